	.target	sm_80

	.elftype	@"ET_EXEC"


//--------------------- .note.nv.tkinfo           --------------------------
	.section	.note.nv.tkinfo,"",@"SHT_NOTE"
	.sectionflags	@"SHF_NOTE_NV_TKINFO"
	.tkinfo
        /*0018*/ 	.word	0x00000002
        /*0030*/ 	.string	""
        /*0030*/ 	.string	"ptxas"
        /*0030*/ 	.string	"Cuda compilation tools, release 13.0, V13.0.88"
        /*0030*/ 	.string	"Build cuda_13.0.r13.0/compiler.36424714_0"
        /*0030*/ 	.string	"-arch sm_80 -m 64 "



//--------------------- .note.nv.cuinfo           --------------------------
	.section	.note.nv.cuinfo,"",@"SHT_NOTE"
	.sectionflags	@"SHF_NOTE_NV_CUINFO"
        /*0018*/ 	.short	0x0002
        /*001a*/ 	.short	0x0050
        /*001c*/ 	.short	0x0082
	.zero		2


//--------------------- .nv.info                  --------------------------
	.section	.nv.info,"",@"SHT_CUDA_INFO"
	.align	4


	//----- nvinfo : EIATTR_REGCOUNT
	.align		4
        /*0000*/ 	.byte	0x04, 0x2f
        /*0002*/ 	.short	(.L_12 - .L_11)
	.align		4
.L_11:
        /*0004*/ 	.word	index@(_ZN7cutlass13device_kernelIN5flash19enable_sm80_to_sm89INS1_16FlashAttnFwdSm80INS1_25CollectiveMainloopFwdSm80ILi8ELi1ELb0EN4cute5tupleIJNS5_1CILi128EEENS7_ILi48EEENS7_ILi256EEEEEELi256ENS_6half_tEfNS_4arch4Sm80ELb1ELb0ELb1ELb1ELb1ELb1ELb1ELb1EEENS1_21CollectiveEpilogueFwdINS6_IJS8_SA_S9_EEENS6_IJNS7_ILi1EEESI_SI_EEESC_SE_Li256ELb1ELb1ELb1ELb0EEENS1_36VarlenDynamicPersistentTileSchedulerILi128ELi48ELi256ELi256ELb1ELb1ELb0ELb1ELb1ELb1EEEEEEEEEvNT_6ParamsE)
        /*0008*/ 	.word	0x000000ff


	//----- nvinfo : EIATTR_FRAME_SIZE
	.align		4
.L_12:
        /*000c*/ 	.byte	0x04, 0x11
        /*000e*/ 	.short	(.L_14 - .L_13)
	.align		4
.L_13:
        /*0010*/ 	.word	index@($__internal_52_$__cuda_sm70_votesync_ballot)
        /*0014*/ 	.word	0x00000000


	//----- nvinfo : EIATTR_FRAME_SIZE
	.align		4
.L_14:
        /*0018*/ 	.byte	0x04, 0x11
        /*001a*/ 	.short	(.L_16 - .L_15)
	.align		4
.L_15:
        /*001c*/ 	.word	index@($__internal_51_$__cuda_sm70_shflsync_up_p)
        /*0020*/ 	.word	0x00000000


	//----- nvinfo : EIATTR_FRAME_SIZE
	.align		4
.L_16:
        /*0024*/ 	.byte	0x04, 0x11
        /*0026*/ 	.short	(.L_18 - .L_17)
	.align		4
.L_17:
        /*0028*/ 	.word	index@($__internal_50_$__cuda_sm70_shflsync_idx_p)
        /*002c*/ 	.word	0x00000000


	//----- nvinfo : EIATTR_FRAME_SIZE
	.align		4
.L_18:
        /*0030*/ 	.byte	0x04, 0x11
        /*0032*/ 	.short	(.L_20 - .L_19)
	.align		4
.L_19:
        /*0034*/ 	.word	index@($__internal_49_$__cuda_sm70_shflsync_bfly_p)
        /*0038*/ 	.word	0x00000000


	//----- nvinfo : EIATTR_FRAME_SIZE
	.align		4
.L_20:
        /*003c*/ 	.byte	0x04, 0x11
        /*003e*/ 	.short	(.L_22 - .L_21)
	.align		4
.L_21:
        /*0040*/ 	.word	index@(_ZN7cutlass13device_kernelIN5flash19enable_sm80_to_sm89INS1_16FlashAttnFwdSm80INS1_25CollectiveMainloopFwdSm80ILi8ELi1ELb0EN4cute5tupleIJNS5_1CILi128EEENS7_ILi48EEENS7_ILi256EEEEEELi256ENS_6half_tEfNS_4arch4Sm80ELb1ELb0ELb1ELb1ELb1ELb1ELb1ELb1EEENS1_21CollectiveEpilogueFwdINS6_IJS8_SA_S9_EEENS6_IJNS7_ILi1EEESI_SI_EEESC_SE_Li256ELb1ELb1ELb1ELb0EEENS1_36VarlenDynamicPersistentTileSchedulerILi128ELi48ELi256ELi256ELb1ELb1ELb0ELb1ELb1ELb1EEEEEEEEEvNT_6ParamsE)
        /*0044*/ 	.word	0x00000198


	//----- nvinfo : EIATTR_REGCOUNT
	.align		4
.L_22:
        /*0048*/ 	.byte	0x04, 0x2f
        /*004a*/ 	.short	(.L_24 - .L_23)
	.align		4
.L_23:
        /*004c*/ 	.word	index@(_ZN7cutlass13device_kernelIN5flash19enable_sm80_to_sm89INS1_16FlashAttnFwdSm80INS1_25CollectiveMainloopFwdSm80ILi8ELi1ELb0EN4cute5tupleIJNS5_1CILi128EEENS7_ILi64EEENS7_ILi256EEEEEELi256ENS_6half_tEfNS_4arch4Sm80ELb1ELb0ELb1ELb1ELb1ELb0ELb1ELb1EEENS1_21CollectiveEpilogueFwdINS6_IJS8_SA_S9_EEENS6_IJNS7_ILi1EEESI_SI_EEESC_SE_Li256ELb1ELb1ELb1ELb0EEENS1_36VarlenDynamicPersistentTileSchedulerILi128ELi64ELi256ELi256ELb1ELb1ELb0ELb1ELb1ELb1EEEEEEEEEvNT_6ParamsE)
        /*0050*/ 	.word	0x000000ff


	//----- nvinfo : EIATTR_FRAME_SIZE
	.align		4
.L_24:
        /*0054*/ 	.byte	0x04, 0x11
        /*0056*/ 	.short	(.L_26 - .L_25)
	.align		4
.L_25:
        /*0058*/ 	.word	index@($__internal_48_$__cuda_sm70_votesync_ballot)
        /*005c*/ 	.word	0x00000000


	//----- nvinfo : EIATTR_FRAME_SIZE
	.align		4
.L_26:
        /*0060*/ 	.byte	0x04, 0x11
        /*0062*/ 	.short	(.L_28 - .L_27)
	.align		4
.L_27:
        /*0064*/ 	.word	index@($__internal_47_$__cuda_sm70_shflsync_up_p)
        /*0068*/ 	.word	0x00000000


	//----- nvinfo : EIATTR_FRAME_SIZE
	.align		4
.L_28:
        /*006c*/ 	.byte	0x04, 0x11
        /*006e*/ 	.short	(.L_30 - .L_29)
	.align		4
.L_29:
        /*0070*/ 	.word	index@($__internal_46_$__cuda_sm70_shflsync_idx_p)
        /*0074*/ 	.word	0x00000000


	//----- nvinfo : EIATTR_FRAME_SIZE
	.align		4
.L_30:
        /*0078*/ 	.byte	0x04, 0x11
        /*007a*/ 	.short	(.L_32 - .L_31)
	.align		4
.L_31:
        /*007c*/ 	.word	index@($__internal_45_$__cuda_sm70_shflsync_bfly_p)
        /*0080*/ 	.word	0x00000000


	//----- nvinfo : EIATTR_FRAME_SIZE
	.align		4
.L_32:
        /*0084*/ 	.byte	0x04, 0x11
        /*0086*/ 	.short	(.L_34 - .L_33)
	.align		4
.L_33:
        /*0088*/ 	.word	index@(_ZN7cutlass13device_kernelIN5flash19enable_sm80_to_sm89INS1_16FlashAttnFwdSm80INS1_25CollectiveMainloopFwdSm80ILi8ELi1ELb0EN4cute5tupleIJNS5_1CILi128EEENS7_ILi64EEENS7_ILi256EEEEEELi256ENS_6half_tEfNS_4arch4Sm80ELb1ELb0ELb1ELb1ELb1ELb0ELb1ELb1EEENS1_21CollectiveEpilogueFwdINS6_IJS8_SA_S9_EEENS6_IJNS7_ILi1EEESI_SI_EEESC_SE_Li256ELb1ELb1ELb1ELb0EEENS1_36VarlenDynamicPersistentTileSchedulerILi128ELi64ELi256ELi256ELb1ELb1ELb0ELb1ELb1ELb1EEEEEEEEEvNT_6ParamsE)
        /*008c*/ 	.word	0x00000038


	//----- nvinfo : EIATTR_REGCOUNT
	.align		4
.L_34:
        /*0090*/ 	.byte	0x04, 0x2f
        /*0092*/ 	.short	(.L_36 - .L_35)
	.align		4
.L_35:
        /*0094*/ 	.word	index@(_ZN7cutlass13device_kernelIN5flash19enable_sm80_to_sm89INS1_16FlashAttnFwdSm80INS1_25CollectiveMainloopFwdSm80ILi8ELi1ELb0EN4cute5tupleIJNS5_1CILi128EEENS7_ILi96EEENS7_ILi256EEEEEELi256ENS_6half_tEfNS_4arch4Sm80ELb1ELb0ELb1ELb0ELb1ELb0ELb1ELb1EEENS1_21CollectiveEpilogueFwdINS6_IJS8_SA_S9_EEENS6_IJNS7_ILi1EEESI_SI_EEESC_SE_Li256ELb0ELb1ELb1ELb0EEENS1_30DynamicPersistentTileSchedulerILi256ELi256ELb1ELb1ELb0EEEEEEEEEvNT_6ParamsE)
        /*0098*/ 	.word	0x000000ff


	//----- nvinfo : EIATTR_FRAME_SIZE
	.align		4
.L_36:
        /*009c*/ 	.byte	0x04, 0x11
        /*009e*/ 	.short	(.L_38 - .L_37)
	.align		4
.L_37:
        /*00a0*/ 	.word	index@($__internal_44_$__cuda_sm70_shflsync_idx_p)
        /*00a4*/ 	.word	0x00000000


	//----- nvinfo : EIATTR_FRAME_SIZE
	.align		4
.L_38:
        /*00a8*/ 	.byte	0x04, 0x11
        /*00aa*/ 	.short	(.L_40 - .L_39)
	.align		4
.L_39:
        /*00ac*/ 	.word	index@($__internal_43_$__cuda_sm70_shflsync_bfly_p)
        /*00b0*/ 	.word	0x00000000


	//----- nvinfo : EIATTR_FRAME_SIZE
	.align		4
.L_40:
        /*00b4*/ 	.byte	0x04, 0x11
        /*00b6*/ 	.short	(.L_42 - .L_41)
	.align		4
.L_41:
        /*00b8*/ 	.word	index@(_ZN7cutlass13device_kernelIN5flash19enable_sm80_to_sm89INS1_16FlashAttnFwdSm80INS1_25CollectiveMainloopFwdSm80ILi8ELi1ELb0EN4cute5tupleIJNS5_1CILi128EEENS7_ILi96EEENS7_ILi256EEEEEELi256ENS_6half_tEfNS_4arch4Sm80ELb1ELb0ELb1ELb0ELb1ELb0ELb1ELb1EEENS1_21CollectiveEpilogueFwdINS6_IJS8_SA_S9_EEENS6_IJNS7_ILi1EEESI_SI_EEESC_SE_Li256ELb0ELb1ELb1ELb0EEENS1_30DynamicPersistentTileSchedulerILi256ELi256ELb1ELb1ELb0EEEEEEEEEvNT_6ParamsE)
        /*00bc*/ 	.word	0x000001a0


	//----- nvinfo : EIATTR_REGCOUNT
	.align		4
.L_42:
        /*00c0*/ 	.byte	0x04, 0x2f
        /*00c2*/ 	.short	(.L_44 - .L_43)
	.align		4
.L_43:
        /*00c4*/ 	.word	index@(_ZN7cutlass13device_kernelIN5flash19enable_sm80_to_sm89INS1_16FlashAttnFwdSm80INS1_25CollectiveMainloopFwdSm80ILi8ELi1ELb0EN4cute5tupleIJNS5_1CILi128EEENS7_ILi48EEENS7_ILi256EEEEEELi256ENS_6half_tEfNS_4arch4Sm80ELb0ELb1ELb1ELb1ELb1ELb1ELb1ELb1EEENS1_21CollectiveEpilogueFwdINS6_IJS8_SA_S9_EEENS6_IJNS7_ILi1EEESI_SI_EEESC_SE_Li256ELb1ELb1ELb1ELb0EEENS1_36VarlenDynamicPersistentTileSchedulerILi128ELi48ELi256ELi256ELb1ELb1ELb0ELb1ELb0ELb1EEEEEEEEEvNT_6ParamsE)
        /*00c8*/ 	.word	0x000000ff


	//----- nvinfo : EIATTR_FRAME_SIZE
	.align		4
.L_44:
        /*00cc*/ 	.byte	0x04, 0x11
        /*00ce*/ 	.short	(.L_46 - .L_45)
	.align		4
.L_45:
        /*00d0*/ 	.word	index@($__internal_42_$__cuda_sm70_votesync_ballot)
        /*00d4*/ 	.word	0x00000000


	//----- nvinfo : EIATTR_FRAME_SIZE
	.align		4
.L_46:
        /*00d8*/ 	.byte	0x04, 0x11
        /*00da*/ 	.short	(.L_48 - .L_47)
	.align		4
.L_47:
        /*00dc*/ 	.word	index@($__internal_41_$__cuda_sm70_shflsync_up_p)
        /*00e0*/ 	.word	0x00000000


	//----- nvinfo : EIATTR_FRAME_SIZE
	.align		4
.L_48:
        /*00e4*/ 	.byte	0x04, 0x11
        /*00e6*/ 	.short	(.L_50 - .L_49)
	.align		4
.L_49:
        /*00e8*/ 	.word	index@($__internal_40_$__cuda_sm70_shflsync_idx_p)
        /*00ec*/ 	.word	0x00000000


	//----- nvinfo : EIATTR_FRAME_SIZE
	.align		4
.L_50:
        /*00f0*/ 	.byte	0x04, 0x11
        /*00f2*/ 	.short	(.L_52 - .L_51)
	.align		4
.L_51:
        /*00f4*/ 	.word	index@($__internal_39_$__cuda_sm70_shflsync_bfly_p)
        /*00f8*/ 	.word	0x00000000


	//----- nvinfo : EIATTR_FRAME_SIZE
	.align		4
.L_52:
        /*00fc*/ 	.byte	0x04, 0x11
        /*00fe*/ 	.short	(.L_54 - .L_53)
	.align		4
.L_53:
        /*0100*/ 	.word	index@($_ZN7cutlass13device_kernelIN5flash19enable_sm80_to_sm89INS1_16FlashAttnFwdSm80INS1_25CollectiveMainloopFwdSm80ILi8ELi1ELb0EN4cute5tupleIJNS5_1CILi128EEENS7_ILi48EEENS7_ILi256EEEEEELi256ENS_6half_tEfNS_4arch4Sm80ELb0ELb1ELb1ELb1ELb1ELb1ELb1ELb1EEENS1_21CollectiveEpilogueFwdINS6_IJS8_SA_S9_EEENS6_IJNS7_ILi1EEESI_SI_EEESC_SE_Li256ELb1ELb1ELb1ELb0EEENS1_36VarlenDynamicPersistentTileSchedulerILi128ELi48ELi256ELi256ELb1ELb1ELb0ELb1ELb0ELb1EEEEEEEEEvNT_6ParamsE$_ZZN5flash25CollectiveMainloopFwdSm80ILi8ELi1ELb0EN4cute5tupleIJNS1_1CILi128EEENS3_ILi48EEENS3_ILi256EEEEEELi256EN7cutlass6half_tEfNS8_4arch4Sm80ELb0ELb1ELb1ELb1ELb1ELb1ELb1ELb1EE3mmaINS_16FlashAttnFwdSm80ISC_NS_21CollectiveEpilogueFwdINS2_IJS4_S6_S5_EEENS2_IJNS3_ILi1EEESH_SH_EEES9_SB_Li256ELb1ELb1ELb1ELb0EEENS_36VarlenDynamicPersistentTileSchedulerILi128ELi48ELi256ELi256ELb1ELb1ELb0ELb1ELb0ELb1EEEE13SharedStorageENS1_6TensorINS1_11ArrayEngineIfLm128EEENS1_6LayoutINS2_IJNS2_IJNS3_ILi2EEESS_EEESH_NS3_ILi32EEEEEENS2_IJNS2_IJSH_SS_EEENS3_ILi0EEENS3_ILi4EEEEEEEEEENS_7SoftmaxILi2ELi0EEEEEbRKNSC_6ParamsERT0_RT1_iRKNS_16SeqlenInfoQKNewKILb1ELb1EEENS2_IJiiiiEEERT_ENKUlvE_clEv)
        /*0104*/ 	.word	0x00000000


	//----- nvinfo : EIATTR_FRAME_SIZE
	.align		4
.L_54:
        /*0108*/ 	.byte	0x04, 0x11
        /*010a*/ 	.short	(.L_56 - .L_55)
	.align		4
.L_55:
        /*010c*/ 	.word	index@(_ZN7cutlass13device_kernelIN5flash19enable_sm80_to_sm89INS1_16FlashAttnFwdSm80INS1_25CollectiveMainloopFwdSm80ILi8ELi1ELb0EN4cute5tupleIJNS5_1CILi128EEENS7_ILi48EEENS7_ILi256EEEEEELi256ENS_6half_tEfNS_4arch4Sm80ELb0ELb1ELb1ELb1ELb1ELb1ELb1ELb1EEENS1_21CollectiveEpilogueFwdINS6_IJS8_SA_S9_EEENS6_IJNS7_ILi1EEESI_SI_EEESC_SE_Li256ELb1ELb1ELb1ELb0EEENS1_36VarlenDynamicPersistentTileSchedulerILi128ELi48ELi256ELi256ELb1ELb1ELb0ELb1ELb0ELb1EEEEEEEEEvNT_6ParamsE)
        /*0110*/ 	.word	0x000001e8


	//----- nvinfo : EIATTR_REGCOUNT
	.align		4
.L_56:
        /*0114*/ 	.byte	0x04, 0x2f
        /*0116*/ 	.short	(.L_58 - .L_57)
	.align		4
.L_57:
        /*0118*/ 	.word	index@(_ZN7cutlass13device_kernelIN5flash19enable_sm80_to_sm89INS1_16FlashAttnFwdSm80INS1_25CollectiveMainloopFwdSm80ILi8ELi1ELb0EN4cute5tupleIJNS5_1CILi128EEENS7_ILi64EEENS7_ILi256EEEEEELi256ENS_6half_tEfNS_4arch4Sm80ELb0ELb1ELb1ELb1ELb1ELb0ELb1ELb1EEENS1_21CollectiveEpilogueFwdINS6_IJS8_SA_S9_EEENS6_IJNS7_ILi1EEESI_SI_EEESC_SE_Li256ELb1ELb1ELb1ELb0EEENS1_36VarlenDynamicPersistentTileSchedulerILi128ELi64ELi256ELi256ELb1ELb1ELb0ELb1ELb0ELb1EEEEEEEEEvNT_6ParamsE)
        /*011c*/ 	.word	0x000000ff


	//----- nvinfo : EIATTR_FRAME_SIZE
	.align		4
.L_58:
        /*0120*/ 	.byte	0x04, 0x11
        /*0122*/ 	.short	(.L_60 - .L_59)
	.align		4
.L_59:
        /*0124*/ 	.word	index@($__internal_38_$__cuda_sm70_votesync_ballot)
        /*0128*/ 	.word	0x00000000


	//----- nvinfo : EIATTR_FRAME_SIZE
	.align		4
.L_60:
        /*012c*/ 	.byte	0x04, 0x11
        /*012e*/ 	.short	(.L_62 - .L_61)
	.align		4
.L_61:
        /*0130*/ 	.word	index@($__internal_37_$__cuda_sm70_shflsync_up_p)
        /*0134*/ 	.word	0x00000000


	//----- nvinfo : EIATTR_FRAME_SIZE
	.align		4
.L_62:
        /*0138*/ 	.byte	0x04, 0x11
        /*013a*/ 	.short	(.L_64 - .L_63)
	.align		4
.L_63:
        /*013c*/ 	.word	index@($__internal_36_$__cuda_sm70_shflsync_idx_p)
        /*0140*/ 	.word	0x00000000


	//----- nvinfo : EIATTR_FRAME_SIZE
	.align		4
.L_64:
        /*0144*/ 	.byte	0x04, 0x11
        /*0146*/ 	.short	(.L_66 - .L_65)
	.align		4
.L_65:
        /*0148*/ 	.word	index@($__internal_35_$__cuda_sm70_shflsync_bfly_p)
        /*014c*/ 	.word	0x00000000


	//----- nvinfo : EIATTR_FRAME_SIZE
	.align		4
.L_66:
        /*0150*/ 	.byte	0x04, 0x11
        /*0152*/ 	.short	(.L_68 - .L_67)
	.align		4
.L_67:
        /*0154*/ 	.word	index@(_ZN7cutlass13device_kernelIN5flash19enable_sm80_to_sm89INS1_16FlashAttnFwdSm80INS1_25CollectiveMainloopFwdSm80ILi8ELi1ELb0EN4cute5tupleIJNS5_1CILi128EEENS7_ILi64EEENS7_ILi256EEEEEELi256ENS_6half_tEfNS_4arch4Sm80ELb0ELb1ELb1ELb1ELb1ELb0ELb1ELb1EEENS1_21CollectiveEpilogueFwdINS6_IJS8_SA_S9_EEENS6_IJNS7_ILi1EEESI_SI_EEESC_SE_Li256ELb1ELb1ELb1ELb0EEENS1_36VarlenDynamicPersistentTileSchedulerILi128ELi64ELi256ELi256ELb1ELb1ELb0ELb1ELb0ELb1EEEEEEEEEvNT_6ParamsE)
        /*0158*/ 	.word	0x00000030


	//----- nvinfo : EIATTR_REGCOUNT
	.align		4
.L_68:
        /*015c*/ 	.byte	0x04, 0x2f
        /*015e*/ 	.short	(.L_70 - .L_69)
	.align		4
.L_69:
        /*0160*/ 	.word	index@(_ZN7cutlass13device_kernelIN5flash19enable_sm80_to_sm89INS1_16FlashAttnFwdSm80INS1_25CollectiveMainloopFwdSm80ILi8ELi1ELb0EN4cute5tupleIJNS5_1CILi128EEENS7_ILi64EEENS7_ILi256EEEEEELi256ENS_6half_tEfNS_4arch4Sm80ELb0ELb1ELb1ELb0ELb1ELb0ELb1ELb1EEENS1_21CollectiveEpilogueFwdINS6_IJS8_SA_S9_EEENS6_IJNS7_ILi1EEESI_SI_EEESC_SE_Li256ELb0ELb1ELb1ELb0EEENS1_19SingleTileSchedulerILb0ELb1ELb1ELi128EEEEEEEEEvNT_6ParamsE)
        /*0164*/ 	.word	0x000000ff


	//----- nvinfo : EIATTR_FRAME_SIZE
	.align		4
.L_70:
        /*0168*/ 	.byte	0x04, 0x11
        /*016a*/ 	.short	(.L_72 - .L_71)
	.align		4
.L_71:
        /*016c*/ 	.word	index@(_ZN7cutlass13device_kernelIN5flash19enable_sm80_to_sm89INS1_16FlashAttnFwdSm80INS1_25CollectiveMainloopFwdSm80ILi8ELi1ELb0EN4cute5tupleIJNS5_1CILi128EEENS7_ILi64EEENS7_ILi256EEEEEELi256ENS_6half_tEfNS_4arch4Sm80ELb0ELb1ELb1ELb0ELb1ELb0ELb1ELb1EEENS1_21CollectiveEpilogueFwdINS6_IJS8_SA_S9_EEENS6_IJNS7_ILi1EEESI_SI_EEESC_SE_Li256ELb0ELb1ELb1ELb0EEENS1_19SingleTileSchedulerILb0ELb1ELb1ELi128EEEEEEEEEvNT_6ParamsE)
        /*0170*/ 	.word	0x00000008


	//----- nvinfo : EIATTR_REGCOUNT
	.align		4
.L_72:
        /*0174*/ 	.byte	0x04, 0x2f
        /*0176*/ 	.short	(.L_74 - .L_73)
	.align		4
.L_73:
        /*0178*/ 	.word	index@(_ZN7cutlass13device_kernelIN5flash19enable_sm80_to_sm89INS1_16FlashAttnFwdSm80INS1_25CollectiveMainloopFwdSm80ILi8ELi1ELb0EN4cute5tupleIJNS5_1CILi128EEENS7_ILi48EEENS7_ILi256EEEEEELi256ENS_6half_tEfNS_4arch4Sm80ELb0ELb0ELb1ELb1ELb1ELb1ELb1ELb1EEENS1_21CollectiveEpilogueFwdINS6_IJS8_SA_S9_EEENS6_IJNS7_ILi1EEESI_SI_EEESC_SE_Li256ELb1ELb1ELb1ELb0EEENS1_36VarlenDynamicPersistentTileSchedulerILi128ELi48ELi256ELi256ELb1ELb1ELb0ELb0ELb1ELb1EEEEEEEEEvNT_6ParamsE)
        /*017c*/ 	.word	0x000000ff


	//----- nvinfo : EIATTR_FRAME_SIZE
	.align		4
.L_74:
        /*0180*/ 	.byte	0x04, 0x11
        /*0182*/ 	.short	(.L_76 - .L_75)
	.align		4
.L_75:
        /*0184*/ 	.word	index@($__internal_34_$__cuda_sm70_votesync_ballot)
        /*0188*/ 	.word	0x00000000


	//----- nvinfo : EIATTR_FRAME_SIZE
	.align		4
.L_76:
        /*018c*/ 	.byte	0x04, 0x11
        /*018e*/ 	.short	(.L_78 - .L_77)
	.align		4
.L_77:
        /*0190*/ 	.word	index@($__internal_33_$__cuda_sm70_shflsync_up_p)
        /*0194*/ 	.word	0x00000000


	//----- nvinfo : EIATTR_FRAME_SIZE
	.align		4
.L_78:
        /*0198*/ 	.byte	0x04, 0x11
        /*019a*/ 	.short	(.L_80 - .L_79)
	.align		4
.L_79:
        /*019c*/ 	.word	index@($__internal_32_$__cuda_sm70_shflsync_idx_p)
        /*01a0*/ 	.word	0x00000000


	//----- nvinfo : EIATTR_FRAME_SIZE
	.align		4
.L_80:
        /*01a4*/ 	.byte	0x04, 0x11
        /*01a6*/ 	.short	(.L_82 - .L_81)
	.align		4
.L_81:
        /*01a8*/ 	.word	index@($__internal_31_$__cuda_sm70_shflsync_bfly_p)
        /*01ac*/ 	.word	0x00000000


	//----- nvinfo : EIATTR_FRAME_SIZE
	.align		4
.L_82:
        /*01b0*/ 	.byte	0x04, 0x11
        /*01b2*/ 	.short	(.L_84 - .L_83)
	.align		4
.L_83:
        /*01b4*/ 	.word	index@(_ZN7cutlass13device_kernelIN5flash19enable_sm80_to_sm89INS1_16FlashAttnFwdSm80INS1_25CollectiveMainloopFwdSm80ILi8ELi1ELb0EN4cute5tupleIJNS5_1CILi128EEENS7_ILi48EEENS7_ILi256EEEEEELi256ENS_6half_tEfNS_4arch4Sm80ELb0ELb0ELb1ELb1ELb1ELb1ELb1ELb1EEENS1_21CollectiveEpilogueFwdINS6_IJS8_SA_S9_EEENS6_IJNS7_ILi1EEESI_SI_EEESC_SE_Li256ELb1ELb1ELb1ELb0EEENS1_36VarlenDynamicPersistentTileSchedulerILi128ELi48ELi256ELi256ELb1ELb1ELb0ELb0ELb1ELb1EEEEEEEEEvNT_6ParamsE)
        /*01b8*/ 	.word	0x00000190


	//----- nvinfo : EIATTR_REGCOUNT
	.align		4
.L_84:
        /*01bc*/ 	.byte	0x04, 0x2f
        /*01be*/ 	.short	(.L_86 - .L_85)
	.align		4
.L_85:
        /*01c0*/ 	.word	index@(_ZN7cutlass13device_kernelIN5flash19enable_sm80_to_sm89INS1_16FlashAttnFwdSm80INS1_25CollectiveMainloopFwdSm80ILi8ELi1ELb0EN4cute5tupleIJNS5_1CILi128EEENS7_ILi64EEENS7_ILi256EEEEEELi256ENS_6half_tEfNS_4arch4Sm80ELb0ELb0ELb1ELb1ELb1ELb0ELb1ELb1EEENS1_21CollectiveEpilogueFwdINS6_IJS8_SA_S9_EEENS6_IJNS7_ILi1EEESI_SI_EEESC_SE_Li256ELb1ELb1ELb1ELb0EEENS1_36VarlenDynamicPersistentTileSchedulerILi128ELi64ELi256ELi256ELb1ELb1ELb0ELb0ELb1ELb1EEEEEEEEEvNT_6ParamsE)
        /*01c4*/ 	.word	0x000000ff


	//----- nvinfo : EIATTR_FRAME_SIZE
	.align		4
.L_86:
        /*01c8*/ 	.byte	0x04, 0x11
        /*01ca*/ 	.short	(.L_88 - .L_87)
	.align		4
.L_87:
        /*01cc*/ 	.word	index@($__internal_30_$__cuda_sm70_votesync_ballot)
        /*01d0*/ 	.word	0x00000000


	//----- nvinfo : EIATTR_FRAME_SIZE
	.align		4
.L_88:
        /*01d4*/ 	.byte	0x04, 0x11
        /*01d6*/ 	.short	(.L_90 - .L_89)
	.align		4
.L_89:
        /*01d8*/ 	.word	index@($__internal_29_$__cuda_sm70_shflsync_up_p)
        /*01dc*/ 	.word	0x00000000


	//----- nvinfo : EIATTR_FRAME_SIZE
	.align		4
.L_90:
        /*01e0*/ 	.byte	0x04, 0x11
        /*01e2*/ 	.short	(.L_92 - .L_91)
	.align		4
.L_91:
        /*01e4*/ 	.word	index@($__internal_28_$__cuda_sm70_shflsync_idx_p)
        /*01e8*/ 	.word	0x00000000


	//----- nvinfo : EIATTR_FRAME_SIZE
	.align		4
.L_92:
        /*01ec*/ 	.byte	0x04, 0x11
        /*01ee*/ 	.short	(.L_94 - .L_93)
	.align		4
.L_93:
        /*01f0*/ 	.word	index@($__internal_27_$__cuda_sm70_shflsync_bfly_p)
        /*01f4*/ 	.word	0x00000000


	//----- nvinfo : EIATTR_FRAME_SIZE
	.align		4
.L_94:
        /*01f8*/ 	.byte	0x04, 0x11
        /*01fa*/ 	.short	(.L_96 - .L_95)
	.align		4
.L_95:
        /*01fc*/ 	.word	index@(_ZN7cutlass13device_kernelIN5flash19enable_sm80_to_sm89INS1_16FlashAttnFwdSm80INS1_25CollectiveMainloopFwdSm80ILi8ELi1ELb0EN4cute5tupleIJNS5_1CILi128EEENS7_ILi64EEENS7_ILi256EEEEEELi256ENS_6half_tEfNS_4arch4Sm80ELb0ELb0ELb1ELb1ELb1ELb0ELb1ELb1EEENS1_21CollectiveEpilogueFwdINS6_IJS8_SA_S9_EEENS6_IJNS7_ILi1EEESI_SI_EEESC_SE_Li256ELb1ELb1ELb1ELb0EEENS1_36VarlenDynamicPersistentTileSchedulerILi128ELi64ELi256ELi256ELb1ELb1ELb0ELb0ELb1ELb1EEEEEEEEEvNT_6ParamsE)
        /*0200*/ 	.word	0x00000158


	//----- nvinfo : EIATTR_REGCOUNT
	.align		4
.L_96:
        /*0204*/ 	.byte	0x04, 0x2f
        /*0206*/ 	.short	(.L_98 - .L_97)
	.align		4
.L_97:
        /*0208*/ 	.word	index@(_ZN7cutlass13device_kernelIN5flash19enable_sm80_to_sm89INS1_16FlashAttnFwdSm80INS1_25CollectiveMainloopFwdSm80ILi8ELi1ELb0EN4cute5tupleIJNS5_1CILi128EEENS7_ILi96EEENS7_ILi256EEEEEELi256ENS_6half_tEfNS_4arch4Sm80ELb0ELb0ELb1ELb0ELb1ELb0ELb1ELb1EEENS1_21CollectiveEpilogueFwdINS6_IJS8_SA_S9_EEENS6_IJNS7_ILi1EEESI_SI_EEESC_SE_Li256ELb0ELb1ELb1ELb0EEENS1_19SingleTileSchedulerILb0ELb1ELb1ELi128EEEEEEEEEvNT_6ParamsE)
        /*020c*/ 	.word	0x000000ff


	//----- nvinfo : EIATTR_FRAME_SIZE
	.align		4
.L_98:
        /*0210*/ 	.byte	0x04, 0x11
        /*0212*/ 	.short	(.L_100 - .L_99)
	.align		4
.L_99:
        /*0214*/ 	.word	index@(_ZN7cutlass13device_kernelIN5flash19enable_sm80_to_sm89INS1_16FlashAttnFwdSm80INS1_25CollectiveMainloopFwdSm80ILi8ELi1ELb0EN4cute5tupleIJNS5_1CILi128EEENS7_ILi96EEENS7_ILi256EEEEEELi256ENS_6half_tEfNS_4arch4Sm80ELb0ELb0ELb1ELb0ELb1ELb0ELb1ELb1EEENS1_21CollectiveEpilogueFwdINS6_IJS8_SA_S9_EEENS6_IJNS7_ILi1EEESI_SI_EEESC_SE_Li256ELb0ELb1ELb1ELb0EEENS1_19SingleTileSchedulerILb0ELb1ELb1ELi128EEEEEEEEEvNT_6ParamsE)
        /*0218*/ 	.word	0x00000060


	//----- nvinfo : EIATTR_REGCOUNT
	.align		4
.L_100:
        /*021c*/ 	.byte	0x04, 0x2f
        /*021e*/ 	.short	(.L_102 - .L_101)
	.align		4
.L_101:
        /*0220*/ 	.word	index@(_ZN7cutlass13device_kernelIN5flash19enable_sm80_to_sm89INS1_16FlashAttnFwdSm80INS1_25CollectiveMainloopFwdSm80ILi8ELi1ELb0EN4cute5tupleIJNS5_1CILi128EEENS7_ILi32EEENS7_ILi256EEEEEELi256ENS_6half_tEfNS_4arch4Sm80ELb1ELb0ELb1ELb1ELb1ELb1ELb1ELb1EEENS1_21CollectiveEpilogueFwdINS6_IJS8_SA_S9_EEENS6_IJNS7_ILi1EEESI_SI_EEESC_SE_Li256ELb1ELb1ELb1ELb0EEENS1_36VarlenDynamicPersistentTileSchedulerILi128ELi32ELi256ELi256ELb1ELb1ELb0ELb1ELb1ELb1EEEEEEEEEvNT_6ParamsE)
        /*0224*/ 	.word	0x000000ff


	//----- nvinfo : EIATTR_FRAME_SIZE
	.align		4
.L_102:
        /*0228*/ 	.byte	0x04, 0x11
        /*022a*/ 	.short	(.L_104 - .L_103)
	.align		4
.L_103:
        /*022c*/ 	.word	index@($__internal_26_$__cuda_sm70_votesync_ballot)
        /*0230*/ 	.word	0x00000000


	//----- nvinfo : EIATTR_FRAME_SIZE
	.align		4
.L_104:
        /*0234*/ 	.byte	0x04, 0x11
        /*0236*/ 	.short	(.L_106 - .L_105)
	.align		4
.L_105:
        /*0238*/ 	.word	index@($__internal_25_$__cuda_sm70_shflsync_up_p)
        /*023c*/ 	.word	0x00000000


	//----- nvinfo : EIATTR_FRAME_SIZE
	.align		4
.L_106:
        /*0240*/ 	.byte	0x04, 0x11
        /*0242*/ 	.short	(.L_108 - .L_107)
	.align		4
.L_107:
        /*0244*/ 	.word	index@($__internal_24_$__cuda_sm70_shflsync_idx_p)
        /*0248*/ 	.word	0x00000000


	//----- nvinfo : EIATTR_FRAME_SIZE
	.align		4
.L_108:
        /*024c*/ 	.byte	0x04, 0x11
        /*024e*/ 	.short	(.L_110 - .L_109)
	.align		4
.L_109:
        /*0250*/ 	.word	index@($__internal_23_$__cuda_sm70_shflsync_bfly_p)
        /*0254*/ 	.word	0x00000000


	//----- nvinfo : EIATTR_FRAME_SIZE
	.align		4
.L_110:
        /*0258*/ 	.byte	0x04, 0x11
        /*025a*/ 	.short	(.L_112 - .L_111)
	.align		4
.L_111:
        /*025c*/ 	.word	index@(_ZN7cutlass13device_kernelIN5flash19enable_sm80_to_sm89INS1_16FlashAttnFwdSm80INS1_25CollectiveMainloopFwdSm80ILi8ELi1ELb0EN4cute5tupleIJNS5_1CILi128EEENS7_ILi32EEENS7_ILi256EEEEEELi256ENS_6half_tEfNS_4arch4Sm80ELb1ELb0ELb1ELb1ELb1ELb1ELb1ELb1EEENS1_21CollectiveEpilogueFwdINS6_IJS8_SA_S9_EEENS6_IJNS7_ILi1EEESI_SI_EEESC_SE_Li256ELb1ELb1ELb1ELb0EEENS1_36VarlenDynamicPersistentTileSchedulerILi128ELi32ELi256ELi256ELb1ELb1ELb0ELb1ELb1ELb1EEEEEEEEEvNT_6ParamsE)
        /*0260*/ 	.word	0x00000048


	//----- nvinfo : EIATTR_REGCOUNT
	.align		4
.L_112:
        /*0264*/ 	.byte	0x04, 0x2f
        /*0266*/ 	.short	(.L_114 - .L_113)
	.align		4
.L_113:
        /*0268*/ 	.word	index@(_ZN7cutlass13device_kernelIN5flash19enable_sm80_to_sm89INS1_16FlashAttnFwdSm80INS1_25CollectiveMainloopFwdSm80ILi8ELi1ELb1EN4cute5tupleIJNS5_1CILi128EEENS7_ILi48EEENS7_ILi256EEEEEELi256ENS_6half_tEfNS_4arch4Sm80ELb1ELb0ELb1ELb1ELb1ELb0ELb1ELb1EEENS1_21CollectiveEpilogueFwdINS6_IJS8_SA_S9_EEENS6_IJNS7_ILi1EEESI_SI_EEESC_SE_Li256ELb1ELb1ELb1ELb0EEENS1_36VarlenDynamicPersistentTileSchedulerILi128ELi48ELi256ELi256ELb1ELb1ELb0ELb1ELb1ELb1EEEEEEEEEvNT_6ParamsE)
        /*026c*/ 	.word	0x000000ff


	//----- nvinfo : EIATTR_FRAME_SIZE
	.align		4
.L_114:
        /*0270*/ 	.byte	0x04, 0x11
        /*0272*/ 	.short	(.L_116 - .L_115)
	.align		4
.L_115:
        /*0274*/ 	.word	index@($__internal_22_$__cuda_sm70_votesync_ballot)
        /*0278*/ 	.word	0x00000000


	//----- nvinfo : EIATTR_FRAME_SIZE
	.align		4
.L_116:
        /*027c*/ 	.byte	0x04, 0x11
        /*027e*/ 	.short	(.L_118 - .L_117)
	.align		4
.L_117:
        /*0280*/ 	.word	index@($__internal_21_$__cuda_sm70_shflsync_up_p)
        /*0284*/ 	.word	0x00000000


	//----- nvinfo : EIATTR_FRAME_SIZE
	.align		4
.L_118:
        /*0288*/ 	.byte	0x04, 0x11
        /*028a*/ 	.short	(.L_120 - .L_119)
	.align		4
.L_119:
        /*028c*/ 	.word	index@($__internal_20_$__cuda_sm70_shflsync_idx_p)
        /*0290*/ 	.word	0x00000000


	//----- nvinfo : EIATTR_FRAME_SIZE
	.align		4
.L_120:
        /*0294*/ 	.byte	0x04, 0x11
        /*0296*/ 	.short	(.L_122 - .L_121)
	.align		4
.L_121:
        /*0298*/ 	.word	index@($__internal_19_$__cuda_sm70_shflsync_bfly_p)
        /*029c*/ 	.word	0x00000000


	//----- nvinfo : EIATTR_FRAME_SIZE
	.align		4
.L_122:
        /*02a0*/ 	.byte	0x04, 0x11
        /*02a2*/ 	.short	(.L_124 - .L_123)
	.align		4
.L_123:
        /*02a4*/ 	.word	index@(_ZN7cutlass13device_kernelIN5flash19enable_sm80_to_sm89INS1_16FlashAttnFwdSm80INS1_25CollectiveMainloopFwdSm80ILi8ELi1ELb1EN4cute5tupleIJNS5_1CILi128EEENS7_ILi48EEENS7_ILi256EEEEEELi256ENS_6half_tEfNS_4arch4Sm80ELb1ELb0ELb1ELb1ELb1ELb0ELb1ELb1EEENS1_21CollectiveEpilogueFwdINS6_IJS8_SA_S9_EEENS6_IJNS7_ILi1EEESI_SI_EEESC_SE_Li256ELb1ELb1ELb1ELb0EEENS1_36VarlenDynamicPersistentTileSchedulerILi128ELi48ELi256ELi256ELb1ELb1ELb0ELb1ELb1ELb1EEEEEEEEEvNT_6ParamsE)
        /*02a8*/ 	.word	0x00000220


	//----- nvinfo : EIATTR_REGCOUNT
	.align		4
.L_124:
        /*02ac*/ 	.byte	0x04, 0x2f
        /*02ae*/ 	.short	(.L_126 - .L_125)
	.align		4
.L_125:
        /*02b0*/ 	.word	index@(_ZN7cutlass13device_kernelIN5flash19enable_sm80_to_sm89INS1_16FlashAttnFwdSm80INS1_25CollectiveMainloopFwdSm80ILi8ELi1ELb1EN4cute5tupleIJNS5_1CILi128EEENS7_ILi64EEENS7_ILi256EEEEEELi256ENS_6half_tEfNS_4arch4Sm80ELb1ELb0ELb1ELb0ELb1ELb0ELb1ELb1EEENS1_21CollectiveEpilogueFwdINS6_IJS8_SA_S9_EEENS6_IJNS7_ILi1EEESI_SI_EEESC_SE_Li256ELb0ELb1ELb1ELb0EEENS1_30DynamicPersistentTileSchedulerILi256ELi256ELb1ELb1ELb0EEEEEEEEEvNT_6ParamsE)
        /*02b4*/ 	.word	0x000000ff


	//----- nvinfo : EIATTR_FRAME_SIZE
	.align		4
.L_126:
        /*02b8*/ 	.byte	0x04, 0x11
        /*02ba*/ 	.short	(.L_128 - .L_127)
	.align		4
.L_127:
        /*02bc*/ 	.word	index@($__internal_18_$__cuda_sm70_shflsync_idx_p)
        /*02c0*/ 	.word	0x00000000


	//----- nvinfo : EIATTR_FRAME_SIZE
	.align		4
.L_128:
        /*02c4*/ 	.byte	0x04, 0x11
        /*02c6*/ 	.short	(.L_130 - .L_129)
	.align		4
.L_129:
        /*02c8*/ 	.word	index@($__internal_17_$__cuda_sm70_shflsync_bfly_p)
        /*02cc*/ 	.word	0x00000000


	//----- nvinfo : EIATTR_FRAME_SIZE
	.align		4
.L_130:
        /*02d0*/ 	.byte	0x04, 0x11
        /*02d2*/ 	.short	(.L_132 - .L_131)
	.align		4
.L_131:
        /*02d4*/ 	.word	index@(_ZN7cutlass13device_kernelIN5flash19enable_sm80_to_sm89INS1_16FlashAttnFwdSm80INS1_25CollectiveMainloopFwdSm80ILi8ELi1ELb1EN4cute5tupleIJNS5_1CILi128EEENS7_ILi64EEENS7_ILi256EEEEEELi256ENS_6half_tEfNS_4arch4Sm80ELb1ELb0ELb1ELb0ELb1ELb0ELb1ELb1EEENS1_21CollectiveEpilogueFwdINS6_IJS8_SA_S9_EEENS6_IJNS7_ILi1EEESI_SI_EEESC_SE_Li256ELb0ELb1ELb1ELb0EEENS1_30DynamicPersistentTileSchedulerILi256ELi256ELb1ELb1ELb0EEEEEEEEEvNT_6ParamsE)
        /*02d8*/ 	.word	0x00000210


	//----- nvinfo : EIATTR_REGCOUNT
	.align		4
.L_132:
        /*02dc*/ 	.byte	0x04, 0x2f
        /*02de*/ 	.short	(.L_134 - .L_133)
	.align		4
.L_133:
        /*02e0*/ 	.word	index@(_ZN7cutlass13device_kernelIN5flash19enable_sm80_to_sm89INS1_16FlashAttnFwdSm80INS1_25CollectiveMainloopFwdSm80ILi8ELi1ELb0EN4cute5tupleIJNS5_1CILi128EEENS7_ILi32EEENS7_ILi256EEEEEELi256ENS_6half_tEfNS_4arch4Sm80ELb0ELb1ELb1ELb1ELb1ELb1ELb1ELb1EEENS1_21CollectiveEpilogueFwdINS6_IJS8_SA_S9_EEENS6_IJNS7_ILi1EEESI_SI_EEESC_SE_Li256ELb1ELb1ELb1ELb0EEENS1_36VarlenDynamicPersistentTileSchedulerILi128ELi32ELi256ELi256ELb1ELb1ELb0ELb1ELb0ELb1EEEEEEEEEvNT_6ParamsE)
        /*02e4*/ 	.word	0x000000ff


	//----- nvinfo : EIATTR_FRAME_SIZE
	.align		4
.L_134:
        /*02e8*/ 	.byte	0x04, 0x11
        /*02ea*/ 	.short	(.L_136 - .L_135)
	.align		4
.L_135:
        /*02ec*/ 	.word	index@($__internal_16_$__cuda_sm70_votesync_ballot)
        /*02f0*/ 	.word	0x00000000


	//----- nvinfo : EIATTR_FRAME_SIZE
	.align		4
.L_136:
        /*02f4*/ 	.byte	0x04, 0x11
        /*02f6*/ 	.short	(.L_138 - .L_137)
	.align		4
.L_137:
        /*02f8*/ 	.word	index@($__internal_15_$__cuda_sm70_shflsync_up_p)
        /*02fc*/ 	.word	0x00000000


	//----- nvinfo : EIATTR_FRAME_SIZE
	.align		4
.L_138:
        /*0300*/ 	.byte	0x04, 0x11
        /*0302*/ 	.short	(.L_140 - .L_139)
	.align		4
.L_139:
        /*0304*/ 	.word	index@($__internal_14_$__cuda_sm70_shflsync_idx_p)
        /*0308*/ 	.word	0x00000000


	//----- nvinfo : EIATTR_FRAME_SIZE
	.align		4
.L_140:
        /*030c*/ 	.byte	0x04, 0x11
        /*030e*/ 	.short	(.L_142 - .L_141)
	.align		4
.L_141:
        /*0310*/ 	.word	index@($__internal_13_$__cuda_sm70_shflsync_bfly_p)
        /*0314*/ 	.word	0x00000000


	//----- nvinfo : EIATTR_FRAME_SIZE
	.align		4
.L_142:
        /*0318*/ 	.byte	0x04, 0x11
        /*031a*/ 	.short	(.L_144 - .L_143)
	.align		4
.L_143:
        /*031c*/ 	.word	index@(_ZN7cutlass13device_kernelIN5flash19enable_sm80_to_sm89INS1_16FlashAttnFwdSm80INS1_25CollectiveMainloopFwdSm80ILi8ELi1ELb0EN4cute5tupleIJNS5_1CILi128EEENS7_ILi32EEENS7_ILi256EEEEEELi256ENS_6half_tEfNS_4arch4Sm80ELb0ELb1ELb1ELb1ELb1ELb1ELb1ELb1EEENS1_21CollectiveEpilogueFwdINS6_IJS8_SA_S9_EEENS6_IJNS7_ILi1EEESI_SI_EEESC_SE_Li256ELb1ELb1ELb1ELb0EEENS1_36VarlenDynamicPersistentTileSchedulerILi128ELi32ELi256ELi256ELb1ELb1ELb0ELb1ELb0ELb1EEEEEEEEEvNT_6ParamsE)
        /*0320*/ 	.word	0x00000048


	//----- nvinfo : EIATTR_REGCOUNT
	.align		4
.L_144:
        /*0324*/ 	.byte	0x04, 0x2f
        /*0326*/ 	.short	(.L_146 - .L_145)
	.align		4
.L_145:
        /*0328*/ 	.word	index@(_ZN7cutlass13device_kernelIN5flash19enable_sm80_to_sm89INS1_16FlashAttnFwdSm80INS1_25CollectiveMainloopFwdSm80ILi8ELi1ELb1EN4cute5tupleIJNS5_1CILi128EEENS7_ILi48EEENS7_ILi256EEEEEELi256ENS_6half_tEfNS_4arch4Sm80ELb0ELb1ELb1ELb1ELb1ELb0ELb1ELb1EEENS1_21CollectiveEpilogueFwdINS6_IJS8_SA_S9_EEENS6_IJNS7_ILi1EEESI_SI_EEESC_SE_Li256ELb1ELb1ELb1ELb0EEENS1_36VarlenDynamicPersistentTileSchedulerILi128ELi48ELi256ELi256ELb1ELb1ELb0ELb1ELb0ELb1EEEEEEEEEvNT_6ParamsE)
        /*032c*/ 	.word	0x000000ff


	//----- nvinfo : EIATTR_FRAME_SIZE
	.align		4
.L_146:
        /*0330*/ 	.byte	0x04, 0x11
        /*0332*/ 	.short	(.L_148 - .L_147)
	.align		4
.L_147:
        /*0334*/ 	.word	index@($__internal_12_$__cuda_sm70_votesync_ballot)
        /*0338*/ 	.word	0x00000000


	//----- nvinfo : EIATTR_FRAME_SIZE
	.align		4
.L_148:
        /*033c*/ 	.byte	0x04, 0x11
        /*033e*/ 	.short	(.L_150 - .L_149)
	.align		4
.L_149:
        /*0340*/ 	.word	index@($__internal_11_$__cuda_sm70_shflsync_up_p)
        /*0344*/ 	.word	0x00000000


	//----- nvinfo : EIATTR_FRAME_SIZE
	.align		4
.L_150:
        /*0348*/ 	.byte	0x04, 0x11
        /*034a*/ 	.short	(.L_152 - .L_151)
	.align		4
.L_151:
        /*034c*/ 	.word	index@($__internal_10_$__cuda_sm70_shflsync_idx_p)
        /*0350*/ 	.word	0x00000000


	//----- nvinfo : EIATTR_FRAME_SIZE
	.align		4
.L_152:
        /*0354*/ 	.byte	0x04, 0x11
        /*0356*/ 	.short	(.L_154 - .L_153)
	.align		4
.L_153:
        /*0358*/ 	.word	index@($__internal_9_$__cuda_sm70_shflsync_bfly_p)
        /*035c*/ 	.word	0x00000000


	//----- nvinfo : EIATTR_FRAME_SIZE
	.align		4
.L_154:
        /*0360*/ 	.byte	0x04, 0x11
        /*0362*/ 	.short	(.L_156 - .L_155)
	.align		4
.L_155:
        /*0364*/ 	.word	index@(_ZN7cutlass13device_kernelIN5flash19enable_sm80_to_sm89INS1_16FlashAttnFwdSm80INS1_25CollectiveMainloopFwdSm80ILi8ELi1ELb1EN4cute5tupleIJNS5_1CILi128EEENS7_ILi48EEENS7_ILi256EEEEEELi256ENS_6half_tEfNS_4arch4Sm80ELb0ELb1ELb1ELb1ELb1ELb0ELb1ELb1EEENS1_21CollectiveEpilogueFwdINS6_IJS8_SA_S9_EEENS6_IJNS7_ILi1EEESI_SI_EEESC_SE_Li256ELb1ELb1ELb1ELb0EEENS1_36VarlenDynamicPersistentTileSchedulerILi128ELi48ELi256ELi256ELb1ELb1ELb0ELb1ELb0ELb1EEEEEEEEEvNT_6ParamsE)
        /*0368*/ 	.word	0x00000218


	//----- nvinfo : EIATTR_REGCOUNT
	.align		4
.L_156:
        /*036c*/ 	.byte	0x04, 0x2f
        /*036e*/ 	.short	(.L_158 - .L_157)
	.align		4
.L_157:
        /*0370*/ 	.word	index@(_ZN7cutlass13device_kernelIN5flash19enable_sm80_to_sm89INS1_16FlashAttnFwdSm80INS1_25CollectiveMainloopFwdSm80ILi8ELi1ELb1EN4cute5tupleIJNS5_1CILi128EEENS7_ILi48EEENS7_ILi256EEEEEELi256ENS_6half_tEfNS_4arch4Sm80ELb0ELb1ELb1ELb0ELb1ELb0ELb1ELb1EEENS1_21CollectiveEpilogueFwdINS6_IJS8_SA_S9_EEENS6_IJNS7_ILi1EEESI_SI_EEESC_SE_Li256ELb0ELb1ELb1ELb0EEENS1_19SingleTileSchedulerILb0ELb1ELb1ELi128EEEEEEEEEvNT_6ParamsE)
        /*0374*/ 	.word	0x000000ff


	//----- nvinfo : EIATTR_FRAME_SIZE
	.align		4
.L_158:
        /*0378*/ 	.byte	0x04, 0x11
        /*037a*/ 	.short	(.L_160 - .L_159)
	.align		4
.L_159:
        /*037c*/ 	.word	index@($__internal_8_$__cuda_sm70_shflsync_idx_p)
        /*0380*/ 	.word	0x00000000


	//----- nvinfo : EIATTR_FRAME_SIZE
	.align		4
.L_160:
        /*0384*/ 	.byte	0x04, 0x11
        /*0386*/ 	.short	(.L_162 - .L_161)
	.align		4
.L_161:
        /*0388*/ 	.word	index@(_ZN7cutlass13device_kernelIN5flash19enable_sm80_to_sm89INS1_16FlashAttnFwdSm80INS1_25CollectiveMainloopFwdSm80ILi8ELi1ELb1EN4cute5tupleIJNS5_1CILi128EEENS7_ILi48EEENS7_ILi256EEEEEELi256ENS_6half_tEfNS_4arch4Sm80ELb0ELb1ELb1ELb0ELb1ELb0ELb1ELb1EEENS1_21CollectiveEpilogueFwdINS6_IJS8_SA_S9_EEENS6_IJNS7_ILi1EEESI_SI_EEESC_SE_Li256ELb0ELb1ELb1ELb0EEENS1_19SingleTileSchedulerILb0ELb1ELb1ELi128EEEEEEEEEvNT_6ParamsE)
        /*038c*/ 	.word	0x00000060


	//----- nvinfo : EIATTR_REGCOUNT
	.align		4
.L_162:
        /*0390*/ 	.byte	0x04, 0x2f
        /*0392*/ 	.short	(.L_164 - .L_163)
	.align		4
.L_163:
        /*0394*/ 	.word	index@(_ZN7cutlass13device_kernelIN5flash19enable_sm80_to_sm89INS1_16FlashAttnFwdSm80INS1_25CollectiveMainloopFwdSm80ILi8ELi1ELb0EN4cute5tupleIJNS5_1CILi128EEENS7_ILi32EEENS7_ILi256EEEEEELi256ENS_6half_tEfNS_4arch4Sm80ELb0ELb0ELb1ELb1ELb1ELb1ELb1ELb1EEENS1_21CollectiveEpilogueFwdINS6_IJS8_SA_S9_EEENS6_IJNS7_ILi1EEESI_SI_EEESC_SE_Li256ELb1ELb1ELb1ELb0EEENS1_36VarlenDynamicPersistentTileSchedulerILi128ELi32ELi256ELi256ELb1ELb1ELb0ELb0ELb1ELb1EEEEEEEEEvNT_6ParamsE)
        /*0398*/ 	.word	0x000000ff


	//----- nvinfo : EIATTR_FRAME_SIZE
	.align		4
.L_164:
        /*039c*/ 	.byte	0x04, 0x11
        /*039e*/ 	.short	(.L_166 - .L_165)
	.align		4
.L_165:
        /*03a0*/ 	.word	index@($__internal_7_$__cuda_sm70_votesync_ballot)
        /*03a4*/ 	.word	0x00000000


	//----- nvinfo : EIATTR_FRAME_SIZE
	.align		4
.L_166:
        /*03a8*/ 	.byte	0x04, 0x11
        /*03aa*/ 	.short	(.L_168 - .L_167)
	.align		4
.L_167:
        /*03ac*/ 	.word	index@($__internal_6_$__cuda_sm70_shflsync_up_p)
        /*03b0*/ 	.word	0x00000000


	//----- nvinfo : EIATTR_FRAME_SIZE
	.align		4
.L_168:
        /*03b4*/ 	.byte	0x04, 0x11
        /*03b6*/ 	.short	(.L_170 - .L_169)
	.align		4
.L_169:
        /*03b8*/ 	.word	index@($__internal_5_$__cuda_sm70_shflsync_idx_p)
        /*03bc*/ 	.word	0x00000000


	//----- nvinfo : EIATTR_FRAME_SIZE
	.align		4
.L_170:
        /*03c0*/ 	.byte	0x04, 0x11
        /*03c2*/ 	.short	(.L_172 - .L_171)
	.align		4
.L_171:
        /*03c4*/ 	.word	index@($__internal_4_$__cuda_sm70_shflsync_bfly_p)
        /*03c8*/ 	.word	0x00000000


	//----- nvinfo : EIATTR_FRAME_SIZE
	.align		4
.L_172:
        /*03cc*/ 	.byte	0x04, 0x11
        /*03ce*/ 	.short	(.L_174 - .L_173)
	.align		4
.L_173:
        /*03d0*/ 	.word	index@(_ZN7cutlass13device_kernelIN5flash19enable_sm80_to_sm89INS1_16FlashAttnFwdSm80INS1_25CollectiveMainloopFwdSm80ILi8ELi1ELb0EN4cute5tupleIJNS5_1CILi128EEENS7_ILi32EEENS7_ILi256EEEEEELi256ENS_6half_tEfNS_4arch4Sm80ELb0ELb0ELb1ELb1ELb1ELb1ELb1ELb1EEENS1_21CollectiveEpilogueFwdINS6_IJS8_SA_S9_EEENS6_IJNS7_ILi1EEESI_SI_EEESC_SE_Li256ELb1ELb1ELb1ELb0EEENS1_36VarlenDynamicPersistentTileSchedulerILi128ELi32ELi256ELi256ELb1ELb1ELb0ELb0ELb1ELb1EEEEEEEEEvNT_6ParamsE)
        /*03d4*/ 	.word	0x00000058


	//----- nvinfo : EIATTR_REGCOUNT
	.align		4
.L_174:
        /*03d8*/ 	.byte	0x04, 0x2f
        /*03da*/ 	.short	(.L_176 - .L_175)
	.align		4
.L_175:
        /*03dc*/ 	.word	index@(_ZN7cutlass13device_kernelIN5flash19enable_sm80_to_sm89INS1_16FlashAttnFwdSm80INS1_25CollectiveMainloopFwdSm80ILi8ELi1ELb1EN4cute5tupleIJNS5_1CILi128EEENS7_ILi48EEENS7_ILi256EEEEEELi256ENS_6half_tEfNS_4arch4Sm80ELb0ELb0ELb1ELb1ELb1ELb0ELb1ELb1EEENS1_21CollectiveEpilogueFwdINS6_IJS8_SA_S9_EEENS6_IJNS7_ILi1EEESI_SI_EEESC_SE_Li256ELb1ELb1ELb1ELb0EEENS1_36VarlenDynamicPersistentTileSchedulerILi128ELi48ELi256ELi256ELb1ELb1ELb0ELb0ELb1ELb1EEEEEEEEEvNT_6ParamsE)
        /*03e0*/ 	.word	0x000000ff


	//----- nvinfo : EIATTR_FRAME_SIZE
	.align		4
.L_176:
        /*03e4*/ 	.byte	0x04, 0x11
        /*03e6*/ 	.short	(.L_178 - .L_177)
	.align		4
.L_177:
        /*03e8*/ 	.word	index@($__internal_3_$__cuda_sm70_votesync_ballot)
        /*03ec*/ 	.word	0x00000000


	//----- nvinfo : EIATTR_FRAME_SIZE
	.align		4
.L_178:
        /*03f0*/ 	.byte	0x04, 0x11
        /*03f2*/ 	.short	(.L_180 - .L_179)
	.align		4
.L_179:
        /*03f4*/ 	.word	index@($__internal_2_$__cuda_sm70_shflsync_up_p)
        /*03f8*/ 	.word	0x00000000


	//----- nvinfo : EIATTR_FRAME_SIZE
	.align		4
.L_180:
        /*03fc*/ 	.byte	0x04, 0x11
        /*03fe*/ 	.short	(.L_182 - .L_181)
	.align		4
.L_181:
        /*0400*/ 	.word	index@($__internal_1_$__cuda_sm70_shflsync_idx_p)
        /*0404*/ 	.word	0x00000000


	//----- nvinfo : EIATTR_FRAME_SIZE
	.align		4
.L_182:
        /*0408*/ 	.byte	0x04, 0x11
        /*040a*/ 	.short	(.L_184 - .L_183)
	.align		4
.L_183:
        /*040c*/ 	.word	index@($__internal_0_$__cuda_sm70_shflsync_bfly_p)
        /*0410*/ 	.word	0x00000000


	//----- nvinfo : EIATTR_FRAME_SIZE
	.align		4
.L_184:
        /*0414*/ 	.byte	0x04, 0x11
        /*0416*/ 	.short	(.L_186 - .L_185)
	.align		4
.L_185:
        /*0418*/ 	.word	index@(_ZN7cutlass13device_kernelIN5flash19enable_sm80_to_sm89INS1_16FlashAttnFwdSm80INS1_25CollectiveMainloopFwdSm80ILi8ELi1ELb1EN4cute5tupleIJNS5_1CILi128EEENS7_ILi48EEENS7_ILi256EEEEEELi256ENS_6half_tEfNS_4arch4Sm80ELb0ELb0ELb1ELb1ELb1ELb0ELb1ELb1EEENS1_21CollectiveEpilogueFwdINS6_IJS8_SA_S9_EEENS6_IJNS7_ILi1EEESI_SI_EEESC_SE_Li256ELb1ELb1ELb1ELb0EEENS1_36VarlenDynamicPersistentTileSchedulerILi128ELi48ELi256ELi256ELb1ELb1ELb0ELb0ELb1ELb1EEEEEEEEEvNT_6ParamsE)
        /*041c*/ 	.word	0x00000190


	//----- nvinfo : EIATTR_REGCOUNT
	.align		4
.L_186:
        /*0420*/ 	.byte	0x04, 0x2f
        /*0422*/ 	.short	(.L_188 - .L_187)
	.align		4
.L_187:
        /*0424*/ 	.word	index@(_ZN7cutlass13device_kernelIN5flash19enable_sm80_to_sm89INS1_16FlashAttnFwdSm80INS1_25CollectiveMainloopFwdSm80ILi8ELi1ELb1EN4cute5tupleIJNS5_1CILi128EEENS7_ILi64EEENS7_ILi256EEEEEELi256ENS_6half_tEfNS_4arch4Sm80ELb0ELb0ELb1ELb0ELb1ELb0ELb1ELb1EEENS1_21CollectiveEpilogueFwdINS6_IJS8_SA_S9_EEENS6_IJNS7_ILi1EEESI_SI_EEESC_SE_Li256ELb0ELb1ELb1ELb0EEENS1_19SingleTileSchedulerILb0ELb1ELb1ELi128EEEEEEEEEvNT_6ParamsE)
        /*0428*/ 	.word	0x000000ff


	//----- nvinfo : EIATTR_FRAME_SIZE
	.align		4
.L_188:
        /*042c*/ 	.byte	0x04, 0x11
        /*042e*/ 	.short	(.L_190 - .L_189)
	.align		4
.L_189:
        /*0430*/ 	.word	index@(_ZN7cutlass13device_kernelIN5flash19enable_sm80_to_sm89INS1_16FlashAttnFwdSm80INS1_25CollectiveMainloopFwdSm80ILi8ELi1ELb1EN4cute5tupleIJNS5_1CILi128EEENS7_ILi64EEENS7_ILi256EEEEEELi256ENS_6half_tEfNS_4arch4Sm80ELb0ELb0ELb1ELb0ELb1ELb0ELb1ELb1EEENS1_21CollectiveEpilogueFwdINS6_IJS8_SA_S9_EEENS6_IJNS7_ILi1EEESI_SI_EEESC_SE_Li256ELb0ELb1ELb1ELb0EEENS1_19SingleTileSchedulerILb0ELb1ELb1ELi128EEEEEEEEEvNT_6ParamsE)
        /*0434*/ 	.word	0x00000068


	//----- nvinfo : EIATTR_MIN_STACK_SIZE
	.align		4
.L_190:
        /*0438*/ 	.byte	0x04, 0x12
        /*043a*/ 	.short	(.L_192 - .L_191)
	.align		4
.L_191:
        /*043c*/ 	.word	index@(_ZN7cutlass13device_kernelIN5flash19enable_sm80_to_sm89INS1_16FlashAttnFwdSm80INS1_25CollectiveMainloopFwdSm80ILi8ELi1ELb1EN4cute5tupleIJNS5_1CILi128EEENS7_ILi64EEENS7_ILi256EEEEEELi256ENS_6half_tEfNS_4arch4Sm80ELb0ELb0ELb1ELb0ELb1ELb0ELb1ELb1EEENS1_21CollectiveEpilogueFwdINS6_IJS8_SA_S9_EEENS6_IJNS7_ILi1EEESI_SI_EEESC_SE_Li256ELb0ELb1ELb1ELb0EEENS1_19SingleTileSchedulerILb0ELb1ELb1ELi128EEEEEEEEEvNT_6ParamsE)
        /*0440*/ 	.word	0x00000068


	//----- nvinfo : EIATTR_MIN_STACK_SIZE
	.align		4
.L_192:
        /*0444*/ 	.byte	0x04, 0x12
        /*0446*/ 	.short	(.L_194 - .L_193)
	.align		4
.L_193:
        /*0448*/ 	.word	index@(_ZN7cutlass13device_kernelIN5flash19enable_sm80_to_sm89INS1_16FlashAttnFwdSm80INS1_25CollectiveMainloopFwdSm80ILi8ELi1ELb1EN4cute5tupleIJNS5_1CILi128EEENS7_ILi48EEENS7_ILi256EEEEEELi256ENS_6half_tEfNS_4arch4Sm80ELb0ELb0ELb1ELb1ELb1ELb0ELb1ELb1EEENS1_21CollectiveEpilogueFwdINS6_IJS8_SA_S9_EEENS6_IJNS7_ILi1EEESI_SI_EEESC_SE_Li256ELb1ELb1ELb1ELb0EEENS1_36VarlenDynamicPersistentTileSchedulerILi128ELi48ELi256ELi256ELb1ELb1ELb0ELb0ELb1ELb1EEEEEEEEEvNT_6ParamsE)
        /*044c*/ 	.word	0x00000190


	//----- nvinfo : EIATTR_MIN_STACK_SIZE
	.align		4
.L_194:
        /*0450*/ 	.byte	0x04, 0x12
        /*0452*/ 	.short	(.L_196 - .L_195)
	.align		4
.L_195:
        /*0454*/ 	.word	index@(_ZN7cutlass13device_kernelIN5flash19enable_sm80_to_sm89INS1_16FlashAttnFwdSm80INS1_25CollectiveMainloopFwdSm80ILi8ELi1ELb0EN4cute5tupleIJNS5_1CILi128EEENS7_ILi32EEENS7_ILi256EEEEEELi256ENS_6half_tEfNS_4arch4Sm80ELb0ELb0ELb1ELb1ELb1ELb1ELb1ELb1EEENS1_21CollectiveEpilogueFwdINS6_IJS8_SA_S9_EEENS6_IJNS7_ILi1EEESI_SI_EEESC_SE_Li256ELb1ELb1ELb1ELb0EEENS1_36VarlenDynamicPersistentTileSchedulerILi128ELi32ELi256ELi256ELb1ELb1ELb0ELb0ELb1ELb1EEEEEEEEEvNT_6ParamsE)
        /*0458*/ 	.word	0x00000058


	//----- nvinfo : EIATTR_MIN_STACK_SIZE
	.align		4
.L_196:
        /*045c*/ 	.byte	0x04, 0x12
        /*045e*/ 	.short	(.L_198 - .L_197)
	.align		4
.L_197:
        /*0460*/ 	.word	index@(_ZN7cutlass13device_kernelIN5flash19enable_sm80_to_sm89INS1_16FlashAttnFwdSm80INS1_25CollectiveMainloopFwdSm80ILi8ELi1ELb1EN4cute5tupleIJNS5_1CILi128EEENS7_ILi48EEENS7_ILi256EEEEEELi256ENS_6half_tEfNS_4arch4Sm80ELb0ELb1ELb1ELb0ELb1ELb0ELb1ELb1EEENS1_21CollectiveEpilogueFwdINS6_IJS8_SA_S9_EEENS6_IJNS7_ILi1EEESI_SI_EEESC_SE_Li256ELb0ELb1ELb1ELb0EEENS1_19SingleTileSchedulerILb0ELb1ELb1ELi128EEEEEEEEEvNT_6ParamsE)
        /*0464*/ 	.word	0x00000060


	//----- nvinfo : EIATTR_MIN_STACK_SIZE
	.align		4
.L_198:
        /*0468*/ 	.byte	0x04, 0x12
        /*046a*/ 	.short	(.L_200 - .L_199)
	.align		4
.L_199:
        /*046c*/ 	.word	index@(_ZN7cutlass13device_kernelIN5flash19enable_sm80_to_sm89INS1_16FlashAttnFwdSm80INS1_25CollectiveMainloopFwdSm80ILi8ELi1ELb1EN4cute5tupleIJNS5_1CILi128EEENS7_ILi48EEENS7_ILi256EEEEEELi256ENS_6half_tEfNS_4arch4Sm80ELb0ELb1ELb1ELb1ELb1ELb0ELb1ELb1EEENS1_21CollectiveEpilogueFwdINS6_IJS8_SA_S9_EEENS6_IJNS7_ILi1EEESI_SI_EEESC_SE_Li256ELb1ELb1ELb1ELb0EEENS1_36VarlenDynamicPersistentTileSchedulerILi128ELi48ELi256ELi256ELb1ELb1ELb0ELb1ELb0ELb1EEEEEEEEEvNT_6ParamsE)
        /*0470*/ 	.word	0x00000218


	//----- nvinfo : EIATTR_MIN_STACK_SIZE
	.align		4
.L_200:
        /*0474*/ 	.byte	0x04, 0x12
        /*0476*/ 	.short	(.L_202 - .L_201)
	.align		4
.L_201:
        /*0478*/ 	.word	index@(_ZN7cutlass13device_kernelIN5flash19enable_sm80_to_sm89INS1_16FlashAttnFwdSm80INS1_25CollectiveMainloopFwdSm80ILi8ELi1ELb0EN4cute5tupleIJNS5_1CILi128EEENS7_ILi32EEENS7_ILi256EEEEEELi256ENS_6half_tEfNS_4arch4Sm80ELb0ELb1ELb1ELb1ELb1ELb1ELb1ELb1EEENS1_21CollectiveEpilogueFwdINS6_IJS8_SA_S9_EEENS6_IJNS7_ILi1EEESI_SI_EEESC_SE_Li256ELb1ELb1ELb1ELb0EEENS1_36VarlenDynamicPersistentTileSchedulerILi128ELi32ELi256ELi256ELb1ELb1ELb0ELb1ELb0ELb1EEEEEEEEEvNT_6ParamsE)
        /*047c*/ 	.word	0x00000048


	//----- nvinfo : EIATTR_MIN_STACK_SIZE
	.align		4
.L_202:
        /*0480*/ 	.byte	0x04, 0x12
        /*0482*/ 	.short	(.L_204 - .L_203)
	.align		4
.L_203:
        /*0484*/ 	.word	index@(_ZN7cutlass13device_kernelIN5flash19enable_sm80_to_sm89INS1_16FlashAttnFwdSm80INS1_25CollectiveMainloopFwdSm80ILi8ELi1ELb1EN4cute5tupleIJNS5_1CILi128EEENS7_ILi64EEENS7_ILi256EEEEEELi256ENS_6half_tEfNS_4arch4Sm80ELb1ELb0ELb1ELb0ELb1ELb0ELb1ELb1EEENS1_21CollectiveEpilogueFwdINS6_IJS8_SA_S9_EEENS6_IJNS7_ILi1EEESI_SI_EEESC_SE_Li256ELb0ELb1ELb1ELb0EEENS1_30DynamicPersistentTileSchedulerILi256ELi256ELb1ELb1ELb0EEEEEEEEEvNT_6ParamsE)
        /*0488*/ 	.word	0x00000210


	//----- nvinfo : EIATTR_MIN_STACK_SIZE
	.align		4
.L_204:
        /*048c*/ 	.byte	0x04, 0x12
        /*048e*/ 	.short	(.L_206 - .L_205)
	.align		4
.L_205:
        /*0490*/ 	.word	index@(_ZN7cutlass13device_kernelIN5flash19enable_sm80_to_sm89INS1_16FlashAttnFwdSm80INS1_25CollectiveMainloopFwdSm80ILi8ELi1ELb1EN4cute5tupleIJNS5_1CILi128EEENS7_ILi48EEENS7_ILi256EEEEEELi256ENS_6half_tEfNS_4arch4Sm80ELb1ELb0ELb1ELb1ELb1ELb0ELb1ELb1EEENS1_21CollectiveEpilogueFwdINS6_IJS8_SA_S9_EEENS6_IJNS7_ILi1EEESI_SI_EEESC_SE_Li256ELb1ELb1ELb1ELb0EEENS1_36VarlenDynamicPersistentTileSchedulerILi128ELi48ELi256ELi256ELb1ELb1ELb0ELb1ELb1ELb1EEEEEEEEEvNT_6ParamsE)
        /*0494*/ 	.word	0x00000220


	//----- nvinfo : EIATTR_MIN_STACK_SIZE
	.align		4
.L_206:
        /*0498*/ 	.byte	0x04, 0x12
        /*049a*/ 	.short	(.L_208 - .L_207)
	.align		4
.L_207:
        /*049c*/ 	.word	index@(_ZN7cutlass13device_kernelIN5flash19enable_sm80_to_sm89INS1_16FlashAttnFwdSm80INS1_25CollectiveMainloopFwdSm80ILi8ELi1ELb0EN4cute5tupleIJNS5_1CILi128EEENS7_ILi32EEENS7_ILi256EEEEEELi256ENS_6half_tEfNS_4arch4Sm80ELb1ELb0ELb1ELb1ELb1ELb1ELb1ELb1EEENS1_21CollectiveEpilogueFwdINS6_IJS8_SA_S9_EEENS6_IJNS7_ILi1EEESI_SI_EEESC_SE_Li256ELb1ELb1ELb1ELb0EEENS1_36VarlenDynamicPersistentTileSchedulerILi128ELi32ELi256ELi256ELb1ELb1ELb0ELb1ELb1ELb1EEEEEEEEEvNT_6ParamsE)
        /*04a0*/ 	.word	0x00000048


	//----- nvinfo : EIATTR_MIN_STACK_SIZE
	.align		4
.L_208:
        /*04a4*/ 	.byte	0x04, 0x12
        /*04a6*/ 	.short	(.L_210 - .L_209)
	.align		4
.L_209:
        /*04a8*/ 	.word	index@(_ZN7cutlass13device_kernelIN5flash19enable_sm80_to_sm89INS1_16FlashAttnFwdSm80INS1_25CollectiveMainloopFwdSm80ILi8ELi1ELb0EN4cute5tupleIJNS5_1CILi128EEENS7_ILi96EEENS7_ILi256EEEEEELi256ENS_6half_tEfNS_4arch4Sm80ELb0ELb0ELb1ELb0ELb1ELb0ELb1ELb1EEENS1_21CollectiveEpilogueFwdINS6_IJS8_SA_S9_EEENS6_IJNS7_ILi1EEESI_SI_EEESC_SE_Li256ELb0ELb1ELb1ELb0EEENS1_19SingleTileSchedulerILb0ELb1ELb1ELi128EEEEEEEEEvNT_6ParamsE)
        /*04ac*/ 	.word	0x00000060


	//----- nvinfo : EIATTR_MIN_STACK_SIZE
	.align		4
.L_210:
        /*04b0*/ 	.byte	0x04, 0x12
        /*04b2*/ 	.short	(.L_212 - .L_211)
	.align		4
.L_211:
        /*04b4*/ 	.word	index@(_ZN7cutlass13device_kernelIN5flash19enable_sm80_to_sm89INS1_16FlashAttnFwdSm80INS1_25CollectiveMainloopFwdSm80ILi8ELi1ELb0EN4cute5tupleIJNS5_1CILi128EEENS7_ILi64EEENS7_ILi256EEEEEELi256ENS_6half_tEfNS_4arch4Sm80ELb0ELb0ELb1ELb1ELb1ELb0ELb1ELb1EEENS1_21CollectiveEpilogueFwdINS6_IJS8_SA_S9_EEENS6_IJNS7_ILi1EEESI_SI_EEESC_SE_Li256ELb1ELb1ELb1ELb0EEENS1_36VarlenDynamicPersistentTileSchedulerILi128ELi64ELi256ELi256ELb1ELb1ELb0ELb0ELb1ELb1EEEEEEEEEvNT_6ParamsE)
        /*04b8*/ 	.word	0x00000158


	//----- nvinfo : EIATTR_MIN_STACK_SIZE
	.align		4
.L_212:
        /*04bc*/ 	.byte	0x04, 0x12
        /*04be*/ 	.short	(.L_214 - .L_213)
	.align		4
.L_213:
        /*04c0*/ 	.word	index@(_ZN7cutlass13device_kernelIN5flash19enable_sm80_to_sm89INS1_16FlashAttnFwdSm80INS1_25CollectiveMainloopFwdSm80ILi8ELi1ELb0EN4cute5tupleIJNS5_1CILi128EEENS7_ILi48EEENS7_ILi256EEEEEELi256ENS_6half_tEfNS_4arch4Sm80ELb0ELb0ELb1ELb1ELb1ELb1ELb1ELb1EEENS1_21CollectiveEpilogueFwdINS6_IJS8_SA_S9_EEENS6_IJNS7_ILi1EEESI_SI_EEESC_SE_Li256ELb1ELb1ELb1ELb0EEENS1_36VarlenDynamicPersistentTileSchedulerILi128ELi48ELi256ELi256ELb1ELb1ELb0ELb0ELb1ELb1EEEEEEEEEvNT_6ParamsE)
        /*04c4*/ 	.word	0x00000190


	//----- nvinfo : EIATTR_MIN_STACK_SIZE
	.align		4
.L_214:
        /*04c8*/ 	.byte	0x04, 0x12
        /*04ca*/ 	.short	(.L_216 - .L_215)
	.align		4
.L_215:
        /*04cc*/ 	.word	index@(_ZN7cutlass13device_kernelIN5flash19enable_sm80_to_sm89INS1_16FlashAttnFwdSm80INS1_25CollectiveMainloopFwdSm80ILi8ELi1ELb0EN4cute5tupleIJNS5_1CILi128EEENS7_ILi64EEENS7_ILi256EEEEEELi256ENS_6half_tEfNS_4arch4Sm80ELb0ELb1ELb1ELb0ELb1ELb0ELb1ELb1EEENS1_21CollectiveEpilogueFwdINS6_IJS8_SA_S9_EEENS6_IJNS7_ILi1EEESI_SI_EEESC_SE_Li256ELb0ELb1ELb1ELb0EEENS1_19SingleTileSchedulerILb0ELb1ELb1ELi128EEEEEEEEEvNT_6ParamsE)
        /*04d0*/ 	.word	0x00000008


	//----- nvinfo : EIATTR_MIN_STACK_SIZE
	.align		4
.L_216:
        /*04d4*/ 	.byte	0x04, 0x12
        /*04d6*/ 	.short	(.L_218 - .L_217)
	.align		4
.L_217:
        /*04d8*/ 	.word	index@(_ZN7cutlass13device_kernelIN5flash19enable_sm80_to_sm89INS1_16FlashAttnFwdSm80INS1_25CollectiveMainloopFwdSm80ILi8ELi1ELb0EN4cute5tupleIJNS5_1CILi128EEENS7_ILi64EEENS7_ILi256EEEEEELi256ENS_6half_tEfNS_4arch4Sm80ELb0ELb1ELb1ELb1ELb1ELb0ELb1ELb1EEENS1_21CollectiveEpilogueFwdINS6_IJS8_SA_S9_EEENS6_IJNS7_ILi1EEESI_SI_EEESC_SE_Li256ELb1ELb1ELb1ELb0EEENS1_36VarlenDynamicPersistentTileSchedulerILi128ELi64ELi256ELi256ELb1ELb1ELb0ELb1ELb0ELb1EEEEEEEEEvNT_6ParamsE)
        /*04dc*/ 	.word	0x00000030


	//----- nvinfo : EIATTR_MIN_STACK_SIZE
	.align		4
.L_218:
        /*04e0*/ 	.byte	0x04, 0x12
        /*04e2*/ 	.short	(.L_220 - .L_219)
	.align		4
.L_219:
        /*04e4*/ 	.word	index@(_ZN7cutlass13device_kernelIN5flash19enable_sm80_to_sm89INS1_16FlashAttnFwdSm80INS1_25CollectiveMainloopFwdSm80ILi8ELi1ELb0EN4cute5tupleIJNS5_1CILi128EEENS7_ILi48EEENS7_ILi256EEEEEELi256ENS_6half_tEfNS_4arch4Sm80ELb0ELb1ELb1ELb1ELb1ELb1ELb1ELb1EEENS1_21CollectiveEpilogueFwdINS6_IJS8_SA_S9_EEENS6_IJNS7_ILi1EEESI_SI_EEESC_SE_Li256ELb1ELb1ELb1ELb0EEENS1_36VarlenDynamicPersistentTileSchedulerILi128ELi48ELi256ELi256ELb1ELb1ELb0ELb1ELb0ELb1EEEEEEEEEvNT_6ParamsE)
        /*04e8*/ 	.word	0x000001e8


	//----- nvinfo : EIATTR_MIN_STACK_SIZE
	.align		4
.L_220:
        /*04ec*/ 	.byte	0x04, 0x12
        /*04ee*/ 	.short	(.L_222 - .L_221)
	.align		4
.L_221:
        /*04f0*/ 	.word	index@(_ZN7cutlass13device_kernelIN5flash19enable_sm80_to_sm89INS1_16FlashAttnFwdSm80INS1_25CollectiveMainloopFwdSm80ILi8ELi1ELb0EN4cute5tupleIJNS5_1CILi128EEENS7_ILi96EEENS7_ILi256EEEEEELi256ENS_6half_tEfNS_4arch4Sm80ELb1ELb0ELb1ELb0ELb1ELb0ELb1ELb1EEENS1_21CollectiveEpilogueFwdINS6_IJS8_SA_S9_EEENS6_IJNS7_ILi1EEESI_SI_EEESC_SE_Li256ELb0ELb1ELb1ELb0EEENS1_30DynamicPersistentTileSchedulerILi256ELi256ELb1ELb1ELb0EEEEEEEEEvNT_6ParamsE)
        /*04f4*/ 	.word	0x000001a0


	//----- nvinfo : EIATTR_MIN_STACK_SIZE
	.align		4
.L_222:
        /*04f8*/ 	.byte	0x04, 0x12
        /*04fa*/ 	.short	(.L_224 - .L_223)
	.align		4
.L_223:
        /*04fc*/ 	.word	index@(_ZN7cutlass13device_kernelIN5flash19enable_sm80_to_sm89INS1_16FlashAttnFwdSm80INS1_25CollectiveMainloopFwdSm80ILi8ELi1ELb0EN4cute5tupleIJNS5_1CILi128EEENS7_ILi64EEENS7_ILi256EEEEEELi256ENS_6half_tEfNS_4arch4Sm80ELb1ELb0ELb1ELb1ELb1ELb0ELb1ELb1EEENS1_21CollectiveEpilogueFwdINS6_IJS8_SA_S9_EEENS6_IJNS7_ILi1EEESI_SI_EEESC_SE_Li256ELb1ELb1ELb1ELb0EEENS1_36VarlenDynamicPersistentTileSchedulerILi128ELi64ELi256ELi256ELb1ELb1ELb0ELb1ELb1ELb1EEEEEEEEEvNT_6ParamsE)
        /*0500*/ 	.word	0x00000038


	//----- nvinfo : EIATTR_MIN_STACK_SIZE
	.align		4
.L_224:
        /*0504*/ 	.byte	0x04, 0x12
        /*0506*/ 	.short	(.L_226 - .L_225)
	.align		4
.L_225:
        /*0508*/ 	.word	index@(_ZN7cutlass13device_kernelIN5flash19enable_sm80_to_sm89INS1_16FlashAttnFwdSm80INS1_25CollectiveMainloopFwdSm80ILi8ELi1ELb0EN4cute5tupleIJNS5_1CILi128EEENS7_ILi48EEENS7_ILi256EEEEEELi256ENS_6half_tEfNS_4arch4Sm80ELb1ELb0ELb1ELb1ELb1ELb1ELb1ELb1EEENS1_21CollectiveEpilogueFwdINS6_IJS8_SA_S9_EEENS6_IJNS7_ILi1EEESI_SI_EEESC_SE_Li256ELb1ELb1ELb1ELb0EEENS1_36VarlenDynamicPersistentTileSchedulerILi128ELi48ELi256ELi256ELb1ELb1ELb0ELb1ELb1ELb1EEEEEEEEEvNT_6ParamsE)
        /*050c*/ 	.word	0x00000198
.L_226:


//--------------------- .nv.info._ZN7cutlass13device_kernelIN5flash19enable_sm80_to_sm89INS1_16FlashAttnFwdSm80INS1_25CollectiveMainloopFwdSm80ILi8ELi1ELb1EN4cute5tupleIJNS5_1CILi128EEENS7_ILi64EEENS7_ILi256EEEEEELi256ENS_6half_tEfNS_4arch4Sm80ELb0ELb0ELb1ELb0ELb1ELb0ELb1ELb1EEENS1_21CollectiveEpilogueFwdINS6_IJS8_SA_S9_EEENS6_IJNS7_ILi1EEESI_SI_EEESC_SE_Li256ELb0ELb1ELb1ELb0EEENS1_19SingleTileSchedulerILb0ELb1ELb1ELi128EEEEEEEEEvNT_6ParamsE --------------------------
	.section	.nv.info._ZN7cutlass13device_kernelIN5flash19enable_sm80_to_sm89INS1_16FlashAttnFwdSm80INS1_25CollectiveMainloopFwdSm80ILi8ELi1ELb1EN4cute5tupleIJNS5_1CILi128EEENS7_ILi64EEENS7_ILi256EEEEEELi256ENS_6half_tEfNS_4arch4Sm80ELb0ELb0ELb1ELb0ELb1ELb0ELb1ELb1EEENS1_21CollectiveEpilogueFwdINS6_IJS8_SA_S9_EEENS6_IJNS7_ILi1EEESI_SI_EEESC_SE_Li256ELb0ELb1ELb1ELb0EEENS1_19SingleTileSchedulerILb0ELb1ELb1ELi128EEEEEEEEEvNT_6ParamsE,"",@"SHT_CUDA_INFO"
	.sectionflags	@""
	.align	4


	//----- nvinfo : EIATTR_CUDA_API_VERSION
	.align		4
        /*0000*/ 	.byte	0x04, 0x37
        /*0002*/ 	.short	(.L_228 - .L_227)
.L_227:
        /*0004*/ 	.word	0x00000082


	//----- nvinfo : EIATTR_SW2861232_WAR
	.align		4
.L_228:
        /*0008*/ 	.byte	0x01, 0x35
	.zero		2


	//----- nvinfo : EIATTR_PARAM_CBANK
	.align		4
        /*000c*/ 	.byte	0x04, 0x0a
        /*000e*/ 	.short	(.L_230 - .L_229)
	.align		4
.L_229:
        /*0010*/ 	.word	index@(.nv.constant0._ZN7cutlass13device_kernelIN5flash19enable_sm80_to_sm89INS1_16FlashAttnFwdSm80INS1_25CollectiveMainloopFwdSm80ILi8ELi1ELb1EN4cute5tupleIJNS5_1CILi128EEENS7_ILi64EEENS7_ILi256EEEEEELi256ENS_6half_tEfNS_4arch4Sm80ELb0ELb0ELb1ELb0ELb1ELb0ELb1ELb1EEENS1_21CollectiveEpilogueFwdINS6_IJS8_SA_S9_EEENS6_IJNS7_ILi1EEESI_SI_EEESC_SE_Li256ELb0ELb1ELb1ELb0EEENS1_19SingleTileSchedulerILb0ELb1ELb1ELi128EEEEEEEEEvNT_6ParamsE)
        /*0014*/ 	.short	0x0160
        /*0016*/ 	.short	0x0418


	//----- nvinfo : EIATTR_CBANK_PARAM_SIZE
	.align		4
.L_230:
        /*0018*/ 	.byte	0x03, 0x19
        /*001a*/ 	.short	0x0418


	//----- nvinfo : EIATTR_KPARAM_INFO
	.align		4
        /*001c*/ 	.byte	0x04, 0x17
        /*001e*/ 	.short	(.L_232 - .L_231)
.L_231:
        /*0020*/ 	.word	0x00000000
        /*0024*/ 	.short	0x0000
        /*0026*/ 	.short	0x0000
        /*0028*/ 	.byte	0x00, 0xf0, 0x61, 0x10


	//----- nvinfo : EIATTR_MAXREG_COUNT
	.align		4
.L_232:
        /*002c*/ 	.byte	0x03, 0x1b
        /*002e*/ 	.short	0x00ff


	//----- nvinfo : EIATTR_NUM_BARRIERS
	.align		4
        /*0030*/ 	.byte	0x02, 0x4c
        /*0032*/ 	.byte	0x02
	.zero		1


	//----- nvinfo : EIATTR_ANNOTATIONS
	.align		4
        /*0034*/ 	.byte	0x04, 0x55
        /*0036*/ 	.short	(.L_234 - .L_233)


	//   ....[0]....
.L_233:
        /*0038*/ 	.word	0x00000001
        /*003c*/ 	.byte	0xc0, 0x0c, 0x00, 0x00, 0x01, 0x00, 0x00, 0x00, 0x30, 0x14, 0x00, 0x00, 0x01, 0x00, 0x00, 0x00
        /* <DEDUP_REMOVED lines=32> */
        /*024c*/ 	.byte	0xd0, 0x96, 0x00, 0x00, 0x01, 0x00, 0x00, 0x00, 0xe0, 0x96, 0x00, 0x00


	//----- nvinfo : EIATTR_MERCURY_ISA_VERSION
	.align		4
.L_234:
        /*0258*/ 	.byte	0x03, 0x5f
        /*025a*/ 	.short	0x0000


	//----- nvinfo : EIATTR_COOP_GROUP_MASK_REGIDS
	.align		4
        /*025c*/ 	.byte	0x04, 0x29
        /*025e*/ 	.short	(.L_236 - .L_235)


	//   ....[0]....
.L_235:
        /*0260*/ 	.word	0xffffffff


	//   ....[1]....
        /*0264*/ 	.word	0xffffffff


	//   ....[2]....
        /*0268*/ 	.word	0xffffffff


	//   ....[3]....
        /*026c*/ 	.word	0xffffffff


	//   ....[4]....
        /*0270*/ 	.word	0xffffffff


	//   ....[5]....
        /*0274*/ 	.word	0xffffffff


	//   ....[6]....
        /*0278*/ 	.word	0xffffffff


	//   ....[7]....
        /*027c*/ 	.word	0xffffffff


	//   ....[8]....
        /*0280*/ 	.word	0xffffffff


	//   ....[9]....
        /*0284*/ 	.word	0xffffffff


	//   ....[10]....
        /*0288*/ 	.word	0xffffffff


	//   ....[11]....
        /*028c*/ 	.word	0xffffffff


	//   ....[12]....
        /*0290*/ 	.word	0xffffffff


	//   ....[13]....
        /*0294*/ 	.word	0xffffffff


	//   ....[14]....
        /*0298*/ 	.word	0xffffffff


	//   ....[15]....
        /*029c*/ 	.word	0xffffffff


	//   ....[16]....
        /*02a0*/ 	.word	0xffffffff


	//   ....[17]....
        /*02a4*/ 	.word	0xffffffff


	//   ....[18]....
        /*02a8*/ 	.word	0xffffffff


	//   ....[19]....
        /*02ac*/ 	.word	0xffffffff


	//   ....[20]....
        /*02b0*/ 	.word	0xffffffff


	//   ....[21]....
        /*02b4*/ 	.word	0xffffffff


	//   ....[22]....
        /*02b8*/ 	.word	0xffffffff


	//   ....[23]....
        /*02bc*/ 	.word	0xffffffff


	//   ....[24]....
        /*02c0*/ 	.word	0xffffffff


	//   ....[25]....
        /*02c4*/ 	.word	0xffffffff


	//   ....[26]....
        /*02c8*/ 	.word	0xffffffff


	//   ....[27]....
        /*02cc*/ 	.word	0xffffffff


	//   ....[28]....
        /*02d0*/ 	.word	0xffffffff


	//   ....[29]....
        /*02d4*/ 	.word	0xffffffff


	//   ....[30]....
        /*02d8*/ 	.word	0xffffffff


	//   ....[31]....
        /*02dc*/ 	.word	0xffffffff


	//   ....[32]....
        /*02e0*/ 	.word	0xffffffff


	//   ....[33]....
        /*02e4*/ 	.word	0xffffffff


	//   ....[34]....
        /*02e8*/ 	.word	0xffffffff


	//   ....[35]....
        /*02ec*/ 	.word	0xffffffff


	//   ....[36]....
        /*02f0*/ 	.word	0xffffffff


	//   ....[37]....
        /*02f4*/ 	.word	0xffffffff


	//   ....[38]....
        /*02f8*/ 	.word	0xffffffff


	//   ....[39]....
        /*02fc*/ 	.word	0xffffffff


	//   ....[40]....
        /*0300*/ 	.word	0xffffffff


	//   ....[41]....
        /*0304*/ 	.word	0xffffffff


	//   ....[42]....
        /*0308*/ 	.word	0xffffffff


	//   ....[43]....
        /*030c*/ 	.word	0xffffffff


	//   ....[44]....
        /*0310*/ 	.word	0xffffffff


	//   ....[45]....
        /*0314*/ 	.word	0xffffffff


	//   ....[46]....
        /*0318*/ 	.word	0xffffffff


	//   ....[47]....
        /*031c*/ 	.word	0xffffffff


	//   ....[48]....
        /*0320*/ 	.word	0xffffffff


	//----- nvinfo : EIATTR_COOP_GROUP_INSTR_OFFSETS
	.align		4
.L_236:
        /*0324*/ 	.byte	0x04, 0x28
        /*0326*/ 	.short	(.L_238 - .L_237)


	//   ....[0]....
.L_237:
        /*0328*/ 	.word	0x00000060


	//   ....[1]....
        /*032c*/ 	.word	0x00001100


	//   ....[2]....
        /*0330*/ 	.word	0x00001140


	//   ....[3]....
        /*0334*/ 	.word	0x000011d0


	//   ....[4]....
        /*0338*/ 	.word	0x00001230


	//   ....[5]....
        /*033c*/ 	.word	0x00001450


	//   ....[6]....
        /*0340*/ 	.word	0x00001470


	//   ....[7]....
        /*0344*/ 	.word	0x000014f0


	//   ....[8]....
        /*0348*/ 	.word	0x00001500


	//   ....[9]....
        /*034c*/ 	.word	0x000015a0


	//   ....[10]....
        /*0350*/ 	.word	0x000015e0


	//   ....[11]....
        /*0354*/ 	.word	0x00001610


	//   ....[12]....
        /*0358*/ 	.word	0x00001620


	//   ....[13]....
        /*035c*/ 	.word	0x00001660


	//   ....[14]....
        /*0360*/ 	.word	0x00001680


	//   ....[15]....
        /*0364*/ 	.word	0x00001860


	//   ....[16]....
        /*0368*/ 	.word	0x00001880


	//   ....[17]....
        /*036c*/ 	.word	0x000033e0


	//   ....[18]....
        /*0370*/ 	.word	0x000033f0


	//   ....[19]....
        /*0374*/ 	.word	0x00003480


	//   ....[20]....
        /*0378*/ 	.word	0x000034a0


	//   ....[21]....
        /*037c*/ 	.word	0x00003bd0


	//   ....[22]....
        /*0380*/ 	.word	0x00003c70


	//   ....[23]....
        /*0384*/ 	.word	0x00003c90


	//   ....[24]....
        /*0388*/ 	.word	0x00003cf0


	//   ....[25]....
        /*038c*/ 	.word	0x00005fb0


	//   ....[26]....
        /*0390*/ 	.word	0x00005fc0


	//   ....[27]....
        /*0394*/ 	.word	0x00005fd0


	//   ....[28]....
        /*0398*/ 	.word	0x00005fe0


	//   ....[29]....
        /*039c*/ 	.word	0x00006410


	//   ....[30]....
        /*03a0*/ 	.word	0x00006420


	//   ....[31]....
        /*03a4*/ 	.word	0x00006430


	//   ....[32]....
        /*03a8*/ 	.word	0x00006440


	//   ....[33]....
        /*03ac*/ 	.word	0x000077f0


	//   ....[34]....
        /*03b0*/ 	.word	0x00007810


	//   ....[35]....
        /*03b4*/ 	.word	0x00007ec0


	//   ....[36]....
        /*03b8*/ 	.word	0x00007ee0


	//   ....[37]....
        /*03bc*/ 	.word	0x00009720


	//   ....[38]....
        /*03c0*/ 	.word	0x00009730


	//   ....[39]....
        /*03c4*/ 	.word	0x00009760


	//   ....[40]....
        /*03c8*/ 	.word	0x00009770


	//   ....[41]....
        /*03cc*/ 	.word	0x0000a650


	//   ....[42]....
        /*03d0*/ 	.word	0x0000a690


	//   ....[43]....
        /*03d4*/ 	.word	0x0000a6d0


	//   ....[44]....
        /*03d8*/ 	.word	0x0000a700


	//   ....[45]....
        /*03dc*/ 	.word	0x0000a7f0


	//   ....[46]....
        /*03e0*/ 	.word	0x0000a810


	//   ....[47]....
        /*03e4*/ 	.word	0x0000b430


	//   ....[48]....
        /*03e8*/ 	.word	0x0000b440


	//----- nvinfo : EIATTR_EXIT_INSTR_OFFSETS
	.align		4
.L_238:
        /*03ec*/ 	.byte	0x04, 0x1c
        /*03ee*/ 	.short	(.L_240 - .L_239)


	//   ....[0]....
.L_239:
        /*03f0*/ 	.word	0x000001c0


	//   ....[1]....
        /*03f4*/ 	.word	0x0000b450


	//   ....[2]....
        /*03f8*/ 	.word	0x0000bff0


	//   ....[3]....
        /*03fc*/ 	.word	0x0000c040


	//   ....[4]....
        /*0400*/ 	.word	0x0000c070


	//   ....[5]....
        /*0404*/ 	.word	0x0000c0d0


	//   ....[6]....
        /*0408*/ 	.word	0x0000c360


	//----- nvinfo : EIATTR_CTAIDZ_USED
	.align		4
.L_240:
        /*040c*/ 	.byte	0x01, 0x04
	.zero		2


	//----- nvinfo : EIATTR_MAX_THREADS
	.align		4
        /*0410*/ 	.byte	0x04, 0x05
        /*0412*/ 	.short	(.L_242 - .L_241)
.L_241:
        /*0414*/ 	.word	0x00000100
        /*0418*/ 	.word	0x00000001
        /*041c*/ 	.word	0x00000001


	//----- nvinfo : EIATTR_CRS_STACK_SIZE
	.align		4
.L_242:
        /*0420*/ 	.byte	0x04, 0x1e
        /*0422*/ 	.short	(.L_244 - .L_243)
.L_243:
        /*0424*/ 	.word	0x00000000
.L_244:


//--------------------- .nv.info._ZN7cutlass13device_kernelIN5flash19enable_sm80_to_sm89INS1_16FlashAttnFwdSm80INS1_25CollectiveMainloopFwdSm80ILi8ELi1ELb1EN4cute5tupleIJNS5_1CILi128EEENS7_ILi48EEENS7_ILi256EEEEEELi256ENS_6half_tEfNS_4arch4Sm80ELb0ELb0ELb1ELb1ELb1ELb0ELb1ELb1EEENS1_21CollectiveEpilogueFwdINS6_IJS8_SA_S9_EEENS6_IJNS7_ILi1EEESI_SI_EEESC_SE_Li256ELb1ELb1ELb1ELb0EEENS1_36VarlenDynamicPersistentTileSchedulerILi128ELi48ELi256ELi256ELb1ELb1ELb0ELb0ELb1ELb1EEEEEEEEEvNT_6ParamsE --------------------------
	.section	.nv.info._ZN7cutlass13device_kernelIN5flash19enable_sm80_to_sm89INS1_16FlashAttnFwdSm80INS1_25CollectiveMainloopFwdSm80ILi8ELi1ELb1EN4cute5tupleIJNS5_1CILi128EEENS7_ILi48EEENS7_ILi256EEEEEELi256ENS_6half_tEfNS_4arch4Sm80ELb0ELb0ELb1ELb1ELb1ELb0ELb1ELb1EEENS1_21CollectiveEpilogueFwdINS6_IJS8_SA_S9_EEENS6_IJNS7_ILi1EEESI_SI_EEESC_SE_Li256ELb1ELb1ELb1ELb0EEENS1_36VarlenDynamicPersistentTileSchedulerILi128ELi48ELi256ELi256ELb1ELb1ELb0ELb0ELb1ELb1EEEEEEEEEvNT_6ParamsE,"",@"SHT_CUDA_INFO"
	.sectionflags	@""
	.align	4


	//----- nvinfo : EIATTR_CUDA_API_VERSION
	.align		4
        /*0000*/ 	.byte	0x04, 0x37
        /*0002*/ 	.short	(.L_246 - .L_245)
.L_245:
        /*0004*/ 	.word	0x00000082


	//----- nvinfo : EIATTR_SW2861232_WAR
	.align		4
.L_246:
        /*0008*/ 	.byte	0x01, 0x35
	.zero		2


	//----- nvinfo : EIATTR_PARAM_CBANK
	.align		4
        /*000c*/ 	.byte	0x04, 0x0a
        /*000e*/ 	.short	(.L_248 - .L_247)
	.align		4
.L_247:
        /*0010*/ 	.word	index@(.nv.constant0._ZN7cutlass13device_kernelIN5flash19enable_sm80_to_sm89INS1_16FlashAttnFwdSm80INS1_25CollectiveMainloopFwdSm80ILi8ELi1ELb1EN4cute5tupleIJNS5_1CILi128EEENS7_ILi48EEENS7_ILi256EEEEEELi256ENS_6half_tEfNS_4arch4Sm80ELb0ELb0ELb1ELb1ELb1ELb0ELb1ELb1EEENS1_21CollectiveEpilogueFwdINS6_IJS8_SA_S9_EEENS6_IJNS7_ILi1EEESI_SI_EEESC_SE_Li256ELb1ELb1ELb1ELb0EEENS1_36VarlenDynamicPersistentTileSchedulerILi128ELi48ELi256ELi256ELb1ELb1ELb0ELb0ELb1ELb1EEEEEEEEEvNT_6ParamsE)
        /*0014*/ 	.short	0x0160
        /*0016*/ 	.short	0x0438


	//----- nvinfo : EIATTR_CBANK_PARAM_SIZE
	.align		4
.L_248:
        /*0018*/ 	.byte	0x03, 0x19
        /*001a*/ 	.short	0x0438


	//----- nvinfo : EIATTR_KPARAM_INFO
	.align		4
        /*001c*/ 	.byte	0x04, 0x17
        /*001e*/ 	.short	(.L_250 - .L_249)
.L_249:
        /*0020*/ 	.word	0x00000000
        /*0024*/ 	.short	0x0000
        /*0026*/ 	.short	0x0000
        /*0028*/ 	.byte	0x00, 0xf0, 0xe1, 0x10


	//----- nvinfo : EIATTR_MAXREG_COUNT
	.align		4
.L_250:
        /*002c*/ 	.byte	0x03, 0x1b
        /*002e*/ 	.short	0x00ff


	//----- nvinfo : EIATTR_NUM_BARRIERS
	.align		4
        /*0030*/ 	.byte	0x02, 0x4c
        /*0032*/ 	.byte	0x06
	.zero		1


	//----- nvinfo : EIATTR_ANNOTATIONS
	.align		4
        /*0034*/ 	.byte	0x04, 0x55
        /*0036*/ 	.short	(.L_252 - .L_251)


	//   ....[0]....
.L_251:
        /* <DEDUP_REMOVED lines=162> */
        /*0a4c*/ 	.byte	0xe0, 0x13, 0x01, 0x00


	//----- nvinfo : EIATTR_MERCURY_ISA_VERSION
	.align		4
.L_252:
        /*0a50*/ 	.byte	0x03, 0x5f
        /*0a52*/ 	.short	0x0000


	//----- nvinfo : EIATTR_INT_WARP_WIDE_INSTR_OFFSETS
	.align		4
        /*0a54*/ 	.byte	0x04, 0x31
        /*0a56*/ 	.short	(.L_254 - .L_253)


	//   ....[0]....
.L_253:
        /*0a58*/ 	.word	0x0000a4c0


	//   ....[1]....
        /*0a5c*/ 	.word	0x0000a540


	//----- nvinfo : EIATTR_COOP_GROUP_MASK_REGIDS
	.align		4
.L_254:
        /*0a60*/ 	.byte	0x04, 0x29
        /*0a62*/ 	.short	(.L_256 - .L_255)


	//   ....[0]....
.L_255:
        /*0a64*/ 	.word	0xffffffff


	//   ....[1]....
        /*0a68*/ 	.word	0xffffffff


	//   ....[2]....
        /*0a6c*/ 	.word	0xffffffff


	//   ....[3]....
        /*0a70*/ 	.word	0xffffffff


	//   ....[4]....
        /*0a74*/ 	.word	0xffffffff


	//   ....[5]....
        /*0a78*/ 	.word	0xffffffff


	//   ....[6]....
        /*0a7c*/ 	.word	0xffffffff


	//   ....[7]....
        /*0a80*/ 	.word	0xffffffff


	//   ....[8]....
        /*0a84*/ 	.word	0xffffffff


	//   ....[9]....
        /*0a88*/ 	.word	0xffffffff


	//   ....[10]....
        /*0a8c*/ 	.word	0xffffffff


	//   ....[11]....
        /*0a90*/ 	.word	0xffffffff


	//   ....[12]....
        /*0a94*/ 	.word	0xffffffff


	//   ....[13]....
        /*0a98*/ 	.word	0xffffffff


	//   ....[14]....
        /*0a9c*/ 	.word	0xffffffff


	//   ....[15]....
        /*0aa0*/ 	.word	0xffffffff


	//   ....[16]....
        /*0aa4*/ 	.word	0xffffffff


	//   ....[17]....
        /*0aa8*/ 	.word	0xffffffff


	//   ....[18]....
        /*0aac*/ 	.word	0xffffffff


	//   ....[19]....
        /*0ab0*/ 	.word	0xffffffff


	//   ....[20]....
        /*0ab4*/ 	.word	0xffffffff


	//   ....[21]....
        /*0ab8*/ 	.word	0xffffffff


	//   ....[22]....
        /*0abc*/ 	.word	0xffffffff


	//   ....[23]....
        /*0ac0*/ 	.word	0xffffffff


	//   ....[24]....
        /*0ac4*/ 	.word	0xffffffff


	//   ....[25]....
        /*0ac8*/ 	.word	0xffffffff


	//   ....[26]....
        /*0acc*/ 	.word	0xffffffff


	//   ....[27]....
        /*0ad0*/ 	.word	0xffffffff


	//   ....[28]....
        /*0ad4*/ 	.word	0xffffffff


	//   ....[29]....
        /*0ad8*/ 	.word	0xffffffff


	//   ....[30]....
        /*0adc*/ 	.word	0xffffffff


	//   ....[31]....
        /*0ae0*/ 	.word	0xffffffff


	//   ....[32]....
        /*0ae4*/ 	.word	0xffffffff


	//   ....[33]....
        /*0ae8*/ 	.word	0xffffffff


	//   ....[34]....
        /*0aec*/ 	.word	0xffffffff


	//   ....[35]....
        /*0af0*/ 	.word	0xffffffff


	//   ....[36]....
        /*0af4*/ 	.word	0xffffffff


	//   ....[37]....
        /*0af8*/ 	.word	0xffffffff


	//   ....[38]....
        /*0afc*/ 	.word	0xffffffff


	//   ....[39]....
        /*0b00*/ 	.word	0xffffffff


	//   ....[40]....
        /*0b04*/ 	.word	0xffffffff


	//   ....[41]....
        /*0b08*/ 	.word	0xffffffff


	//   ....[42]....
        /*0b0c*/ 	.word	0xffffffff


	//   ....[43]....
        /*0b10*/ 	.word	0xffffffff


	//   ....[44]....
        /*0b14*/ 	.word	0xffffffff


	//   ....[45]....
        /*0b18*/ 	.word	0xffffffff


	//   ....[46]....
        /*0b1c*/ 	.word	0xffffffff


	//   ....[47]....
        /*0b20*/ 	.word	0xffffffff


	//   ....[48]....
        /*0b24*/ 	.word	0xffffffff


	//   ....[49]....
        /*0b28*/ 	.word	0xffffffff


	//   ....[50]....
        /*0b2c*/ 	.word	0xffffffff


	//   ....[51]....
        /*0b30*/ 	.word	0xffffffff


	//   ....[52]....
        /*0b34*/ 	.word	0xffffffff


	//   ....[53]....
        /*0b38*/ 	.word	0xffffffff


	//   ....[54]....
        /*0b3c*/ 	.word	0xffffffff


	//   ....[55]....
        /*0b40*/ 	.word	0xffffffff


	//   ....[56]....
        /*0b44*/ 	.word	0xffffffff


	//   ....[57]....
        /*0b48*/ 	.word	0xffffffff


	//   ....[58]....
        /*0b4c*/ 	.word	0xffffffff


	//   ....[59]....
        /*0b50*/ 	.word	0xffffffff


	//   ....[60]....
        /*0b54*/ 	.word	0xffffffff


	//   ....[61]....
        /*0b58*/ 	.word	0xffffffff


	//   ....[62]....
        /*0b5c*/ 	.word	0xffffffff


	//   ....[63]....
        /*0b60*/ 	.word	0xffffffff


	//   ....[64]....
        /*0b64*/ 	.word	0xffffffff


	//   ....[65]....
        /*0b68*/ 	.word	0xffffffff


	//   ....[66]....
        /*0b6c*/ 	.word	0xffffffff


	//   ....[67]....
        /*0b70*/ 	.word	0xffffffff


	//   ....[68]....
        /*0b74*/ 	.word	0xffffffff


	//   ....[69]....
        /*0b78*/ 	.word	0xffffffff


	//   ....[70]....
        /*0b7c*/ 	.word	0xffffffff


	//   ....[71]....
        /*0b80*/ 	.word	0xffffffff


	//   ....[72]....
        /*0b84*/ 	.word	0xffffffff


	//   ....[73]....
        /*0b88*/ 	.word	0xffffffff


	//   ....[74]....
        /*0b8c*/ 	.word	0xffffffff


	//   ....[75]....
        /*0b90*/ 	.word	0xffffffff


	//   ....[76]....
        /*0b94*/ 	.word	0xffffffff


	//   ....[77]....
        /*0b98*/ 	.word	0xffffffff


	//   ....[78]....
        /*0b9c*/ 	.word	0xffffffff


	//   ....[79]....
        /*0ba0*/ 	.word	0xffffffff


	//   ....[80]....
        /*0ba4*/ 	.word	0xffffffff


	//   ....[81]....
        /*0ba8*/ 	.word	0xffffffff


	//   ....[82]....
        /*0bac*/ 	.word	0xffffffff


	//   ....[83]....
        /*0bb0*/ 	.word	0xffffffff


	//   ....[84]....
        /*0bb4*/ 	.word	0xffffffff


	//   ....[85]....
        /*0bb8*/ 	.word	0xffffffff


	//   ....[86]....
        /*0bbc*/ 	.word	0xffffffff


	//   ....[87]....
        /*0bc0*/ 	.word	0xffffffff


	//   ....[88]....
        /*0bc4*/ 	.word	0xffffffff


	//   ....[89]....
        /*0bc8*/ 	.word	0xffffffff


	//   ....[90]....
        /*0bcc*/ 	.word	0xffffffff


	//   ....[91]....
        /*0bd0*/ 	.word	0xffffffff


	//   ....[92]....
        /*0bd4*/ 	.word	0xffffffff


	//   ....[93]....
        /*0bd8*/ 	.word	0xffffffff


	//   ....[94]....
        /*0bdc*/ 	.word	0xffffffff


	//   ....[95]....
        /*0be0*/ 	.word	0xffffffff


	//   ....[96]....
        /*0be4*/ 	.word	0xffffffff


	//   ....[97]....
        /*0be8*/ 	.word	0xffffffff


	//   ....[98]....
        /*0bec*/ 	.word	0xffffffff


	//   ....[99]....
        /*0bf0*/ 	.word	0xffffffff


	//   ....[100]....
        /*0bf4*/ 	.word	0xffffffff


	//   ....[101]....
        /*0bf8*/ 	.word	0xffffffff


	//   ....[102]....
        /*0bfc*/ 	.word	0xffffffff


	//   ....[103]....
        /*0c00*/ 	.word	0xffffffff


	//   ....[104]....
        /*0c04*/ 	.word	0xffffffff


	//   ....[105]....
        /*0c08*/ 	.word	0xffffffff


	//   ....[106]....
        /*0c0c*/ 	.word	0xffffffff


	//   ....[107]....
        /*0c10*/ 	.word	0xffffffff


	//   ....[108]....
        /*0c14*/ 	.word	0xffffffff


	//   ....[109]....
        /*0c18*/ 	.word	0xffffffff


	//   ....[110]....
        /*0c1c*/ 	.word	0xffffffff


	//   ....[111]....
        /*0c20*/ 	.word	0xffffffff


	//   ....[112]....
        /*0c24*/ 	.word	0xffffffff


	//   ....[113]....
        /*0c28*/ 	.word	0xffffffff


	//   ....[114]....
        /*0c2c*/ 	.word	0xffffffff


	//   ....[115]....
        /*0c30*/ 	.word	0xffffffff


	//   ....[116]....
        /*0c34*/ 	.word	0xffffffff


	//   ....[117]....
        /*0c38*/ 	.word	0xffffffff


	//   ....[118]....
        /*0c3c*/ 	.word	0xffffffff


	//   ....[119]....
        /*0c40*/ 	.word	0xffffffff


	//   ....[120]....
        /*0c44*/ 	.word	0xffffffff


	//   ....[121]....
        /*0c48*/ 	.word	0xffffffff


	//   ....[122]....
        /*0c4c*/ 	.word	0xffffffff


	//   ....[123]....
        /*0c50*/ 	.word	0xffffffff


	//   ....[124]....
        /*0c54*/ 	.word	0xffffffff


	//   ....[125]....
        /*0c58*/ 	.word	0xffffffff


	//   ....[126]....
        /*0c5c*/ 	.word	0xffffffff


	//   ....[127]....
        /*0c60*/ 	.word	0xffffffff


	//   ....[128]....
        /*0c64*/ 	.word	0xffffffff


	//   ....[129]....
        /*0c68*/ 	.word	0xffffffff


	//   ....[130]....
        /*0c6c*/ 	.word	0xffffffff


	//   ....[131]....
        /*0c70*/ 	.word	0xffffffff


	//   ....[132]....
        /*0c74*/ 	.word	0xffffffff


	//   ....[133]....
        /*0c78*/ 	.word	0xffffffff


	//   ....[134]....
        /*0c7c*/ 	.word	0xffffffff


	//   ....[135]....
        /*0c80*/ 	.word	0xffffffff


	//   ....[136]....
        /*0c84*/ 	.word	0xffffffff


	//   ....[137]....
        /*0c88*/ 	.word	0xffffffff


	//   ....[138]....
        /*0c8c*/ 	.word	0xffffffff


	//   ....[139]....
        /*0c90*/ 	.word	0xffffffff


	//   ....[140]....
        /*0c94*/ 	.word	0xffffffff


	//   ....[141]....
        /*0c98*/ 	.word	0xffffffff


	//   ....[142]....
        /*0c9c*/ 	.word	0xffffffff


	//   ....[143]....
        /*0ca0*/ 	.word	0xffffffff


	//   ....[144]....
        /*0ca4*/ 	.word	0xffffffff


	//   ....[145]....
        /*0ca8*/ 	.word	0xffffffff


	//   ....[146]....
        /*0cac*/ 	.word	0xffffffff


	//   ....[147]....
        /*0cb0*/ 	.word	0xffffffff


	//   ....[148]....
        /*0cb4*/ 	.word	0xffffffff


	//   ....[149]....
        /*0cb8*/ 	.word	0xffffffff


	//   ....[150]....
        /*0cbc*/ 	.word	0xffffffff


	//   ....[151]....
        /*0cc0*/ 	.word	0xffffffff


	//   ....[152]....
        /*0cc4*/ 	.word	0xffffffff


	//   ....[153]....
        /*0cc8*/ 	.word	0xffffffff


	//   ....[154]....
        /*0ccc*/ 	.word	0xffffffff


	//   ....[155]....
        /*0cd0*/ 	.word	0xffffffff


	//   ....[156]....
        /*0cd4*/ 	.word	0xffffffff


	//   ....[157]....
        /*0cd8*/ 	.word	0xffffffff


	//   ....[158]....
        /*0cdc*/ 	.word	0xffffffff


	//   ....[159]....
        /*0ce0*/ 	.word	0xffffffff


	//   ....[160]....
        /*0ce4*/ 	.word	0xffffffff


	//   ....[161]....
        /*0ce8*/ 	.word	0xffffffff


	//   ....[162]....
        /*0cec*/ 	.word	0xffffffff


	//   ....[163]....
        /*0cf0*/ 	.word	0xffffffff


	//   ....[164]....
        /*0cf4*/ 	.word	0xffffffff


	//   ....[165]....
        /*0cf8*/ 	.word	0xffffffff


	//   ....[166]....
        /*0cfc*/ 	.word	0xffffffff


	//   ....[167]....
        /*0d00*/ 	.word	0xffffffff


	//   ....[168]....
        /*0d04*/ 	.word	0xffffffff


	//   ....[169]....
        /*0d08*/ 	.word	0xffffffff


	//   ....[170]....
        /*0d0c*/ 	.word	0xffffffff


	//   ....[171]....
        /*0d10*/ 	.word	0xffffffff


	//----- nvinfo : EIATTR_COOP_GROUP_INSTR_OFFSETS
	.align		4
.L_256:
        /*0d14*/ 	.byte	0x04, 0x28
        /*0d16*/ 	.short	(.L_258 - .L_257)


	//   ....[0]....
.L_257:
        /*0d18*/ 	.word	0x00000050


	//   ....[1]....
        /*0d1c*/ 	.word	0x00000200


	//   ....[2]....
        /*0d20*/ 	.word	0x00000230


	//   ....[3]....
        /*0d24*/ 	.word	0x00000260


	//   ....[4]....
        /*0d28*/ 	.word	0x00000290


	//   ....[5]....
        /*0d2c*/ 	.word	0x000002c0


	//   ....[6]....
        /*0d30*/ 	.word	0x000002f0


	//   ....[7]....
        /*0d34*/ 	.word	0x00000460


	//   ....[8]....
        /*0d38*/ 	.word	0x000004a0


	//   ....[9]....
        /*0d3c*/ 	.word	0x000004d0


	//   ....[10]....
        /*0d40*/ 	.word	0x00000500


	//   ....[11]....
        /*0d44*/ 	.word	0x00000530


	//   ....[12]....
        /*0d48*/ 	.word	0x00000560


	//   ....[13]....
        /*0d4c*/ 	.word	0x000005f0


	//   ....[14]....
        /*0d50*/ 	.word	0x00000620


	//   ....[15]....
        /*0d54*/ 	.word	0x00000640


	//   ....[16]....
        /*0d58*/ 	.word	0x000006a0


	//   ....[17]....
        /*0d5c*/ 	.word	0x00002b60


	//   ....[18]....
        /*0d60*/ 	.word	0x00002b80


	//   ....[19]....
        /*0d64*/ 	.word	0x00002bb0


	//   ....[20]....
        /*0d68*/ 	.word	0x00002c20


	//   ....[21]....
        /*0d6c*/ 	.word	0x00002db0


	//   ....[22]....
        /*0d70*/ 	.word	0x00002df0


	//   ....[23]....
        /*0d74*/ 	.word	0x00002f30


	//   ....[24]....
        /*0d78*/ 	.word	0x00002fd0


	//   ....[25]....
        /*0d7c*/ 	.word	0x00003100


	//   ....[26]....
        /*0d80*/ 	.word	0x00003120


	//   ....[27]....
        /*0d84*/ 	.word	0x000031b0


	//   ....[28]....
        /*0d88*/ 	.word	0x00003210


	//   ....[29]....
        /*0d8c*/ 	.word	0x000034d0


	//   ....[30]....
        /*0d90*/ 	.word	0x000034e0


	//   ....[31]....
        /*0d94*/ 	.word	0x000038e0


	//   ....[32]....
        /*0d98*/ 	.word	0x000038f0


	//   ....[33]....
        /*0d9c*/ 	.word	0x00004a70


	//   ....[34]....
        /*0da0*/ 	.word	0x00004a90


	//   ....[35]....
        /*0da4*/ 	.word	0x00004c80


	//   ....[36]....
        /*0da8*/ 	.word	0x00004c90


	//   ....[37]....
        /*0dac*/ 	.word	0x00005230


	//   ....[38]....
        /*0db0*/ 	.word	0x00005260


	//   ....[39]....
        /*0db4*/ 	.word	0x00005270


	//   ....[40]....
        /*0db8*/ 	.word	0x000052a0


	//   ....[41]....
        /*0dbc*/ 	.word	0x00006910


	//   ....[42]....
        /*0dc0*/ 	.word	0x00006930


	//   ....[43]....
        /*0dc4*/ 	.word	0x00006b10


	//   ....[44]....
        /*0dc8*/ 	.word	0x00006b20


	//   ....[45]....
        /*0dcc*/ 	.word	0x00007c70


	//   ....[46]....
        /*0dd0*/ 	.word	0x00007c90


	//   ....[47]....
        /*0dd4*/ 	.word	0x00007e50


	//   ....[48]....
        /*0dd8*/ 	.word	0x00007e60


	//   ....[49]....
        /*0ddc*/ 	.word	0x000081b0


	//   ....[50]....
        /*0de0*/ 	.word	0x000081e0


	//   ....[51]....
        /*0de4*/ 	.word	0x00008200


	//   ....[52]....
        /*0de8*/ 	.word	0x00008220


	//   ....[53]....
        /*0dec*/ 	.word	0x00009ab0


	//   ....[54]....
        /*0df0*/ 	.word	0x00009ac0


	//   ....[55]....
        /*0df4*/ 	.word	0x00009af0


	//   ....[56]....
        /*0df8*/ 	.word	0x00009b00


	//   ....[57]....
        /*0dfc*/ 	.word	0x0000b3b0


	//   ....[58]....
        /*0e00*/ 	.word	0x0000b3c0


	//   ....[59]....
        /*0e04*/ 	.word	0x0000b3e0


	//   ....[60]....
        /*0e08*/ 	.word	0x0000b3f0


	//   ....[61]....
        /*0e0c*/ 	.word	0x0000b820


	//   ....[62]....
        /*0e10*/ 	.word	0x0000b840


	//   ....[63]....
        /*0e14*/ 	.word	0x0000baa0


	//   ....[64]....
        /*0e18*/ 	.word	0x0000bab0


	//   ....[65]....
        /*0e1c*/ 	.word	0x0000bcc0


	//   ....[66]....
        /*0e20*/ 	.word	0x0000bce0


	//   ....[67]....
        /*0e24*/ 	.word	0x0000bef0


	//   ....[68]....
        /*0e28*/ 	.word	0x0000bf00


	//   ....[69]....
        /*0e2c*/ 	.word	0x0000c300


	//   ....[70]....
        /*0e30*/ 	.word	0x0000c320


	//   ....[71]....
        /*0e34*/ 	.word	0x0000cf70


	//   ....[72]....
        /*0e38*/ 	.word	0x0000cf80


	//   ....[73]....
        /*0e3c*/ 	.word	0x0000e3b0


	//   ....[74]....
        /*0e40*/ 	.word	0x0000e3d0


	//   ....[75]....
        /*0e44*/ 	.word	0x0000e640


	//   ....[76]....
        /*0e48*/ 	.word	0x0000e650


	//   ....[77]....
        /*0e4c*/ 	.word	0x0000e860


	//   ....[78]....
        /*0e50*/ 	.word	0x0000e880


	//   ....[79]....
        /*0e54*/ 	.word	0x0000ea90


	//   ....[80]....
        /*0e58*/ 	.word	0x0000eaa0


	//   ....[81]....
        /*0e5c*/ 	.word	0x0000ed70


	//   ....[82]....
        /*0e60*/ 	.word	0x0000ed90


	//   ....[83]....
        /*0e64*/ 	.word	0x0000eec0


	//   ....[84]....
        /*0e68*/ 	.word	0x0000ef00


	//   ....[85]....
        /*0e6c*/ 	.word	0x0000ef30


	//   ....[86]....
        /*0e70*/ 	.word	0x0000ef60


	//   ....[87]....
        /*0e74*/ 	.word	0x0000ef90


	//   ....[88]....
        /*0e78*/ 	.word	0x0000efc0


	//   ....[89]....
        /*0e7c*/ 	.word	0x0000f120


	//   ....[90]....
        /*0e80*/ 	.word	0x0000f160


	//   ....[91]....
        /*0e84*/ 	.word	0x0000f190


	//   ....[92]....
        /*0e88*/ 	.word	0x0000f1c0


	//   ....[93]....
        /*0e8c*/ 	.word	0x0000f1f0


	//   ....[94]....
        /*0e90*/ 	.word	0x0000f220


	//   ....[95]....
        /*0e94*/ 	.word	0x0000f2b0


	//   ....[96]....
        /*0e98*/ 	.word	0x0000f2e0


	//   ....[97]....
        /*0e9c*/ 	.word	0x0000f2f0


	//   ....[98]....
        /*0ea0*/ 	.word	0x0000f350


	//   ....[99]....
        /*0ea4*/ 	.word	0x0000f930


	//   ....[100]....
        /*0ea8*/ 	.word	0x0000f990


	//   ....[101]....
        /*0eac*/ 	.word	0x0000f9e0


	//   ....[102]....
        /*0eb0*/ 	.word	0x0000fa30


	//   ....[103]....
        /*0eb4*/ 	.word	0x0000fa80


	//   ....[104]....
        /*0eb8*/ 	.word	0x0000faf0


	//   ....[105]....
        /*0ebc*/ 	.word	0x0000fb30


	//   ....[106]....
        /*0ec0*/ 	.word	0x0000fba0


	//   ....[107]....
        /*0ec4*/ 	.word	0x0000fc10


	//   ....[108]....
        /*0ec8*/ 	.word	0x0000fc70


	//   ....[109]....
        /*0ecc*/ 	.word	0x0000fce0


	//   ....[110]....
        /*0ed0*/ 	.word	0x0000fd40


	//   ....[111]....
        /*0ed4*/ 	.word	0x0000fda0


	//   ....[112]....
        /*0ed8*/ 	.word	0x0000fe10


	//   ....[113]....
        /*0edc*/ 	.word	0x0000fe70


	//   ....[114]....
        /*0ee0*/ 	.word	0x0000fed0


	//   ....[115]....
        /*0ee4*/ 	.word	0x0000ff10


	//   ....[116]....
        /*0ee8*/ 	.word	0x0000ff50


	//   ....[117]....
        /*0eec*/ 	.word	0x0000ffa0


	//   ....[118]....
        /*0ef0*/ 	.word	0x0000fff0


	//   ....[119]....
        /*0ef4*/ 	.word	0x00010060


	//   ....[120]....
        /*0ef8*/ 	.word	0x000100c0


	//   ....[121]....
        /*0efc*/ 	.word	0x00010120


	//   ....[122]....
        /*0f00*/ 	.word	0x00010180


	//   ....[123]....
        /*0f04*/ 	.word	0x000101f0


	//   ....[124]....
        /*0f08*/ 	.word	0x00010250


	//   ....[125]....
        /*0f0c*/ 	.word	0x000102b0


	//   ....[126]....
        /*0f10*/ 	.word	0x000102f0


	//   ....[127]....
        /*0f14*/ 	.word	0x00010330


	//   ....[128]....
        /*0f18*/ 	.word	0x00010380


	//   ....[129]....
        /*0f1c*/ 	.word	0x000103c0


	//   ....[130]....
        /*0f20*/ 	.word	0x00010410


	//   ....[131]....
        /*0f24*/ 	.word	0x00010460


	//   ....[132]....
        /*0f28*/ 	.word	0x000104b0


	//   ....[133]....
        /*0f2c*/ 	.word	0x00010500


	//   ....[134]....
        /*0f30*/ 	.word	0x00010570


	//   ....[135]....
        /*0f34*/ 	.word	0x000105e0


	//   ....[136]....
        /*0f38*/ 	.word	0x00010640


	//   ....[137]....
        /*0f3c*/ 	.word	0x000106a0


	//   ....[138]....
        /*0f40*/ 	.word	0x00010700


	//   ....[139]....
        /*0f44*/ 	.word	0x00010770


	//   ....[140]....
        /*0f48*/ 	.word	0x000107d0


	//   ....[141]....
        /*0f4c*/ 	.word	0x00010830


	//   ....[142]....
        /*0f50*/ 	.word	0x00010890


	//   ....[143]....
        /*0f54*/ 	.word	0x00010900


	//   ....[144]....
        /*0f58*/ 	.word	0x00010960


	//   ....[145]....
        /*0f5c*/ 	.word	0x000109c0


	//   ....[146]....
        /*0f60*/ 	.word	0x00010a20


	//   ....[147]....
        /*0f64*/ 	.word	0x00010a90


	//   ....[148]....
        /*0f68*/ 	.word	0x00010af0


	//   ....[149]....
        /*0f6c*/ 	.word	0x00010b50


	//   ....[150]....
        /*0f70*/ 	.word	0x00010bb0


	//   ....[151]....
        /*0f74*/ 	.word	0x00010c20


	//   ....[152]....
        /*0f78*/ 	.word	0x00010c80


	//   ....[153]....
        /*0f7c*/ 	.word	0x00010ce0


	//   ....[154]....
        /*0f80*/ 	.word	0x00010d40


	//   ....[155]....
        /*0f84*/ 	.word	0x00010db0


	//   ....[156]....
        /*0f88*/ 	.word	0x00010e00


	//   ....[157]....
        /*0f8c*/ 	.word	0x00010e40


	//   ....[158]....
        /*0f90*/ 	.word	0x00010e90


	//   ....[159]....
        /*0f94*/ 	.word	0x00010ee0


	//   ....[160]....
        /*0f98*/ 	.word	0x00010f30


	//   ....[161]....
        /*0f9c*/ 	.word	0x00010fa0


	//   ....[162]....
        /*0fa0*/ 	.word	0x00010fe0


	//   ....[163]....
        /*0fa4*/ 	.word	0x00011030


	//   ....[164]....
        /*0fa8*/ 	.word	0x00011080


	//   ....[165]....
        /*0fac*/ 	.word	0x000110d0


	//   ....[166]....
        /*0fb0*/ 	.word	0x00011120


	//   ....[167]....
        /*0fb4*/ 	.word	0x00011190


	//   ....[168]....
        /*0fb8*/ 	.word	0x000111d0


	//   ....[169]....
        /*0fbc*/ 	.word	0x00011240


	//   ....[170]....
        /*0fc0*/ 	.word	0x000112a0


	//   ....[171]....
        /*0fc4*/ 	.word	0x00011310


	//----- nvinfo : EIATTR_EXIT_INSTR_OFFSETS
	.align		4
.L_258:
        /*0fc8*/ 	.byte	0x04, 0x1c
        /*0fca*/ 	.short	(.L_260 - .L_259)


	//   ....[0]....
.L_259:
        /*0fcc*/ 	.word	0x00000c10


	//   ....[1]....
        /*0fd0*/ 	.word	0x0000f8f0


	//----- nvinfo : EIATTR_MAX_THREADS
	.align		4
.L_260:
        /*0fd4*/ 	.byte	0x04, 0x05
        /*0fd6*/ 	.short	(.L_262 - .L_261)
.L_261:
        /*0fd8*/ 	.word	0x00000100
        /*0fdc*/ 	.word	0x00000001
        /*0fe0*/ 	.word	0x00000001


	//----- nvinfo : EIATTR_CRS_STACK_SIZE
	.align		4
.L_262:
        /*0fe4*/ 	.byte	0x04, 0x1e
        /*0fe6*/ 	.short	(.L_264 - .L_263)
.L_263:
        /*0fe8*/ 	.word	0x00000000
.L_264:


//--------------------- .nv.info._ZN7cutlass13device_kernelIN5flash19enable_sm80_to_sm89INS1_16FlashAttnFwdSm80INS1_25CollectiveMainloopFwdSm80ILi8ELi1ELb0EN4cute5tupleIJNS5_1CILi128EEENS7_ILi32EEENS7_ILi256EEEEEELi256ENS_6half_tEfNS_4arch4Sm80ELb0ELb0ELb1ELb1ELb1ELb1ELb1ELb1EEENS1_21CollectiveEpilogueFwdINS6_IJS8_SA_S9_EEENS6_IJNS7_ILi1EEESI_SI_EEESC_SE_Li256ELb1ELb1ELb1ELb0EEENS1_36VarlenDynamicPersistentTileSchedulerILi128ELi32ELi256ELi256ELb1ELb1ELb0ELb0ELb1ELb1EEEEEEEEEvNT_6ParamsE --------------------------
	.section	.nv.info._ZN7cutlass13device_kernelIN5flash19enable_sm80_to_sm89INS1_16FlashAttnFwdSm80INS1_25CollectiveMainloopFwdSm80ILi8ELi1ELb0EN4cute5tupleIJNS5_1CILi128EEENS7_ILi32EEENS7_ILi256EEEEEELi256ENS_6half_tEfNS_4arch4Sm80ELb0ELb0ELb1ELb1ELb1ELb1ELb1ELb1EEENS1_21CollectiveEpilogueFwdINS6_IJS8_SA_S9_EEENS6_IJNS7_ILi1EEESI_SI_EEESC_SE_Li256ELb1ELb1ELb1ELb0EEENS1_36VarlenDynamicPersistentTileSchedulerILi128ELi32ELi256ELi256ELb1ELb1ELb0ELb0ELb1ELb1EEEEEEEEEvNT_6ParamsE,"",@"SHT_CUDA_INFO"
	.sectionflags	@""
	.align	4


	//----- nvinfo : EIATTR_CUDA_API_VERSION
	.align		4
        /*0000*/ 	.byte	0x04, 0x37
        /*0002*/ 	.short	(.L_266 - .L_265)
.L_265:
        /*0004*/ 	.word	0x00000082


	//----- nvinfo : EIATTR_SW2861232_WAR
	.align		4
.L_266:
        /*0008*/ 	.byte	0x01, 0x35
	.zero		2


	//----- nvinfo : EIATTR_PARAM_CBANK
	.align		4
        /*000c*/ 	.byte	0x04, 0x0a
        /*000e*/ 	.short	(.L_268 - .L_267)
	.align		4
.L_267:
        /*0010*/ 	.word	index@(.nv.constant0._ZN7cutlass13device_kernelIN5flash19enable_sm80_to_sm89INS1_16FlashAttnFwdSm80INS1_25CollectiveMainloopFwdSm80ILi8ELi1ELb0EN4cute5tupleIJNS5_1CILi128EEENS7_ILi32EEENS7_ILi256EEEEEELi256ENS_6half_tEfNS_4arch4Sm80ELb0ELb0ELb1ELb1ELb1ELb1ELb1ELb1EEENS1_21CollectiveEpilogueFwdINS6_IJS8_SA_S9_EEENS6_IJNS7_ILi1EEESI_SI_EEESC_SE_Li256ELb1ELb1ELb1ELb0EEENS1_36VarlenDynamicPersistentTileSchedulerILi128ELi32ELi256ELi256ELb1ELb1ELb0ELb0ELb1ELb1EEEEEEEEEvNT_6ParamsE)
        /*0014*/ 	.short	0x0160
        /*0016*/ 	.short	0x0438


	//----- nvinfo : EIATTR_CBANK_PARAM_SIZE
	.align		4
.L_268:
        /*0018*/ 	.byte	0x03, 0x19
        /*001a*/ 	.short	0x0438


	//----- nvinfo : EIATTR_KPARAM_INFO
	.align		4
        /*001c*/ 	.byte	0x04, 0x17
        /*001e*/ 	.short	(.L_270 - .L_269)
.L_269:
        /*0020*/ 	.word	0x00000000
        /*0024*/ 	.short	0x0000
        /*0026*/ 	.short	0x0000
        /*0028*/ 	.byte	0x00, 0xf0, 0xe1, 0x10


	//----- nvinfo : EIATTR_MAXREG_COUNT
	.align		4
.L_270:
        /*002c*/ 	.byte	0x03, 0x1b
        /*002e*/ 	.short	0x00ff


	//----- nvinfo : EIATTR_NUM_BARRIERS
	.align		4
        /*0030*/ 	.byte	0x02, 0x4c
        /*0032*/ 	.byte	0x06
	.zero		1


	//----- nvinfo : EIATTR_ANNOTATIONS
	.align		4
        /*0034*/ 	.byte	0x04, 0x55
        /*0036*/ 	.short	(.L_272 - .L_271)


	//   ....[0]....
.L_271:
        /* <DEDUP_REMOVED lines=25> */


	//----- nvinfo : EIATTR_MERCURY_ISA_VERSION
	.align		4
.L_272:
        /*01b0*/ 	.byte	0x03, 0x5f
        /*01b2*/ 	.short	0x0000


	//----- nvinfo : EIATTR_INT_WARP_WIDE_INSTR_OFFSETS
	.align		4
        /*01b4*/ 	.byte	0x04, 0x31
        /*01b6*/ 	.short	(.L_274 - .L_273)


	//   ....[0]....
.L_273:
        /*01b8*/ 	.word	0x00012560


	//   ....[1]....
        /*01bc*/ 	.word	0x000125d0


	//----- nvinfo : EIATTR_COOP_GROUP_MASK_REGIDS
	.align		4
.L_274:
        /*01c0*/ 	.byte	0x04, 0x29
        /*01c2*/ 	.short	(.L_276 - .L_275)


	//   ....[0]....
.L_275:
        /*01c4*/ 	.word	0xffffffff


	//   ....[1]....
        /*01c8*/ 	.word	0xffffffff


	//   ....[2]....
        /*01cc*/ 	.word	0xffffffff


	//   ....[3]....
        /*01d0*/ 	.word	0xffffffff


	//   ....[4]....
        /*01d4*/ 	.word	0xffffffff


	//   ....[5]....
        /*01d8*/ 	.word	0xffffffff


	//   ....[6]....
        /*01dc*/ 	.word	0xffffffff


	//   ....[7]....
        /*01e0*/ 	.word	0xffffffff


	//   ....[8]....
        /*01e4*/ 	.word	0xffffffff


	//   ....[9]....
        /*01e8*/ 	.word	0xffffffff


	//   ....[10]....
        /*01ec*/ 	.word	0xffffffff


	//   ....[11]....
        /*01f0*/ 	.word	0xffffffff


	//   ....[12]....
        /*01f4*/ 	.word	0xffffffff


	//   ....[13]....
        /*01f8*/ 	.word	0xffffffff


	//   ....[14]....
        /*01fc*/ 	.word	0xffffffff


	//   ....[15]....
        /*0200*/ 	.word	0xffffffff


	//   ....[16]....
        /*0204*/ 	.word	0xffffffff


	//   ....[17]....
        /*0208*/ 	.word	0xffffffff


	//   ....[18]....
        /*020c*/ 	.word	0xffffffff


	//   ....[19]....
        /*0210*/ 	.word	0xffffffff


	//   ....[20]....
        /*0214*/ 	.word	0xffffffff


	//   ....[21]....
        /*0218*/ 	.word	0xffffffff


	//   ....[22]....
        /*021c*/ 	.word	0xffffffff


	//   ....[23]....
        /*0220*/ 	.word	0xffffffff


	//   ....[24]....
        /*0224*/ 	.word	0xffffffff


	//   ....[25]....
        /*0228*/ 	.word	0xffffffff


	//   ....[26]....
        /*022c*/ 	.word	0xffffffff


	//   ....[27]....
        /*0230*/ 	.word	0xffffffff


	//   ....[28]....
        /*0234*/ 	.word	0xffffffff


	//   ....[29]....
        /*0238*/ 	.word	0xffffffff


	//   ....[30]....
        /*023c*/ 	.word	0xffffffff


	//   ....[31]....
        /*0240*/ 	.word	0xffffffff


	//   ....[32]....
        /*0244*/ 	.word	0xffffffff


	//   ....[33]....
        /*0248*/ 	.word	0xffffffff


	//   ....[34]....
        /*024c*/ 	.word	0xffffffff


	//   ....[35]....
        /*0250*/ 	.word	0xffffffff


	//   ....[36]....
        /*0254*/ 	.word	0xffffffff


	//   ....[37]....
        /*0258*/ 	.word	0xffffffff


	//   ....[38]....
        /*025c*/ 	.word	0xffffffff


	//   ....[39]....
        /*0260*/ 	.word	0xffffffff


	//   ....[40]....
        /*0264*/ 	.word	0xffffffff


	//   ....[41]....
        /*0268*/ 	.word	0xffffffff


	//   ....[42]....
        /*026c*/ 	.word	0xffffffff


	//   ....[43]....
        /*0270*/ 	.word	0xffffffff


	//   ....[44]....
        /*0274*/ 	.word	0xffffffff


	//   ....[45]....
        /*0278*/ 	.word	0xffffffff


	//   ....[46]....
        /*027c*/ 	.word	0xffffffff


	//   ....[47]....
        /*0280*/ 	.word	0xffffffff


	//   ....[48]....
        /*0284*/ 	.word	0xffffffff


	//   ....[49]....
        /*0288*/ 	.word	0xffffffff


	//   ....[50]....
        /*028c*/ 	.word	0xffffffff


	//   ....[51]....
        /*0290*/ 	.word	0xffffffff


	//   ....[52]....
        /*0294*/ 	.word	0xffffffff


	//   ....[53]....
        /*0298*/ 	.word	0xffffffff


	//   ....[54]....
        /*029c*/ 	.word	0xffffffff


	//   ....[55]....
        /*02a0*/ 	.word	0xffffffff


	//   ....[56]....
        /*02a4*/ 	.word	0xffffffff


	//   ....[57]....
        /*02a8*/ 	.word	0xffffffff


	//   ....[58]....
        /*02ac*/ 	.word	0xffffffff


	//   ....[59]....
        /*02b0*/ 	.word	0xffffffff


	//   ....[60]....
        /*02b4*/ 	.word	0xffffffff


	//   ....[61]....
        /*02b8*/ 	.word	0xffffffff


	//   ....[62]....
        /*02bc*/ 	.word	0xffffffff


	//   ....[63]....
        /*02c0*/ 	.word	0xffffffff


	//   ....[64]....
        /*02c4*/ 	.word	0xffffffff


	//   ....[65]....
        /*02c8*/ 	.word	0xffffffff


	//   ....[66]....
        /*02cc*/ 	.word	0xffffffff


	//   ....[67]....
        /*02d0*/ 	.word	0xffffffff


	//   ....[68]....
        /*02d4*/ 	.word	0xffffffff


	//   ....[69]....
        /*02d8*/ 	.word	0xffffffff


	//   ....[70]....
        /*02dc*/ 	.word	0xffffffff


	//   ....[71]....
        /*02e0*/ 	.word	0xffffffff


	//   ....[72]....
        /*02e4*/ 	.word	0xffffffff


	//   ....[73]....
        /*02e8*/ 	.word	0xffffffff


	//   ....[74]....
        /*02ec*/ 	.word	0xffffffff


	//   ....[75]....
        /*02f0*/ 	.word	0xffffffff


	//   ....[76]....
        /*02f4*/ 	.word	0xffffffff


	//   ....[77]....
        /*02f8*/ 	.word	0xffffffff


	//   ....[78]....
        /*02fc*/ 	.word	0xffffffff


	//   ....[79]....
        /*0300*/ 	.word	0xffffffff


	//   ....[80]....
        /*0304*/ 	.word	0xffffffff


	//   ....[81]....
        /*0308*/ 	.word	0xffffffff


	//   ....[82]....
        /*030c*/ 	.word	0xffffffff


	//   ....[83]....
        /*0310*/ 	.word	0xffffffff


	//   ....[84]....
        /*0314*/ 	.word	0xffffffff


	//   ....[85]....
        /*0318*/ 	.word	0xffffffff


	//   ....[86]....
        /*031c*/ 	.word	0xffffffff


	//   ....[87]....
        /*0320*/ 	.word	0xffffffff


	//   ....[88]....
        /*0324*/ 	.word	0xffffffff


	//   ....[89]....
        /*0328*/ 	.word	0xffffffff


	//   ....[90]....
        /*032c*/ 	.word	0xffffffff


	//   ....[91]....
        /*0330*/ 	.word	0xffffffff


	//   ....[92]....
        /*0334*/ 	.word	0xffffffff


	//   ....[93]....
        /*0338*/ 	.word	0xffffffff


	//   ....[94]....
        /*033c*/ 	.word	0xffffffff


	//   ....[95]....
        /*0340*/ 	.word	0xffffffff


	//   ....[96]....
        /*0344*/ 	.word	0xffffffff


	//   ....[97]....
        /*0348*/ 	.word	0xffffffff


	//   ....[98]....
        /*034c*/ 	.word	0xffffffff


	//   ....[99]....
        /*0350*/ 	.word	0xffffffff


	//   ....[100]....
        /*0354*/ 	.word	0xffffffff


	//   ....[101]....
        /*0358*/ 	.word	0xffffffff


	//   ....[102]....
        /*035c*/ 	.word	0xffffffff


	//   ....[103]....
        /*0360*/ 	.word	0xffffffff


	//   ....[104]....
        /*0364*/ 	.word	0xffffffff


	//   ....[105]....
        /*0368*/ 	.word	0xffffffff


	//   ....[106]....
        /*036c*/ 	.word	0xffffffff


	//   ....[107]....
        /*0370*/ 	.word	0xffffffff


	//   ....[108]....
        /*0374*/ 	.word	0xffffffff


	//   ....[109]....
        /*0378*/ 	.word	0xffffffff


	//   ....[110]....
        /*037c*/ 	.word	0xffffffff


	//   ....[111]....
        /*0380*/ 	.word	0xffffffff


	//   ....[112]....
        /*0384*/ 	.word	0xffffffff


	//   ....[113]....
        /*0388*/ 	.word	0xffffffff


	//   ....[114]....
        /*038c*/ 	.word	0xffffffff


	//   ....[115]....
        /*0390*/ 	.word	0xffffffff


	//   ....[116]....
        /*0394*/ 	.word	0xffffffff


	//   ....[117]....
        /*0398*/ 	.word	0xffffffff


	//   ....[118]....
        /*039c*/ 	.word	0xffffffff


	//   ....[119]....
        /*03a0*/ 	.word	0xffffffff


	//   ....[120]....
        /*03a4*/ 	.word	0xffffffff


	//   ....[121]....
        /*03a8*/ 	.word	0xffffffff


	//   ....[122]....
        /*03ac*/ 	.word	0xffffffff


	//   ....[123]....
        /*03b0*/ 	.word	0xffffffff


	//   ....[124]....
        /*03b4*/ 	.word	0xffffffff


	//   ....[125]....
        /*03b8*/ 	.word	0xffffffff


	//   ....[126]....
        /*03bc*/ 	.word	0xffffffff


	//   ....[127]....
        /*03c0*/ 	.word	0xffffffff


	//   ....[128]....
        /*03c4*/ 	.word	0xffffffff


	//   ....[129]....
        /*03c8*/ 	.word	0xffffffff


	//   ....[130]....
        /*03cc*/ 	.word	0xffffffff


	//   ....[131]....
        /*03d0*/ 	.word	0xffffffff


	//   ....[132]....
        /*03d4*/ 	.word	0xffffffff


	//   ....[133]....
        /*03d8*/ 	.word	0xffffffff


	//   ....[134]....
        /*03dc*/ 	.word	0xffffffff


	//   ....[135]....
        /*03e0*/ 	.word	0xffffffff


	//   ....[136]....
        /*03e4*/ 	.word	0xffffffff


	//   ....[137]....
        /*03e8*/ 	.word	0xffffffff


	//   ....[138]....
        /*03ec*/ 	.word	0xffffffff


	//   ....[139]....
        /*03f0*/ 	.word	0xffffffff


	//   ....[140]....
        /*03f4*/ 	.word	0xffffffff


	//   ....[141]....
        /*03f8*/ 	.word	0xffffffff


	//   ....[142]....
        /*03fc*/ 	.word	0xffffffff


	//   ....[143]....
        /*0400*/ 	.word	0xffffffff


	//   ....[144]....
        /*0404*/ 	.word	0xffffffff


	//   ....[145]....
        /*0408*/ 	.word	0xffffffff


	//   ....[146]....
        /*040c*/ 	.word	0xffffffff


	//   ....[147]....
        /*0410*/ 	.word	0xffffffff


	//   ....[148]....
        /*0414*/ 	.word	0xffffffff


	//   ....[149]....
        /*0418*/ 	.word	0xffffffff


	//   ....[150]....
        /*041c*/ 	.word	0xffffffff


	//   ....[151]....
        /*0420*/ 	.word	0xffffffff


	//   ....[152]....
        /*0424*/ 	.word	0xffffffff


	//   ....[153]....
        /*0428*/ 	.word	0xffffffff


	//   ....[154]....
        /*042c*/ 	.word	0xffffffff


	//   ....[155]....
        /*0430*/ 	.word	0xffffffff


	//   ....[156]....
        /*0434*/ 	.word	0xffffffff


	//   ....[157]....
        /*0438*/ 	.word	0xffffffff


	//   ....[158]....
        /*043c*/ 	.word	0xffffffff


	//   ....[159]....
        /*0440*/ 	.word	0xffffffff


	//   ....[160]....
        /*0444*/ 	.word	0xffffffff


	//   ....[161]....
        /*0448*/ 	.word	0xffffffff


	//   ....[162]....
        /*044c*/ 	.word	0xffffffff


	//   ....[163]....
        /*0450*/ 	.word	0xffffffff


	//   ....[164]....
        /*0454*/ 	.word	0xffffffff


	//   ....[165]....
        /*0458*/ 	.word	0xffffffff


	//   ....[166]....
        /*045c*/ 	.word	0xffffffff


	//   ....[167]....
        /*0460*/ 	.word	0xffffffff


	//   ....[168]....
        /*0464*/ 	.word	0xffffffff


	//   ....[169]....
        /*0468*/ 	.word	0xffffffff


	//   ....[170]....
        /*046c*/ 	.word	0xffffffff


	//   ....[171]....
        /*0470*/ 	.word	0xffffffff


	//   ....[172]....
        /*0474*/ 	.word	0xffffffff


	//   ....[173]....
        /*0478*/ 	.word	0xffffffff


	//   ....[174]....
        /*047c*/ 	.word	0xffffffff


	//   ....[175]....
        /*0480*/ 	.word	0xffffffff


	//   ....[176]....
        /*0484*/ 	.word	0xffffffff


	//   ....[177]....
        /*0488*/ 	.word	0xffffffff


	//----- nvinfo : EIATTR_COOP_GROUP_INSTR_OFFSETS
	.align		4
.L_276:
        /*048c*/ 	.byte	0x04, 0x28
        /*048e*/ 	.short	(.L_278 - .L_277)


	//   ....[0]....
.L_277:
        /*0490*/ 	.word	0x00000050


	//   ....[1]....
        /*0494*/ 	.word	0x000001e0


	//   ....[2]....
        /*0498*/ 	.word	0x00000210


	//   ....[3]....
        /*049c*/ 	.word	0x00000240


	//   ....[4]....
        /*04a0*/ 	.word	0x00000270


	//   ....[5]....
        /*04a4*/ 	.word	0x000002a0


	//   ....[6]....
        /*04a8*/ 	.word	0x000002d0


	//   ....[7]....
        /*04ac*/ 	.word	0x00000440


	//   ....[8]....
        /*04b0*/ 	.word	0x00000480


	//   ....[9]....
        /*04b4*/ 	.word	0x000004b0


	//   ....[10]....
        /*04b8*/ 	.word	0x000004e0


	//   ....[11]....
        /*04bc*/ 	.word	0x00000510


	//   ....[12]....
        /*04c0*/ 	.word	0x00000540


	//   ....[13]....
        /*04c4*/ 	.word	0x000005d0


	//   ....[14]....
        /*04c8*/ 	.word	0x00000600


	//   ....[15]....
        /*04cc*/ 	.word	0x00000620


	//   ....[16]....
        /*04d0*/ 	.word	0x00000680


	//   ....[17]....
        /*04d4*/ 	.word	0x000033b0


	//   ....[18]....
        /*04d8*/ 	.word	0x000033c0


	//   ....[19]....
        /*04dc*/ 	.word	0x000045d0


	//   ....[20]....
        /*04e0*/ 	.word	0x000045e0


	//   ....[21]....
        /*04e4*/ 	.word	0x000056f0


	//   ....[22]....
        /*04e8*/ 	.word	0x00005710


	//   ....[23]....
        /*04ec*/ 	.word	0x00005ad0


	//   ....[24]....
        /*04f0*/ 	.word	0x00005ae0


	//   ....[25]....
        /*04f4*/ 	.word	0x00006790


	//   ....[26]....
        /*04f8*/ 	.word	0x000067b0


	//   ....[27]....
        /*04fc*/ 	.word	0x00006930


	//   ....[28]....
        /*0500*/ 	.word	0x00006940


	//   ....[29]....
        /*0504*/ 	.word	0x00006aa0


	//   ....[30]....
        /*0508*/ 	.word	0x00006ac0


	//   ....[31]....
        /*050c*/ 	.word	0x00006c20


	//   ....[32]....
        /*0510*/ 	.word	0x00006c30


	//   ....[33]....
        /*0514*/ 	.word	0x00007040


	//   ....[34]....
        /*0518*/ 	.word	0x00007050


	//   ....[35]....
        /*051c*/ 	.word	0x000072c0


	//   ....[36]....
        /*0520*/ 	.word	0x00007300


	//   ....[37]....
        /*0524*/ 	.word	0x00007340


	//   ....[38]....
        /*0528*/ 	.word	0x00007370


	//   ....[39]....
        /*052c*/ 	.word	0x0000a490


	//   ....[40]....
        /*0530*/ 	.word	0x0000a4d0


	//   ....[41]....
        /*0534*/ 	.word	0x0000a510


	//   ....[42]....
        /*0538*/ 	.word	0x0000a540


	//   ....[43]....
        /*053c*/ 	.word	0x0000dbb0


	//   ....[44]....
        /*0540*/ 	.word	0x0000dbc0


	//   ....[45]....
        /*0544*/ 	.word	0x0000e870


	//   ....[46]....
        /*0548*/ 	.word	0x0000e890


	//   ....[47]....
        /*054c*/ 	.word	0x0000ec40


	//   ....[48]....
        /*0550*/ 	.word	0x0000ec50


	//   ....[49]....
        /*0554*/ 	.word	0x0000ec80


	//   ....[50]....
        /*0558*/ 	.word	0x0000ec90


	//   ....[51]....
        /*055c*/ 	.word	0x0000f9e0


	//   ....[52]....
        /*0560*/ 	.word	0x0000f9f0


	//   ....[53]....
        /*0564*/ 	.word	0x000105d0


	//   ....[54]....
        /*0568*/ 	.word	0x000105f0


	//   ....[55]....
        /*056c*/ 	.word	0x00010830


	//   ....[56]....
        /*0570*/ 	.word	0x00010850


	//   ....[57]....
        /*0574*/ 	.word	0x00010870


	//   ....[58]....
        /*0578*/ 	.word	0x00010890


	//   ....[59]....
        /*057c*/ 	.word	0x00011b50


	//   ....[60]....
        /*0580*/ 	.word	0x00011b80


	//   ....[61]....
        /*0584*/ 	.word	0x00011ba0


	//   ....[62]....
        /*0588*/ 	.word	0x00011bc0


	//   ....[63]....
        /*058c*/ 	.word	0x00013340


	//   ....[64]....
        /*0590*/ 	.word	0x00013360


	//   ....[65]....
        /*0594*/ 	.word	0x00013370


	//   ....[66]....
        /*0598*/ 	.word	0x00013390


	//   ....[67]....
        /*059c*/ 	.word	0x00013750


	//   ....[68]....
        /*05a0*/ 	.word	0x00013770


	//   ....[69]....
        /*05a4*/ 	.word	0x000138d0


	//   ....[70]....
        /*05a8*/ 	.word	0x000138e0


	//   ....[71]....
        /*05ac*/ 	.word	0x00013a50


	//   ....[72]....
        /*05b0*/ 	.word	0x00013a70


	//   ....[73]....
        /*05b4*/ 	.word	0x00013be0


	//   ....[74]....
        /*05b8*/ 	.word	0x00013bf0


	//   ....[75]....
        /*05bc*/ 	.word	0x00013f50


	//   ....[76]....
        /*05c0*/ 	.word	0x00013f70


	//   ....[77]....
        /*05c4*/ 	.word	0x00014ce0


	//   ....[78]....
        /*05c8*/ 	.word	0x00014cf0


	//   ....[79]....
        /*05cc*/ 	.word	0x00016230


	//   ....[80]....
        /*05d0*/ 	.word	0x00016250


	//   ....[81]....
        /*05d4*/ 	.word	0x000163c0


	//   ....[82]....
        /*05d8*/ 	.word	0x000163d0


	//   ....[83]....
        /*05dc*/ 	.word	0x00016540


	//   ....[84]....
        /*05e0*/ 	.word	0x00016560


	//   ....[85]....
        /*05e4*/ 	.word	0x000166d0


	//   ....[86]....
        /*05e8*/ 	.word	0x000166e0


	//   ....[87]....
        /*05ec*/ 	.word	0x000168f0


	//   ....[88]....
        /*05f0*/ 	.word	0x00016910


	//   ....[89]....
        /*05f4*/ 	.word	0x00016a30


	//   ....[90]....
        /*05f8*/ 	.word	0x00016a70


	//   ....[91]....
        /*05fc*/ 	.word	0x00016aa0


	//   ....[92]....
        /*0600*/ 	.word	0x00016ad0


	//   ....[93]....
        /*0604*/ 	.word	0x00016b00


	//   ....[94]....
        /*0608*/ 	.word	0x00016b30


	//   ....[95]....
        /*060c*/ 	.word	0x00016c90


	//   ....[96]....
        /*0610*/ 	.word	0x00016cd0


	//   ....[97]....
        /*0614*/ 	.word	0x00016d00


	//   ....[98]....
        /*0618*/ 	.word	0x00016d30


	//   ....[99]....
        /*061c*/ 	.word	0x00016d60


	//   ....[100]....
        /*0620*/ 	.word	0x00016d90


	//   ....[101]....
        /*0624*/ 	.word	0x00016e20


	//   ....[102]....
        /*0628*/ 	.word	0x00016e50


	//   ....[103]....
        /*062c*/ 	.word	0x00016e60


	//   ....[104]....
        /*0630*/ 	.word	0x00016ec0


	//   ....[105]....
        /*0634*/ 	.word	0x00017400


	//   ....[106]....
        /*0638*/ 	.word	0x00017460


	//   ....[107]....
        /*063c*/ 	.word	0x000174b0


	//   ....[108]....
        /*0640*/ 	.word	0x00017500


	//   ....[109]....
        /*0644*/ 	.word	0x00017550


	//   ....[110]....
        /*0648*/ 	.word	0x000175c0


	//   ....[111]....
        /*064c*/ 	.word	0x00017610


	//   ....[112]....
        /*0650*/ 	.word	0x00017670


	//   ....[113]....
        /*0654*/ 	.word	0x000176e0


	//   ....[114]....
        /*0658*/ 	.word	0x00017740


	//   ....[115]....
        /*065c*/ 	.word	0x000177b0


	//   ....[116]....
        /*0660*/ 	.word	0x00017820


	//   ....[117]....
        /*0664*/ 	.word	0x00017890


	//   ....[118]....
        /*0668*/ 	.word	0x000178f0


	//   ....[119]....
        /*066c*/ 	.word	0x00017960


	//   ....[120]....
        /*0670*/ 	.word	0x000179d0


	//   ....[121]....
        /*0674*/ 	.word	0x00017a40


	//   ....[122]....
        /*0678*/ 	.word	0x00017aa0


	//   ....[123]....
        /*067c*/ 	.word	0x00017b10


	//   ....[124]....
        /*0680*/ 	.word	0x00017b80


	//   ....[125]....
        /*0684*/ 	.word	0x00017bd0


	//   ....[126]....
        /*0688*/ 	.word	0x00017c10


	//   ....[127]....
        /*068c*/ 	.word	0x00017c60


	//   ....[128]....
        /*0690*/ 	.word	0x00017cb0


	//   ....[129]....
        /*0694*/ 	.word	0x00017d10


	//   ....[130]....
        /*0698*/ 	.word	0x00017d80


	//   ....[131]....
        /*069c*/ 	.word	0x00017df0


	//   ....[132]....
        /*06a0*/ 	.word	0x00017e40


	//   ....[133]....
        /*06a4*/ 	.word	0x00017e80


	//   ....[134]....
        /*06a8*/ 	.word	0x00017ed0


	//   ....[135]....
        /*06ac*/ 	.word	0x00017f10


	//   ....[136]....
        /*06b0*/ 	.word	0x00017f60


	//   ....[137]....
        /*06b4*/ 	.word	0x00017fb0


	//   ....[138]....
        /*06b8*/ 	.word	0x00018000


	//   ....[139]....
        /*06bc*/ 	.word	0x00018040


	//   ....[140]....
        /*06c0*/ 	.word	0x000180b0


	//   ....[141]....
        /*06c4*/ 	.word	0x00018120


	//   ....[142]....
        /*06c8*/ 	.word	0x00018190


	//   ....[143]....
        /*06cc*/ 	.word	0x000181f0


	//   ....[144]....
        /*06d0*/ 	.word	0x00018260


	//   ....[145]....
        /*06d4*/ 	.word	0x000182d0


	//   ....[146]....
        /*06d8*/ 	.word	0x00018340


	//   ....[147]....
        /*06dc*/ 	.word	0x000183a0


	//   ....[148]....
        /*06e0*/ 	.word	0x00018410


	//   ....[149]....
        /*06e4*/ 	.word	0x00018480


	//   ....[150]....
        /*06e8*/ 	.word	0x000184f0


	//   ....[151]....
        /*06ec*/ 	.word	0x00018550


	//   ....[152]....
        /*06f0*/ 	.word	0x000185c0


	//   ....[153]....
        /*06f4*/ 	.word	0x00018630


	//   ....[154]....
        /*06f8*/ 	.word	0x000186a0


	//   ....[155]....
        /*06fc*/ 	.word	0x00018700


	//   ....[156]....
        /*0700*/ 	.word	0x00018770


	//   ....[157]....
        /*0704*/ 	.word	0x000187e0


	//   ....[158]....
        /*0708*/ 	.word	0x00018850


	//   ....[159]....
        /*070c*/ 	.word	0x000188b0


	//   ....[160]....
        /*0710*/ 	.word	0x00018920


	//   ....[161]....
        /*0714*/ 	.word	0x00018990


	//   ....[162]....
        /*0718*/ 	.word	0x000189e0


	//   ....[163]....
        /*071c*/ 	.word	0x00018a20


	//   ....[164]....
        /*0720*/ 	.word	0x00018a70


	//   ....[165]....
        /*0724*/ 	.word	0x00018ac0


	//   ....[166]....
        /*0728*/ 	.word	0x00018b10


	//   ....[167]....
        /*072c*/ 	.word	0x00018b80


	//   ....[168]....
        /*0730*/ 	.word	0x00018bd0


	//   ....[169]....
        /*0734*/ 	.word	0x00018c20


	//   ....[170]....
        /*0738*/ 	.word	0x00018c70


	//   ....[171]....
        /*073c*/ 	.word	0x00018cc0


	//   ....[172]....
        /*0740*/ 	.word	0x00018d10


	//   ....[173]....
        /*0744*/ 	.word	0x00018d80


	//   ....[174]....
        /*0748*/ 	.word	0x00018dd0


	//   ....[175]....
        /*074c*/ 	.word	0x00018e30


	//   ....[176]....
        /*0750*/ 	.word	0x00018e90


	//   ....[177]....
        /*0754*/ 	.word	0x00018f00


	//----- nvinfo : EIATTR_EXIT_INSTR_OFFSETS
	.align		4
.L_278:
        /*0758*/ 	.byte	0x04, 0x1c
        /*075a*/ 	.short	(.L_280 - .L_279)


	//   ....[0]....
.L_279:
        /*075c*/ 	.word	0x00000b40


	//   ....[1]....
        /*0760*/ 	.word	0x000173c0


	//----- nvinfo : EIATTR_MAX_THREADS
	.align		4
.L_280:
        /*0764*/ 	.byte	0x04, 0x05
        /*0766*/ 	.short	(.L_282 - .L_281)
.L_281:
        /*0768*/ 	.word	0x00000100
        /*076c*/ 	.word	0x00000001
        /*0770*/ 	.word	0x00000001


	//----- nvinfo : EIATTR_CRS_STACK_SIZE
	.align		4
.L_282:
        /*0774*/ 	.byte	0x04, 0x1e
        /*0776*/ 	.short	(.L_284 - .L_283)
.L_283:
        /*0778*/ 	.word	0x00000000
.L_284:


//--------------------- .nv.info._ZN7cutlass13device_kernelIN5flash19enable_sm80_to_sm89INS1_16FlashAttnFwdSm80INS1_25CollectiveMainloopFwdSm80ILi8ELi1ELb1EN4cute5tupleIJNS5_1CILi128EEENS7_ILi48EEENS7_ILi256EEEEEELi256ENS_6half_tEfNS_4arch4Sm80ELb0ELb1ELb1ELb0ELb1ELb0ELb1ELb1EEENS1_21CollectiveEpilogueFwdINS6_IJS8_SA_S9_EEENS6_IJNS7_ILi1EEESI_SI_EEESC_SE_Li256ELb0ELb1ELb1ELb0EEENS1_19SingleTileSchedulerILb0ELb1ELb1ELi128EEEEEEEEEvNT_6ParamsE --------------------------
	.section	.nv.info._ZN7cutlass13device_kernelIN5flash19enable_sm80_to_sm89INS1_16FlashAttnFwdSm80INS1_25CollectiveMainloopFwdSm80ILi8ELi1ELb1EN4cute5tupleIJNS5_1CILi128EEENS7_ILi48EEENS7_ILi256EEEEEELi256ENS_6half_tEfNS_4arch4Sm80ELb0ELb1ELb1ELb0ELb1ELb0ELb1ELb1EEENS1_21CollectiveEpilogueFwdINS6_IJS8_SA_S9_EEENS6_IJNS7_ILi1EEESI_SI_EEESC_SE_Li256ELb0ELb1ELb1ELb0EEENS1_19SingleTileSchedulerILb0ELb1ELb1ELi128EEEEEEEEEvNT_6ParamsE,"",@"SHT_CUDA_INFO"
	.sectionflags	@""
	.align	4


	//----- nvinfo : EIATTR_CUDA_API_VERSION
	.align		4
        /*0000*/ 	.byte	0x04, 0x37
        /*0002*/ 	.short	(.L_286 - .L_285)
.L_285:
        /*0004*/ 	.word	0x00000082


	//----- nvinfo : EIATTR_SW2861232_WAR
	.align		4
.L_286:
        /*0008*/ 	.byte	0x01, 0x35
	.zero		2


	//----- nvinfo : EIATTR_PARAM_CBANK
	.align		4
        /*000c*/ 	.byte	0x04, 0x0a
        /*000e*/ 	.short	(.L_288 - .L_287)
	.align		4
.L_287:
        /*0010*/ 	.word	index@(.nv.constant0._ZN7cutlass13device_kernelIN5flash19enable_sm80_to_sm89INS1_16FlashAttnFwdSm80INS1_25CollectiveMainloopFwdSm80ILi8ELi1ELb1EN4cute5tupleIJNS5_1CILi128EEENS7_ILi48EEENS7_ILi256EEEEEELi256ENS_6half_tEfNS_4arch4Sm80ELb0ELb1ELb1ELb0ELb1ELb0ELb1ELb1EEENS1_21CollectiveEpilogueFwdINS6_IJS8_SA_S9_EEENS6_IJNS7_ILi1EEESI_SI_EEESC_SE_Li256ELb0ELb1ELb1ELb0EEENS1_19SingleTileSchedulerILb0ELb1ELb1ELi128EEEEEEEEEvNT_6ParamsE)
        /*0014*/ 	.short	0x0160
        /*0016*/ 	.short	0x0418


	//----- nvinfo : EIATTR_CBANK_PARAM_SIZE
	.align		4
.L_288:
        /*0018*/ 	.byte	0x03, 0x19
        /*001a*/ 	.short	0x0418


	//----- nvinfo : EIATTR_KPARAM_INFO
	.align		4
        /*001c*/ 	.byte	0x04, 0x17
        /*001e*/ 	.short	(.L_290 - .L_289)
.L_289:
        /*0020*/ 	.word	0x00000000
        /*0024*/ 	.short	0x0000
        /*0026*/ 	.short	0x0000
        /*0028*/ 	.byte	0x00, 0xf0, 0x61, 0x10


	//----- nvinfo : EIATTR_MAXREG_COUNT
	.align		4
.L_290:
        /*002c*/ 	.byte	0x03, 0x1b
        /*002e*/ 	.short	0x00ff


	//----- nvinfo : EIATTR_NUM_BARRIERS
	.align		4
        /*0030*/ 	.byte	0x02, 0x4c
        /*0032*/ 	.byte	0x02
	.zero		1


	//----- nvinfo : EIATTR_ANNOTATIONS
	.align		4
        /*0034*/ 	.byte	0x04, 0x55
        /*0036*/ 	.short	(.L_292 - .L_291)


	//   ....[0]....
.L_291:
        /* <DEDUP_REMOVED lines=81> */


	//----- nvinfo : EIATTR_MERCURY_ISA_VERSION
	.align		4
.L_292:
        /*0538*/ 	.byte	0x03, 0x5f
        /*053a*/ 	.short	0x0000


	//----- nvinfo : EIATTR_COOP_GROUP_MASK_REGIDS
	.align		4
        /*053c*/ 	.byte	0x04, 0x29
        /*053e*/ 	.short	(.L_294 - .L_293)


	//   ....[0]....
.L_293:
        /*0540*/ 	.word	0xffffffff


	//   ....[1]....
        /*0544*/ 	.word	0xffffffff


	//   ....[2]....
        /*0548*/ 	.word	0xffffffff


	//   ....[3]....
        /*054c*/ 	.word	0xffffffff


	//   ....[4]....
        /*0550*/ 	.word	0xffffffff


	//   ....[5]....
        /*0554*/ 	.word	0xffffffff


	//   ....[6]....
        /*0558*/ 	.word	0xffffffff


	//   ....[7]....
        /*055c*/ 	.word	0xffffffff


	//   ....[8]....
        /*0560*/ 	.word	0xffffffff


	//   ....[9]....
        /*0564*/ 	.word	0xffffffff


	//   ....[10]....
        /*0568*/ 	.word	0xffffffff


	//   ....[11]....
        /*056c*/ 	.word	0xffffffff


	//   ....[12]....
        /*0570*/ 	.word	0xffffffff


	//   ....[13]....
        /*0574*/ 	.word	0xffffffff


	//   ....[14]....
        /*0578*/ 	.word	0xffffffff


	//   ....[15]....
        /*057c*/ 	.word	0xffffffff


	//   ....[16]....
        /*0580*/ 	.word	0xffffffff


	//   ....[17]....
        /*0584*/ 	.word	0xffffffff


	//   ....[18]....
        /*0588*/ 	.word	0xffffffff


	//   ....[19]....
        /*058c*/ 	.word	0xffffffff


	//   ....[20]....
        /*0590*/ 	.word	0xffffffff


	//   ....[21]....
        /*0594*/ 	.word	0xffffffff


	//   ....[22]....
        /*0598*/ 	.word	0xffffffff


	//   ....[23]....
        /*059c*/ 	.word	0xffffffff


	//   ....[24]....
        /*05a0*/ 	.word	0xffffffff


	//   ....[25]....
        /*05a4*/ 	.word	0xffffffff


	//   ....[26]....
        /*05a8*/ 	.word	0xffffffff


	//   ....[27]....
        /*05ac*/ 	.word	0xffffffff


	//   ....[28]....
        /*05b0*/ 	.word	0xffffffff


	//   ....[29]....
        /*05b4*/ 	.word	0xffffffff


	//   ....[30]....
        /*05b8*/ 	.word	0xffffffff


	//   ....[31]....
        /*05bc*/ 	.word	0xffffffff


	//   ....[32]....
        /*05c0*/ 	.word	0xffffffff


	//   ....[33]....
        /*05c4*/ 	.word	0xffffffff


	//   ....[34]....
        /*05c8*/ 	.word	0xffffffff


	//   ....[35]....
        /*05cc*/ 	.word	0xffffffff


	//   ....[36]....
        /*05d0*/ 	.word	0xffffffff


	//   ....[37]....
        /*05d4*/ 	.word	0xffffffff


	//   ....[38]....
        /*05d8*/ 	.word	0xffffffff


	//   ....[39]....
        /*05dc*/ 	.word	0xffffffff


	//   ....[40]....
        /*05e0*/ 	.word	0xffffffff


	//   ....[41]....
        /*05e4*/ 	.word	0xffffffff


	//   ....[42]....
        /*05e8*/ 	.word	0xffffffff


	//   ....[43]....
        /*05ec*/ 	.word	0xffffffff


	//   ....[44]....
        /*05f0*/ 	.word	0xffffffff


	//   ....[45]....
        /*05f4*/ 	.word	0xffffffff


	//   ....[46]....
        /*05f8*/ 	.word	0xffffffff


	//   ....[47]....
        /*05fc*/ 	.word	0xffffffff


	//   ....[48]....
        /*0600*/ 	.word	0xffffffff


	//   ....[49]....
        /*0604*/ 	.word	0xffffffff


	//   ....[50]....
        /*0608*/ 	.word	0xffffffff


	//   ....[51]....
        /*060c*/ 	.word	0xffffffff


	//   ....[52]....
        /*0610*/ 	.word	0xffffffff


	//   ....[53]....
        /*0614*/ 	.word	0xffffffff


	//   ....[54]....
        /*0618*/ 	.word	0xffffffff


	//   ....[55]....
        /*061c*/ 	.word	0xffffffff


	//   ....[56]....
        /*0620*/ 	.word	0xffffffff


	//   ....[57]....
        /*0624*/ 	.word	0xffffffff


	//   ....[58]....
        /*0628*/ 	.word	0xffffffff


	//   ....[59]....
        /*062c*/ 	.word	0xffffffff


	//   ....[60]....
        /*0630*/ 	.word	0xffffffff


	//   ....[61]....
        /*0634*/ 	.word	0xffffffff


	//   ....[62]....
        /*0638*/ 	.word	0xffffffff


	//   ....[63]....
        /*063c*/ 	.word	0xffffffff


	//   ....[64]....
        /*0640*/ 	.word	0xffffffff


	//   ....[65]....
        /*0644*/ 	.word	0xffffffff


	//   ....[66]....
        /*0648*/ 	.word	0xffffffff


	//   ....[67]....
        /*064c*/ 	.word	0xffffffff


	//   ....[68]....
        /*0650*/ 	.word	0xffffffff


	//   ....[69]....
        /*0654*/ 	.word	0xffffffff


	//   ....[70]....
        /*0658*/ 	.word	0xffffffff


	//   ....[71]....
        /*065c*/ 	.word	0xffffffff


	//   ....[72]....
        /*0660*/ 	.word	0xffffffff


	//   ....[73]....
        /*0664*/ 	.word	0xffffffff


	//   ....[74]....
        /*0668*/ 	.word	0xffffffff


	//   ....[75]....
        /*066c*/ 	.word	0xffffffff


	//   ....[76]....
        /*0670*/ 	.word	0xffffffff


	//   ....[77]....
        /*0674*/ 	.word	0xffffffff


	//   ....[78]....
        /*0678*/ 	.word	0xffffffff


	//   ....[79]....
        /*067c*/ 	.word	0xffffffff


	//   ....[80]....
        /*0680*/ 	.word	0xffffffff


	//   ....[81]....
        /*0684*/ 	.word	0xffffffff


	//   ....[82]....
        /*0688*/ 	.word	0xffffffff


	//   ....[83]....
        /*068c*/ 	.word	0xffffffff


	//   ....[84]....
        /*0690*/ 	.word	0xffffffff


	//   ....[85]....
        /*0694*/ 	.word	0xffffffff


	//   ....[86]....
        /*0698*/ 	.word	0xffffffff


	//----- nvinfo : EIATTR_COOP_GROUP_INSTR_OFFSETS
	.align		4
.L_294:
        /*069c*/ 	.byte	0x04, 0x28
        /*069e*/ 	.short	(.L_296 - .L_295)


	//   ....[0]....
.L_295:
        /*06a0*/ 	.word	0x00000060


	//   ....[1]....
        /*06a4*/ 	.word	0x00001710


	//   ....[2]....
        /*06a8*/ 	.word	0x00001740


	//   ....[3]....
        /*06ac*/ 	.word	0x00001770


	//   ....[4]....
        /*06b0*/ 	.word	0x000017b0


	//   ....[5]....
        /*06b4*/ 	.word	0x000017e0


	//   ....[6]....
        /*06b8*/ 	.word	0x000019d0


	//   ....[7]....
        /*06bc*/ 	.word	0x000019f0


	//   ....[8]....
        /*06c0*/ 	.word	0x00001a00


	//   ....[9]....
        /*06c4*/ 	.word	0x00001b70


	//   ....[10]....
        /*06c8*/ 	.word	0x00001bb0


	//   ....[11]....
        /*06cc*/ 	.word	0x00001bd0


	//   ....[12]....
        /*06d0*/ 	.word	0x00001c60


	//   ....[13]....
        /*06d4*/ 	.word	0x00002100


	//   ....[14]....
        /*06d8*/ 	.word	0x00002130


	//   ....[15]....
        /*06dc*/ 	.word	0x000025a0


	//   ....[16]....
        /*06e0*/ 	.word	0x000025b0


	//   ....[17]....
        /*06e4*/ 	.word	0x00003680


	//   ....[18]....
        /*06e8*/ 	.word	0x00003690


	//   ....[19]....
        /*06ec*/ 	.word	0x000037a0


	//   ....[20]....
        /*06f0*/ 	.word	0x000037c0


	//   ....[21]....
        /*06f4*/ 	.word	0x00003c40


	//   ....[22]....
        /*06f8*/ 	.word	0x00004340


	//   ....[23]....
        /*06fc*/ 	.word	0x00004bf0


	//   ....[24]....
        /*0700*/ 	.word	0x00004c90


	//   ....[25]....
        /*0704*/ 	.word	0x00004cb0


	//   ....[26]....
        /*0708*/ 	.word	0x00004db0


	//   ....[27]....
        /*070c*/ 	.word	0x00006060


	//   ....[28]....
        /*0710*/ 	.word	0x00006080


	//   ....[29]....
        /*0714*/ 	.word	0x000061d0


	//   ....[30]....
        /*0718*/ 	.word	0x000061e0


	//   ....[31]....
        /*071c*/ 	.word	0x00007280


	//   ....[32]....
        /*0720*/ 	.word	0x000072c0


	//   ....[33]....
        /*0724*/ 	.word	0x000072d0


	//   ....[34]....
        /*0728*/ 	.word	0x000072e0


	//   ....[35]....
        /*072c*/ 	.word	0x00007590


	//   ....[36]....
        /*0730*/ 	.word	0x000078c0


	//   ....[37]....
        /*0734*/ 	.word	0x00007f70


	//   ....[38]....
        /*0738*/ 	.word	0x00007f90


	//   ....[39]....
        /*073c*/ 	.word	0x000087b0


	//   ....[40]....
        /*0740*/ 	.word	0x000088b0


	//   ....[41]....
        /*0744*/ 	.word	0x0000a210


	//   ....[42]....
        /*0748*/ 	.word	0x0000a220


	//   ....[43]....
        /*074c*/ 	.word	0x0000a390


	//   ....[44]....
        /*0750*/ 	.word	0x0000a3a0


	//   ....[45]....
        /*0754*/ 	.word	0x0000b3b0


	//   ....[46]....
        /*0758*/ 	.word	0x0000b3f0


	//   ....[47]....
        /*075c*/ 	.word	0x0000b400


	//   ....[48]....
        /*0760*/ 	.word	0x0000b410


	//   ....[49]....
        /*0764*/ 	.word	0x0000b700


	//   ....[50]....
        /*0768*/ 	.word	0x0000b720


	//   ....[51]....
        /*076c*/ 	.word	0x0000bd30


	//   ....[52]....
        /*0770*/ 	.word	0x0000bd50


	//   ....[53]....
        /*0774*/ 	.word	0x0000d3a0


	//   ....[54]....
        /*0778*/ 	.word	0x0000d3c0


	//   ....[55]....
        /*077c*/ 	.word	0x0000d570


	//   ....[56]....
        /*0780*/ 	.word	0x0000d580


	//   ....[57]....
        /*0784*/ 	.word	0x0000e580


	//   ....[58]....
        /*0788*/ 	.word	0x0000e5a0


	//   ....[59]....
        /*078c*/ 	.word	0x0000e5b0


	//   ....[60]....
        /*0790*/ 	.word	0x0000e5c0


	//   ....[61]....
        /*0794*/ 	.word	0x0000e8d0


	//   ....[62]....
        /*0798*/ 	.word	0x0000eda0


	//   ....[63]....
        /*079c*/ 	.word	0x0000f280


	//   ....[64]....
        /*07a0*/ 	.word	0x0000f2a0


	//   ....[65]....
        /*07a4*/ 	.word	0x0000faa0


	//   ....[66]....
        /*07a8*/ 	.word	0x0000fbc0


	//   ....[67]....
        /*07ac*/ 	.word	0x00010f80


	//   ....[68]....
        /*07b0*/ 	.word	0x00010f90


	//   ....[69]....
        /*07b4*/ 	.word	0x00010fc0


	//   ....[70]....
        /*07b8*/ 	.word	0x00010fd0


	//   ....[71]....
        /*07bc*/ 	.word	0x00011ef0


	//   ....[72]....
        /*07c0*/ 	.word	0x00011f20


	//   ....[73]....
        /*07c4*/ 	.word	0x00011f50


	//   ....[74]....
        /*07c8*/ 	.word	0x00011f80


	//   ....[75]....
        /*07cc*/ 	.word	0x00012020


	//   ....[76]....
        /*07d0*/ 	.word	0x00012070


	//   ....[77]....
        /*07d4*/ 	.word	0x00012c80


	//   ....[78]....
        /*07d8*/ 	.word	0x00012c90


	//   ....[79]....
        /*07dc*/ 	.word	0x00013c00


	//   ....[80]....
        /*07e0*/ 	.word	0x00013c60


	//   ....[81]....
        /*07e4*/ 	.word	0x00013cc0


	//   ....[82]....
        /*07e8*/ 	.word	0x00013d20


	//   ....[83]....
        /*07ec*/ 	.word	0x00013d70


	//   ....[84]....
        /*07f0*/ 	.word	0x00013dd0


	//   ....[85]....
        /*07f4*/ 	.word	0x00013e20


	//   ....[86]....
        /*07f8*/ 	.word	0x00013e80


	//----- nvinfo : EIATTR_EXIT_INSTR_OFFSETS
	.align		4
.L_296:
        /*07fc*/ 	.byte	0x04, 0x1c
        /*07fe*/ 	.short	(.L_298 - .L_297)


	//   ....[0]....
.L_297:
        /*0800*/ 	.word	0x000001c0


	//   ....[1]....
        /*0804*/ 	.word	0x00012ca0


	//   ....[2]....
        /*0808*/ 	.word	0x00013840


	//   ....[3]....
        /*080c*/ 	.word	0x00013890


	//   ....[4]....
        /*0810*/ 	.word	0x000138c0


	//   ....[5]....
        /*0814*/ 	.word	0x00013920


	//   ....[6]....
        /*0818*/ 	.word	0x00013bb0


	//----- nvinfo : EIATTR_CTAIDZ_USED
	.align		4
.L_298:
        /*081c*/ 	.byte	0x01, 0x04
	.zero		2


	//----- nvinfo : EIATTR_MAX_THREADS
	.align		4
        /*0820*/ 	.byte	0x04, 0x05
        /*0822*/ 	.short	(.L_300 - .L_299)
.L_299:
        /*0824*/ 	.word	0x00000100
        /*0828*/ 	.word	0x00000001
        /*082c*/ 	.word	0x00000001


	//----- nvinfo : EIATTR_CRS_STACK_SIZE
	.align		4
.L_300:
        /*0830*/ 	.byte	0x04, 0x1e
        /*0832*/ 	.short	(.L_302 - .L_301)
.L_301:
        /*0834*/ 	.word	0x00000000
.L_302:


//--------------------- .nv.info._ZN7cutlass13device_kernelIN5flash19enable_sm80_to_sm89INS1_16FlashAttnFwdSm80INS1_25CollectiveMainloopFwdSm80ILi8ELi1ELb1EN4cute5tupleIJNS5_1CILi128EEENS7_ILi48EEENS7_ILi256EEEEEELi256ENS_6half_tEfNS_4arch4Sm80ELb0ELb1ELb1ELb1ELb1ELb0ELb1ELb1EEENS1_21CollectiveEpilogueFwdINS6_IJS8_SA_S9_EEENS6_IJNS7_ILi1EEESI_SI_EEESC_SE_Li256ELb1ELb1ELb1ELb0EEENS1_36VarlenDynamicPersistentTileSchedulerILi128ELi48ELi256ELi256ELb1ELb1ELb0ELb1ELb0ELb1EEEEEEEEEvNT_6ParamsE --------------------------
	.section	.nv.info._ZN7cutlass13device_kernelIN5flash19enable_sm80_to_sm89INS1_16FlashAttnFwdSm80INS1_25CollectiveMainloopFwdSm80ILi8ELi1ELb1EN4cute5tupleIJNS5_1CILi128EEENS7_ILi48EEENS7_ILi256EEEEEELi256ENS_6half_tEfNS_4arch4Sm80ELb0ELb1ELb1ELb1ELb1ELb0ELb1ELb1EEENS1_21CollectiveEpilogueFwdINS6_IJS8_SA_S9_EEENS6_IJNS7_ILi1EEESI_SI_EEESC_SE_Li256ELb1ELb1ELb1ELb0EEENS1_36VarlenDynamicPersistentTileSchedulerILi128ELi48ELi256ELi256ELb1ELb1ELb0ELb1ELb0ELb1EEEEEEEEEvNT_6ParamsE,"",@"SHT_CUDA_INFO"
	.sectionflags	@""
	.align	4


	//----- nvinfo : EIATTR_CUDA_API_VERSION
	.align		4
        /*0000*/ 	.byte	0x04, 0x37
        /*0002*/ 	.short	(.L_304 - .L_303)
.L_303:
        /*0004*/ 	.word	0x00000082


	//----- nvinfo : EIATTR_SW2861232_WAR
	.align		4
.L_304:
        /*0008*/ 	.byte	0x01, 0x35
	.zero		2


	//----- nvinfo : EIATTR_PARAM_CBANK
	.align		4
        /*000c*/ 	.byte	0x04, 0x0a
        /*000e*/ 	.short	(.L_306 - .L_305)
	.align		4
.L_305:
        /*0010*/ 	.word	index@(.nv.constant0._ZN7cutlass13device_kernelIN5flash19enable_sm80_to_sm89INS1_16FlashAttnFwdSm80INS1_25CollectiveMainloopFwdSm80ILi8ELi1ELb1EN4cute5tupleIJNS5_1CILi128EEENS7_ILi48EEENS7_ILi256EEEEEELi256ENS_6half_tEfNS_4arch4Sm80ELb0ELb1ELb1ELb1ELb1ELb0ELb1ELb1EEENS1_21CollectiveEpilogueFwdINS6_IJS8_SA_S9_EEENS6_IJNS7_ILi1EEESI_SI_EEESC_SE_Li256ELb1ELb1ELb1ELb0EEENS1_36VarlenDynamicPersistentTileSchedulerILi128ELi48ELi256ELi256ELb1ELb1ELb0ELb1ELb0ELb1EEEEEEEEEvNT_6ParamsE)
        /*0014*/ 	.short	0x0160
        /*0016*/ 	.short	0x0438


	//----- nvinfo : EIATTR_CBANK_PARAM_SIZE
	.align		4
.L_306:
        /*0018*/ 	.byte	0x03, 0x19
        /*001a*/ 	.short	0x0438


	//----- nvinfo : EIATTR_KPARAM_INFO
	.align		4
        /*001c*/ 	.byte	0x04, 0x17
        /*001e*/ 	.short	(.L_308 - .L_307)
.L_307:
        /*0020*/ 	.word	0x00000000
        /*0024*/ 	.short	0x0000
        /*0026*/ 	.short	0x0000
        /*0028*/ 	.byte	0x00, 0xf0, 0xe1, 0x10


	//----- nvinfo : EIATTR_MAXREG_COUNT
	.align		4
.L_308:
        /*002c*/ 	.byte	0x03, 0x1b
        /*002e*/ 	.short	0x00ff


	//----- nvinfo : EIATTR_NUM_BARRIERS
	.align		4
        /*0030*/ 	.byte	0x02, 0x4c
        /*0032*/ 	.byte	0x06
	.zero		1


	//----- nvinfo : EIATTR_ANNOTATIONS
	.align		4
        /*0034*/ 	.byte	0x04, 0x55
        /*0036*/ 	.short	(.L_310 - .L_309)


	//   ....[0]....
.L_309:
        /* <DEDUP_REMOVED lines=476> */


	//----- nvinfo : EIATTR_MERCURY_ISA_VERSION
	.align		4
.L_310:
        /*1de8*/ 	.byte	0x03, 0x5f
        /*1dea*/ 	.short	0x0000


	//----- nvinfo : EIATTR_INT_WARP_WIDE_INSTR_OFFSETS
	.align		4
        /*1dec*/ 	.byte	0x04, 0x31
        /*1dee*/ 	.short	(.L_312 - .L_311)


	//   ....[0]....
.L_311:
        /*1df0*/ 	.word	0x000144f0


	//   ....[1]....
        /*1df4*/ 	.word	0x00014570


	//----- nvinfo : EIATTR_COOP_GROUP_MASK_REGIDS
	.align		4
.L_312:
        /*1df8*/ 	.byte	0x04, 0x29
        /*1dfa*/ 	.short	(.L_314 - .L_313)


	//   ....[0]....
.L_313:
        /*1dfc*/ 	.word	0xffffffff


	//   ....[1]....
        /*1e00*/ 	.word	0xffffffff


	//   ....[2]....
        /*1e04*/ 	.word	0xffffffff


	//   ....[3]....
        /*1e08*/ 	.word	0xffffffff


	//   ....[4]....
        /*1e0c*/ 	.word	0xffffffff


	//   ....[5]....
        /*1e10*/ 	.word	0xffffffff


	//   ....[6]....
        /*1e14*/ 	.word	0xffffffff


	//   ....[7]....
        /*1e18*/ 	.word	0xffffffff


	//   ....[8]....
        /*1e1c*/ 	.word	0xffffffff


	//   ....[9]....
        /*1e20*/ 	.word	0xffffffff


	//   ....[10]....
        /*1e24*/ 	.word	0xffffffff


	//   ....[11]....
        /*1e28*/ 	.word	0xffffffff


	//   ....[12]....
        /*1e2c*/ 	.word	0xffffffff


	//   ....[13]....
        /*1e30*/ 	.word	0xffffffff


	//   ....[14]....
        /*1e34*/ 	.word	0xffffffff


	//   ....[15]....
        /*1e38*/ 	.word	0xffffffff


	//   ....[16]....
        /*1e3c*/ 	.word	0xffffffff


	//   ....[17]....
        /*1e40*/ 	.word	0xffffffff


	//   ....[18]....
        /*1e44*/ 	.word	0xffffffff


	//   ....[19]....
        /*1e48*/ 	.word	0xffffffff


	//   ....[20]....
        /*1e4c*/ 	.word	0xffffffff


	//   ....[21]....
        /*1e50*/ 	.word	0xffffffff


	//   ....[22]....
        /*1e54*/ 	.word	0xffffffff


	//   ....[23]....
        /*1e58*/ 	.word	0xffffffff


	//   ....[24]....
        /*1e5c*/ 	.word	0xffffffff


	//   ....[25]....
        /*1e60*/ 	.word	0xffffffff


	//   ....[26]....
        /*1e64*/ 	.word	0xffffffff


	//   ....[27]....
        /*1e68*/ 	.word	0xffffffff


	//   ....[28]....
        /*1e6c*/ 	.word	0xffffffff


	//   ....[29]....
        /*1e70*/ 	.word	0xffffffff


	//   ....[30]....
        /*1e74*/ 	.word	0xffffffff


	//   ....[31]....
        /*1e78*/ 	.word	0xffffffff


	//   ....[32]....
        /*1e7c*/ 	.word	0xffffffff


	//   ....[33]....
        /*1e80*/ 	.word	0xffffffff


	//   ....[34]....
        /*1e84*/ 	.word	0xffffffff


	//   ....[35]....
        /*1e88*/ 	.word	0xffffffff


	//   ....[36]....
        /*1e8c*/ 	.word	0xffffffff


	//   ....[37]....
        /*1e90*/ 	.word	0xffffffff


	//   ....[38]....
        /*1e94*/ 	.word	0xffffffff


	//   ....[39]....
        /*1e98*/ 	.word	0xffffffff


	//   ....[40]....
        /*1e9c*/ 	.word	0xffffffff


	//   ....[41]....
        /*1ea0*/ 	.word	0xffffffff


	//   ....[42]....
        /*1ea4*/ 	.word	0xffffffff


	//   ....[43]....
        /*1ea8*/ 	.word	0xffffffff


	//   ....[44]....
        /*1eac*/ 	.word	0xffffffff


	//   ....[45]....
        /*1eb0*/ 	.word	0xffffffff


	//   ....[46]....
        /*1eb4*/ 	.word	0xffffffff


	//   ....[47]....
        /*1eb8*/ 	.word	0xffffffff


	//   ....[48]....
        /*1ebc*/ 	.word	0xffffffff


	//   ....[49]....
        /*1ec0*/ 	.word	0xffffffff


	//   ....[50]....
        /*1ec4*/ 	.word	0xffffffff


	//   ....[51]....
        /*1ec8*/ 	.word	0xffffffff


	//   ....[52]....
        /*1ecc*/ 	.word	0xffffffff


	//   ....[53]....
        /*1ed0*/ 	.word	0xffffffff


	//   ....[54]....
        /*1ed4*/ 	.word	0xffffffff


	//   ....[55]....
        /*1ed8*/ 	.word	0xffffffff


	//   ....[56]....
        /*1edc*/ 	.word	0xffffffff


	//   ....[57]....
        /*1ee0*/ 	.word	0xffffffff


	//   ....[58]....
        /*1ee4*/ 	.word	0xffffffff


	//   ....[59]....
        /*1ee8*/ 	.word	0xffffffff


	//   ....[60]....
        /*1eec*/ 	.word	0xffffffff


	//   ....[61]....
        /*1ef0*/ 	.word	0xffffffff


	//   ....[62]....
        /*1ef4*/ 	.word	0xffffffff


	//   ....[63]....
        /*1ef8*/ 	.word	0xffffffff


	//   ....[64]....
        /*1efc*/ 	.word	0xffffffff


	//   ....[65]....
        /*1f00*/ 	.word	0xffffffff


	//   ....[66]....
        /*1f04*/ 	.word	0xffffffff


	//   ....[67]....
        /*1f08*/ 	.word	0xffffffff


	//   ....[68]....
        /*1f0c*/ 	.word	0xffffffff


	//   ....[69]....
        /*1f10*/ 	.word	0xffffffff


	//   ....[70]....
        /*1f14*/ 	.word	0xffffffff


	//   ....[71]....
        /*1f18*/ 	.word	0xffffffff


	//   ....[72]....
        /*1f1c*/ 	.word	0xffffffff


	//   ....[73]....
        /*1f20*/ 	.word	0xffffffff


	//   ....[74]....
        /*1f24*/ 	.word	0xffffffff


	//   ....[75]....
        /*1f28*/ 	.word	0xffffffff


	//   ....[76]....
        /*1f2c*/ 	.word	0xffffffff


	//   ....[77]....
        /*1f30*/ 	.word	0xffffffff


	//   ....[78]....
        /*1f34*/ 	.word	0xffffffff


	//   ....[79]....
        /*1f38*/ 	.word	0xffffffff


	//   ....[80]....
        /*1f3c*/ 	.word	0xffffffff


	//   ....[81]....
        /*1f40*/ 	.word	0xffffffff


	//   ....[82]....
        /*1f44*/ 	.word	0xffffffff


	//   ....[83]....
        /*1f48*/ 	.word	0xffffffff


	//   ....[84]....
        /*1f4c*/ 	.word	0xffffffff


	//   ....[85]....
        /*1f50*/ 	.word	0xffffffff


	//   ....[86]....
        /*1f54*/ 	.word	0xffffffff


	//   ....[87]....
        /*1f58*/ 	.word	0xffffffff


	//   ....[88]....
        /*1f5c*/ 	.word	0xffffffff


	//   ....[89]....
        /*1f60*/ 	.word	0xffffffff


	//   ....[90]....
        /*1f64*/ 	.word	0xffffffff


	//   ....[91]....
        /*1f68*/ 	.word	0xffffffff


	//   ....[92]....
        /*1f6c*/ 	.word	0xffffffff


	//   ....[93]....
        /*1f70*/ 	.word	0xffffffff


	//   ....[94]....
        /*1f74*/ 	.word	0xffffffff


	//   ....[95]....
        /*1f78*/ 	.word	0xffffffff


	//   ....[96]....
        /*1f7c*/ 	.word	0xffffffff


	//   ....[97]....
        /*1f80*/ 	.word	0xffffffff


	//   ....[98]....
        /*1f84*/ 	.word	0xffffffff


	//   ....[99]....
        /*1f88*/ 	.word	0xffffffff


	//   ....[100]....
        /*1f8c*/ 	.word	0xffffffff


	//   ....[101]....
        /*1f90*/ 	.word	0xffffffff


	//   ....[102]....
        /*1f94*/ 	.word	0xffffffff


	//   ....[103]....
        /*1f98*/ 	.word	0xffffffff


	//   ....[104]....
        /*1f9c*/ 	.word	0xffffffff


	//   ....[105]....
        /*1fa0*/ 	.word	0xffffffff


	//   ....[106]....
        /*1fa4*/ 	.word	0xffffffff


	//   ....[107]....
        /*1fa8*/ 	.word	0xffffffff


	//   ....[108]....
        /*1fac*/ 	.word	0xffffffff


	//   ....[109]....
        /*1fb0*/ 	.word	0xffffffff


	//   ....[110]....
        /*1fb4*/ 	.word	0xffffffff


	//   ....[111]....
        /*1fb8*/ 	.word	0xffffffff


	//   ....[112]....
        /*1fbc*/ 	.word	0xffffffff


	//   ....[113]....
        /*1fc0*/ 	.word	0xffffffff


	//   ....[114]....
        /*1fc4*/ 	.word	0xffffffff


	//   ....[115]....
        /*1fc8*/ 	.word	0xffffffff


	//   ....[116]....
        /*1fcc*/ 	.word	0xffffffff


	//   ....[117]....
        /*1fd0*/ 	.word	0xffffffff


	//   ....[118]....
        /*1fd4*/ 	.word	0xffffffff


	//   ....[119]....
        /*1fd8*/ 	.word	0xffffffff


	//   ....[120]....
        /*1fdc*/ 	.word	0xffffffff


	//   ....[121]....
        /*1fe0*/ 	.word	0xffffffff


	//   ....[122]....
        /*1fe4*/ 	.word	0xffffffff


	//   ....[123]....
        /*1fe8*/ 	.word	0xffffffff


	//   ....[124]....
        /*1fec*/ 	.word	0xffffffff


	//   ....[125]....
        /*1ff0*/ 	.word	0xffffffff


	//   ....[126]....
        /*1ff4*/ 	.word	0xffffffff


	//   ....[127]....
        /*1ff8*/ 	.word	0xffffffff


	//   ....[128]....
        /*1ffc*/ 	.word	0xffffffff


	//   ....[129]....
        /*2000*/ 	.word	0xffffffff


	//   ....[130]....
        /*2004*/ 	.word	0xffffffff


	//   ....[131]....
        /*2008*/ 	.word	0xffffffff


	//   ....[132]....
        /*200c*/ 	.word	0xffffffff


	//   ....[133]....
        /*2010*/ 	.word	0xffffffff


	//   ....[134]....
        /*2014*/ 	.word	0xffffffff


	//   ....[135]....
        /*2018*/ 	.word	0xffffffff


	//   ....[136]....
        /*201c*/ 	.word	0xffffffff


	//   ....[137]....
        /*2020*/ 	.word	0xffffffff


	//   ....[138]....
        /*2024*/ 	.word	0xffffffff


	//   ....[139]....
        /*2028*/ 	.word	0xffffffff


	//   ....[140]....
        /*202c*/ 	.word	0xffffffff


	//   ....[141]....
        /*2030*/ 	.word	0xffffffff


	//   ....[142]....
        /*2034*/ 	.word	0xffffffff


	//   ....[143]....
        /*2038*/ 	.word	0xffffffff


	//   ....[144]....
        /*203c*/ 	.word	0xffffffff


	//   ....[145]....
        /*2040*/ 	.word	0xffffffff


	//   ....[146]....
        /*2044*/ 	.word	0xffffffff


	//   ....[147]....
        /*2048*/ 	.word	0xffffffff


	//   ....[148]....
        /*204c*/ 	.word	0xffffffff


	//   ....[149]....
        /*2050*/ 	.word	0xffffffff


	//   ....[150]....
        /*2054*/ 	.word	0xffffffff


	//   ....[151]....
        /*2058*/ 	.word	0xffffffff


	//   ....[152]....
        /*205c*/ 	.word	0xffffffff


	//   ....[153]....
        /*2060*/ 	.word	0xffffffff


	//   ....[154]....
        /*2064*/ 	.word	0xffffffff


	//   ....[155]....
        /*2068*/ 	.word	0xffffffff


	//   ....[156]....
        /*206c*/ 	.word	0xffffffff


	//   ....[157]....
        /*2070*/ 	.word	0xffffffff


	//   ....[158]....
        /*2074*/ 	.word	0xffffffff


	//   ....[159]....
        /*2078*/ 	.word	0xffffffff


	//   ....[160]....
        /*207c*/ 	.word	0xffffffff


	//   ....[161]....
        /*2080*/ 	.word	0xffffffff


	//   ....[162]....
        /*2084*/ 	.word	0xffffffff


	//   ....[163]....
        /*2088*/ 	.word	0xffffffff


	//   ....[164]....
        /*208c*/ 	.word	0xffffffff


	//   ....[165]....
        /*2090*/ 	.word	0xffffffff


	//   ....[166]....
        /*2094*/ 	.word	0xffffffff


	//   ....[167]....
        /*2098*/ 	.word	0xffffffff


	//   ....[168]....
        /*209c*/ 	.word	0xffffffff


	//   ....[169]....
        /*20a0*/ 	.word	0xffffffff


	//   ....[170]....
        /*20a4*/ 	.word	0xffffffff


	//   ....[171]....
        /*20a8*/ 	.word	0xffffffff


	//   ....[172]....
        /*20ac*/ 	.word	0xffffffff


	//   ....[173]....
        /*20b0*/ 	.word	0xffffffff


	//   ....[174]....
        /*20b4*/ 	.word	0xffffffff


	//   ....[175]....
        /*20b8*/ 	.word	0xffffffff


	//   ....[176]....
        /*20bc*/ 	.word	0xffffffff


	//   ....[177]....
        /*20c0*/ 	.word	0xffffffff


	//   ....[178]....
        /*20c4*/ 	.word	0xffffffff


	//   ....[179]....
        /*20c8*/ 	.word	0xffffffff


	//   ....[180]....
        /*20cc*/ 	.word	0xffffffff


	//   ....[181]....
        /*20d0*/ 	.word	0xffffffff


	//   ....[182]....
        /*20d4*/ 	.word	0xffffffff


	//   ....[183]....
        /*20d8*/ 	.word	0xffffffff


	//   ....[184]....
        /*20dc*/ 	.word	0xffffffff


	//   ....[185]....
        /*20e0*/ 	.word	0xffffffff


	//   ....[186]....
        /*20e4*/ 	.word	0xffffffff


	//   ....[187]....
        /*20e8*/ 	.word	0xffffffff


	//   ....[188]....
        /*20ec*/ 	.word	0xffffffff


	//   ....[189]....
        /*20f0*/ 	.word	0xffffffff


	//   ....[190]....
        /*20f4*/ 	.word	0xffffffff


	//   ....[191]....
        /*20f8*/ 	.word	0xffffffff


	//   ....[192]....
        /*20fc*/ 	.word	0xffffffff


	//   ....[193]....
        /*2100*/ 	.word	0xffffffff


	//   ....[194]....
        /*2104*/ 	.word	0xffffffff


	//   ....[195]....
        /*2108*/ 	.word	0xffffffff


	//   ....[196]....
        /*210c*/ 	.word	0xffffffff


	//   ....[197]....
        /*2110*/ 	.word	0xffffffff


	//   ....[198]....
        /*2114*/ 	.word	0xffffffff


	//   ....[199]....
        /*2118*/ 	.word	0xffffffff


	//   ....[200]....
        /*211c*/ 	.word	0xffffffff


	//   ....[201]....
        /*2120*/ 	.word	0xffffffff


	//   ....[202]....
        /*2124*/ 	.word	0xffffffff


	//   ....[203]....
        /*2128*/ 	.word	0xffffffff


	//   ....[204]....
        /*212c*/ 	.word	0xffffffff


	//   ....[205]....
        /*2130*/ 	.word	0xffffffff


	//   ....[206]....
        /*2134*/ 	.word	0xffffffff


	//   ....[207]....
        /*2138*/ 	.word	0xffffffff


	//   ....[208]....
        /*213c*/ 	.word	0xffffffff


	//   ....[209]....
        /*2140*/ 	.word	0xffffffff


	//   ....[210]....
        /*2144*/ 	.word	0xffffffff


	//   ....[211]....
        /*2148*/ 	.word	0xffffffff


	//   ....[212]....
        /*214c*/ 	.word	0xffffffff


	//   ....[213]....
        /*2150*/ 	.word	0xffffffff


	//   ....[214]....
        /*2154*/ 	.word	0xffffffff


	//   ....[215]....
        /*2158*/ 	.word	0xffffffff


	//   ....[216]....
        /*215c*/ 	.word	0xffffffff


	//   ....[217]....
        /*2160*/ 	.word	0xffffffff


	//   ....[218]....
        /*2164*/ 	.word	0xffffffff


	//   ....[219]....
        /*2168*/ 	.word	0xffffffff


	//   ....[220]....
        /*216c*/ 	.word	0xffffffff


	//   ....[221]....
        /*2170*/ 	.word	0xffffffff


	//   ....[222]....
        /*2174*/ 	.word	0xffffffff


	//   ....[223]....
        /*2178*/ 	.word	0xffffffff


	//   ....[224]....
        /*217c*/ 	.word	0xffffffff


	//   ....[225]....
        /*2180*/ 	.word	0xffffffff


	//   ....[226]....
        /*2184*/ 	.word	0xffffffff


	//   ....[227]....
        /*2188*/ 	.word	0xffffffff


	//   ....[228]....
        /*218c*/ 	.word	0xffffffff


	//   ....[229]....
        /*2190*/ 	.word	0xffffffff


	//   ....[230]....
        /*2194*/ 	.word	0xffffffff


	//   ....[231]....
        /*2198*/ 	.word	0xffffffff


	//----- nvinfo : EIATTR_COOP_GROUP_INSTR_OFFSETS
	.align		4
.L_314:
        /*219c*/ 	.byte	0x04, 0x28
        /*219e*/ 	.short	(.L_316 - .L_315)


	//   ....[0]....
.L_315:
        /*21a0*/ 	.word	0x00000050


	//   ....[1]....
        /*21a4*/ 	.word	0x00000200


	//   ....[2]....
        /*21a8*/ 	.word	0x00000230


	//   ....[3]....
        /*21ac*/ 	.word	0x00000260


	//   ....[4]....
        /*21b0*/ 	.word	0x00000290


	//   ....[5]....
        /*21b4*/ 	.word	0x000002c0


	//   ....[6]....
        /*21b8*/ 	.word	0x000002f0


	//   ....[7]....
        /*21bc*/ 	.word	0x00000450


	//   ....[8]....
        /*21c0*/ 	.word	0x00000490


	//   ....[9]....
        /*21c4*/ 	.word	0x000004c0


	//   ....[10]....
        /*21c8*/ 	.word	0x000004f0


	//   ....[11]....
        /*21cc*/ 	.word	0x00000520


	//   ....[12]....
        /*21d0*/ 	.word	0x00000550


	//   ....[13]....
        /*21d4*/ 	.word	0x000005e0


	//   ....[14]....
        /*21d8*/ 	.word	0x00000630


	//   ....[15]....
        /*21dc*/ 	.word	0x00000650


	//   ....[16]....
        /*21e0*/ 	.word	0x000006b0


	//   ....[17]....
        /*21e4*/ 	.word	0x00003550


	//   ....[18]....
        /*21e8*/ 	.word	0x00003580


	//   ....[19]....
        /*21ec*/ 	.word	0x000035b0


	//   ....[20]....
        /*21f0*/ 	.word	0x000035d0


	//   ....[21]....
        /*21f4*/ 	.word	0x000037b0


	//   ....[22]....
        /*21f8*/ 	.word	0x000037d0


	//   ....[23]....
        /*21fc*/ 	.word	0x00003810


	//   ....[24]....
        /*2200*/ 	.word	0x00003840


	//   ....[25]....
        /*2204*/ 	.word	0x00003a90


	//   ....[26]....
        /*2208*/ 	.word	0x00003ac0


	//   ....[27]....
        /*220c*/ 	.word	0x00003cc0


	//   ....[28]....
        /*2210*/ 	.word	0x00003d10


	//   ....[29]....
        /*2214*/ 	.word	0x00003ff0


	//   ....[30]....
        /*2218*/ 	.word	0x00004000


	//   ....[31]....
        /*221c*/ 	.word	0x00004500


	//   ....[32]....
        /*2220*/ 	.word	0x00004510


	//   ....[33]....
        /*2224*/ 	.word	0x00005760


	//   ....[34]....
        /*2228*/ 	.word	0x00005780


	//   ....[35]....
        /*222c*/ 	.word	0x000059e0


	//   ....[36]....
        /*2230*/ 	.word	0x000059f0


	//   ....[37]....
        /*2234*/ 	.word	0x00005d60


	//   ....[38]....
        /*2238*/ 	.word	0x00006320


	//   ....[39]....
        /*223c*/ 	.word	0x00006910


	//   ....[40]....
        /*2240*/ 	.word	0x00006940


	//   ....[41]....
        /*2244*/ 	.word	0x00006960


	//   ....[42]....
        /*2248*/ 	.word	0x00006970


	//   ....[43]....
        /*224c*/ 	.word	0x00008190


	//   ....[44]....
        /*2250*/ 	.word	0x000081b0


	//   ....[45]....
        /*2254*/ 	.word	0x00008400


	//   ....[46]....
        /*2258*/ 	.word	0x00008410


	//   ....[47]....
        /*225c*/ 	.word	0x00009500


	//   ....[48]....
        /*2260*/ 	.word	0x00009520


	//   ....[49]....
        /*2264*/ 	.word	0x00009790


	//   ....[50]....
        /*2268*/ 	.word	0x000097a0


	//   ....[51]....
        /*226c*/ 	.word	0x00009b20


	//   ....[52]....
        /*2270*/ 	.word	0x0000a140


	//   ....[53]....
        /*2274*/ 	.word	0x0000a7f0


	//   ....[54]....
        /*2278*/ 	.word	0x0000a820


	//   ....[55]....
        /*227c*/ 	.word	0x0000a840


	//   ....[56]....
        /*2280*/ 	.word	0x0000a860


	//   ....[57]....
        /*2284*/ 	.word	0x0000c690


	//   ....[58]....
        /*2288*/ 	.word	0x0000c6b0


	//   ....[59]....
        /*228c*/ 	.word	0x0000c900


	//   ....[60]....
        /*2290*/ 	.word	0x0000c910


	//   ....[61]....
        /*2294*/ 	.word	0x0000d9d0


	//   ....[62]....
        /*2298*/ 	.word	0x0000d9f0


	//   ....[63]....
        /*229c*/ 	.word	0x0000dc60


	//   ....[64]....
        /*22a0*/ 	.word	0x0000dc70


	//   ....[65]....
        /*22a4*/ 	.word	0x0000e090


	//   ....[66]....
        /*22a8*/ 	.word	0x0000e0c0


	//   ....[67]....
        /*22ac*/ 	.word	0x0000e0e0


	//   ....[68]....
        /*22b0*/ 	.word	0x0000e100


	//   ....[69]....
        /*22b4*/ 	.word	0x0000fc10


	//   ....[70]....
        /*22b8*/ 	.word	0x0000fd00


	//   ....[71]....
        /*22bc*/ 	.word	0x0000fe70


	//   ....[72]....
        /*22c0*/ 	.word	0x0000fe80


	//   ....[73]....
        /*22c4*/ 	.word	0x00010f70


	//   ....[74]....
        /*22c8*/ 	.word	0x00010f90


	//   ....[75]....
        /*22cc*/ 	.word	0x00011140


	//   ....[76]....
        /*22d0*/ 	.word	0x00011150


	//   ....[77]....
        /*22d4*/ 	.word	0x00011410


	//   ....[78]....
        /*22d8*/ 	.word	0x00011a30


	//   ....[79]....
        /*22dc*/ 	.word	0x000120e0


	//   ....[80]....
        /*22e0*/ 	.word	0x00012110


	//   ....[81]....
        /*22e4*/ 	.word	0x00012130


	//   ....[82]....
        /*22e8*/ 	.word	0x00012150


	//   ....[83]....
        /*22ec*/ 	.word	0x00013ab0


	//   ....[84]....
        /*22f0*/ 	.word	0x00013b00


	//   ....[85]....
        /*22f4*/ 	.word	0x00013b20


	//   ....[86]....
        /*22f8*/ 	.word	0x00013b30


	//   ....[87]....
        /*22fc*/ 	.word	0x000153b0


	//   ....[88]....
        /*2300*/ 	.word	0x000153d0


	//   ....[89]....
        /*2304*/ 	.word	0x000153f0


	//   ....[90]....
        /*2308*/ 	.word	0x00015410


	//   ....[91]....
        /*230c*/ 	.word	0x000157d0


	//   ....[92]....
        /*2310*/ 	.word	0x000157f0


	//   ....[93]....
        /*2314*/ 	.word	0x00015a30


	//   ....[94]....
        /*2318*/ 	.word	0x00015a40


	//   ....[95]....
        /*231c*/ 	.word	0x00015c30


	//   ....[96]....
        /*2320*/ 	.word	0x00015c50


	//   ....[97]....
        /*2324*/ 	.word	0x00015e40


	//   ....[98]....
        /*2328*/ 	.word	0x00015e50


	//   ....[99]....
        /*232c*/ 	.word	0x00016230


	//   ....[100]....
        /*2330*/ 	.word	0x00016250


	//   ....[101]....
        /*2334*/ 	.word	0x00016ea0


	//   ....[102]....
        /*2338*/ 	.word	0x00016eb0


	//   ....[103]....
        /*233c*/ 	.word	0x00018330


	//   ....[104]....
        /*2340*/ 	.word	0x00018350


	//   ....[105]....
        /*2344*/ 	.word	0x000185a0


	//   ....[106]....
        /*2348*/ 	.word	0x000185b0


	//   ....[107]....
        /*234c*/ 	.word	0x000187a0


	//   ....[108]....
        /*2350*/ 	.word	0x000187c0


	//   ....[109]....
        /*2354*/ 	.word	0x000189b0


	//   ....[110]....
        /*2358*/ 	.word	0x000189c0


	//   ....[111]....
        /*235c*/ 	.word	0x00018c70


	//   ....[112]....
        /*2360*/ 	.word	0x00018c90


	//   ....[113]....
        /*2364*/ 	.word	0x00018dc0


	//   ....[114]....
        /*2368*/ 	.word	0x00018e00


	//   ....[115]....
        /*236c*/ 	.word	0x00018e30


	//   ....[116]....
        /*2370*/ 	.word	0x00018e60


	//   ....[117]....
        /*2374*/ 	.word	0x00018e90


	//   ....[118]....
        /*2378*/ 	.word	0x00018ec0


	//   ....[119]....
        /*237c*/ 	.word	0x00019020


	//   ....[120]....
        /*2380*/ 	.word	0x00019060


	//   ....[121]....
        /*2384*/ 	.word	0x00019090


	//   ....[122]....
        /*2388*/ 	.word	0x000190c0


	//   ....[123]....
        /*238c*/ 	.word	0x000190f0


	//   ....[124]....
        /*2390*/ 	.word	0x00019120


	//   ....[125]....
        /*2394*/ 	.word	0x000191b0


	//   ....[126]....
        /*2398*/ 	.word	0x00019210


	//   ....[127]....
        /*239c*/ 	.word	0x00019220


	//   ....[128]....
        /*23a0*/ 	.word	0x00019280


	//   ....[129]....
        /*23a4*/ 	.word	0x00019cf0


	//   ....[130]....
        /*23a8*/ 	.word	0x00019d50


	//   ....[131]....
        /*23ac*/ 	.word	0x00019da0


	//   ....[132]....
        /*23b0*/ 	.word	0x00019df0


	//   ....[133]....
        /*23b4*/ 	.word	0x00019e40


	//   ....[134]....
        /*23b8*/ 	.word	0x00019ed0


	//   ....[135]....
        /*23bc*/ 	.word	0x00019f20


	//   ....[136]....
        /*23c0*/ 	.word	0x00019fb0


	//   ....[137]....
        /*23c4*/ 	.word	0x0001a040


	//   ....[138]....
        /*23c8*/ 	.word	0x0001a0d0


	//   ....[139]....
        /*23cc*/ 	.word	0x0001a160


	//   ....[140]....
        /*23d0*/ 	.word	0x0001a1e0


	//   ....[141]....
        /*23d4*/ 	.word	0x0001a270


	//   ....[142]....
        /*23d8*/ 	.word	0x0001a300


	//   ....[143]....
        /*23dc*/ 	.word	0x0001a390


	//   ....[144]....
        /*23e0*/ 	.word	0x0001a410


	//   ....[145]....
        /*23e4*/ 	.word	0x0001a4a0


	//   ....[146]....
        /*23e8*/ 	.word	0x0001a530


	//   ....[147]....
        /*23ec*/ 	.word	0x0001a580


	//   ....[148]....
        /*23f0*/ 	.word	0x0001a5c0


	//   ....[149]....
        /*23f4*/ 	.word	0x0001a610


	//   ....[150]....
        /*23f8*/ 	.word	0x0001a660


	//   ....[151]....
        /*23fc*/ 	.word	0x0001a6f0


	//   ....[152]....
        /*2400*/ 	.word	0x0001a780


	//   ....[153]....
        /*2404*/ 	.word	0x0001a810


	//   ....[154]....
        /*2408*/ 	.word	0x0001a890


	//   ....[155]....
        /*240c*/ 	.word	0x0001a920


	//   ....[156]....
        /*2410*/ 	.word	0x0001a9b0


	//   ....[157]....
        /*2414*/ 	.word	0x0001aa40


	//   ....[158]....
        /*2418*/ 	.word	0x0001aac0


	//   ....[159]....
        /*241c*/ 	.word	0x0001ab50


	//   ....[160]....
        /*2420*/ 	.word	0x0001abe0


	//   ....[161]....
        /*2424*/ 	.word	0x0001ac30


	//   ....[162]....
        /*2428*/ 	.word	0x0001ac70


	//   ....[163]....
        /*242c*/ 	.word	0x0001acc0


	//   ....[164]....
        /*2430*/ 	.word	0x0001ad00


	//   ....[165]....
        /*2434*/ 	.word	0x0001ad80


	//   ....[166]....
        /*2438*/ 	.word	0x0001ae10


	//   ....[167]....
        /*243c*/ 	.word	0x0001aea0


	//   ....[168]....
        /*2440*/ 	.word	0x0001af20


	//   ....[169]....
        /*2444*/ 	.word	0x0001afb0


	//   ....[170]....
        /*2448*/ 	.word	0x0001b040


	//   ....[171]....
        /*244c*/ 	.word	0x0001b0d0


	//   ....[172]....
        /*2450*/ 	.word	0x0001b150


	//   ....[173]....
        /*2454*/ 	.word	0x0001b1a0


	//   ....[174]....
        /*2458*/ 	.word	0x0001b1e0


	//   ....[175]....
        /*245c*/ 	.word	0x0001b230


	//   ....[176]....
        /*2460*/ 	.word	0x0001b270


	//   ....[177]....
        /*2464*/ 	.word	0x0001b2f0


	//   ....[178]....
        /*2468*/ 	.word	0x0001b380


	//   ....[179]....
        /*246c*/ 	.word	0x0001b400


	//   ....[180]....
        /*2470*/ 	.word	0x0001b490


	//   ....[181]....
        /*2474*/ 	.word	0x0001b520


	//   ....[182]....
        /*2478*/ 	.word	0x0001b5b0


	//   ....[183]....
        /*247c*/ 	.word	0x0001b630


	//   ....[184]....
        /*2480*/ 	.word	0x0001b6c0


	//   ....[185]....
        /*2484*/ 	.word	0x0001b750


	//   ....[186]....
        /*2488*/ 	.word	0x0001b7a0


	//   ....[187]....
        /*248c*/ 	.word	0x0001b7e0


	//   ....[188]....
        /*2490*/ 	.word	0x0001b830


	//   ....[189]....
        /*2494*/ 	.word	0x0001b870


	//   ....[190]....
        /*2498*/ 	.word	0x0001b8c0


	//   ....[191]....
        /*249c*/ 	.word	0x0001b910


	//   ....[192]....
        /*24a0*/ 	.word	0x0001b960


	//   ....[193]....
        /*24a4*/ 	.word	0x0001b9b0


	//   ....[194]....
        /*24a8*/ 	.word	0x0001ba40


	//   ....[195]....
        /*24ac*/ 	.word	0x0001bad0


	//   ....[196]....
        /*24b0*/ 	.word	0x0001bb60


	//   ....[197]....
        /*24b4*/ 	.word	0x0001bbe0


	//   ....[198]....
        /*24b8*/ 	.word	0x0001bc70


	//   ....[199]....
        /*24bc*/ 	.word	0x0001bd00


	//   ....[200]....
        /*24c0*/ 	.word	0x0001bd90


	//   ....[201]....
        /*24c4*/ 	.word	0x0001be10


	//   ....[202]....
        /*24c8*/ 	.word	0x0001bea0


	//   ....[203]....
        /*24cc*/ 	.word	0x0001bf30


	//   ....[204]....
        /*24d0*/ 	.word	0x0001bfc0


	//   ....[205]....
        /*24d4*/ 	.word	0x0001c040


	//   ....[206]....
        /*24d8*/ 	.word	0x0001c0d0


	//   ....[207]....
        /*24dc*/ 	.word	0x0001c160


	//   ....[208]....
        /*24e0*/ 	.word	0x0001c1f0


	//   ....[209]....
        /*24e4*/ 	.word	0x0001c270


	//   ....[210]....
        /*24e8*/ 	.word	0x0001c300


	//   ....[211]....
        /*24ec*/ 	.word	0x0001c390


	//   ....[212]....
        /*24f0*/ 	.word	0x0001c420


	//   ....[213]....
        /*24f4*/ 	.word	0x0001c4a0


	//   ....[214]....
        /*24f8*/ 	.word	0x0001c530


	//   ....[215]....
        /*24fc*/ 	.word	0x0001c5c0


	//   ....[216]....
        /*2500*/ 	.word	0x0001c610


	//   ....[217]....
        /*2504*/ 	.word	0x0001c650


	//   ....[218]....
        /*2508*/ 	.word	0x0001c6a0


	//   ....[219]....
        /*250c*/ 	.word	0x0001c6f0


	//   ....[220]....
        /*2510*/ 	.word	0x0001c740


	//   ....[221]....
        /*2514*/ 	.word	0x0001c7d0


	//   ....[222]....
        /*2518*/ 	.word	0x0001c820


	//   ....[223]....
        /*251c*/ 	.word	0x0001c870


	//   ....[224]....
        /*2520*/ 	.word	0x0001c8c0


	//   ....[225]....
        /*2524*/ 	.word	0x0001c910


	//   ....[226]....
        /*2528*/ 	.word	0x0001c960


	//   ....[227]....
        /*252c*/ 	.word	0x0001c9f0


	//   ....[228]....
        /*2530*/ 	.word	0x0001ca40


	//   ....[229]....
        /*2534*/ 	.word	0x0001cad0


	//   ....[230]....
        /*2538*/ 	.word	0x0001cb50


	//   ....[231]....
        /*253c*/ 	.word	0x0001cbe0


	//----- nvinfo : EIATTR_EXIT_INSTR_OFFSETS
	.align		4
.L_316:
        /*2540*/ 	.byte	0x04, 0x1c
        /*2542*/ 	.short	(.L_318 - .L_317)


	//   ....[0]....
.L_317:
        /*2544*/ 	.word	0x000010d0


	//   ....[1]....
        /*2548*/ 	.word	0x00019cb0


	//----- nvinfo : EIATTR_MAX_THREADS
	.align		4
.L_318:
        /*254c*/ 	.byte	0x04, 0x05
        /*254e*/ 	.short	(.L_320 - .L_319)
.L_319:
        /*2550*/ 	.word	0x00000100
        /*2554*/ 	.word	0x00000001
        /*2558*/ 	.word	0x00000001


	//----- nvinfo : EIATTR_CRS_STACK_SIZE
	.align		4
.L_320:
        /*255c*/ 	.byte	0x04, 0x1e
        /*255e*/ 	.short	(.L_322 - .L_321)
.L_321:
        /*2560*/ 	.word	0x00000000
.L_322:


//--------------------- .nv.info._ZN7cutlass13device_kernelIN5flash19enable_sm80_to_sm89INS1_16FlashAttnFwdSm80INS1_25CollectiveMainloopFwdSm80ILi8ELi1ELb0EN4cute5tupleIJNS5_1CILi128EEENS7_ILi32EEENS7_ILi256EEEEEELi256ENS_6half_tEfNS_4arch4Sm80ELb0ELb1ELb1ELb1ELb1ELb1ELb1ELb1EEENS1_21CollectiveEpilogueFwdINS6_IJS8_SA_S9_EEENS6_IJNS7_ILi1EEESI_SI_EEESC_SE_Li256ELb1ELb1ELb1ELb0EEENS1_36VarlenDynamicPersistentTileSchedulerILi128ELi32ELi256ELi256ELb1ELb1ELb0ELb1ELb0ELb1EEEEEEEEEvNT_6ParamsE --------------------------
	.section	.nv.info._ZN7cutlass13device_kernelIN5flash19enable_sm80_to_sm89INS1_16FlashAttnFwdSm80INS1_25CollectiveMainloopFwdSm80ILi8ELi1ELb0EN4cute5tupleIJNS5_1CILi128EEENS7_ILi32EEENS7_ILi256EEEEEELi256ENS_6half_tEfNS_4arch4Sm80ELb0ELb1ELb1ELb1ELb1ELb1ELb1ELb1EEENS1_21CollectiveEpilogueFwdINS6_IJS8_SA_S9_EEENS6_IJNS7_ILi1EEESI_SI_EEESC_SE_Li256ELb1ELb1ELb1ELb0EEENS1_36VarlenDynamicPersistentTileSchedulerILi128ELi32ELi256ELi256ELb1ELb1ELb0ELb1ELb0ELb1EEEEEEEEEvNT_6ParamsE,"",@"SHT_CUDA_INFO"
	.sectionflags	@""
	.align	4


	//----- nvinfo : EIATTR_CUDA_API_VERSION
	.align		4
        /*0000*/ 	.byte	0x04, 0x37
        /*0002*/ 	.short	(.L_324 - .L_323)
.L_323:
        /*0004*/ 	.word	0x00000082


	//----- nvinfo : EIATTR_SW2861232_WAR
	.align		4
.L_324:
        /*0008*/ 	.byte	0x01, 0x35
	.zero		2


	//----- nvinfo : EIATTR_PARAM_CBANK
	.align		4
        /*000c*/ 	.byte	0x04, 0x0a
        /*000e*/ 	.short	(.L_326 - .L_325)
	.align		4
.L_325:
        /*0010*/ 	.word	index@(.nv.constant0._ZN7cutlass13device_kernelIN5flash19enable_sm80_to_sm89INS1_16FlashAttnFwdSm80INS1_25CollectiveMainloopFwdSm80ILi8ELi1ELb0EN4cute5tupleIJNS5_1CILi128EEENS7_ILi32EEENS7_ILi256EEEEEELi256ENS_6half_tEfNS_4arch4Sm80ELb0ELb1ELb1ELb1ELb1ELb1ELb1ELb1EEENS1_21CollectiveEpilogueFwdINS6_IJS8_SA_S9_EEENS6_IJNS7_ILi1EEESI_SI_EEESC_SE_Li256ELb1ELb1ELb1ELb0EEENS1_36VarlenDynamicPersistentTileSchedulerILi128ELi32ELi256ELi256ELb1ELb1ELb0ELb1ELb0ELb1EEEEEEEEEvNT_6ParamsE)
        /*0014*/ 	.short	0x0160
        /*0016*/ 	.short	0x0438


	//----- nvinfo : EIATTR_CBANK_PARAM_SIZE
	.align		4
.L_326:
        /*0018*/ 	.byte	0x03, 0x19
        /*001a*/ 	.short	0x0438


	//----- nvinfo : EIATTR_KPARAM_INFO
	.align		4
        /*001c*/ 	.byte	0x04, 0x17
        /*001e*/ 	.short	(.L_328 - .L_327)
.L_327:
        /*0020*/ 	.word	0x00000000
        /*0024*/ 	.short	0x0000
        /*0026*/ 	.short	0x0000
        /*0028*/ 	.byte	0x00, 0xf0, 0xe1, 0x10


	//----- nvinfo : EIATTR_MAXREG_COUNT
	.align		4
.L_328:
        /*002c*/ 	.byte	0x03, 0x1b
        /*002e*/ 	.short	0x00ff


	//----- nvinfo : EIATTR_NUM_BARRIERS
	.align		4
        /*0030*/ 	.byte	0x02, 0x4c
        /*0032*/ 	.byte	0x06
	.zero		1


	//----- nvinfo : EIATTR_ANNOTATIONS
	.align		4
        /*0034*/ 	.byte	0x04, 0x55
        /*0036*/ 	.short	(.L_330 - .L_329)


	//   ....[0]....
.L_329:
        /* <DEDUP_REMOVED lines=21> */


	//----- nvinfo : EIATTR_MERCURY_ISA_VERSION
	.align		4
.L_330:
        /*0170*/ 	.byte	0x03, 0x5f
        /*0172*/ 	.short	0x0000


	//----- nvinfo : EIATTR_INT_WARP_WIDE_INSTR_OFFSETS
	.align		4
        /*0174*/ 	.byte	0x04, 0x31
        /*0176*/ 	.short	(.L_332 - .L_331)


	//   ....[0]....
.L_331:
        /*0178*/ 	.word	0x0001b7a0


	//   ....[1]....
        /*017c*/ 	.word	0x0001b810


	//----- nvinfo : EIATTR_COOP_GROUP_MASK_REGIDS
	.align		4
.L_332:
        /*0180*/ 	.byte	0x04, 0x29
        /*0182*/ 	.short	(.L_334 - .L_333)


	//   ....[0]....
.L_333:
        /*0184*/ 	.word	0xffffffff


	//   ....[1]....
        /*0188*/ 	.word	0xffffffff


	//   ....[2]....
        /*018c*/ 	.word	0xffffffff


	//   ....[3]....
        /*0190*/ 	.word	0xffffffff


	//   ....[4]....
        /*0194*/ 	.word	0xffffffff


	//   ....[5]....
        /*0198*/ 	.word	0xffffffff


	//   ....[6]....
        /*019c*/ 	.word	0xffffffff


	//   ....[7]....
        /*01a0*/ 	.word	0xffffffff


	//   ....[8]....
        /*01a4*/ 	.word	0xffffffff


	//   ....[9]....
        /*01a8*/ 	.word	0xffffffff


	//   ....[10]....
        /*01ac*/ 	.word	0xffffffff


	//   ....[11]....
        /*01b0*/ 	.word	0xffffffff


	//   ....[12]....
        /*01b4*/ 	.word	0xffffffff


	//   ....[13]....
        /*01b8*/ 	.word	0xffffffff


	//   ....[14]....
        /*01bc*/ 	.word	0xffffffff


	//   ....[15]....
        /*01c0*/ 	.word	0xffffffff


	//   ....[16]....
        /*01c4*/ 	.word	0xffffffff


	//   ....[17]....
        /*01c8*/ 	.word	0xffffffff


	//   ....[18]....
        /*01cc*/ 	.word	0xffffffff


	//   ....[19]....
        /*01d0*/ 	.word	0xffffffff


	//   ....[20]....
        /*01d4*/ 	.word	0xffffffff


	//   ....[21]....
        /*01d8*/ 	.word	0xffffffff


	//   ....[22]....
        /*01dc*/ 	.word	0xffffffff


	//   ....[23]....
        /*01e0*/ 	.word	0xffffffff


	//   ....[24]....
        /*01e4*/ 	.word	0xffffffff


	//   ....[25]....
        /*01e8*/ 	.word	0xffffffff


	//   ....[26]....
        /*01ec*/ 	.word	0xffffffff


	//   ....[27]....
        /*01f0*/ 	.word	0xffffffff


	//   ....[28]....
        /*01f4*/ 	.word	0xffffffff


	//   ....[29]....
        /*01f8*/ 	.word	0xffffffff


	//   ....[30]....
        /*01fc*/ 	.word	0xffffffff


	//   ....[31]....
        /*0200*/ 	.word	0xffffffff


	//   ....[32]....
        /*0204*/ 	.word	0xffffffff


	//   ....[33]....
        /*0208*/ 	.word	0xffffffff


	//   ....[34]....
        /*020c*/ 	.word	0xffffffff


	//   ....[35]....
        /*0210*/ 	.word	0xffffffff


	//   ....[36]....
        /*0214*/ 	.word	0xffffffff


	//   ....[37]....
        /*0218*/ 	.word	0xffffffff


	//   ....[38]....
        /*021c*/ 	.word	0xffffffff


	//   ....[39]....
        /*0220*/ 	.word	0xffffffff


	//   ....[40]....
        /*0224*/ 	.word	0xffffffff


	//   ....[41]....
        /*0228*/ 	.word	0xffffffff


	//   ....[42]....
        /*022c*/ 	.word	0xffffffff


	//   ....[43]....
        /*0230*/ 	.word	0xffffffff


	//   ....[44]....
        /*0234*/ 	.word	0xffffffff


	//   ....[45]....
        /*0238*/ 	.word	0xffffffff


	//   ....[46]....
        /*023c*/ 	.word	0xffffffff


	//   ....[47]....
        /*0240*/ 	.word	0xffffffff


	//   ....[48]....
        /*0244*/ 	.word	0xffffffff


	//   ....[49]....
        /*0248*/ 	.word	0xffffffff


	//   ....[50]....
        /*024c*/ 	.word	0xffffffff


	//   ....[51]....
        /*0250*/ 	.word	0xffffffff


	//   ....[52]....
        /*0254*/ 	.word	0xffffffff


	//   ....[53]....
        /*0258*/ 	.word	0xffffffff


	//   ....[54]....
        /*025c*/ 	.word	0xffffffff


	//   ....[55]....
        /*0260*/ 	.word	0xffffffff


	//   ....[56]....
        /*0264*/ 	.word	0xffffffff


	//   ....[57]....
        /*0268*/ 	.word	0xffffffff


	//   ....[58]....
        /*026c*/ 	.word	0xffffffff


	//   ....[59]....
        /*0270*/ 	.word	0xffffffff


	//   ....[60]....
        /*0274*/ 	.word	0xffffffff


	//   ....[61]....
        /*0278*/ 	.word	0xffffffff


	//   ....[62]....
        /*027c*/ 	.word	0xffffffff


	//   ....[63]....
        /*0280*/ 	.word	0xffffffff


	//   ....[64]....
        /*0284*/ 	.word	0xffffffff


	//   ....[65]....
        /*0288*/ 	.word	0xffffffff


	//   ....[66]....
        /*028c*/ 	.word	0xffffffff


	//   ....[67]....
        /*0290*/ 	.word	0xffffffff


	//   ....[68]....
        /*0294*/ 	.word	0xffffffff


	//   ....[69]....
        /*0298*/ 	.word	0xffffffff


	//   ....[70]....
        /*029c*/ 	.word	0xffffffff


	//   ....[71]....
        /*02a0*/ 	.word	0xffffffff


	//   ....[72]....
        /*02a4*/ 	.word	0xffffffff


	//   ....[73]....
        /*02a8*/ 	.word	0xffffffff


	//   ....[74]....
        /*02ac*/ 	.word	0xffffffff


	//   ....[75]....
        /*02b0*/ 	.word	0xffffffff


	//   ....[76]....
        /*02b4*/ 	.word	0xffffffff


	//   ....[77]....
        /*02b8*/ 	.word	0xffffffff


	//   ....[78]....
        /*02bc*/ 	.word	0xffffffff


	//   ....[79]....
        /*02c0*/ 	.word	0xffffffff


	//   ....[80]....
        /*02c4*/ 	.word	0xffffffff


	//   ....[81]....
        /*02c8*/ 	.word	0xffffffff


	//   ....[82]....
        /*02cc*/ 	.word	0xffffffff


	//   ....[83]....
        /*02d0*/ 	.word	0xffffffff


	//   ....[84]....
        /*02d4*/ 	.word	0xffffffff


	//   ....[85]....
        /*02d8*/ 	.word	0xffffffff


	//   ....[86]....
        /*02dc*/ 	.word	0xffffffff


	//   ....[87]....
        /*02e0*/ 	.word	0xffffffff


	//   ....[88]....
        /*02e4*/ 	.word	0xffffffff


	//   ....[89]....
        /*02e8*/ 	.word	0xffffffff


	//   ....[90]....
        /*02ec*/ 	.word	0xffffffff


	//   ....[91]....
        /*02f0*/ 	.word	0xffffffff


	//   ....[92]....
        /*02f4*/ 	.word	0xffffffff


	//   ....[93]....
        /*02f8*/ 	.word	0xffffffff


	//   ....[94]....
        /*02fc*/ 	.word	0xffffffff


	//   ....[95]....
        /*0300*/ 	.word	0xffffffff


	//   ....[96]....
        /*0304*/ 	.word	0xffffffff


	//   ....[97]....
        /*0308*/ 	.word	0xffffffff


	//   ....[98]....
        /*030c*/ 	.word	0xffffffff


	//   ....[99]....
        /*0310*/ 	.word	0xffffffff


	//   ....[100]....
        /*0314*/ 	.word	0xffffffff


	//   ....[101]....
        /*0318*/ 	.word	0xffffffff


	//   ....[102]....
        /*031c*/ 	.word	0xffffffff


	//   ....[103]....
        /*0320*/ 	.word	0xffffffff


	//   ....[104]....
        /*0324*/ 	.word	0xffffffff


	//   ....[105]....
        /*0328*/ 	.word	0xffffffff


	//   ....[106]....
        /*032c*/ 	.word	0xffffffff


	//   ....[107]....
        /*0330*/ 	.word	0xffffffff


	//   ....[108]....
        /*0334*/ 	.word	0xffffffff


	//   ....[109]....
        /*0338*/ 	.word	0xffffffff


	//   ....[110]....
        /*033c*/ 	.word	0xffffffff


	//   ....[111]....
        /*0340*/ 	.word	0xffffffff


	//   ....[112]....
        /*0344*/ 	.word	0xffffffff


	//   ....[113]....
        /*0348*/ 	.word	0xffffffff


	//   ....[114]....
        /*034c*/ 	.word	0xffffffff


	//   ....[115]....
        /*0350*/ 	.word	0xffffffff


	//   ....[116]....
        /*0354*/ 	.word	0xffffffff


	//   ....[117]....
        /*0358*/ 	.word	0xffffffff


	//   ....[118]....
        /*035c*/ 	.word	0xffffffff


	//   ....[119]....
        /*0360*/ 	.word	0xffffffff


	//   ....[120]....
        /*0364*/ 	.word	0xffffffff


	//   ....[121]....
        /*0368*/ 	.word	0xffffffff


	//   ....[122]....
        /*036c*/ 	.word	0xffffffff


	//   ....[123]....
        /*0370*/ 	.word	0xffffffff


	//   ....[124]....
        /*0374*/ 	.word	0xffffffff


	//   ....[125]....
        /*0378*/ 	.word	0xffffffff


	//   ....[126]....
        /*037c*/ 	.word	0xffffffff


	//   ....[127]....
        /*0380*/ 	.word	0xffffffff


	//   ....[128]....
        /*0384*/ 	.word	0xffffffff


	//   ....[129]....
        /*0388*/ 	.word	0xffffffff


	//   ....[130]....
        /*038c*/ 	.word	0xffffffff


	//   ....[131]....
        /*0390*/ 	.word	0xffffffff


	//   ....[132]....
        /*0394*/ 	.word	0xffffffff


	//   ....[133]....
        /*0398*/ 	.word	0xffffffff


	//   ....[134]....
        /*039c*/ 	.word	0xffffffff


	//   ....[135]....
        /*03a0*/ 	.word	0xffffffff


	//   ....[136]....
        /*03a4*/ 	.word	0xffffffff


	//   ....[137]....
        /*03a8*/ 	.word	0xffffffff


	//   ....[138]....
        /*03ac*/ 	.word	0xffffffff


	//   ....[139]....
        /*03b0*/ 	.word	0xffffffff


	//   ....[140]....
        /*03b4*/ 	.word	0xffffffff


	//   ....[141]....
        /*03b8*/ 	.word	0xffffffff


	//   ....[142]....
        /*03bc*/ 	.word	0xffffffff


	//   ....[143]....
        /*03c0*/ 	.word	0xffffffff


	//   ....[144]....
        /*03c4*/ 	.word	0xffffffff


	//   ....[145]....
        /*03c8*/ 	.word	0xffffffff


	//   ....[146]....
        /*03cc*/ 	.word	0xffffffff


	//   ....[147]....
        /*03d0*/ 	.word	0xffffffff


	//   ....[148]....
        /*03d4*/ 	.word	0xffffffff


	//   ....[149]....
        /*03d8*/ 	.word	0xffffffff


	//   ....[150]....
        /*03dc*/ 	.word	0xffffffff


	//   ....[151]....
        /*03e0*/ 	.word	0xffffffff


	//   ....[152]....
        /*03e4*/ 	.word	0xffffffff


	//   ....[153]....
        /*03e8*/ 	.word	0xffffffff


	//   ....[154]....
        /*03ec*/ 	.word	0xffffffff


	//   ....[155]....
        /*03f0*/ 	.word	0xffffffff


	//   ....[156]....
        /*03f4*/ 	.word	0xffffffff


	//   ....[157]....
        /*03f8*/ 	.word	0xffffffff


	//   ....[158]....
        /*03fc*/ 	.word	0xffffffff


	//   ....[159]....
        /*0400*/ 	.word	0xffffffff


	//   ....[160]....
        /*0404*/ 	.word	0xffffffff


	//   ....[161]....
        /*0408*/ 	.word	0xffffffff


	//   ....[162]....
        /*040c*/ 	.word	0xffffffff


	//   ....[163]....
        /*0410*/ 	.word	0xffffffff


	//   ....[164]....
        /*0414*/ 	.word	0xffffffff


	//   ....[165]....
        /*0418*/ 	.word	0xffffffff


	//   ....[166]....
        /*041c*/ 	.word	0xffffffff


	//   ....[167]....
        /*0420*/ 	.word	0xffffffff


	//   ....[168]....
        /*0424*/ 	.word	0xffffffff


	//   ....[169]....
        /*0428*/ 	.word	0xffffffff


	//   ....[170]....
        /*042c*/ 	.word	0xffffffff


	//   ....[171]....
        /*0430*/ 	.word	0xffffffff


	//   ....[172]....
        /*0434*/ 	.word	0xffffffff


	//   ....[173]....
        /*0438*/ 	.word	0xffffffff


	//   ....[174]....
        /*043c*/ 	.word	0xffffffff


	//   ....[175]....
        /*0440*/ 	.word	0xffffffff


	//   ....[176]....
        /*0444*/ 	.word	0xffffffff


	//   ....[177]....
        /*0448*/ 	.word	0xffffffff


	//   ....[178]....
        /*044c*/ 	.word	0xffffffff


	//   ....[179]....
        /*0450*/ 	.word	0xffffffff


	//   ....[180]....
        /*0454*/ 	.word	0xffffffff


	//   ....[181]....
        /*0458*/ 	.word	0xffffffff


	//   ....[182]....
        /*045c*/ 	.word	0xffffffff


	//   ....[183]....
        /*0460*/ 	.word	0xffffffff


	//   ....[184]....
        /*0464*/ 	.word	0xffffffff


	//   ....[185]....
        /*0468*/ 	.word	0xffffffff


	//   ....[186]....
        /*046c*/ 	.word	0xffffffff


	//   ....[187]....
        /*0470*/ 	.word	0xffffffff


	//   ....[188]....
        /*0474*/ 	.word	0xffffffff


	//   ....[189]....
        /*0478*/ 	.word	0xffffffff


	//   ....[190]....
        /*047c*/ 	.word	0xffffffff


	//   ....[191]....
        /*0480*/ 	.word	0xffffffff


	//   ....[192]....
        /*0484*/ 	.word	0xffffffff


	//   ....[193]....
        /*0488*/ 	.word	0xffffffff


	//   ....[194]....
        /*048c*/ 	.word	0xffffffff


	//   ....[195]....
        /*0490*/ 	.word	0xffffffff


	//   ....[196]....
        /*0494*/ 	.word	0xffffffff


	//   ....[197]....
        /*0498*/ 	.word	0xffffffff


	//   ....[198]....
        /*049c*/ 	.word	0xffffffff


	//   ....[199]....
        /*04a0*/ 	.word	0xffffffff


	//   ....[200]....
        /*04a4*/ 	.word	0xffffffff


	//   ....[201]....
        /*04a8*/ 	.word	0xffffffff


	//   ....[202]....
        /*04ac*/ 	.word	0xffffffff


	//   ....[203]....
        /*04b0*/ 	.word	0xffffffff


	//   ....[204]....
        /*04b4*/ 	.word	0xffffffff


	//   ....[205]....
        /*04b8*/ 	.word	0xffffffff


	//   ....[206]....
        /*04bc*/ 	.word	0xffffffff


	//   ....[207]....
        /*04c0*/ 	.word	0xffffffff


	//   ....[208]....
        /*04c4*/ 	.word	0xffffffff


	//   ....[209]....
        /*04c8*/ 	.word	0xffffffff


	//   ....[210]....
        /*04cc*/ 	.word	0xffffffff


	//   ....[211]....
        /*04d0*/ 	.word	0xffffffff


	//   ....[212]....
        /*04d4*/ 	.word	0xffffffff


	//   ....[213]....
        /*04d8*/ 	.word	0xffffffff


	//   ....[214]....
        /*04dc*/ 	.word	0xffffffff


	//   ....[215]....
        /*04e0*/ 	.word	0xffffffff


	//   ....[216]....
        /*04e4*/ 	.word	0xffffffff


	//   ....[217]....
        /*04e8*/ 	.word	0xffffffff


	//   ....[218]....
        /*04ec*/ 	.word	0xffffffff


	//   ....[219]....
        /*04f0*/ 	.word	0xffffffff


	//   ....[220]....
        /*04f4*/ 	.word	0xffffffff


	//   ....[221]....
        /*04f8*/ 	.word	0xffffffff


	//   ....[222]....
        /*04fc*/ 	.word	0xffffffff


	//   ....[223]....
        /*0500*/ 	.word	0xffffffff


	//   ....[224]....
        /*0504*/ 	.word	0xffffffff


	//   ....[225]....
        /*0508*/ 	.word	0xffffffff


	//   ....[226]....
        /*050c*/ 	.word	0xffffffff


	//   ....[227]....
        /*0510*/ 	.word	0xffffffff


	//   ....[228]....
        /*0514*/ 	.word	0xffffffff


	//   ....[229]....
        /*0518*/ 	.word	0xffffffff


	//   ....[230]....
        /*051c*/ 	.word	0xffffffff


	//   ....[231]....
        /*0520*/ 	.word	0xffffffff


	//   ....[232]....
        /*0524*/ 	.word	0xffffffff


	//   ....[233]....
        /*0528*/ 	.word	0xffffffff


	//   ....[234]....
        /*052c*/ 	.word	0xffffffff


	//   ....[235]....
        /*0530*/ 	.word	0xffffffff


	//   ....[236]....
        /*0534*/ 	.word	0xffffffff


	//   ....[237]....
        /*0538*/ 	.word	0xffffffff


	//   ....[238]....
        /*053c*/ 	.word	0xffffffff


	//   ....[239]....
        /*0540*/ 	.word	0xffffffff


	//   ....[240]....
        /*0544*/ 	.word	0xffffffff


	//   ....[241]....
        /*0548*/ 	.word	0xffffffff


	//   ....[242]....
        /*054c*/ 	.word	0xffffffff


	//   ....[243]....
        /*0550*/ 	.word	0xffffffff


	//   ....[244]....
        /*0554*/ 	.word	0xffffffff


	//   ....[245]....
        /*0558*/ 	.word	0xffffffff


	//----- nvinfo : EIATTR_COOP_GROUP_INSTR_OFFSETS
	.align		4
.L_334:
        /*055c*/ 	.byte	0x04, 0x28
        /*055e*/ 	.short	(.L_336 - .L_335)


	//   ....[0]....
.L_335:
        /*0560*/ 	.word	0x00000050


	//   ....[1]....
        /*0564*/ 	.word	0x000001e0


	//   ....[2]....
        /*0568*/ 	.word	0x00000210


	//   ....[3]....
        /*056c*/ 	.word	0x00000240


	//   ....[4]....
        /*0570*/ 	.word	0x00000270


	//   ....[5]....
        /*0574*/ 	.word	0x000002a0


	//   ....[6]....
        /*0578*/ 	.word	0x000002d0


	//   ....[7]....
        /*057c*/ 	.word	0x00000430


	//   ....[8]....
        /*0580*/ 	.word	0x00000470


	//   ....[9]....
        /*0584*/ 	.word	0x000004a0


	//   ....[10]....
        /*0588*/ 	.word	0x000004d0


	//   ....[11]....
        /*058c*/ 	.word	0x00000500


	//   ....[12]....
        /*0590*/ 	.word	0x00000530


	//   ....[13]....
        /*0594*/ 	.word	0x000005c0


	//   ....[14]....
        /*0598*/ 	.word	0x00000600


	//   ....[15]....
        /*059c*/ 	.word	0x00000620


	//   ....[16]....
        /*05a0*/ 	.word	0x00000680


	//   ....[17]....
        /*05a4*/ 	.word	0x00003b00


	//   ....[18]....
        /*05a8*/ 	.word	0x00003b10


	//   ....[19]....
        /*05ac*/ 	.word	0x00004d20


	//   ....[20]....
        /*05b0*/ 	.word	0x00004d30


	//   ....[21]....
        /*05b4*/ 	.word	0x00005e40


	//   ....[22]....
        /*05b8*/ 	.word	0x00005e60


	//   ....[23]....
        /*05bc*/ 	.word	0x00006220


	//   ....[24]....
        /*05c0*/ 	.word	0x00006230


	//   ....[25]....
        /*05c4*/ 	.word	0x000072a0


	//   ....[26]....
        /*05c8*/ 	.word	0x000072c0


	//   ....[27]....
        /*05cc*/ 	.word	0x00007440


	//   ....[28]....
        /*05d0*/ 	.word	0x00007450


	//   ....[29]....
        /*05d4*/ 	.word	0x000075d0


	//   ....[30]....
        /*05d8*/ 	.word	0x000075f0


	//   ....[31]....
        /*05dc*/ 	.word	0x00007770


	//   ....[32]....
        /*05e0*/ 	.word	0x00007780


	//   ....[33]....
        /*05e4*/ 	.word	0x00007b70


	//   ....[34]....
        /*05e8*/ 	.word	0x00007b80


	//   ....[35]....
        /*05ec*/ 	.word	0x00007f60


	//   ....[36]....
        /*05f0*/ 	.word	0x00007f80


	//   ....[37]....
        /*05f4*/ 	.word	0x00007fa0


	//   ....[38]....
        /*05f8*/ 	.word	0x00007fc0


	//   ....[39]....
        /*05fc*/ 	.word	0x000084a0


	//   ....[40]....
        /*0600*/ 	.word	0x000084e0


	//   ....[41]....
        /*0604*/ 	.word	0x00008520


	//   ....[42]....
        /*0608*/ 	.word	0x00008560


	//   ....[43]....
        /*060c*/ 	.word	0x00008a10


	//   ....[44]....
        /*0610*/ 	.word	0x00008a50


	//   ....[45]....
        /*0614*/ 	.word	0x00008a90


	//   ....[46]....
        /*0618*/ 	.word	0x00008ad0


	//   ....[47]....
        /*061c*/ 	.word	0x00008e10


	//   ....[48]....
        /*0620*/ 	.word	0x00008e50


	//   ....[49]....
        /*0624*/ 	.word	0x00008e90


	//   ....[50]....
        /*0628*/ 	.word	0x00009000


	//   ....[51]....
        /*062c*/ 	.word	0x0000c570


	//   ....[52]....
        /*0630*/ 	.word	0x0000c5c0


	//   ....[53]....
        /*0634*/ 	.word	0x0000c5e0


	//   ....[54]....
        /*0638*/ 	.word	0x0000c5f0


	//   ....[55]....
        /*063c*/ 	.word	0x0000c7f0


	//   ....[56]....
        /*0640*/ 	.word	0x0000c890


	//   ....[57]....
        /*0644*/ 	.word	0x0000c900


	//   ....[58]....
        /*0648*/ 	.word	0x0000c9c0


	//   ....[59]....
        /*064c*/ 	.word	0x0000cc50


	//   ....[60]....
        /*0650*/ 	.word	0x0000cd00


	//   ....[61]....
        /*0654*/ 	.word	0x0000cd80


	//   ....[62]....
        /*0658*/ 	.word	0x0000ce00


	//   ....[63]....
        /*065c*/ 	.word	0x0000d0a0


	//   ....[64]....
        /*0660*/ 	.word	0x0000d0e0


	//   ....[65]....
        /*0664*/ 	.word	0x0000d120


	//   ....[66]....
        /*0668*/ 	.word	0x0000d190


	//   ....[67]....
        /*066c*/ 	.word	0x00010c80


	//   ....[68]....
        /*0670*/ 	.word	0x00010ca0


	//   ....[69]....
        /*0674*/ 	.word	0x000119a0


	//   ....[70]....
        /*0678*/ 	.word	0x000119c0


	//   ....[71]....
        /*067c*/ 	.word	0x00011c00


	//   ....[72]....
        /*0680*/ 	.word	0x00011f60


	//   ....[73]....
        /*0684*/ 	.word	0x00012390


	//   ....[74]....
        /*0688*/ 	.word	0x000123c0


	//   ....[75]....
        /*068c*/ 	.word	0x000123d0


	//   ....[76]....
        /*0690*/ 	.word	0x00012400


	//   ....[77]....
        /*0694*/ 	.word	0x00013250


	//   ....[78]....
        /*0698*/ 	.word	0x00013270


	//   ....[79]....
        /*069c*/ 	.word	0x00013e80


	//   ....[80]....
        /*06a0*/ 	.word	0x00013ea0


	//   ....[81]....
        /*06a4*/ 	.word	0x000140c0


	//   ....[82]....
        /*06a8*/ 	.word	0x00014450


	//   ....[83]....
        /*06ac*/ 	.word	0x000148d0


	//   ....[84]....
        /*06b0*/ 	.word	0x00014900


	//   ....[85]....
        /*06b4*/ 	.word	0x00014920


	//   ....[86]....
        /*06b8*/ 	.word	0x00014940


	//   ....[87]....
        /*06bc*/ 	.word	0x00016030


	//   ....[88]....
        /*06c0*/ 	.word	0x00016050


	//   ....[89]....
        /*06c4*/ 	.word	0x00016c90


	//   ....[90]....
        /*06c8*/ 	.word	0x00016cb0


	//   ....[91]....
        /*06cc*/ 	.word	0x00016f30


	//   ....[92]....
        /*06d0*/ 	.word	0x00016f60


	//   ....[93]....
        /*06d4*/ 	.word	0x00016f80


	//   ....[94]....
        /*06d8*/ 	.word	0x00016fa0


	//   ....[95]....
        /*06dc*/ 	.word	0x000183e0


	//   ....[96]....
        /*06e0*/ 	.word	0x00018400


	//   ....[97]....
        /*06e4*/ 	.word	0x00018ff0


	//   ....[98]....
        /*06e8*/ 	.word	0x00019010


	//   ....[99]....
        /*06ec*/ 	.word	0x000191f0


	//   ....[100]....
        /*06f0*/ 	.word	0x00019580


	//   ....[101]....
        /*06f4*/ 	.word	0x00019a00


	//   ....[102]....
        /*06f8*/ 	.word	0x00019a30


	//   ....[103]....
        /*06fc*/ 	.word	0x00019a50


	//   ....[104]....
        /*0700*/ 	.word	0x00019a70


	//   ....[105]....
        /*0704*/ 	.word	0x0001ad90


	//   ....[106]....
        /*0708*/ 	.word	0x0001adc0


	//   ....[107]....
        /*070c*/ 	.word	0x0001ade0


	//   ....[108]....
        /*0710*/ 	.word	0x0001ae00


	//   ....[109]....
        /*0714*/ 	.word	0x0001c580


	//   ....[110]....
        /*0718*/ 	.word	0x0001c5a0


	//   ....[111]....
        /*071c*/ 	.word	0x0001c5b0


	//   ....[112]....
        /*0720*/ 	.word	0x0001c5c0


	//   ....[113]....
        /*0724*/ 	.word	0x0001c980


	//   ....[114]....
        /*0728*/ 	.word	0x0001c9a0


	//   ....[115]....
        /*072c*/ 	.word	0x0001cb00


	//   ....[116]....
        /*0730*/ 	.word	0x0001cb10


	//   ....[117]....
        /*0734*/ 	.word	0x0001cc80


	//   ....[118]....
        /*0738*/ 	.word	0x0001cca0


	//   ....[119]....
        /*073c*/ 	.word	0x0001ce10


	//   ....[120]....
        /*0740*/ 	.word	0x0001ce20


	//   ....[121]....
        /*0744*/ 	.word	0x0001d180


	//   ....[122]....
        /*0748*/ 	.word	0x0001d1a0


	//   ....[123]....
        /*074c*/ 	.word	0x0001ded0


	//   ....[124]....
        /*0750*/ 	.word	0x0001dee0


	//   ....[125]....
        /*0754*/ 	.word	0x0001f3e0


	//   ....[126]....
        /*0758*/ 	.word	0x0001f400


	//   ....[127]....
        /*075c*/ 	.word	0x0001f570


	//   ....[128]....
        /*0760*/ 	.word	0x0001f580


	//   ....[129]....
        /*0764*/ 	.word	0x0001f6f0


	//   ....[130]....
        /*0768*/ 	.word	0x0001f710


	//   ....[131]....
        /*076c*/ 	.word	0x0001f880


	//   ....[132]....
        /*0770*/ 	.word	0x0001f890


	//   ....[133]....
        /*0774*/ 	.word	0x0001faa0


	//   ....[134]....
        /*0778*/ 	.word	0x0001fac0


	//   ....[135]....
        /*077c*/ 	.word	0x0001fbe0


	//   ....[136]....
        /*0780*/ 	.word	0x0001fc20


	//   ....[137]....
        /*0784*/ 	.word	0x0001fc50


	//   ....[138]....
        /*0788*/ 	.word	0x0001fc80


	//   ....[139]....
        /*078c*/ 	.word	0x0001fcb0


	//   ....[140]....
        /*0790*/ 	.word	0x0001fce0


	//   ....[141]....
        /*0794*/ 	.word	0x0001fe40


	//   ....[142]....
        /*0798*/ 	.word	0x0001fe80


	//   ....[143]....
        /*079c*/ 	.word	0x0001feb0


	//   ....[144]....
        /*07a0*/ 	.word	0x0001fee0


	//   ....[145]....
        /*07a4*/ 	.word	0x0001ff10


	//   ....[146]....
        /*07a8*/ 	.word	0x0001ff40


	//   ....[147]....
        /*07ac*/ 	.word	0x0001ffd0


	//   ....[148]....
        /*07b0*/ 	.word	0x00020010


	//   ....[149]....
        /*07b4*/ 	.word	0x00020020


	//   ....[150]....
        /*07b8*/ 	.word	0x00020080


	//   ....[151]....
        /*07bc*/ 	.word	0x00020a50


	//   ....[152]....
        /*07c0*/ 	.word	0x00020ab0


	//   ....[153]....
        /*07c4*/ 	.word	0x00020b00


	//   ....[154]....
        /*07c8*/ 	.word	0x00020b50


	//   ....[155]....
        /*07cc*/ 	.word	0x00020ba0


	//   ....[156]....
        /*07d0*/ 	.word	0x00020c10


	//   ....[157]....
        /*07d4*/ 	.word	0x00020c50


	//   ....[158]....
        /*07d8*/ 	.word	0x00020cc0


	//   ....[159]....
        /*07dc*/ 	.word	0x00020d30


	//   ....[160]....
        /*07e0*/ 	.word	0x00020d90


	//   ....[161]....
        /*07e4*/ 	.word	0x00020e00


	//   ....[162]....
        /*07e8*/ 	.word	0x00020e70


	//   ....[163]....
        /*07ec*/ 	.word	0x00020ed0


	//   ....[164]....
        /*07f0*/ 	.word	0x00020f30


	//   ....[165]....
        /*07f4*/ 	.word	0x00020f90


	//   ....[166]....
        /*07f8*/ 	.word	0x00021000


	//   ....[167]....
        /*07fc*/ 	.word	0x00021060


	//   ....[168]....
        /*0800*/ 	.word	0x000210c0


	//   ....[169]....
        /*0804*/ 	.word	0x00021110


	//   ....[170]....
        /*0808*/ 	.word	0x00021180


	//   ....[171]....
        /*080c*/ 	.word	0x000211e0


	//   ....[172]....
        /*0810*/ 	.word	0x00021250


	//   ....[173]....
        /*0814*/ 	.word	0x000212a0


	//   ....[174]....
        /*0818*/ 	.word	0x000212e0


	//   ....[175]....
        /*081c*/ 	.word	0x00021330


	//   ....[176]....
        /*0820*/ 	.word	0x00021380


	//   ....[177]....
        /*0824*/ 	.word	0x000213e0


	//   ....[178]....
        /*0828*/ 	.word	0x00021450


	//   ....[179]....
        /*082c*/ 	.word	0x000214a0


	//   ....[180]....
        /*0830*/ 	.word	0x00021510


	//   ....[181]....
        /*0834*/ 	.word	0x00021570


	//   ....[182]....
        /*0838*/ 	.word	0x000215e0


	//   ....[183]....
        /*083c*/ 	.word	0x00021630


	//   ....[184]....
        /*0840*/ 	.word	0x00021670


	//   ....[185]....
        /*0844*/ 	.word	0x000216c0


	//   ....[186]....
        /*0848*/ 	.word	0x00021700


	//   ....[187]....
        /*084c*/ 	.word	0x00021750


	//   ....[188]....
        /*0850*/ 	.word	0x000217c0


	//   ....[189]....
        /*0854*/ 	.word	0x00021810


	//   ....[190]....
        /*0858*/ 	.word	0x00021880


	//   ....[191]....
        /*085c*/ 	.word	0x000218c0


	//   ....[192]....
        /*0860*/ 	.word	0x00021900


	//   ....[193]....
        /*0864*/ 	.word	0x00021950


	//   ....[194]....
        /*0868*/ 	.word	0x00021990


	//   ....[195]....
        /*086c*/ 	.word	0x000219e0


	//   ....[196]....
        /*0870*/ 	.word	0x00021a30


	//   ....[197]....
        /*0874*/ 	.word	0x00021aa0


	//   ....[198]....
        /*0878*/ 	.word	0x00021b00


	//   ....[199]....
        /*087c*/ 	.word	0x00021b70


	//   ....[200]....
        /*0880*/ 	.word	0x00021bc0


	//   ....[201]....
        /*0884*/ 	.word	0x00021c00


	//   ....[202]....
        /*0888*/ 	.word	0x00021c50


	//   ....[203]....
        /*088c*/ 	.word	0x00021c90


	//   ....[204]....
        /*0890*/ 	.word	0x00021ce0


	//   ....[205]....
        /*0894*/ 	.word	0x00021d30


	//   ....[206]....
        /*0898*/ 	.word	0x00021d80


	//   ....[207]....
        /*089c*/ 	.word	0x00021dc0


	//   ....[208]....
        /*08a0*/ 	.word	0x00021e30


	//   ....[209]....
        /*08a4*/ 	.word	0x00021ea0


	//   ....[210]....
        /*08a8*/ 	.word	0x00021f00


	//   ....[211]....
        /*08ac*/ 	.word	0x00021f60


	//   ....[212]....
        /*08b0*/ 	.word	0x00021fc0


	//   ....[213]....
        /*08b4*/ 	.word	0x00022030


	//   ....[214]....
        /*08b8*/ 	.word	0x00022090


	//   ....[215]....
        /*08bc*/ 	.word	0x000220f0


	//   ....[216]....
        /*08c0*/ 	.word	0x00022150


	//   ....[217]....
        /*08c4*/ 	.word	0x000221c0


	//   ....[218]....
        /*08c8*/ 	.word	0x00022220


	//   ....[219]....
        /*08cc*/ 	.word	0x00022280


	//   ....[220]....
        /*08d0*/ 	.word	0x000222e0


	//   ....[221]....
        /*08d4*/ 	.word	0x00022350


	//   ....[222]....
        /*08d8*/ 	.word	0x000223b0


	//   ....[223]....
        /*08dc*/ 	.word	0x00022410


	//   ....[224]....
        /*08e0*/ 	.word	0x00022470


	//   ....[225]....
        /*08e4*/ 	.word	0x000224e0


	//   ....[226]....
        /*08e8*/ 	.word	0x00022540


	//   ....[227]....
        /*08ec*/ 	.word	0x000225a0


	//   ....[228]....
        /*08f0*/ 	.word	0x00022600


	//   ....[229]....
        /*08f4*/ 	.word	0x00022670


	//   ....[230]....
        /*08f8*/ 	.word	0x000226c0


	//   ....[231]....
        /*08fc*/ 	.word	0x00022700


	//   ....[232]....
        /*0900*/ 	.word	0x00022750


	//   ....[233]....
        /*0904*/ 	.word	0x000227a0


	//   ....[234]....
        /*0908*/ 	.word	0x000227f0


	//   ....[235]....
        /*090c*/ 	.word	0x00022860


	//   ....[236]....
        /*0910*/ 	.word	0x000228a0


	//   ....[237]....
        /*0914*/ 	.word	0x000228f0


	//   ....[238]....
        /*0918*/ 	.word	0x00022940


	//   ....[239]....
        /*091c*/ 	.word	0x00022990


	//   ....[240]....
        /*0920*/ 	.word	0x000229e0


	//   ....[241]....
        /*0924*/ 	.word	0x00022a50


	//   ....[242]....
        /*0928*/ 	.word	0x00022a90


	//   ....[243]....
        /*092c*/ 	.word	0x00022b00


	//   ....[244]....
        /*0930*/ 	.word	0x00022b60


	//   ....[245]....
        /*0934*/ 	.word	0x00022bd0


	//----- nvinfo : EIATTR_EXIT_INSTR_OFFSETS
	.align		4
.L_336:
        /*0938*/ 	.byte	0x04, 0x1c
        /*093a*/ 	.short	(.L_338 - .L_337)


	//   ....[0]....
.L_337:
        /*093c*/ 	.word	0x00000fe0


	//   ....[1]....
        /*0940*/ 	.word	0x00020a10


	//----- nvinfo : EIATTR_MAX_THREADS
	.align		4
.L_338:
        /*0944*/ 	.byte	0x04, 0x05
        /*0946*/ 	.short	(.L_340 - .L_339)
.L_339:
        /*0948*/ 	.word	0x00000100
        /*094c*/ 	.word	0x00000001
        /*0950*/ 	.word	0x00000001


	//----- nvinfo : EIATTR_CRS_STACK_SIZE
	.align		4
.L_340:
        /*0954*/ 	.byte	0x04, 0x1e
        /*0956*/ 	.short	(.L_342 - .L_341)
.L_341:
        /*0958*/ 	.word	0x00000000
.L_342:


//--------------------- .nv.info._ZN7cutlass13device_kernelIN5flash19enable_sm80_to_sm89INS1_16FlashAttnFwdSm80INS1_25CollectiveMainloopFwdSm80ILi8ELi1ELb1EN4cute5tupleIJNS5_1CILi128EEENS7_ILi64EEENS7_ILi256EEEEEELi256ENS_6half_tEfNS_4arch4Sm80ELb1ELb0ELb1ELb0ELb1ELb0ELb1ELb1EEENS1_21CollectiveEpilogueFwdINS6_IJS8_SA_S9_EEENS6_IJNS7_ILi1EEESI_SI_EEESC_SE_Li256ELb0ELb1ELb1ELb0EEENS1_30DynamicPersistentTileSchedulerILi256ELi256ELb1ELb1ELb0EEEEEEEEEvNT_6ParamsE --------------------------
	.section	.nv.info._ZN7cutlass13device_kernelIN5flash19enable_sm80_to_sm89INS1_16FlashAttnFwdSm80INS1_25CollectiveMainloopFwdSm80ILi8ELi1ELb1EN4cute5tupleIJNS5_1CILi128EEENS7_ILi64EEENS7_ILi256EEEEEELi256ENS_6half_tEfNS_4arch4Sm80ELb1ELb0ELb1ELb0ELb1ELb0ELb1ELb1EEENS1_21CollectiveEpilogueFwdINS6_IJS8_SA_S9_EEENS6_IJNS7_ILi1EEESI_SI_EEESC_SE_Li256ELb0ELb1ELb1ELb0EEENS1_30DynamicPersistentTileSchedulerILi256ELi256ELb1ELb1ELb0EEEEEEEEEvNT_6ParamsE,"",@"SHT_CUDA_INFO"
	.sectionflags	@""
	.align	4


	//----- nvinfo : EIATTR_CUDA_API_VERSION
	.align		4
        /*0000*/ 	.byte	0x04, 0x37
        /*0002*/ 	.short	(.L_344 - .L_343)
.L_343:
        /*0004*/ 	.word	0x00000082


	//----- nvinfo : EIATTR_SW2861232_WAR
	.align		4
.L_344:
        /*0008*/ 	.byte	0x01, 0x35
	.zero		2


	//----- nvinfo : EIATTR_PARAM_CBANK
	.align		4
        /*000c*/ 	.byte	0x04, 0x0a
        /*000e*/ 	.short	(.L_346 - .L_345)
	.align		4
.L_345:
        /*0010*/ 	.word	index@(.nv.constant0._ZN7cutlass13device_kernelIN5flash19enable_sm80_to_sm89INS1_16FlashAttnFwdSm80INS1_25CollectiveMainloopFwdSm80ILi8ELi1ELb1EN4cute5tupleIJNS5_1CILi128EEENS7_ILi64EEENS7_ILi256EEEEEELi256ENS_6half_tEfNS_4arch4Sm80ELb1ELb0ELb1ELb0ELb1ELb0ELb1ELb1EEENS1_21CollectiveEpilogueFwdINS6_IJS8_SA_S9_EEENS6_IJNS7_ILi1EEESI_SI_EEESC_SE_Li256ELb0ELb1ELb1ELb0EEENS1_30DynamicPersistentTileSchedulerILi256ELi256ELb1ELb1ELb0EEEEEEEEEvNT_6ParamsE)
        /*0014*/ 	.short	0x0160
        /*0016*/ 	.short	0x0428


	//----- nvinfo : EIATTR_CBANK_PARAM_SIZE
	.align		4
.L_346:
        /*0018*/ 	.byte	0x03, 0x19
        /*001a*/ 	.short	0x0428


	//----- nvinfo : EIATTR_KPARAM_INFO
	.align		4
        /*001c*/ 	.byte	0x04, 0x17
        /*001e*/ 	.short	(.L_348 - .L_347)
.L_347:
        /*0020*/ 	.word	0x00000000
        /*0024*/ 	.short	0x0000
        /*0026*/ 	.short	0x0000
        /*0028*/ 	.byte	0x00, 0xf0, 0xa1, 0x10


	//----- nvinfo : EIATTR_MAXREG_COUNT
	.align		4
.L_348:
        /*002c*/ 	.byte	0x03, 0x1b
        /*002e*/ 	.short	0x00ff


	//----- nvinfo : EIATTR_NUM_BARRIERS
	.align		4
        /*0030*/ 	.byte	0x02, 0x4c
        /*0032*/ 	.byte	0x06
	.zero		1


	//----- nvinfo : EIATTR_ANNOTATIONS
	.align		4
        /*0034*/ 	.byte	0x04, 0x55
        /*0036*/ 	.short	(.L_350 - .L_349)


	//   ....[0]....
.L_349:
        /* <DEDUP_REMOVED lines=223> */


	//----- nvinfo : EIATTR_MERCURY_ISA_VERSION
	.align		4
.L_350:
        /*0e10*/ 	.byte	0x03, 0x5f
        /*0e12*/ 	.short	0x0000


	//----- nvinfo : EIATTR_INT_WARP_WIDE_INSTR_OFFSETS
	.align		4
        /*0e14*/ 	.byte	0x04, 0x31
        /*0e16*/ 	.short	(.L_352 - .L_351)


	//   ....[0]....
.L_351:
        /*0e18*/ 	.word	0x0000faa0


	//   ....[1]....
        /*0e1c*/ 	.word	0x0000fb20


	//----- nvinfo : EIATTR_COOP_GROUP_MASK_REGIDS
	.align		4
.L_352:
        /*0e20*/ 	.byte	0x04, 0x29
        /*0e22*/ 	.short	(.L_354 - .L_353)


	//   ....[0]....
.L_353:
        /*0e24*/ 	.word	0xffffffff


	//   ....[1]....
        /*0e28*/ 	.word	0xffffffff


	//   ....[2]....
        /*0e2c*/ 	.word	0xffffffff


	//   ....[3]....
        /*0e30*/ 	.word	0xffffffff


	//   ....[4]....
        /*0e34*/ 	.word	0xffffffff


	//   ....[5]....
        /*0e38*/ 	.word	0xffffffff


	//   ....[6]....
        /*0e3c*/ 	.word	0xffffffff


	//   ....[7]....
        /*0e40*/ 	.word	0xffffffff


	//   ....[8]....
        /*0e44*/ 	.word	0xffffffff


	//   ....[9]....
        /*0e48*/ 	.word	0xffffffff


	//   ....[10]....
        /*0e4c*/ 	.word	0xffffffff


	//   ....[11]....
        /*0e50*/ 	.word	0xffffffff


	//   ....[12]....
        /*0e54*/ 	.word	0xffffffff


	//   ....[13]....
        /*0e58*/ 	.word	0xffffffff


	//   ....[14]....
        /*0e5c*/ 	.word	0xffffffff


	//   ....[15]....
        /*0e60*/ 	.word	0xffffffff


	//   ....[16]....
        /*0e64*/ 	.word	0xffffffff


	//   ....[17]....
        /*0e68*/ 	.word	0xffffffff


	//   ....[18]....
        /*0e6c*/ 	.word	0xffffffff


	//   ....[19]....
        /*0e70*/ 	.word	0xffffffff


	//   ....[20]....
        /*0e74*/ 	.word	0xffffffff


	//   ....[21]....
        /*0e78*/ 	.word	0xffffffff


	//   ....[22]....
        /*0e7c*/ 	.word	0xffffffff


	//   ....[23]....
        /*0e80*/ 	.word	0xffffffff


	//   ....[24]....
        /*0e84*/ 	.word	0xffffffff


	//   ....[25]....
        /*0e88*/ 	.word	0xffffffff


	//   ....[26]....
        /*0e8c*/ 	.word	0xffffffff


	//   ....[27]....
        /*0e90*/ 	.word	0xffffffff


	//   ....[28]....
        /*0e94*/ 	.word	0xffffffff


	//   ....[29]....
        /*0e98*/ 	.word	0xffffffff


	//   ....[30]....
        /*0e9c*/ 	.word	0xffffffff


	//   ....[31]....
        /*0ea0*/ 	.word	0xffffffff


	//   ....[32]....
        /*0ea4*/ 	.word	0xffffffff


	//   ....[33]....
        /*0ea8*/ 	.word	0xffffffff


	//   ....[34]....
        /*0eac*/ 	.word	0xffffffff


	//   ....[35]....
        /*0eb0*/ 	.word	0xffffffff


	//   ....[36]....
        /*0eb4*/ 	.word	0xffffffff


	//   ....[37]....
        /*0eb8*/ 	.word	0xffffffff


	//   ....[38]....
        /*0ebc*/ 	.word	0xffffffff


	//   ....[39]....
        /*0ec0*/ 	.word	0xffffffff


	//   ....[40]....
        /*0ec4*/ 	.word	0xffffffff


	//   ....[41]....
        /*0ec8*/ 	.word	0xffffffff


	//   ....[42]....
        /*0ecc*/ 	.word	0xffffffff


	//   ....[43]....
        /*0ed0*/ 	.word	0xffffffff


	//   ....[44]....
        /*0ed4*/ 	.word	0xffffffff


	//   ....[45]....
        /*0ed8*/ 	.word	0xffffffff


	//   ....[46]....
        /*0edc*/ 	.word	0xffffffff


	//   ....[47]....
        /*0ee0*/ 	.word	0xffffffff


	//   ....[48]....
        /*0ee4*/ 	.word	0xffffffff


	//   ....[49]....
        /*0ee8*/ 	.word	0xffffffff


	//   ....[50]....
        /*0eec*/ 	.word	0xffffffff


	//   ....[51]....
        /*0ef0*/ 	.word	0xffffffff


	//   ....[52]....
        /*0ef4*/ 	.word	0xffffffff


	//   ....[53]....
        /*0ef8*/ 	.word	0xffffffff


	//   ....[54]....
        /*0efc*/ 	.word	0xffffffff


	//   ....[55]....
        /*0f00*/ 	.word	0xffffffff


	//   ....[56]....
        /*0f04*/ 	.word	0xffffffff


	//   ....[57]....
        /*0f08*/ 	.word	0xffffffff


	//   ....[58]....
        /*0f0c*/ 	.word	0xffffffff


	//   ....[59]....
        /*0f10*/ 	.word	0xffffffff


	//   ....[60]....
        /*0f14*/ 	.word	0xffffffff


	//   ....[61]....
        /*0f18*/ 	.word	0xffffffff


	//   ....[62]....
        /*0f1c*/ 	.word	0xffffffff


	//   ....[63]....
        /*0f20*/ 	.word	0xffffffff


	//   ....[64]....
        /*0f24*/ 	.word	0xffffffff


	//   ....[65]....
        /*0f28*/ 	.word	0xffffffff


	//   ....[66]....
        /*0f2c*/ 	.word	0xffffffff


	//   ....[67]....
        /*0f30*/ 	.word	0xffffffff


	//   ....[68]....
        /*0f34*/ 	.word	0xffffffff


	//   ....[69]....
        /*0f38*/ 	.word	0xffffffff


	//   ....[70]....
        /*0f3c*/ 	.word	0xffffffff


	//   ....[71]....
        /*0f40*/ 	.word	0xffffffff


	//   ....[72]....
        /*0f44*/ 	.word	0xffffffff


	//   ....[73]....
        /*0f48*/ 	.word	0xffffffff


	//   ....[74]....
        /*0f4c*/ 	.word	0xffffffff


	//   ....[75]....
        /*0f50*/ 	.word	0xffffffff


	//   ....[76]....
        /*0f54*/ 	.word	0xffffffff


	//   ....[77]....
        /*0f58*/ 	.word	0xffffffff


	//   ....[78]....
        /*0f5c*/ 	.word	0xffffffff


	//   ....[79]....
        /*0f60*/ 	.word	0xffffffff


	//   ....[80]....
        /*0f64*/ 	.word	0xffffffff


	//   ....[81]....
        /*0f68*/ 	.word	0xffffffff


	//   ....[82]....
        /*0f6c*/ 	.word	0xffffffff


	//   ....[83]....
        /*0f70*/ 	.word	0xffffffff


	//   ....[84]....
        /*0f74*/ 	.word	0xffffffff


	//   ....[85]....
        /*0f78*/ 	.word	0xffffffff


	//   ....[86]....
        /*0f7c*/ 	.word	0xffffffff


	//   ....[87]....
        /*0f80*/ 	.word	0xffffffff


	//   ....[88]....
        /*0f84*/ 	.word	0xffffffff


	//   ....[89]....
        /*0f88*/ 	.word	0xffffffff


	//   ....[90]....
        /*0f8c*/ 	.word	0xffffffff


	//   ....[91]....
        /*0f90*/ 	.word	0xffffffff


	//   ....[92]....
        /*0f94*/ 	.word	0xffffffff


	//   ....[93]....
        /*0f98*/ 	.word	0xffffffff


	//   ....[94]....
        /*0f9c*/ 	.word	0xffffffff


	//   ....[95]....
        /*0fa0*/ 	.word	0xffffffff


	//   ....[96]....
        /*0fa4*/ 	.word	0xffffffff


	//   ....[97]....
        /*0fa8*/ 	.word	0xffffffff


	//   ....[98]....
        /*0fac*/ 	.word	0xffffffff


	//   ....[99]....
        /*0fb0*/ 	.word	0xffffffff


	//   ....[100]....
        /*0fb4*/ 	.word	0xffffffff


	//   ....[101]....
        /*0fb8*/ 	.word	0xffffffff


	//   ....[102]....
        /*0fbc*/ 	.word	0xffffffff


	//   ....[103]....
        /*0fc0*/ 	.word	0xffffffff


	//   ....[104]....
        /*0fc4*/ 	.word	0xffffffff


	//----- nvinfo : EIATTR_COOP_GROUP_INSTR_OFFSETS
	.align		4
.L_354:
        /*0fc8*/ 	.byte	0x04, 0x28
        /*0fca*/ 	.short	(.L_356 - .L_355)


	//   ....[0]....
.L_355:
        /*0fcc*/ 	.word	0x00000050


	//   ....[1]....
        /*0fd0*/ 	.word	0x00002010


	//   ....[2]....
        /*0fd4*/ 	.word	0x00002030


	//   ....[3]....
        /*0fd8*/ 	.word	0x00002060


	//   ....[4]....
        /*0fdc*/ 	.word	0x00002080


	//   ....[5]....
        /*0fe0*/ 	.word	0x00002250


	//   ....[6]....
        /*0fe4*/ 	.word	0x00002270


	//   ....[7]....
        /*0fe8*/ 	.word	0x000022b0


	//   ....[8]....
        /*0fec*/ 	.word	0x000022f0


	//   ....[9]....
        /*0ff0*/ 	.word	0x000025f0


	//   ....[10]....
        /*0ff4*/ 	.word	0x00002610


	//   ....[11]....
        /*0ff8*/ 	.word	0x00002650


	//   ....[12]....
        /*0ffc*/ 	.word	0x00002670


	//   ....[13]....
        /*1000*/ 	.word	0x00002a50


	//   ....[14]....
        /*1004*/ 	.word	0x00002b50


	//   ....[15]....
        /*1008*/ 	.word	0x00002ba0


	//   ....[16]....
        /*100c*/ 	.word	0x00002bc0


	//   ....[17]....
        /*1010*/ 	.word	0x00004320


	//   ....[18]....
        /*1014*/ 	.word	0x00004390


	//   ....[19]....
        /*1018*/ 	.word	0x00004430


	//   ....[20]....
        /*101c*/ 	.word	0x00004470


	//   ....[21]....
        /*1020*/ 	.word	0x000047e0


	//   ....[22]....
        /*1024*/ 	.word	0x00004a20


	//   ....[23]....
        /*1028*/ 	.word	0x00004e20


	//   ....[24]....
        /*102c*/ 	.word	0x00004e40


	//   ....[25]....
        /*1030*/ 	.word	0x00004e60


	//   ....[26]....
        /*1034*/ 	.word	0x00004e80


	//   ....[27]....
        /*1038*/ 	.word	0x00006b60


	//   ....[28]....
        /*103c*/ 	.word	0x00006be0


	//   ....[29]....
        /*1040*/ 	.word	0x00006ce0


	//   ....[30]....
        /*1044*/ 	.word	0x00006d10


	//   ....[31]....
        /*1048*/ 	.word	0x000084c0


	//   ....[32]....
        /*104c*/ 	.word	0x00008530


	//   ....[33]....
        /*1050*/ 	.word	0x00008640


	//   ....[34]....
        /*1054*/ 	.word	0x00008670


	//   ....[35]....
        /*1058*/ 	.word	0x00008990


	//   ....[36]....
        /*105c*/ 	.word	0x00008c40


	//   ....[37]....
        /*1060*/ 	.word	0x00008f80


	//   ....[38]....
        /*1064*/ 	.word	0x00008fa0


	//   ....[39]....
        /*1068*/ 	.word	0x000090d0


	//   ....[40]....
        /*106c*/ 	.word	0x000090f0


	//   ....[41]....
        /*1070*/ 	.word	0x0000b350


	//   ....[42]....
        /*1074*/ 	.word	0x0000b3d0


	//   ....[43]....
        /*1078*/ 	.word	0x0000b4c0


	//   ....[44]....
        /*107c*/ 	.word	0x0000b4d0


	//   ....[45]....
        /*1080*/ 	.word	0x0000cbe0


	//   ....[46]....
        /*1084*/ 	.word	0x0000cc20


	//   ....[47]....
        /*1088*/ 	.word	0x0000cd10


	//   ....[48]....
        /*108c*/ 	.word	0x0000cd40


	//   ....[49]....
        /*1090*/ 	.word	0x0000d100


	//   ....[50]....
        /*1094*/ 	.word	0x0000d120


	//   ....[51]....
        /*1098*/ 	.word	0x0000d140


	//   ....[52]....
        /*109c*/ 	.word	0x0000d160


	//   ....[53]....
        /*10a0*/ 	.word	0x0000f010


	//   ....[54]....
        /*10a4*/ 	.word	0x0000f060


	//   ....[55]....
        /*10a8*/ 	.word	0x0000f080


	//   ....[56]....
        /*10ac*/ 	.word	0x0000f0a0


	//   ....[57]....
        /*10b0*/ 	.word	0x0000fc70


	//   ....[58]....
        /*10b4*/ 	.word	0x000104a0


	//   ....[59]....
        /*10b8*/ 	.word	0x000104b0


	//   ....[60]....
        /*10bc*/ 	.word	0x000104c0


	//   ....[61]....
        /*10c0*/ 	.word	0x000104d0


	//   ....[62]....
        /*10c4*/ 	.word	0x00010600


	//   ....[63]....
        /*10c8*/ 	.word	0x00010620


	//   ....[64]....
        /*10cc*/ 	.word	0x00010e50


	//   ....[65]....
        /*10d0*/ 	.word	0x00010e60


	//   ....[66]....
        /*10d4*/ 	.word	0x000119f0


	//   ....[67]....
        /*10d8*/ 	.word	0x00011b00


	//   ....[68]....
        /*10dc*/ 	.word	0x00011b70


	//   ....[69]....
        /*10e0*/ 	.word	0x00011d80


	//   ....[70]....
        /*10e4*/ 	.word	0x00011de0


	//   ....[71]....
        /*10e8*/ 	.word	0x00011e40


	//   ....[72]....
        /*10ec*/ 	.word	0x00011ea0


	//   ....[73]....
        /*10f0*/ 	.word	0x000122e0


	//   ....[74]....
        /*10f4*/ 	.word	0x00012330


	//   ....[75]....
        /*10f8*/ 	.word	0x00012380


	//   ....[76]....
        /*10fc*/ 	.word	0x000123d0


	//   ....[77]....
        /*1100*/ 	.word	0x00012440


	//   ....[78]....
        /*1104*/ 	.word	0x000124b0


	//   ....[79]....
        /*1108*/ 	.word	0x000126d0


	//   ....[80]....
        /*110c*/ 	.word	0x00012730


	//   ....[81]....
        /*1110*/ 	.word	0x00012790


	//   ....[82]....
        /*1114*/ 	.word	0x00012800


	//   ....[83]....
        /*1118*/ 	.word	0x00012a10


	//   ....[84]....
        /*111c*/ 	.word	0x00012a70


	//   ....[85]....
        /*1120*/ 	.word	0x00012ad0


	//   ....[86]....
        /*1124*/ 	.word	0x00012b30


	//   ....[87]....
        /*1128*/ 	.word	0x00013000


	//   ....[88]....
        /*112c*/ 	.word	0x00013040


	//   ....[89]....
        /*1130*/ 	.word	0x00013090


	//   ....[90]....
        /*1134*/ 	.word	0x000130d0


	//   ....[91]....
        /*1138*/ 	.word	0x00013130


	//   ....[92]....
        /*113c*/ 	.word	0x00013190


	//   ....[93]....
        /*1140*/ 	.word	0x00013200


	//   ....[94]....
        /*1144*/ 	.word	0x00013390


	//   ....[95]....
        /*1148*/ 	.word	0x000133f0


	//   ....[96]....
        /*114c*/ 	.word	0x00013430


	//   ....[97]....
        /*1150*/ 	.word	0x00013470


	//   ....[98]....
        /*1154*/ 	.word	0x000134c0


	//   ....[99]....
        /*1158*/ 	.word	0x00013500


	//   ....[100]....
        /*115c*/ 	.word	0x00013550


	//   ....[101]....
        /*1160*/ 	.word	0x000135b0


	//   ....[102]....
        /*1164*/ 	.word	0x00013600


	//   ....[103]....
        /*1168*/ 	.word	0x00013650


	//   ....[104]....
        /*116c*/ 	.word	0x000136c0


	//----- nvinfo : EIATTR_EXIT_INSTR_OFFSETS
	.align		4
.L_356:
        /*1170*/ 	.byte	0x04, 0x1c
        /*1172*/ 	.short	(.L_358 - .L_357)


	//   ....[0]....
.L_357:
        /*1174*/ 	.word	0x000000a0


	//   ....[1]....
        /*1178*/ 	.word	0x00011ab0


	//----- nvinfo : EIATTR_MAX_THREADS
	.align		4
.L_358:
        /*117c*/ 	.byte	0x04, 0x05
        /*117e*/ 	.short	(.L_360 - .L_359)
.L_359:
        /*1180*/ 	.word	0x00000100
        /*1184*/ 	.word	0x00000001
        /*1188*/ 	.word	0x00000001


	//----- nvinfo : EIATTR_CRS_STACK_SIZE
	.align		4
.L_360:
        /*118c*/ 	.byte	0x04, 0x1e
        /*118e*/ 	.short	(.L_362 - .L_361)
.L_361:
        /*1190*/ 	.word	0x00000000
.L_362:


//--------------------- .nv.info._ZN7cutlass13device_kernelIN5flash19enable_sm80_to_sm89INS1_16FlashAttnFwdSm80INS1_25CollectiveMainloopFwdSm80ILi8ELi1ELb1EN4cute5tupleIJNS5_1CILi128EEENS7_ILi48EEENS7_ILi256EEEEEELi256ENS_6half_tEfNS_4arch4Sm80ELb1ELb0ELb1ELb1ELb1ELb0ELb1ELb1EEENS1_21CollectiveEpilogueFwdINS6_IJS8_SA_S9_EEENS6_IJNS7_ILi1EEESI_SI_EEESC_SE_Li256ELb1ELb1ELb1ELb0EEENS1_36VarlenDynamicPersistentTileSchedulerILi128ELi48ELi256ELi256ELb1ELb1ELb0ELb1ELb1ELb1EEEEEEEEEvNT_6ParamsE --------------------------
	.section	.nv.info._ZN7cutlass13device_kernelIN5flash19enable_sm80_to_sm89INS1_16FlashAttnFwdSm80INS1_25CollectiveMainloopFwdSm80ILi8ELi1ELb1EN4cute5tupleIJNS5_1CILi128EEENS7_ILi48EEENS7_ILi256EEEEEELi256ENS_6half_tEfNS_4arch4Sm80ELb1ELb0ELb1ELb1ELb1ELb0ELb1ELb1EEENS1_21CollectiveEpilogueFwdINS6_IJS8_SA_S9_EEENS6_IJNS7_ILi1EEESI_SI_EEESC_SE_Li256ELb1ELb1ELb1ELb0EEENS1_36VarlenDynamicPersistentTileSchedulerILi128ELi48ELi256ELi256ELb1ELb1ELb0ELb1ELb1ELb1EEEEEEEEEvNT_6ParamsE,"",@"SHT_CUDA_INFO"
	.sectionflags	@""
	.align	4


	//----- nvinfo : EIATTR_CUDA_API_VERSION
	.align		4
        /*0000*/ 	.byte	0x04, 0x37
        /*0002*/ 	.short	(.L_364 - .L_363)
.L_363:
        /*0004*/ 	.word	0x00000082


	//----- nvinfo : EIATTR_SW2861232_WAR
	.align		4
.L_364:
        /*0008*/ 	.byte	0x01, 0x35
	.zero		2


	//----- nvinfo : EIATTR_PARAM_CBANK
	.align		4
        /*000c*/ 	.byte	0x04, 0x0a
        /*000e*/ 	.short	(.L_366 - .L_365)
	.align		4
.L_365:
        /*0010*/ 	.word	index@(.nv.constant0._ZN7cutlass13device_kernelIN5flash19enable_sm80_to_sm89INS1_16FlashAttnFwdSm80INS1_25CollectiveMainloopFwdSm80ILi8ELi1ELb1EN4cute5tupleIJNS5_1CILi128EEENS7_ILi48EEENS7_ILi256EEEEEELi256ENS_6half_tEfNS_4arch4Sm80ELb1ELb0ELb1ELb1ELb1ELb0ELb1ELb1EEENS1_21CollectiveEpilogueFwdINS6_IJS8_SA_S9_EEENS6_IJNS7_ILi1EEESI_SI_EEESC_SE_Li256ELb1ELb1ELb1ELb0EEENS1_36VarlenDynamicPersistentTileSchedulerILi128ELi48ELi256ELi256ELb1ELb1ELb0ELb1ELb1ELb1EEEEEEEEEvNT_6ParamsE)
        /*0014*/ 	.short	0x0160
        /*0016*/ 	.short	0x0438


	//----- nvinfo : EIATTR_CBANK_PARAM_SIZE
	.align		4
.L_366:
        /*0018*/ 	.byte	0x03, 0x19
        /*001a*/ 	.short	0x0438


	//----- nvinfo : EIATTR_KPARAM_INFO
	.align		4
        /*001c*/ 	.byte	0x04, 0x17
        /*001e*/ 	.short	(.L_368 - .L_367)
.L_367:
        /*0020*/ 	.word	0x00000000
        /*0024*/ 	.short	0x0000
        /*0026*/ 	.short	0x0000
        /*0028*/ 	.byte	0x00, 0xf0, 0xe1, 0x10


	//----- nvinfo : EIATTR_MAXREG_COUNT
	.align		4
.L_368:
        /*002c*/ 	.byte	0x03, 0x1b
        /*002e*/ 	.short	0x00ff


	//----- nvinfo : EIATTR_NUM_BARRIERS
	.align		4
        /*0030*/ 	.byte	0x02, 0x4c
        /*0032*/ 	.byte	0x06
	.zero		1


	//----- nvinfo : EIATTR_ANNOTATIONS
	.align		4
        /*0034*/ 	.byte	0x04, 0x55
        /*0036*/ 	.short	(.L_370 - .L_369)


	//   ....[0]....
.L_369:
        /* <DEDUP_REMOVED lines=350> */


	//----- nvinfo : EIATTR_MERCURY_ISA_VERSION
	.align		4
.L_370:
        /*1608*/ 	.byte	0x03, 0x5f
        /*160a*/ 	.short	0x0000


	//----- nvinfo : EIATTR_INT_WARP_WIDE_INSTR_OFFSETS
	.align		4
        /*160c*/ 	.byte	0x04, 0x31
        /*160e*/ 	.short	(.L_372 - .L_371)


	//   ....[0]....
.L_371:
        /*1610*/ 	.word	0x0000ec10


	//   ....[1]....
        /*1614*/ 	.word	0x0000ec90


	//----- nvinfo : EIATTR_COOP_GROUP_MASK_REGIDS
	.align		4
.L_372:
        /*1618*/ 	.byte	0x04, 0x29
        /*161a*/ 	.short	(.L_374 - .L_373)


	//   ....[0]....
.L_373:
        /*161c*/ 	.word	0xffffffff


	//   ....[1]....
        /*1620*/ 	.word	0xffffffff


	//   ....[2]....
        /*1624*/ 	.word	0xffffffff


	//   ....[3]....
        /*1628*/ 	.word	0xffffffff


	//   ....[4]....
        /*162c*/ 	.word	0xffffffff


	//   ....[5]....
        /*1630*/ 	.word	0xffffffff


	//   ....[6]....
        /*1634*/ 	.word	0xffffffff


	//   ....[7]....
        /*1638*/ 	.word	0xffffffff


	//   ....[8]....
        /*163c*/ 	.word	0xffffffff


	//   ....[9]....
        /*1640*/ 	.word	0xffffffff


	//   ....[10]....
        /*1644*/ 	.word	0xffffffff


	//   ....[11]....
        /*1648*/ 	.word	0xffffffff


	//   ....[12]....
        /*164c*/ 	.word	0xffffffff


	//   ....[13]....
        /*1650*/ 	.word	0xffffffff


	//   ....[14]....
        /*1654*/ 	.word	0xffffffff


	//   ....[15]....
        /*1658*/ 	.word	0xffffffff


	//   ....[16]....
        /*165c*/ 	.word	0xffffffff


	//   ....[17]....
        /*1660*/ 	.word	0xffffffff


	//   ....[18]....
        /*1664*/ 	.word	0xffffffff


	//   ....[19]....
        /*1668*/ 	.word	0xffffffff


	//   ....[20]....
        /*166c*/ 	.word	0xffffffff


	//   ....[21]....
        /*1670*/ 	.word	0xffffffff


	//   ....[22]....
        /*1674*/ 	.word	0xffffffff


	//   ....[23]....
        /*1678*/ 	.word	0xffffffff


	//   ....[24]....
        /*167c*/ 	.word	0xffffffff


	//   ....[25]....
        /*1680*/ 	.word	0xffffffff


	//   ....[26]....
        /*1684*/ 	.word	0xffffffff


	//   ....[27]....
        /*1688*/ 	.word	0xffffffff


	//   ....[28]....
        /*168c*/ 	.word	0xffffffff


	//   ....[29]....
        /*1690*/ 	.word	0xffffffff


	//   ....[30]....
        /*1694*/ 	.word	0xffffffff


	//   ....[31]....
        /*1698*/ 	.word	0xffffffff


	//   ....[32]....
        /*169c*/ 	.word	0xffffffff


	//   ....[33]....
        /*16a0*/ 	.word	0xffffffff


	//   ....[34]....
        /*16a4*/ 	.word	0xffffffff


	//   ....[35]....
        /*16a8*/ 	.word	0xffffffff


	//   ....[36]....
        /*16ac*/ 	.word	0xffffffff


	//   ....[37]....
        /*16b0*/ 	.word	0xffffffff


	//   ....[38]....
        /*16b4*/ 	.word	0xffffffff


	//   ....[39]....
        /*16b8*/ 	.word	0xffffffff


	//   ....[40]....
        /*16bc*/ 	.word	0xffffffff


	//   ....[41]....
        /*16c0*/ 	.word	0xffffffff


	//   ....[42]....
        /*16c4*/ 	.word	0xffffffff


	//   ....[43]....
        /*16c8*/ 	.word	0xffffffff


	//   ....[44]....
        /*16cc*/ 	.word	0xffffffff


	//   ....[45]....
        /*16d0*/ 	.word	0xffffffff


	//   ....[46]....
        /*16d4*/ 	.word	0xffffffff


	//   ....[47]....
        /*16d8*/ 	.word	0xffffffff


	//   ....[48]....
        /*16dc*/ 	.word	0xffffffff


	//   ....[49]....
        /*16e0*/ 	.word	0xffffffff


	//   ....[50]....
        /*16e4*/ 	.word	0xffffffff


	//   ....[51]....
        /*16e8*/ 	.word	0xffffffff


	//   ....[52]....
        /*16ec*/ 	.word	0xffffffff


	//   ....[53]....
        /*16f0*/ 	.word	0xffffffff


	//   ....[54]....
        /*16f4*/ 	.word	0xffffffff


	//   ....[55]....
        /*16f8*/ 	.word	0xffffffff


	//   ....[56]....
        /*16fc*/ 	.word	0xffffffff


	//   ....[57]....
        /*1700*/ 	.word	0xffffffff


	//   ....[58]....
        /*1704*/ 	.word	0xffffffff


	//   ....[59]....
        /*1708*/ 	.word	0xffffffff


	//   ....[60]....
        /*170c*/ 	.word	0xffffffff


	//   ....[61]....
        /*1710*/ 	.word	0xffffffff


	//   ....[62]....
        /*1714*/ 	.word	0xffffffff


	//   ....[63]....
        /*1718*/ 	.word	0xffffffff


	//   ....[64]....
        /*171c*/ 	.word	0xffffffff


	//   ....[65]....
        /*1720*/ 	.word	0xffffffff


	//   ....[66]....
        /*1724*/ 	.word	0xffffffff


	//   ....[67]....
        /*1728*/ 	.word	0xffffffff


	//   ....[68]....
        /*172c*/ 	.word	0xffffffff


	//   ....[69]....
        /*1730*/ 	.word	0xffffffff


	//   ....[70]....
        /*1734*/ 	.word	0xffffffff


	//   ....[71]....
        /*1738*/ 	.word	0xffffffff


	//   ....[72]....
        /*173c*/ 	.word	0xffffffff


	//   ....[73]....
        /*1740*/ 	.word	0xffffffff


	//   ....[74]....
        /*1744*/ 	.word	0xffffffff


	//   ....[75]....
        /*1748*/ 	.word	0xffffffff


	//   ....[76]....
        /*174c*/ 	.word	0xffffffff


	//   ....[77]....
        /*1750*/ 	.word	0xffffffff


	//   ....[78]....
        /*1754*/ 	.word	0xffffffff


	//   ....[79]....
        /*1758*/ 	.word	0xffffffff


	//   ....[80]....
        /*175c*/ 	.word	0xffffffff


	//   ....[81]....
        /*1760*/ 	.word	0xffffffff


	//   ....[82]....
        /*1764*/ 	.word	0xffffffff


	//   ....[83]....
        /*1768*/ 	.word	0xffffffff


	//   ....[84]....
        /*176c*/ 	.word	0xffffffff


	//   ....[85]....
        /*1770*/ 	.word	0xffffffff


	//   ....[86]....
        /*1774*/ 	.word	0xffffffff


	//   ....[87]....
        /*1778*/ 	.word	0xffffffff


	//   ....[88]....
        /*177c*/ 	.word	0xffffffff


	//   ....[89]....
        /*1780*/ 	.word	0xffffffff


	//   ....[90]....
        /*1784*/ 	.word	0xffffffff


	//   ....[91]....
        /*1788*/ 	.word	0xffffffff


	//   ....[92]....
        /*178c*/ 	.word	0xffffffff


	//   ....[93]....
        /*1790*/ 	.word	0xffffffff


	//   ....[94]....
        /*1794*/ 	.word	0xffffffff


	//   ....[95]....
        /*1798*/ 	.word	0xffffffff


	//   ....[96]....
        /*179c*/ 	.word	0xffffffff


	//   ....[97]....
        /*17a0*/ 	.word	0xffffffff


	//   ....[98]....
        /*17a4*/ 	.word	0xffffffff


	//   ....[99]....
        /*17a8*/ 	.word	0xffffffff


	//   ....[100]....
        /*17ac*/ 	.word	0xffffffff


	//   ....[101]....
        /*17b0*/ 	.word	0xffffffff


	//   ....[102]....
        /*17b4*/ 	.word	0xffffffff


	//   ....[103]....
        /*17b8*/ 	.word	0xffffffff


	//   ....[104]....
        /*17bc*/ 	.word	0xffffffff


	//   ....[105]....
        /*17c0*/ 	.word	0xffffffff


	//   ....[106]....
        /*17c4*/ 	.word	0xffffffff


	//   ....[107]....
        /*17c8*/ 	.word	0xffffffff


	//   ....[108]....
        /*17cc*/ 	.word	0xffffffff


	//   ....[109]....
        /*17d0*/ 	.word	0xffffffff


	//   ....[110]....
        /*17d4*/ 	.word	0xffffffff


	//   ....[111]....
        /*17d8*/ 	.word	0xffffffff


	//   ....[112]....
        /*17dc*/ 	.word	0xffffffff


	//   ....[113]....
        /*17e0*/ 	.word	0xffffffff


	//   ....[114]....
        /*17e4*/ 	.word	0xffffffff


	//   ....[115]....
        /*17e8*/ 	.word	0xffffffff


	//   ....[116]....
        /*17ec*/ 	.word	0xffffffff


	//   ....[117]....
        /*17f0*/ 	.word	0xffffffff


	//   ....[118]....
        /*17f4*/ 	.word	0xffffffff


	//   ....[119]....
        /*17f8*/ 	.word	0xffffffff


	//   ....[120]....
        /*17fc*/ 	.word	0xffffffff


	//   ....[121]....
        /*1800*/ 	.word	0xffffffff


	//   ....[122]....
        /*1804*/ 	.word	0xffffffff


	//   ....[123]....
        /*1808*/ 	.word	0xffffffff


	//   ....[124]....
        /*180c*/ 	.word	0xffffffff


	//   ....[125]....
        /*1810*/ 	.word	0xffffffff


	//   ....[126]....
        /*1814*/ 	.word	0xffffffff


	//   ....[127]....
        /*1818*/ 	.word	0xffffffff


	//   ....[128]....
        /*181c*/ 	.word	0xffffffff


	//   ....[129]....
        /*1820*/ 	.word	0xffffffff


	//   ....[130]....
        /*1824*/ 	.word	0xffffffff


	//   ....[131]....
        /*1828*/ 	.word	0xffffffff


	//   ....[132]....
        /*182c*/ 	.word	0xffffffff


	//   ....[133]....
        /*1830*/ 	.word	0xffffffff


	//   ....[134]....
        /*1834*/ 	.word	0xffffffff


	//   ....[135]....
        /*1838*/ 	.word	0xffffffff


	//   ....[136]....
        /*183c*/ 	.word	0xffffffff


	//   ....[137]....
        /*1840*/ 	.word	0xffffffff


	//   ....[138]....
        /*1844*/ 	.word	0xffffffff


	//   ....[139]....
        /*1848*/ 	.word	0xffffffff


	//   ....[140]....
        /*184c*/ 	.word	0xffffffff


	//   ....[141]....
        /*1850*/ 	.word	0xffffffff


	//   ....[142]....
        /*1854*/ 	.word	0xffffffff


	//   ....[143]....
        /*1858*/ 	.word	0xffffffff


	//   ....[144]....
        /*185c*/ 	.word	0xffffffff


	//   ....[145]....
        /*1860*/ 	.word	0xffffffff


	//   ....[146]....
        /*1864*/ 	.word	0xffffffff


	//   ....[147]....
        /*1868*/ 	.word	0xffffffff


	//   ....[148]....
        /*186c*/ 	.word	0xffffffff


	//   ....[149]....
        /*1870*/ 	.word	0xffffffff


	//   ....[150]....
        /*1874*/ 	.word	0xffffffff


	//   ....[151]....
        /*1878*/ 	.word	0xffffffff


	//   ....[152]....
        /*187c*/ 	.word	0xffffffff


	//   ....[153]....
        /*1880*/ 	.word	0xffffffff


	//   ....[154]....
        /*1884*/ 	.word	0xffffffff


	//   ....[155]....
        /*1888*/ 	.word	0xffffffff


	//   ....[156]....
        /*188c*/ 	.word	0xffffffff


	//   ....[157]....
        /*1890*/ 	.word	0xffffffff


	//   ....[158]....
        /*1894*/ 	.word	0xffffffff


	//   ....[159]....
        /*1898*/ 	.word	0xffffffff


	//   ....[160]....
        /*189c*/ 	.word	0xffffffff


	//   ....[161]....
        /*18a0*/ 	.word	0xffffffff


	//   ....[162]....
        /*18a4*/ 	.word	0xffffffff


	//   ....[163]....
        /*18a8*/ 	.word	0xffffffff


	//   ....[164]....
        /*18ac*/ 	.word	0xffffffff


	//   ....[165]....
        /*18b0*/ 	.word	0xffffffff


	//   ....[166]....
        /*18b4*/ 	.word	0xffffffff


	//   ....[167]....
        /*18b8*/ 	.word	0xffffffff


	//   ....[168]....
        /*18bc*/ 	.word	0xffffffff


	//   ....[169]....
        /*18c0*/ 	.word	0xffffffff


	//   ....[170]....
        /*18c4*/ 	.word	0xffffffff


	//   ....[171]....
        /*18c8*/ 	.word	0xffffffff


	//   ....[172]....
        /*18cc*/ 	.word	0xffffffff


	//   ....[173]....
        /*18d0*/ 	.word	0xffffffff


	//   ....[174]....
        /*18d4*/ 	.word	0xffffffff


	//   ....[175]....
        /*18d8*/ 	.word	0xffffffff


	//   ....[176]....
        /*18dc*/ 	.word	0xffffffff


	//   ....[177]....
        /*18e0*/ 	.word	0xffffffff


	//   ....[178]....
        /*18e4*/ 	.word	0xffffffff


	//   ....[179]....
        /*18e8*/ 	.word	0xffffffff


	//   ....[180]....
        /*18ec*/ 	.word	0xffffffff


	//   ....[181]....
        /*18f0*/ 	.word	0xffffffff


	//   ....[182]....
        /*18f4*/ 	.word	0xffffffff


	//   ....[183]....
        /*18f8*/ 	.word	0xffffffff


	//   ....[184]....
        /*18fc*/ 	.word	0xffffffff


	//   ....[185]....
        /*1900*/ 	.word	0xffffffff


	//   ....[186]....
        /*1904*/ 	.word	0xffffffff


	//   ....[187]....
        /*1908*/ 	.word	0xffffffff


	//   ....[188]....
        /*190c*/ 	.word	0xffffffff


	//   ....[189]....
        /*1910*/ 	.word	0xffffffff


	//   ....[190]....
        /*1914*/ 	.word	0xffffffff


	//   ....[191]....
        /*1918*/ 	.word	0xffffffff


	//   ....[192]....
        /*191c*/ 	.word	0xffffffff


	//   ....[193]....
        /*1920*/ 	.word	0xffffffff


	//   ....[194]....
        /*1924*/ 	.word	0xffffffff


	//   ....[195]....
        /*1928*/ 	.word	0xffffffff


	//   ....[196]....
        /*192c*/ 	.word	0xffffffff


	//   ....[197]....
        /*1930*/ 	.word	0xffffffff


	//   ....[198]....
        /*1934*/ 	.word	0xffffffff


	//   ....[199]....
        /*1938*/ 	.word	0xffffffff


	//   ....[200]....
        /*193c*/ 	.word	0xffffffff


	//   ....[201]....
        /*1940*/ 	.word	0xffffffff


	//   ....[202]....
        /*1944*/ 	.word	0xffffffff


	//   ....[203]....
        /*1948*/ 	.word	0xffffffff


	//----- nvinfo : EIATTR_COOP_GROUP_INSTR_OFFSETS
	.align		4
.L_374:
        /*194c*/ 	.byte	0x04, 0x28
        /*194e*/ 	.short	(.L_376 - .L_375)


	//   ....[0]....
.L_375:
        /*1950*/ 	.word	0x00000050


	//   ....[1]....
        /*1954*/ 	.word	0x00000200


	//   ....[2]....
        /*1958*/ 	.word	0x00000230


	//   ....[3]....
        /*195c*/ 	.word	0x00000260


	//   ....[4]....
        /*1960*/ 	.word	0x00000290


	//   ....[5]....
        /*1964*/ 	.word	0x000002c0


	//   ....[6]....
        /*1968*/ 	.word	0x000002f0


	//   ....[7]....
        /*196c*/ 	.word	0x00000450


	//   ....[8]....
        /*1970*/ 	.word	0x00000490


	//   ....[9]....
        /*1974*/ 	.word	0x000004c0


	//   ....[10]....
        /*1978*/ 	.word	0x000004f0


	//   ....[11]....
        /*197c*/ 	.word	0x00000520


	//   ....[12]....
        /*1980*/ 	.word	0x00000550


	//   ....[13]....
        /*1984*/ 	.word	0x000005e0


	//   ....[14]....
        /*1988*/ 	.word	0x00000630


	//   ....[15]....
        /*198c*/ 	.word	0x00000650


	//   ....[16]....
        /*1990*/ 	.word	0x000006b0


	//   ....[17]....
        /*1994*/ 	.word	0x000032f0


	//   ....[18]....
        /*1998*/ 	.word	0x00003320


	//   ....[19]....
        /*199c*/ 	.word	0x00003350


	//   ....[20]....
        /*19a0*/ 	.word	0x00003370


	//   ....[21]....
        /*19a4*/ 	.word	0x00003560


	//   ....[22]....
        /*19a8*/ 	.word	0x00003580


	//   ....[23]....
        /*19ac*/ 	.word	0x00003660


	//   ....[24]....
        /*19b0*/ 	.word	0x000036b0


	//   ....[25]....
        /*19b4*/ 	.word	0x00003820


	//   ....[26]....
        /*19b8*/ 	.word	0x00003840


	//   ....[27]....
        /*19bc*/ 	.word	0x00003960


	//   ....[28]....
        /*19c0*/ 	.word	0x00003af0


	//   ....[29]....
        /*19c4*/ 	.word	0x00003d80


	//   ....[30]....
        /*19c8*/ 	.word	0x00003d90


	//   ....[31]....
        /*19cc*/ 	.word	0x00004260


	//   ....[32]....
        /*19d0*/ 	.word	0x00004270


	//   ....[33]....
        /*19d4*/ 	.word	0x00005490


	//   ....[34]....
        /*19d8*/ 	.word	0x000054b0


	//   ....[35]....
        /*19dc*/ 	.word	0x00005710


	//   ....[36]....
        /*19e0*/ 	.word	0x00005720


	//   ....[37]....
        /*19e4*/ 	.word	0x00005a40


	//   ....[38]....
        /*19e8*/ 	.word	0x00005c00


	//   ....[39]....
        /*19ec*/ 	.word	0x00005f00


	//   ....[40]....
        /*19f0*/ 	.word	0x00005f20


	//   ....[41]....
        /*19f4*/ 	.word	0x00005f50


	//   ....[42]....
        /*19f8*/ 	.word	0x00005f60


	//   ....[43]....
        /*19fc*/ 	.word	0x00007630


	//   ....[44]....
        /*1a00*/ 	.word	0x00007650


	//   ....[45]....
        /*1a04*/ 	.word	0x000078b0


	//   ....[46]....
        /*1a08*/ 	.word	0x000078c0


	//   ....[47]....
        /*1a0c*/ 	.word	0x00008990


	//   ....[48]....
        /*1a10*/ 	.word	0x000089b0


	//   ....[49]....
        /*1a14*/ 	.word	0x00008be0


	//   ....[50]....
        /*1a18*/ 	.word	0x00008bf0


	//   ....[51]....
        /*1a1c*/ 	.word	0x00008f10


	//   ....[52]....
        /*1a20*/ 	.word	0x00009100


	//   ....[53]....
        /*1a24*/ 	.word	0x00009360


	//   ....[54]....
        /*1a28*/ 	.word	0x00009380


	//   ....[55]....
        /*1a2c*/ 	.word	0x00009460


	//   ....[56]....
        /*1a30*/ 	.word	0x00009480


	//   ....[57]....
        /*1a34*/ 	.word	0x0000aff0


	//   ....[58]....
        /*1a38*/ 	.word	0x0000b0d0


	//   ....[59]....
        /*1a3c*/ 	.word	0x0000b250


	//   ....[60]....
        /*1a40*/ 	.word	0x0000b260


	//   ....[61]....
        /*1a44*/ 	.word	0x0000c310


	//   ....[62]....
        /*1a48*/ 	.word	0x0000c330


	//   ....[63]....
        /*1a4c*/ 	.word	0x0000c4e0


	//   ....[64]....
        /*1a50*/ 	.word	0x0000c4f0


	//   ....[65]....
        /*1a54*/ 	.word	0x0000c850


	//   ....[66]....
        /*1a58*/ 	.word	0x0000c880


	//   ....[67]....
        /*1a5c*/ 	.word	0x0000c8a0


	//   ....[68]....
        /*1a60*/ 	.word	0x0000c8c0


	//   ....[69]....
        /*1a64*/ 	.word	0x0000e1d0


	//   ....[70]....
        /*1a68*/ 	.word	0x0000e220


	//   ....[71]....
        /*1a6c*/ 	.word	0x0000e240


	//   ....[72]....
        /*1a70*/ 	.word	0x0000e250


	//   ....[73]....
        /*1a74*/ 	.word	0x0000fb00


	//   ....[74]....
        /*1a78*/ 	.word	0x0000fb20


	//   ....[75]....
        /*1a7c*/ 	.word	0x0000fb40


	//   ....[76]....
        /*1a80*/ 	.word	0x0000fb60


	//   ....[77]....
        /*1a84*/ 	.word	0x0000ff10


	//   ....[78]....
        /*1a88*/ 	.word	0x0000ff30


	//   ....[79]....
        /*1a8c*/ 	.word	0x00010170


	//   ....[80]....
        /*1a90*/ 	.word	0x00010180


	//   ....[81]....
        /*1a94*/ 	.word	0x00010370


	//   ....[82]....
        /*1a98*/ 	.word	0x00010390


	//   ....[83]....
        /*1a9c*/ 	.word	0x00010580


	//   ....[84]....
        /*1aa0*/ 	.word	0x00010590


	//   ....[85]....
        /*1aa4*/ 	.word	0x00010970


	//   ....[86]....
        /*1aa8*/ 	.word	0x00010990


	//   ....[87]....
        /*1aac*/ 	.word	0x000115e0


	//   ....[88]....
        /*1ab0*/ 	.word	0x000115f0


	//   ....[89]....
        /*1ab4*/ 	.word	0x00012aa0


	//   ....[90]....
        /*1ab8*/ 	.word	0x00012ac0


	//   ....[91]....
        /*1abc*/ 	.word	0x00012d10


	//   ....[92]....
        /*1ac0*/ 	.word	0x00012d20


	//   ....[93]....
        /*1ac4*/ 	.word	0x00012f10


	//   ....[94]....
        /*1ac8*/ 	.word	0x00012f30


	//   ....[95]....
        /*1acc*/ 	.word	0x00013120


	//   ....[96]....
        /*1ad0*/ 	.word	0x00013130


	//   ....[97]....
        /*1ad4*/ 	.word	0x000133e0


	//   ....[98]....
        /*1ad8*/ 	.word	0x00013400


	//   ....[99]....
        /*1adc*/ 	.word	0x00013530


	//   ....[100]....
        /*1ae0*/ 	.word	0x00013570


	//   ....[101]....
        /*1ae4*/ 	.word	0x000135a0


	//   ....[102]....
        /*1ae8*/ 	.word	0x000135d0


	//   ....[103]....
        /*1aec*/ 	.word	0x00013600


	//   ....[104]....
        /*1af0*/ 	.word	0x00013630


	//   ....[105]....
        /*1af4*/ 	.word	0x00013790


	//   ....[106]....
        /*1af8*/ 	.word	0x000137d0


	//   ....[107]....
        /*1afc*/ 	.word	0x00013800


	//   ....[108]....
        /*1b00*/ 	.word	0x00013830


	//   ....[109]....
        /*1b04*/ 	.word	0x00013860


	//   ....[110]....
        /*1b08*/ 	.word	0x00013890


	//   ....[111]....
        /*1b0c*/ 	.word	0x00013920


	//   ....[112]....
        /*1b10*/ 	.word	0x00013980


	//   ....[113]....
        /*1b14*/ 	.word	0x00013990


	//   ....[114]....
        /*1b18*/ 	.word	0x000139f0


	//   ....[115]....
        /*1b1c*/ 	.word	0x00014460


	//   ....[116]....
        /*1b20*/ 	.word	0x000144c0


	//   ....[117]....
        /*1b24*/ 	.word	0x00014510


	//   ....[118]....
        /*1b28*/ 	.word	0x00014560


	//   ....[119]....
        /*1b2c*/ 	.word	0x000145b0


	//   ....[120]....
        /*1b30*/ 	.word	0x00014620


	//   ....[121]....
        /*1b34*/ 	.word	0x00014660


	//   ....[122]....
        /*1b38*/ 	.word	0x000146d0


	//   ....[123]....
        /*1b3c*/ 	.word	0x00014740


	//   ....[124]....
        /*1b40*/ 	.word	0x000147a0


	//   ....[125]....
        /*1b44*/ 	.word	0x00014810


	//   ....[126]....
        /*1b48*/ 	.word	0x00014870


	//   ....[127]....
        /*1b4c*/ 	.word	0x000148d0


	//   ....[128]....
        /*1b50*/ 	.word	0x00014940


	//   ....[129]....
        /*1b54*/ 	.word	0x000149a0


	//   ....[130]....
        /*1b58*/ 	.word	0x00014a00


	//   ....[131]....
        /*1b5c*/ 	.word	0x00014a60


	//   ....[132]....
        /*1b60*/ 	.word	0x00014ac0


	//   ....[133]....
        /*1b64*/ 	.word	0x00014e00


	//   ....[134]....
        /*1b68*/ 	.word	0x00014e50


	//   ....[135]....
        /*1b6c*/ 	.word	0x00014ea0


	//   ....[136]....
        /*1b70*/ 	.word	0x00014ee0


	//   ....[137]....
        /*1b74*/ 	.word	0x00014f50


	//   ....[138]....
        /*1b78*/ 	.word	0x00014fc0


	//   ....[139]....
        /*1b7c*/ 	.word	0x00015020


	//   ....[140]....
        /*1b80*/ 	.word	0x00015080


	//   ....[141]....
        /*1b84*/ 	.word	0x000150e0


	//   ....[142]....
        /*1b88*/ 	.word	0x00015150


	//   ....[143]....
        /*1b8c*/ 	.word	0x000151b0


	//   ....[144]....
        /*1b90*/ 	.word	0x00015210


	//   ....[145]....
        /*1b94*/ 	.word	0x00015270


	//   ....[146]....
        /*1b98*/ 	.word	0x000152d0


	//   ....[147]....
        /*1b9c*/ 	.word	0x00015650


	//   ....[148]....
        /*1ba0*/ 	.word	0x00015690


	//   ....[149]....
        /*1ba4*/ 	.word	0x000156e0


	//   ....[150]....
        /*1ba8*/ 	.word	0x00015720


	//   ....[151]....
        /*1bac*/ 	.word	0x00015780


	//   ....[152]....
        /*1bb0*/ 	.word	0x000157e0


	//   ....[153]....
        /*1bb4*/ 	.word	0x00015840


	//   ....[154]....
        /*1bb8*/ 	.word	0x000158a0


	//   ....[155]....
        /*1bbc*/ 	.word	0x00015910


	//   ....[156]....
        /*1bc0*/ 	.word	0x00015970


	//   ....[157]....
        /*1bc4*/ 	.word	0x000159d0


	//   ....[158]....
        /*1bc8*/ 	.word	0x00015a10


	//   ....[159]....
        /*1bcc*/ 	.word	0x00015a50


	//   ....[160]....
        /*1bd0*/ 	.word	0x00015aa0


	//   ....[161]....
        /*1bd4*/ 	.word	0x00015ae0


	//   ....[162]....
        /*1bd8*/ 	.word	0x00015b30


	//   ....[163]....
        /*1bdc*/ 	.word	0x00015b80


	//   ....[164]....
        /*1be0*/ 	.word	0x00015bd0


	//   ....[165]....
        /*1be4*/ 	.word	0x00015c20


	//   ....[166]....
        /*1be8*/ 	.word	0x00015c90


	//   ....[167]....
        /*1bec*/ 	.word	0x00015d00


	//   ....[168]....
        /*1bf0*/ 	.word	0x00015d60


	//   ....[169]....
        /*1bf4*/ 	.word	0x00015dc0


	//   ....[170]....
        /*1bf8*/ 	.word	0x00015e20


	//   ....[171]....
        /*1bfc*/ 	.word	0x00015e90


	//   ....[172]....
        /*1c00*/ 	.word	0x00015ef0


	//   ....[173]....
        /*1c04*/ 	.word	0x00015f50


	//   ....[174]....
        /*1c08*/ 	.word	0x00015fb0


	//   ....[175]....
        /*1c0c*/ 	.word	0x00016020


	//   ....[176]....
        /*1c10*/ 	.word	0x00016080


	//   ....[177]....
        /*1c14*/ 	.word	0x000160e0


	//   ....[178]....
        /*1c18*/ 	.word	0x00016140


	//   ....[179]....
        /*1c1c*/ 	.word	0x000161b0


	//   ....[180]....
        /*1c20*/ 	.word	0x00016210


	//   ....[181]....
        /*1c24*/ 	.word	0x00016270


	//   ....[182]....
        /*1c28*/ 	.word	0x000162d0


	//   ....[183]....
        /*1c2c*/ 	.word	0x00016340


	//   ....[184]....
        /*1c30*/ 	.word	0x000163a0


	//   ....[185]....
        /*1c34*/ 	.word	0x00016400


	//   ....[186]....
        /*1c38*/ 	.word	0x00016460


	//   ....[187]....
        /*1c3c*/ 	.word	0x000164d0


	//   ....[188]....
        /*1c40*/ 	.word	0x00016520


	//   ....[189]....
        /*1c44*/ 	.word	0x00016560


	//   ....[190]....
        /*1c48*/ 	.word	0x000165b0


	//   ....[191]....
        /*1c4c*/ 	.word	0x00016600


	//   ....[192]....
        /*1c50*/ 	.word	0x00016650


	//   ....[193]....
        /*1c54*/ 	.word	0x000166c0


	//   ....[194]....
        /*1c58*/ 	.word	0x00016700


	//   ....[195]....
        /*1c5c*/ 	.word	0x00016750


	//   ....[196]....
        /*1c60*/ 	.word	0x000167a0


	//   ....[197]....
        /*1c64*/ 	.word	0x000167f0


	//   ....[198]....
        /*1c68*/ 	.word	0x00016840


	//   ....[199]....
        /*1c6c*/ 	.word	0x000168b0


	//   ....[200]....
        /*1c70*/ 	.word	0x000168f0


	//   ....[201]....
        /*1c74*/ 	.word	0x00016960


	//   ....[202]....
        /*1c78*/ 	.word	0x000169c0


	//   ....[203]....
        /*1c7c*/ 	.word	0x00016a30


	//----- nvinfo : EIATTR_EXIT_INSTR_OFFSETS
	.align		4
.L_376:
        /*1c80*/ 	.byte	0x04, 0x1c
        /*1c82*/ 	.short	(.L_378 - .L_377)


	//   ....[0]....
.L_377:
        /*1c84*/ 	.word	0x000010d0


	//   ....[1]....
        /*1c88*/ 	.word	0x00014420


	//----- nvinfo : EIATTR_MAX_THREADS
	.align		4
.L_378:
        /*1c8c*/ 	.byte	0x04, 0x05
        /*1c8e*/ 	.short	(.L_380 - .L_379)
.L_379:
        /*1c90*/ 	.word	0x00000100
        /*1c94*/ 	.word	0x00000001
        /*1c98*/ 	.word	0x00000001


	//----- nvinfo : EIATTR_CRS_STACK_SIZE
	.align		4
.L_380:
        /*1c9c*/ 	.byte	0x04, 0x1e
        /*1c9e*/ 	.short	(.L_382 - .L_381)
.L_381:
        /*1ca0*/ 	.word	0x00000000
.L_382:


//--------------------- .nv.info._ZN7cutlass13device_kernelIN5flash19enable_sm80_to_sm89INS1_16FlashAttnFwdSm80INS1_25CollectiveMainloopFwdSm80ILi8ELi1ELb0EN4cute5tupleIJNS5_1CILi128EEENS7_ILi32EEENS7_ILi256EEEEEELi256ENS_6half_tEfNS_4arch4Sm80ELb1ELb0ELb1ELb1ELb1ELb1ELb1ELb1EEENS1_21CollectiveEpilogueFwdINS6_IJS8_SA_S9_EEENS6_IJNS7_ILi1EEESI_SI_EEESC_SE_Li256ELb1ELb1ELb1ELb0EEENS1_36VarlenDynamicPersistentTileSchedulerILi128ELi32ELi256ELi256ELb1ELb1ELb0ELb1ELb1ELb1EEEEEEEEEvNT_6ParamsE --------------------------
	.section	.nv.info._ZN7cutlass13device_kernelIN5flash19enable_sm80_to_sm89INS1_16FlashAttnFwdSm80INS1_25CollectiveMainloopFwdSm80ILi8ELi1ELb0EN4cute5tupleIJNS5_1CILi128EEENS7_ILi32EEENS7_ILi256EEEEEELi256ENS_6half_tEfNS_4arch4Sm80ELb1ELb0ELb1ELb1ELb1ELb1ELb1ELb1EEENS1_21CollectiveEpilogueFwdINS6_IJS8_SA_S9_EEENS6_IJNS7_ILi1EEESI_SI_EEESC_SE_Li256ELb1ELb1ELb1ELb0EEENS1_36VarlenDynamicPersistentTileSchedulerILi128ELi32ELi256ELi256ELb1ELb1ELb0ELb1ELb1ELb1EEEEEEEEEvNT_6ParamsE,"",@"SHT_CUDA_INFO"
	.sectionflags	@""
	.align	4


	//----- nvinfo : EIATTR_CUDA_API_VERSION
	.align		4
        /*0000*/ 	.byte	0x04, 0x37
        /*0002*/ 	.short	(.L_384 - .L_383)
.L_383:
        /*0004*/ 	.word	0x00000082


	//----- nvinfo : EIATTR_SW2861232_WAR
	.align		4
.L_384:
        /*0008*/ 	.byte	0x01, 0x35
	.zero		2


	//----- nvinfo : EIATTR_PARAM_CBANK
	.align		4
        /*000c*/ 	.byte	0x04, 0x0a
        /*000e*/ 	.short	(.L_386 - .L_385)
	.align		4
.L_385:
        /*0010*/ 	.word	index@(.nv.constant0._ZN7cutlass13device_kernelIN5flash19enable_sm80_to_sm89INS1_16FlashAttnFwdSm80INS1_25CollectiveMainloopFwdSm80ILi8ELi1ELb0EN4cute5tupleIJNS5_1CILi128EEENS7_ILi32EEENS7_ILi256EEEEEELi256ENS_6half_tEfNS_4arch4Sm80ELb1ELb0ELb1ELb1ELb1ELb1ELb1ELb1EEENS1_21CollectiveEpilogueFwdINS6_IJS8_SA_S9_EEENS6_IJNS7_ILi1EEESI_SI_EEESC_SE_Li256ELb1ELb1ELb1ELb0EEENS1_36VarlenDynamicPersistentTileSchedulerILi128ELi32ELi256ELi256ELb1ELb1ELb0ELb1ELb1ELb1EEEEEEEEEvNT_6ParamsE)
        /*0014*/ 	.short	0x0160
        /*0016*/ 	.short	0x0438


	//----- nvinfo : EIATTR_CBANK_PARAM_SIZE
	.align		4
.L_386:
        /*0018*/ 	.byte	0x03, 0x19
        /*001a*/ 	.short	0x0438


	//----- nvinfo : EIATTR_KPARAM_INFO
	.align		4
        /*001c*/ 	.byte	0x04, 0x17
        /*001e*/ 	.short	(.L_388 - .L_387)
.L_387:
        /*0020*/ 	.word	0x00000000
        /*0024*/ 	.short	0x0000
        /*0026*/ 	.short	0x0000
        /*0028*/ 	.byte	0x00, 0xf0, 0xe1, 0x10


	//----- nvinfo : EIATTR_MAXREG_COUNT
	.align		4
.L_388:
        /*002c*/ 	.byte	0x03, 0x1b
        /*002e*/ 	.short	0x00ff


	//----- nvinfo : EIATTR_NUM_BARRIERS
	.align		4
        /*0030*/ 	.byte	0x02, 0x4c
        /*0032*/ 	.byte	0x06
	.zero		1


	//----- nvinfo : EIATTR_ANNOTATIONS
	.align		4
        /*0034*/ 	.byte	0x04, 0x55
        /*0036*/ 	.short	(.L_390 - .L_389)


	//   ....[0]....
.L_389:
        /* <DEDUP_REMOVED lines=21> */


	//----- nvinfo : EIATTR_MERCURY_ISA_VERSION
	.align		4
.L_390:
        /*0170*/ 	.byte	0x03, 0x5f
        /*0172*/ 	.short	0x0000


	//----- nvinfo : EIATTR_INT_WARP_WIDE_INSTR_OFFSETS
	.align		4
        /*0174*/ 	.byte	0x04, 0x31
        /*0176*/ 	.short	(.L_392 - .L_391)


	//   ....[0]....
.L_391:
        /*0178*/ 	.word	0x00017920


	//   ....[1]....
        /*017c*/ 	.word	0x00017990


	//----- nvinfo : EIATTR_COOP_GROUP_MASK_REGIDS
	.align		4
.L_392:
        /*0180*/ 	.byte	0x04, 0x29
        /*0182*/ 	.short	(.L_394 - .L_393)


	//   ....[0]....
.L_393:
        /*0184*/ 	.word	0xffffffff


	//   ....[1]....
        /*0188*/ 	.word	0xffffffff


	//   ....[2]....
        /*018c*/ 	.word	0xffffffff


	//   ....[3]....
        /*0190*/ 	.word	0xffffffff


	//   ....[4]....
        /*0194*/ 	.word	0xffffffff


	//   ....[5]....
        /*0198*/ 	.word	0xffffffff


	//   ....[6]....
        /*019c*/ 	.word	0xffffffff


	//   ....[7]....
        /*01a0*/ 	.word	0xffffffff


	//   ....[8]....
        /*01a4*/ 	.word	0xffffffff


	//   ....[9]....
        /*01a8*/ 	.word	0xffffffff


	//   ....[10]....
        /*01ac*/ 	.word	0xffffffff


	//   ....[11]....
        /*01b0*/ 	.word	0xffffffff


	//   ....[12]....
        /*01b4*/ 	.word	0xffffffff


	//   ....[13]....
        /*01b8*/ 	.word	0xffffffff


	//   ....[14]....
        /*01bc*/ 	.word	0xffffffff


	//   ....[15]....
        /*01c0*/ 	.word	0xffffffff


	//   ....[16]....
        /*01c4*/ 	.word	0xffffffff


	//   ....[17]....
        /*01c8*/ 	.word	0xffffffff


	//   ....[18]....
        /*01cc*/ 	.word	0xffffffff


	//   ....[19]....
        /*01d0*/ 	.word	0xffffffff


	//   ....[20]....
        /*01d4*/ 	.word	0xffffffff


	//   ....[21]....
        /*01d8*/ 	.word	0xffffffff


	//   ....[22]....
        /*01dc*/ 	.word	0xffffffff


	//   ....[23]....
        /*01e0*/ 	.word	0xffffffff


	//   ....[24]....
        /*01e4*/ 	.word	0xffffffff


	//   ....[25]....
        /*01e8*/ 	.word	0xffffffff


	//   ....[26]....
        /*01ec*/ 	.word	0xffffffff


	//   ....[27]....
        /*01f0*/ 	.word	0xffffffff


	//   ....[28]....
        /*01f4*/ 	.word	0xffffffff


	//   ....[29]....
        /*01f8*/ 	.word	0xffffffff


	//   ....[30]....
        /*01fc*/ 	.word	0xffffffff


	//   ....[31]....
        /*0200*/ 	.word	0xffffffff


	//   ....[32]....
        /*0204*/ 	.word	0xffffffff


	//   ....[33]....
        /*0208*/ 	.word	0xffffffff


	//   ....[34]....
        /*020c*/ 	.word	0xffffffff


	//   ....[35]....
        /*0210*/ 	.word	0xffffffff


	//   ....[36]....
        /*0214*/ 	.word	0xffffffff


	//   ....[37]....
        /*0218*/ 	.word	0xffffffff


	//   ....[38]....
        /*021c*/ 	.word	0xffffffff


	//   ....[39]....
        /*0220*/ 	.word	0xffffffff


	//   ....[40]....
        /*0224*/ 	.word	0xffffffff


	//   ....[41]....
        /*0228*/ 	.word	0xffffffff


	//   ....[42]....
        /*022c*/ 	.word	0xffffffff


	//   ....[43]....
        /*0230*/ 	.word	0xffffffff


	//   ....[44]....
        /*0234*/ 	.word	0xffffffff


	//   ....[45]....
        /*0238*/ 	.word	0xffffffff


	//   ....[46]....
        /*023c*/ 	.word	0xffffffff


	//   ....[47]....
        /*0240*/ 	.word	0xffffffff


	//   ....[48]....
        /*0244*/ 	.word	0xffffffff


	//   ....[49]....
        /*0248*/ 	.word	0xffffffff


	//   ....[50]....
        /*024c*/ 	.word	0xffffffff


	//   ....[51]....
        /*0250*/ 	.word	0xffffffff


	//   ....[52]....
        /*0254*/ 	.word	0xffffffff


	//   ....[53]....
        /*0258*/ 	.word	0xffffffff


	//   ....[54]....
        /*025c*/ 	.word	0xffffffff


	//   ....[55]....
        /*0260*/ 	.word	0xffffffff


	//   ....[56]....
        /*0264*/ 	.word	0xffffffff


	//   ....[57]....
        /*0268*/ 	.word	0xffffffff


	//   ....[58]....
        /*026c*/ 	.word	0xffffffff


	//   ....[59]....
        /*0270*/ 	.word	0xffffffff


	//   ....[60]....
        /*0274*/ 	.word	0xffffffff


	//   ....[61]....
        /*0278*/ 	.word	0xffffffff


	//   ....[62]....
        /*027c*/ 	.word	0xffffffff


	//   ....[63]....
        /*0280*/ 	.word	0xffffffff


	//   ....[64]....
        /*0284*/ 	.word	0xffffffff


	//   ....[65]....
        /*0288*/ 	.word	0xffffffff


	//   ....[66]....
        /*028c*/ 	.word	0xffffffff


	//   ....[67]....
        /*0290*/ 	.word	0xffffffff


	//   ....[68]....
        /*0294*/ 	.word	0xffffffff


	//   ....[69]....
        /*0298*/ 	.word	0xffffffff


	//   ....[70]....
        /*029c*/ 	.word	0xffffffff


	//   ....[71]....
        /*02a0*/ 	.word	0xffffffff


	//   ....[72]....
        /*02a4*/ 	.word	0xffffffff


	//   ....[73]....
        /*02a8*/ 	.word	0xffffffff


	//   ....[74]....
        /*02ac*/ 	.word	0xffffffff


	//   ....[75]....
        /*02b0*/ 	.word	0xffffffff


	//   ....[76]....
        /*02b4*/ 	.word	0xffffffff


	//   ....[77]....
        /*02b8*/ 	.word	0xffffffff


	//   ....[78]....
        /*02bc*/ 	.word	0xffffffff


	//   ....[79]....
        /*02c0*/ 	.word	0xffffffff


	//   ....[80]....
        /*02c4*/ 	.word	0xffffffff


	//   ....[81]....
        /*02c8*/ 	.word	0xffffffff


	//   ....[82]....
        /*02cc*/ 	.word	0xffffffff


	//   ....[83]....
        /*02d0*/ 	.word	0xffffffff


	//   ....[84]....
        /*02d4*/ 	.word	0xffffffff


	//   ....[85]....
        /*02d8*/ 	.word	0xffffffff


	//   ....[86]....
        /*02dc*/ 	.word	0xffffffff


	//   ....[87]....
        /*02e0*/ 	.word	0xffffffff


	//   ....[88]....
        /*02e4*/ 	.word	0xffffffff


	//   ....[89]....
        /*02e8*/ 	.word	0xffffffff


	//   ....[90]....
        /*02ec*/ 	.word	0xffffffff


	//   ....[91]....
        /*02f0*/ 	.word	0xffffffff


	//   ....[92]....
        /*02f4*/ 	.word	0xffffffff


	//   ....[93]....
        /*02f8*/ 	.word	0xffffffff


	//   ....[94]....
        /*02fc*/ 	.word	0xffffffff


	//   ....[95]....
        /*0300*/ 	.word	0xffffffff


	//   ....[96]....
        /*0304*/ 	.word	0xffffffff


	//   ....[97]....
        /*0308*/ 	.word	0xffffffff


	//   ....[98]....
        /*030c*/ 	.word	0xffffffff


	//   ....[99]....
        /*0310*/ 	.word	0xffffffff


	//   ....[100]....
        /*0314*/ 	.word	0xffffffff


	//   ....[101]....
        /*0318*/ 	.word	0xffffffff


	//   ....[102]....
        /*031c*/ 	.word	0xffffffff


	//   ....[103]....
        /*0320*/ 	.word	0xffffffff


	//   ....[104]....
        /*0324*/ 	.word	0xffffffff


	//   ....[105]....
        /*0328*/ 	.word	0xffffffff


	//   ....[106]....
        /*032c*/ 	.word	0xffffffff


	//   ....[107]....
        /*0330*/ 	.word	0xffffffff


	//   ....[108]....
        /*0334*/ 	.word	0xffffffff


	//   ....[109]....
        /*0338*/ 	.word	0xffffffff


	//   ....[110]....
        /*033c*/ 	.word	0xffffffff


	//   ....[111]....
        /*0340*/ 	.word	0xffffffff


	//   ....[112]....
        /*0344*/ 	.word	0xffffffff


	//   ....[113]....
        /*0348*/ 	.word	0xffffffff


	//   ....[114]....
        /*034c*/ 	.word	0xffffffff


	//   ....[115]....
        /*0350*/ 	.word	0xffffffff


	//   ....[116]....
        /*0354*/ 	.word	0xffffffff


	//   ....[117]....
        /*0358*/ 	.word	0xffffffff


	//   ....[118]....
        /*035c*/ 	.word	0xffffffff


	//   ....[119]....
        /*0360*/ 	.word	0xffffffff


	//   ....[120]....
        /*0364*/ 	.word	0xffffffff


	//   ....[121]....
        /*0368*/ 	.word	0xffffffff


	//   ....[122]....
        /*036c*/ 	.word	0xffffffff


	//   ....[123]....
        /*0370*/ 	.word	0xffffffff


	//   ....[124]....
        /*0374*/ 	.word	0xffffffff


	//   ....[125]....
        /*0378*/ 	.word	0xffffffff


	//   ....[126]....
        /*037c*/ 	.word	0xffffffff


	//   ....[127]....
        /*0380*/ 	.word	0xffffffff


	//   ....[128]....
        /*0384*/ 	.word	0xffffffff


	//   ....[129]....
        /*0388*/ 	.word	0xffffffff


	//   ....[130]....
        /*038c*/ 	.word	0xffffffff


	//   ....[131]....
        /*0390*/ 	.word	0xffffffff


	//   ....[132]....
        /*0394*/ 	.word	0xffffffff


	//   ....[133]....
        /*0398*/ 	.word	0xffffffff


	//   ....[134]....
        /*039c*/ 	.word	0xffffffff


	//   ....[135]....
        /*03a0*/ 	.word	0xffffffff


	//   ....[136]....
        /*03a4*/ 	.word	0xffffffff


	//   ....[137]....
        /*03a8*/ 	.word	0xffffffff


	//   ....[138]....
        /*03ac*/ 	.word	0xffffffff


	//   ....[139]....
        /*03b0*/ 	.word	0xffffffff


	//   ....[140]....
        /*03b4*/ 	.word	0xffffffff


	//   ....[141]....
        /*03b8*/ 	.word	0xffffffff


	//   ....[142]....
        /*03bc*/ 	.word	0xffffffff


	//   ....[143]....
        /*03c0*/ 	.word	0xffffffff


	//   ....[144]....
        /*03c4*/ 	.word	0xffffffff


	//   ....[145]....
        /*03c8*/ 	.word	0xffffffff


	//   ....[146]....
        /*03cc*/ 	.word	0xffffffff


	//   ....[147]....
        /*03d0*/ 	.word	0xffffffff


	//   ....[148]....
        /*03d4*/ 	.word	0xffffffff


	//   ....[149]....
        /*03d8*/ 	.word	0xffffffff


	//   ....[150]....
        /*03dc*/ 	.word	0xffffffff


	//   ....[151]....
        /*03e0*/ 	.word	0xffffffff


	//   ....[152]....
        /*03e4*/ 	.word	0xffffffff


	//   ....[153]....
        /*03e8*/ 	.word	0xffffffff


	//   ....[154]....
        /*03ec*/ 	.word	0xffffffff


	//   ....[155]....
        /*03f0*/ 	.word	0xffffffff


	//   ....[156]....
        /*03f4*/ 	.word	0xffffffff


	//   ....[157]....
        /*03f8*/ 	.word	0xffffffff


	//   ....[158]....
        /*03fc*/ 	.word	0xffffffff


	//   ....[159]....
        /*0400*/ 	.word	0xffffffff


	//   ....[160]....
        /*0404*/ 	.word	0xffffffff


	//   ....[161]....
        /*0408*/ 	.word	0xffffffff


	//   ....[162]....
        /*040c*/ 	.word	0xffffffff


	//   ....[163]....
        /*0410*/ 	.word	0xffffffff


	//   ....[164]....
        /*0414*/ 	.word	0xffffffff


	//   ....[165]....
        /*0418*/ 	.word	0xffffffff


	//   ....[166]....
        /*041c*/ 	.word	0xffffffff


	//   ....[167]....
        /*0420*/ 	.word	0xffffffff


	//   ....[168]....
        /*0424*/ 	.word	0xffffffff


	//   ....[169]....
        /*0428*/ 	.word	0xffffffff


	//   ....[170]....
        /*042c*/ 	.word	0xffffffff


	//   ....[171]....
        /*0430*/ 	.word	0xffffffff


	//   ....[172]....
        /*0434*/ 	.word	0xffffffff


	//   ....[173]....
        /*0438*/ 	.word	0xffffffff


	//   ....[174]....
        /*043c*/ 	.word	0xffffffff


	//   ....[175]....
        /*0440*/ 	.word	0xffffffff


	//   ....[176]....
        /*0444*/ 	.word	0xffffffff


	//   ....[177]....
        /*0448*/ 	.word	0xffffffff


	//   ....[178]....
        /*044c*/ 	.word	0xffffffff


	//   ....[179]....
        /*0450*/ 	.word	0xffffffff


	//   ....[180]....
        /*0454*/ 	.word	0xffffffff


	//   ....[181]....
        /*0458*/ 	.word	0xffffffff


	//   ....[182]....
        /*045c*/ 	.word	0xffffffff


	//   ....[183]....
        /*0460*/ 	.word	0xffffffff


	//   ....[184]....
        /*0464*/ 	.word	0xffffffff


	//   ....[185]....
        /*0468*/ 	.word	0xffffffff


	//   ....[186]....
        /*046c*/ 	.word	0xffffffff


	//   ....[187]....
        /*0470*/ 	.word	0xffffffff


	//   ....[188]....
        /*0474*/ 	.word	0xffffffff


	//   ....[189]....
        /*0478*/ 	.word	0xffffffff


	//   ....[190]....
        /*047c*/ 	.word	0xffffffff


	//   ....[191]....
        /*0480*/ 	.word	0xffffffff


	//   ....[192]....
        /*0484*/ 	.word	0xffffffff


	//   ....[193]....
        /*0488*/ 	.word	0xffffffff


	//   ....[194]....
        /*048c*/ 	.word	0xffffffff


	//   ....[195]....
        /*0490*/ 	.word	0xffffffff


	//   ....[196]....
        /*0494*/ 	.word	0xffffffff


	//   ....[197]....
        /*0498*/ 	.word	0xffffffff


	//   ....[198]....
        /*049c*/ 	.word	0xffffffff


	//   ....[199]....
        /*04a0*/ 	.word	0xffffffff


	//   ....[200]....
        /*04a4*/ 	.word	0xffffffff


	//   ....[201]....
        /*04a8*/ 	.word	0xffffffff


	//   ....[202]....
        /*04ac*/ 	.word	0xffffffff


	//   ....[203]....
        /*04b0*/ 	.word	0xffffffff


	//   ....[204]....
        /*04b4*/ 	.word	0xffffffff


	//   ....[205]....
        /*04b8*/ 	.word	0xffffffff


	//   ....[206]....
        /*04bc*/ 	.word	0xffffffff


	//   ....[207]....
        /*04c0*/ 	.word	0xffffffff


	//   ....[208]....
        /*04c4*/ 	.word	0xffffffff


	//   ....[209]....
        /*04c8*/ 	.word	0xffffffff


	//   ....[210]....
        /*04cc*/ 	.word	0xffffffff


	//   ....[211]....
        /*04d0*/ 	.word	0xffffffff


	//   ....[212]....
        /*04d4*/ 	.word	0xffffffff


	//   ....[213]....
        /*04d8*/ 	.word	0xffffffff


	//   ....[214]....
        /*04dc*/ 	.word	0xffffffff


	//   ....[215]....
        /*04e0*/ 	.word	0xffffffff


	//   ....[216]....
        /*04e4*/ 	.word	0xffffffff


	//   ....[217]....
        /*04e8*/ 	.word	0xffffffff


	//   ....[218]....
        /*04ec*/ 	.word	0xffffffff


	//   ....[219]....
        /*04f0*/ 	.word	0xffffffff


	//   ....[220]....
        /*04f4*/ 	.word	0xffffffff


	//   ....[221]....
        /*04f8*/ 	.word	0xffffffff


	//   ....[222]....
        /*04fc*/ 	.word	0xffffffff


	//   ....[223]....
        /*0500*/ 	.word	0xffffffff


	//   ....[224]....
        /*0504*/ 	.word	0xffffffff


	//   ....[225]....
        /*0508*/ 	.word	0xffffffff


	//----- nvinfo : EIATTR_COOP_GROUP_INSTR_OFFSETS
	.align		4
.L_394:
        /*050c*/ 	.byte	0x04, 0x28
        /*050e*/ 	.short	(.L_396 - .L_395)


	//   ....[0]....
.L_395:
        /*0510*/ 	.word	0x00000050


	//   ....[1]....
        /*0514*/ 	.word	0x000001e0


	//   ....[2]....
        /*0518*/ 	.word	0x00000210


	//   ....[3]....
        /*051c*/ 	.word	0x00000240


	//   ....[4]....
        /*0520*/ 	.word	0x00000270


	//   ....[5]....
        /*0524*/ 	.word	0x000002a0


	//   ....[6]....
        /*0528*/ 	.word	0x000002d0


	//   ....[7]....
        /*052c*/ 	.word	0x00000430


	//   ....[8]....
        /*0530*/ 	.word	0x00000470


	//   ....[9]....
        /*0534*/ 	.word	0x000004a0


	//   ....[10]....
        /*0538*/ 	.word	0x000004d0


	//   ....[11]....
        /*053c*/ 	.word	0x00000500


	//   ....[12]....
        /*0540*/ 	.word	0x00000530


	//   ....[13]....
        /*0544*/ 	.word	0x000005c0


	//   ....[14]....
        /*0548*/ 	.word	0x00000600


	//   ....[15]....
        /*054c*/ 	.word	0x00000620


	//   ....[16]....
        /*0550*/ 	.word	0x00000680


	//   ....[17]....
        /*0554*/ 	.word	0x00003890


	//   ....[18]....
        /*0558*/ 	.word	0x000038a0


	//   ....[19]....
        /*055c*/ 	.word	0x00004ab0


	//   ....[20]....
        /*0560*/ 	.word	0x00004ac0


	//   ....[21]....
        /*0564*/ 	.word	0x00005bd0


	//   ....[22]....
        /*0568*/ 	.word	0x00005bf0


	//   ....[23]....
        /*056c*/ 	.word	0x00005fb0


	//   ....[24]....
        /*0570*/ 	.word	0x00005fc0


	//   ....[25]....
        /*0574*/ 	.word	0x00006cf0


	//   ....[26]....
        /*0578*/ 	.word	0x00006d10


	//   ....[27]....
        /*057c*/ 	.word	0x00006e90


	//   ....[28]....
        /*0580*/ 	.word	0x00006ea0


	//   ....[29]....
        /*0584*/ 	.word	0x00007020


	//   ....[30]....
        /*0588*/ 	.word	0x00007040


	//   ....[31]....
        /*058c*/ 	.word	0x000071c0


	//   ....[32]....
        /*0590*/ 	.word	0x000071d0


	//   ....[33]....
        /*0594*/ 	.word	0x000075d0


	//   ....[34]....
        /*0598*/ 	.word	0x000075e0


	//   ....[35]....
        /*059c*/ 	.word	0x000079c0


	//   ....[36]....
        /*05a0*/ 	.word	0x000079e0


	//   ....[37]....
        /*05a4*/ 	.word	0x00007a00


	//   ....[38]....
        /*05a8*/ 	.word	0x00007a20


	//   ....[39]....
        /*05ac*/ 	.word	0x00007db0


	//   ....[40]....
        /*05b0*/ 	.word	0x00007ee0


	//   ....[41]....
        /*05b4*/ 	.word	0x00007f40


	//   ....[42]....
        /*05b8*/ 	.word	0x00007f80


	//   ....[43]....
        /*05bc*/ 	.word	0x00008460


	//   ....[44]....
        /*05c0*/ 	.word	0x000084a0


	//   ....[45]....
        /*05c4*/ 	.word	0x000084e0


	//   ....[46]....
        /*05c8*/ 	.word	0x00008520


	//   ....[47]....
        /*05cc*/ 	.word	0x00008870


	//   ....[48]....
        /*05d0*/ 	.word	0x000088d0


	//   ....[49]....
        /*05d4*/ 	.word	0x00008910


	//   ....[50]....
        /*05d8*/ 	.word	0x00008a50


	//   ....[51]....
        /*05dc*/ 	.word	0x0000bfc0


	//   ....[52]....
        /*05e0*/ 	.word	0x0000c010


	//   ....[53]....
        /*05e4*/ 	.word	0x0000c030


	//   ....[54]....
        /*05e8*/ 	.word	0x0000c040


	//   ....[55]....
        /*05ec*/ 	.word	0x0000c240


	//   ....[56]....
        /*05f0*/ 	.word	0x0000c2e0


	//   ....[57]....
        /*05f4*/ 	.word	0x0000c330


	//   ....[58]....
        /*05f8*/ 	.word	0x0000c3b0


	//   ....[59]....
        /*05fc*/ 	.word	0x0000c6a0


	//   ....[60]....
        /*0600*/ 	.word	0x0000c750


	//   ....[61]....
        /*0604*/ 	.word	0x0000c7d0


	//   ....[62]....
        /*0608*/ 	.word	0x0000c850


	//   ....[63]....
        /*060c*/ 	.word	0x0000cb10


	//   ....[64]....
        /*0610*/ 	.word	0x0000cb70


	//   ....[65]....
        /*0614*/ 	.word	0x0000cbe0


	//   ....[66]....
        /*0618*/ 	.word	0x0000cc20


	//   ....[67]....
        /*061c*/ 	.word	0x000106f0


	//   ....[68]....
        /*0620*/ 	.word	0x00010710


	//   ....[69]....
        /*0624*/ 	.word	0x00011400


	//   ....[70]....
        /*0628*/ 	.word	0x00011420


	//   ....[71]....
        /*062c*/ 	.word	0x00011640


	//   ....[72]....
        /*0630*/ 	.word	0x00011780


	//   ....[73]....
        /*0634*/ 	.word	0x00011980


	//   ....[74]....
        /*0638*/ 	.word	0x000119a0


	//   ....[75]....
        /*063c*/ 	.word	0x000119c0


	//   ....[76]....
        /*0640*/ 	.word	0x000119e0


	//   ....[77]....
        /*0644*/ 	.word	0x000126a0


	//   ....[78]....
        /*0648*/ 	.word	0x000126c0


	//   ....[79]....
        /*064c*/ 	.word	0x00013300


	//   ....[80]....
        /*0650*/ 	.word	0x00013320


	//   ....[81]....
        /*0654*/ 	.word	0x00013540


	//   ....[82]....
        /*0658*/ 	.word	0x00013670


	//   ....[83]....
        /*065c*/ 	.word	0x00013810


	//   ....[84]....
        /*0660*/ 	.word	0x00013830


	//   ....[85]....
        /*0664*/ 	.word	0x000138d0


	//   ....[86]....
        /*0668*/ 	.word	0x000138f0


	//   ....[87]....
        /*066c*/ 	.word	0x00014d90


	//   ....[88]....
        /*0670*/ 	.word	0x00014db0


	//   ....[89]....
        /*0674*/ 	.word	0x000159a0


	//   ....[90]....
        /*0678*/ 	.word	0x000159c0


	//   ....[91]....
        /*067c*/ 	.word	0x00015bf0


	//   ....[92]....
        /*0680*/ 	.word	0x00015c10


	//   ....[93]....
        /*0684*/ 	.word	0x00015c30


	//   ....[94]....
        /*0688*/ 	.word	0x00015c50


	//   ....[95]....
        /*068c*/ 	.word	0x00016f10


	//   ....[96]....
        /*0690*/ 	.word	0x00016f40


	//   ....[97]....
        /*0694*/ 	.word	0x00016f60


	//   ....[98]....
        /*0698*/ 	.word	0x00016f80


	//   ....[99]....
        /*069c*/ 	.word	0x00018700


	//   ....[100]....
        /*06a0*/ 	.word	0x00018720


	//   ....[101]....
        /*06a4*/ 	.word	0x00018730


	//   ....[102]....
        /*06a8*/ 	.word	0x00018740


	//   ....[103]....
        /*06ac*/ 	.word	0x00018b00


	//   ....[104]....
        /*06b0*/ 	.word	0x00018b20


	//   ....[105]....
        /*06b4*/ 	.word	0x00018c80


	//   ....[106]....
        /*06b8*/ 	.word	0x00018c90


	//   ....[107]....
        /*06bc*/ 	.word	0x00018e00


	//   ....[108]....
        /*06c0*/ 	.word	0x00018e20


	//   ....[109]....
        /*06c4*/ 	.word	0x00018f90


	//   ....[110]....
        /*06c8*/ 	.word	0x00018fa0


	//   ....[111]....
        /*06cc*/ 	.word	0x00019300


	//   ....[112]....
        /*06d0*/ 	.word	0x00019320


	//   ....[113]....
        /*06d4*/ 	.word	0x0001a0b0


	//   ....[114]....
        /*06d8*/ 	.word	0x0001a0c0


	//   ....[115]....
        /*06dc*/ 	.word	0x0001b620


	//   ....[116]....
        /*06e0*/ 	.word	0x0001b640


	//   ....[117]....
        /*06e4*/ 	.word	0x0001b7b0


	//   ....[118]....
        /*06e8*/ 	.word	0x0001b7c0


	//   ....[119]....
        /*06ec*/ 	.word	0x0001b930


	//   ....[120]....
        /*06f0*/ 	.word	0x0001b950


	//   ....[121]....
        /*06f4*/ 	.word	0x0001bac0


	//   ....[122]....
        /*06f8*/ 	.word	0x0001bad0


	//   ....[123]....
        /*06fc*/ 	.word	0x0001bce0


	//   ....[124]....
        /*0700*/ 	.word	0x0001bd00


	//   ....[125]....
        /*0704*/ 	.word	0x0001be20


	//   ....[126]....
        /*0708*/ 	.word	0x0001be60


	//   ....[127]....
        /*070c*/ 	.word	0x0001be90


	//   ....[128]....
        /*0710*/ 	.word	0x0001bec0


	//   ....[129]....
        /*0714*/ 	.word	0x0001bef0


	//   ....[130]....
        /*0718*/ 	.word	0x0001bf20


	//   ....[131]....
        /*071c*/ 	.word	0x0001c080


	//   ....[132]....
        /*0720*/ 	.word	0x0001c0c0


	//   ....[133]....
        /*0724*/ 	.word	0x0001c0f0


	//   ....[134]....
        /*0728*/ 	.word	0x0001c120


	//   ....[135]....
        /*072c*/ 	.word	0x0001c150


	//   ....[136]....
        /*0730*/ 	.word	0x0001c180


	//   ....[137]....
        /*0734*/ 	.word	0x0001c210


	//   ....[138]....
        /*0738*/ 	.word	0x0001c250


	//   ....[139]....
        /*073c*/ 	.word	0x0001c260


	//   ....[140]....
        /*0740*/ 	.word	0x0001c2c0


	//   ....[141]....
        /*0744*/ 	.word	0x0001cc90


	//   ....[142]....
        /*0748*/ 	.word	0x0001ccf0


	//   ....[143]....
        /*074c*/ 	.word	0x0001cd40


	//   ....[144]....
        /*0750*/ 	.word	0x0001cd90


	//   ....[145]....
        /*0754*/ 	.word	0x0001cde0


	//   ....[146]....
        /*0758*/ 	.word	0x0001ce50


	//   ....[147]....
        /*075c*/ 	.word	0x0001ce90


	//   ....[148]....
        /*0760*/ 	.word	0x0001cf00


	//   ....[149]....
        /*0764*/ 	.word	0x0001cf70


	//   ....[150]....
        /*0768*/ 	.word	0x0001cfd0


	//   ....[151]....
        /*076c*/ 	.word	0x0001d040


	//   ....[152]....
        /*0770*/ 	.word	0x0001d0b0


	//   ....[153]....
        /*0774*/ 	.word	0x0001d110


	//   ....[154]....
        /*0778*/ 	.word	0x0001d170


	//   ....[155]....
        /*077c*/ 	.word	0x0001d1d0


	//   ....[156]....
        /*0780*/ 	.word	0x0001d240


	//   ....[157]....
        /*0784*/ 	.word	0x0001d2a0


	//   ....[158]....
        /*0788*/ 	.word	0x0001d300


	//   ....[159]....
        /*078c*/ 	.word	0x0001d350


	//   ....[160]....
        /*0790*/ 	.word	0x0001d3c0


	//   ....[161]....
        /*0794*/ 	.word	0x0001d420


	//   ....[162]....
        /*0798*/ 	.word	0x0001d480


	//   ....[163]....
        /*079c*/ 	.word	0x0001d6c0


	//   ....[164]....
        /*07a0*/ 	.word	0x0001d710


	//   ....[165]....
        /*07a4*/ 	.word	0x0001d760


	//   ....[166]....
        /*07a8*/ 	.word	0x0001d7b0


	//   ....[167]....
        /*07ac*/ 	.word	0x0001d810


	//   ....[168]....
        /*07b0*/ 	.word	0x0001d880


	//   ....[169]....
        /*07b4*/ 	.word	0x0001d8d0


	//   ....[170]....
        /*07b8*/ 	.word	0x0001d940


	//   ....[171]....
        /*07bc*/ 	.word	0x0001d9a0


	//   ....[172]....
        /*07c0*/ 	.word	0x0001da00


	//   ....[173]....
        /*07c4*/ 	.word	0x0001dc40


	//   ....[174]....
        /*07c8*/ 	.word	0x0001dc80


	//   ....[175]....
        /*07cc*/ 	.word	0x0001dcd0


	//   ....[176]....
        /*07d0*/ 	.word	0x0001dd10


	//   ....[177]....
        /*07d4*/ 	.word	0x0001dd60


	//   ....[178]....
        /*07d8*/ 	.word	0x0001ddb0


	//   ....[179]....
        /*07dc*/ 	.word	0x0001de20


	//   ....[180]....
        /*07e0*/ 	.word	0x0001de60


	//   ....[181]....
        /*07e4*/ 	.word	0x0001dea0


	//   ....[182]....
        /*07e8*/ 	.word	0x0001def0


	//   ....[183]....
        /*07ec*/ 	.word	0x0001df30


	//   ....[184]....
        /*07f0*/ 	.word	0x0001df80


	//   ....[185]....
        /*07f4*/ 	.word	0x0001dfd0


	//   ....[186]....
        /*07f8*/ 	.word	0x0001e020


	//   ....[187]....
        /*07fc*/ 	.word	0x0001e060


	//   ....[188]....
        /*0800*/ 	.word	0x0001e0d0


	//   ....[189]....
        /*0804*/ 	.word	0x0001e140


	//   ....[190]....
        /*0808*/ 	.word	0x0001e1a0


	//   ....[191]....
        /*080c*/ 	.word	0x0001e200


	//   ....[192]....
        /*0810*/ 	.word	0x0001e260


	//   ....[193]....
        /*0814*/ 	.word	0x0001e2d0


	//   ....[194]....
        /*0818*/ 	.word	0x0001e330


	//   ....[195]....
        /*081c*/ 	.word	0x0001e390


	//   ....[196]....
        /*0820*/ 	.word	0x0001e3f0


	//   ....[197]....
        /*0824*/ 	.word	0x0001e460


	//   ....[198]....
        /*0828*/ 	.word	0x0001e4c0


	//   ....[199]....
        /*082c*/ 	.word	0x0001e520


	//   ....[200]....
        /*0830*/ 	.word	0x0001e580


	//   ....[201]....
        /*0834*/ 	.word	0x0001e5f0


	//   ....[202]....
        /*0838*/ 	.word	0x0001e650


	//   ....[203]....
        /*083c*/ 	.word	0x0001e6b0


	//   ....[204]....
        /*0840*/ 	.word	0x0001e710


	//   ....[205]....
        /*0844*/ 	.word	0x0001e780


	//   ....[206]....
        /*0848*/ 	.word	0x0001e7e0


	//   ....[207]....
        /*084c*/ 	.word	0x0001e840


	//   ....[208]....
        /*0850*/ 	.word	0x0001e8a0


	//   ....[209]....
        /*0854*/ 	.word	0x0001e910


	//   ....[210]....
        /*0858*/ 	.word	0x0001e960


	//   ....[211]....
        /*085c*/ 	.word	0x0001e9a0


	//   ....[212]....
        /*0860*/ 	.word	0x0001e9f0


	//   ....[213]....
        /*0864*/ 	.word	0x0001ea40


	//   ....[214]....
        /*0868*/ 	.word	0x0001ea90


	//   ....[215]....
        /*086c*/ 	.word	0x0001eb00


	//   ....[216]....
        /*0870*/ 	.word	0x0001eb40


	//   ....[217]....
        /*0874*/ 	.word	0x0001eb90


	//   ....[218]....
        /*0878*/ 	.word	0x0001ebe0


	//   ....[219]....
        /*087c*/ 	.word	0x0001ec30


	//   ....[220]....
        /*0880*/ 	.word	0x0001ec80


	//   ....[221]....
        /*0884*/ 	.word	0x0001ecf0


	//   ....[222]....
        /*0888*/ 	.word	0x0001ed30


	//   ....[223]....
        /*088c*/ 	.word	0x0001eda0


	//   ....[224]....
        /*0890*/ 	.word	0x0001ee00


	//   ....[225]....
        /*0894*/ 	.word	0x0001ee70


	//----- nvinfo : EIATTR_EXIT_INSTR_OFFSETS
	.align		4
.L_396:
        /*0898*/ 	.byte	0x04, 0x1c
        /*089a*/ 	.short	(.L_398 - .L_397)


	//   ....[0]....
.L_397:
        /*089c*/ 	.word	0x00000fe0


	//   ....[1]....
        /*08a0*/ 	.word	0x0001cc50


	//----- nvinfo : EIATTR_MAX_THREADS
	.align		4
.L_398:
        /*08a4*/ 	.byte	0x04, 0x05
        /*08a6*/ 	.short	(.L_400 - .L_399)
.L_399:
        /*08a8*/ 	.word	0x00000100
        /*08ac*/ 	.word	0x00000001
        /*08b0*/ 	.word	0x00000001


	//----- nvinfo : EIATTR_CRS_STACK_SIZE
	.align		4
.L_400:
        /*08b4*/ 	.byte	0x04, 0x1e
        /*08b6*/ 	.short	(.L_402 - .L_401)
.L_401:
        /*08b8*/ 	.word	0x00000000
.L_402:


//--------------------- .nv.info._ZN7cutlass13device_kernelIN5flash19enable_sm80_to_sm89INS1_16FlashAttnFwdSm80INS1_25CollectiveMainloopFwdSm80ILi8ELi1ELb0EN4cute5tupleIJNS5_1CILi128EEENS7_ILi96EEENS7_ILi256EEEEEELi256ENS_6half_tEfNS_4arch4Sm80ELb0ELb0ELb1ELb0ELb1ELb0ELb1ELb1EEENS1_21CollectiveEpilogueFwdINS6_IJS8_SA_S9_EEENS6_IJNS7_ILi1EEESI_SI_EEESC_SE_Li256ELb0ELb1ELb1ELb0EEENS1_19SingleTileSchedulerILb0ELb1ELb1ELi128EEEEEEEEEvNT_6ParamsE --------------------------
	.section	.nv.info._ZN7cutlass13device_kernelIN5flash19enable_sm80_to_sm89INS1_16FlashAttnFwdSm80INS1_25CollectiveMainloopFwdSm80ILi8ELi1ELb0EN4cute5tupleIJNS5_1CILi128EEENS7_ILi96EEENS7_ILi256EEEEEELi256ENS_6half_tEfNS_4arch4Sm80ELb0ELb0ELb1ELb0ELb1ELb0ELb1ELb1EEENS1_21CollectiveEpilogueFwdINS6_IJS8_SA_S9_EEENS6_IJNS7_ILi1EEESI_SI_EEESC_SE_Li256ELb0ELb1ELb1ELb0EEENS1_19SingleTileSchedulerILb0ELb1ELb1ELi128EEEEEEEEEvNT_6ParamsE,"",@"SHT_CUDA_INFO"
	.sectionflags	@""
	.align	4


	//----- nvinfo : EIATTR_CUDA_API_VERSION
	.align		4
        /*0000*/ 	.byte	0x04, 0x37
        /*0002*/ 	.short	(.L_404 - .L_403)
.L_403:
        /*0004*/ 	.word	0x00000082


	//----- nvinfo : EIATTR_SW2861232_WAR
	.align		4
.L_404:
        /*0008*/ 	.byte	0x01, 0x35
	.zero		2


	//----- nvinfo : EIATTR_PARAM_CBANK
	.align		4
        /*000c*/ 	.byte	0x04, 0x0a
        /*000e*/ 	.short	(.L_406 - .L_405)
	.align		4
.L_405:
        /*0010*/ 	.word	index@(.nv.constant0._ZN7cutlass13device_kernelIN5flash19enable_sm80_to_sm89INS1_16FlashAttnFwdSm80INS1_25CollectiveMainloopFwdSm80ILi8ELi1ELb0EN4cute5tupleIJNS5_1CILi128EEENS7_ILi96EEENS7_ILi256EEEEEELi256ENS_6half_tEfNS_4arch4Sm80ELb0ELb0ELb1ELb0ELb1ELb0ELb1ELb1EEENS1_21CollectiveEpilogueFwdINS6_IJS8_SA_S9_EEENS6_IJNS7_ILi1EEESI_SI_EEESC_SE_Li256ELb0ELb1ELb1ELb0EEENS1_19SingleTileSchedulerILb0ELb1ELb1ELi128EEEEEEEEEvNT_6ParamsE)
        /*0014*/ 	.short	0x0160
        /*0016*/ 	.short	0x0418


	//----- nvinfo : EIATTR_CBANK_PARAM_SIZE
	.align		4
.L_406:
        /*0018*/ 	.byte	0x03, 0x19
        /*001a*/ 	.short	0x0418


	//----- nvinfo : EIATTR_KPARAM_INFO
	.align		4
        /*001c*/ 	.byte	0x04, 0x17
        /*001e*/ 	.short	(.L_408 - .L_407)
.L_407:
        /*0020*/ 	.word	0x00000000
        /*0024*/ 	.short	0x0000
        /*0026*/ 	.short	0x0000
        /*0028*/ 	.byte	0x00, 0xf0, 0x61, 0x10


	//----- nvinfo : EIATTR_MAXREG_COUNT
	.align		4
.L_408:
        /*002c*/ 	.byte	0x03, 0x1b
        /*002e*/ 	.short	0x00ff


	//----- nvinfo : EIATTR_NUM_BARRIERS
	.align		4
        /*0030*/ 	.byte	0x02, 0x4c
        /*0032*/ 	.byte	0x02
	.zero		1


	//----- nvinfo : EIATTR_ANNOTATIONS
	.align		4
        /*0034*/ 	.byte	0x04, 0x55
        /*0036*/ 	.short	(.L_410 - .L_409)


	//   ....[0]....
.L_409:
        /* <DEDUP_REMOVED lines=31> */


	//----- nvinfo : EIATTR_MERCURY_ISA_VERSION
	.align		4
.L_410:
        /*0218*/ 	.byte	0x03, 0x5f
        /*021a*/ 	.short	0x0000


	//----- nvinfo : EIATTR_COOP_GROUP_MASK_REGIDS
	.align		4
        /*021c*/ 	.byte	0x04, 0x29
        /*021e*/ 	.short	(.L_412 - .L_411)


	//   ....[0]....
.L_411:
        /*0220*/ 	.word	0xffffffff


	//   ....[1]....
        /*0224*/ 	.word	0xffffffff


	//   ....[2]....
        /*0228*/ 	.word	0xffffffff


	//   ....[3]....
        /*022c*/ 	.word	0xffffffff


	//   ....[4]....
        /*0230*/ 	.word	0xffffffff


	//   ....[5]....
        /*0234*/ 	.word	0xffffffff


	//   ....[6]....
        /*0238*/ 	.word	0xffffffff


	//   ....[7]....
        /*023c*/ 	.word	0xffffffff


	//   ....[8]....
        /*0240*/ 	.word	0xffffffff


	//   ....[9]....
        /*0244*/ 	.word	0xffffffff


	//   ....[10]....
        /*0248*/ 	.word	0xffffffff


	//   ....[11]....
        /*024c*/ 	.word	0xffffffff


	//   ....[12]....
        /*0250*/ 	.word	0xffffffff


	//   ....[13]....
        /*0254*/ 	.word	0xffffffff


	//   ....[14]....
        /*0258*/ 	.word	0xffffffff


	//   ....[15]....
        /*025c*/ 	.word	0xffffffff


	//   ....[16]....
        /*0260*/ 	.word	0xffffffff


	//   ....[17]....
        /*0264*/ 	.word	0xffffffff


	//   ....[18]....
        /*0268*/ 	.word	0xffffffff


	//   ....[19]....
        /*026c*/ 	.word	0xffffffff


	//   ....[20]....
        /*0270*/ 	.word	0xffffffff


	//   ....[21]....
        /*0274*/ 	.word	0xffffffff


	//   ....[22]....
        /*0278*/ 	.word	0xffffffff


	//   ....[23]....
        /*027c*/ 	.word	0xffffffff


	//   ....[24]....
        /*0280*/ 	.word	0xffffffff


	//   ....[25]....
        /*0284*/ 	.word	0xffffffff


	//   ....[26]....
        /*0288*/ 	.word	0xffffffff


	//   ....[27]....
        /*028c*/ 	.word	0xffffffff


	//   ....[28]....
        /*0290*/ 	.word	0xffffffff


	//   ....[29]....
        /*0294*/ 	.word	0xffffffff


	//   ....[30]....
        /*0298*/ 	.word	0xffffffff


	//   ....[31]....
        /*029c*/ 	.word	0xffffffff


	//   ....[32]....
        /*02a0*/ 	.word	0xffffffff


	//   ....[33]....
        /*02a4*/ 	.word	0xffffffff


	//   ....[34]....
        /*02a8*/ 	.word	0xffffffff


	//   ....[35]....
        /*02ac*/ 	.word	0xffffffff


	//   ....[36]....
        /*02b0*/ 	.word	0xffffffff


	//   ....[37]....
        /*02b4*/ 	.word	0xffffffff


	//   ....[38]....
        /*02b8*/ 	.word	0xffffffff


	//   ....[39]....
        /*02bc*/ 	.word	0xffffffff


	//   ....[40]....
        /*02c0*/ 	.word	0xffffffff


	//   ....[41]....
        /*02c4*/ 	.word	0xffffffff


	//   ....[42]....
        /*02c8*/ 	.word	0xffffffff


	//   ....[43]....
        /*02cc*/ 	.word	0xffffffff


	//   ....[44]....
        /*02d0*/ 	.word	0xffffffff


	//   ....[45]....
        /*02d4*/ 	.word	0xffffffff


	//   ....[46]....
        /*02d8*/ 	.word	0xffffffff


	//   ....[47]....
        /*02dc*/ 	.word	0xffffffff


	//   ....[48]....
        /*02e0*/ 	.word	0xffffffff


	//   ....[49]....
        /*02e4*/ 	.word	0xffffffff


	//   ....[50]....
        /*02e8*/ 	.word	0xffffffff


	//   ....[51]....
        /*02ec*/ 	.word	0xffffffff


	//   ....[52]....
        /*02f0*/ 	.word	0xffffffff


	//   ....[53]....
        /*02f4*/ 	.word	0xffffffff


	//   ....[54]....
        /*02f8*/ 	.word	0xffffffff


	//   ....[55]....
        /*02fc*/ 	.word	0xffffffff


	//   ....[56]....
        /*0300*/ 	.word	0xffffffff


	//   ....[57]....
        /*0304*/ 	.word	0xffffffff


	//   ....[58]....
        /*0308*/ 	.word	0xffffffff


	//----- nvinfo : EIATTR_COOP_GROUP_INSTR_OFFSETS
	.align		4
.L_412:
        /*030c*/ 	.byte	0x04, 0x28
        /*030e*/ 	.short	(.L_414 - .L_413)


	//   ....[0]....
.L_413:
        /*0310*/ 	.word	0x00000060


	//   ....[1]....
        /*0314*/ 	.word	0x00000ea0


	//   ....[2]....
        /*0318*/ 	.word	0x00000ed0


	//   ....[3]....
        /*031c*/ 	.word	0x00001150


	//   ....[4]....
        /*0320*/ 	.word	0x00001180


	//   ....[5]....
        /*0324*/ 	.word	0x000012f0


	//   ....[6]....
        /*0328*/ 	.word	0x00001320


	//   ....[7]....
        /*032c*/ 	.word	0x00001480


	//   ....[8]....
        /*0330*/ 	.word	0x000014c0


	//   ....[9]....
        /*0334*/ 	.word	0x00001c50


	//   ....[10]....
        /*0338*/ 	.word	0x00001c80


	//   ....[11]....
        /*033c*/ 	.word	0x00001cb0


	//   ....[12]....
        /*0340*/ 	.word	0x00001cf0


	//   ....[13]....
        /*0344*/ 	.word	0x00001d30


	//   ....[14]....
        /*0348*/ 	.word	0x00001d70


	//   ....[15]....
        /*034c*/ 	.word	0x00001da0


	//   ....[16]....
        /*0350*/ 	.word	0x00001dd0


	//   ....[17]....
        /*0354*/ 	.word	0x00001e00


	//   ....[18]....
        /*0358*/ 	.word	0x00001e30


	//   ....[19]....
        /*035c*/ 	.word	0x00001f40


	//   ....[20]....
        /*0360*/ 	.word	0x00001f80


	//   ....[21]....
        /*0364*/ 	.word	0x000041b0


	//   ....[22]....
        /*0368*/ 	.word	0x000041e0


	//   ....[23]....
        /*036c*/ 	.word	0x00004210


	//   ....[24]....
        /*0370*/ 	.word	0x00004230


	//   ....[25]....
        /*0374*/ 	.word	0x000042d0


	//   ....[26]....
        /*0378*/ 	.word	0x000042e0


	//   ....[27]....
        /*037c*/ 	.word	0x00004dc0


	//   ....[28]....
        /*0380*/ 	.word	0x00004e50


	//   ....[29]....
        /*0384*/ 	.word	0x00004e80


	//   ....[30]....
        /*0388*/ 	.word	0x00004f00


	//   ....[31]....
        /*038c*/ 	.word	0x00006e50


	//   ....[32]....
        /*0390*/ 	.word	0x00006e60


	//   ....[33]....
        /*0394*/ 	.word	0x00006e70


	//   ....[34]....
        /*0398*/ 	.word	0x00006e80


	//   ....[35]....
        /*039c*/ 	.word	0x00006e90


	//   ....[36]....
        /*03a0*/ 	.word	0x00006ea0


	//   ....[37]....
        /*03a4*/ 	.word	0x000073e0


	//   ....[38]....
        /*03a8*/ 	.word	0x00007400


	//   ....[39]....
        /*03ac*/ 	.word	0x00007420


	//   ....[40]....
        /*03b0*/ 	.word	0x00007430


	//   ....[41]....
        /*03b4*/ 	.word	0x00007450


	//   ....[42]....
        /*03b8*/ 	.word	0x00007480


	//   ....[43]....
        /*03bc*/ 	.word	0x00009450


	//   ....[44]....
        /*03c0*/ 	.word	0x00009460


	//   ....[45]....
        /*03c4*/ 	.word	0x00009480


	//   ....[46]....
        /*03c8*/ 	.word	0x000094a0


	//   ....[47]....
        /*03cc*/ 	.word	0x0000bcc0


	//   ....[48]....
        /*03d0*/ 	.word	0x0000bce0


	//   ....[49]....
        /*03d4*/ 	.word	0x0000bd50


	//   ....[50]....
        /*03d8*/ 	.word	0x0000bd80


	//   ....[51]....
        /*03dc*/ 	.word	0x0000cc00


	//   ....[52]....
        /*03e0*/ 	.word	0x0000cc40


	//   ....[53]....
        /*03e4*/ 	.word	0x0000cc70


	//   ....[54]....
        /*03e8*/ 	.word	0x0000ccb0


	//   ....[55]....
        /*03ec*/ 	.word	0x0000cd50


	//   ....[56]....
        /*03f0*/ 	.word	0x0000cd70


	//   ....[57]....
        /*03f4*/ 	.word	0x0000d9c0


	//   ....[58]....
        /*03f8*/ 	.word	0x0000d9d0


	//----- nvinfo : EIATTR_EXIT_INSTR_OFFSETS
	.align		4
.L_414:
        /*03fc*/ 	.byte	0x04, 0x1c
        /*03fe*/ 	.short	(.L_416 - .L_415)


	//   ....[0]....
.L_415:
        /*0400*/ 	.word	0x000001c0


	//   ....[1]....
        /*0404*/ 	.word	0x0000d9e0


	//   ....[2]....
        /*0408*/ 	.word	0x0000e580


	//   ....[3]....
        /*040c*/ 	.word	0x0000e5d0


	//   ....[4]....
        /*0410*/ 	.word	0x0000e600


	//   ....[5]....
        /*0414*/ 	.word	0x0000e660


	//   ....[6]....
        /*0418*/ 	.word	0x0000e8f0


	//----- nvinfo : EIATTR_CTAIDZ_USED
	.align		4
.L_416:
        /*041c*/ 	.byte	0x01, 0x04
	.zero		2


	//----- nvinfo : EIATTR_MAX_THREADS
	.align		4
        /*0420*/ 	.byte	0x04, 0x05
        /*0422*/ 	.short	(.L_418 - .L_417)
.L_417:
        /*0424*/ 	.word	0x00000100
        /*0428*/ 	.word	0x00000001
        /*042c*/ 	.word	0x00000001


	//----- nvinfo : EIATTR_CRS_STACK_SIZE
	.align		4
.L_418:
        /*0430*/ 	.byte	0x04, 0x1e
        /*0432*/ 	.short	(.L_420 - .L_419)
.L_419:
        /*0434*/ 	.word	0x00000000
.L_420:


//--------------------- .nv.info._ZN7cutlass13device_kernelIN5flash19enable_sm80_to_sm89INS1_16FlashAttnFwdSm80INS1_25CollectiveMainloopFwdSm80ILi8ELi1ELb0EN4cute5tupleIJNS5_1CILi128EEENS7_ILi64EEENS7_ILi256EEEEEELi256ENS_6half_tEfNS_4arch4Sm80ELb0ELb0ELb1ELb1ELb1ELb0ELb1ELb1EEENS1_21CollectiveEpilogueFwdINS6_IJS8_SA_S9_EEENS6_IJNS7_ILi1EEESI_SI_EEESC_SE_Li256ELb1ELb1ELb1ELb0EEENS1_36VarlenDynamicPersistentTileSchedulerILi128ELi64ELi256ELi256ELb1ELb1ELb0ELb0ELb1ELb1EEEEEEEEEvNT_6ParamsE --------------------------
	.section	.nv.info._ZN7cutlass13device_kernelIN5flash19enable_sm80_to_sm89INS1_16FlashAttnFwdSm80INS1_25CollectiveMainloopFwdSm80ILi8ELi1ELb0EN4cute5tupleIJNS5_1CILi128EEENS7_ILi64EEENS7_ILi256EEEEEELi256ENS_6half_tEfNS_4arch4Sm80ELb0ELb0ELb1ELb1ELb1ELb0ELb1ELb1EEENS1_21CollectiveEpilogueFwdINS6_IJS8_SA_S9_EEENS6_IJNS7_ILi1EEESI_SI_EEESC_SE_Li256ELb1ELb1ELb1ELb0EEENS1_36VarlenDynamicPersistentTileSchedulerILi128ELi64ELi256ELi256ELb1ELb1ELb0ELb0ELb1ELb1EEEEEEEEEvNT_6ParamsE,"",@"SHT_CUDA_INFO"
	.sectionflags	@""
	.align	4


	//----- nvinfo : EIATTR_CUDA_API_VERSION
	.align		4
        /*0000*/ 	.byte	0x04, 0x37
        /*0002*/ 	.short	(.L_422 - .L_421)
.L_421:
        /*0004*/ 	.word	0x00000082


	//----- nvinfo : EIATTR_SW2861232_WAR
	.align		4
.L_422:
        /*0008*/ 	.byte	0x01, 0x35
	.zero		2


	//----- nvinfo : EIATTR_PARAM_CBANK
	.align		4
        /*000c*/ 	.byte	0x04, 0x0a
        /*000e*/ 	.short	(.L_424 - .L_423)
	.align		4
.L_423:
        /*0010*/ 	.word	index@(.nv.constant0._ZN7cutlass13device_kernelIN5flash19enable_sm80_to_sm89INS1_16FlashAttnFwdSm80INS1_25CollectiveMainloopFwdSm80ILi8ELi1ELb0EN4cute5tupleIJNS5_1CILi128EEENS7_ILi64EEENS7_ILi256EEEEEELi256ENS_6half_tEfNS_4arch4Sm80ELb0ELb0ELb1ELb1ELb1ELb0ELb1ELb1EEENS1_21CollectiveEpilogueFwdINS6_IJS8_SA_S9_EEENS6_IJNS7_ILi1EEESI_SI_EEESC_SE_Li256ELb1ELb1ELb1ELb0EEENS1_36VarlenDynamicPersistentTileSchedulerILi128ELi64ELi256ELi256ELb1ELb1ELb0ELb0ELb1ELb1EEEEEEEEEvNT_6ParamsE)
        /*0014*/ 	.short	0x0160
        /*0016*/ 	.short	0x0438


	//----- nvinfo : EIATTR_CBANK_PARAM_SIZE
	.align		4
.L_424:
        /*0018*/ 	.byte	0x03, 0x19
        /*001a*/ 	.short	0x0438


	//----- nvinfo : EIATTR_KPARAM_INFO
	.align		4
        /*001c*/ 	.byte	0x04, 0x17
        /*001e*/ 	.short	(.L_426 - .L_425)
.L_425:
        /*0020*/ 	.word	0x00000000
        /*0024*/ 	.short	0x0000
        /*0026*/ 	.short	0x0000
        /*0028*/ 	.byte	0x00, 0xf0, 0xe1, 0x10


	//----- nvinfo : EIATTR_MAXREG_COUNT
	.align		4
.L_426:
        /*002c*/ 	.byte	0x03, 0x1b
        /*002e*/ 	.short	0x00ff


	//----- nvinfo : EIATTR_NUM_BARRIERS
	.align		4
        /*0030*/ 	.byte	0x02, 0x4c
        /*0032*/ 	.byte	0x06
	.zero		1


	//----- nvinfo : EIATTR_ANNOTATIONS
	.align		4
        /*0034*/ 	.byte	0x04, 0x55
        /*0036*/ 	.short	(.L_428 - .L_427)


	//   ....[0]....
.L_427:
        /* <DEDUP_REMOVED lines=141> */


	//----- nvinfo : EIATTR_MERCURY_ISA_VERSION
	.align		4
.L_428:
        /*08f0*/ 	.byte	0x03, 0x5f
        /*08f2*/ 	.short	0x0000


	//----- nvinfo : EIATTR_INT_WARP_WIDE_INSTR_OFFSETS
	.align		4
        /*08f4*/ 	.byte	0x04, 0x31
        /*08f6*/ 	.short	(.L_430 - .L_429)


	//   ....[0]....
.L_429:
        /*08f8*/ 	.word	0x0000b150


	//   ....[1]....
        /*08fc*/ 	.word	0x0000b1d0


	//----- nvinfo : EIATTR_COOP_GROUP_MASK_REGIDS
	.align		4
.L_430:
        /*0900*/ 	.byte	0x04, 0x29
        /*0902*/ 	.short	(.L_432 - .L_431)


	//   ....[0]....
.L_431:
        /*0904*/ 	.word	0xffffffff


	//   ....[1]....
        /*0908*/ 	.word	0xffffffff


	//   ....[2]....
        /*090c*/ 	.word	0xffffffff


	//   ....[3]....
        /*0910*/ 	.word	0xffffffff


	//   ....[4]....
        /*0914*/ 	.word	0xffffffff


	//   ....[5]....
        /*0918*/ 	.word	0xffffffff


	//   ....[6]....
        /*091c*/ 	.word	0xffffffff


	//   ....[7]....
        /*0920*/ 	.word	0xffffffff


	//   ....[8]....
        /*0924*/ 	.word	0xffffffff


	//   ....[9]....
        /*0928*/ 	.word	0xffffffff


	//   ....[10]....
        /*092c*/ 	.word	0xffffffff


	//   ....[11]....
        /*0930*/ 	.word	0xffffffff


	//   ....[12]....
        /*0934*/ 	.word	0xffffffff


	//   ....[13]....
        /*0938*/ 	.word	0xffffffff


	//   ....[14]....
        /*093c*/ 	.word	0xffffffff


	//   ....[15]....
        /*0940*/ 	.word	0xffffffff


	//   ....[16]....
        /*0944*/ 	.word	0xffffffff


	//   ....[17]....
        /*0948*/ 	.word	0xffffffff


	//   ....[18]....
        /*094c*/ 	.word	0xffffffff


	//   ....[19]....
        /*0950*/ 	.word	0xffffffff


	//   ....[20]....
        /*0954*/ 	.word	0xffffffff


	//   ....[21]....
        /*0958*/ 	.word	0xffffffff


	//   ....[22]....
        /*095c*/ 	.word	0xffffffff


	//   ....[23]....
        /*0960*/ 	.word	0xffffffff


	//   ....[24]....
        /*0964*/ 	.word	0xffffffff


	//   ....[25]....
        /*0968*/ 	.word	0xffffffff


	//   ....[26]....
        /*096c*/ 	.word	0xffffffff


	//   ....[27]....
        /*0970*/ 	.word	0xffffffff


	//   ....[28]....
        /*0974*/ 	.word	0xffffffff


	//   ....[29]....
        /*0978*/ 	.word	0xffffffff


	//   ....[30]....
        /*097c*/ 	.word	0xffffffff


	//   ....[31]....
        /*0980*/ 	.word	0xffffffff


	//   ....[32]....
        /*0984*/ 	.word	0xffffffff


	//   ....[33]....
        /*0988*/ 	.word	0xffffffff


	//   ....[34]....
        /*098c*/ 	.word	0xffffffff


	//   ....[35]....
        /*0990*/ 	.word	0xffffffff


	//   ....[36]....
        /*0994*/ 	.word	0xffffffff


	//   ....[37]....
        /*0998*/ 	.word	0xffffffff


	//   ....[38]....
        /*099c*/ 	.word	0xffffffff


	//   ....[39]....
        /*09a0*/ 	.word	0xffffffff


	//   ....[40]....
        /*09a4*/ 	.word	0xffffffff


	//   ....[41]....
        /*09a8*/ 	.word	0xffffffff


	//   ....[42]....
        /*09ac*/ 	.word	0xffffffff


	//   ....[43]....
        /*09b0*/ 	.word	0xffffffff


	//   ....[44]....
        /*09b4*/ 	.word	0xffffffff


	//   ....[45]....
        /*09b8*/ 	.word	0xffffffff


	//   ....[46]....
        /*09bc*/ 	.word	0xffffffff


	//   ....[47]....
        /*09c0*/ 	.word	0xffffffff


	//   ....[48]....
        /*09c4*/ 	.word	0xffffffff


	//   ....[49]....
        /*09c8*/ 	.word	0xffffffff


	//   ....[50]....
        /*09cc*/ 	.word	0xffffffff


	//   ....[51]....
        /*09d0*/ 	.word	0xffffffff


	//   ....[52]....
        /*09d4*/ 	.word	0xffffffff


	//   ....[53]....
        /*09d8*/ 	.word	0xffffffff


	//   ....[54]....
        /*09dc*/ 	.word	0xffffffff


	//   ....[55]....
        /*09e0*/ 	.word	0xffffffff


	//   ....[56]....
        /*09e4*/ 	.word	0xffffffff


	//   ....[57]....
        /*09e8*/ 	.word	0xffffffff


	//   ....[58]....
        /*09ec*/ 	.word	0xffffffff


	//   ....[59]....
        /*09f0*/ 	.word	0xffffffff


	//   ....[60]....
        /*09f4*/ 	.word	0xffffffff


	//   ....[61]....
        /*09f8*/ 	.word	0xffffffff


	//   ....[62]....
        /*09fc*/ 	.word	0xffffffff


	//   ....[63]....
        /*0a00*/ 	.word	0xffffffff


	//   ....[64]....
        /*0a04*/ 	.word	0xffffffff


	//   ....[65]....
        /*0a08*/ 	.word	0xffffffff


	//   ....[66]....
        /*0a0c*/ 	.word	0xffffffff


	//   ....[67]....
        /*0a10*/ 	.word	0xffffffff


	//   ....[68]....
        /*0a14*/ 	.word	0xffffffff


	//   ....[69]....
        /*0a18*/ 	.word	0xffffffff


	//   ....[70]....
        /*0a1c*/ 	.word	0xffffffff


	//   ....[71]....
        /*0a20*/ 	.word	0xffffffff


	//   ....[72]....
        /*0a24*/ 	.word	0xffffffff


	//   ....[73]....
        /*0a28*/ 	.word	0xffffffff


	//   ....[74]....
        /*0a2c*/ 	.word	0xffffffff


	//   ....[75]....
        /*0a30*/ 	.word	0xffffffff


	//   ....[76]....
        /*0a34*/ 	.word	0xffffffff


	//   ....[77]....
        /*0a38*/ 	.word	0xffffffff


	//   ....[78]....
        /*0a3c*/ 	.word	0xffffffff


	//   ....[79]....
        /*0a40*/ 	.word	0xffffffff


	//   ....[80]....
        /*0a44*/ 	.word	0xffffffff


	//   ....[81]....
        /*0a48*/ 	.word	0xffffffff


	//   ....[82]....
        /*0a4c*/ 	.word	0xffffffff


	//   ....[83]....
        /*0a50*/ 	.word	0xffffffff


	//   ....[84]....
        /*0a54*/ 	.word	0xffffffff


	//   ....[85]....
        /*0a58*/ 	.word	0xffffffff


	//   ....[86]....
        /*0a5c*/ 	.word	0xffffffff


	//   ....[87]....
        /*0a60*/ 	.word	0xffffffff


	//   ....[88]....
        /*0a64*/ 	.word	0xffffffff


	//   ....[89]....
        /*0a68*/ 	.word	0xffffffff


	//   ....[90]....
        /*0a6c*/ 	.word	0xffffffff


	//   ....[91]....
        /*0a70*/ 	.word	0xffffffff


	//   ....[92]....
        /*0a74*/ 	.word	0xffffffff


	//   ....[93]....
        /*0a78*/ 	.word	0xffffffff


	//   ....[94]....
        /*0a7c*/ 	.word	0xffffffff


	//   ....[95]....
        /*0a80*/ 	.word	0xffffffff


	//   ....[96]....
        /*0a84*/ 	.word	0xffffffff


	//   ....[97]....
        /*0a88*/ 	.word	0xffffffff


	//   ....[98]....
        /*0a8c*/ 	.word	0xffffffff


	//   ....[99]....
        /*0a90*/ 	.word	0xffffffff


	//   ....[100]....
        /*0a94*/ 	.word	0xffffffff


	//   ....[101]....
        /*0a98*/ 	.word	0xffffffff


	//   ....[102]....
        /*0a9c*/ 	.word	0xffffffff


	//   ....[103]....
        /*0aa0*/ 	.word	0xffffffff


	//   ....[104]....
        /*0aa4*/ 	.word	0xffffffff


	//   ....[105]....
        /*0aa8*/ 	.word	0xffffffff


	//   ....[106]....
        /*0aac*/ 	.word	0xffffffff


	//   ....[107]....
        /*0ab0*/ 	.word	0xffffffff


	//   ....[108]....
        /*0ab4*/ 	.word	0xffffffff


	//   ....[109]....
        /*0ab8*/ 	.word	0xffffffff


	//   ....[110]....
        /*0abc*/ 	.word	0xffffffff


	//   ....[111]....
        /*0ac0*/ 	.word	0xffffffff


	//   ....[112]....
        /*0ac4*/ 	.word	0xffffffff


	//   ....[113]....
        /*0ac8*/ 	.word	0xffffffff


	//   ....[114]....
        /*0acc*/ 	.word	0xffffffff


	//   ....[115]....
        /*0ad0*/ 	.word	0xffffffff


	//   ....[116]....
        /*0ad4*/ 	.word	0xffffffff


	//   ....[117]....
        /*0ad8*/ 	.word	0xffffffff


	//   ....[118]....
        /*0adc*/ 	.word	0xffffffff


	//   ....[119]....
        /*0ae0*/ 	.word	0xffffffff


	//   ....[120]....
        /*0ae4*/ 	.word	0xffffffff


	//   ....[121]....
        /*0ae8*/ 	.word	0xffffffff


	//   ....[122]....
        /*0aec*/ 	.word	0xffffffff


	//   ....[123]....
        /*0af0*/ 	.word	0xffffffff


	//   ....[124]....
        /*0af4*/ 	.word	0xffffffff


	//   ....[125]....
        /*0af8*/ 	.word	0xffffffff


	//   ....[126]....
        /*0afc*/ 	.word	0xffffffff


	//   ....[127]....
        /*0b00*/ 	.word	0xffffffff


	//   ....[128]....
        /*0b04*/ 	.word	0xffffffff


	//   ....[129]....
        /*0b08*/ 	.word	0xffffffff


	//   ....[130]....
        /*0b0c*/ 	.word	0xffffffff


	//   ....[131]....
        /*0b10*/ 	.word	0xffffffff


	//   ....[132]....
        /*0b14*/ 	.word	0xffffffff


	//   ....[133]....
        /*0b18*/ 	.word	0xffffffff


	//   ....[134]....
        /*0b1c*/ 	.word	0xffffffff


	//   ....[135]....
        /*0b20*/ 	.word	0xffffffff


	//   ....[136]....
        /*0b24*/ 	.word	0xffffffff


	//   ....[137]....
        /*0b28*/ 	.word	0xffffffff


	//   ....[138]....
        /*0b2c*/ 	.word	0xffffffff


	//   ....[139]....
        /*0b30*/ 	.word	0xffffffff


	//   ....[140]....
        /*0b34*/ 	.word	0xffffffff


	//   ....[141]....
        /*0b38*/ 	.word	0xffffffff


	//   ....[142]....
        /*0b3c*/ 	.word	0xffffffff


	//   ....[143]....
        /*0b40*/ 	.word	0xffffffff


	//   ....[144]....
        /*0b44*/ 	.word	0xffffffff


	//   ....[145]....
        /*0b48*/ 	.word	0xffffffff


	//   ....[146]....
        /*0b4c*/ 	.word	0xffffffff


	//   ....[147]....
        /*0b50*/ 	.word	0xffffffff


	//   ....[148]....
        /*0b54*/ 	.word	0xffffffff


	//   ....[149]....
        /*0b58*/ 	.word	0xffffffff


	//   ....[150]....
        /*0b5c*/ 	.word	0xffffffff


	//   ....[151]....
        /*0b60*/ 	.word	0xffffffff


	//   ....[152]....
        /*0b64*/ 	.word	0xffffffff


	//   ....[153]....
        /*0b68*/ 	.word	0xffffffff


	//   ....[154]....
        /*0b6c*/ 	.word	0xffffffff


	//   ....[155]....
        /*0b70*/ 	.word	0xffffffff


	//   ....[156]....
        /*0b74*/ 	.word	0xffffffff


	//   ....[157]....
        /*0b78*/ 	.word	0xffffffff


	//   ....[158]....
        /*0b7c*/ 	.word	0xffffffff


	//   ....[159]....
        /*0b80*/ 	.word	0xffffffff


	//   ....[160]....
        /*0b84*/ 	.word	0xffffffff


	//   ....[161]....
        /*0b88*/ 	.word	0xffffffff


	//   ....[162]....
        /*0b8c*/ 	.word	0xffffffff


	//   ....[163]....
        /*0b90*/ 	.word	0xffffffff


	//   ....[164]....
        /*0b94*/ 	.word	0xffffffff


	//   ....[165]....
        /*0b98*/ 	.word	0xffffffff


	//   ....[166]....
        /*0b9c*/ 	.word	0xffffffff


	//   ....[167]....
        /*0ba0*/ 	.word	0xffffffff


	//   ....[168]....
        /*0ba4*/ 	.word	0xffffffff


	//   ....[169]....
        /*0ba8*/ 	.word	0xffffffff


	//   ....[170]....
        /*0bac*/ 	.word	0xffffffff


	//   ....[171]....
        /*0bb0*/ 	.word	0xffffffff


	//   ....[172]....
        /*0bb4*/ 	.word	0xffffffff


	//   ....[173]....
        /*0bb8*/ 	.word	0xffffffff


	//   ....[174]....
        /*0bbc*/ 	.word	0xffffffff


	//   ....[175]....
        /*0bc0*/ 	.word	0xffffffff


	//----- nvinfo : EIATTR_COOP_GROUP_INSTR_OFFSETS
	.align		4
.L_432:
        /*0bc4*/ 	.byte	0x04, 0x28
        /*0bc6*/ 	.short	(.L_434 - .L_433)


	//   ....[0]....
.L_433:
        /*0bc8*/ 	.word	0x00000050


	//   ....[1]....
        /*0bcc*/ 	.word	0x00000200


	//   ....[2]....
        /*0bd0*/ 	.word	0x00000230


	//   ....[3]....
        /*0bd4*/ 	.word	0x00000260


	//   ....[4]....
        /*0bd8*/ 	.word	0x00000290


	//   ....[5]....
        /*0bdc*/ 	.word	0x000002c0


	//   ....[6]....
        /*0be0*/ 	.word	0x000002f0


	//   ....[7]....
        /*0be4*/ 	.word	0x00000460


	//   ....[8]....
        /*0be8*/ 	.word	0x000004a0


	//   ....[9]....
        /*0bec*/ 	.word	0x000004d0


	//   ....[10]....
        /*0bf0*/ 	.word	0x00000500


	//   ....[11]....
        /*0bf4*/ 	.word	0x00000530


	//   ....[12]....
        /*0bf8*/ 	.word	0x00000560


	//   ....[13]....
        /*0bfc*/ 	.word	0x000005f0


	//   ....[14]....
        /*0c00*/ 	.word	0x00000620


	//   ....[15]....
        /*0c04*/ 	.word	0x00000640


	//   ....[16]....
        /*0c08*/ 	.word	0x000006a0


	//   ....[17]....
        /*0c0c*/ 	.word	0x00002960


	//   ....[18]....
        /*0c10*/ 	.word	0x00002980


	//   ....[19]....
        /*0c14*/ 	.word	0x00002b50


	//   ....[20]....
        /*0c18*/ 	.word	0x00002b60


	//   ....[21]....
        /*0c1c*/ 	.word	0x00002d10


	//   ....[22]....
        /*0c20*/ 	.word	0x00002d30


	//   ....[23]....
        /*0c24*/ 	.word	0x00002ee0


	//   ....[24]....
        /*0c28*/ 	.word	0x00002ef0


	//   ....[25]....
        /*0c2c*/ 	.word	0x000034a0


	//   ....[26]....
        /*0c30*/ 	.word	0x000034d0


	//   ....[27]....
        /*0c34*/ 	.word	0x000034f0


	//   ....[28]....
        /*0c38*/ 	.word	0x00003500


	//   ....[29]....
        /*0c3c*/ 	.word	0x00003700


	//   ....[30]....
        /*0c40*/ 	.word	0x00003720


	//   ....[31]....
        /*0c44*/ 	.word	0x00003870


	//   ....[32]....
        /*0c48*/ 	.word	0x000039f0


	//   ....[33]....
        /*0c4c*/ 	.word	0x00004e10


	//   ....[34]....
        /*0c50*/ 	.word	0x00004e30


	//   ....[35]....
        /*0c54*/ 	.word	0x00004f00


	//   ....[36]....
        /*0c58*/ 	.word	0x00004f60


	//   ....[37]....
        /*0c5c*/ 	.word	0x00005670


	//   ....[38]....
        /*0c60*/ 	.word	0x00005680


	//   ....[39]....
        /*0c64*/ 	.word	0x000056b0


	//   ....[40]....
        /*0c68*/ 	.word	0x000056c0


	//   ....[41]....
        /*0c6c*/ 	.word	0x00006fa0


	//   ....[42]....
        /*0c70*/ 	.word	0x00006fb0


	//   ....[43]....
        /*0c74*/ 	.word	0x00006ff0


	//   ....[44]....
        /*0c78*/ 	.word	0x00007000


	//   ....[45]....
        /*0c7c*/ 	.word	0x000085d0


	//   ....[46]....
        /*0c80*/ 	.word	0x000085f0


	//   ....[47]....
        /*0c84*/ 	.word	0x00008700


	//   ....[48]....
        /*0c88*/ 	.word	0x00008720


	//   ....[49]....
        /*0c8c*/ 	.word	0x00008a90


	//   ....[50]....
        /*0c90*/ 	.word	0x00008ab0


	//   ....[51]....
        /*0c94*/ 	.word	0x00008ad0


	//   ....[52]....
        /*0c98*/ 	.word	0x00008af0


	//   ....[53]....
        /*0c9c*/ 	.word	0x0000a730


	//   ....[54]....
        /*0ca0*/ 	.word	0x0000a760


	//   ....[55]....
        /*0ca4*/ 	.word	0x0000a780


	//   ....[56]....
        /*0ca8*/ 	.word	0x0000a790


	//   ....[57]....
        /*0cac*/ 	.word	0x0000c030


	//   ....[58]....
        /*0cb0*/ 	.word	0x0000c040


	//   ....[59]....
        /*0cb4*/ 	.word	0x0000c060


	//   ....[60]....
        /*0cb8*/ 	.word	0x0000c080


	//   ....[61]....
        /*0cbc*/ 	.word	0x0000c430


	//   ....[62]....
        /*0cc0*/ 	.word	0x0000c450


	//   ....[63]....
        /*0cc4*/ 	.word	0x0000c610


	//   ....[64]....
        /*0cc8*/ 	.word	0x0000c620


	//   ....[65]....
        /*0ccc*/ 	.word	0x0000c7d0


	//   ....[66]....
        /*0cd0*/ 	.word	0x0000c7f0


	//   ....[67]....
        /*0cd4*/ 	.word	0x0000c9a0


	//   ....[68]....
        /*0cd8*/ 	.word	0x0000c9b0


	//   ....[69]....
        /*0cdc*/ 	.word	0x0000cd50


	//   ....[70]....
        /*0ce0*/ 	.word	0x0000cd70


	//   ....[71]....
        /*0ce4*/ 	.word	0x0000d9c0


	//   ....[72]....
        /*0ce8*/ 	.word	0x0000d9d0


	//   ....[73]....
        /*0cec*/ 	.word	0x0000ee70


	//   ....[74]....
        /*0cf0*/ 	.word	0x0000ee90


	//   ....[75]....
        /*0cf4*/ 	.word	0x0000f060


	//   ....[76]....
        /*0cf8*/ 	.word	0x0000f070


	//   ....[77]....
        /*0cfc*/ 	.word	0x0000f220


	//   ....[78]....
        /*0d00*/ 	.word	0x0000f240


	//   ....[79]....
        /*0d04*/ 	.word	0x0000f3f0


	//   ....[80]....
        /*0d08*/ 	.word	0x0000f400


	//   ....[81]....
        /*0d0c*/ 	.word	0x0000f670


	//   ....[82]....
        /*0d10*/ 	.word	0x0000f690


	//   ....[83]....
        /*0d14*/ 	.word	0x0000f7c0


	//   ....[84]....
        /*0d18*/ 	.word	0x0000f800


	//   ....[85]....
        /*0d1c*/ 	.word	0x0000f830


	//   ....[86]....
        /*0d20*/ 	.word	0x0000f860


	//   ....[87]....
        /*0d24*/ 	.word	0x0000f890


	//   ....[88]....
        /*0d28*/ 	.word	0x0000f8c0


	//   ....[89]....
        /*0d2c*/ 	.word	0x0000fa20


	//   ....[90]....
        /*0d30*/ 	.word	0x0000fa60


	//   ....[91]....
        /*0d34*/ 	.word	0x0000fa90


	//   ....[92]....
        /*0d38*/ 	.word	0x0000fac0


	//   ....[93]....
        /*0d3c*/ 	.word	0x0000faf0


	//   ....[94]....
        /*0d40*/ 	.word	0x0000fb20


	//   ....[95]....
        /*0d44*/ 	.word	0x0000fbb0


	//   ....[96]....
        /*0d48*/ 	.word	0x0000fbe0


	//   ....[97]....
        /*0d4c*/ 	.word	0x0000fbf0


	//   ....[98]....
        /*0d50*/ 	.word	0x0000fc50


	//   ....[99]....
        /*0d54*/ 	.word	0x00010230


	//   ....[100]....
        /*0d58*/ 	.word	0x00010290


	//   ....[101]....
        /*0d5c*/ 	.word	0x000102e0


	//   ....[102]....
        /*0d60*/ 	.word	0x00010330


	//   ....[103]....
        /*0d64*/ 	.word	0x00010380


	//   ....[104]....
        /*0d68*/ 	.word	0x000103f0


	//   ....[105]....
        /*0d6c*/ 	.word	0x00010440


	//   ....[106]....
        /*0d70*/ 	.word	0x000104a0


	//   ....[107]....
        /*0d74*/ 	.word	0x00010510


	//   ....[108]....
        /*0d78*/ 	.word	0x00010570


	//   ....[109]....
        /*0d7c*/ 	.word	0x000105e0


	//   ....[110]....
        /*0d80*/ 	.word	0x00010650


	//   ....[111]....
        /*0d84*/ 	.word	0x000106c0


	//   ....[112]....
        /*0d88*/ 	.word	0x00010720


	//   ....[113]....
        /*0d8c*/ 	.word	0x00010790


	//   ....[114]....
        /*0d90*/ 	.word	0x00010800


	//   ....[115]....
        /*0d94*/ 	.word	0x00010870


	//   ....[116]....
        /*0d98*/ 	.word	0x000108d0


	//   ....[117]....
        /*0d9c*/ 	.word	0x00010940


	//   ....[118]....
        /*0da0*/ 	.word	0x000109b0


	//   ....[119]....
        /*0da4*/ 	.word	0x00010b50


	//   ....[120]....
        /*0da8*/ 	.word	0x00010bb0


	//   ....[121]....
        /*0dac*/ 	.word	0x00010c00


	//   ....[122]....
        /*0db0*/ 	.word	0x00010c40


	//   ....[123]....
        /*0db4*/ 	.word	0x00010c90


	//   ....[124]....
        /*0db8*/ 	.word	0x00010ce0


	//   ....[125]....
        /*0dbc*/ 	.word	0x00010d50


	//   ....[126]....
        /*0dc0*/ 	.word	0x00010dc0


	//   ....[127]....
        /*0dc4*/ 	.word	0x00010e30


	//   ....[128]....
        /*0dc8*/ 	.word	0x00010fb0


	//   ....[129]....
        /*0dcc*/ 	.word	0x00011010


	//   ....[130]....
        /*0dd0*/ 	.word	0x00011060


	//   ....[131]....
        /*0dd4*/ 	.word	0x000110a0


	//   ....[132]....
        /*0dd8*/ 	.word	0x000110f0


	//   ....[133]....
        /*0ddc*/ 	.word	0x00011130


	//   ....[134]....
        /*0de0*/ 	.word	0x00011180


	//   ....[135]....
        /*0de4*/ 	.word	0x000111d0


	//   ....[136]....
        /*0de8*/ 	.word	0x00011220


	//   ....[137]....
        /*0dec*/ 	.word	0x00011260


	//   ....[138]....
        /*0df0*/ 	.word	0x000112d0


	//   ....[139]....
        /*0df4*/ 	.word	0x00011340


	//   ....[140]....
        /*0df8*/ 	.word	0x000113b0


	//   ....[141]....
        /*0dfc*/ 	.word	0x00011410


	//   ....[142]....
        /*0e00*/ 	.word	0x00011480


	//   ....[143]....
        /*0e04*/ 	.word	0x000114f0


	//   ....[144]....
        /*0e08*/ 	.word	0x00011560


	//   ....[145]....
        /*0e0c*/ 	.word	0x000115c0


	//   ....[146]....
        /*0e10*/ 	.word	0x00011630


	//   ....[147]....
        /*0e14*/ 	.word	0x000116a0


	//   ....[148]....
        /*0e18*/ 	.word	0x00011710


	//   ....[149]....
        /*0e1c*/ 	.word	0x00011770


	//   ....[150]....
        /*0e20*/ 	.word	0x000117e0


	//   ....[151]....
        /*0e24*/ 	.word	0x00011850


	//   ....[152]....
        /*0e28*/ 	.word	0x000118c0


	//   ....[153]....
        /*0e2c*/ 	.word	0x00011920


	//   ....[154]....
        /*0e30*/ 	.word	0x00011990


	//   ....[155]....
        /*0e34*/ 	.word	0x00011a00


	//   ....[156]....
        /*0e38*/ 	.word	0x00011a70


	//   ....[157]....
        /*0e3c*/ 	.word	0x00011ad0


	//   ....[158]....
        /*0e40*/ 	.word	0x00011b40


	//   ....[159]....
        /*0e44*/ 	.word	0x00011bb0


	//   ....[160]....
        /*0e48*/ 	.word	0x00011c00


	//   ....[161]....
        /*0e4c*/ 	.word	0x00011c40


	//   ....[162]....
        /*0e50*/ 	.word	0x00011c90


	//   ....[163]....
        /*0e54*/ 	.word	0x00011ce0


	//   ....[164]....
        /*0e58*/ 	.word	0x00011d30


	//   ....[165]....
        /*0e5c*/ 	.word	0x00011da0


	//   ....[166]....
        /*0e60*/ 	.word	0x00011df0


	//   ....[167]....
        /*0e64*/ 	.word	0x00011e40


	//   ....[168]....
        /*0e68*/ 	.word	0x00011e90


	//   ....[169]....
        /*0e6c*/ 	.word	0x00011ee0


	//   ....[170]....
        /*0e70*/ 	.word	0x00011f30


	//   ....[171]....
        /*0e74*/ 	.word	0x00011fa0


	//   ....[172]....
        /*0e78*/ 	.word	0x00011ff0


	//   ....[173]....
        /*0e7c*/ 	.word	0x00012050


	//   ....[174]....
        /*0e80*/ 	.word	0x000120b0


	//   ....[175]....
        /*0e84*/ 	.word	0x00012120


	//----- nvinfo : EIATTR_EXIT_INSTR_OFFSETS
	.align		4
.L_434:
        /*0e88*/ 	.byte	0x04, 0x1c
        /*0e8a*/ 	.short	(.L_436 - .L_435)


	//   ....[0]....
.L_435:
        /*0e8c*/ 	.word	0x00000c10


	//   ....[1]....
        /*0e90*/ 	.word	0x000101f0


	//----- nvinfo : EIATTR_MAX_THREADS
	.align		4
.L_436:
        /*0e94*/ 	.byte	0x04, 0x05
        /*0e96*/ 	.short	(.L_438 - .L_437)
.L_437:
        /*0e98*/ 	.word	0x00000100
        /*0e9c*/ 	.word	0x00000001
        /*0ea0*/ 	.word	0x00000001


	//----- nvinfo : EIATTR_CRS_STACK_SIZE
	.align		4
.L_438:
        /*0ea4*/ 	.byte	0x04, 0x1e
        /*0ea6*/ 	.short	(.L_440 - .L_439)
.L_439:
        /*0ea8*/ 	.word	0x00000000
.L_440:


//--------------------- .nv.info._ZN7cutlass13device_kernelIN5flash19enable_sm80_to_sm89INS1_16FlashAttnFwdSm80INS1_25CollectiveMainloopFwdSm80ILi8ELi1ELb0EN4cute5tupleIJNS5_1CILi128EEENS7_ILi48EEENS7_ILi256EEEEEELi256ENS_6half_tEfNS_4arch4Sm80ELb0ELb0ELb1ELb1ELb1ELb1ELb1ELb1EEENS1_21CollectiveEpilogueFwdINS6_IJS8_SA_S9_EEENS6_IJNS7_ILi1EEESI_SI_EEESC_SE_Li256ELb1ELb1ELb1ELb0EEENS1_36VarlenDynamicPersistentTileSchedulerILi128ELi48ELi256ELi256ELb1ELb1ELb0ELb0ELb1ELb1EEEEEEEEEvNT_6ParamsE --------------------------
	.section	.nv.info._ZN7cutlass13device_kernelIN5flash19enable_sm80_to_sm89INS1_16FlashAttnFwdSm80INS1_25CollectiveMainloopFwdSm80ILi8ELi1ELb0EN4cute5tupleIJNS5_1CILi128EEENS7_ILi48EEENS7_ILi256EEEEEELi256ENS_6half_tEfNS_4arch4Sm80ELb0ELb0ELb1ELb1ELb1ELb1ELb1ELb1EEENS1_21CollectiveEpilogueFwdINS6_IJS8_SA_S9_EEENS6_IJNS7_ILi1EEESI_SI_EEESC_SE_Li256ELb1ELb1ELb1ELb0EEENS1_36VarlenDynamicPersistentTileSchedulerILi128ELi48ELi256ELi256ELb1ELb1ELb0ELb0ELb1ELb1EEEEEEEEEvNT_6ParamsE,"",@"SHT_CUDA_INFO"
	.sectionflags	@""
	.align	4


	//----- nvinfo : EIATTR_CUDA_API_VERSION
	.align		4
        /*0000*/ 	.byte	0x04, 0x37
        /*0002*/ 	.short	(.L_442 - .L_441)
.L_441:
        /*0004*/ 	.word	0x00000082


	//----- nvinfo : EIATTR_SW2861232_WAR
	.align		4
.L_442:
        /*0008*/ 	.byte	0x01, 0x35
	.zero		2


	//----- nvinfo : EIATTR_PARAM_CBANK
	.align		4
        /*000c*/ 	.byte	0x04, 0x0a
        /*000e*/ 	.short	(.L_444 - .L_443)
	.align		4
.L_443:
        /*0010*/ 	.word	index@(.nv.constant0._ZN7cutlass13device_kernelIN5flash19enable_sm80_to_sm89INS1_16FlashAttnFwdSm80INS1_25CollectiveMainloopFwdSm80ILi8ELi1ELb0EN4cute5tupleIJNS5_1CILi128EEENS7_ILi48EEENS7_ILi256EEEEEELi256ENS_6half_tEfNS_4arch4Sm80ELb0ELb0ELb1ELb1ELb1ELb1ELb1ELb1EEENS1_21CollectiveEpilogueFwdINS6_IJS8_SA_S9_EEENS6_IJNS7_ILi1EEESI_SI_EEESC_SE_Li256ELb1ELb1ELb1ELb0EEENS1_36VarlenDynamicPersistentTileSchedulerILi128ELi48ELi256ELi256ELb1ELb1ELb0ELb0ELb1ELb1EEEEEEEEEvNT_6ParamsE)
        /*0014*/ 	.short	0x0160
        /*0016*/ 	.short	0x0438


	//----- nvinfo : EIATTR_CBANK_PARAM_SIZE
	.align		4
.L_444:
        /*0018*/ 	.byte	0x03, 0x19
        /*001a*/ 	.short	0x0438


	//----- nvinfo : EIATTR_KPARAM_INFO
	.align		4
        /*001c*/ 	.byte	0x04, 0x17
        /*001e*/ 	.short	(.L_446 - .L_445)
.L_445:
        /*0020*/ 	.word	0x00000000
        /*0024*/ 	.short	0x0000
        /*0026*/ 	.short	0x0000
        /*0028*/ 	.byte	0x00, 0xf0, 0xe1, 0x10


	//----- nvinfo : EIATTR_MAXREG_COUNT
	.align		4
.L_446:
        /*002c*/ 	.byte	0x03, 0x1b
        /*002e*/ 	.short	0x00ff


	//----- nvinfo : EIATTR_NUM_BARRIERS
	.align		4
        /*0030*/ 	.byte	0x02, 0x4c
        /*0032*/ 	.byte	0x06
	.zero		1


	//----- nvinfo : EIATTR_ANNOTATIONS
	.align		4
        /*0034*/ 	.byte	0x04, 0x55
        /*0036*/ 	.short	(.L_448 - .L_447)


	//   ....[0]....
.L_447:
        /* <DEDUP_REMOVED lines=159> */


	//----- nvinfo : EIATTR_MERCURY_ISA_VERSION
	.align		4
.L_448:
        /*0a18*/ 	.byte	0x03, 0x5f
        /*0a1a*/ 	.short	0x0000


	//----- nvinfo : EIATTR_INT_WARP_WIDE_INSTR_OFFSETS
	.align		4
        /*0a1c*/ 	.byte	0x04, 0x31
        /*0a1e*/ 	.short	(.L_450 - .L_449)


	//   ....[0]....
.L_449:
        /*0a20*/ 	.word	0x00017690


	//   ....[1]....
        /*0a24*/ 	.word	0x00017700


	//----- nvinfo : EIATTR_COOP_GROUP_MASK_REGIDS
	.align		4
.L_450:
        /*0a28*/ 	.byte	0x04, 0x29
        /*0a2a*/ 	.short	(.L_452 - .L_451)


	//   ....[0]....
.L_451:
        /*0a2c*/ 	.word	0xffffffff


	//   ....[1]....
        /*0a30*/ 	.word	0xffffffff


	//   ....[2]....
        /*0a34*/ 	.word	0xffffffff


	//   ....[3]....
        /*0a38*/ 	.word	0xffffffff


	//   ....[4]....
        /*0a3c*/ 	.word	0xffffffff


	//   ....[5]....
        /*0a40*/ 	.word	0xffffffff


	//   ....[6]....
        /*0a44*/ 	.word	0xffffffff


	//   ....[7]....
        /*0a48*/ 	.word	0xffffffff


	//   ....[8]....
        /*0a4c*/ 	.word	0xffffffff


	//   ....[9]....
        /*0a50*/ 	.word	0xffffffff


	//   ....[10]....
        /*0a54*/ 	.word	0xffffffff


	//   ....[11]....
        /*0a58*/ 	.word	0xffffffff


	//   ....[12]....
        /*0a5c*/ 	.word	0xffffffff


	//   ....[13]....
        /*0a60*/ 	.word	0xffffffff


	//   ....[14]....
        /*0a64*/ 	.word	0xffffffff


	//   ....[15]....
        /*0a68*/ 	.word	0xffffffff


	//   ....[16]....
        /*0a6c*/ 	.word	0xffffffff


	//   ....[17]....
        /*0a70*/ 	.word	0xffffffff


	//   ....[18]....
        /*0a74*/ 	.word	0xffffffff


	//   ....[19]....
        /*0a78*/ 	.word	0xffffffff


	//   ....[20]....
        /*0a7c*/ 	.word	0xffffffff


	//   ....[21]....
        /*0a80*/ 	.word	0xffffffff


	//   ....[22]....
        /*0a84*/ 	.word	0xffffffff


	//   ....[23]....
        /*0a88*/ 	.word	0xffffffff


	//   ....[24]....
        /*0a8c*/ 	.word	0xffffffff


	//   ....[25]....
        /*0a90*/ 	.word	0xffffffff


	//   ....[26]....
        /*0a94*/ 	.word	0xffffffff


	//   ....[27]....
        /*0a98*/ 	.word	0xffffffff


	//   ....[28]....
        /*0a9c*/ 	.word	0xffffffff


	//   ....[29]....
        /*0aa0*/ 	.word	0xffffffff


	//   ....[30]....
        /*0aa4*/ 	.word	0xffffffff


	//   ....[31]....
        /*0aa8*/ 	.word	0xffffffff


	//   ....[32]....
        /*0aac*/ 	.word	0xffffffff


	//   ....[33]....
        /*0ab0*/ 	.word	0xffffffff


	//   ....[34]....
        /*0ab4*/ 	.word	0xffffffff


	//   ....[35]....
        /*0ab8*/ 	.word	0xffffffff


	//   ....[36]....
        /*0abc*/ 	.word	0xffffffff


	//   ....[37]....
        /*0ac0*/ 	.word	0xffffffff


	//   ....[38]....
        /*0ac4*/ 	.word	0xffffffff


	//   ....[39]....
        /*0ac8*/ 	.word	0xffffffff


	//   ....[40]....
        /*0acc*/ 	.word	0xffffffff


	//   ....[41]....
        /*0ad0*/ 	.word	0xffffffff


	//   ....[42]....
        /*0ad4*/ 	.word	0xffffffff


	//   ....[43]....
        /*0ad8*/ 	.word	0xffffffff


	//   ....[44]....
        /*0adc*/ 	.word	0xffffffff


	//   ....[45]....
        /*0ae0*/ 	.word	0xffffffff


	//   ....[46]....
        /*0ae4*/ 	.word	0xffffffff


	//   ....[47]....
        /*0ae8*/ 	.word	0xffffffff


	//   ....[48]....
        /*0aec*/ 	.word	0xffffffff


	//   ....[49]....
        /*0af0*/ 	.word	0xffffffff


	//   ....[50]....
        /*0af4*/ 	.word	0xffffffff


	//   ....[51]....
        /*0af8*/ 	.word	0xffffffff


	//   ....[52]....
        /*0afc*/ 	.word	0xffffffff


	//   ....[53]....
        /*0b00*/ 	.word	0xffffffff


	//   ....[54]....
        /*0b04*/ 	.word	0xffffffff


	//   ....[55]....
        /*0b08*/ 	.word	0xffffffff


	//   ....[56]....
        /*0b0c*/ 	.word	0xffffffff


	//   ....[57]....
        /*0b10*/ 	.word	0xffffffff


	//   ....[58]....
        /*0b14*/ 	.word	0xffffffff


	//   ....[59]....
        /*0b18*/ 	.word	0xffffffff


	//   ....[60]....
        /*0b1c*/ 	.word	0xffffffff


	//   ....[61]....
        /*0b20*/ 	.word	0xffffffff


	//   ....[62]....
        /*0b24*/ 	.word	0xffffffff


	//   ....[63]....
        /*0b28*/ 	.word	0xffffffff


	//   ....[64]....
        /*0b2c*/ 	.word	0xffffffff


	//   ....[65]....
        /*0b30*/ 	.word	0xffffffff


	//   ....[66]....
        /*0b34*/ 	.word	0xffffffff


	//   ....[67]....
        /*0b38*/ 	.word	0xffffffff


	//   ....[68]....
        /*0b3c*/ 	.word	0xffffffff


	//   ....[69]....
        /*0b40*/ 	.word	0xffffffff


	//   ....[70]....
        /*0b44*/ 	.word	0xffffffff


	//   ....[71]....
        /*0b48*/ 	.word	0xffffffff


	//   ....[72]....
        /*0b4c*/ 	.word	0xffffffff


	//   ....[73]....
        /*0b50*/ 	.word	0xffffffff


	//   ....[74]....
        /*0b54*/ 	.word	0xffffffff


	//   ....[75]....
        /*0b58*/ 	.word	0xffffffff


	//   ....[76]....
        /*0b5c*/ 	.word	0xffffffff


	//   ....[77]....
        /*0b60*/ 	.word	0xffffffff


	//   ....[78]....
        /*0b64*/ 	.word	0xffffffff


	//   ....[79]....
        /*0b68*/ 	.word	0xffffffff


	//   ....[80]....
        /*0b6c*/ 	.word	0xffffffff


	//   ....[81]....
        /*0b70*/ 	.word	0xffffffff


	//   ....[82]....
        /*0b74*/ 	.word	0xffffffff


	//   ....[83]....
        /*0b78*/ 	.word	0xffffffff


	//   ....[84]....
        /*0b7c*/ 	.word	0xffffffff


	//   ....[85]....
        /*0b80*/ 	.word	0xffffffff


	//   ....[86]....
        /*0b84*/ 	.word	0xffffffff


	//   ....[87]....
        /*0b88*/ 	.word	0xffffffff


	//   ....[88]....
        /*0b8c*/ 	.word	0xffffffff


	//   ....[89]....
        /*0b90*/ 	.word	0xffffffff


	//   ....[90]....
        /*0b94*/ 	.word	0xffffffff


	//   ....[91]....
        /*0b98*/ 	.word	0xffffffff


	//   ....[92]....
        /*0b9c*/ 	.word	0xffffffff


	//   ....[93]....
        /*0ba0*/ 	.word	0xffffffff


	//   ....[94]....
        /*0ba4*/ 	.word	0xffffffff


	//   ....[95]....
        /*0ba8*/ 	.word	0xffffffff


	//   ....[96]....
        /*0bac*/ 	.word	0xffffffff


	//   ....[97]....
        /*0bb0*/ 	.word	0xffffffff


	//   ....[98]....
        /*0bb4*/ 	.word	0xffffffff


	//   ....[99]....
        /*0bb8*/ 	.word	0xffffffff


	//   ....[100]....
        /*0bbc*/ 	.word	0xffffffff


	//   ....[101]....
        /*0bc0*/ 	.word	0xffffffff


	//   ....[102]....
        /*0bc4*/ 	.word	0xffffffff


	//   ....[103]....
        /*0bc8*/ 	.word	0xffffffff


	//   ....[104]....
        /*0bcc*/ 	.word	0xffffffff


	//   ....[105]....
        /*0bd0*/ 	.word	0xffffffff


	//   ....[106]....
        /*0bd4*/ 	.word	0xffffffff


	//   ....[107]....
        /*0bd8*/ 	.word	0xffffffff


	//   ....[108]....
        /*0bdc*/ 	.word	0xffffffff


	//   ....[109]....
        /*0be0*/ 	.word	0xffffffff


	//   ....[110]....
        /*0be4*/ 	.word	0xffffffff


	//   ....[111]....
        /*0be8*/ 	.word	0xffffffff


	//   ....[112]....
        /*0bec*/ 	.word	0xffffffff


	//   ....[113]....
        /*0bf0*/ 	.word	0xffffffff


	//   ....[114]....
        /*0bf4*/ 	.word	0xffffffff


	//   ....[115]....
        /*0bf8*/ 	.word	0xffffffff


	//   ....[116]....
        /*0bfc*/ 	.word	0xffffffff


	//   ....[117]....
        /*0c00*/ 	.word	0xffffffff


	//   ....[118]....
        /*0c04*/ 	.word	0xffffffff


	//   ....[119]....
        /*0c08*/ 	.word	0xffffffff


	//   ....[120]....
        /*0c0c*/ 	.word	0xffffffff


	//   ....[121]....
        /*0c10*/ 	.word	0xffffffff


	//   ....[122]....
        /*0c14*/ 	.word	0xffffffff


	//   ....[123]....
        /*0c18*/ 	.word	0xffffffff


	//   ....[124]....
        /*0c1c*/ 	.word	0xffffffff


	//   ....[125]....
        /*0c20*/ 	.word	0xffffffff


	//   ....[126]....
        /*0c24*/ 	.word	0xffffffff


	//   ....[127]....
        /*0c28*/ 	.word	0xffffffff


	//   ....[128]....
        /*0c2c*/ 	.word	0xffffffff


	//   ....[129]....
        /*0c30*/ 	.word	0xffffffff


	//   ....[130]....
        /*0c34*/ 	.word	0xffffffff


	//   ....[131]....
        /*0c38*/ 	.word	0xffffffff


	//   ....[132]....
        /*0c3c*/ 	.word	0xffffffff


	//   ....[133]....
        /*0c40*/ 	.word	0xffffffff


	//   ....[134]....
        /*0c44*/ 	.word	0xffffffff


	//   ....[135]....
        /*0c48*/ 	.word	0xffffffff


	//   ....[136]....
        /*0c4c*/ 	.word	0xffffffff


	//   ....[137]....
        /*0c50*/ 	.word	0xffffffff


	//   ....[138]....
        /*0c54*/ 	.word	0xffffffff


	//   ....[139]....
        /*0c58*/ 	.word	0xffffffff


	//   ....[140]....
        /*0c5c*/ 	.word	0xffffffff


	//   ....[141]....
        /*0c60*/ 	.word	0xffffffff


	//   ....[142]....
        /*0c64*/ 	.word	0xffffffff


	//   ....[143]....
        /*0c68*/ 	.word	0xffffffff


	//   ....[144]....
        /*0c6c*/ 	.word	0xffffffff


	//   ....[145]....
        /*0c70*/ 	.word	0xffffffff


	//   ....[146]....
        /*0c74*/ 	.word	0xffffffff


	//   ....[147]....
        /*0c78*/ 	.word	0xffffffff


	//   ....[148]....
        /*0c7c*/ 	.word	0xffffffff


	//   ....[149]....
        /*0c80*/ 	.word	0xffffffff


	//   ....[150]....
        /*0c84*/ 	.word	0xffffffff


	//   ....[151]....
        /*0c88*/ 	.word	0xffffffff


	//   ....[152]....
        /*0c8c*/ 	.word	0xffffffff


	//   ....[153]....
        /*0c90*/ 	.word	0xffffffff


	//   ....[154]....
        /*0c94*/ 	.word	0xffffffff


	//   ....[155]....
        /*0c98*/ 	.word	0xffffffff


	//   ....[156]....
        /*0c9c*/ 	.word	0xffffffff


	//   ....[157]....
        /*0ca0*/ 	.word	0xffffffff


	//   ....[158]....
        /*0ca4*/ 	.word	0xffffffff


	//   ....[159]....
        /*0ca8*/ 	.word	0xffffffff


	//   ....[160]....
        /*0cac*/ 	.word	0xffffffff


	//   ....[161]....
        /*0cb0*/ 	.word	0xffffffff


	//   ....[162]....
        /*0cb4*/ 	.word	0xffffffff


	//   ....[163]....
        /*0cb8*/ 	.word	0xffffffff


	//   ....[164]....
        /*0cbc*/ 	.word	0xffffffff


	//   ....[165]....
        /*0cc0*/ 	.word	0xffffffff


	//   ....[166]....
        /*0cc4*/ 	.word	0xffffffff


	//   ....[167]....
        /*0cc8*/ 	.word	0xffffffff


	//   ....[168]....
        /*0ccc*/ 	.word	0xffffffff


	//   ....[169]....
        /*0cd0*/ 	.word	0xffffffff


	//   ....[170]....
        /*0cd4*/ 	.word	0xffffffff


	//   ....[171]....
        /*0cd8*/ 	.word	0xffffffff


	//   ....[172]....
        /*0cdc*/ 	.word	0xffffffff


	//   ....[173]....
        /*0ce0*/ 	.word	0xffffffff


	//   ....[174]....
        /*0ce4*/ 	.word	0xffffffff


	//   ....[175]....
        /*0ce8*/ 	.word	0xffffffff


	//   ....[176]....
        /*0cec*/ 	.word	0xffffffff


	//   ....[177]....
        /*0cf0*/ 	.word	0xffffffff


	//   ....[178]....
        /*0cf4*/ 	.word	0xffffffff


	//   ....[179]....
        /*0cf8*/ 	.word	0xffffffff


	//   ....[180]....
        /*0cfc*/ 	.word	0xffffffff


	//   ....[181]....
        /*0d00*/ 	.word	0xffffffff


	//   ....[182]....
        /*0d04*/ 	.word	0xffffffff


	//   ....[183]....
        /*0d08*/ 	.word	0xffffffff


	//   ....[184]....
        /*0d0c*/ 	.word	0xffffffff


	//   ....[185]....
        /*0d10*/ 	.word	0xffffffff


	//   ....[186]....
        /*0d14*/ 	.word	0xffffffff


	//   ....[187]....
        /*0d18*/ 	.word	0xffffffff


	//   ....[188]....
        /*0d1c*/ 	.word	0xffffffff


	//   ....[189]....
        /*0d20*/ 	.word	0xffffffff


	//   ....[190]....
        /*0d24*/ 	.word	0xffffffff


	//   ....[191]....
        /*0d28*/ 	.word	0xffffffff


	//   ....[192]....
        /*0d2c*/ 	.word	0xffffffff


	//   ....[193]....
        /*0d30*/ 	.word	0xffffffff


	//   ....[194]....
        /*0d34*/ 	.word	0xffffffff


	//   ....[195]....
        /*0d38*/ 	.word	0xffffffff


	//   ....[196]....
        /*0d3c*/ 	.word	0xffffffff


	//   ....[197]....
        /*0d40*/ 	.word	0xffffffff


	//   ....[198]....
        /*0d44*/ 	.word	0xffffffff


	//   ....[199]....
        /*0d48*/ 	.word	0xffffffff


	//   ....[200]....
        /*0d4c*/ 	.word	0xffffffff


	//   ....[201]....
        /*0d50*/ 	.word	0xffffffff


	//   ....[202]....
        /*0d54*/ 	.word	0xffffffff


	//   ....[203]....
        /*0d58*/ 	.word	0xffffffff


	//----- nvinfo : EIATTR_COOP_GROUP_INSTR_OFFSETS
	.align		4
.L_452:
        /*0d5c*/ 	.byte	0x04, 0x28
        /*0d5e*/ 	.short	(.L_454 - .L_453)


	//   ....[0]....
.L_453:
        /*0d60*/ 	.word	0x00000050


	//   ....[1]....
        /*0d64*/ 	.word	0x00000200


	//   ....[2]....
        /*0d68*/ 	.word	0x00000230


	//   ....[3]....
        /*0d6c*/ 	.word	0x00000260


	//   ....[4]....
        /*0d70*/ 	.word	0x00000290


	//   ....[5]....
        /*0d74*/ 	.word	0x000002c0


	//   ....[6]....
        /*0d78*/ 	.word	0x000002f0


	//   ....[7]....
        /*0d7c*/ 	.word	0x00000460


	//   ....[8]....
        /*0d80*/ 	.word	0x000004a0


	//   ....[9]....
        /*0d84*/ 	.word	0x000004d0


	//   ....[10]....
        /*0d88*/ 	.word	0x00000500


	//   ....[11]....
        /*0d8c*/ 	.word	0x00000530


	//   ....[12]....
        /*0d90*/ 	.word	0x00000560


	//   ....[13]....
        /*0d94*/ 	.word	0x000005f0


	//   ....[14]....
        /*0d98*/ 	.word	0x00000620


	//   ....[15]....
        /*0d9c*/ 	.word	0x00000640


	//   ....[16]....
        /*0da0*/ 	.word	0x000006a0


	//   ....[17]....
        /*0da4*/ 	.word	0x00003fd0


	//   ....[18]....
        /*0da8*/ 	.word	0x00004060


	//   ....[19]....
        /*0dac*/ 	.word	0x00005070


	//   ....[20]....
        /*0db0*/ 	.word	0x00005080


	//   ....[21]....
        /*0db4*/ 	.word	0x00006590


	//   ....[22]....
        /*0db8*/ 	.word	0x00006600


	//   ....[23]....
        /*0dbc*/ 	.word	0x000076a0


	//   ....[24]....
        /*0dc0*/ 	.word	0x000076b0


	//   ....[25]....
        /*0dc4*/ 	.word	0x00008650


	//   ....[26]....
        /*0dc8*/ 	.word	0x00008680


	//   ....[27]....
        /*0dcc*/ 	.word	0x00008840


	//   ....[28]....
        /*0dd0*/ 	.word	0x00008860


	//   ....[29]....
        /*0dd4*/ 	.word	0x00008c90


	//   ....[30]....
        /*0dd8*/ 	.word	0x00008d50


	//   ....[31]....
        /*0ddc*/ 	.word	0x00008ef0


	//   ....[32]....
        /*0de0*/ 	.word	0x00008f10


	//   ....[33]....
        /*0de4*/ 	.word	0x00009db0


	//   ....[34]....
        /*0de8*/ 	.word	0x00009dd0


	//   ....[35]....
        /*0dec*/ 	.word	0x00009f60


	//   ....[36]....
        /*0df0*/ 	.word	0x00009f70


	//   ....[37]....
        /*0df4*/ 	.word	0x0000a0e0


	//   ....[38]....
        /*0df8*/ 	.word	0x0000a100


	//   ....[39]....
        /*0dfc*/ 	.word	0x0000a270


	//   ....[40]....
        /*0e00*/ 	.word	0x0000a280


	//   ....[41]....
        /*0e04*/ 	.word	0x0000a6f0


	//   ....[42]....
        /*0e08*/ 	.word	0x0000a710


	//   ....[43]....
        /*0e0c*/ 	.word	0x0000a800


	//   ....[44]....
        /*0e10*/ 	.word	0x0000a810


	//   ....[45]....
        /*0e14*/ 	.word	0x0000aa70


	//   ....[46]....
        /*0e18*/ 	.word	0x0000aab0


	//   ....[47]....
        /*0e1c*/ 	.word	0x0000aaf0


	//   ....[48]....
        /*0e20*/ 	.word	0x0000ab20


	//   ....[49]....
        /*0e24*/ 	.word	0x0000dc60


	//   ....[50]....
        /*0e28*/ 	.word	0x0000dca0


	//   ....[51]....
        /*0e2c*/ 	.word	0x0000dce0


	//   ....[52]....
        /*0e30*/ 	.word	0x0000dd10


	//   ....[53]....
        /*0e34*/ 	.word	0x00011380


	//   ....[54]....
        /*0e38*/ 	.word	0x000113b0


	//   ....[55]....
        /*0e3c*/ 	.word	0x000115a0


	//   ....[56]....
        /*0e40*/ 	.word	0x000115b0


	//   ....[57]....
        /*0e44*/ 	.word	0x00012660


	//   ....[58]....
        /*0e48*/ 	.word	0x00012680


	//   ....[59]....
        /*0e4c*/ 	.word	0x000127e0


	//   ....[60]....
        /*0e50*/ 	.word	0x000127f0


	//   ....[61]....
        /*0e54*/ 	.word	0x00012d00


	//   ....[62]....
        /*0e58*/ 	.word	0x00012d30


	//   ....[63]....
        /*0e5c*/ 	.word	0x00012d40


	//   ....[64]....
        /*0e60*/ 	.word	0x00012d70


	//   ....[65]....
        /*0e64*/ 	.word	0x00013f10


	//   ....[66]....
        /*0e68*/ 	.word	0x00013f20


	//   ....[67]....
        /*0e6c*/ 	.word	0x00014060


	//   ....[68]....
        /*0e70*/ 	.word	0x00014070


	//   ....[69]....
        /*0e74*/ 	.word	0x000150b0


	//   ....[70]....
        /*0e78*/ 	.word	0x000150d0


	//   ....[71]....
        /*0e7c*/ 	.word	0x000151f0


	//   ....[72]....
        /*0e80*/ 	.word	0x00015200


	//   ....[73]....
        /*0e84*/ 	.word	0x000154b0


	//   ....[74]....
        /*0e88*/ 	.word	0x000154e0


	//   ....[75]....
        /*0e8c*/ 	.word	0x00015500


	//   ....[76]....
        /*0e90*/ 	.word	0x00015520


	//   ....[77]....
        /*0e94*/ 	.word	0x00016c80


	//   ....[78]....
        /*0e98*/ 	.word	0x00016ca0


	//   ....[79]....
        /*0e9c*/ 	.word	0x00016cc0


	//   ....[80]....
        /*0ea0*/ 	.word	0x00016ce0


	//   ....[81]....
        /*0ea4*/ 	.word	0x00018570


	//   ....[82]....
        /*0ea8*/ 	.word	0x00018590


	//   ....[83]....
        /*0eac*/ 	.word	0x000185b0


	//   ....[84]....
        /*0eb0*/ 	.word	0x000185d0


	//   ....[85]....
        /*0eb4*/ 	.word	0x00018970


	//   ....[86]....
        /*0eb8*/ 	.word	0x00018990


	//   ....[87]....
        /*0ebc*/ 	.word	0x00018af0


	//   ....[88]....
        /*0ec0*/ 	.word	0x00018b00


	//   ....[89]....
        /*0ec4*/ 	.word	0x00018c70


	//   ....[90]....
        /*0ec8*/ 	.word	0x00018c90


	//   ....[91]....
        /*0ecc*/ 	.word	0x00018e00


	//   ....[92]....
        /*0ed0*/ 	.word	0x00018e10


	//   ....[93]....
        /*0ed4*/ 	.word	0x000191b0


	//   ....[94]....
        /*0ed8*/ 	.word	0x000191d0


	//   ....[95]....
        /*0edc*/ 	.word	0x00019e10


	//   ....[96]....
        /*0ee0*/ 	.word	0x00019e20


	//   ....[97]....
        /*0ee4*/ 	.word	0x0001b2b0


	//   ....[98]....
        /*0ee8*/ 	.word	0x0001b2d0


	//   ....[99]....
        /*0eec*/ 	.word	0x0001b440


	//   ....[100]....
        /*0ef0*/ 	.word	0x0001b450


	//   ....[101]....
        /*0ef4*/ 	.word	0x0001b5c0


	//   ....[102]....
        /*0ef8*/ 	.word	0x0001b5e0


	//   ....[103]....
        /*0efc*/ 	.word	0x0001b750


	//   ....[104]....
        /*0f00*/ 	.word	0x0001b760


	//   ....[105]....
        /*0f04*/ 	.word	0x0001b990


	//   ....[106]....
        /*0f08*/ 	.word	0x0001b9b0


	//   ....[107]....
        /*0f0c*/ 	.word	0x0001bae0


	//   ....[108]....
        /*0f10*/ 	.word	0x0001bb20


	//   ....[109]....
        /*0f14*/ 	.word	0x0001bb50


	//   ....[110]....
        /*0f18*/ 	.word	0x0001bb80


	//   ....[111]....
        /*0f1c*/ 	.word	0x0001bbb0


	//   ....[112]....
        /*0f20*/ 	.word	0x0001bbe0


	//   ....[113]....
        /*0f24*/ 	.word	0x0001bd40


	//   ....[114]....
        /*0f28*/ 	.word	0x0001bd80


	//   ....[115]....
        /*0f2c*/ 	.word	0x0001bdb0


	//   ....[116]....
        /*0f30*/ 	.word	0x0001bde0


	//   ....[117]....
        /*0f34*/ 	.word	0x0001be10


	//   ....[118]....
        /*0f38*/ 	.word	0x0001be40


	//   ....[119]....
        /*0f3c*/ 	.word	0x0001bed0


	//   ....[120]....
        /*0f40*/ 	.word	0x0001bf00


	//   ....[121]....
        /*0f44*/ 	.word	0x0001bf10


	//   ....[122]....
        /*0f48*/ 	.word	0x0001bf70


	//   ....[123]....
        /*0f4c*/ 	.word	0x0001c560


	//   ....[124]....
        /*0f50*/ 	.word	0x0001c5c0


	//   ....[125]....
        /*0f54*/ 	.word	0x0001c620


	//   ....[126]....
        /*0f58*/ 	.word	0x0001c680


	//   ....[127]....
        /*0f5c*/ 	.word	0x0001c6e0


	//   ....[128]....
        /*0f60*/ 	.word	0x0001c750


	//   ....[129]....
        /*0f64*/ 	.word	0x0001c7a0


	//   ....[130]....
        /*0f68*/ 	.word	0x0001c800


	//   ....[131]....
        /*0f6c*/ 	.word	0x0001c870


	//   ....[132]....
        /*0f70*/ 	.word	0x0001c8d0


	//   ....[133]....
        /*0f74*/ 	.word	0x0001c940


	//   ....[134]....
        /*0f78*/ 	.word	0x0001c9b0


	//   ....[135]....
        /*0f7c*/ 	.word	0x0001ca20


	//   ....[136]....
        /*0f80*/ 	.word	0x0001ca80


	//   ....[137]....
        /*0f84*/ 	.word	0x0001caf0


	//   ....[138]....
        /*0f88*/ 	.word	0x0001cb60


	//   ....[139]....
        /*0f8c*/ 	.word	0x0001cbd0


	//   ....[140]....
        /*0f90*/ 	.word	0x0001cc30


	//   ....[141]....
        /*0f94*/ 	.word	0x0001cca0


	//   ....[142]....
        /*0f98*/ 	.word	0x0001cd00


	//   ....[143]....
        /*0f9c*/ 	.word	0x0001cd70


	//   ....[144]....
        /*0fa0*/ 	.word	0x0001cde0


	//   ....[145]....
        /*0fa4*/ 	.word	0x0001ce50


	//   ....[146]....
        /*0fa8*/ 	.word	0x0001ceb0


	//   ....[147]....
        /*0fac*/ 	.word	0x0001cf10


	//   ....[148]....
        /*0fb0*/ 	.word	0x0001cf70


	//   ....[149]....
        /*0fb4*/ 	.word	0x0001cfc0


	//   ....[150]....
        /*0fb8*/ 	.word	0x0001d010


	//   ....[151]....
        /*0fbc*/ 	.word	0x0001d080


	//   ....[152]....
        /*0fc0*/ 	.word	0x0001d0f0


	//   ....[153]....
        /*0fc4*/ 	.word	0x0001d150


	//   ....[154]....
        /*0fc8*/ 	.word	0x0001d1c0


	//   ....[155]....
        /*0fcc*/ 	.word	0x0001d230


	//   ....[156]....
        /*0fd0*/ 	.word	0x0001d2a0


	//   ....[157]....
        /*0fd4*/ 	.word	0x0001d300


	//   ....[158]....
        /*0fd8*/ 	.word	0x0001d350


	//   ....[159]....
        /*0fdc*/ 	.word	0x0001d3a0


	//   ....[160]....
        /*0fe0*/ 	.word	0x0001d3f0


	//   ....[161]....
        /*0fe4*/ 	.word	0x0001d430


	//   ....[162]....
        /*0fe8*/ 	.word	0x0001d490


	//   ....[163]....
        /*0fec*/ 	.word	0x0001d4d0


	//   ....[164]....
        /*0ff0*/ 	.word	0x0001d520


	//   ....[165]....
        /*0ff4*/ 	.word	0x0001d560


	//   ....[166]....
        /*0ff8*/ 	.word	0x0001d5d0


	//   ....[167]....
        /*0ffc*/ 	.word	0x0001d640


	//   ....[168]....
        /*1000*/ 	.word	0x0001d6b0


	//   ....[169]....
        /*1004*/ 	.word	0x0001d710


	//   ....[170]....
        /*1008*/ 	.word	0x0001d780


	//   ....[171]....
        /*100c*/ 	.word	0x0001d7f0


	//   ....[172]....
        /*1010*/ 	.word	0x0001d860


	//   ....[173]....
        /*1014*/ 	.word	0x0001d8c0


	//   ....[174]....
        /*1018*/ 	.word	0x0001d930


	//   ....[175]....
        /*101c*/ 	.word	0x0001d9a0


	//   ....[176]....
        /*1020*/ 	.word	0x0001da10


	//   ....[177]....
        /*1024*/ 	.word	0x0001da70


	//   ....[178]....
        /*1028*/ 	.word	0x0001dae0


	//   ....[179]....
        /*102c*/ 	.word	0x0001db50


	//   ....[180]....
        /*1030*/ 	.word	0x0001dbc0


	//   ....[181]....
        /*1034*/ 	.word	0x0001dc20


	//   ....[182]....
        /*1038*/ 	.word	0x0001dc90


	//   ....[183]....
        /*103c*/ 	.word	0x0001dd00


	//   ....[184]....
        /*1040*/ 	.word	0x0001dd70


	//   ....[185]....
        /*1044*/ 	.word	0x0001ddd0


	//   ....[186]....
        /*1048*/ 	.word	0x0001de40


	//   ....[187]....
        /*104c*/ 	.word	0x0001deb0


	//   ....[188]....
        /*1050*/ 	.word	0x0001df10


	//   ....[189]....
        /*1054*/ 	.word	0x0001df60


	//   ....[190]....
        /*1058*/ 	.word	0x0001dfc0


	//   ....[191]....
        /*105c*/ 	.word	0x0001e020


	//   ....[192]....
        /*1060*/ 	.word	0x0001e080


	//   ....[193]....
        /*1064*/ 	.word	0x0001e0f0


	//   ....[194]....
        /*1068*/ 	.word	0x0001e150


	//   ....[195]....
        /*106c*/ 	.word	0x0001e1b0


	//   ....[196]....
        /*1070*/ 	.word	0x0001e210


	//   ....[197]....
        /*1074*/ 	.word	0x0001e270


	//   ....[198]....
        /*1078*/ 	.word	0x0001e2d0


	//   ....[199]....
        /*107c*/ 	.word	0x0001e340


	//   ....[200]....
        /*1080*/ 	.word	0x0001e390


	//   ....[201]....
        /*1084*/ 	.word	0x0001e3f0


	//   ....[202]....
        /*1088*/ 	.word	0x0001e450


	//   ....[203]....
        /*108c*/ 	.word	0x0001e4c0


	//----- nvinfo : EIATTR_EXIT_INSTR_OFFSETS
	.align		4
.L_454:
        /*1090*/ 	.byte	0x04, 0x1c
        /*1092*/ 	.short	(.L_456 - .L_455)


	//   ....[0]....
.L_455:
        /*1094*/ 	.word	0x00000c10


	//   ....[1]....
        /*1098*/ 	.word	0x0001c520


	//----- nvinfo : EIATTR_MAX_THREADS
	.align		4
.L_456:
        /*109c*/ 	.byte	0x04, 0x05
        /*109e*/ 	.short	(.L_458 - .L_457)
.L_457:
        /*10a0*/ 	.word	0x00000100
        /*10a4*/ 	.word	0x00000001
        /*10a8*/ 	.word	0x00000001


	//----- nvinfo : EIATTR_CRS_STACK_SIZE
	.align		4
.L_458:
        /*10ac*/ 	.byte	0x04, 0x1e
        /*10ae*/ 	.short	(.L_460 - .L_459)
.L_459:
        /*10b0*/ 	.word	0x00000000
.L_460:


//--------------------- .nv.info._ZN7cutlass13device_kernelIN5flash19enable_sm80_to_sm89INS1_16FlashAttnFwdSm80INS1_25CollectiveMainloopFwdSm80ILi8ELi1ELb0EN4cute5tupleIJNS5_1CILi128EEENS7_ILi64EEENS7_ILi256EEEEEELi256ENS_6half_tEfNS_4arch4Sm80ELb0ELb1ELb1ELb0ELb1ELb0ELb1ELb1EEENS1_21CollectiveEpilogueFwdINS6_IJS8_SA_S9_EEENS6_IJNS7_ILi1EEESI_SI_EEESC_SE_Li256ELb0ELb1ELb1ELb0EEENS1_19SingleTileSchedulerILb0ELb1ELb1ELi128EEEEEEEEEvNT_6ParamsE --------------------------
	.section	.nv.info._ZN7cutlass13device_kernelIN5flash19enable_sm80_to_sm89INS1_16FlashAttnFwdSm80INS1_25CollectiveMainloopFwdSm80ILi8ELi1ELb0EN4cute5tupleIJNS5_1CILi128EEENS7_ILi64EEENS7_ILi256EEEEEELi256ENS_6half_tEfNS_4arch4Sm80ELb0ELb1ELb1ELb0ELb1ELb0ELb1ELb1EEENS1_21CollectiveEpilogueFwdINS6_IJS8_SA_S9_EEENS6_IJNS7_ILi1EEESI_SI_EEESC_SE_Li256ELb0ELb1ELb1ELb0EEENS1_19SingleTileSchedulerILb0ELb1ELb1ELi128EEEEEEEEEvNT_6ParamsE,"",@"SHT_CUDA_INFO"
	.sectionflags	@""
	.align	4


	//----- nvinfo : EIATTR_CUDA_API_VERSION
	.align		4
        /*0000*/ 	.byte	0x04, 0x37
        /*0002*/ 	.short	(.L_462 - .L_461)
.L_461:
        /*0004*/ 	.word	0x00000082


	//----- nvinfo : EIATTR_SW2861232_WAR
	.align		4
.L_462:
        /*0008*/ 	.byte	0x01, 0x35
	.zero		2


	//----- nvinfo : EIATTR_PARAM_CBANK
	.align		4
        /*000c*/ 	.byte	0x04, 0x0a
        /*000e*/ 	.short	(.L_464 - .L_463)
	.align		4
.L_463:
        /*0010*/ 	.word	index@(.nv.constant0._ZN7cutlass13device_kernelIN5flash19enable_sm80_to_sm89INS1_16FlashAttnFwdSm80INS1_25CollectiveMainloopFwdSm80ILi8ELi1ELb0EN4cute5tupleIJNS5_1CILi128EEENS7_ILi64EEENS7_ILi256EEEEEELi256ENS_6half_tEfNS_4arch4Sm80ELb0ELb1ELb1ELb0ELb1ELb0ELb1ELb1EEENS1_21CollectiveEpilogueFwdINS6_IJS8_SA_S9_EEENS6_IJNS7_ILi1EEESI_SI_EEESC_SE_Li256ELb0ELb1ELb1ELb0EEENS1_19SingleTileSchedulerILb0ELb1ELb1ELi128EEEEEEEEEvNT_6ParamsE)
        /*0014*/ 	.short	0x0160
        /*0016*/ 	.short	0x0418


	//----- nvinfo : EIATTR_CBANK_PARAM_SIZE
	.align		4
.L_464:
        /*0018*/ 	.byte	0x03, 0x19
        /*001a*/ 	.short	0x0418


	//----- nvinfo : EIATTR_KPARAM_INFO
	.align		4
        /*001c*/ 	.byte	0x04, 0x17
        /*001e*/ 	.short	(.L_466 - .L_465)
.L_465:
        /*0020*/ 	.word	0x00000000
        /*0024*/ 	.short	0x0000
        /*0026*/ 	.short	0x0000
        /*0028*/ 	.byte	0x00, 0xf0, 0x61, 0x10


	//----- nvinfo : EIATTR_MAXREG_COUNT
	.align		4
.L_466:
        /*002c*/ 	.byte	0x03, 0x1b
        /*002e*/ 	.short	0x00ff


	//----- nvinfo : EIATTR_NUM_BARRIERS
	.align		4
        /*0030*/ 	.byte	0x02, 0x4c
        /*0032*/ 	.byte	0x02
	.zero		1


	//----- nvinfo : EIATTR_ANNOTATIONS
	.align		4
        /*0034*/ 	.byte	0x04, 0x55
        /*0036*/ 	.short	(.L_468 - .L_467)


	//   ....[0]....
.L_467:
        /*0038*/ 	.word	0x00000001
        /*003c*/ 	.byte	0xd0, 0xc1, 0x00, 0x00, 0x01, 0x00, 0x00, 0x00, 0xb0, 0xc8, 0x00, 0x00


	//----- nvinfo : EIATTR_MERCURY_ISA_VERSION
	.align		4
.L_468:
        /*0048*/ 	.byte	0x03, 0x5f
        /*004a*/ 	.short	0x0000


	//----- nvinfo : EIATTR_COOP_GROUP_MASK_REGIDS
	.align		4
        /*004c*/ 	.byte	0x04, 0x29
        /*004e*/ 	.short	(.L_470 - .L_469)


	//   ....[0]....
.L_469:
        /*0050*/ 	.word	0xffffffff


	//   ....[1]....
        /*0054*/ 	.word	0xffffffff


	//   ....[2]....
        /*0058*/ 	.word	0xffffffff


	//   ....[3]....
        /*005c*/ 	.word	0xffffffff


	//   ....[4]....
        /*0060*/ 	.word	0xffffffff


	//   ....[5]....
        /*0064*/ 	.word	0xffffffff


	//   ....[6]....
        /*0068*/ 	.word	0xffffffff


	//   ....[7]....
        /*006c*/ 	.word	0xffffffff


	//   ....[8]....
        /*0070*/ 	.word	0xffffffff


	//   ....[9]....
        /*0074*/ 	.word	0xffffffff


	//   ....[10]....
        /*0078*/ 	.word	0xffffffff


	//   ....[11]....
        /*007c*/ 	.word	0xffffffff


	//   ....[12]....
        /*0080*/ 	.word	0xffffffff


	//   ....[13]....
        /*0084*/ 	.word	0xffffffff


	//   ....[14]....
        /*0088*/ 	.word	0xffffffff


	//   ....[15]....
        /*008c*/ 	.word	0xffffffff


	//   ....[16]....
        /*0090*/ 	.word	0xffffffff


	//   ....[17]....
        /*0094*/ 	.word	0xffffffff


	//   ....[18]....
        /*0098*/ 	.word	0xffffffff


	//   ....[19]....
        /*009c*/ 	.word	0xffffffff


	//   ....[20]....
        /*00a0*/ 	.word	0xffffffff


	//   ....[21]....
        /*00a4*/ 	.word	0xffffffff


	//   ....[22]....
        /*00a8*/ 	.word	0xffffffff


	//   ....[23]....
        /*00ac*/ 	.word	0xffffffff


	//   ....[24]....
        /*00b0*/ 	.word	0xffffffff


	//   ....[25]....
        /*00b4*/ 	.word	0xffffffff


	//   ....[26]....
        /*00b8*/ 	.word	0xffffffff


	//   ....[27]....
        /*00bc*/ 	.word	0xffffffff


	//   ....[28]....
        /*00c0*/ 	.word	0xffffffff


	//   ....[29]....
        /*00c4*/ 	.word	0xffffffff


	//   ....[30]....
        /*00c8*/ 	.word	0xffffffff


	//   ....[31]....
        /*00cc*/ 	.word	0xffffffff


	//   ....[32]....
        /*00d0*/ 	.word	0xffffffff


	//   ....[33]....
        /*00d4*/ 	.word	0xffffffff


	//   ....[34]....
        /*00d8*/ 	.word	0xffffffff


	//   ....[35]....
        /*00dc*/ 	.word	0xffffffff


	//   ....[36]....
        /*00e0*/ 	.word	0xffffffff


	//   ....[37]....
        /*00e4*/ 	.word	0xffffffff


	//   ....[38]....
        /*00e8*/ 	.word	0xffffffff


	//   ....[39]....
        /*00ec*/ 	.word	0xffffffff


	//   ....[40]....
        /*00f0*/ 	.word	0xffffffff


	//   ....[41]....
        /*00f4*/ 	.word	0xffffffff


	//   ....[42]....
        /*00f8*/ 	.word	0xffffffff


	//   ....[43]....
        /*00fc*/ 	.word	0xffffffff


	//   ....[44]....
        /*0100*/ 	.word	0xffffffff


	//   ....[45]....
        /*0104*/ 	.word	0xffffffff


	//   ....[46]....
        /*0108*/ 	.word	0xffffffff


	//   ....[47]....
        /*010c*/ 	.word	0xffffffff


	//   ....[48]....
        /*0110*/ 	.word	0xffffffff


	//   ....[49]....
        /*0114*/ 	.word	0xffffffff


	//   ....[50]....
        /*0118*/ 	.word	0xffffffff


	//   ....[51]....
        /*011c*/ 	.word	0xffffffff


	//   ....[52]....
        /*0120*/ 	.word	0xffffffff


	//   ....[53]....
        /*0124*/ 	.word	0xffffffff


	//   ....[54]....
        /*0128*/ 	.word	0xffffffff


	//   ....[55]....
        /*012c*/ 	.word	0xffffffff


	//   ....[56]....
        /*0130*/ 	.word	0xffffffff


	//   ....[57]....
        /*0134*/ 	.word	0xffffffff


	//   ....[58]....
        /*0138*/ 	.word	0xffffffff


	//   ....[59]....
        /*013c*/ 	.word	0xffffffff


	//   ....[60]....
        /*0140*/ 	.word	0xffffffff


	//   ....[61]....
        /*0144*/ 	.word	0xffffffff


	//   ....[62]....
        /*0148*/ 	.word	0xffffffff


	//   ....[63]....
        /*014c*/ 	.word	0xffffffff


	//   ....[64]....
        /*0150*/ 	.word	0xffffffff


	//   ....[65]....
        /*0154*/ 	.word	0xffffffff


	//   ....[66]....
        /*0158*/ 	.word	0xffffffff


	//   ....[67]....
        /*015c*/ 	.word	0xffffffff


	//   ....[68]....
        /*0160*/ 	.word	0xffffffff


	//   ....[69]....
        /*0164*/ 	.word	0xffffffff


	//   ....[70]....
        /*0168*/ 	.word	0xffffffff


	//   ....[71]....
        /*016c*/ 	.word	0xffffffff


	//   ....[72]....
        /*0170*/ 	.word	0xffffffff


	//   ....[73]....
        /*0174*/ 	.word	0xffffffff


	//   ....[74]....
        /*0178*/ 	.word	0xffffffff


	//   ....[75]....
        /*017c*/ 	.word	0xffffffff


	//   ....[76]....
        /*0180*/ 	.word	0xffffffff


	//   ....[77]....
        /*0184*/ 	.word	0xffffffff


	//   ....[78]....
        /*0188*/ 	.word	0xffffffff


	//----- nvinfo : EIATTR_COOP_GROUP_INSTR_OFFSETS
	.align		4
.L_470:
        /*018c*/ 	.byte	0x04, 0x28
        /*018e*/ 	.short	(.L_472 - .L_471)


	//   ....[0]....
.L_471:
        /*0190*/ 	.word	0x00000060


	//   ....[1]....
        /*0194*/ 	.word	0x000013e0


	//   ....[2]....
        /*0198*/ 	.word	0x00001410


	//   ....[3]....
        /*019c*/ 	.word	0x000016a0


	//   ....[4]....
        /*01a0*/ 	.word	0x000016d0


	//   ....[5]....
        /*01a4*/ 	.word	0x00001840


	//   ....[6]....
        /*01a8*/ 	.word	0x00001870


	//   ....[7]....
        /*01ac*/ 	.word	0x000019d0


	//   ....[8]....
        /*01b0*/ 	.word	0x00001a10


	//   ....[9]....
        /*01b4*/ 	.word	0x00002140


	//   ....[10]....
        /*01b8*/ 	.word	0x00002170


	//   ....[11]....
        /*01bc*/ 	.word	0x000021a0


	//   ....[12]....
        /*01c0*/ 	.word	0x000021d0


	//   ....[13]....
        /*01c4*/ 	.word	0x00002200


	//   ....[14]....
        /*01c8*/ 	.word	0x00002230


	//   ....[15]....
        /*01cc*/ 	.word	0x00002250


	//   ....[16]....
        /*01d0*/ 	.word	0x00002270


	//   ....[17]....
        /*01d4*/ 	.word	0x00003870


	//   ....[18]....
        /*01d8*/ 	.word	0x000038a0


	//   ....[19]....
        /*01dc*/ 	.word	0x000038b0


	//   ....[20]....
        /*01e0*/ 	.word	0x000038c0


	//   ....[21]....
        /*01e4*/ 	.word	0x00003e00


	//   ....[22]....
        /*01e8*/ 	.word	0x00004080


	//   ....[23]....
        /*01ec*/ 	.word	0x00004d20


	//   ....[24]....
        /*01f0*/ 	.word	0x00004db0


	//   ....[25]....
        /*01f4*/ 	.word	0x00004e10


	//   ....[26]....
        /*01f8*/ 	.word	0x00004ee0


	//   ....[27]....
        /*01fc*/ 	.word	0x000065b0


	//   ....[28]....
        /*0200*/ 	.word	0x000065d0


	//   ....[29]....
        /*0204*/ 	.word	0x000065e0


	//   ....[30]....
        /*0208*/ 	.word	0x000065f0


	//   ....[31]....
        /*020c*/ 	.word	0x00007b00


	//   ....[32]....
        /*0210*/ 	.word	0x00007b30


	//   ....[33]....
        /*0214*/ 	.word	0x00007b40


	//   ....[34]....
        /*0218*/ 	.word	0x00007b50


	//   ....[35]....
        /*021c*/ 	.word	0x00007de0


	//   ....[36]....
        /*0220*/ 	.word	0x00008020


	//   ....[37]....
        /*0224*/ 	.word	0x00008980


	//   ....[38]....
        /*0228*/ 	.word	0x00008bd0


	//   ....[39]....
        /*022c*/ 	.word	0x00008ca0


	//   ....[40]....
        /*0230*/ 	.word	0x00008db0


	//   ....[41]....
        /*0234*/ 	.word	0x0000b110


	//   ....[42]....
        /*0238*/ 	.word	0x0000b140


	//   ....[43]....
        /*023c*/ 	.word	0x0000b150


	//   ....[44]....
        /*0240*/ 	.word	0x0000b160


	//   ....[45]....
        /*0244*/ 	.word	0x0000c680


	//   ....[46]....
        /*0248*/ 	.word	0x0000c6b0


	//   ....[47]....
        /*024c*/ 	.word	0x0000c6c0


	//   ....[48]....
        /*0250*/ 	.word	0x0000c6d0


	//   ....[49]....
        /*0254*/ 	.word	0x0000ca60


	//   ....[50]....
        /*0258*/ 	.word	0x0000caf0


	//   ....[51]....
        /*025c*/ 	.word	0x0000cb80


	//   ....[52]....
        /*0260*/ 	.word	0x0000cba0


	//   ....[53]....
        /*0264*/ 	.word	0x0000eb90


	//   ....[54]....
        /*0268*/ 	.word	0x0000eba0


	//   ....[55]....
        /*026c*/ 	.word	0x0000ecc0


	//   ....[56]....
        /*0270*/ 	.word	0x0000ed10


	//   ....[57]....
        /*0274*/ 	.word	0x00010060


	//   ....[58]....
        /*0278*/ 	.word	0x00010070


	//   ....[59]....
        /*027c*/ 	.word	0x00010080


	//   ....[60]....
        /*0280*/ 	.word	0x00010090


	//   ....[61]....
        /*0284*/ 	.word	0x000102d0


	//   ....[62]....
        /*0288*/ 	.word	0x00010500


	//   ....[63]....
        /*028c*/ 	.word	0x00010fd0


	//   ....[64]....
        /*0290*/ 	.word	0x00011140


	//   ....[65]....
        /*0294*/ 	.word	0x00011170


	//   ....[66]....
        /*0298*/ 	.word	0x00011200


	//   ....[67]....
        /*029c*/ 	.word	0x00012de0


	//   ....[68]....
        /*02a0*/ 	.word	0x00012e10


	//   ....[69]....
        /*02a4*/ 	.word	0x00012e60


	//   ....[70]....
        /*02a8*/ 	.word	0x00012e70


	//   ....[71]....
        /*02ac*/ 	.word	0x00013d40


	//   ....[72]....
        /*02b0*/ 	.word	0x00013d70


	//   ....[73]....
        /*02b4*/ 	.word	0x00013db0


	//   ....[74]....
        /*02b8*/ 	.word	0x00013de0


	//   ....[75]....
        /*02bc*/ 	.word	0x00013ed0


	//   ....[76]....
        /*02c0*/ 	.word	0x00013ee0


	//   ....[77]....
        /*02c4*/ 	.word	0x00014b10


	//   ....[78]....
        /*02c8*/ 	.word	0x00014b20


	//----- nvinfo : EIATTR_EXIT_INSTR_OFFSETS
	.align		4
.L_472:
        /*02cc*/ 	.byte	0x04, 0x1c
        /*02ce*/ 	.short	(.L_474 - .L_473)


	//   ....[0]....
.L_473:
        /*02d0*/ 	.word	0x000001c0


	//   ....[1]....
        /*02d4*/ 	.word	0x00014b30


	//   ....[2]....
        /*02d8*/ 	.word	0x000156d0


	//   ....[3]....
        /*02dc*/ 	.word	0x00015720


	//   ....[4]....
        /*02e0*/ 	.word	0x00015750


	//   ....[5]....
        /*02e4*/ 	.word	0x000157b0


	//   ....[6]....
        /*02e8*/ 	.word	0x00015a40


	//----- nvinfo : EIATTR_CTAIDZ_USED
	.align		4
.L_474:
        /*02ec*/ 	.byte	0x01, 0x04
	.zero		2


	//----- nvinfo : EIATTR_MAX_THREADS
	.align		4
        /*02f0*/ 	.byte	0x04, 0x05
        /*02f2*/ 	.short	(.L_476 - .L_475)
.L_475:
        /*02f4*/ 	.word	0x00000100
        /*02f8*/ 	.word	0x00000001
        /*02fc*/ 	.word	0x00000001


	//----- nvinfo : EIATTR_CRS_STACK_SIZE
	.align		4
.L_476:
        /*0300*/ 	.byte	0x04, 0x1e
        /*0302*/ 	.short	(.L_478 - .L_477)
.L_477:
        /*0304*/ 	.word	0x00000000
.L_478:


//--------------------- .nv.info._ZN7cutlass13device_kernelIN5flash19enable_sm80_to_sm89INS1_16FlashAttnFwdSm80INS1_25CollectiveMainloopFwdSm80ILi8ELi1ELb0EN4cute5tupleIJNS5_1CILi128EEENS7_ILi64EEENS7_ILi256EEEEEELi256ENS_6half_tEfNS_4arch4Sm80ELb0ELb1ELb1ELb1ELb1ELb0ELb1ELb1EEENS1_21CollectiveEpilogueFwdINS6_IJS8_SA_S9_EEENS6_IJNS7_ILi1EEESI_SI_EEESC_SE_Li256ELb1ELb1ELb1ELb0EEENS1_36VarlenDynamicPersistentTileSchedulerILi128ELi64ELi256ELi256ELb1ELb1ELb0ELb1ELb0ELb1EEEEEEEEEvNT_6ParamsE --------------------------
	.section	.nv.info._ZN7cutlass13device_kernelIN5flash19enable_sm80_to_sm89INS1_16FlashAttnFwdSm80INS1_25CollectiveMainloopFwdSm80ILi8ELi1ELb0EN4cute5tupleIJNS5_1CILi128EEENS7_ILi64EEENS7_ILi256EEEEEELi256ENS_6half_tEfNS_4arch4Sm80ELb0ELb1ELb1ELb1ELb1ELb0ELb1ELb1EEENS1_21CollectiveEpilogueFwdINS6_IJS8_SA_S9_EEENS6_IJNS7_ILi1EEESI_SI_EEESC_SE_Li256ELb1ELb1ELb1ELb0EEENS1_36VarlenDynamicPersistentTileSchedulerILi128ELi64ELi256ELi256ELb1ELb1ELb0ELb1ELb0ELb1EEEEEEEEEvNT_6ParamsE,"",@"SHT_CUDA_INFO"
	.sectionflags	@""
	.align	4


	//----- nvinfo : EIATTR_CUDA_API_VERSION
	.align		4
        /*0000*/ 	.byte	0x04, 0x37
        /*0002*/ 	.short	(.L_480 - .L_479)
.L_479:
        /*0004*/ 	.word	0x00000082


	//----- nvinfo : EIATTR_SW2861232_WAR
	.align		4
.L_480:
        /*0008*/ 	.byte	0x01, 0x35
	.zero		2


	//----- nvinfo : EIATTR_PARAM_CBANK
	.align		4
        /*000c*/ 	.byte	0x04, 0x0a
        /*000e*/ 	.short	(.L_482 - .L_481)
	.align		4
.L_481:
        /*0010*/ 	.word	index@(.nv.constant0._ZN7cutlass13device_kernelIN5flash19enable_sm80_to_sm89INS1_16FlashAttnFwdSm80INS1_25CollectiveMainloopFwdSm80ILi8ELi1ELb0EN4cute5tupleIJNS5_1CILi128EEENS7_ILi64EEENS7_ILi256EEEEEELi256ENS_6half_tEfNS_4arch4Sm80ELb0ELb1ELb1ELb1ELb1ELb0ELb1ELb1EEENS1_21CollectiveEpilogueFwdINS6_IJS8_SA_S9_EEENS6_IJNS7_ILi1EEESI_SI_EEESC_SE_Li256ELb1ELb1ELb1ELb0EEENS1_36VarlenDynamicPersistentTileSchedulerILi128ELi64ELi256ELi256ELb1ELb1ELb0ELb1ELb0ELb1EEEEEEEEEvNT_6ParamsE)
        /*0014*/ 	.short	0x0160
        /*0016*/ 	.short	0x0438


	//----- nvinfo : EIATTR_CBANK_PARAM_SIZE
	.align		4
.L_482:
        /*0018*/ 	.byte	0x03, 0x19
        /*001a*/ 	.short	0x0438


	//----- nvinfo : EIATTR_KPARAM_INFO
	.align		4
        /*001c*/ 	.byte	0x04, 0x17
        /*001e*/ 	.short	(.L_484 - .L_483)
.L_483:
        /*0020*/ 	.word	0x00000000
        /*0024*/ 	.short	0x0000
        /*0026*/ 	.short	0x0000
        /*0028*/ 	.byte	0x00, 0xf0, 0xe1, 0x10


	//----- nvinfo : EIATTR_MAXREG_COUNT
	.align		4
.L_484:
        /*002c*/ 	.byte	0x03, 0x1b
        /*002e*/ 	.short	0x00ff


	//----- nvinfo : EIATTR_NUM_BARRIERS
	.align		4
        /*0030*/ 	.byte	0x02, 0x4c
        /*0032*/ 	.byte	0x06
	.zero		1


	//----- nvinfo : EIATTR_ANNOTATIONS
	.align		4
        /*0034*/ 	.byte	0x04, 0x55
        /*0036*/ 	.short	(.L_486 - .L_485)


	//   ....[0]....
.L_485:
        /* <DEDUP_REMOVED lines=15> */


	//----- nvinfo : EIATTR_MERCURY_ISA_VERSION
	.align		4
.L_486:
        /*0118*/ 	.byte	0x03, 0x5f
        /*011a*/ 	.short	0x0000


	//----- nvinfo : EIATTR_INT_WARP_WIDE_INSTR_OFFSETS
	.align		4
        /*011c*/ 	.byte	0x04, 0x31
        /*011e*/ 	.short	(.L_488 - .L_487)


	//   ....[0]....
.L_487:
        /*0120*/ 	.word	0x00014c30


	//   ....[1]....
        /*0124*/ 	.word	0x00014cb0


	//----- nvinfo : EIATTR_COOP_GROUP_MASK_REGIDS
	.align		4
.L_488:
        /*0128*/ 	.byte	0x04, 0x29
        /*012a*/ 	.short	(.L_490 - .L_489)


	//   ....[0]....
.L_489:
        /*012c*/ 	.word	0xffffffff


	//   ....[1]....
        /*0130*/ 	.word	0xffffffff


	//   ....[2]....
        /*0134*/ 	.word	0xffffffff


	//   ....[3]....
        /*0138*/ 	.word	0xffffffff


	//   ....[4]....
        /*013c*/ 	.word	0xffffffff


	//   ....[5]....
        /*0140*/ 	.word	0xffffffff


	//   ....[6]....
        /*0144*/ 	.word	0xffffffff


	//   ....[7]....
        /*0148*/ 	.word	0xffffffff


	//   ....[8]....
        /*014c*/ 	.word	0xffffffff


	//   ....[9]....
        /*0150*/ 	.word	0xffffffff


	//   ....[10]....
        /*0154*/ 	.word	0xffffffff


	//   ....[11]....
        /*0158*/ 	.word	0xffffffff


	//   ....[12]....
        /*015c*/ 	.word	0xffffffff


	//   ....[13]....
        /*0160*/ 	.word	0xffffffff


	//   ....[14]....
        /*0164*/ 	.word	0xffffffff


	//   ....[15]....
        /*0168*/ 	.word	0xffffffff


	//   ....[16]....
        /*016c*/ 	.word	0xffffffff


	//   ....[17]....
        /*0170*/ 	.word	0xffffffff


	//   ....[18]....
        /*0174*/ 	.word	0xffffffff


	//   ....[19]....
        /*0178*/ 	.word	0xffffffff


	//   ....[20]....
        /*017c*/ 	.word	0xffffffff


	//   ....[21]....
        /*0180*/ 	.word	0xffffffff


	//   ....[22]....
        /*0184*/ 	.word	0xffffffff


	//   ....[23]....
        /*0188*/ 	.word	0xffffffff


	//   ....[24]....
        /*018c*/ 	.word	0xffffffff


	//   ....[25]....
        /*0190*/ 	.word	0xffffffff


	//   ....[26]....
        /*0194*/ 	.word	0xffffffff


	//   ....[27]....
        /*0198*/ 	.word	0xffffffff


	//   ....[28]....
        /*019c*/ 	.word	0xffffffff


	//   ....[29]....
        /*01a0*/ 	.word	0xffffffff


	//   ....[30]....
        /*01a4*/ 	.word	0xffffffff


	//   ....[31]....
        /*01a8*/ 	.word	0xffffffff


	//   ....[32]....
        /*01ac*/ 	.word	0xffffffff


	//   ....[33]....
        /*01b0*/ 	.word	0xffffffff


	//   ....[34]....
        /*01b4*/ 	.word	0xffffffff


	//   ....[35]....
        /*01b8*/ 	.word	0xffffffff


	//   ....[36]....
        /*01bc*/ 	.word	0xffffffff


	//   ....[37]....
        /*01c0*/ 	.word	0xffffffff


	//   ....[38]....
        /*01c4*/ 	.word	0xffffffff


	//   ....[39]....
        /*01c8*/ 	.word	0xffffffff


	//   ....[40]....
        /*01cc*/ 	.word	0xffffffff


	//   ....[41]....
        /*01d0*/ 	.word	0xffffffff


	//   ....[42]....
        /*01d4*/ 	.word	0xffffffff


	//   ....[43]....
        /*01d8*/ 	.word	0xffffffff


	//   ....[44]....
        /*01dc*/ 	.word	0xffffffff


	//   ....[45]....
        /*01e0*/ 	.word	0xffffffff


	//   ....[46]....
        /*01e4*/ 	.word	0xffffffff


	//   ....[47]....
        /*01e8*/ 	.word	0xffffffff


	//   ....[48]....
        /*01ec*/ 	.word	0xffffffff


	//   ....[49]....
        /*01f0*/ 	.word	0xffffffff


	//   ....[50]....
        /*01f4*/ 	.word	0xffffffff


	//   ....[51]....
        /*01f8*/ 	.word	0xffffffff


	//   ....[52]....
        /*01fc*/ 	.word	0xffffffff


	//   ....[53]....
        /*0200*/ 	.word	0xffffffff


	//   ....[54]....
        /*0204*/ 	.word	0xffffffff


	//   ....[55]....
        /*0208*/ 	.word	0xffffffff


	//   ....[56]....
        /*020c*/ 	.word	0xffffffff


	//   ....[57]....
        /*0210*/ 	.word	0xffffffff


	//   ....[58]....
        /*0214*/ 	.word	0xffffffff


	//   ....[59]....
        /*0218*/ 	.word	0xffffffff


	//   ....[60]....
        /*021c*/ 	.word	0xffffffff


	//   ....[61]....
        /*0220*/ 	.word	0xffffffff


	//   ....[62]....
        /*0224*/ 	.word	0xffffffff


	//   ....[63]....
        /*0228*/ 	.word	0xffffffff


	//   ....[64]....
        /*022c*/ 	.word	0xffffffff


	//   ....[65]....
        /*0230*/ 	.word	0xffffffff


	//   ....[66]....
        /*0234*/ 	.word	0xffffffff


	//   ....[67]....
        /*0238*/ 	.word	0xffffffff


	//   ....[68]....
        /*023c*/ 	.word	0xffffffff


	//   ....[69]....
        /*0240*/ 	.word	0xffffffff


	//   ....[70]....
        /*0244*/ 	.word	0xffffffff


	//   ....[71]....
        /*0248*/ 	.word	0xffffffff


	//   ....[72]....
        /*024c*/ 	.word	0xffffffff


	//   ....[73]....
        /*0250*/ 	.word	0xffffffff


	//   ....[74]....
        /*0254*/ 	.word	0xffffffff


	//   ....[75]....
        /*0258*/ 	.word	0xffffffff


	//   ....[76]....
        /*025c*/ 	.word	0xffffffff


	//   ....[77]....
        /*0260*/ 	.word	0xffffffff


	//   ....[78]....
        /*0264*/ 	.word	0xffffffff


	//   ....[79]....
        /*0268*/ 	.word	0xffffffff


	//   ....[80]....
        /*026c*/ 	.word	0xffffffff


	//   ....[81]....
        /*0270*/ 	.word	0xffffffff


	//   ....[82]....
        /*0274*/ 	.word	0xffffffff


	//   ....[83]....
        /*0278*/ 	.word	0xffffffff


	//   ....[84]....
        /*027c*/ 	.word	0xffffffff


	//   ....[85]....
        /*0280*/ 	.word	0xffffffff


	//   ....[86]....
        /*0284*/ 	.word	0xffffffff


	//   ....[87]....
        /*0288*/ 	.word	0xffffffff


	//   ....[88]....
        /*028c*/ 	.word	0xffffffff


	//   ....[89]....
        /*0290*/ 	.word	0xffffffff


	//   ....[90]....
        /*0294*/ 	.word	0xffffffff


	//   ....[91]....
        /*0298*/ 	.word	0xffffffff


	//   ....[92]....
        /*029c*/ 	.word	0xffffffff


	//   ....[93]....
        /*02a0*/ 	.word	0xffffffff


	//   ....[94]....
        /*02a4*/ 	.word	0xffffffff


	//   ....[95]....
        /*02a8*/ 	.word	0xffffffff


	//   ....[96]....
        /*02ac*/ 	.word	0xffffffff


	//   ....[97]....
        /*02b0*/ 	.word	0xffffffff


	//   ....[98]....
        /*02b4*/ 	.word	0xffffffff


	//   ....[99]....
        /*02b8*/ 	.word	0xffffffff


	//   ....[100]....
        /*02bc*/ 	.word	0xffffffff


	//   ....[101]....
        /*02c0*/ 	.word	0xffffffff


	//   ....[102]....
        /*02c4*/ 	.word	0xffffffff


	//   ....[103]....
        /*02c8*/ 	.word	0xffffffff


	//   ....[104]....
        /*02cc*/ 	.word	0xffffffff


	//   ....[105]....
        /*02d0*/ 	.word	0xffffffff


	//   ....[106]....
        /*02d4*/ 	.word	0xffffffff


	//   ....[107]....
        /*02d8*/ 	.word	0xffffffff


	//   ....[108]....
        /*02dc*/ 	.word	0xffffffff


	//   ....[109]....
        /*02e0*/ 	.word	0xffffffff


	//   ....[110]....
        /*02e4*/ 	.word	0xffffffff


	//   ....[111]....
        /*02e8*/ 	.word	0xffffffff


	//   ....[112]....
        /*02ec*/ 	.word	0xffffffff


	//   ....[113]....
        /*02f0*/ 	.word	0xffffffff


	//   ....[114]....
        /*02f4*/ 	.word	0xffffffff


	//   ....[115]....
        /*02f8*/ 	.word	0xffffffff


	//   ....[116]....
        /*02fc*/ 	.word	0xffffffff


	//   ....[117]....
        /*0300*/ 	.word	0xffffffff


	//   ....[118]....
        /*0304*/ 	.word	0xffffffff


	//   ....[119]....
        /*0308*/ 	.word	0xffffffff


	//   ....[120]....
        /*030c*/ 	.word	0xffffffff


	//   ....[121]....
        /*0310*/ 	.word	0xffffffff


	//   ....[122]....
        /*0314*/ 	.word	0xffffffff


	//   ....[123]....
        /*0318*/ 	.word	0xffffffff


	//   ....[124]....
        /*031c*/ 	.word	0xffffffff


	//   ....[125]....
        /*0320*/ 	.word	0xffffffff


	//   ....[126]....
        /*0324*/ 	.word	0xffffffff


	//   ....[127]....
        /*0328*/ 	.word	0xffffffff


	//   ....[128]....
        /*032c*/ 	.word	0xffffffff


	//   ....[129]....
        /*0330*/ 	.word	0xffffffff


	//   ....[130]....
        /*0334*/ 	.word	0xffffffff


	//   ....[131]....
        /*0338*/ 	.word	0xffffffff


	//   ....[132]....
        /*033c*/ 	.word	0xffffffff


	//   ....[133]....
        /*0340*/ 	.word	0xffffffff


	//   ....[134]....
        /*0344*/ 	.word	0xffffffff


	//   ....[135]....
        /*0348*/ 	.word	0xffffffff


	//   ....[136]....
        /*034c*/ 	.word	0xffffffff


	//   ....[137]....
        /*0350*/ 	.word	0xffffffff


	//   ....[138]....
        /*0354*/ 	.word	0xffffffff


	//   ....[139]....
        /*0358*/ 	.word	0xffffffff


	//   ....[140]....
        /*035c*/ 	.word	0xffffffff


	//   ....[141]....
        /*0360*/ 	.word	0xffffffff


	//   ....[142]....
        /*0364*/ 	.word	0xffffffff


	//   ....[143]....
        /*0368*/ 	.word	0xffffffff


	//   ....[144]....
        /*036c*/ 	.word	0xffffffff


	//   ....[145]....
        /*0370*/ 	.word	0xffffffff


	//   ....[146]....
        /*0374*/ 	.word	0xffffffff


	//   ....[147]....
        /*0378*/ 	.word	0xffffffff


	//   ....[148]....
        /*037c*/ 	.word	0xffffffff


	//   ....[149]....
        /*0380*/ 	.word	0xffffffff


	//   ....[150]....
        /*0384*/ 	.word	0xffffffff


	//   ....[151]....
        /*0388*/ 	.word	0xffffffff


	//   ....[152]....
        /*038c*/ 	.word	0xffffffff


	//   ....[153]....
        /*0390*/ 	.word	0xffffffff


	//   ....[154]....
        /*0394*/ 	.word	0xffffffff


	//   ....[155]....
        /*0398*/ 	.word	0xffffffff


	//   ....[156]....
        /*039c*/ 	.word	0xffffffff


	//   ....[157]....
        /*03a0*/ 	.word	0xffffffff


	//   ....[158]....
        /*03a4*/ 	.word	0xffffffff


	//   ....[159]....
        /*03a8*/ 	.word	0xffffffff


	//   ....[160]....
        /*03ac*/ 	.word	0xffffffff


	//   ....[161]....
        /*03b0*/ 	.word	0xffffffff


	//   ....[162]....
        /*03b4*/ 	.word	0xffffffff


	//   ....[163]....
        /*03b8*/ 	.word	0xffffffff


	//   ....[164]....
        /*03bc*/ 	.word	0xffffffff


	//   ....[165]....
        /*03c0*/ 	.word	0xffffffff


	//   ....[166]....
        /*03c4*/ 	.word	0xffffffff


	//   ....[167]....
        /*03c8*/ 	.word	0xffffffff


	//   ....[168]....
        /*03cc*/ 	.word	0xffffffff


	//   ....[169]....
        /*03d0*/ 	.word	0xffffffff


	//   ....[170]....
        /*03d4*/ 	.word	0xffffffff


	//   ....[171]....
        /*03d8*/ 	.word	0xffffffff


	//   ....[172]....
        /*03dc*/ 	.word	0xffffffff


	//   ....[173]....
        /*03e0*/ 	.word	0xffffffff


	//   ....[174]....
        /*03e4*/ 	.word	0xffffffff


	//   ....[175]....
        /*03e8*/ 	.word	0xffffffff


	//   ....[176]....
        /*03ec*/ 	.word	0xffffffff


	//   ....[177]....
        /*03f0*/ 	.word	0xffffffff


	//   ....[178]....
        /*03f4*/ 	.word	0xffffffff


	//   ....[179]....
        /*03f8*/ 	.word	0xffffffff


	//   ....[180]....
        /*03fc*/ 	.word	0xffffffff


	//   ....[181]....
        /*0400*/ 	.word	0xffffffff


	//   ....[182]....
        /*0404*/ 	.word	0xffffffff


	//   ....[183]....
        /*0408*/ 	.word	0xffffffff


	//   ....[184]....
        /*040c*/ 	.word	0xffffffff


	//   ....[185]....
        /*0410*/ 	.word	0xffffffff


	//   ....[186]....
        /*0414*/ 	.word	0xffffffff


	//   ....[187]....
        /*0418*/ 	.word	0xffffffff


	//   ....[188]....
        /*041c*/ 	.word	0xffffffff


	//   ....[189]....
        /*0420*/ 	.word	0xffffffff


	//   ....[190]....
        /*0424*/ 	.word	0xffffffff


	//   ....[191]....
        /*0428*/ 	.word	0xffffffff


	//   ....[192]....
        /*042c*/ 	.word	0xffffffff


	//   ....[193]....
        /*0430*/ 	.word	0xffffffff


	//   ....[194]....
        /*0434*/ 	.word	0xffffffff


	//   ....[195]....
        /*0438*/ 	.word	0xffffffff


	//   ....[196]....
        /*043c*/ 	.word	0xffffffff


	//   ....[197]....
        /*0440*/ 	.word	0xffffffff


	//   ....[198]....
        /*0444*/ 	.word	0xffffffff


	//   ....[199]....
        /*0448*/ 	.word	0xffffffff


	//   ....[200]....
        /*044c*/ 	.word	0xffffffff


	//   ....[201]....
        /*0450*/ 	.word	0xffffffff


	//   ....[202]....
        /*0454*/ 	.word	0xffffffff


	//   ....[203]....
        /*0458*/ 	.word	0xffffffff


	//   ....[204]....
        /*045c*/ 	.word	0xffffffff


	//   ....[205]....
        /*0460*/ 	.word	0xffffffff


	//   ....[206]....
        /*0464*/ 	.word	0xffffffff


	//   ....[207]....
        /*0468*/ 	.word	0xffffffff


	//   ....[208]....
        /*046c*/ 	.word	0xffffffff


	//   ....[209]....
        /*0470*/ 	.word	0xffffffff


	//   ....[210]....
        /*0474*/ 	.word	0xffffffff


	//   ....[211]....
        /*0478*/ 	.word	0xffffffff


	//   ....[212]....
        /*047c*/ 	.word	0xffffffff


	//   ....[213]....
        /*0480*/ 	.word	0xffffffff


	//   ....[214]....
        /*0484*/ 	.word	0xffffffff


	//   ....[215]....
        /*0488*/ 	.word	0xffffffff


	//   ....[216]....
        /*048c*/ 	.word	0xffffffff


	//   ....[217]....
        /*0490*/ 	.word	0xffffffff


	//   ....[218]....
        /*0494*/ 	.word	0xffffffff


	//   ....[219]....
        /*0498*/ 	.word	0xffffffff


	//   ....[220]....
        /*049c*/ 	.word	0xffffffff


	//   ....[221]....
        /*04a0*/ 	.word	0xffffffff


	//   ....[222]....
        /*04a4*/ 	.word	0xffffffff


	//   ....[223]....
        /*04a8*/ 	.word	0xffffffff


	//   ....[224]....
        /*04ac*/ 	.word	0xffffffff


	//   ....[225]....
        /*04b0*/ 	.word	0xffffffff


	//   ....[226]....
        /*04b4*/ 	.word	0xffffffff


	//   ....[227]....
        /*04b8*/ 	.word	0xffffffff


	//   ....[228]....
        /*04bc*/ 	.word	0xffffffff


	//   ....[229]....
        /*04c0*/ 	.word	0xffffffff


	//   ....[230]....
        /*04c4*/ 	.word	0xffffffff


	//   ....[231]....
        /*04c8*/ 	.word	0xffffffff


	//   ....[232]....
        /*04cc*/ 	.word	0xffffffff


	//   ....[233]....
        /*04d0*/ 	.word	0xffffffff


	//   ....[234]....
        /*04d4*/ 	.word	0xffffffff


	//   ....[235]....
        /*04d8*/ 	.word	0xffffffff


	//----- nvinfo : EIATTR_COOP_GROUP_INSTR_OFFSETS
	.align		4
.L_490:
        /*04dc*/ 	.byte	0x04, 0x28
        /*04de*/ 	.short	(.L_492 - .L_491)


	//   ....[0]....
.L_491:
        /*04e0*/ 	.word	0x00000050


	//   ....[1]....
        /*04e4*/ 	.word	0x000001e0


	//   ....[2]....
        /*04e8*/ 	.word	0x00000210


	//   ....[3]....
        /*04ec*/ 	.word	0x00000240


	//   ....[4]....
        /*04f0*/ 	.word	0x00000270


	//   ....[5]....
        /*04f4*/ 	.word	0x000002a0


	//   ....[6]....
        /*04f8*/ 	.word	0x000002d0


	//   ....[7]....
        /*04fc*/ 	.word	0x00000430


	//   ....[8]....
        /*0500*/ 	.word	0x00000470


	//   ....[9]....
        /*0504*/ 	.word	0x000004a0


	//   ....[10]....
        /*0508*/ 	.word	0x000004d0


	//   ....[11]....
        /*050c*/ 	.word	0x00000500


	//   ....[12]....
        /*0510*/ 	.word	0x00000530


	//   ....[13]....
        /*0514*/ 	.word	0x000005c0


	//   ....[14]....
        /*0518*/ 	.word	0x00000600


	//   ....[15]....
        /*051c*/ 	.word	0x00000620


	//   ....[16]....
        /*0520*/ 	.word	0x00000680


	//   ....[17]....
        /*0524*/ 	.word	0x00002c40


	//   ....[18]....
        /*0528*/ 	.word	0x00002c60


	//   ....[19]....
        /*052c*/ 	.word	0x00002e10


	//   ....[20]....
        /*0530*/ 	.word	0x00002e20


	//   ....[21]....
        /*0534*/ 	.word	0x00002fc0


	//   ....[22]....
        /*0538*/ 	.word	0x00002fe0


	//   ....[23]....
        /*053c*/ 	.word	0x00003180


	//   ....[24]....
        /*0540*/ 	.word	0x00003190


	//   ....[25]....
        /*0544*/ 	.word	0x000036a0


	//   ....[26]....
        /*0548*/ 	.word	0x000036c0


	//   ....[27]....
        /*054c*/ 	.word	0x000036d0


	//   ....[28]....
        /*0550*/ 	.word	0x00003720


	//   ....[29]....
        /*0554*/ 	.word	0x00003950


	//   ....[30]....
        /*0558*/ 	.word	0x00003970


	//   ....[31]....
        /*055c*/ 	.word	0x00003980


	//   ....[32]....
        /*0560*/ 	.word	0x00003990


	//   ....[33]....
        /*0564*/ 	.word	0x00005070


	//   ....[34]....
        /*0568*/ 	.word	0x00005090


	//   ....[35]....
        /*056c*/ 	.word	0x000051d0


	//   ....[36]....
        /*0570*/ 	.word	0x000051f0


	//   ....[37]....
        /*0574*/ 	.word	0x000054d0


	//   ....[38]....
        /*0578*/ 	.word	0x000059b0


	//   ....[39]....
        /*057c*/ 	.word	0x00006060


	//   ....[40]....
        /*0580*/ 	.word	0x00006090


	//   ....[41]....
        /*0584*/ 	.word	0x000060a0


	//   ....[42]....
        /*0588*/ 	.word	0x000060d0


	//   ....[43]....
        /*058c*/ 	.word	0x00007990


	//   ....[44]....
        /*0590*/ 	.word	0x000079b0


	//   ....[45]....
        /*0594*/ 	.word	0x00007aa0


	//   ....[46]....
        /*0598*/ 	.word	0x00007ad0


	//   ....[47]....
        /*059c*/ 	.word	0x00009060


	//   ....[48]....
        /*05a0*/ 	.word	0x00009080


	//   ....[49]....
        /*05a4*/ 	.word	0x000091a0


	//   ....[50]....
        /*05a8*/ 	.word	0x000091d0


	//   ....[51]....
        /*05ac*/ 	.word	0x000094c0


	//   ....[52]....
        /*05b0*/ 	.word	0x000099d0


	//   ....[53]....
        /*05b4*/ 	.word	0x0000a0d0


	//   ....[54]....
        /*05b8*/ 	.word	0x0000a100


	//   ....[55]....
        /*05bc*/ 	.word	0x0000a120


	//   ....[56]....
        /*05c0*/ 	.word	0x0000a140


	//   ....[57]....
        /*05c4*/ 	.word	0x0000c2a0


	//   ....[58]....
        /*05c8*/ 	.word	0x0000c2c0


	//   ....[59]....
        /*05cc*/ 	.word	0x0000c3b0


	//   ....[60]....
        /*05d0*/ 	.word	0x0000c3e0


	//   ....[61]....
        /*05d4*/ 	.word	0x0000d970


	//   ....[62]....
        /*05d8*/ 	.word	0x0000d990


	//   ....[63]....
        /*05dc*/ 	.word	0x0000dab0


	//   ....[64]....
        /*05e0*/ 	.word	0x0000dae0


	//   ....[65]....
        /*05e4*/ 	.word	0x0000df00


	//   ....[66]....
        /*05e8*/ 	.word	0x0000df30


	//   ....[67]....
        /*05ec*/ 	.word	0x0000df50


	//   ....[68]....
        /*05f0*/ 	.word	0x0000df70


	//   ....[69]....
        /*05f4*/ 	.word	0x0000fef0


	//   ....[70]....
        /*05f8*/ 	.word	0x0000ff00


	//   ....[71]....
        /*05fc*/ 	.word	0x0000ff50


	//   ....[72]....
        /*0600*/ 	.word	0x0000ff80


	//   ....[73]....
        /*0604*/ 	.word	0x00011590


	//   ....[74]....
        /*0608*/ 	.word	0x000115b0


	//   ....[75]....
        /*060c*/ 	.word	0x000116c0


	//   ....[76]....
        /*0610*/ 	.word	0x000116e0


	//   ....[77]....
        /*0614*/ 	.word	0x00011900


	//   ....[78]....
        /*0618*/ 	.word	0x00011e10


	//   ....[79]....
        /*061c*/ 	.word	0x00012510


	//   ....[80]....
        /*0620*/ 	.word	0x00012540


	//   ....[81]....
        /*0624*/ 	.word	0x00012560


	//   ....[82]....
        /*0628*/ 	.word	0x00012580


	//   ....[83]....
        /*062c*/ 	.word	0x00014220


	//   ....[84]....
        /*0630*/ 	.word	0x00014250


	//   ....[85]....
        /*0634*/ 	.word	0x00014270


	//   ....[86]....
        /*0638*/ 	.word	0x00014280


	//   ....[87]....
        /*063c*/ 	.word	0x00015aa0


	//   ....[88]....
        /*0640*/ 	.word	0x00015ab0


	//   ....[89]....
        /*0644*/ 	.word	0x00015ad0


	//   ....[90]....
        /*0648*/ 	.word	0x00015af0


	//   ....[91]....
        /*064c*/ 	.word	0x00015e80


	//   ....[92]....
        /*0650*/ 	.word	0x00015ea0


	//   ....[93]....
        /*0654*/ 	.word	0x00016050


	//   ....[94]....
        /*0658*/ 	.word	0x00016060


	//   ....[95]....
        /*065c*/ 	.word	0x00016210


	//   ....[96]....
        /*0660*/ 	.word	0x00016230


	//   ....[97]....
        /*0664*/ 	.word	0x000163e0


	//   ....[98]....
        /*0668*/ 	.word	0x000163f0


	//   ....[99]....
        /*066c*/ 	.word	0x00016790


	//   ....[100]....
        /*0670*/ 	.word	0x000167b0


	//   ....[101]....
        /*0674*/ 	.word	0x000175e0


	//   ....[102]....
        /*0678*/ 	.word	0x000175f0


	//   ....[103]....
        /*067c*/ 	.word	0x00018bf0


	//   ....[104]....
        /*0680*/ 	.word	0x00018c10


	//   ....[105]....
        /*0684*/ 	.word	0x00018dd0


	//   ....[106]....
        /*0688*/ 	.word	0x00018de0


	//   ....[107]....
        /*068c*/ 	.word	0x00018f90


	//   ....[108]....
        /*0690*/ 	.word	0x00018fb0


	//   ....[109]....
        /*0694*/ 	.word	0x00019160


	//   ....[110]....
        /*0698*/ 	.word	0x00019170


	//   ....[111]....
        /*069c*/ 	.word	0x000193c0


	//   ....[112]....
        /*06a0*/ 	.word	0x000193e0


	//   ....[113]....
        /*06a4*/ 	.word	0x00019500


	//   ....[114]....
        /*06a8*/ 	.word	0x00019540


	//   ....[115]....
        /*06ac*/ 	.word	0x00019570


	//   ....[116]....
        /*06b0*/ 	.word	0x000195a0


	//   ....[117]....
        /*06b4*/ 	.word	0x000195d0


	//   ....[118]....
        /*06b8*/ 	.word	0x00019600


	//   ....[119]....
        /*06bc*/ 	.word	0x00019750


	//   ....[120]....
        /*06c0*/ 	.word	0x00019790


	//   ....[121]....
        /*06c4*/ 	.word	0x000197c0


	//   ....[122]....
        /*06c8*/ 	.word	0x000197f0


	//   ....[123]....
        /*06cc*/ 	.word	0x00019820


	//   ....[124]....
        /*06d0*/ 	.word	0x00019850


	//   ....[125]....
        /*06d4*/ 	.word	0x000198e0


	//   ....[126]....
        /*06d8*/ 	.word	0x00019920


	//   ....[127]....
        /*06dc*/ 	.word	0x00019930


	//   ....[128]....
        /*06e0*/ 	.word	0x00019990


	//   ....[129]....
        /*06e4*/ 	.word	0x0001a340


	//   ....[130]....
        /*06e8*/ 	.word	0x0001a3a0


	//   ....[131]....
        /*06ec*/ 	.word	0x0001a3f0


	//   ....[132]....
        /*06f0*/ 	.word	0x0001a440


	//   ....[133]....
        /*06f4*/ 	.word	0x0001a490


	//   ....[134]....
        /*06f8*/ 	.word	0x0001a500


	//   ....[135]....
        /*06fc*/ 	.word	0x0001a550


	//   ....[136]....
        /*0700*/ 	.word	0x0001a5c0


	//   ....[137]....
        /*0704*/ 	.word	0x0001a630


	//   ....[138]....
        /*0708*/ 	.word	0x0001a6a0


	//   ....[139]....
        /*070c*/ 	.word	0x0001a710


	//   ....[140]....
        /*0710*/ 	.word	0x0001a780


	//   ....[141]....
        /*0714*/ 	.word	0x0001a7f0


	//   ....[142]....
        /*0718*/ 	.word	0x0001a850


	//   ....[143]....
        /*071c*/ 	.word	0x0001a8c0


	//   ....[144]....
        /*0720*/ 	.word	0x0001a930


	//   ....[145]....
        /*0724*/ 	.word	0x0001a9a0


	//   ....[146]....
        /*0728*/ 	.word	0x0001aa00


	//   ....[147]....
        /*072c*/ 	.word	0x0001aa70


	//   ....[148]....
        /*0730*/ 	.word	0x0001aae0


	//   ....[149]....
        /*0734*/ 	.word	0x0001aca0


	//   ....[150]....
        /*0738*/ 	.word	0x0001ad00


	//   ....[151]....
        /*073c*/ 	.word	0x0001ad70


	//   ....[152]....
        /*0740*/ 	.word	0x0001ade0


	//   ....[153]....
        /*0744*/ 	.word	0x0001ae30


	//   ....[154]....
        /*0748*/ 	.word	0x0001ae70


	//   ....[155]....
        /*074c*/ 	.word	0x0001aec0


	//   ....[156]....
        /*0750*/ 	.word	0x0001af10


	//   ....[157]....
        /*0754*/ 	.word	0x0001af80


	//   ....[158]....
        /*0758*/ 	.word	0x0001aff0


	//   ....[159]....
        /*075c*/ 	.word	0x0001b1b0


	//   ....[160]....
        /*0760*/ 	.word	0x0001b210


	//   ....[161]....
        /*0764*/ 	.word	0x0001b280


	//   ....[162]....
        /*0768*/ 	.word	0x0001b2f0


	//   ....[163]....
        /*076c*/ 	.word	0x0001b4b0


	//   ....[164]....
        /*0770*/ 	.word	0x0001b510


	//   ....[165]....
        /*0774*/ 	.word	0x0001b580


	//   ....[166]....
        /*0778*/ 	.word	0x0001b5f0


	//   ....[167]....
        /*077c*/ 	.word	0x0001b640


	//   ....[168]....
        /*0780*/ 	.word	0x0001b680


	//   ....[169]....
        /*0784*/ 	.word	0x0001b6d0


	//   ....[170]....
        /*0788*/ 	.word	0x0001b710


	//   ....[171]....
        /*078c*/ 	.word	0x0001b770


	//   ....[172]....
        /*0790*/ 	.word	0x0001b7e0


	//   ....[173]....
        /*0794*/ 	.word	0x0001b9a0


	//   ....[174]....
        /*0798*/ 	.word	0x0001ba00


	//   ....[175]....
        /*079c*/ 	.word	0x0001ba70


	//   ....[176]....
        /*07a0*/ 	.word	0x0001bae0


	//   ....[177]....
        /*07a4*/ 	.word	0x0001bca0


	//   ....[178]....
        /*07a8*/ 	.word	0x0001bd00


	//   ....[179]....
        /*07ac*/ 	.word	0x0001bd50


	//   ....[180]....
        /*07b0*/ 	.word	0x0001bd90


	//   ....[181]....
        /*07b4*/ 	.word	0x0001bde0


	//   ....[182]....
        /*07b8*/ 	.word	0x0001be20


	//   ....[183]....
        /*07bc*/ 	.word	0x0001be80


	//   ....[184]....
        /*07c0*/ 	.word	0x0001bef0


	//   ....[185]....
        /*07c4*/ 	.word	0x0001bf60


	//   ....[186]....
        /*07c8*/ 	.word	0x0001c0e0


	//   ....[187]....
        /*07cc*/ 	.word	0x0001c140


	//   ....[188]....
        /*07d0*/ 	.word	0x0001c1b0


	//   ....[189]....
        /*07d4*/ 	.word	0x0001c220


	//   ....[190]....
        /*07d8*/ 	.word	0x0001c270


	//   ....[191]....
        /*07dc*/ 	.word	0x0001c2b0


	//   ....[192]....
        /*07e0*/ 	.word	0x0001c300


	//   ....[193]....
        /*07e4*/ 	.word	0x0001c340


	//   ....[194]....
        /*07e8*/ 	.word	0x0001c390


	//   ....[195]....
        /*07ec*/ 	.word	0x0001c3e0


	//   ....[196]....
        /*07f0*/ 	.word	0x0001c430


	//   ....[197]....
        /*07f4*/ 	.word	0x0001c470


	//   ....[198]....
        /*07f8*/ 	.word	0x0001c4e0


	//   ....[199]....
        /*07fc*/ 	.word	0x0001c550


	//   ....[200]....
        /*0800*/ 	.word	0x0001c5c0


	//   ....[201]....
        /*0804*/ 	.word	0x0001c620


	//   ....[202]....
        /*0808*/ 	.word	0x0001c690


	//   ....[203]....
        /*080c*/ 	.word	0x0001c700


	//   ....[204]....
        /*0810*/ 	.word	0x0001c770


	//   ....[205]....
        /*0814*/ 	.word	0x0001c7d0


	//   ....[206]....
        /*0818*/ 	.word	0x0001c840


	//   ....[207]....
        /*081c*/ 	.word	0x0001c8b0


	//   ....[208]....
        /*0820*/ 	.word	0x0001c920


	//   ....[209]....
        /*0824*/ 	.word	0x0001c980


	//   ....[210]....
        /*0828*/ 	.word	0x0001c9f0


	//   ....[211]....
        /*082c*/ 	.word	0x0001ca60


	//   ....[212]....
        /*0830*/ 	.word	0x0001cad0


	//   ....[213]....
        /*0834*/ 	.word	0x0001cb30


	//   ....[214]....
        /*0838*/ 	.word	0x0001cba0


	//   ....[215]....
        /*083c*/ 	.word	0x0001cc10


	//   ....[216]....
        /*0840*/ 	.word	0x0001cc80


	//   ....[217]....
        /*0844*/ 	.word	0x0001cce0


	//   ....[218]....
        /*0848*/ 	.word	0x0001cd50


	//   ....[219]....
        /*084c*/ 	.word	0x0001cdc0


	//   ....[220]....
        /*0850*/ 	.word	0x0001ce10


	//   ....[221]....
        /*0854*/ 	.word	0x0001ce50


	//   ....[222]....
        /*0858*/ 	.word	0x0001cea0


	//   ....[223]....
        /*085c*/ 	.word	0x0001cef0


	//   ....[224]....
        /*0860*/ 	.word	0x0001cf40


	//   ....[225]....
        /*0864*/ 	.word	0x0001cfb0


	//   ....[226]....
        /*0868*/ 	.word	0x0001d000


	//   ....[227]....
        /*086c*/ 	.word	0x0001d050


	//   ....[228]....
        /*0870*/ 	.word	0x0001d0a0


	//   ....[229]....
        /*0874*/ 	.word	0x0001d0f0


	//   ....[230]....
        /*0878*/ 	.word	0x0001d140


	//   ....[231]....
        /*087c*/ 	.word	0x0001d1b0


	//   ....[232]....
        /*0880*/ 	.word	0x0001d200


	//   ....[233]....
        /*0884*/ 	.word	0x0001d270


	//   ....[234]....
        /*0888*/ 	.word	0x0001d2d0


	//   ....[235]....
        /*088c*/ 	.word	0x0001d340


	//----- nvinfo : EIATTR_EXIT_INSTR_OFFSETS
	.align		4
.L_492:
        /*0890*/ 	.byte	0x04, 0x1c
        /*0892*/ 	.short	(.L_494 - .L_493)


	//   ....[0]....
.L_493:
        /*0894*/ 	.word	0x00000fe0


	//   ....[1]....
        /*0898*/ 	.word	0x0001a300


	//----- nvinfo : EIATTR_MAX_THREADS
	.align		4
.L_494:
        /*089c*/ 	.byte	0x04, 0x05
        /*089e*/ 	.short	(.L_496 - .L_495)
.L_495:
        /*08a0*/ 	.word	0x00000100
        /*08a4*/ 	.word	0x00000001
        /*08a8*/ 	.word	0x00000001


	//----- nvinfo : EIATTR_CRS_STACK_SIZE
	.align		4
.L_496:
        /*08ac*/ 	.byte	0x04, 0x1e
        /*08ae*/ 	.short	(.L_498 - .L_497)
.L_497:
        /*08b0*/ 	.word	0x00000000
.L_498:


//--------------------- .nv.info._ZN7cutlass13device_kernelIN5flash19enable_sm80_to_sm89INS1_16FlashAttnFwdSm80INS1_25CollectiveMainloopFwdSm80ILi8ELi1ELb0EN4cute5tupleIJNS5_1CILi128EEENS7_ILi48EEENS7_ILi256EEEEEELi256ENS_6half_tEfNS_4arch4Sm80ELb0ELb1ELb1ELb1ELb1ELb1ELb1ELb1EEENS1_21CollectiveEpilogueFwdINS6_IJS8_SA_S9_EEENS6_IJNS7_ILi1EEESI_SI_EEESC_SE_Li256ELb1ELb1ELb1ELb0EEENS1_36VarlenDynamicPersistentTileSchedulerILi128ELi48ELi256ELi256ELb1ELb1ELb0ELb1ELb0ELb1EEEEEEEEEvNT_6ParamsE --------------------------
	.section	.nv.info._ZN7cutlass13device_kernelIN5flash19enable_sm80_to_sm89INS1_16FlashAttnFwdSm80INS1_25CollectiveMainloopFwdSm80ILi8ELi1ELb0EN4cute5tupleIJNS5_1CILi128EEENS7_ILi48EEENS7_ILi256EEEEEELi256ENS_6half_tEfNS_4arch4Sm80ELb0ELb1ELb1ELb1ELb1ELb1ELb1ELb1EEENS1_21CollectiveEpilogueFwdINS6_IJS8_SA_S9_EEENS6_IJNS7_ILi1EEESI_SI_EEESC_SE_Li256ELb1ELb1ELb1ELb0EEENS1_36VarlenDynamicPersistentTileSchedulerILi128ELi48ELi256ELi256ELb1ELb1ELb0ELb1ELb0ELb1EEEEEEEEEvNT_6ParamsE,"",@"SHT_CUDA_INFO"
	.sectionflags	@""
	.align	4


	//----- nvinfo : EIATTR_CUDA_API_VERSION
	.align		4
        /*0000*/ 	.byte	0x04, 0x37
        /*0002*/ 	.short	(.L_500 - .L_499)
.L_499:
        /*0004*/ 	.word	0x00000082


	//----- nvinfo : EIATTR_SW2861232_WAR
	.align		4
.L_500:
        /*0008*/ 	.byte	0x01, 0x35
	.zero		2


	//----- nvinfo : EIATTR_PARAM_CBANK
	.align		4
        /*000c*/ 	.byte	0x04, 0x0a
        /*000e*/ 	.short	(.L_502 - .L_501)
	.align		4
.L_501:
        /*0010*/ 	.word	index@(.nv.constant0._ZN7cutlass13device_kernelIN5flash19enable_sm80_to_sm89INS1_16FlashAttnFwdSm80INS1_25CollectiveMainloopFwdSm80ILi8ELi1ELb0EN4cute5tupleIJNS5_1CILi128EEENS7_ILi48EEENS7_ILi256EEEEEELi256ENS_6half_tEfNS_4arch4Sm80ELb0ELb1ELb1ELb1ELb1ELb1ELb1ELb1EEENS1_21CollectiveEpilogueFwdINS6_IJS8_SA_S9_EEENS6_IJNS7_ILi1EEESI_SI_EEESC_SE_Li256ELb1ELb1ELb1ELb0EEENS1_36VarlenDynamicPersistentTileSchedulerILi128ELi48ELi256ELi256ELb1ELb1ELb0ELb1ELb0ELb1EEEEEEEEEvNT_6ParamsE)
        /*0014*/ 	.short	0x0160
        /*0016*/ 	.short	0x0438


	//----- nvinfo : EIATTR_CBANK_PARAM_SIZE
	.align		4
.L_502:
        /*0018*/ 	.byte	0x03, 0x19
        /*001a*/ 	.short	0x0438


	//----- nvinfo : EIATTR_KPARAM_INFO
	.align		4
        /*001c*/ 	.byte	0x04, 0x17
        /*001e*/ 	.short	(.L_504 - .L_503)
.L_503:
        /*0020*/ 	.word	0x00000000
        /*0024*/ 	.short	0x0000
        /*0026*/ 	.short	0x0000
        /*0028*/ 	.byte	0x00, 0xf0, 0xe1, 0x10


	//----- nvinfo : EIATTR_MAXREG_COUNT
	.align		4
.L_504:
        /*002c*/ 	.byte	0x03, 0x1b
        /*002e*/ 	.short	0x00ff


	//----- nvinfo : EIATTR_NUM_BARRIERS
	.align		4
        /*0030*/ 	.byte	0x02, 0x4c
        /*0032*/ 	.byte	0x06
	.zero		1


	//----- nvinfo : EIATTR_ANNOTATIONS
	.align		4
        /*0034*/ 	.byte	0x04, 0x55
        /*0036*/ 	.short	(.L_506 - .L_505)


	//   ....[0]....
.L_505:
        /* <DEDUP_REMOVED lines=160> */


	//----- nvinfo : EIATTR_MERCURY_ISA_VERSION
	.align		4
.L_506:
        /*0a20*/ 	.byte	0x03, 0x5f
        /*0a22*/ 	.short	0x0000


	//----- nvinfo : EIATTR_INT_WARP_WIDE_INSTR_OFFSETS
	.align		4
        /*0a24*/ 	.byte	0x04, 0x31
        /*0a26*/ 	.short	(.L_508 - .L_507)


	//   ....[0]....
.L_507:
        /*0a28*/ 	.word	0x0001acd0


	//   ....[1]....
        /*0a2c*/ 	.word	0x0001ad50


	//----- nvinfo : EIATTR_COOP_GROUP_MASK_REGIDS
	.align		4
.L_508:
        /*0a30*/ 	.byte	0x04, 0x29
        /*0a32*/ 	.short	(.L_510 - .L_509)


	//   ....[0]....
.L_509:
        /*0a34*/ 	.word	0xffffffff


	//   ....[1]....
        /*0a38*/ 	.word	0xffffffff


	//   ....[2]....
        /*0a3c*/ 	.word	0xffffffff


	//   ....[3]....
        /*0a40*/ 	.word	0xffffffff


	//   ....[4]....
        /*0a44*/ 	.word	0xffffffff


	//   ....[5]....
        /*0a48*/ 	.word	0xffffffff


	//   ....[6]....
        /*0a4c*/ 	.word	0xffffffff


	//   ....[7]....
        /*0a50*/ 	.word	0xffffffff


	//   ....[8]....
        /*0a54*/ 	.word	0xffffffff


	//   ....[9]....
        /*0a58*/ 	.word	0xffffffff


	//   ....[10]....
        /*0a5c*/ 	.word	0xffffffff


	//   ....[11]....
        /*0a60*/ 	.word	0xffffffff


	//   ....[12]....
        /*0a64*/ 	.word	0xffffffff


	//   ....[13]....
        /*0a68*/ 	.word	0xffffffff


	//   ....[14]....
        /*0a6c*/ 	.word	0xffffffff


	//   ....[15]....
        /*0a70*/ 	.word	0xffffffff


	//   ....[16]....
        /*0a74*/ 	.word	0xffffffff


	//   ....[17]....
        /*0a78*/ 	.word	0xffffffff


	//   ....[18]....
        /*0a7c*/ 	.word	0xffffffff


	//   ....[19]....
        /*0a80*/ 	.word	0xffffffff


	//   ....[20]....
        /*0a84*/ 	.word	0xffffffff


	//   ....[21]....
        /*0a88*/ 	.word	0xffffffff


	//   ....[22]....
        /*0a8c*/ 	.word	0xffffffff


	//   ....[23]....
        /*0a90*/ 	.word	0xffffffff


	//   ....[24]....
        /*0a94*/ 	.word	0xffffffff


	//   ....[25]....
        /*0a98*/ 	.word	0xffffffff


	//   ....[26]....
        /*0a9c*/ 	.word	0xffffffff


	//   ....[27]....
        /*0aa0*/ 	.word	0xffffffff


	//   ....[28]....
        /*0aa4*/ 	.word	0xffffffff


	//   ....[29]....
        /*0aa8*/ 	.word	0xffffffff


	//   ....[30]....
        /*0aac*/ 	.word	0xffffffff


	//   ....[31]....
        /*0ab0*/ 	.word	0xffffffff


	//   ....[32]....
        /*0ab4*/ 	.word	0xffffffff


	//   ....[33]....
        /*0ab8*/ 	.word	0xffffffff


	//   ....[34]....
        /*0abc*/ 	.word	0xffffffff


	//   ....[35]....
        /*0ac0*/ 	.word	0xffffffff


	//   ....[36]....
        /*0ac4*/ 	.word	0xffffffff


	//   ....[37]....
        /*0ac8*/ 	.word	0xffffffff


	//   ....[38]....
        /*0acc*/ 	.word	0xffffffff


	//   ....[39]....
        /*0ad0*/ 	.word	0xffffffff


	//   ....[40]....
        /*0ad4*/ 	.word	0xffffffff


	//   ....[41]....
        /*0ad8*/ 	.word	0xffffffff


	//   ....[42]....
        /*0adc*/ 	.word	0xffffffff


	//   ....[43]....
        /*0ae0*/ 	.word	0xffffffff


	//   ....[44]....
        /*0ae4*/ 	.word	0xffffffff


	//   ....[45]....
        /*0ae8*/ 	.word	0xffffffff


	//   ....[46]....
        /*0aec*/ 	.word	0xffffffff


	//   ....[47]....
        /*0af0*/ 	.word	0xffffffff


	//   ....[48]....
        /*0af4*/ 	.word	0xffffffff


	//   ....[49]....
        /*0af8*/ 	.word	0xffffffff


	//   ....[50]....
        /*0afc*/ 	.word	0xffffffff


	//   ....[51]....
        /*0b00*/ 	.word	0xffffffff


	//   ....[52]....
        /*0b04*/ 	.word	0xffffffff


	//   ....[53]....
        /*0b08*/ 	.word	0xffffffff


	//   ....[54]....
        /*0b0c*/ 	.word	0xffffffff


	//   ....[55]....
        /*0b10*/ 	.word	0xffffffff


	//   ....[56]....
        /*0b14*/ 	.word	0xffffffff


	//   ....[57]....
        /*0b18*/ 	.word	0xffffffff


	//   ....[58]....
        /*0b1c*/ 	.word	0xffffffff


	//   ....[59]....
        /*0b20*/ 	.word	0xffffffff


	//   ....[60]....
        /*0b24*/ 	.word	0xffffffff


	//   ....[61]....
        /*0b28*/ 	.word	0xffffffff


	//   ....[62]....
        /*0b2c*/ 	.word	0xffffffff


	//   ....[63]....
        /*0b30*/ 	.word	0xffffffff


	//   ....[64]....
        /*0b34*/ 	.word	0xffffffff


	//   ....[65]....
        /*0b38*/ 	.word	0xffffffff


	//   ....[66]....
        /*0b3c*/ 	.word	0xffffffff


	//   ....[67]....
        /*0b40*/ 	.word	0xffffffff


	//   ....[68]....
        /*0b44*/ 	.word	0xffffffff


	//   ....[69]....
        /*0b48*/ 	.word	0xffffffff


	//   ....[70]....
        /*0b4c*/ 	.word	0xffffffff


	//   ....[71]....
        /*0b50*/ 	.word	0xffffffff


	//   ....[72]....
        /*0b54*/ 	.word	0xffffffff


	//   ....[73]....
        /*0b58*/ 	.word	0xffffffff


	//   ....[74]....
        /*0b5c*/ 	.word	0xffffffff


	//   ....[75]....
        /*0b60*/ 	.word	0xffffffff


	//   ....[76]....
        /*0b64*/ 	.word	0xffffffff


	//   ....[77]....
        /*0b68*/ 	.word	0xffffffff


	//   ....[78]....
        /*0b6c*/ 	.word	0xffffffff


	//   ....[79]....
        /*0b70*/ 	.word	0xffffffff


	//   ....[80]....
        /*0b74*/ 	.word	0xffffffff


	//   ....[81]....
        /*0b78*/ 	.word	0xffffffff


	//   ....[82]....
        /*0b7c*/ 	.word	0xffffffff


	//   ....[83]....
        /*0b80*/ 	.word	0xffffffff


	//   ....[84]....
        /*0b84*/ 	.word	0xffffffff


	//   ....[85]....
        /*0b88*/ 	.word	0xffffffff


	//   ....[86]....
        /*0b8c*/ 	.word	0xffffffff


	//   ....[87]....
        /*0b90*/ 	.word	0xffffffff


	//   ....[88]....
        /*0b94*/ 	.word	0xffffffff


	//   ....[89]....
        /*0b98*/ 	.word	0xffffffff


	//   ....[90]....
        /*0b9c*/ 	.word	0xffffffff


	//   ....[91]....
        /*0ba0*/ 	.word	0xffffffff


	//   ....[92]....
        /*0ba4*/ 	.word	0xffffffff


	//   ....[93]....
        /*0ba8*/ 	.word	0xffffffff


	//   ....[94]....
        /*0bac*/ 	.word	0xffffffff


	//   ....[95]....
        /*0bb0*/ 	.word	0xffffffff


	//   ....[96]....
        /*0bb4*/ 	.word	0xffffffff


	//   ....[97]....
        /*0bb8*/ 	.word	0xffffffff


	//   ....[98]....
        /*0bbc*/ 	.word	0xffffffff


	//   ....[99]....
        /*0bc0*/ 	.word	0xffffffff


	//   ....[100]....
        /*0bc4*/ 	.word	0xffffffff


	//   ....[101]....
        /*0bc8*/ 	.word	0xffffffff


	//   ....[102]....
        /*0bcc*/ 	.word	0xffffffff


	//   ....[103]....
        /*0bd0*/ 	.word	0xffffffff


	//   ....[104]....
        /*0bd4*/ 	.word	0xffffffff


	//   ....[105]....
        /*0bd8*/ 	.word	0xffffffff


	//   ....[106]....
        /*0bdc*/ 	.word	0xffffffff


	//   ....[107]....
        /*0be0*/ 	.word	0xffffffff


	//   ....[108]....
        /*0be4*/ 	.word	0xffffffff


	//   ....[109]....
        /*0be8*/ 	.word	0xffffffff


	//   ....[110]....
        /*0bec*/ 	.word	0xffffffff


	//   ....[111]....
        /*0bf0*/ 	.word	0xffffffff


	//   ....[112]....
        /*0bf4*/ 	.word	0xffffffff


	//   ....[113]....
        /*0bf8*/ 	.word	0xffffffff


	//   ....[114]....
        /*0bfc*/ 	.word	0xffffffff


	//   ....[115]....
        /*0c00*/ 	.word	0xffffffff


	//   ....[116]....
        /*0c04*/ 	.word	0xffffffff


	//   ....[117]....
        /*0c08*/ 	.word	0xffffffff


	//   ....[118]....
        /*0c0c*/ 	.word	0xffffffff


	//   ....[119]....
        /*0c10*/ 	.word	0xffffffff


	//   ....[120]....
        /*0c14*/ 	.word	0xffffffff


	//   ....[121]....
        /*0c18*/ 	.word	0xffffffff


	//   ....[122]....
        /*0c1c*/ 	.word	0xffffffff


	//   ....[123]....
        /*0c20*/ 	.word	0xffffffff


	//   ....[124]....
        /*0c24*/ 	.word	0xffffffff


	//   ....[125]....
        /*0c28*/ 	.word	0xffffffff


	//   ....[126]....
        /*0c2c*/ 	.word	0xffffffff


	//   ....[127]....
        /*0c30*/ 	.word	0xffffffff


	//   ....[128]....
        /*0c34*/ 	.word	0xffffffff


	//   ....[129]....
        /*0c38*/ 	.word	0xffffffff


	//   ....[130]....
        /*0c3c*/ 	.word	0xffffffff


	//   ....[131]....
        /*0c40*/ 	.word	0xffffffff


	//   ....[132]....
        /*0c44*/ 	.word	0xffffffff


	//   ....[133]....
        /*0c48*/ 	.word	0xffffffff


	//   ....[134]....
        /*0c4c*/ 	.word	0xffffffff


	//   ....[135]....
        /*0c50*/ 	.word	0xffffffff


	//   ....[136]....
        /*0c54*/ 	.word	0xffffffff


	//   ....[137]....
        /*0c58*/ 	.word	0xffffffff


	//   ....[138]....
        /*0c5c*/ 	.word	0xffffffff


	//   ....[139]....
        /*0c60*/ 	.word	0xffffffff


	//   ....[140]....
        /*0c64*/ 	.word	0xffffffff


	//   ....[141]....
        /*0c68*/ 	.word	0xffffffff


	//   ....[142]....
        /*0c6c*/ 	.word	0xffffffff


	//   ....[143]....
        /*0c70*/ 	.word	0xffffffff


	//   ....[144]....
        /*0c74*/ 	.word	0xffffffff


	//   ....[145]....
        /*0c78*/ 	.word	0xffffffff


	//   ....[146]....
        /*0c7c*/ 	.word	0xffffffff


	//   ....[147]....
        /*0c80*/ 	.word	0xffffffff


	//   ....[148]....
        /*0c84*/ 	.word	0xffffffff


	//   ....[149]....
        /*0c88*/ 	.word	0xffffffff


	//   ....[150]....
        /*0c8c*/ 	.word	0xffffffff


	//   ....[151]....
        /*0c90*/ 	.word	0xffffffff


	//   ....[152]....
        /*0c94*/ 	.word	0xffffffff


	//   ....[153]....
        /*0c98*/ 	.word	0xffffffff


	//   ....[154]....
        /*0c9c*/ 	.word	0xffffffff


	//   ....[155]....
        /*0ca0*/ 	.word	0xffffffff


	//   ....[156]....
        /*0ca4*/ 	.word	0xffffffff


	//   ....[157]....
        /*0ca8*/ 	.word	0xffffffff


	//   ....[158]....
        /*0cac*/ 	.word	0xffffffff


	//   ....[159]....
        /*0cb0*/ 	.word	0xffffffff


	//   ....[160]....
        /*0cb4*/ 	.word	0xffffffff


	//   ....[161]....
        /*0cb8*/ 	.word	0xffffffff


	//   ....[162]....
        /*0cbc*/ 	.word	0xffffffff


	//   ....[163]....
        /*0cc0*/ 	.word	0xffffffff


	//   ....[164]....
        /*0cc4*/ 	.word	0xffffffff


	//   ....[165]....
        /*0cc8*/ 	.word	0xffffffff


	//   ....[166]....
        /*0ccc*/ 	.word	0xffffffff


	//   ....[167]....
        /*0cd0*/ 	.word	0xffffffff


	//   ....[168]....
        /*0cd4*/ 	.word	0xffffffff


	//   ....[169]....
        /*0cd8*/ 	.word	0xffffffff


	//   ....[170]....
        /*0cdc*/ 	.word	0xffffffff


	//   ....[171]....
        /*0ce0*/ 	.word	0xffffffff


	//   ....[172]....
        /*0ce4*/ 	.word	0xffffffff


	//   ....[173]....
        /*0ce8*/ 	.word	0xffffffff


	//   ....[174]....
        /*0cec*/ 	.word	0xffffffff


	//   ....[175]....
        /*0cf0*/ 	.word	0xffffffff


	//   ....[176]....
        /*0cf4*/ 	.word	0xffffffff


	//   ....[177]....
        /*0cf8*/ 	.word	0xffffffff


	//   ....[178]....
        /*0cfc*/ 	.word	0xffffffff


	//   ....[179]....
        /*0d00*/ 	.word	0xffffffff


	//   ....[180]....
        /*0d04*/ 	.word	0xffffffff


	//   ....[181]....
        /*0d08*/ 	.word	0xffffffff


	//   ....[182]....
        /*0d0c*/ 	.word	0xffffffff


	//   ....[183]....
        /*0d10*/ 	.word	0xffffffff


	//   ....[184]....
        /*0d14*/ 	.word	0xffffffff


	//   ....[185]....
        /*0d18*/ 	.word	0xffffffff


	//   ....[186]....
        /*0d1c*/ 	.word	0xffffffff


	//   ....[187]....
        /*0d20*/ 	.word	0xffffffff


	//   ....[188]....
        /*0d24*/ 	.word	0xffffffff


	//   ....[189]....
        /*0d28*/ 	.word	0xffffffff


	//   ....[190]....
        /*0d2c*/ 	.word	0xffffffff


	//   ....[191]....
        /*0d30*/ 	.word	0xffffffff


	//   ....[192]....
        /*0d34*/ 	.word	0xffffffff


	//   ....[193]....
        /*0d38*/ 	.word	0xffffffff


	//   ....[194]....
        /*0d3c*/ 	.word	0xffffffff


	//   ....[195]....
        /*0d40*/ 	.word	0xffffffff


	//   ....[196]....
        /*0d44*/ 	.word	0xffffffff


	//   ....[197]....
        /*0d48*/ 	.word	0xffffffff


	//   ....[198]....
        /*0d4c*/ 	.word	0xffffffff


	//   ....[199]....
        /*0d50*/ 	.word	0xffffffff


	//   ....[200]....
        /*0d54*/ 	.word	0xffffffff


	//   ....[201]....
        /*0d58*/ 	.word	0xffffffff


	//   ....[202]....
        /*0d5c*/ 	.word	0xffffffff


	//   ....[203]....
        /*0d60*/ 	.word	0xffffffff


	//   ....[204]....
        /*0d64*/ 	.word	0xffffffff


	//   ....[205]....
        /*0d68*/ 	.word	0xffffffff


	//   ....[206]....
        /*0d6c*/ 	.word	0xffffffff


	//   ....[207]....
        /*0d70*/ 	.word	0xffffffff


	//   ....[208]....
        /*0d74*/ 	.word	0xffffffff


	//   ....[209]....
        /*0d78*/ 	.word	0xffffffff


	//   ....[210]....
        /*0d7c*/ 	.word	0xffffffff


	//   ....[211]....
        /*0d80*/ 	.word	0xffffffff


	//   ....[212]....
        /*0d84*/ 	.word	0xffffffff


	//   ....[213]....
        /*0d88*/ 	.word	0xffffffff


	//   ....[214]....
        /*0d8c*/ 	.word	0xffffffff


	//   ....[215]....
        /*0d90*/ 	.word	0xffffffff


	//   ....[216]....
        /*0d94*/ 	.word	0xffffffff


	//   ....[217]....
        /*0d98*/ 	.word	0xffffffff


	//   ....[218]....
        /*0d9c*/ 	.word	0xffffffff


	//   ....[219]....
        /*0da0*/ 	.word	0xffffffff


	//   ....[220]....
        /*0da4*/ 	.word	0xffffffff


	//   ....[221]....
        /*0da8*/ 	.word	0xffffffff


	//   ....[222]....
        /*0dac*/ 	.word	0xffffffff


	//   ....[223]....
        /*0db0*/ 	.word	0xffffffff


	//   ....[224]....
        /*0db4*/ 	.word	0xffffffff


	//   ....[225]....
        /*0db8*/ 	.word	0xffffffff


	//   ....[226]....
        /*0dbc*/ 	.word	0xffffffff


	//   ....[227]....
        /*0dc0*/ 	.word	0xffffffff


	//   ....[228]....
        /*0dc4*/ 	.word	0xffffffff


	//   ....[229]....
        /*0dc8*/ 	.word	0xffffffff


	//   ....[230]....
        /*0dcc*/ 	.word	0xffffffff


	//   ....[231]....
        /*0dd0*/ 	.word	0xffffffff


	//   ....[232]....
        /*0dd4*/ 	.word	0xffffffff


	//   ....[233]....
        /*0dd8*/ 	.word	0xffffffff


	//   ....[234]....
        /*0ddc*/ 	.word	0xffffffff


	//   ....[235]....
        /*0de0*/ 	.word	0xffffffff


	//   ....[236]....
        /*0de4*/ 	.word	0xffffffff


	//   ....[237]....
        /*0de8*/ 	.word	0xffffffff


	//   ....[238]....
        /*0dec*/ 	.word	0xffffffff


	//   ....[239]....
        /*0df0*/ 	.word	0xffffffff


	//   ....[240]....
        /*0df4*/ 	.word	0xffffffff


	//   ....[241]....
        /*0df8*/ 	.word	0xffffffff


	//   ....[242]....
        /*0dfc*/ 	.word	0xffffffff


	//   ....[243]....
        /*0e00*/ 	.word	0xffffffff


	//   ....[244]....
        /*0e04*/ 	.word	0xffffffff


	//   ....[245]....
        /*0e08*/ 	.word	0xffffffff


	//   ....[246]....
        /*0e0c*/ 	.word	0xffffffff


	//   ....[247]....
        /*0e10*/ 	.word	0xffffffff


	//   ....[248]....
        /*0e14*/ 	.word	0xffffffff


	//   ....[249]....
        /*0e18*/ 	.word	0xffffffff


	//   ....[250]....
        /*0e1c*/ 	.word	0xffffffff


	//   ....[251]....
        /*0e20*/ 	.word	0xffffffff


	//   ....[252]....
        /*0e24*/ 	.word	0xffffffff


	//   ....[253]....
        /*0e28*/ 	.word	0xffffffff


	//   ....[254]....
        /*0e2c*/ 	.word	0xffffffff


	//   ....[255]....
        /*0e30*/ 	.word	0xffffffff


	//   ....[0]....
        /*0e34*/ 	.word	0xffffffff


	//   ....[1]....
        /*0e38*/ 	.word	0xffffffff


	//   ....[2]....
        /*0e3c*/ 	.word	0xffffffff


	//   ....[3]....
        /*0e40*/ 	.word	0xffffffff


	//   ....[4]....
        /*0e44*/ 	.word	0xffffffff


	//   ....[5]....
        /*0e48*/ 	.word	0xffffffff


	//   ....[6]....
        /*0e4c*/ 	.word	0xffffffff


	//   ....[7]....
        /*0e50*/ 	.word	0xffffffff


	//   ....[8]....
        /*0e54*/ 	.word	0xffffffff


	//   ....[9]....
        /*0e58*/ 	.word	0xffffffff


	//   ....[10]....
        /*0e5c*/ 	.word	0xffffffff


	//   ....[11]....
        /*0e60*/ 	.word	0xffffffff


	//   ....[12]....
        /*0e64*/ 	.word	0xffffffff


	//   ....[13]....
        /*0e68*/ 	.word	0xffffffff


	//   ....[14]....
        /*0e6c*/ 	.word	0xffffffff


	//   ....[15]....
        /*0e70*/ 	.word	0xffffffff


	//   ....[16]....
        /*0e74*/ 	.word	0xffffffff


	//   ....[17]....
        /*0e78*/ 	.word	0xffffffff


	//   ....[18]....
        /*0e7c*/ 	.word	0xffffffff


	//   ....[19]....
        /*0e80*/ 	.word	0xffffffff


	//   ....[20]....
        /*0e84*/ 	.word	0xffffffff


	//   ....[21]....
        /*0e88*/ 	.word	0xffffffff


	//   ....[22]....
        /*0e8c*/ 	.word	0xffffffff


	//   ....[23]....
        /*0e90*/ 	.word	0xffffffff


	//   ....[24]....
        /*0e94*/ 	.word	0xffffffff


	//   ....[25]....
        /*0e98*/ 	.word	0xffffffff


	//   ....[26]....
        /*0e9c*/ 	.word	0xffffffff


	//   ....[27]....
        /*0ea0*/ 	.word	0xffffffff


	//   ....[28]....
        /*0ea4*/ 	.word	0xffffffff


	//   ....[29]....
        /*0ea8*/ 	.word	0xffffffff


	//   ....[30]....
        /*0eac*/ 	.word	0xffffffff


	//   ....[31]....
        /*0eb0*/ 	.word	0xffffffff


	//   ....[32]....
        /*0eb4*/ 	.word	0xffffffff


	//   ....[33]....
        /*0eb8*/ 	.word	0xffffffff


	//   ....[34]....
        /*0ebc*/ 	.word	0xffffffff


	//   ....[35]....
        /*0ec0*/ 	.word	0xffffffff


	//   ....[36]....
        /*0ec4*/ 	.word	0xffffffff


	//   ....[37]....
        /*0ec8*/ 	.word	0xffffffff


	//   ....[38]....
        /*0ecc*/ 	.word	0xffffffff


	//   ....[39]....
        /*0ed0*/ 	.word	0xffffffff


	//   ....[40]....
        /*0ed4*/ 	.word	0xffffffff


	//   ....[41]....
        /*0ed8*/ 	.word	0xffffffff


	//   ....[42]....
        /*0edc*/ 	.word	0xffffffff


	//   ....[43]....
        /*0ee0*/ 	.word	0xffffffff


	//   ....[44]....
        /*0ee4*/ 	.word	0xffffffff


	//   ....[45]....
        /*0ee8*/ 	.word	0xffffffff


	//   ....[46]....
        /*0eec*/ 	.word	0xffffffff


	//   ....[47]....
        /*0ef0*/ 	.word	0xffffffff


	//   ....[48]....
        /*0ef4*/ 	.word	0xffffffff


	//   ....[49]....
        /*0ef8*/ 	.word	0xffffffff


	//   ....[50]....
        /*0efc*/ 	.word	0xffffffff


	//   ....[51]....
        /*0f00*/ 	.word	0xffffffff


	//   ....[52]....
        /*0f04*/ 	.word	0xffffffff


	//   ....[53]....
        /*0f08*/ 	.word	0xffffffff


	//   ....[54]....
        /*0f0c*/ 	.word	0xffffffff


	//   ....[55]....
        /*0f10*/ 	.word	0xffffffff


	//   ....[56]....
        /*0f14*/ 	.word	0xffffffff


	//   ....[57]....
        /*0f18*/ 	.word	0xffffffff


	//   ....[58]....
        /*0f1c*/ 	.word	0xffffffff


	//   ....[59]....
        /*0f20*/ 	.word	0xffffffff


	//   ....[60]....
        /*0f24*/ 	.word	0xffffffff


	//   ....[61]....
        /*0f28*/ 	.word	0xffffffff


	//   ....[62]....
        /*0f2c*/ 	.word	0xffffffff


	//   ....[63]....
        /*0f30*/ 	.word	0xffffffff


	//   ....[64]....
        /*0f34*/ 	.word	0xffffffff


	//----- nvinfo : EIATTR_COOP_GROUP_INSTR_OFFSETS
	.align		4
.L_510:
        /*0f38*/ 	.byte	0x04, 0x28
        /*0f3a*/ 	.short	(.L_512 - .L_511)


	//   ....[0]....
.L_511:
        /*0f3c*/ 	.word	0x00000060


	//   ....[1]....
        /*0f40*/ 	.word	0x00000260


	//   ....[2]....
        /*0f44*/ 	.word	0x00000290


	//   ....[3]....
        /*0f48*/ 	.word	0x000002c0


	//   ....[4]....
        /*0f4c*/ 	.word	0x000002f0


	//   ....[5]....
        /*0f50*/ 	.word	0x00000320


	//   ....[6]....
        /*0f54*/ 	.word	0x00000350


	//   ....[7]....
        /*0f58*/ 	.word	0x000004d0


	//   ....[8]....
        /*0f5c*/ 	.word	0x00000510


	//   ....[9]....
        /*0f60*/ 	.word	0x00000540


	//   ....[10]....
        /*0f64*/ 	.word	0x00000570


	//   ....[11]....
        /*0f68*/ 	.word	0x000005a0


	//   ....[12]....
        /*0f6c*/ 	.word	0x000005d0


	//   ....[13]....
        /*0f70*/ 	.word	0x00000660


	//   ....[14]....
        /*0f74*/ 	.word	0x000006b0


	//   ....[15]....
        /*0f78*/ 	.word	0x000006d0


	//   ....[16]....
        /*0f7c*/ 	.word	0x00000730


	//   ....[17]....
        /*0f80*/ 	.word	0x000044d0


	//   ....[18]....
        /*0f84*/ 	.word	0x00004530


	//   ....[19]....
        /*0f88*/ 	.word	0x00005570


	//   ....[20]....
        /*0f8c*/ 	.word	0x00005580


	//   ....[21]....
        /*0f90*/ 	.word	0x00006b00


	//   ....[22]....
        /*0f94*/ 	.word	0x00006b80


	//   ....[23]....
        /*0f98*/ 	.word	0x00007c80


	//   ....[24]....
        /*0f9c*/ 	.word	0x00007c90


	//   ....[25]....
        /*0fa0*/ 	.word	0x00008c50


	//   ....[26]....
        /*0fa4*/ 	.word	0x00008c80


	//   ....[27]....
        /*0fa8*/ 	.word	0x00008e40


	//   ....[28]....
        /*0fac*/ 	.word	0x00008e60


	//   ....[29]....
        /*0fb0*/ 	.word	0x00009340


	//   ....[30]....
        /*0fb4*/ 	.word	0x00009360


	//   ....[31]....
        /*0fb8*/ 	.word	0x000094f0


	//   ....[32]....
        /*0fbc*/ 	.word	0x00009510


	//   ....[33]....
        /*0fc0*/ 	.word	0x0000a900


	//   ....[34]....
        /*0fc4*/ 	.word	0x0000a920


	//   ....[35]....
        /*0fc8*/ 	.word	0x0000aa90


	//   ....[36]....
        /*0fcc*/ 	.word	0x0000aaa0


	//   ....[37]....
        /*0fd0*/ 	.word	0x0000ac10


	//   ....[38]....
        /*0fd4*/ 	.word	0x0000ac30


	//   ....[39]....
        /*0fd8*/ 	.word	0x0000ada0


	//   ....[40]....
        /*0fdc*/ 	.word	0x0000adb0


	//   ....[41]....
        /*0fe0*/ 	.word	0x0000b490


	//   ....[42]....
        /*0fe4*/ 	.word	0x0000b4d0


	//   ....[43]....
        /*0fe8*/ 	.word	0x0000b500


	//   ....[44]....
        /*0fec*/ 	.word	0x0000b530


	//   ....[45]....
        /*0ff0*/ 	.word	0x0000ba00


	//   ....[46]....
        /*0ff4*/ 	.word	0x0000ba10


	//   ....[47]....
        /*0ff8*/ 	.word	0x0000bbf0


	//   ....[48]....
        /*0ffc*/ 	.word	0x0000bc00


	//   ....[49]....
        /*1000*/ 	.word	0x0000cd90


	//   ....[50]....
        /*1004*/ 	.word	0x0000cdb0


	//   ....[51]....
        /*1008*/ 	.word	0x0000cf70


	//   ....[52]....
        /*100c*/ 	.word	0x0000cf80


	//   ....[53]....
        /*1010*/ 	.word	0x0000d3e0


	//   ....[54]....
        /*1014*/ 	.word	0x0000d960


	//   ....[55]....
        /*1018*/ 	.word	0x0000df10


	//   ....[56]....
        /*101c*/ 	.word	0x0000df40


	//   ....[57]....
        /*1020*/ 	.word	0x0000df50


	//   ....[58]....
        /*1024*/ 	.word	0x0000df80


	//   ....[59]....
        /*1028*/ 	.word	0x0000f4f0


	//   ....[60]....
        /*102c*/ 	.word	0x0000f510


	//   ....[61]....
        /*1030*/ 	.word	0x0000f740


	//   ....[62]....
        /*1034*/ 	.word	0x0000f750


	//   ....[63]....
        /*1038*/ 	.word	0x00010840


	//   ....[64]....
        /*103c*/ 	.word	0x00010860


	//   ....[65]....
        /*1040*/ 	.word	0x00010a00


	//   ....[66]....
        /*1044*/ 	.word	0x00010a10


	//   ....[67]....
        /*1048*/ 	.word	0x00010cd0


	//   ....[68]....
        /*104c*/ 	.word	0x00011270


	//   ....[69]....
        /*1050*/ 	.word	0x00011860


	//   ....[70]....
        /*1054*/ 	.word	0x00011890


	//   ....[71]....
        /*1058*/ 	.word	0x000118b0


	//   ....[72]....
        /*105c*/ 	.word	0x000118d0


	//   ....[73]....
        /*1060*/ 	.word	0x000134f0


	//   ....[74]....
        /*1064*/ 	.word	0x00013510


	//   ....[75]....
        /*1068*/ 	.word	0x00013740


	//   ....[76]....
        /*106c*/ 	.word	0x00013750


	//   ....[77]....
        /*1070*/ 	.word	0x00014840


	//   ....[78]....
        /*1074*/ 	.word	0x00014860


	//   ....[79]....
        /*1078*/ 	.word	0x00014a00


	//   ....[80]....
        /*107c*/ 	.word	0x00014a10


	//   ....[81]....
        /*1080*/ 	.word	0x00014d40


	//   ....[82]....
        /*1084*/ 	.word	0x00014d70


	//   ....[83]....
        /*1088*/ 	.word	0x00014d90


	//   ....[84]....
        /*108c*/ 	.word	0x00014db0


	//   ....[85]....
        /*1090*/ 	.word	0x000166e0


	//   ....[86]....
        /*1094*/ 	.word	0x00016700


	//   ....[87]....
        /*1098*/ 	.word	0x00016930


	//   ....[88]....
        /*109c*/ 	.word	0x00016940


	//   ....[89]....
        /*10a0*/ 	.word	0x00017a10


	//   ....[90]....
        /*10a4*/ 	.word	0x00017a30


	//   ....[91]....
        /*10a8*/ 	.word	0x00017bc0


	//   ....[92]....
        /*10ac*/ 	.word	0x00017bd0


	//   ....[93]....
        /*10b0*/ 	.word	0x00017e90


	//   ....[94]....
        /*10b4*/ 	.word	0x00018450


	//   ....[95]....
        /*10b8*/ 	.word	0x00018a60


	//   ....[96]....
        /*10bc*/ 	.word	0x00018a90


	//   ....[97]....
        /*10c0*/ 	.word	0x00018ab0


	//   ....[98]....
        /*10c4*/ 	.word	0x00018ad0


	//   ....[99]....
        /*10c8*/ 	.word	0x0001a2b0


	//   ....[100]....
        /*10cc*/ 	.word	0x0001a2e0


	//   ....[101]....
        /*10d0*/ 	.word	0x0001a300


	//   ....[102]....
        /*10d4*/ 	.word	0x0001a310


	//   ....[103]....
        /*10d8*/ 	.word	0x0001bba0


	//   ....[104]....
        /*10dc*/ 	.word	0x0001bbb0


	//   ....[105]....
        /*10e0*/ 	.word	0x0001bbd0


	//   ....[106]....
        /*10e4*/ 	.word	0x0001bbe0


	//   ....[107]....
        /*10e8*/ 	.word	0x0001bf90


	//   ....[108]....
        /*10ec*/ 	.word	0x0001bfb0


	//   ....[109]....
        /*10f0*/ 	.word	0x0001c120


	//   ....[110]....
        /*10f4*/ 	.word	0x0001c130


	//   ....[111]....
        /*10f8*/ 	.word	0x0001c2a0


	//   ....[112]....
        /*10fc*/ 	.word	0x0001c2c0


	//   ....[113]....
        /*1100*/ 	.word	0x0001c430


	//   ....[114]....
        /*1104*/ 	.word	0x0001c440


	//   ....[115]....
        /*1108*/ 	.word	0x0001c7c0


	//   ....[116]....
        /*110c*/ 	.word	0x0001c7e0


	//   ....[117]....
        /*1110*/ 	.word	0x0001d4d0


	//   ....[118]....
        /*1114*/ 	.word	0x0001d4e0


	//   ....[119]....
        /*1118*/ 	.word	0x0001e970


	//   ....[120]....
        /*111c*/ 	.word	0x0001e990


	//   ....[121]....
        /*1120*/ 	.word	0x0001eb00


	//   ....[122]....
        /*1124*/ 	.word	0x0001eb10


	//   ....[123]....
        /*1128*/ 	.word	0x0001ec80


	//   ....[124]....
        /*112c*/ 	.word	0x0001eca0


	//   ....[125]....
        /*1130*/ 	.word	0x0001ee10


	//   ....[126]....
        /*1134*/ 	.word	0x0001ee20


	//   ....[127]....
        /*1138*/ 	.word	0x0001f080


	//   ....[128]....
        /*113c*/ 	.word	0x0001f0a0


	//   ....[129]....
        /*1140*/ 	.word	0x0001f1d0


	//   ....[130]....
        /*1144*/ 	.word	0x0001f210


	//   ....[131]....
        /*1148*/ 	.word	0x0001f240


	//   ....[132]....
        /*114c*/ 	.word	0x0001f270


	//   ....[133]....
        /*1150*/ 	.word	0x0001f2a0


	//   ....[134]....
        /*1154*/ 	.word	0x0001f2d0


	//   ....[135]....
        /*1158*/ 	.word	0x0001f440


	//   ....[136]....
        /*115c*/ 	.word	0x0001f480


	//   ....[137]....
        /*1160*/ 	.word	0x0001f4b0


	//   ....[138]....
        /*1164*/ 	.word	0x0001f4e0


	//   ....[139]....
        /*1168*/ 	.word	0x0001f510


	//   ....[140]....
        /*116c*/ 	.word	0x0001f540


	//   ....[141]....
        /*1170*/ 	.word	0x0001f5d0


	//   ....[142]....
        /*1174*/ 	.word	0x0001f630


	//   ....[143]....
        /*1178*/ 	.word	0x0001f640


	//   ....[144]....
        /*117c*/ 	.word	0x0001f6a0


	//   ....[145]....
        /*1180*/ 	.word	0x00020110


	//   ....[146]....
        /*1184*/ 	.word	0x00020170


	//   ....[147]....
        /*1188*/ 	.word	0x000201c0


	//   ....[148]....
        /*118c*/ 	.word	0x00020210


	//   ....[149]....
        /*1190*/ 	.word	0x00020260


	//   ....[150]....
        /*1194*/ 	.word	0x000202d0


	//   ....[151]....
        /*1198*/ 	.word	0x00020320


	//   ....[152]....
        /*119c*/ 	.word	0x00020390


	//   ....[153]....
        /*11a0*/ 	.word	0x00020400


	//   ....[154]....
        /*11a4*/ 	.word	0x00020470


	//   ....[155]....
        /*11a8*/ 	.word	0x000204e0


	//   ....[156]....
        /*11ac*/ 	.word	0x00020550


	//   ....[157]....
        /*11b0*/ 	.word	0x000205c0


	//   ....[158]....
        /*11b4*/ 	.word	0x00020620


	//   ....[159]....
        /*11b8*/ 	.word	0x00020690


	//   ....[160]....
        /*11bc*/ 	.word	0x00020700


	//   ....[161]....
        /*11c0*/ 	.word	0x00020770


	//   ....[162]....
        /*11c4*/ 	.word	0x000207d0


	//   ....[163]....
        /*11c8*/ 	.word	0x00020840


	//   ....[164]....
        /*11cc*/ 	.word	0x000208b0


	//   ....[165]....
        /*11d0*/ 	.word	0x00020910


	//   ....[166]....
        /*11d4*/ 	.word	0x00020980


	//   ....[167]....
        /*11d8*/ 	.word	0x000209f0


	//   ....[168]....
        /*11dc*/ 	.word	0x00020a60


	//   ....[169]....
        /*11e0*/ 	.word	0x00020ac0


	//   ....[170]....
        /*11e4*/ 	.word	0x00020b30


	//   ....[171]....
        /*11e8*/ 	.word	0x00020ba0


	//   ....[172]....
        /*11ec*/ 	.word	0x00020c00


	//   ....[173]....
        /*11f0*/ 	.word	0x00020c50


	//   ....[174]....
        /*11f4*/ 	.word	0x00020ca0


	//   ....[175]....
        /*11f8*/ 	.word	0x00020cf0


	//   ....[176]....
        /*11fc*/ 	.word	0x00020d50


	//   ....[177]....
        /*1200*/ 	.word	0x00020dc0


	//   ....[178]....
        /*1204*/ 	.word	0x00020e30


	//   ....[179]....
        /*1208*/ 	.word	0x00020e90


	//   ....[180]....
        /*120c*/ 	.word	0x00020f00


	//   ....[181]....
        /*1210*/ 	.word	0x00020f70


	//   ....[182]....
        /*1214*/ 	.word	0x00020fe0


	//   ....[183]....
        /*1218*/ 	.word	0x00021040


	//   ....[184]....
        /*121c*/ 	.word	0x000210b0


	//   ....[185]....
        /*1220*/ 	.word	0x00021120


	//   ....[186]....
        /*1224*/ 	.word	0x00021170


	//   ....[187]....
        /*1228*/ 	.word	0x000211c0


	//   ....[188]....
        /*122c*/ 	.word	0x00021210


	//   ....[189]....
        /*1230*/ 	.word	0x00021250


	//   ....[190]....
        /*1234*/ 	.word	0x000212c0


	//   ....[191]....
        /*1238*/ 	.word	0x00021330


	//   ....[192]....
        /*123c*/ 	.word	0x000213a0


	//   ....[193]....
        /*1240*/ 	.word	0x00021400


	//   ....[194]....
        /*1244*/ 	.word	0x00021470


	//   ....[195]....
        /*1248*/ 	.word	0x000214e0


	//   ....[196]....
        /*124c*/ 	.word	0x00021550


	//   ....[197]....
        /*1250*/ 	.word	0x000215b0


	//   ....[198]....
        /*1254*/ 	.word	0x00021600


	//   ....[199]....
        /*1258*/ 	.word	0x00021650


	//   ....[200]....
        /*125c*/ 	.word	0x000216a0


	//   ....[201]....
        /*1260*/ 	.word	0x000216e0


	//   ....[202]....
        /*1264*/ 	.word	0x00021750


	//   ....[203]....
        /*1268*/ 	.word	0x000217c0


	//   ....[204]....
        /*126c*/ 	.word	0x00021820


	//   ....[205]....
        /*1270*/ 	.word	0x00021890


	//   ....[206]....
        /*1274*/ 	.word	0x00021900


	//   ....[207]....
        /*1278*/ 	.word	0x00021970


	//   ....[208]....
        /*127c*/ 	.word	0x000219d0


	//   ....[209]....
        /*1280*/ 	.word	0x00021a40


	//   ....[210]....
        /*1284*/ 	.word	0x00021ab0


	//   ....[211]....
        /*1288*/ 	.word	0x00021b00


	//   ....[212]....
        /*128c*/ 	.word	0x00021b50


	//   ....[213]....
        /*1290*/ 	.word	0x00021ba0


	//   ....[214]....
        /*1294*/ 	.word	0x00021be0


	//   ....[215]....
        /*1298*/ 	.word	0x00021c40


	//   ....[216]....
        /*129c*/ 	.word	0x00021ca0


	//   ....[217]....
        /*12a0*/ 	.word	0x00021cf0


	//   ....[218]....
        /*12a4*/ 	.word	0x00021d40


	//   ....[219]....
        /*12a8*/ 	.word	0x00021db0


	//   ....[220]....
        /*12ac*/ 	.word	0x00021e20


	//   ....[221]....
        /*12b0*/ 	.word	0x00021e90


	//   ....[222]....
        /*12b4*/ 	.word	0x00021ef0


	//   ....[223]....
        /*12b8*/ 	.word	0x00021f60


	//   ....[224]....
        /*12bc*/ 	.word	0x00021fd0


	//   ....[225]....
        /*12c0*/ 	.word	0x00022040


	//   ....[226]....
        /*12c4*/ 	.word	0x000220a0


	//   ....[227]....
        /*12c8*/ 	.word	0x00022110


	//   ....[228]....
        /*12cc*/ 	.word	0x00022180


	//   ....[229]....
        /*12d0*/ 	.word	0x000221f0


	//   ....[230]....
        /*12d4*/ 	.word	0x00022250


	//   ....[231]....
        /*12d8*/ 	.word	0x000222c0


	//   ....[232]....
        /*12dc*/ 	.word	0x00022330


	//   ....[233]....
        /*12e0*/ 	.word	0x000223a0


	//   ....[234]....
        /*12e4*/ 	.word	0x00022400


	//   ....[235]....
        /*12e8*/ 	.word	0x00022470


	//   ....[236]....
        /*12ec*/ 	.word	0x000224e0


	//   ....[237]....
        /*12f0*/ 	.word	0x00022550


	//   ....[238]....
        /*12f4*/ 	.word	0x000225b0


	//   ....[239]....
        /*12f8*/ 	.word	0x00022620


	//   ....[240]....
        /*12fc*/ 	.word	0x00022690


	//   ....[241]....
        /*1300*/ 	.word	0x000226e0


	//   ....[242]....
        /*1304*/ 	.word	0x00022720


	//   ....[243]....
        /*1308*/ 	.word	0x00022770


	//   ....[244]....
        /*130c*/ 	.word	0x000227c0


	//   ....[245]....
        /*1310*/ 	.word	0x00022810


	//   ....[246]....
        /*1314*/ 	.word	0x00022880


	//   ....[247]....
        /*1318*/ 	.word	0x000228d0


	//   ....[248]....
        /*131c*/ 	.word	0x00022920


	//   ....[249]....
        /*1320*/ 	.word	0x00022970


	//   ....[250]....
        /*1324*/ 	.word	0x000229c0


	//   ....[251]....
        /*1328*/ 	.word	0x00022a10


	//   ....[252]....
        /*132c*/ 	.word	0x00022a80


	//   ....[253]....
        /*1330*/ 	.word	0x00022ad0


	//   ....[254]....
        /*1334*/ 	.word	0x00022b40


	//   ....[255]....
        /*1338*/ 	.word	0x00022ba0


	//   ....[0]....
        /*133c*/ 	.word	0x00022c10


	//   ....[1]....
        /*1340*/ 	.word	0x00023040


	//   ....[2]....
        /*1344*/ 	.word	0x00023060


	//   ....[3]....
        /*1348*/ 	.word	0x00023080


	//   ....[4]....
        /*134c*/ 	.word	0x00023090


	//   ....[5]....
        /*1350*/ 	.word	0x000235e0


	//   ....[6]....
        /*1354*/ 	.word	0x000235f0


	//   ....[7]....
        /*1358*/ 	.word	0x00023600


	//   ....[8]....
        /*135c*/ 	.word	0x00023610


	//   ....[9]....
        /*1360*/ 	.word	0x00023b80


	//   ....[10]....
        /*1364*/ 	.word	0x00023ba0


	//   ....[11]....
        /*1368*/ 	.word	0x00023bc0


	//   ....[12]....
        /*136c*/ 	.word	0x00023bd0


	//   ....[13]....
        /*1370*/ 	.word	0x000241a0


	//   ....[14]....
        /*1374*/ 	.word	0x000241c0


	//   ....[15]....
        /*1378*/ 	.word	0x000241d0


	//   ....[16]....
        /*137c*/ 	.word	0x000241e0


	//   ....[17]....
        /*1380*/ 	.word	0x00027a30


	//   ....[18]....
        /*1384*/ 	.word	0x00027a50


	//   ....[19]....
        /*1388*/ 	.word	0x00027a70


	//   ....[20]....
        /*138c*/ 	.word	0x00027a80


	//   ....[21]....
        /*1390*/ 	.word	0x00027ef0


	//   ....[22]....
        /*1394*/ 	.word	0x00027f00


	//   ....[23]....
        /*1398*/ 	.word	0x00027f10


	//   ....[24]....
        /*139c*/ 	.word	0x00027f20


	//   ....[25]....
        /*13a0*/ 	.word	0x00028350


	//   ....[26]....
        /*13a4*/ 	.word	0x00028370


	//   ....[27]....
        /*13a8*/ 	.word	0x00028390


	//   ....[28]....
        /*13ac*/ 	.word	0x000283a0


	//   ....[29]....
        /*13b0*/ 	.word	0x00028830


	//   ....[30]....
        /*13b4*/ 	.word	0x00028850


	//   ....[31]....
        /*13b8*/ 	.word	0x00028870


	//   ....[32]....
        /*13bc*/ 	.word	0x00028880


	//   ....[33]....
        /*13c0*/ 	.word	0x0002c520


	//   ....[34]....
        /*13c4*/ 	.word	0x0002c590


	//   ....[35]....
        /*13c8*/ 	.word	0x0002c600


	//   ....[36]....
        /*13cc*/ 	.word	0x0002c660


	//   ....[37]....
        /*13d0*/ 	.word	0x0002c6d0


	//   ....[38]....
        /*13d4*/ 	.word	0x0002c730


	//   ....[39]....
        /*13d8*/ 	.word	0x0002c7a0


	//   ....[40]....
        /*13dc*/ 	.word	0x0002c800


	//   ....[41]....
        /*13e0*/ 	.word	0x0002c870


	//   ....[42]....
        /*13e4*/ 	.word	0x0002c8e0


	//   ....[43]....
        /*13e8*/ 	.word	0x0002c950


	//   ....[44]....
        /*13ec*/ 	.word	0x0002c9b0


	//   ....[45]....
        /*13f0*/ 	.word	0x0002ca20


	//   ....[46]....
        /*13f4*/ 	.word	0x0002ca90


	//   ....[47]....
        /*13f8*/ 	.word	0x0002caf0


	//   ....[48]....
        /*13fc*/ 	.word	0x0002cb50


	//   ....[49]....
        /*1400*/ 	.word	0x0002cbc0


	//   ....[50]....
        /*1404*/ 	.word	0x0002cc30


	//   ....[51]....
        /*1408*/ 	.word	0x0002cca0


	//   ....[52]....
        /*140c*/ 	.word	0x0002cd00


	//   ....[53]....
        /*1410*/ 	.word	0x0002cd70


	//   ....[54]....
        /*1414*/ 	.word	0x0002cdd0


	//   ....[55]....
        /*1418*/ 	.word	0x0002ce30


	//   ....[56]....
        /*141c*/ 	.word	0x0002ce90


	//   ....[57]....
        /*1420*/ 	.word	0x0002cf00


	//   ....[58]....
        /*1424*/ 	.word	0x0002cf70


	//   ....[59]....
        /*1428*/ 	.word	0x0002cfe0


	//   ....[60]....
        /*142c*/ 	.word	0x0002d040


	//   ....[61]....
        /*1430*/ 	.word	0x0002d0b0


	//   ....[62]....
        /*1434*/ 	.word	0x0002d120


	//   ....[63]....
        /*1438*/ 	.word	0x0002d190


	//   ....[64]....
        /*143c*/ 	.word	0x0002d1f0


	//----- nvinfo : EIATTR_EXIT_INSTR_OFFSETS
	.align		4
.L_512:
        /*1440*/ 	.byte	0x04, 0x1c
        /*1442*/ 	.short	(.L_514 - .L_513)


	//   ....[0]....
.L_513:
        /*1444*/ 	.word	0x00001170


	//   ....[1]....
        /*1448*/ 	.word	0x000200d0


	//----- nvinfo : EIATTR_MAX_THREADS
	.align		4
.L_514:
        /*144c*/ 	.byte	0x04, 0x05
        /*144e*/ 	.short	(.L_516 - .L_515)
.L_515:
        /*1450*/ 	.word	0x00000100
        /*1454*/ 	.word	0x00000001
        /*1458*/ 	.word	0x00000001


	//----- nvinfo : EIATTR_CRS_STACK_SIZE
	.align		4
.L_516:
        /*145c*/ 	.byte	0x04, 0x1e
        /*145e*/ 	.short	(.L_518 - .L_517)
.L_517:
        /*1460*/ 	.word	0x00000000
.L_518:


//--------------------- .nv.info._ZN7cutlass13device_kernelIN5flash19enable_sm80_to_sm89INS1_16FlashAttnFwdSm80INS1_25CollectiveMainloopFwdSm80ILi8ELi1ELb0EN4cute5tupleIJNS5_1CILi128EEENS7_ILi96EEENS7_ILi256EEEEEELi256ENS_6half_tEfNS_4arch4Sm80ELb1ELb0ELb1ELb0ELb1ELb0ELb1ELb1EEENS1_21CollectiveEpilogueFwdINS6_IJS8_SA_S9_EEENS6_IJNS7_ILi1EEESI_SI_EEESC_SE_Li256ELb0ELb1ELb1ELb0EEENS1_30DynamicPersistentTileSchedulerILi256ELi256ELb1ELb1ELb0EEEEEEEEEvNT_6ParamsE --------------------------
	.section	.nv.info._ZN7cutlass13device_kernelIN5flash19enable_sm80_to_sm89INS1_16FlashAttnFwdSm80INS1_25CollectiveMainloopFwdSm80ILi8ELi1ELb0EN4cute5tupleIJNS5_1CILi128EEENS7_ILi96EEENS7_ILi256EEEEEELi256ENS_6half_tEfNS_4arch4Sm80ELb1ELb0ELb1ELb0ELb1ELb0ELb1ELb1EEENS1_21CollectiveEpilogueFwdINS6_IJS8_SA_S9_EEENS6_IJNS7_ILi1EEESI_SI_EEESC_SE_Li256ELb0ELb1ELb1ELb0EEENS1_30DynamicPersistentTileSchedulerILi256ELi256ELb1ELb1ELb0EEEEEEEEEvNT_6ParamsE,"",@"SHT_CUDA_INFO"
	.sectionflags	@""
	.align	4


	//----- nvinfo : EIATTR_CUDA_API_VERSION
	.align		4
        /*0000*/ 	.byte	0x04, 0x37
        /*0002*/ 	.short	(.L_520 - .L_519)
.L_519:
        /*0004*/ 	.word	0x00000082


	//----- nvinfo : EIATTR_SW2861232_WAR
	.align		4
.L_520:
        /*0008*/ 	.byte	0x01, 0x35
	.zero		2


	//----- nvinfo : EIATTR_PARAM_CBANK
	.align		4
        /*000c*/ 	.byte	0x04, 0x0a
        /*000e*/ 	.short	(.L_522 - .L_521)
	.align		4
.L_521:
        /*0010*/ 	.word	index@(.nv.constant0._ZN7cutlass13device_kernelIN5flash19enable_sm80_to_sm89INS1_16FlashAttnFwdSm80INS1_25CollectiveMainloopFwdSm80ILi8ELi1ELb0EN4cute5tupleIJNS5_1CILi128EEENS7_ILi96EEENS7_ILi256EEEEEELi256ENS_6half_tEfNS_4arch4Sm80ELb1ELb0ELb1ELb0ELb1ELb0ELb1ELb1EEENS1_21CollectiveEpilogueFwdINS6_IJS8_SA_S9_EEENS6_IJNS7_ILi1EEESI_SI_EEESC_SE_Li256ELb0ELb1ELb1ELb0EEENS1_30DynamicPersistentTileSchedulerILi256ELi256ELb1ELb1ELb0EEEEEEEEEvNT_6ParamsE)
        /*0014*/ 	.short	0x0160
        /*0016*/ 	.short	0x0428


	//----- nvinfo : EIATTR_CBANK_PARAM_SIZE
	.align		4
.L_522:
        /*0018*/ 	.byte	0x03, 0x19
        /*001a*/ 	.short	0x0428


	//----- nvinfo : EIATTR_KPARAM_INFO
	.align		4
        /*001c*/ 	.byte	0x04, 0x17
        /*001e*/ 	.short	(.L_524 - .L_523)
.L_523:
        /*0020*/ 	.word	0x00000000
        /*0024*/ 	.short	0x0000
        /*0026*/ 	.short	0x0000
        /*0028*/ 	.byte	0x00, 0xf0, 0xa1, 0x10


	//----- nvinfo : EIATTR_MAXREG_COUNT
	.align		4
.L_524:
        /*002c*/ 	.byte	0x03, 0x1b
        /*002e*/ 	.short	0x00ff


	//----- nvinfo : EIATTR_NUM_BARRIERS
	.align		4
        /*0030*/ 	.byte	0x02, 0x4c
        /*0032*/ 	.byte	0x06
	.zero		1


	//----- nvinfo : EIATTR_ANNOTATIONS
	.align		4
        /*0034*/ 	.byte	0x04, 0x55
        /*0036*/ 	.short	(.L_526 - .L_525)


	//   ....[0]....
.L_525:
        /* <DEDUP_REMOVED lines=175> */


	//----- nvinfo : EIATTR_MERCURY_ISA_VERSION
	.align		4
.L_526:
        /*0b10*/ 	.byte	0x03, 0x5f
        /*0b12*/ 	.short	0x0000


	//----- nvinfo : EIATTR_INT_WARP_WIDE_INSTR_OFFSETS
	.align		4
        /*0b14*/ 	.byte	0x04, 0x31
        /*0b16*/ 	.short	(.L_528 - .L_527)


	//   ....[0]....
.L_527:
        /*0b18*/ 	.word	0x00013a30


	//   ....[1]....
        /*0b1c*/ 	.word	0x00013ab0


	//----- nvinfo : EIATTR_COOP_GROUP_MASK_REGIDS
	.align		4
.L_528:
        /*0b20*/ 	.byte	0x04, 0x29
        /*0b22*/ 	.short	(.L_530 - .L_529)


	//   ....[0]....
.L_529:
        /*0b24*/ 	.word	0xffffffff


	//   ....[1]....
        /*0b28*/ 	.word	0xffffffff


	//   ....[2]....
        /*0b2c*/ 	.word	0xffffffff


	//   ....[3]....
        /*0b30*/ 	.word	0xffffffff


	//   ....[4]....
        /*0b34*/ 	.word	0xffffffff


	//   ....[5]....
        /*0b38*/ 	.word	0xffffffff


	//   ....[6]....
        /*0b3c*/ 	.word	0xffffffff


	//   ....[7]....
        /*0b40*/ 	.word	0xffffffff


	//   ....[8]....
        /*0b44*/ 	.word	0xffffffff


	//   ....[9]....
        /*0b48*/ 	.word	0xffffffff


	//   ....[10]....
        /*0b4c*/ 	.word	0xffffffff


	//   ....[11]....
        /*0b50*/ 	.word	0xffffffff


	//   ....[12]....
        /*0b54*/ 	.word	0xffffffff


	//   ....[13]....
        /*0b58*/ 	.word	0xffffffff


	//   ....[14]....
        /*0b5c*/ 	.word	0xffffffff


	//   ....[15]....
        /*0b60*/ 	.word	0xffffffff


	//   ....[16]....
        /*0b64*/ 	.word	0xffffffff


	//   ....[17]....
        /*0b68*/ 	.word	0xffffffff


	//   ....[18]....
        /*0b6c*/ 	.word	0xffffffff


	//   ....[19]....
        /*0b70*/ 	.word	0xffffffff


	//   ....[20]....
        /*0b74*/ 	.word	0xffffffff


	//   ....[21]....
        /*0b78*/ 	.word	0xffffffff


	//   ....[22]....
        /*0b7c*/ 	.word	0xffffffff


	//   ....[23]....
        /*0b80*/ 	.word	0xffffffff


	//   ....[24]....
        /*0b84*/ 	.word	0xffffffff


	//   ....[25]....
        /*0b88*/ 	.word	0xffffffff


	//   ....[26]....
        /*0b8c*/ 	.word	0xffffffff


	//   ....[27]....
        /*0b90*/ 	.word	0xffffffff


	//   ....[28]....
        /*0b94*/ 	.word	0xffffffff


	//   ....[29]....
        /*0b98*/ 	.word	0xffffffff


	//   ....[30]....
        /*0b9c*/ 	.word	0xffffffff


	//   ....[31]....
        /*0ba0*/ 	.word	0xffffffff


	//   ....[32]....
        /*0ba4*/ 	.word	0xffffffff


	//   ....[33]....
        /*0ba8*/ 	.word	0xffffffff


	//   ....[34]....
        /*0bac*/ 	.word	0xffffffff


	//   ....[35]....
        /*0bb0*/ 	.word	0xffffffff


	//   ....[36]....
        /*0bb4*/ 	.word	0xffffffff


	//   ....[37]....
        /*0bb8*/ 	.word	0xffffffff


	//   ....[38]....
        /*0bbc*/ 	.word	0xffffffff


	//   ....[39]....
        /*0bc0*/ 	.word	0xffffffff


	//   ....[40]....
        /*0bc4*/ 	.word	0xffffffff


	//   ....[41]....
        /*0bc8*/ 	.word	0xffffffff


	//   ....[42]....
        /*0bcc*/ 	.word	0xffffffff


	//   ....[43]....
        /*0bd0*/ 	.word	0xffffffff


	//   ....[44]....
        /*0bd4*/ 	.word	0xffffffff


	//   ....[45]....
        /*0bd8*/ 	.word	0xffffffff


	//   ....[46]....
        /*0bdc*/ 	.word	0xffffffff


	//   ....[47]....
        /*0be0*/ 	.word	0xffffffff


	//   ....[48]....
        /*0be4*/ 	.word	0xffffffff


	//   ....[49]....
        /*0be8*/ 	.word	0xffffffff


	//   ....[50]....
        /*0bec*/ 	.word	0xffffffff


	//   ....[51]....
        /*0bf0*/ 	.word	0xffffffff


	//   ....[52]....
        /*0bf4*/ 	.word	0xffffffff


	//   ....[53]....
        /*0bf8*/ 	.word	0xffffffff


	//   ....[54]....
        /*0bfc*/ 	.word	0xffffffff


	//   ....[55]....
        /*0c00*/ 	.word	0xffffffff


	//   ....[56]....
        /*0c04*/ 	.word	0xffffffff


	//   ....[57]....
        /*0c08*/ 	.word	0xffffffff


	//   ....[58]....
        /*0c0c*/ 	.word	0xffffffff


	//   ....[59]....
        /*0c10*/ 	.word	0xffffffff


	//   ....[60]....
        /*0c14*/ 	.word	0xffffffff


	//   ....[61]....
        /*0c18*/ 	.word	0xffffffff


	//   ....[62]....
        /*0c1c*/ 	.word	0xffffffff


	//   ....[63]....
        /*0c20*/ 	.word	0xffffffff


	//   ....[64]....
        /*0c24*/ 	.word	0xffffffff


	//   ....[65]....
        /*0c28*/ 	.word	0xffffffff


	//   ....[66]....
        /*0c2c*/ 	.word	0xffffffff


	//   ....[67]....
        /*0c30*/ 	.word	0xffffffff


	//   ....[68]....
        /*0c34*/ 	.word	0xffffffff


	//   ....[69]....
        /*0c38*/ 	.word	0xffffffff


	//   ....[70]....
        /*0c3c*/ 	.word	0xffffffff


	//   ....[71]....
        /*0c40*/ 	.word	0xffffffff


	//   ....[72]....
        /*0c44*/ 	.word	0xffffffff


	//   ....[73]....
        /*0c48*/ 	.word	0xffffffff


	//   ....[74]....
        /*0c4c*/ 	.word	0xffffffff


	//   ....[75]....
        /*0c50*/ 	.word	0xffffffff


	//   ....[76]....
        /*0c54*/ 	.word	0xffffffff


	//   ....[77]....
        /*0c58*/ 	.word	0xffffffff


	//   ....[78]....
        /*0c5c*/ 	.word	0xffffffff


	//   ....[79]....
        /*0c60*/ 	.word	0xffffffff


	//   ....[80]....
        /*0c64*/ 	.word	0xffffffff


	//   ....[81]....
        /*0c68*/ 	.word	0xffffffff


	//   ....[82]....
        /*0c6c*/ 	.word	0xffffffff


	//   ....[83]....
        /*0c70*/ 	.word	0xffffffff


	//   ....[84]....
        /*0c74*/ 	.word	0xffffffff


	//   ....[85]....
        /*0c78*/ 	.word	0xffffffff


	//   ....[86]....
        /*0c7c*/ 	.word	0xffffffff


	//   ....[87]....
        /*0c80*/ 	.word	0xffffffff


	//   ....[88]....
        /*0c84*/ 	.word	0xffffffff


	//   ....[89]....
        /*0c88*/ 	.word	0xffffffff


	//   ....[90]....
        /*0c8c*/ 	.word	0xffffffff


	//   ....[91]....
        /*0c90*/ 	.word	0xffffffff


	//   ....[92]....
        /*0c94*/ 	.word	0xffffffff


	//   ....[93]....
        /*0c98*/ 	.word	0xffffffff


	//   ....[94]....
        /*0c9c*/ 	.word	0xffffffff


	//   ....[95]....
        /*0ca0*/ 	.word	0xffffffff


	//   ....[96]....
        /*0ca4*/ 	.word	0xffffffff


	//   ....[97]....
        /*0ca8*/ 	.word	0xffffffff


	//   ....[98]....
        /*0cac*/ 	.word	0xffffffff


	//   ....[99]....
        /*0cb0*/ 	.word	0xffffffff


	//   ....[100]....
        /*0cb4*/ 	.word	0xffffffff


	//   ....[101]....
        /*0cb8*/ 	.word	0xffffffff


	//   ....[102]....
        /*0cbc*/ 	.word	0xffffffff


	//   ....[103]....
        /*0cc0*/ 	.word	0xffffffff


	//   ....[104]....
        /*0cc4*/ 	.word	0xffffffff


	//   ....[105]....
        /*0cc8*/ 	.word	0xffffffff


	//   ....[106]....
        /*0ccc*/ 	.word	0xffffffff


	//   ....[107]....
        /*0cd0*/ 	.word	0xffffffff


	//   ....[108]....
        /*0cd4*/ 	.word	0xffffffff


	//   ....[109]....
        /*0cd8*/ 	.word	0xffffffff


	//   ....[110]....
        /*0cdc*/ 	.word	0xffffffff


	//   ....[111]....
        /*0ce0*/ 	.word	0xffffffff


	//   ....[112]....
        /*0ce4*/ 	.word	0xffffffff


	//   ....[113]....
        /*0ce8*/ 	.word	0xffffffff


	//   ....[114]....
        /*0cec*/ 	.word	0xffffffff


	//   ....[115]....
        /*0cf0*/ 	.word	0xffffffff


	//   ....[116]....
        /*0cf4*/ 	.word	0xffffffff


	//   ....[117]....
        /*0cf8*/ 	.word	0xffffffff


	//   ....[118]....
        /*0cfc*/ 	.word	0xffffffff


	//   ....[119]....
        /*0d00*/ 	.word	0xffffffff


	//   ....[120]....
        /*0d04*/ 	.word	0xffffffff


	//   ....[121]....
        /*0d08*/ 	.word	0xffffffff


	//   ....[122]....
        /*0d0c*/ 	.word	0xffffffff


	//   ....[123]....
        /*0d10*/ 	.word	0xffffffff


	//   ....[124]....
        /*0d14*/ 	.word	0xffffffff


	//   ....[125]....
        /*0d18*/ 	.word	0xffffffff


	//   ....[126]....
        /*0d1c*/ 	.word	0xffffffff


	//   ....[127]....
        /*0d20*/ 	.word	0xffffffff


	//   ....[128]....
        /*0d24*/ 	.word	0xffffffff


	//   ....[129]....
        /*0d28*/ 	.word	0xffffffff


	//   ....[130]....
        /*0d2c*/ 	.word	0xffffffff


	//   ....[131]....
        /*0d30*/ 	.word	0xffffffff


	//   ....[132]....
        /*0d34*/ 	.word	0xffffffff


	//   ....[133]....
        /*0d38*/ 	.word	0xffffffff


	//   ....[134]....
        /*0d3c*/ 	.word	0xffffffff


	//----- nvinfo : EIATTR_COOP_GROUP_INSTR_OFFSETS
	.align		4
.L_530:
        /*0d40*/ 	.byte	0x04, 0x28
        /*0d42*/ 	.short	(.L_532 - .L_531)


	//   ....[0]....
.L_531:
        /*0d44*/ 	.word	0x00000050


	//   ....[1]....
        /*0d48*/ 	.word	0x00001dc0


	//   ....[2]....
        /*0d4c*/ 	.word	0x00001de0


	//   ....[3]....
        /*0d50*/ 	.word	0x00002030


	//   ....[4]....
        /*0d54*/ 	.word	0x00002040


	//   ....[5]....
        /*0d58*/ 	.word	0x00002220


	//   ....[6]....
        /*0d5c*/ 	.word	0x00002240


	//   ....[7]....
        /*0d60*/ 	.word	0x00002420


	//   ....[8]....
        /*0d64*/ 	.word	0x00002430


	//   ....[9]....
        /*0d68*/ 	.word	0x00002a90


	//   ....[10]....
        /*0d6c*/ 	.word	0x00002ab0


	//   ....[11]....
        /*0d70*/ 	.word	0x00002ac0


	//   ....[12]....
        /*0d74*/ 	.word	0x00002af0


	//   ....[13]....
        /*0d78*/ 	.word	0x00002c30


	//   ....[14]....
        /*0d7c*/ 	.word	0x00002c70


	//   ....[15]....
        /*0d80*/ 	.word	0x00002ec0


	//   ....[16]....
        /*0d84*/ 	.word	0x00002f80


	//   ....[17]....
        /*0d88*/ 	.word	0x00002f90


	//   ....[18]....
        /*0d8c*/ 	.word	0x00002fa0


	//   ....[19]....
        /*0d90*/ 	.word	0x00003290


	//   ....[20]....
        /*0d94*/ 	.word	0x000032d0


	//   ....[21]....
        /*0d98*/ 	.word	0x00005090


	//   ....[22]....
        /*0d9c*/ 	.word	0x000050f0


	//   ....[23]....
        /*0da0*/ 	.word	0x00005100


	//   ....[24]....
        /*0da4*/ 	.word	0x00005110


	//   ....[25]....
        /*0da8*/ 	.word	0x000051f0


	//   ....[26]....
        /*0dac*/ 	.word	0x00005240


	//   ....[27]....
        /*0db0*/ 	.word	0x000055f0


	//   ....[28]....
        /*0db4*/ 	.word	0x00005930


	//   ....[29]....
        /*0db8*/ 	.word	0x00005f30


	//   ....[30]....
        /*0dbc*/ 	.word	0x00005f50


	//   ....[31]....
        /*0dc0*/ 	.word	0x00005f70


	//   ....[32]....
        /*0dc4*/ 	.word	0x00005f90


	//   ....[33]....
        /*0dc8*/ 	.word	0x000085b0


	//   ....[34]....
        /*0dcc*/ 	.word	0x00008610


	//   ....[35]....
        /*0dd0*/ 	.word	0x00008620


	//   ....[36]....
        /*0dd4*/ 	.word	0x00008690


	//   ....[37]....
        /*0dd8*/ 	.word	0x00008750


	//   ....[38]....
        /*0ddc*/ 	.word	0x00008810


	//   ....[39]....
        /*0de0*/ 	.word	0x0000a6f0


	//   ....[40]....
        /*0de4*/ 	.word	0x0000a750


	//   ....[41]....
        /*0de8*/ 	.word	0x0000a760


	//   ....[42]....
        /*0dec*/ 	.word	0x0000a7d0


	//   ....[43]....
        /*0df0*/ 	.word	0x0000a890


	//   ....[44]....
        /*0df4*/ 	.word	0x0000a950


	//   ....[45]....
        /*0df8*/ 	.word	0x0000ac50


	//   ....[46]....
        /*0dfc*/ 	.word	0x0000afb0


	//   ....[47]....
        /*0e00*/ 	.word	0x0000b450


	//   ....[48]....
        /*0e04*/ 	.word	0x0000b470


	//   ....[49]....
        /*0e08*/ 	.word	0x0000b610


	//   ....[50]....
        /*0e0c*/ 	.word	0x0000b630


	//   ....[51]....
        /*0e10*/ 	.word	0x0000e110


	//   ....[52]....
        /*0e14*/ 	.word	0x0000e170


	//   ....[53]....
        /*0e18*/ 	.word	0x0000e180


	//   ....[54]....
        /*0e1c*/ 	.word	0x0000e190


	//   ....[55]....
        /*0e20*/ 	.word	0x0000e290


	//   ....[56]....
        /*0e24*/ 	.word	0x0000e350


	//   ....[57]....
        /*0e28*/ 	.word	0x000101a0


	//   ....[58]....
        /*0e2c*/ 	.word	0x000101c0


	//   ....[59]....
        /*0e30*/ 	.word	0x000102c0


	//   ....[60]....
        /*0e34*/ 	.word	0x000102e0


	//   ....[61]....
        /*0e38*/ 	.word	0x00010310


	//   ....[62]....
        /*0e3c*/ 	.word	0x000103a0


	//   ....[63]....
        /*0e40*/ 	.word	0x00010830


	//   ....[64]....
        /*0e44*/ 	.word	0x00010850


	//   ....[65]....
        /*0e48*/ 	.word	0x00010870


	//   ....[66]....
        /*0e4c*/ 	.word	0x00010890


	//   ....[67]....
        /*0e50*/ 	.word	0x00012fa0


	//   ....[68]....
        /*0e54*/ 	.word	0x00012ff0


	//   ....[69]....
        /*0e58*/ 	.word	0x00013010


	//   ....[70]....
        /*0e5c*/ 	.word	0x00013030


	//   ....[71]....
        /*0e60*/ 	.word	0x00013c00


	//   ....[72]....
        /*0e64*/ 	.word	0x00014420


	//   ....[73]....
        /*0e68*/ 	.word	0x00014430


	//   ....[74]....
        /*0e6c*/ 	.word	0x00014460


	//   ....[75]....
        /*0e70*/ 	.word	0x00014480


	//   ....[76]....
        /*0e74*/ 	.word	0x00014590


	//   ....[77]....
        /*0e78*/ 	.word	0x000145b0


	//   ....[78]....
        /*0e7c*/ 	.word	0x00014de0


	//   ....[79]....
        /*0e80*/ 	.word	0x00014df0


	//   ....[80]....
        /*0e84*/ 	.word	0x00015980


	//   ....[81]....
        /*0e88*/ 	.word	0x00015a90


	//   ....[82]....
        /*0e8c*/ 	.word	0x00015b00


	//   ....[83]....
        /*0e90*/ 	.word	0x00015b60


	//   ....[84]....
        /*0e94*/ 	.word	0x00015bc0


	//   ....[85]....
        /*0e98*/ 	.word	0x00015c20


	//   ....[86]....
        /*0e9c*/ 	.word	0x00015c90


	//   ....[87]....
        /*0ea0*/ 	.word	0x00015cf0


	//   ....[88]....
        /*0ea4*/ 	.word	0x00015d50


	//   ....[89]....
        /*0ea8*/ 	.word	0x00015db0


	//   ....[90]....
        /*0eac*/ 	.word	0x00015e20


	//   ....[91]....
        /*0eb0*/ 	.word	0x00016020


	//   ....[92]....
        /*0eb4*/ 	.word	0x00016080


	//   ....[93]....
        /*0eb8*/ 	.word	0x00016280


	//   ....[94]....
        /*0ebc*/ 	.word	0x000162e0


	//   ....[95]....
        /*0ec0*/ 	.word	0x00016340


	//   ....[96]....
        /*0ec4*/ 	.word	0x000163a0


	//   ....[97]....
        /*0ec8*/ 	.word	0x000169e0


	//   ....[98]....
        /*0ecc*/ 	.word	0x00016a30


	//   ....[99]....
        /*0ed0*/ 	.word	0x00016a80


	//   ....[100]....
        /*0ed4*/ 	.word	0x00016ad0


	//   ....[101]....
        /*0ed8*/ 	.word	0x00016b40


	//   ....[102]....
        /*0edc*/ 	.word	0x00016bb0


	//   ....[103]....
        /*0ee0*/ 	.word	0x00016db0


	//   ....[104]....
        /*0ee4*/ 	.word	0x00016e10


	//   ....[105]....
        /*0ee8*/ 	.word	0x00017010


	//   ....[106]....
        /*0eec*/ 	.word	0x00017070


	//   ....[107]....
        /*0ef0*/ 	.word	0x000170d0


	//   ....[108]....
        /*0ef4*/ 	.word	0x00017140


	//   ....[109]....
        /*0ef8*/ 	.word	0x00017340


	//   ....[110]....
        /*0efc*/ 	.word	0x000173a0


	//   ....[111]....
        /*0f00*/ 	.word	0x000175a0


	//   ....[112]....
        /*0f04*/ 	.word	0x00017600


	//   ....[113]....
        /*0f08*/ 	.word	0x00017660


	//   ....[114]....
        /*0f0c*/ 	.word	0x000176c0


	//   ....[115]....
        /*0f10*/ 	.word	0x00017d30


	//   ....[116]....
        /*0f14*/ 	.word	0x00017d70


	//   ....[117]....
        /*0f18*/ 	.word	0x00017dc0


	//   ....[118]....
        /*0f1c*/ 	.word	0x00017e00


	//   ....[119]....
        /*0f20*/ 	.word	0x00017e60


	//   ....[120]....
        /*0f24*/ 	.word	0x00017ec0


	//   ....[121]....
        /*0f28*/ 	.word	0x00017f30


	//   ....[122]....
        /*0f2c*/ 	.word	0x000180b0


	//   ....[123]....
        /*0f30*/ 	.word	0x00018110


	//   ....[124]....
        /*0f34*/ 	.word	0x00018290


	//   ....[125]....
        /*0f38*/ 	.word	0x000182f0


	//   ....[126]....
        /*0f3c*/ 	.word	0x00018330


	//   ....[127]....
        /*0f40*/ 	.word	0x00018370


	//   ....[128]....
        /*0f44*/ 	.word	0x000183c0


	//   ....[129]....
        /*0f48*/ 	.word	0x00018400


	//   ....[130]....
        /*0f4c*/ 	.word	0x00018450


	//   ....[131]....
        /*0f50*/ 	.word	0x000184b0


	//   ....[132]....
        /*0f54*/ 	.word	0x00018500


	//   ....[133]....
        /*0f58*/ 	.word	0x00018550


	//   ....[134]....
        /*0f5c*/ 	.word	0x000185c0


	//----- nvinfo : EIATTR_EXIT_INSTR_OFFSETS
	.align		4
.L_532:
        /*0f60*/ 	.byte	0x04, 0x1c
        /*0f62*/ 	.short	(.L_534 - .L_533)


	//   ....[0]....
.L_533:
        /*0f64*/ 	.word	0x000000a0


	//   ....[1]....
        /*0f68*/ 	.word	0x00015a40


	//----- nvinfo : EIATTR_MAX_THREADS
	.align		4
.L_534:
        /*0f6c*/ 	.byte	0x04, 0x05
        /*0f6e*/ 	.short	(.L_536 - .L_535)
.L_535:
        /*0f70*/ 	.word	0x00000100
        /*0f74*/ 	.word	0x00000001
        /*0f78*/ 	.word	0x00000001


	//----- nvinfo : EIATTR_CRS_STACK_SIZE
	.align		4
.L_536:
        /*0f7c*/ 	.byte	0x04, 0x1e
        /*0f7e*/ 	.short	(.L_538 - .L_537)
.L_537:
        /*0f80*/ 	.word	0x00000000
.L_538:


//--------------------- .nv.info._ZN7cutlass13device_kernelIN5flash19enable_sm80_to_sm89INS1_16FlashAttnFwdSm80INS1_25CollectiveMainloopFwdSm80ILi8ELi1ELb0EN4cute5tupleIJNS5_1CILi128EEENS7_ILi64EEENS7_ILi256EEEEEELi256ENS_6half_tEfNS_4arch4Sm80ELb1ELb0ELb1ELb1ELb1ELb0ELb1ELb1EEENS1_21CollectiveEpilogueFwdINS6_IJS8_SA_S9_EEENS6_IJNS7_ILi1EEESI_SI_EEESC_SE_Li256ELb1ELb1ELb1ELb0EEENS1_36VarlenDynamicPersistentTileSchedulerILi128ELi64ELi256ELi256ELb1ELb1ELb0ELb1ELb1ELb1EEEEEEEEEvNT_6ParamsE --------------------------
	.section	.nv.info._ZN7cutlass13device_kernelIN5flash19enable_sm80_to_sm89INS1_16FlashAttnFwdSm80INS1_25CollectiveMainloopFwdSm80ILi8ELi1ELb0EN4cute5tupleIJNS5_1CILi128EEENS7_ILi64EEENS7_ILi256EEEEEELi256ENS_6half_tEfNS_4arch4Sm80ELb1ELb0ELb1ELb1ELb1ELb0ELb1ELb1EEENS1_21CollectiveEpilogueFwdINS6_IJS8_SA_S9_EEENS6_IJNS7_ILi1EEESI_SI_EEESC_SE_Li256ELb1ELb1ELb1ELb0EEENS1_36VarlenDynamicPersistentTileSchedulerILi128ELi64ELi256ELi256ELb1ELb1ELb0ELb1ELb1ELb1EEEEEEEEEvNT_6ParamsE,"",@"SHT_CUDA_INFO"
	.sectionflags	@""
	.align	4


	//----- nvinfo : EIATTR_CUDA_API_VERSION
	.align		4
        /*0000*/ 	.byte	0x04, 0x37
        /*0002*/ 	.short	(.L_540 - .L_539)
.L_539:
        /*0004*/ 	.word	0x00000082


	//----- nvinfo : EIATTR_SW2861232_WAR
	.align		4
.L_540:
        /*0008*/ 	.byte	0x01, 0x35
	.zero		2


	//----- nvinfo : EIATTR_PARAM_CBANK
	.align		4
        /*000c*/ 	.byte	0x04, 0x0a
        /*000e*/ 	.short	(.L_542 - .L_541)
	.align		4
.L_541:
        /*0010*/ 	.word	index@(.nv.constant0._ZN7cutlass13device_kernelIN5flash19enable_sm80_to_sm89INS1_16FlashAttnFwdSm80INS1_25CollectiveMainloopFwdSm80ILi8ELi1ELb0EN4cute5tupleIJNS5_1CILi128EEENS7_ILi64EEENS7_ILi256EEEEEELi256ENS_6half_tEfNS_4arch4Sm80ELb1ELb0ELb1ELb1ELb1ELb0ELb1ELb1EEENS1_21CollectiveEpilogueFwdINS6_IJS8_SA_S9_EEENS6_IJNS7_ILi1EEESI_SI_EEESC_SE_Li256ELb1ELb1ELb1ELb0EEENS1_36VarlenDynamicPersistentTileSchedulerILi128ELi64ELi256ELi256ELb1ELb1ELb0ELb1ELb1ELb1EEEEEEEEEvNT_6ParamsE)
        /*0014*/ 	.short	0x0160
        /*0016*/ 	.short	0x0438


	//----- nvinfo : EIATTR_CBANK_PARAM_SIZE
	.align		4
.L_542:
        /*0018*/ 	.byte	0x03, 0x19
        /*001a*/ 	.short	0x0438


	//----- nvinfo : EIATTR_KPARAM_INFO
	.align		4
        /*001c*/ 	.byte	0x04, 0x17
        /*001e*/ 	.short	(.L_544 - .L_543)
.L_543:
        /*0020*/ 	.word	0x00000000
        /*0024*/ 	.short	0x0000
        /*0026*/ 	.short	0x0000
        /*0028*/ 	.byte	0x00, 0xf0, 0xe1, 0x10


	//----- nvinfo : EIATTR_MAXREG_COUNT
	.align		4
.L_544:
        /*002c*/ 	.byte	0x03, 0x1b
        /*002e*/ 	.short	0x00ff


	//----- nvinfo : EIATTR_NUM_BARRIERS
	.align		4
        /*0030*/ 	.byte	0x02, 0x4c
        /*0032*/ 	.byte	0x06
	.zero		1


	//----- nvinfo : EIATTR_ANNOTATIONS
	.align		4
        /*0034*/ 	.byte	0x04, 0x55
        /*0036*/ 	.short	(.L_546 - .L_545)


	//   ....[0]....
.L_545:
        /* <DEDUP_REMOVED lines=18> */


	//----- nvinfo : EIATTR_MERCURY_ISA_VERSION
	.align		4
.L_546:
        /*0140*/ 	.byte	0x03, 0x5f
        /*0142*/ 	.short	0x0000


	//----- nvinfo : EIATTR_INT_WARP_WIDE_INSTR_OFFSETS
	.align		4
        /*0144*/ 	.byte	0x04, 0x31
        /*0146*/ 	.short	(.L_548 - .L_547)


	//   ....[0]....
.L_547:
        /*0148*/ 	.word	0x0000f250


	//   ....[1]....
        /*014c*/ 	.word	0x0000f2d0


	//----- nvinfo : EIATTR_COOP_GROUP_MASK_REGIDS
	.align		4
.L_548:
        /*0150*/ 	.byte	0x04, 0x29
        /*0152*/ 	.short	(.L_550 - .L_549)


	//   ....[0]....
.L_549:
        /*0154*/ 	.word	0xffffffff


	//   ....[1]....
        /*0158*/ 	.word	0xffffffff


	//   ....[2]....
        /*015c*/ 	.word	0xffffffff


	//   ....[3]....
        /*0160*/ 	.word	0xffffffff


	//   ....[4]....
        /*0164*/ 	.word	0xffffffff


	//   ....[5]....
        /*0168*/ 	.word	0xffffffff


	//   ....[6]....
        /*016c*/ 	.word	0xffffffff


	//   ....[7]....
        /*0170*/ 	.word	0xffffffff


	//   ....[8]....
        /*0174*/ 	.word	0xffffffff


	//   ....[9]....
        /*0178*/ 	.word	0xffffffff


	//   ....[10]....
        /*017c*/ 	.word	0xffffffff


	//   ....[11]....
        /*0180*/ 	.word	0xffffffff


	//   ....[12]....
        /*0184*/ 	.word	0xffffffff


	//   ....[13]....
        /*0188*/ 	.word	0xffffffff


	//   ....[14]....
        /*018c*/ 	.word	0xffffffff


	//   ....[15]....
        /*0190*/ 	.word	0xffffffff


	//   ....[16]....
        /*0194*/ 	.word	0xffffffff


	//   ....[17]....
        /*0198*/ 	.word	0xffffffff


	//   ....[18]....
        /*019c*/ 	.word	0xffffffff


	//   ....[19]....
        /*01a0*/ 	.word	0xffffffff


	//   ....[20]....
        /*01a4*/ 	.word	0xffffffff


	//   ....[21]....
        /*01a8*/ 	.word	0xffffffff


	//   ....[22]....
        /*01ac*/ 	.word	0xffffffff


	//   ....[23]....
        /*01b0*/ 	.word	0xffffffff


	//   ....[24]....
        /*01b4*/ 	.word	0xffffffff


	//   ....[25]....
        /*01b8*/ 	.word	0xffffffff


	//   ....[26]....
        /*01bc*/ 	.word	0xffffffff


	//   ....[27]....
        /*01c0*/ 	.word	0xffffffff


	//   ....[28]....
        /*01c4*/ 	.word	0xffffffff


	//   ....[29]....
        /*01c8*/ 	.word	0xffffffff


	//   ....[30]....
        /*01cc*/ 	.word	0xffffffff


	//   ....[31]....
        /*01d0*/ 	.word	0xffffffff


	//   ....[32]....
        /*01d4*/ 	.word	0xffffffff


	//   ....[33]....
        /*01d8*/ 	.word	0xffffffff


	//   ....[34]....
        /*01dc*/ 	.word	0xffffffff


	//   ....[35]....
        /*01e0*/ 	.word	0xffffffff


	//   ....[36]....
        /*01e4*/ 	.word	0xffffffff


	//   ....[37]....
        /*01e8*/ 	.word	0xffffffff


	//   ....[38]....
        /*01ec*/ 	.word	0xffffffff


	//   ....[39]....
        /*01f0*/ 	.word	0xffffffff


	//   ....[40]....
        /*01f4*/ 	.word	0xffffffff


	//   ....[41]....
        /*01f8*/ 	.word	0xffffffff


	//   ....[42]....
        /*01fc*/ 	.word	0xffffffff


	//   ....[43]....
        /*0200*/ 	.word	0xffffffff


	//   ....[44]....
        /*0204*/ 	.word	0xffffffff


	//   ....[45]....
        /*0208*/ 	.word	0xffffffff


	//   ....[46]....
        /*020c*/ 	.word	0xffffffff


	//   ....[47]....
        /*0210*/ 	.word	0xffffffff


	//   ....[48]....
        /*0214*/ 	.word	0xffffffff


	//   ....[49]....
        /*0218*/ 	.word	0xffffffff


	//   ....[50]....
        /*021c*/ 	.word	0xffffffff


	//   ....[51]....
        /*0220*/ 	.word	0xffffffff


	//   ....[52]....
        /*0224*/ 	.word	0xffffffff


	//   ....[53]....
        /*0228*/ 	.word	0xffffffff


	//   ....[54]....
        /*022c*/ 	.word	0xffffffff


	//   ....[55]....
        /*0230*/ 	.word	0xffffffff


	//   ....[56]....
        /*0234*/ 	.word	0xffffffff


	//   ....[57]....
        /*0238*/ 	.word	0xffffffff


	//   ....[58]....
        /*023c*/ 	.word	0xffffffff


	//   ....[59]....
        /*0240*/ 	.word	0xffffffff


	//   ....[60]....
        /*0244*/ 	.word	0xffffffff


	//   ....[61]....
        /*0248*/ 	.word	0xffffffff


	//   ....[62]....
        /*024c*/ 	.word	0xffffffff


	//   ....[63]....
        /*0250*/ 	.word	0xffffffff


	//   ....[64]....
        /*0254*/ 	.word	0xffffffff


	//   ....[65]....
        /*0258*/ 	.word	0xffffffff


	//   ....[66]....
        /*025c*/ 	.word	0xffffffff


	//   ....[67]....
        /*0260*/ 	.word	0xffffffff


	//   ....[68]....
        /*0264*/ 	.word	0xffffffff


	//   ....[69]....
        /*0268*/ 	.word	0xffffffff


	//   ....[70]....
        /*026c*/ 	.word	0xffffffff


	//   ....[71]....
        /*0270*/ 	.word	0xffffffff


	//   ....[72]....
        /*0274*/ 	.word	0xffffffff


	//   ....[73]....
        /*0278*/ 	.word	0xffffffff


	//   ....[74]....
        /*027c*/ 	.word	0xffffffff


	//   ....[75]....
        /*0280*/ 	.word	0xffffffff


	//   ....[76]....
        /*0284*/ 	.word	0xffffffff


	//   ....[77]....
        /*0288*/ 	.word	0xffffffff


	//   ....[78]....
        /*028c*/ 	.word	0xffffffff


	//   ....[79]....
        /*0290*/ 	.word	0xffffffff


	//   ....[80]....
        /*0294*/ 	.word	0xffffffff


	//   ....[81]....
        /*0298*/ 	.word	0xffffffff


	//   ....[82]....
        /*029c*/ 	.word	0xffffffff


	//   ....[83]....
        /*02a0*/ 	.word	0xffffffff


	//   ....[84]....
        /*02a4*/ 	.word	0xffffffff


	//   ....[85]....
        /*02a8*/ 	.word	0xffffffff


	//   ....[86]....
        /*02ac*/ 	.word	0xffffffff


	//   ....[87]....
        /*02b0*/ 	.word	0xffffffff


	//   ....[88]....
        /*02b4*/ 	.word	0xffffffff


	//   ....[89]....
        /*02b8*/ 	.word	0xffffffff


	//   ....[90]....
        /*02bc*/ 	.word	0xffffffff


	//   ....[91]....
        /*02c0*/ 	.word	0xffffffff


	//   ....[92]....
        /*02c4*/ 	.word	0xffffffff


	//   ....[93]....
        /*02c8*/ 	.word	0xffffffff


	//   ....[94]....
        /*02cc*/ 	.word	0xffffffff


	//   ....[95]....
        /*02d0*/ 	.word	0xffffffff


	//   ....[96]....
        /*02d4*/ 	.word	0xffffffff


	//   ....[97]....
        /*02d8*/ 	.word	0xffffffff


	//   ....[98]....
        /*02dc*/ 	.word	0xffffffff


	//   ....[99]....
        /*02e0*/ 	.word	0xffffffff


	//   ....[100]....
        /*02e4*/ 	.word	0xffffffff


	//   ....[101]....
        /*02e8*/ 	.word	0xffffffff


	//   ....[102]....
        /*02ec*/ 	.word	0xffffffff


	//   ....[103]....
        /*02f0*/ 	.word	0xffffffff


	//   ....[104]....
        /*02f4*/ 	.word	0xffffffff


	//   ....[105]....
        /*02f8*/ 	.word	0xffffffff


	//   ....[106]....
        /*02fc*/ 	.word	0xffffffff


	//   ....[107]....
        /*0300*/ 	.word	0xffffffff


	//   ....[108]....
        /*0304*/ 	.word	0xffffffff


	//   ....[109]....
        /*0308*/ 	.word	0xffffffff


	//   ....[110]....
        /*030c*/ 	.word	0xffffffff


	//   ....[111]....
        /*0310*/ 	.word	0xffffffff


	//   ....[112]....
        /*0314*/ 	.word	0xffffffff


	//   ....[113]....
        /*0318*/ 	.word	0xffffffff


	//   ....[114]....
        /*031c*/ 	.word	0xffffffff


	//   ....[115]....
        /*0320*/ 	.word	0xffffffff


	//   ....[116]....
        /*0324*/ 	.word	0xffffffff


	//   ....[117]....
        /*0328*/ 	.word	0xffffffff


	//   ....[118]....
        /*032c*/ 	.word	0xffffffff


	//   ....[119]....
        /*0330*/ 	.word	0xffffffff


	//   ....[120]....
        /*0334*/ 	.word	0xffffffff


	//   ....[121]....
        /*0338*/ 	.word	0xffffffff


	//   ....[122]....
        /*033c*/ 	.word	0xffffffff


	//   ....[123]....
        /*0340*/ 	.word	0xffffffff


	//   ....[124]....
        /*0344*/ 	.word	0xffffffff


	//   ....[125]....
        /*0348*/ 	.word	0xffffffff


	//   ....[126]....
        /*034c*/ 	.word	0xffffffff


	//   ....[127]....
        /*0350*/ 	.word	0xffffffff


	//   ....[128]....
        /*0354*/ 	.word	0xffffffff


	//   ....[129]....
        /*0358*/ 	.word	0xffffffff


	//   ....[130]....
        /*035c*/ 	.word	0xffffffff


	//   ....[131]....
        /*0360*/ 	.word	0xffffffff


	//   ....[132]....
        /*0364*/ 	.word	0xffffffff


	//   ....[133]....
        /*0368*/ 	.word	0xffffffff


	//   ....[134]....
        /*036c*/ 	.word	0xffffffff


	//   ....[135]....
        /*0370*/ 	.word	0xffffffff


	//   ....[136]....
        /*0374*/ 	.word	0xffffffff


	//   ....[137]....
        /*0378*/ 	.word	0xffffffff


	//   ....[138]....
        /*037c*/ 	.word	0xffffffff


	//   ....[139]....
        /*0380*/ 	.word	0xffffffff


	//   ....[140]....
        /*0384*/ 	.word	0xffffffff


	//   ....[141]....
        /*0388*/ 	.word	0xffffffff


	//   ....[142]....
        /*038c*/ 	.word	0xffffffff


	//   ....[143]....
        /*0390*/ 	.word	0xffffffff


	//   ....[144]....
        /*0394*/ 	.word	0xffffffff


	//   ....[145]....
        /*0398*/ 	.word	0xffffffff


	//   ....[146]....
        /*039c*/ 	.word	0xffffffff


	//   ....[147]....
        /*03a0*/ 	.word	0xffffffff


	//   ....[148]....
        /*03a4*/ 	.word	0xffffffff


	//   ....[149]....
        /*03a8*/ 	.word	0xffffffff


	//   ....[150]....
        /*03ac*/ 	.word	0xffffffff


	//   ....[151]....
        /*03b0*/ 	.word	0xffffffff


	//   ....[152]....
        /*03b4*/ 	.word	0xffffffff


	//   ....[153]....
        /*03b8*/ 	.word	0xffffffff


	//   ....[154]....
        /*03bc*/ 	.word	0xffffffff


	//   ....[155]....
        /*03c0*/ 	.word	0xffffffff


	//   ....[156]....
        /*03c4*/ 	.word	0xffffffff


	//   ....[157]....
        /*03c8*/ 	.word	0xffffffff


	//   ....[158]....
        /*03cc*/ 	.word	0xffffffff


	//   ....[159]....
        /*03d0*/ 	.word	0xffffffff


	//   ....[160]....
        /*03d4*/ 	.word	0xffffffff


	//   ....[161]....
        /*03d8*/ 	.word	0xffffffff


	//   ....[162]....
        /*03dc*/ 	.word	0xffffffff


	//   ....[163]....
        /*03e0*/ 	.word	0xffffffff


	//   ....[164]....
        /*03e4*/ 	.word	0xffffffff


	//   ....[165]....
        /*03e8*/ 	.word	0xffffffff


	//   ....[166]....
        /*03ec*/ 	.word	0xffffffff


	//   ....[167]....
        /*03f0*/ 	.word	0xffffffff


	//   ....[168]....
        /*03f4*/ 	.word	0xffffffff


	//   ....[169]....
        /*03f8*/ 	.word	0xffffffff


	//   ....[170]....
        /*03fc*/ 	.word	0xffffffff


	//   ....[171]....
        /*0400*/ 	.word	0xffffffff


	//   ....[172]....
        /*0404*/ 	.word	0xffffffff


	//   ....[173]....
        /*0408*/ 	.word	0xffffffff


	//   ....[174]....
        /*040c*/ 	.word	0xffffffff


	//   ....[175]....
        /*0410*/ 	.word	0xffffffff


	//   ....[176]....
        /*0414*/ 	.word	0xffffffff


	//   ....[177]....
        /*0418*/ 	.word	0xffffffff


	//   ....[178]....
        /*041c*/ 	.word	0xffffffff


	//   ....[179]....
        /*0420*/ 	.word	0xffffffff


	//   ....[180]....
        /*0424*/ 	.word	0xffffffff


	//   ....[181]....
        /*0428*/ 	.word	0xffffffff


	//   ....[182]....
        /*042c*/ 	.word	0xffffffff


	//   ....[183]....
        /*0430*/ 	.word	0xffffffff


	//   ....[184]....
        /*0434*/ 	.word	0xffffffff


	//   ....[185]....
        /*0438*/ 	.word	0xffffffff


	//   ....[186]....
        /*043c*/ 	.word	0xffffffff


	//   ....[187]....
        /*0440*/ 	.word	0xffffffff


	//   ....[188]....
        /*0444*/ 	.word	0xffffffff


	//   ....[189]....
        /*0448*/ 	.word	0xffffffff


	//   ....[190]....
        /*044c*/ 	.word	0xffffffff


	//   ....[191]....
        /*0450*/ 	.word	0xffffffff


	//   ....[192]....
        /*0454*/ 	.word	0xffffffff


	//   ....[193]....
        /*0458*/ 	.word	0xffffffff


	//   ....[194]....
        /*045c*/ 	.word	0xffffffff


	//   ....[195]....
        /*0460*/ 	.word	0xffffffff


	//   ....[196]....
        /*0464*/ 	.word	0xffffffff


	//   ....[197]....
        /*0468*/ 	.word	0xffffffff


	//   ....[198]....
        /*046c*/ 	.word	0xffffffff


	//   ....[199]....
        /*0470*/ 	.word	0xffffffff


	//   ....[200]....
        /*0474*/ 	.word	0xffffffff


	//   ....[201]....
        /*0478*/ 	.word	0xffffffff


	//   ....[202]....
        /*047c*/ 	.word	0xffffffff


	//   ....[203]....
        /*0480*/ 	.word	0xffffffff


	//   ....[204]....
        /*0484*/ 	.word	0xffffffff


	//   ....[205]....
        /*0488*/ 	.word	0xffffffff


	//   ....[206]....
        /*048c*/ 	.word	0xffffffff


	//   ....[207]....
        /*0490*/ 	.word	0xffffffff


	//----- nvinfo : EIATTR_COOP_GROUP_INSTR_OFFSETS
	.align		4
.L_550:
        /*0494*/ 	.byte	0x04, 0x28
        /*0496*/ 	.short	(.L_552 - .L_551)


	//   ....[0]....
.L_551:
        /*0498*/ 	.word	0x00000050


	//   ....[1]....
        /*049c*/ 	.word	0x000001e0


	//   ....[2]....
        /*04a0*/ 	.word	0x00000210


	//   ....[3]....
        /*04a4*/ 	.word	0x00000240


	//   ....[4]....
        /*04a8*/ 	.word	0x00000270


	//   ....[5]....
        /*04ac*/ 	.word	0x000002a0


	//   ....[6]....
        /*04b0*/ 	.word	0x000002d0


	//   ....[7]....
        /*04b4*/ 	.word	0x00000430


	//   ....[8]....
        /*04b8*/ 	.word	0x00000470


	//   ....[9]....
        /*04bc*/ 	.word	0x000004a0


	//   ....[10]....
        /*04c0*/ 	.word	0x000004d0


	//   ....[11]....
        /*04c4*/ 	.word	0x00000500


	//   ....[12]....
        /*04c8*/ 	.word	0x00000530


	//   ....[13]....
        /*04cc*/ 	.word	0x000005c0


	//   ....[14]....
        /*04d0*/ 	.word	0x00000600


	//   ....[15]....
        /*04d4*/ 	.word	0x00000620


	//   ....[16]....
        /*04d8*/ 	.word	0x00000680


	//   ....[17]....
        /*04dc*/ 	.word	0x00002990


	//   ....[18]....
        /*04e0*/ 	.word	0x000029b0


	//   ....[19]....
        /*04e4*/ 	.word	0x00002b60


	//   ....[20]....
        /*04e8*/ 	.word	0x00002b70


	//   ....[21]....
        /*04ec*/ 	.word	0x00002d10


	//   ....[22]....
        /*04f0*/ 	.word	0x00002d30


	//   ....[23]....
        /*04f4*/ 	.word	0x00002ed0


	//   ....[24]....
        /*04f8*/ 	.word	0x00002ee0


	//   ....[25]....
        /*04fc*/ 	.word	0x000033f0


	//   ....[26]....
        /*0500*/ 	.word	0x00003410


	//   ....[27]....
        /*0504*/ 	.word	0x00003420


	//   ....[28]....
        /*0508*/ 	.word	0x00003430


	//   ....[29]....
        /*050c*/ 	.word	0x00003610


	//   ....[30]....
        /*0510*/ 	.word	0x00003640


	//   ....[31]....
        /*0514*/ 	.word	0x00003670


	//   ....[32]....
        /*0518*/ 	.word	0x00003690


	//   ....[33]....
        /*051c*/ 	.word	0x00004d30


	//   ....[34]....
        /*0520*/ 	.word	0x00004d50


	//   ....[35]....
        /*0524*/ 	.word	0x00004e70


	//   ....[36]....
        /*0528*/ 	.word	0x00004ec0


	//   ....[37]....
        /*052c*/ 	.word	0x00005150


	//   ....[38]....
        /*0530*/ 	.word	0x00005390


	//   ....[39]....
        /*0534*/ 	.word	0x00005790


	//   ....[40]....
        /*0538*/ 	.word	0x000057b0


	//   ....[41]....
        /*053c*/ 	.word	0x000057d0


	//   ....[42]....
        /*0540*/ 	.word	0x000057f0


	//   ....[43]....
        /*0544*/ 	.word	0x00006f30


	//   ....[44]....
        /*0548*/ 	.word	0x00006f50


	//   ....[45]....
        /*054c*/ 	.word	0x00007060


	//   ....[46]....
        /*0550*/ 	.word	0x00007090


	//   ....[47]....
        /*0554*/ 	.word	0x000085e0


	//   ....[48]....
        /*0558*/ 	.word	0x00008600


	//   ....[49]....
        /*055c*/ 	.word	0x00008700


	//   ....[50]....
        /*0560*/ 	.word	0x00008730


	//   ....[51]....
        /*0564*/ 	.word	0x000089f0


	//   ....[52]....
        /*0568*/ 	.word	0x00008c20


	//   ....[53]....
        /*056c*/ 	.word	0x00008f40


	//   ....[54]....
        /*0570*/ 	.word	0x00008f60


	//   ....[55]....
        /*0574*/ 	.word	0x00009080


	//   ....[56]....
        /*0578*/ 	.word	0x000090a0


	//   ....[57]....
        /*057c*/ 	.word	0x0000b080


	//   ....[58]....
        /*0580*/ 	.word	0x0000b090


	//   ....[59]....
        /*0584*/ 	.word	0x0000b0e0


	//   ....[60]....
        /*0588*/ 	.word	0x0000b100


	//   ....[61]....
        /*058c*/ 	.word	0x0000c6c0


	//   ....[62]....
        /*0590*/ 	.word	0x0000c6e0


	//   ....[63]....
        /*0594*/ 	.word	0x0000c7f0


	//   ....[64]....
        /*0598*/ 	.word	0x0000c810


	//   ....[65]....
        /*059c*/ 	.word	0x0000cba0


	//   ....[66]....
        /*05a0*/ 	.word	0x0000cbc0


	//   ....[67]....
        /*05a4*/ 	.word	0x0000cbe0


	//   ....[68]....
        /*05a8*/ 	.word	0x0000cc00


	//   ....[69]....
        /*05ac*/ 	.word	0x0000e840


	//   ....[70]....
        /*05b0*/ 	.word	0x0000e870


	//   ....[71]....
        /*05b4*/ 	.word	0x0000e890


	//   ....[72]....
        /*05b8*/ 	.word	0x0000e8a0


	//   ....[73]....
        /*05bc*/ 	.word	0x00010100


	//   ....[74]....
        /*05c0*/ 	.word	0x00010110


	//   ....[75]....
        /*05c4*/ 	.word	0x00010120


	//   ....[76]....
        /*05c8*/ 	.word	0x00010130


	//   ....[77]....
        /*05cc*/ 	.word	0x000104c0


	//   ....[78]....
        /*05d0*/ 	.word	0x000104e0


	//   ....[79]....
        /*05d4*/ 	.word	0x00010690


	//   ....[80]....
        /*05d8*/ 	.word	0x000106a0


	//   ....[81]....
        /*05dc*/ 	.word	0x00010850


	//   ....[82]....
        /*05e0*/ 	.word	0x00010870


	//   ....[83]....
        /*05e4*/ 	.word	0x00010a20


	//   ....[84]....
        /*05e8*/ 	.word	0x00010a30


	//   ....[85]....
        /*05ec*/ 	.word	0x00010dd0


	//   ....[86]....
        /*05f0*/ 	.word	0x00010df0


	//   ....[87]....
        /*05f4*/ 	.word	0x00011c20


	//   ....[88]....
        /*05f8*/ 	.word	0x00011c30


	//   ....[89]....
        /*05fc*/ 	.word	0x00013150


	//   ....[90]....
        /*0600*/ 	.word	0x00013170


	//   ....[91]....
        /*0604*/ 	.word	0x00013330


	//   ....[92]....
        /*0608*/ 	.word	0x00013340


	//   ....[93]....
        /*060c*/ 	.word	0x000134f0


	//   ....[94]....
        /*0610*/ 	.word	0x00013510


	//   ....[95]....
        /*0614*/ 	.word	0x000136c0


	//   ....[96]....
        /*0618*/ 	.word	0x000136d0


	//   ....[97]....
        /*061c*/ 	.word	0x00013920


	//   ....[98]....
        /*0620*/ 	.word	0x00013940


	//   ....[99]....
        /*0624*/ 	.word	0x00013a60


	//   ....[100]....
        /*0628*/ 	.word	0x00013aa0


	//   ....[101]....
        /*062c*/ 	.word	0x00013ad0


	//   ....[102]....
        /*0630*/ 	.word	0x00013b00


	//   ....[103]....
        /*0634*/ 	.word	0x00013b30


	//   ....[104]....
        /*0638*/ 	.word	0x00013b60


	//   ....[105]....
        /*063c*/ 	.word	0x00013cb0


	//   ....[106]....
        /*0640*/ 	.word	0x00013cf0


	//   ....[107]....
        /*0644*/ 	.word	0x00013d20


	//   ....[108]....
        /*0648*/ 	.word	0x00013d50


	//   ....[109]....
        /*064c*/ 	.word	0x00013d80


	//   ....[110]....
        /*0650*/ 	.word	0x00013db0


	//   ....[111]....
        /*0654*/ 	.word	0x00013e40


	//   ....[112]....
        /*0658*/ 	.word	0x00013e80


	//   ....[113]....
        /*065c*/ 	.word	0x00013e90


	//   ....[114]....
        /*0660*/ 	.word	0x00013ef0


	//   ....[115]....
        /*0664*/ 	.word	0x000148a0


	//   ....[116]....
        /*0668*/ 	.word	0x00014900


	//   ....[117]....
        /*066c*/ 	.word	0x00014950


	//   ....[118]....
        /*0670*/ 	.word	0x000149a0


	//   ....[119]....
        /*0674*/ 	.word	0x000149f0


	//   ....[120]....
        /*0678*/ 	.word	0x00014a60


	//   ....[121]....
        /*067c*/ 	.word	0x00014ab0


	//   ....[122]....
        /*0680*/ 	.word	0x00014b20


	//   ....[123]....
        /*0684*/ 	.word	0x00014b90


	//   ....[124]....
        /*0688*/ 	.word	0x00014c00


	//   ....[125]....
        /*068c*/ 	.word	0x00014c70


	//   ....[126]....
        /*0690*/ 	.word	0x00014ce0


	//   ....[127]....
        /*0694*/ 	.word	0x00014d50


	//   ....[128]....
        /*0698*/ 	.word	0x00014db0


	//   ....[129]....
        /*069c*/ 	.word	0x00014e20


	//   ....[130]....
        /*06a0*/ 	.word	0x00014e90


	//   ....[131]....
        /*06a4*/ 	.word	0x00014f00


	//   ....[132]....
        /*06a8*/ 	.word	0x00014f60


	//   ....[133]....
        /*06ac*/ 	.word	0x00014fd0


	//   ....[134]....
        /*06b0*/ 	.word	0x00015040


	//   ....[135]....
        /*06b4*/ 	.word	0x00015200


	//   ....[136]....
        /*06b8*/ 	.word	0x00015260


	//   ....[137]....
        /*06bc*/ 	.word	0x000152d0


	//   ....[138]....
        /*06c0*/ 	.word	0x00015340


	//   ....[139]....
        /*06c4*/ 	.word	0x00015780


	//   ....[140]....
        /*06c8*/ 	.word	0x000157d0


	//   ....[141]....
        /*06cc*/ 	.word	0x00015820


	//   ....[142]....
        /*06d0*/ 	.word	0x00015860


	//   ....[143]....
        /*06d4*/ 	.word	0x000158d0


	//   ....[144]....
        /*06d8*/ 	.word	0x00015940


	//   ....[145]....
        /*06dc*/ 	.word	0x00015b00


	//   ....[146]....
        /*06e0*/ 	.word	0x00015b60


	//   ....[147]....
        /*06e4*/ 	.word	0x00015bd0


	//   ....[148]....
        /*06e8*/ 	.word	0x00015c40


	//   ....[149]....
        /*06ec*/ 	.word	0x00015e00


	//   ....[150]....
        /*06f0*/ 	.word	0x00015e60


	//   ....[151]....
        /*06f4*/ 	.word	0x00015ed0


	//   ....[152]....
        /*06f8*/ 	.word	0x00015f40


	//   ....[153]....
        /*06fc*/ 	.word	0x00016380


	//   ....[154]....
        /*0700*/ 	.word	0x000163c0


	//   ....[155]....
        /*0704*/ 	.word	0x00016410


	//   ....[156]....
        /*0708*/ 	.word	0x00016450


	//   ....[157]....
        /*070c*/ 	.word	0x000164b0


	//   ....[158]....
        /*0710*/ 	.word	0x00016520


	//   ....[159]....
        /*0714*/ 	.word	0x00016590


	//   ....[160]....
        /*0718*/ 	.word	0x00016710


	//   ....[161]....
        /*071c*/ 	.word	0x00016770


	//   ....[162]....
        /*0720*/ 	.word	0x000167c0


	//   ....[163]....
        /*0724*/ 	.word	0x00016800


	//   ....[164]....
        /*0728*/ 	.word	0x00016850


	//   ....[165]....
        /*072c*/ 	.word	0x00016890


	//   ....[166]....
        /*0730*/ 	.word	0x000168e0


	//   ....[167]....
        /*0734*/ 	.word	0x00016930


	//   ....[168]....
        /*0738*/ 	.word	0x00016980


	//   ....[169]....
        /*073c*/ 	.word	0x000169c0


	//   ....[170]....
        /*0740*/ 	.word	0x00016a30


	//   ....[171]....
        /*0744*/ 	.word	0x00016aa0


	//   ....[172]....
        /*0748*/ 	.word	0x00016b10


	//   ....[173]....
        /*074c*/ 	.word	0x00016b70


	//   ....[174]....
        /*0750*/ 	.word	0x00016be0


	//   ....[175]....
        /*0754*/ 	.word	0x00016c50


	//   ....[176]....
        /*0758*/ 	.word	0x00016cc0


	//   ....[177]....
        /*075c*/ 	.word	0x00016d20


	//   ....[178]....
        /*0760*/ 	.word	0x00016d90


	//   ....[179]....
        /*0764*/ 	.word	0x00016e00


	//   ....[180]....
        /*0768*/ 	.word	0x00016e70


	//   ....[181]....
        /*076c*/ 	.word	0x00016ed0


	//   ....[182]....
        /*0770*/ 	.word	0x00016f40


	//   ....[183]....
        /*0774*/ 	.word	0x00016fb0


	//   ....[184]....
        /*0778*/ 	.word	0x00017020


	//   ....[185]....
        /*077c*/ 	.word	0x00017080


	//   ....[186]....
        /*0780*/ 	.word	0x000170f0


	//   ....[187]....
        /*0784*/ 	.word	0x00017160


	//   ....[188]....
        /*0788*/ 	.word	0x000171d0


	//   ....[189]....
        /*078c*/ 	.word	0x00017230


	//   ....[190]....
        /*0790*/ 	.word	0x000172a0


	//   ....[191]....
        /*0794*/ 	.word	0x00017310


	//   ....[192]....
        /*0798*/ 	.word	0x00017360


	//   ....[193]....
        /*079c*/ 	.word	0x000173a0


	//   ....[194]....
        /*07a0*/ 	.word	0x000173f0


	//   ....[195]....
        /*07a4*/ 	.word	0x00017440


	//   ....[196]....
        /*07a8*/ 	.word	0x00017490


	//   ....[197]....
        /*07ac*/ 	.word	0x00017500


	//   ....[198]....
        /*07b0*/ 	.word	0x00017550


	//   ....[199]....
        /*07b4*/ 	.word	0x000175a0


	//   ....[200]....
        /*07b8*/ 	.word	0x000175f0


	//   ....[201]....
        /*07bc*/ 	.word	0x00017640


	//   ....[202]....
        /*07c0*/ 	.word	0x00017690


	//   ....[203]....
        /*07c4*/ 	.word	0x00017700


	//   ....[204]....
        /*07c8*/ 	.word	0x00017750


	//   ....[205]....
        /*07cc*/ 	.word	0x000177c0


	//   ....[206]....
        /*07d0*/ 	.word	0x00017820


	//   ....[207]....
        /*07d4*/ 	.word	0x00017890


	//----- nvinfo : EIATTR_EXIT_INSTR_OFFSETS
	.align		4
.L_552:
        /*07d8*/ 	.byte	0x04, 0x1c
        /*07da*/ 	.short	(.L_554 - .L_553)


	//   ....[0]....
.L_553:
        /*07dc*/ 	.word	0x00000fe0


	//   ....[1]....
        /*07e0*/ 	.word	0x00014860


	//----- nvinfo : EIATTR_MAX_THREADS
	.align		4
.L_554:
        /*07e4*/ 	.byte	0x04, 0x05
        /*07e6*/ 	.short	(.L_556 - .L_555)
.L_555:
        /*07e8*/ 	.word	0x00000100
        /*07ec*/ 	.word	0x00000001
        /*07f0*/ 	.word	0x00000001


	//----- nvinfo : EIATTR_CRS_STACK_SIZE
	.align		4
.L_556:
        /*07f4*/ 	.byte	0x04, 0x1e
        /*07f6*/ 	.short	(.L_558 - .L_557)
.L_557:
        /*07f8*/ 	.word	0x00000000
.L_558:


//--------------------- .nv.info._ZN7cutlass13device_kernelIN5flash19enable_sm80_to_sm89INS1_16FlashAttnFwdSm80INS1_25CollectiveMainloopFwdSm80ILi8ELi1ELb0EN4cute5tupleIJNS5_1CILi128EEENS7_ILi48EEENS7_ILi256EEEEEELi256ENS_6half_tEfNS_4arch4Sm80ELb1ELb0ELb1ELb1ELb1ELb1ELb1ELb1EEENS1_21CollectiveEpilogueFwdINS6_IJS8_SA_S9_EEENS6_IJNS7_ILi1EEESI_SI_EEESC_SE_Li256ELb1ELb1ELb1ELb0EEENS1_36VarlenDynamicPersistentTileSchedulerILi128ELi48ELi256ELi256ELb1ELb1ELb0ELb1ELb1ELb1EEEEEEEEEvNT_6ParamsE --------------------------
	.section	.nv.info._ZN7cutlass13device_kernelIN5flash19enable_sm80_to_sm89INS1_16FlashAttnFwdSm80INS1_25CollectiveMainloopFwdSm80ILi8ELi1ELb0EN4cute5tupleIJNS5_1CILi128EEENS7_ILi48EEENS7_ILi256EEEEEELi256ENS_6half_tEfNS_4arch4Sm80ELb1ELb0ELb1ELb1ELb1ELb1ELb1ELb1EEENS1_21CollectiveEpilogueFwdINS6_IJS8_SA_S9_EEENS6_IJNS7_ILi1EEESI_SI_EEESC_SE_Li256ELb1ELb1ELb1ELb0EEENS1_36VarlenDynamicPersistentTileSchedulerILi128ELi48ELi256ELi256ELb1ELb1ELb0ELb1ELb1ELb1EEEEEEEEEvNT_6ParamsE,"",@"SHT_CUDA_INFO"
	.sectionflags	@""
	.align	4


	//----- nvinfo : EIATTR_CUDA_API_VERSION
	.align		4
        /*0000*/ 	.byte	0x04, 0x37
        /*0002*/ 	.short	(.L_560 - .L_559)
.L_559:
        /*0004*/ 	.word	0x00000082


	//----- nvinfo : EIATTR_SW2861232_WAR
	.align		4
.L_560:
        /*0008*/ 	.byte	0x01, 0x35
	.zero		2


	//----- nvinfo : EIATTR_PARAM_CBANK
	.align		4
        /*000c*/ 	.byte	0x04, 0x0a
        /*000e*/ 	.short	(.L_562 - .L_561)
	.align		4
.L_561:
        /*0010*/ 	.word	index@(.nv.constant0._ZN7cutlass13device_kernelIN5flash19enable_sm80_to_sm89INS1_16FlashAttnFwdSm80INS1_25CollectiveMainloopFwdSm80ILi8ELi1ELb0EN4cute5tupleIJNS5_1CILi128EEENS7_ILi48EEENS7_ILi256EEEEEELi256ENS_6half_tEfNS_4arch4Sm80ELb1ELb0ELb1ELb1ELb1ELb1ELb1ELb1EEENS1_21CollectiveEpilogueFwdINS6_IJS8_SA_S9_EEENS6_IJNS7_ILi1EEESI_SI_EEESC_SE_Li256ELb1ELb1ELb1ELb0EEENS1_36VarlenDynamicPersistentTileSchedulerILi128ELi48ELi256ELi256ELb1ELb1ELb0ELb1ELb1ELb1EEEEEEEEEvNT_6ParamsE)
        /*0014*/ 	.short	0x0160
        /*0016*/ 	.short	0x0438


	//----- nvinfo : EIATTR_CBANK_PARAM_SIZE
	.align		4
.L_562:
        /*0018*/ 	.byte	0x03, 0x19
        /*001a*/ 	.short	0x0438


	//----- nvinfo : EIATTR_KPARAM_INFO
	.align		4
        /*001c*/ 	.byte	0x04, 0x17
        /*001e*/ 	.short	(.L_564 - .L_563)
.L_563:
        /*0020*/ 	.word	0x00000000
        /*0024*/ 	.short	0x0000
        /*0026*/ 	.short	0x0000
        /*0028*/ 	.byte	0x00, 0xf0, 0xe1, 0x10


	//----- nvinfo : EIATTR_MAXREG_COUNT
	.align		4
.L_564:
        /*002c*/ 	.byte	0x03, 0x1b
        /*002e*/ 	.short	0x00ff


	//----- nvinfo : EIATTR_NUM_BARRIERS
	.align		4
        /*0030*/ 	.byte	0x02, 0x4c
        /*0032*/ 	.byte	0x06
	.zero		1


	//----- nvinfo : EIATTR_ANNOTATIONS
	.align		4
        /*0034*/ 	.byte	0x04, 0x55
        /*0036*/ 	.short	(.L_566 - .L_565)


	//   ....[0]....
.L_565:
        /* <DEDUP_REMOVED lines=171> */


	//----- nvinfo : EIATTR_MERCURY_ISA_VERSION
	.align		4
.L_566:
        /*0ad8*/ 	.byte	0x03, 0x5f
        /*0ada*/ 	.short	0x0000


	//----- nvinfo : EIATTR_INT_WARP_WIDE_INSTR_OFFSETS
	.align		4
        /*0adc*/ 	.byte	0x04, 0x31
        /*0ade*/ 	.short	(.L_568 - .L_567)


	//   ....[0]....
.L_567:
        /*0ae0*/ 	.word	0x0001dde0


	//   ....[1]....
        /*0ae4*/ 	.word	0x0001de50


	//----- nvinfo : EIATTR_COOP_GROUP_MASK_REGIDS
	.align		4
.L_568:
        /*0ae8*/ 	.byte	0x04, 0x29
        /*0aea*/ 	.short	(.L_570 - .L_569)


	//   ....[0]....
.L_569:
        /*0aec*/ 	.word	0xffffffff


	//   ....[1]....
        /*0af0*/ 	.word	0xffffffff


	//   ....[2]....
        /*0af4*/ 	.word	0xffffffff


	//   ....[3]....
        /*0af8*/ 	.word	0xffffffff


	//   ....[4]....
        /*0afc*/ 	.word	0xffffffff


	//   ....[5]....
        /*0b00*/ 	.word	0xffffffff


	//   ....[6]....
        /*0b04*/ 	.word	0xffffffff


	//   ....[7]....
        /*0b08*/ 	.word	0xffffffff


	//   ....[8]....
        /*0b0c*/ 	.word	0xffffffff


	//   ....[9]....
        /*0b10*/ 	.word	0xffffffff


	//   ....[10]....
        /*0b14*/ 	.word	0xffffffff


	//   ....[11]....
        /*0b18*/ 	.word	0xffffffff


	//   ....[12]....
        /*0b1c*/ 	.word	0xffffffff


	//   ....[13]....
        /*0b20*/ 	.word	0xffffffff


	//   ....[14]....
        /*0b24*/ 	.word	0xffffffff


	//   ....[15]....
        /*0b28*/ 	.word	0xffffffff


	//   ....[16]....
        /*0b2c*/ 	.word	0xffffffff


	//   ....[17]....
        /*0b30*/ 	.word	0xffffffff


	//   ....[18]....
        /*0b34*/ 	.word	0xffffffff


	//   ....[19]....
        /*0b38*/ 	.word	0xffffffff


	//   ....[20]....
        /*0b3c*/ 	.word	0xffffffff


	//   ....[21]....
        /*0b40*/ 	.word	0xffffffff


	//   ....[22]....
        /*0b44*/ 	.word	0xffffffff


	//   ....[23]....
        /*0b48*/ 	.word	0xffffffff


	//   ....[24]....
        /*0b4c*/ 	.word	0xffffffff


	//   ....[25]....
        /*0b50*/ 	.word	0xffffffff


	//   ....[26]....
        /*0b54*/ 	.word	0xffffffff


	//   ....[27]....
        /*0b58*/ 	.word	0xffffffff


	//   ....[28]....
        /*0b5c*/ 	.word	0xffffffff


	//   ....[29]....
        /*0b60*/ 	.word	0xffffffff


	//   ....[30]....
        /*0b64*/ 	.word	0xffffffff


	//   ....[31]....
        /*0b68*/ 	.word	0xffffffff


	//   ....[32]....
        /*0b6c*/ 	.word	0xffffffff


	//   ....[33]....
        /*0b70*/ 	.word	0xffffffff


	//   ....[34]....
        /*0b74*/ 	.word	0xffffffff


	//   ....[35]....
        /*0b78*/ 	.word	0xffffffff


	//   ....[36]....
        /*0b7c*/ 	.word	0xffffffff


	//   ....[37]....
        /*0b80*/ 	.word	0xffffffff


	//   ....[38]....
        /*0b84*/ 	.word	0xffffffff


	//   ....[39]....
        /*0b88*/ 	.word	0xffffffff


	//   ....[40]....
        /*0b8c*/ 	.word	0xffffffff


	//   ....[41]....
        /*0b90*/ 	.word	0xffffffff


	//   ....[42]....
        /*0b94*/ 	.word	0xffffffff


	//   ....[43]....
        /*0b98*/ 	.word	0xffffffff


	//   ....[44]....
        /*0b9c*/ 	.word	0xffffffff


	//   ....[45]....
        /*0ba0*/ 	.word	0xffffffff


	//   ....[46]....
        /*0ba4*/ 	.word	0xffffffff


	//   ....[47]....
        /*0ba8*/ 	.word	0xffffffff


	//   ....[48]....
        /*0bac*/ 	.word	0xffffffff


	//   ....[49]....
        /*0bb0*/ 	.word	0xffffffff


	//   ....[50]....
        /*0bb4*/ 	.word	0xffffffff


	//   ....[51]....
        /*0bb8*/ 	.word	0xffffffff


	//   ....[52]....
        /*0bbc*/ 	.word	0xffffffff


	//   ....[53]....
        /*0bc0*/ 	.word	0xffffffff


	//   ....[54]....
        /*0bc4*/ 	.word	0xffffffff


	//   ....[55]....
        /*0bc8*/ 	.word	0xffffffff


	//   ....[56]....
        /*0bcc*/ 	.word	0xffffffff


	//   ....[57]....
        /*0bd0*/ 	.word	0xffffffff


	//   ....[58]....
        /*0bd4*/ 	.word	0xffffffff


	//   ....[59]....
        /*0bd8*/ 	.word	0xffffffff


	//   ....[60]....
        /*0bdc*/ 	.word	0xffffffff


	//   ....[61]....
        /*0be0*/ 	.word	0xffffffff


	//   ....[62]....
        /*0be4*/ 	.word	0xffffffff


	//   ....[63]....
        /*0be8*/ 	.word	0xffffffff


	//   ....[64]....
        /*0bec*/ 	.word	0xffffffff


	//   ....[65]....
        /*0bf0*/ 	.word	0xffffffff


	//   ....[66]....
        /*0bf4*/ 	.word	0xffffffff


	//   ....[67]....
        /*0bf8*/ 	.word	0xffffffff


	//   ....[68]....
        /*0bfc*/ 	.word	0xffffffff


	//   ....[69]....
        /*0c00*/ 	.word	0xffffffff


	//   ....[70]....
        /*0c04*/ 	.word	0xffffffff


	//   ....[71]....
        /*0c08*/ 	.word	0xffffffff


	//   ....[72]....
        /*0c0c*/ 	.word	0xffffffff


	//   ....[73]....
        /*0c10*/ 	.word	0xffffffff


	//   ....[74]....
        /*0c14*/ 	.word	0xffffffff


	//   ....[75]....
        /*0c18*/ 	.word	0xffffffff


	//   ....[76]....
        /*0c1c*/ 	.word	0xffffffff


	//   ....[77]....
        /*0c20*/ 	.word	0xffffffff


	//   ....[78]....
        /*0c24*/ 	.word	0xffffffff


	//   ....[79]....
        /*0c28*/ 	.word	0xffffffff


	//   ....[80]....
        /*0c2c*/ 	.word	0xffffffff


	//   ....[81]....
        /*0c30*/ 	.word	0xffffffff


	//   ....[82]....
        /*0c34*/ 	.word	0xffffffff


	//   ....[83]....
        /*0c38*/ 	.word	0xffffffff


	//   ....[84]....
        /*0c3c*/ 	.word	0xffffffff


	//   ....[85]....
        /*0c40*/ 	.word	0xffffffff


	//   ....[86]....
        /*0c44*/ 	.word	0xffffffff


	//   ....[87]....
        /*0c48*/ 	.word	0xffffffff


	//   ....[88]....
        /*0c4c*/ 	.word	0xffffffff


	//   ....[89]....
        /*0c50*/ 	.word	0xffffffff


	//   ....[90]....
        /*0c54*/ 	.word	0xffffffff


	//   ....[91]....
        /*0c58*/ 	.word	0xffffffff


	//   ....[92]....
        /*0c5c*/ 	.word	0xffffffff


	//   ....[93]....
        /*0c60*/ 	.word	0xffffffff


	//   ....[94]....
        /*0c64*/ 	.word	0xffffffff


	//   ....[95]....
        /*0c68*/ 	.word	0xffffffff


	//   ....[96]....
        /*0c6c*/ 	.word	0xffffffff


	//   ....[97]....
        /*0c70*/ 	.word	0xffffffff


	//   ....[98]....
        /*0c74*/ 	.word	0xffffffff


	//   ....[99]....
        /*0c78*/ 	.word	0xffffffff


	//   ....[100]....
        /*0c7c*/ 	.word	0xffffffff


	//   ....[101]....
        /*0c80*/ 	.word	0xffffffff


	//   ....[102]....
        /*0c84*/ 	.word	0xffffffff


	//   ....[103]....
        /*0c88*/ 	.word	0xffffffff


	//   ....[104]....
        /*0c8c*/ 	.word	0xffffffff


	//   ....[105]....
        /*0c90*/ 	.word	0xffffffff


	//   ....[106]....
        /*0c94*/ 	.word	0xffffffff


	//   ....[107]....
        /*0c98*/ 	.word	0xffffffff


	//   ....[108]....
        /*0c9c*/ 	.word	0xffffffff


	//   ....[109]....
        /*0ca0*/ 	.word	0xffffffff


	//   ....[110]....
        /*0ca4*/ 	.word	0xffffffff


	//   ....[111]....
        /*0ca8*/ 	.word	0xffffffff


	//   ....[112]....
        /*0cac*/ 	.word	0xffffffff


	//   ....[113]....
        /*0cb0*/ 	.word	0xffffffff


	//   ....[114]....
        /*0cb4*/ 	.word	0xffffffff


	//   ....[115]....
        /*0cb8*/ 	.word	0xffffffff


	//   ....[116]....
        /*0cbc*/ 	.word	0xffffffff


	//   ....[117]....
        /*0cc0*/ 	.word	0xffffffff


	//   ....[118]....
        /*0cc4*/ 	.word	0xffffffff


	//   ....[119]....
        /*0cc8*/ 	.word	0xffffffff


	//   ....[120]....
        /*0ccc*/ 	.word	0xffffffff


	//   ....[121]....
        /*0cd0*/ 	.word	0xffffffff


	//   ....[122]....
        /*0cd4*/ 	.word	0xffffffff


	//   ....[123]....
        /*0cd8*/ 	.word	0xffffffff


	//   ....[124]....
        /*0cdc*/ 	.word	0xffffffff


	//   ....[125]....
        /*0ce0*/ 	.word	0xffffffff


	//   ....[126]....
        /*0ce4*/ 	.word	0xffffffff


	//   ....[127]....
        /*0ce8*/ 	.word	0xffffffff


	//   ....[128]....
        /*0cec*/ 	.word	0xffffffff


	//   ....[129]....
        /*0cf0*/ 	.word	0xffffffff


	//   ....[130]....
        /*0cf4*/ 	.word	0xffffffff


	//   ....[131]....
        /*0cf8*/ 	.word	0xffffffff


	//   ....[132]....
        /*0cfc*/ 	.word	0xffffffff


	//   ....[133]....
        /*0d00*/ 	.word	0xffffffff


	//   ....[134]....
        /*0d04*/ 	.word	0xffffffff


	//   ....[135]....
        /*0d08*/ 	.word	0xffffffff


	//   ....[136]....
        /*0d0c*/ 	.word	0xffffffff


	//   ....[137]....
        /*0d10*/ 	.word	0xffffffff


	//   ....[138]....
        /*0d14*/ 	.word	0xffffffff


	//   ....[139]....
        /*0d18*/ 	.word	0xffffffff


	//   ....[140]....
        /*0d1c*/ 	.word	0xffffffff


	//   ....[141]....
        /*0d20*/ 	.word	0xffffffff


	//   ....[142]....
        /*0d24*/ 	.word	0xffffffff


	//   ....[143]....
        /*0d28*/ 	.word	0xffffffff


	//   ....[144]....
        /*0d2c*/ 	.word	0xffffffff


	//   ....[145]....
        /*0d30*/ 	.word	0xffffffff


	//   ....[146]....
        /*0d34*/ 	.word	0xffffffff


	//   ....[147]....
        /*0d38*/ 	.word	0xffffffff


	//   ....[148]....
        /*0d3c*/ 	.word	0xffffffff


	//   ....[149]....
        /*0d40*/ 	.word	0xffffffff


	//   ....[150]....
        /*0d44*/ 	.word	0xffffffff


	//   ....[151]....
        /*0d48*/ 	.word	0xffffffff


	//   ....[152]....
        /*0d4c*/ 	.word	0xffffffff


	//   ....[153]....
        /*0d50*/ 	.word	0xffffffff


	//   ....[154]....
        /*0d54*/ 	.word	0xffffffff


	//   ....[155]....
        /*0d58*/ 	.word	0xffffffff


	//   ....[156]....
        /*0d5c*/ 	.word	0xffffffff


	//   ....[157]....
        /*0d60*/ 	.word	0xffffffff


	//   ....[158]....
        /*0d64*/ 	.word	0xffffffff


	//   ....[159]....
        /*0d68*/ 	.word	0xffffffff


	//   ....[160]....
        /*0d6c*/ 	.word	0xffffffff


	//   ....[161]....
        /*0d70*/ 	.word	0xffffffff


	//   ....[162]....
        /*0d74*/ 	.word	0xffffffff


	//   ....[163]....
        /*0d78*/ 	.word	0xffffffff


	//   ....[164]....
        /*0d7c*/ 	.word	0xffffffff


	//   ....[165]....
        /*0d80*/ 	.word	0xffffffff


	//   ....[166]....
        /*0d84*/ 	.word	0xffffffff


	//   ....[167]....
        /*0d88*/ 	.word	0xffffffff


	//   ....[168]....
        /*0d8c*/ 	.word	0xffffffff


	//   ....[169]....
        /*0d90*/ 	.word	0xffffffff


	//   ....[170]....
        /*0d94*/ 	.word	0xffffffff


	//   ....[171]....
        /*0d98*/ 	.word	0xffffffff


	//   ....[172]....
        /*0d9c*/ 	.word	0xffffffff


	//   ....[173]....
        /*0da0*/ 	.word	0xffffffff


	//   ....[174]....
        /*0da4*/ 	.word	0xffffffff


	//   ....[175]....
        /*0da8*/ 	.word	0xffffffff


	//   ....[176]....
        /*0dac*/ 	.word	0xffffffff


	//   ....[177]....
        /*0db0*/ 	.word	0xffffffff


	//   ....[178]....
        /*0db4*/ 	.word	0xffffffff


	//   ....[179]....
        /*0db8*/ 	.word	0xffffffff


	//   ....[180]....
        /*0dbc*/ 	.word	0xffffffff


	//   ....[181]....
        /*0dc0*/ 	.word	0xffffffff


	//   ....[182]....
        /*0dc4*/ 	.word	0xffffffff


	//   ....[183]....
        /*0dc8*/ 	.word	0xffffffff


	//   ....[184]....
        /*0dcc*/ 	.word	0xffffffff


	//   ....[185]....
        /*0dd0*/ 	.word	0xffffffff


	//   ....[186]....
        /*0dd4*/ 	.word	0xffffffff


	//   ....[187]....
        /*0dd8*/ 	.word	0xffffffff


	//   ....[188]....
        /*0ddc*/ 	.word	0xffffffff


	//   ....[189]....
        /*0de0*/ 	.word	0xffffffff


	//   ....[190]....
        /*0de4*/ 	.word	0xffffffff


	//   ....[191]....
        /*0de8*/ 	.word	0xffffffff


	//   ....[192]....
        /*0dec*/ 	.word	0xffffffff


	//   ....[193]....
        /*0df0*/ 	.word	0xffffffff


	//   ....[194]....
        /*0df4*/ 	.word	0xffffffff


	//   ....[195]....
        /*0df8*/ 	.word	0xffffffff


	//   ....[196]....
        /*0dfc*/ 	.word	0xffffffff


	//   ....[197]....
        /*0e00*/ 	.word	0xffffffff


	//   ....[198]....
        /*0e04*/ 	.word	0xffffffff


	//   ....[199]....
        /*0e08*/ 	.word	0xffffffff


	//   ....[200]....
        /*0e0c*/ 	.word	0xffffffff


	//   ....[201]....
        /*0e10*/ 	.word	0xffffffff


	//   ....[202]....
        /*0e14*/ 	.word	0xffffffff


	//   ....[203]....
        /*0e18*/ 	.word	0xffffffff


	//   ....[204]....
        /*0e1c*/ 	.word	0xffffffff


	//   ....[205]....
        /*0e20*/ 	.word	0xffffffff


	//   ....[206]....
        /*0e24*/ 	.word	0xffffffff


	//   ....[207]....
        /*0e28*/ 	.word	0xffffffff


	//   ....[208]....
        /*0e2c*/ 	.word	0xffffffff


	//   ....[209]....
        /*0e30*/ 	.word	0xffffffff


	//   ....[210]....
        /*0e34*/ 	.word	0xffffffff


	//   ....[211]....
        /*0e38*/ 	.word	0xffffffff


	//   ....[212]....
        /*0e3c*/ 	.word	0xffffffff


	//   ....[213]....
        /*0e40*/ 	.word	0xffffffff


	//   ....[214]....
        /*0e44*/ 	.word	0xffffffff


	//   ....[215]....
        /*0e48*/ 	.word	0xffffffff


	//   ....[216]....
        /*0e4c*/ 	.word	0xffffffff


	//   ....[217]....
        /*0e50*/ 	.word	0xffffffff


	//   ....[218]....
        /*0e54*/ 	.word	0xffffffff


	//   ....[219]....
        /*0e58*/ 	.word	0xffffffff


	//   ....[220]....
        /*0e5c*/ 	.word	0xffffffff


	//   ....[221]....
        /*0e60*/ 	.word	0xffffffff


	//   ....[222]....
        /*0e64*/ 	.word	0xffffffff


	//   ....[223]....
        /*0e68*/ 	.word	0xffffffff


	//   ....[224]....
        /*0e6c*/ 	.word	0xffffffff


	//   ....[225]....
        /*0e70*/ 	.word	0xffffffff


	//   ....[226]....
        /*0e74*/ 	.word	0xffffffff


	//   ....[227]....
        /*0e78*/ 	.word	0xffffffff


	//   ....[228]....
        /*0e7c*/ 	.word	0xffffffff


	//   ....[229]....
        /*0e80*/ 	.word	0xffffffff


	//   ....[230]....
        /*0e84*/ 	.word	0xffffffff


	//   ....[231]....
        /*0e88*/ 	.word	0xffffffff


	//   ....[232]....
        /*0e8c*/ 	.word	0xffffffff


	//   ....[233]....
        /*0e90*/ 	.word	0xffffffff


	//   ....[234]....
        /*0e94*/ 	.word	0xffffffff


	//   ....[235]....
        /*0e98*/ 	.word	0xffffffff


	//   ....[236]....
        /*0e9c*/ 	.word	0xffffffff


	//   ....[237]....
        /*0ea0*/ 	.word	0xffffffff


	//   ....[238]....
        /*0ea4*/ 	.word	0xffffffff


	//   ....[239]....
        /*0ea8*/ 	.word	0xffffffff


	//   ....[240]....
        /*0eac*/ 	.word	0xffffffff


	//   ....[241]....
        /*0eb0*/ 	.word	0xffffffff


	//   ....[242]....
        /*0eb4*/ 	.word	0xffffffff


	//   ....[243]....
        /*0eb8*/ 	.word	0xffffffff


	//   ....[244]....
        /*0ebc*/ 	.word	0xffffffff


	//   ....[245]....
        /*0ec0*/ 	.word	0xffffffff


	//   ....[246]....
        /*0ec4*/ 	.word	0xffffffff


	//   ....[247]....
        /*0ec8*/ 	.word	0xffffffff


	//   ....[248]....
        /*0ecc*/ 	.word	0xffffffff


	//   ....[249]....
        /*0ed0*/ 	.word	0xffffffff


	//   ....[250]....
        /*0ed4*/ 	.word	0xffffffff


	//   ....[251]....
        /*0ed8*/ 	.word	0xffffffff


	//   ....[252]....
        /*0edc*/ 	.word	0xffffffff


	//   ....[253]....
        /*0ee0*/ 	.word	0xffffffff


	//   ....[254]....
        /*0ee4*/ 	.word	0xffffffff


	//   ....[255]....
        /*0ee8*/ 	.word	0xffffffff


	//   ....[0]....
        /*0eec*/ 	.word	0xffffffff


	//   ....[1]....
        /*0ef0*/ 	.word	0xffffffff


	//   ....[2]....
        /*0ef4*/ 	.word	0xffffffff


	//   ....[3]....
        /*0ef8*/ 	.word	0xffffffff


	//----- nvinfo : EIATTR_COOP_GROUP_INSTR_OFFSETS
	.align		4
.L_570:
        /*0efc*/ 	.byte	0x04, 0x28
        /*0efe*/ 	.short	(.L_572 - .L_571)


	//   ....[0]....
.L_571:
        /*0f00*/ 	.word	0x00000050


	//   ....[1]....
        /*0f04*/ 	.word	0x00000200


	//   ....[2]....
        /*0f08*/ 	.word	0x00000230


	//   ....[3]....
        /*0f0c*/ 	.word	0x00000260


	//   ....[4]....
        /*0f10*/ 	.word	0x00000290


	//   ....[5]....
        /*0f14*/ 	.word	0x000002c0


	//   ....[6]....
        /*0f18*/ 	.word	0x000002f0


	//   ....[7]....
        /*0f1c*/ 	.word	0x00000450


	//   ....[8]....
        /*0f20*/ 	.word	0x00000490


	//   ....[9]....
        /*0f24*/ 	.word	0x000004c0


	//   ....[10]....
        /*0f28*/ 	.word	0x000004f0


	//   ....[11]....
        /*0f2c*/ 	.word	0x00000520


	//   ....[12]....
        /*0f30*/ 	.word	0x00000550


	//   ....[13]....
        /*0f34*/ 	.word	0x000005e0


	//   ....[14]....
        /*0f38*/ 	.word	0x00000630


	//   ....[15]....
        /*0f3c*/ 	.word	0x00000650


	//   ....[16]....
        /*0f40*/ 	.word	0x000006b0


	//   ....[17]....
        /*0f44*/ 	.word	0x00004550


	//   ....[18]....
        /*0f48*/ 	.word	0x000045e0


	//   ....[19]....
        /*0f4c*/ 	.word	0x000055f0


	//   ....[20]....
        /*0f50*/ 	.word	0x00005600


	//   ....[21]....
        /*0f54*/ 	.word	0x00006b20


	//   ....[22]....
        /*0f58*/ 	.word	0x00006b90


	//   ....[23]....
        /*0f5c*/ 	.word	0x00007c30


	//   ....[24]....
        /*0f60*/ 	.word	0x00007c40


	//   ....[25]....
        /*0f64*/ 	.word	0x00008be0


	//   ....[26]....
        /*0f68*/ 	.word	0x00008c10


	//   ....[27]....
        /*0f6c*/ 	.word	0x00008dd0


	//   ....[28]....
        /*0f70*/ 	.word	0x00008df0


	//   ....[29]....
        /*0f74*/ 	.word	0x00009220


	//   ....[30]....
        /*0f78*/ 	.word	0x000092e0


	//   ....[31]....
        /*0f7c*/ 	.word	0x00009480


	//   ....[32]....
        /*0f80*/ 	.word	0x000094a0


	//   ....[33]....
        /*0f84*/ 	.word	0x0000a3c0


	//   ....[34]....
        /*0f88*/ 	.word	0x0000a3e0


	//   ....[35]....
        /*0f8c*/ 	.word	0x0000a570


	//   ....[36]....
        /*0f90*/ 	.word	0x0000a580


	//   ....[37]....
        /*0f94*/ 	.word	0x0000a700


	//   ....[38]....
        /*0f98*/ 	.word	0x0000a720


	//   ....[39]....
        /*0f9c*/ 	.word	0x0000a8a0


	//   ....[40]....
        /*0fa0*/ 	.word	0x0000a8b0


	//   ....[41]....
        /*0fa4*/ 	.word	0x0000acf0


	//   ....[42]....
        /*0fa8*/ 	.word	0x0000ad10


	//   ....[43]....
        /*0fac*/ 	.word	0x0000ae50


	//   ....[44]....
        /*0fb0*/ 	.word	0x0000ae60


	//   ....[45]....
        /*0fb4*/ 	.word	0x0000b210


	//   ....[46]....
        /*0fb8*/ 	.word	0x0000b230


	//   ....[47]....
        /*0fbc*/ 	.word	0x0000b250


	//   ....[48]....
        /*0fc0*/ 	.word	0x0000b270


	//   ....[49]....
        /*0fc4*/ 	.word	0x0000b750


	//   ....[50]....
        /*0fc8*/ 	.word	0x0000b790


	//   ....[51]....
        /*0fcc*/ 	.word	0x0000b7d0


	//   ....[52]....
        /*0fd0*/ 	.word	0x0000b810


	//   ....[53]....
        /*0fd4*/ 	.word	0x0000bcc0


	//   ....[54]....
        /*0fd8*/ 	.word	0x0000bd00


	//   ....[55]....
        /*0fdc*/ 	.word	0x0000bd40


	//   ....[56]....
        /*0fe0*/ 	.word	0x0000bd80


	//   ....[57]....
        /*0fe4*/ 	.word	0x0000c0e0


	//   ....[58]....
        /*0fe8*/ 	.word	0x0000c140


	//   ....[59]....
        /*0fec*/ 	.word	0x0000c2f0


	//   ....[60]....
        /*0ff0*/ 	.word	0x0000c300


	//   ....[61]....
        /*0ff4*/ 	.word	0x0000f870


	//   ....[62]....
        /*0ff8*/ 	.word	0x0000f890


	//   ....[63]....
        /*0ffc*/ 	.word	0x0000f8b0


	//   ....[64]....
        /*1000*/ 	.word	0x0000f8c0


	//   ....[65]....
        /*1004*/ 	.word	0x0000fac0


	//   ....[66]....
        /*1008*/ 	.word	0x0000fc60


	//   ....[67]....
        /*100c*/ 	.word	0x0000fca0


	//   ....[68]....
        /*1010*/ 	.word	0x0000fce0


	//   ....[69]....
        /*1014*/ 	.word	0x0000ff40


	//   ....[70]....
        /*1018*/ 	.word	0x000100e0


	//   ....[71]....
        /*101c*/ 	.word	0x00010120


	//   ....[72]....
        /*1020*/ 	.word	0x00010160


	//   ....[73]....
        /*1024*/ 	.word	0x000103f0


	//   ....[74]....
        /*1028*/ 	.word	0x00010450


	//   ....[75]....
        /*102c*/ 	.word	0x000104b0


	//   ....[76]....
        /*1030*/ 	.word	0x00010510


	//   ....[77]....
        /*1034*/ 	.word	0x00014070


	//   ....[78]....
        /*1038*/ 	.word	0x00014080


	//   ....[79]....
        /*103c*/ 	.word	0x00014290


	//   ....[80]....
        /*1040*/ 	.word	0x000142a0


	//   ....[81]....
        /*1044*/ 	.word	0x000153b0


	//   ....[82]....
        /*1048*/ 	.word	0x000153d0


	//   ....[83]....
        /*104c*/ 	.word	0x00015560


	//   ....[84]....
        /*1050*/ 	.word	0x00015570


	//   ....[85]....
        /*1054*/ 	.word	0x000157c0


	//   ....[86]....
        /*1058*/ 	.word	0x00015980


	//   ....[87]....
        /*105c*/ 	.word	0x00015c80


	//   ....[88]....
        /*1060*/ 	.word	0x00015ca0


	//   ....[89]....
        /*1064*/ 	.word	0x00015cc0


	//   ....[90]....
        /*1068*/ 	.word	0x00015ce0


	//   ....[91]....
        /*106c*/ 	.word	0x00017200


	//   ....[92]....
        /*1070*/ 	.word	0x00017220


	//   ....[93]....
        /*1074*/ 	.word	0x000173a0


	//   ....[94]....
        /*1078*/ 	.word	0x000173b0


	//   ....[95]....
        /*107c*/ 	.word	0x000183b0


	//   ....[96]....
        /*1080*/ 	.word	0x000183d0


	//   ....[97]....
        /*1084*/ 	.word	0x00018540


	//   ....[98]....
        /*1088*/ 	.word	0x00018550


	//   ....[99]....
        /*108c*/ 	.word	0x000187a0


	//   ....[100]....
        /*1090*/ 	.word	0x00018950


	//   ....[101]....
        /*1094*/ 	.word	0x00018bb0


	//   ....[102]....
        /*1098*/ 	.word	0x00018bd0


	//   ....[103]....
        /*109c*/ 	.word	0x00018cb0


	//   ....[104]....
        /*10a0*/ 	.word	0x00018cd0


	//   ....[105]....
        /*10a4*/ 	.word	0x0001a650


	//   ....[106]....
        /*10a8*/ 	.word	0x0001a660


	//   ....[107]....
        /*10ac*/ 	.word	0x0001a7e0


	//   ....[108]....
        /*10b0*/ 	.word	0x0001a7f0


	//   ....[109]....
        /*10b4*/ 	.word	0x0001b7f0


	//   ....[110]....
        /*10b8*/ 	.word	0x0001b810


	//   ....[111]....
        /*10bc*/ 	.word	0x0001b930


	//   ....[112]....
        /*10c0*/ 	.word	0x0001b940


	//   ....[113]....
        /*10c4*/ 	.word	0x0001bbf0


	//   ....[114]....
        /*10c8*/ 	.word	0x0001bc20


	//   ....[115]....
        /*10cc*/ 	.word	0x0001bc40


	//   ....[116]....
        /*10d0*/ 	.word	0x0001bc60


	//   ....[117]....
        /*10d4*/ 	.word	0x0001d3c0


	//   ....[118]....
        /*10d8*/ 	.word	0x0001d3f0


	//   ....[119]....
        /*10dc*/ 	.word	0x0001d410


	//   ....[120]....
        /*10e0*/ 	.word	0x0001d430


	//   ....[121]....
        /*10e4*/ 	.word	0x0001ecd0


	//   ....[122]....
        /*10e8*/ 	.word	0x0001ecf0


	//   ....[123]....
        /*10ec*/ 	.word	0x0001ed10


	//   ....[124]....
        /*10f0*/ 	.word	0x0001ed30


	//   ....[125]....
        /*10f4*/ 	.word	0x0001f0e0


	//   ....[126]....
        /*10f8*/ 	.word	0x0001f100


	//   ....[127]....
        /*10fc*/ 	.word	0x0001f260


	//   ....[128]....
        /*1100*/ 	.word	0x0001f270


	//   ....[129]....
        /*1104*/ 	.word	0x0001f3e0


	//   ....[130]....
        /*1108*/ 	.word	0x0001f400


	//   ....[131]....
        /*110c*/ 	.word	0x0001f570


	//   ....[132]....
        /*1110*/ 	.word	0x0001f580


	//   ....[133]....
        /*1114*/ 	.word	0x0001f910


	//   ....[134]....
        /*1118*/ 	.word	0x0001f930


	//   ....[135]....
        /*111c*/ 	.word	0x00020570


	//   ....[136]....
        /*1120*/ 	.word	0x00020580


	//   ....[137]....
        /*1124*/ 	.word	0x00021a20


	//   ....[138]....
        /*1128*/ 	.word	0x00021a40


	//   ....[139]....
        /*112c*/ 	.word	0x00021bb0


	//   ....[140]....
        /*1130*/ 	.word	0x00021bc0


	//   ....[141]....
        /*1134*/ 	.word	0x00021d30


	//   ....[142]....
        /*1138*/ 	.word	0x00021d50


	//   ....[143]....
        /*113c*/ 	.word	0x00021ec0


	//   ....[144]....
        /*1140*/ 	.word	0x00021ed0


	//   ....[145]....
        /*1144*/ 	.word	0x00022100


	//   ....[146]....
        /*1148*/ 	.word	0x00022120


	//   ....[147]....
        /*114c*/ 	.word	0x00022250


	//   ....[148]....
        /*1150*/ 	.word	0x00022290


	//   ....[149]....
        /*1154*/ 	.word	0x000222c0


	//   ....[150]....
        /*1158*/ 	.word	0x000222f0


	//   ....[151]....
        /*115c*/ 	.word	0x00022320


	//   ....[152]....
        /*1160*/ 	.word	0x00022350


	//   ....[153]....
        /*1164*/ 	.word	0x000224b0


	//   ....[154]....
        /*1168*/ 	.word	0x000224f0


	//   ....[155]....
        /*116c*/ 	.word	0x00022520


	//   ....[156]....
        /*1170*/ 	.word	0x00022550


	//   ....[157]....
        /*1174*/ 	.word	0x00022580


	//   ....[158]....
        /*1178*/ 	.word	0x000225b0


	//   ....[159]....
        /*117c*/ 	.word	0x00022640


	//   ....[160]....
        /*1180*/ 	.word	0x000226a0


	//   ....[161]....
        /*1184*/ 	.word	0x000226b0


	//   ....[162]....
        /*1188*/ 	.word	0x00022710


	//   ....[163]....
        /*118c*/ 	.word	0x00023170


	//   ....[164]....
        /*1190*/ 	.word	0x000231d0


	//   ....[165]....
        /*1194*/ 	.word	0x00023230


	//   ....[166]....
        /*1198*/ 	.word	0x00023290


	//   ....[167]....
        /*119c*/ 	.word	0x000232f0


	//   ....[168]....
        /*11a0*/ 	.word	0x00023360


	//   ....[169]....
        /*11a4*/ 	.word	0x000233b0


	//   ....[170]....
        /*11a8*/ 	.word	0x00023410


	//   ....[171]....
        /*11ac*/ 	.word	0x00023480


	//   ....[172]....
        /*11b0*/ 	.word	0x000234e0


	//   ....[173]....
        /*11b4*/ 	.word	0x00023550


	//   ....[174]....
        /*11b8*/ 	.word	0x000235c0


	//   ....[175]....
        /*11bc*/ 	.word	0x00023630


	//   ....[176]....
        /*11c0*/ 	.word	0x00023690


	//   ....[177]....
        /*11c4*/ 	.word	0x00023700


	//   ....[178]....
        /*11c8*/ 	.word	0x00023770


	//   ....[179]....
        /*11cc*/ 	.word	0x000237e0


	//   ....[180]....
        /*11d0*/ 	.word	0x00023840


	//   ....[181]....
        /*11d4*/ 	.word	0x000238b0


	//   ....[182]....
        /*11d8*/ 	.word	0x00023910


	//   ....[183]....
        /*11dc*/ 	.word	0x00023980


	//   ....[184]....
        /*11e0*/ 	.word	0x000239f0


	//   ....[185]....
        /*11e4*/ 	.word	0x00023a60


	//   ....[186]....
        /*11e8*/ 	.word	0x00023ac0


	//   ....[187]....
        /*11ec*/ 	.word	0x00023b30


	//   ....[188]....
        /*11f0*/ 	.word	0x00023ba0


	//   ....[189]....
        /*11f4*/ 	.word	0x00023ee0


	//   ....[190]....
        /*11f8*/ 	.word	0x00023f30


	//   ....[191]....
        /*11fc*/ 	.word	0x00023f80


	//   ....[192]....
        /*1200*/ 	.word	0x00023fd0


	//   ....[193]....
        /*1204*/ 	.word	0x00024040


	//   ....[194]....
        /*1208*/ 	.word	0x000240b0


	//   ....[195]....
        /*120c*/ 	.word	0x00024120


	//   ....[196]....
        /*1210*/ 	.word	0x00024180


	//   ....[197]....
        /*1214*/ 	.word	0x000241f0


	//   ....[198]....
        /*1218*/ 	.word	0x00024260


	//   ....[199]....
        /*121c*/ 	.word	0x000242d0


	//   ....[200]....
        /*1220*/ 	.word	0x00024330


	//   ....[201]....
        /*1224*/ 	.word	0x000243a0


	//   ....[202]....
        /*1228*/ 	.word	0x00024410


	//   ....[203]....
        /*122c*/ 	.word	0x00024750


	//   ....[204]....
        /*1230*/ 	.word	0x00024790


	//   ....[205]....
        /*1234*/ 	.word	0x000247e0


	//   ....[206]....
        /*1238*/ 	.word	0x00024820


	//   ....[207]....
        /*123c*/ 	.word	0x00024890


	//   ....[208]....
        /*1240*/ 	.word	0x00024900


	//   ....[209]....
        /*1244*/ 	.word	0x00024960


	//   ....[210]....
        /*1248*/ 	.word	0x000249d0


	//   ....[211]....
        /*124c*/ 	.word	0x00024a40


	//   ....[212]....
        /*1250*/ 	.word	0x00024ab0


	//   ....[213]....
        /*1254*/ 	.word	0x00024b10


	//   ....[214]....
        /*1258*/ 	.word	0x00024b60


	//   ....[215]....
        /*125c*/ 	.word	0x00024bb0


	//   ....[216]....
        /*1260*/ 	.word	0x00024c00


	//   ....[217]....
        /*1264*/ 	.word	0x00024c40


	//   ....[218]....
        /*1268*/ 	.word	0x00024ca0


	//   ....[219]....
        /*126c*/ 	.word	0x00024cf0


	//   ....[220]....
        /*1270*/ 	.word	0x00024d40


	//   ....[221]....
        /*1274*/ 	.word	0x00024d80


	//   ....[222]....
        /*1278*/ 	.word	0x00024df0


	//   ....[223]....
        /*127c*/ 	.word	0x00024e60


	//   ....[224]....
        /*1280*/ 	.word	0x00024ed0


	//   ....[225]....
        /*1284*/ 	.word	0x00024f30


	//   ....[226]....
        /*1288*/ 	.word	0x00024fa0


	//   ....[227]....
        /*128c*/ 	.word	0x00025010


	//   ....[228]....
        /*1290*/ 	.word	0x00025080


	//   ....[229]....
        /*1294*/ 	.word	0x000250e0


	//   ....[230]....
        /*1298*/ 	.word	0x00025150


	//   ....[231]....
        /*129c*/ 	.word	0x000251c0


	//   ....[232]....
        /*12a0*/ 	.word	0x00025230


	//   ....[233]....
        /*12a4*/ 	.word	0x00025290


	//   ....[234]....
        /*12a8*/ 	.word	0x00025300


	//   ....[235]....
        /*12ac*/ 	.word	0x00025370


	//   ....[236]....
        /*12b0*/ 	.word	0x000253e0


	//   ....[237]....
        /*12b4*/ 	.word	0x00025440


	//   ....[238]....
        /*12b8*/ 	.word	0x000254b0


	//   ....[239]....
        /*12bc*/ 	.word	0x00025520


	//   ....[240]....
        /*12c0*/ 	.word	0x00025590


	//   ....[241]....
        /*12c4*/ 	.word	0x000255f0


	//   ....[242]....
        /*12c8*/ 	.word	0x00025660


	//   ....[243]....
        /*12cc*/ 	.word	0x000256d0


	//   ....[244]....
        /*12d0*/ 	.word	0x00025730


	//   ....[245]....
        /*12d4*/ 	.word	0x00025780


	//   ....[246]....
        /*12d8*/ 	.word	0x000257e0


	//   ....[247]....
        /*12dc*/ 	.word	0x00025840


	//   ....[248]....
        /*12e0*/ 	.word	0x000258a0


	//   ....[249]....
        /*12e4*/ 	.word	0x00025910


	//   ....[250]....
        /*12e8*/ 	.word	0x00025970


	//   ....[251]....
        /*12ec*/ 	.word	0x000259d0


	//   ....[252]....
        /*12f0*/ 	.word	0x00025a30


	//   ....[253]....
        /*12f4*/ 	.word	0x00025a90


	//   ....[254]....
        /*12f8*/ 	.word	0x00025af0


	//   ....[255]....
        /*12fc*/ 	.word	0x00025b60


	//   ....[0]....
        /*1300*/ 	.word	0x00025bb0


	//   ....[1]....
        /*1304*/ 	.word	0x00025c10


	//   ....[2]....
        /*1308*/ 	.word	0x00025c70


	//   ....[3]....
        /*130c*/ 	.word	0x00025ce0


	//----- nvinfo : EIATTR_EXIT_INSTR_OFFSETS
	.align		4
.L_572:
        /*1310*/ 	.byte	0x04, 0x1c
        /*1312*/ 	.short	(.L_574 - .L_573)


	//   ....[0]....
.L_573:
        /*1314*/ 	.word	0x000010d0


	//   ....[1]....
        /*1318*/ 	.word	0x00023130


	//----- nvinfo : EIATTR_MAX_THREADS
	.align		4
.L_574:
        /*131c*/ 	.byte	0x04, 0x05
        /*131e*/ 	.short	(.L_576 - .L_575)
.L_575:
        /*1320*/ 	.word	0x00000100
        /*1324*/ 	.word	0x00000001
        /*1328*/ 	.word	0x00000001


	//----- nvinfo : EIATTR_CRS_STACK_SIZE
	.align		4
.L_576:
        /*132c*/ 	.byte	0x04, 0x1e
        /*132e*/ 	.short	(.L_578 - .L_577)
.L_577:
        /*1330*/ 	.word	0x00000000
.L_578:


//--------------------- .nv.callgraph             --------------------------
	.section	.nv.callgraph,"",@"SHT_CUDA_CALLGRAPH"
	.align	4
	.sectionentsize	8
	.align		4
        /*0000*/ 	.word	0x00000000
	.align		4
        /*0004*/ 	.word	0xffffffff
	.align		4
        /*0008*/ 	.word	0x00000000
	.align		4
        /*000c*/ 	.word	0xfffffffe
	.align		4
        /*0010*/ 	.word	0x00000000
	.align		4
        /*0014*/ 	.word	0xfffffffd
	.align		4
        /*0018*/ 	.word	0x00000000
	.align		4
        /*001c*/ 	.word	0xfffffffc


//--------------------- .nv.rel.action            --------------------------
	.section	.nv.rel.action,"",@"SHT_CUDA_RELOCINFO"
	.align	8
	.sectionentsize	8
        /*0000*/ 	.byte	0x73, 0x00, 0x00, 0x00, 0x00, 0x00, 0x00, 0x00, 0x00, 0x00, 0x00, 0x11, 0x25, 0x00, 0x05, 0x36


//--------------------- .nv.constant4             --------------------------
	.section	.nv.constant4,"a",@progbits
	.align	8
	.align		8
.nv.constant4:
        /*0000*/ 	.dword	_ZN86_INTERNAL_97bd09b1_50_flash_fwd_hdim256_fp16_paged_split_softcap_sm80_cu_cf07d2ef_39474cuda3std3__45__cpo5beginE
	.align		8
        /*0008*/ 	.dword	_ZN86_INTERNAL_97bd09b1_50_flash_fwd_hdim256_fp16_paged_split_softcap_sm80_cu_cf07d2ef_39474cuda3std3__45__cpo3endE
	.align		8
        /*0010*/ 	.dword	_ZN86_INTERNAL_97bd09b1_50_flash_fwd_hdim256_fp16_paged_split_softcap_sm80_cu_cf07d2ef_39474cuda3std3__45__cpo6cbeginE
	.align		8
        /*0018*/ 	.dword	_ZN86_INTERNAL_97bd09b1_50_flash_fwd_hdim256_fp16_paged_split_softcap_sm80_cu_cf07d2ef_39474cuda3std3__45__cpo4cendE
	.align		8
        /*0020*/ 	.dword	_ZN86_INTERNAL_97bd09b1_50_flash_fwd_hdim256_fp16_paged_split_softcap_sm80_cu_cf07d2ef_39474cuda3std3__488_GLOBAL__N__97bd09b1_50_flash_fwd_hdim256_fp16_paged_split_softcap_sm80_cu_cf07d2ef_39476ignoreE
	.align		8
        /*0028*/ 	.dword	_ZN86_INTERNAL_97bd09b1_50_flash_fwd_hdim256_fp16_paged_split_softcap_sm80_cu_cf07d2ef_39474cuda3std3__419piecewise_constructE
	.align		8
        /*0030*/ 	.dword	_ZN86_INTERNAL_97bd09b1_50_flash_fwd_hdim256_fp16_paged_split_softcap_sm80_cu_cf07d2ef_39474cuda3std3__48in_placeE
	.align		8
        /*0038*/ 	.dword	_ZN86_INTERNAL_97bd09b1_50_flash_fwd_hdim256_fp16_paged_split_softcap_sm80_cu_cf07d2ef_39474cuda3std6ranges3__45__cpo4swapE
	.align		8
        /*0040*/ 	.dword	_ZN86_INTERNAL_97bd09b1_50_flash_fwd_hdim256_fp16_paged_split_softcap_sm80_cu_cf07d2ef_39474cuda3std6ranges3__45__cpo9iter_moveE
	.align		8
        /*0048*/ 	.dword	_ZN86_INTERNAL_97bd09b1_50_flash_fwd_hdim256_fp16_paged_split_softcap_sm80_cu_cf07d2ef_39474cute7productE
	.align		8
        /*0050*/ 	.dword	_ZN86_INTERNAL_97bd09b1_50_flash_fwd_hdim256_fp16_paged_split_softcap_sm80_cu_cf07d2ef_39474cute1_E


//--------------------- .nv.constant0._ZN7cutlass13device_kernelIN5flash19enable_sm80_to_sm89INS1_16FlashAttnFwdSm80INS1_25CollectiveMainloopFwdSm80ILi8ELi1ELb1EN4cute5tupleIJNS5_1CILi128EEENS7_ILi64EEENS7_ILi256EEEEEELi256ENS_6half_tEfNS_4arch4Sm80ELb0ELb0ELb1ELb0ELb1ELb0ELb1ELb1EEENS1_21CollectiveEpilogueFwdINS6_IJS8_SA_S9_EEENS6_IJNS7_ILi1EEESI_SI_EEESC_SE_Li256ELb0ELb1ELb1ELb0EEENS1_19SingleTileSchedulerILb0ELb1ELb1ELi128EEEEEEEEEvNT_6ParamsE --------------------------
	.section	.nv.constant0._ZN7cutlass13device_kernelIN5flash19enable_sm80_to_sm89INS1_16FlashAttnFwdSm80INS1_25CollectiveMainloopFwdSm80ILi8ELi1ELb1EN4cute5tupleIJNS5_1CILi128EEENS7_ILi64EEENS7_ILi256EEEEEELi256ENS_6half_tEfNS_4arch4Sm80ELb0ELb0ELb1ELb0ELb1ELb0ELb1ELb1EEENS1_21CollectiveEpilogueFwdINS6_IJS8_SA_S9_EEENS6_IJNS7_ILi1EEESI_SI_EEESC_SE_Li256ELb0ELb1ELb1ELb0EEENS1_19SingleTileSchedulerILb0ELb1ELb1ELi128EEEEEEEEEvNT_6ParamsE,"a",@progbits
	.sectionflags	@""
	.align	4
.nv.constant0._ZN7cutlass13device_kernelIN5flash19enable_sm80_to_sm89INS1_16FlashAttnFwdSm80INS1_25CollectiveMainloopFwdSm80ILi8ELi1ELb1EN4cute5tupleIJNS5_1CILi128EEENS7_ILi64EEENS7_ILi256EEEEEELi256ENS_6half_tEfNS_4arch4Sm80ELb0ELb0ELb1ELb0ELb1ELb0ELb1ELb1EEENS1_21CollectiveEpilogueFwdINS6_IJS8_SA_S9_EEENS6_IJNS7_ILi1EEESI_SI_EEESC_SE_Li256ELb0ELb1ELb1ELb0EEENS1_19SingleTileSchedulerILb0ELb1ELb1ELi128EEEEEEEEEvNT_6ParamsE:
	.zero		1400


//--------------------- .nv.constant0._ZN7cutlass13device_kernelIN5flash19enable_sm80_to_sm89INS1_16FlashAttnFwdSm80INS1_25CollectiveMainloopFwdSm80ILi8ELi1ELb1EN4cute5tupleIJNS5_1CILi128EEENS7_ILi48EEENS7_ILi256EEEEEELi256ENS_6half_tEfNS_4arch4Sm80ELb0ELb0ELb1ELb1ELb1ELb0ELb1ELb1EEENS1_21CollectiveEpilogueFwdINS6_IJS8_SA_S9_EEENS6_IJNS7_ILi1EEESI_SI_EEESC_SE_Li256ELb1ELb1ELb1ELb0EEENS1_36VarlenDynamicPersistentTileSchedulerILi128ELi48ELi256ELi256ELb1ELb1ELb0ELb0ELb1ELb1EEEEEEEEEvNT_6ParamsE --------------------------
	.section	.nv.constant0._ZN7cutlass13device_kernelIN5flash19enable_sm80_to_sm89INS1_16FlashAttnFwdSm80INS1_25CollectiveMainloopFwdSm80ILi8ELi1ELb1EN4cute5tupleIJNS5_1CILi128EEENS7_ILi48EEENS7_ILi256EEEEEELi256ENS_6half_tEfNS_4arch4Sm80ELb0ELb0ELb1ELb1ELb1ELb0ELb1ELb1EEENS1_21CollectiveEpilogueFwdINS6_IJS8_SA_S9_EEENS6_IJNS7_ILi1EEESI_SI_EEESC_SE_Li256ELb1ELb1ELb1ELb0EEENS1_36VarlenDynamicPersistentTileSchedulerILi128ELi48ELi256ELi256ELb1ELb1ELb0ELb0ELb1ELb1EEEEEEEEEvNT_6ParamsE,"a",@progbits
	.sectionflags	@""
	.align	4
.nv.constant0._ZN7cutlass13device_kernelIN5flash19enable_sm80_to_sm89INS1_16FlashAttnFwdSm80INS1_25CollectiveMainloopFwdSm80ILi8ELi1ELb1EN4cute5tupleIJNS5_1CILi128EEENS7_ILi48EEENS7_ILi256EEEEEELi256ENS_6half_tEfNS_4arch4Sm80ELb0ELb0ELb1ELb1ELb1ELb0ELb1ELb1EEENS1_21CollectiveEpilogueFwdINS6_IJS8_SA_S9_EEENS6_IJNS7_ILi1EEESI_SI_EEESC_SE_Li256ELb1ELb1ELb1ELb0EEENS1_36VarlenDynamicPersistentTileSchedulerILi128ELi48ELi256ELi256ELb1ELb1ELb0ELb0ELb1ELb1EEEEEEEEEvNT_6ParamsE:
	.zero		1432


//--------------------- .nv.constant0._ZN7cutlass13device_kernelIN5flash19enable_sm80_to_sm89INS1_16FlashAttnFwdSm80INS1_25CollectiveMainloopFwdSm80ILi8ELi1ELb0EN4cute5tupleIJNS5_1CILi128EEENS7_ILi32EEENS7_ILi256EEEEEELi256ENS_6half_tEfNS_4arch4Sm80ELb0ELb0ELb1ELb1ELb1ELb1ELb1ELb1EEENS1_21CollectiveEpilogueFwdINS6_IJS8_SA_S9_EEENS6_IJNS7_ILi1EEESI_SI_EEESC_SE_Li256ELb1ELb1ELb1ELb0EEENS1_36VarlenDynamicPersistentTileSchedulerILi128ELi32ELi256ELi256ELb1ELb1ELb0ELb0ELb1ELb1EEEEEEEEEvNT_6ParamsE --------------------------
	.section	.nv.constant0._ZN7cutlass13device_kernelIN5flash19enable_sm80_to_sm89INS1_16FlashAttnFwdSm80INS1_25CollectiveMainloopFwdSm80ILi8ELi1ELb0EN4cute5tupleIJNS5_1CILi128EEENS7_ILi32EEENS7_ILi256EEEEEELi256ENS_6half_tEfNS_4arch4Sm80ELb0ELb0ELb1ELb1ELb1ELb1ELb1ELb1EEENS1_21CollectiveEpilogueFwdINS6_IJS8_SA_S9_EEENS6_IJNS7_ILi1EEESI_SI_EEESC_SE_Li256ELb1ELb1ELb1ELb0EEENS1_36VarlenDynamicPersistentTileSchedulerILi128ELi32ELi256ELi256ELb1ELb1ELb0ELb0ELb1ELb1EEEEEEEEEvNT_6ParamsE,"a",@progbits
	.sectionflags	@""
	.align	4
.nv.constant0._ZN7cutlass13device_kernelIN5flash19enable_sm80_to_sm89INS1_16FlashAttnFwdSm80INS1_25CollectiveMainloopFwdSm80ILi8ELi1ELb0EN4cute5tupleIJNS5_1CILi128EEENS7_ILi32EEENS7_ILi256EEEEEELi256ENS_6half_tEfNS_4arch4Sm80ELb0ELb0ELb1ELb1ELb1ELb1ELb1ELb1EEENS1_21CollectiveEpilogueFwdINS6_IJS8_SA_S9_EEENS6_IJNS7_ILi1EEESI_SI_EEESC_SE_Li256ELb1ELb1ELb1ELb0EEENS1_36VarlenDynamicPersistentTileSchedulerILi128ELi32ELi256ELi256ELb1ELb1ELb0ELb0ELb1ELb1EEEEEEEEEvNT_6ParamsE:
	.zero		1432


//--------------------- .nv.constant0._ZN7cutlass13device_kernelIN5flash19enable_sm80_to_sm89INS1_16FlashAttnFwdSm80INS1_25CollectiveMainloopFwdSm80ILi8ELi1ELb1EN4cute5tupleIJNS5_1CILi128EEENS7_ILi48EEENS7_ILi256EEEEEELi256ENS_6half_tEfNS_4arch4Sm80ELb0ELb1ELb1ELb0ELb1ELb0ELb1ELb1EEENS1_21CollectiveEpilogueFwdINS6_IJS8_SA_S9_EEENS6_IJNS7_ILi1EEESI_SI_EEESC_SE_Li256ELb0ELb1ELb1ELb0EEENS1_19SingleTileSchedulerILb0ELb1ELb1ELi128EEEEEEEEEvNT_6ParamsE --------------------------
	.section	.nv.constant0._ZN7cutlass13device_kernelIN5flash19enable_sm80_to_sm89INS1_16FlashAttnFwdSm80INS1_25CollectiveMainloopFwdSm80ILi8ELi1ELb1EN4cute5tupleIJNS5_1CILi128EEENS7_ILi48EEENS7_ILi256EEEEEELi256ENS_6half_tEfNS_4arch4Sm80ELb0ELb1ELb1ELb0ELb1ELb0ELb1ELb1EEENS1_21CollectiveEpilogueFwdINS6_IJS8_SA_S9_EEENS6_IJNS7_ILi1EEESI_SI_EEESC_SE_Li256ELb0ELb1ELb1ELb0EEENS1_19SingleTileSchedulerILb0ELb1ELb1ELi128EEEEEEEEEvNT_6ParamsE,"a",@progbits
	.sectionflags	@""
	.align	4
.nv.constant0._ZN7cutlass13device_kernelIN5flash19enable_sm80_to_sm89INS1_16FlashAttnFwdSm80INS1_25CollectiveMainloopFwdSm80ILi8ELi1ELb1EN4cute5tupleIJNS5_1CILi128EEENS7_ILi48EEENS7_ILi256EEEEEELi256ENS_6half_tEfNS_4arch4Sm80ELb0ELb1ELb1ELb0ELb1ELb0ELb1ELb1EEENS1_21CollectiveEpilogueFwdINS6_IJS8_SA_S9_EEENS6_IJNS7_ILi1EEESI_SI_EEESC_SE_Li256ELb0ELb1ELb1ELb0EEENS1_19SingleTileSchedulerILb0ELb1ELb1ELi128EEEEEEEEEvNT_6ParamsE:
	.zero		1400


//--------------------- .nv.constant0._ZN7cutlass13device_kernelIN5flash19enable_sm80_to_sm89INS1_16FlashAttnFwdSm80INS1_25CollectiveMainloopFwdSm80ILi8ELi1ELb1EN4cute5tupleIJNS5_1CILi128EEENS7_ILi48EEENS7_ILi256EEEEEELi256ENS_6half_tEfNS_4arch4Sm80ELb0ELb1ELb1ELb1ELb1ELb0ELb1ELb1EEENS1_21CollectiveEpilogueFwdINS6_IJS8_SA_S9_EEENS6_IJNS7_ILi1EEESI_SI_EEESC_SE_Li256ELb1ELb1ELb1ELb0EEENS1_36VarlenDynamicPersistentTileSchedulerILi128ELi48ELi256ELi256ELb1ELb1ELb0ELb1ELb0ELb1EEEEEEEEEvNT_6ParamsE --------------------------
	.section	.nv.constant0._ZN7cutlass13device_kernelIN5flash19enable_sm80_to_sm89INS1_16FlashAttnFwdSm80INS1_25CollectiveMainloopFwdSm80ILi8ELi1ELb1EN4cute5tupleIJNS5_1CILi128EEENS7_ILi48EEENS7_ILi256EEEEEELi256ENS_6half_tEfNS_4arch4Sm80ELb0ELb1ELb1ELb1ELb1ELb0ELb1ELb1EEENS1_21CollectiveEpilogueFwdINS6_IJS8_SA_S9_EEENS6_IJNS7_ILi1EEESI_SI_EEESC_SE_Li256ELb1ELb1ELb1ELb0EEENS1_36VarlenDynamicPersistentTileSchedulerILi128ELi48ELi256ELi256ELb1ELb1ELb0ELb1ELb0ELb1EEEEEEEEEvNT_6ParamsE,"a",@progbits
	.sectionflags	@""
	.align	4
.nv.constant0._ZN7cutlass13device_kernelIN5flash19enable_sm80_to_sm89INS1_16FlashAttnFwdSm80INS1_25CollectiveMainloopFwdSm80ILi8ELi1ELb1EN4cute5tupleIJNS5_1CILi128EEENS7_ILi48EEENS7_ILi256EEEEEELi256ENS_6half_tEfNS_4arch4Sm80ELb0ELb1ELb1ELb1ELb1ELb0ELb1ELb1EEENS1_21CollectiveEpilogueFwdINS6_IJS8_SA_S9_EEENS6_IJNS7_ILi1EEESI_SI_EEESC_SE_Li256ELb1ELb1ELb1ELb0EEENS1_36VarlenDynamicPersistentTileSchedulerILi128ELi48ELi256ELi256ELb1ELb1ELb0ELb1ELb0ELb1EEEEEEEEEvNT_6ParamsE:
	.zero		1432


//--------------------- .nv.constant0._ZN7cutlass13device_kernelIN5flash19enable_sm80_to_sm89INS1_16FlashAttnFwdSm80INS1_25CollectiveMainloopFwdSm80ILi8ELi1ELb0EN4cute5tupleIJNS5_1CILi128EEENS7_ILi32EEENS7_ILi256EEEEEELi256ENS_6half_tEfNS_4arch4Sm80ELb0ELb1ELb1ELb1ELb1ELb1ELb1ELb1EEENS1_21CollectiveEpilogueFwdINS6_IJS8_SA_S9_EEENS6_IJNS7_ILi1EEESI_SI_EEESC_SE_Li256ELb1ELb1ELb1ELb0EEENS1_36VarlenDynamicPersistentTileSchedulerILi128ELi32ELi256ELi256ELb1ELb1ELb0ELb1ELb0ELb1EEEEEEEEEvNT_6ParamsE --------------------------
	.section	.nv.constant0._ZN7cutlass13device_kernelIN5flash19enable_sm80_to_sm89INS1_16FlashAttnFwdSm80INS1_25CollectiveMainloopFwdSm80ILi8ELi1ELb0EN4cute5tupleIJNS5_1CILi128EEENS7_ILi32EEENS7_ILi256EEEEEELi256ENS_6half_tEfNS_4arch4Sm80ELb0ELb1ELb1ELb1ELb1ELb1ELb1ELb1EEENS1_21CollectiveEpilogueFwdINS6_IJS8_SA_S9_EEENS6_IJNS7_ILi1EEESI_SI_EEESC_SE_Li256ELb1ELb1ELb1ELb0EEENS1_36VarlenDynamicPersistentTileSchedulerILi128ELi32ELi256ELi256ELb1ELb1ELb0ELb1ELb0ELb1EEEEEEEEEvNT_6ParamsE,"a",@progbits
	.sectionflags	@""
	.align	4
.nv.constant0._ZN7cutlass13device_kernelIN5flash19enable_sm80_to_sm89INS1_16FlashAttnFwdSm80INS1_25CollectiveMainloopFwdSm80ILi8ELi1ELb0EN4cute5tupleIJNS5_1CILi128EEENS7_ILi32EEENS7_ILi256EEEEEELi256ENS_6half_tEfNS_4arch4Sm80ELb0ELb1ELb1ELb1ELb1ELb1ELb1ELb1EEENS1_21CollectiveEpilogueFwdINS6_IJS8_SA_S9_EEENS6_IJNS7_ILi1EEESI_SI_EEESC_SE_Li256ELb1ELb1ELb1ELb0EEENS1_36VarlenDynamicPersistentTileSchedulerILi128ELi32ELi256ELi256ELb1ELb1ELb0ELb1ELb0ELb1EEEEEEEEEvNT_6ParamsE:
	.zero		1432


//--------------------- .nv.constant0._ZN7cutlass13device_kernelIN5flash19enable_sm80_to_sm89INS1_16FlashAttnFwdSm80INS1_25CollectiveMainloopFwdSm80ILi8ELi1ELb1EN4cute5tupleIJNS5_1CILi128EEENS7_ILi64EEENS7_ILi256EEEEEELi256ENS_6half_tEfNS_4arch4Sm80ELb1ELb0ELb1ELb0ELb1ELb0ELb1ELb1EEENS1_21CollectiveEpilogueFwdINS6_IJS8_SA_S9_EEENS6_IJNS7_ILi1EEESI_SI_EEESC_SE_Li256ELb0ELb1ELb1ELb0EEENS1_30DynamicPersistentTileSchedulerILi256ELi256ELb1ELb1ELb0EEEEEEEEEvNT_6ParamsE --------------------------
	.section	.nv.constant0._ZN7cutlass13device_kernelIN5flash19enable_sm80_to_sm89INS1_16FlashAttnFwdSm80INS1_25CollectiveMainloopFwdSm80ILi8ELi1ELb1EN4cute5tupleIJNS5_1CILi128EEENS7_ILi64EEENS7_ILi256EEEEEELi256ENS_6half_tEfNS_4arch4Sm80ELb1ELb0ELb1ELb0ELb1ELb0ELb1ELb1EEENS1_21CollectiveEpilogueFwdINS6_IJS8_SA_S9_EEENS6_IJNS7_ILi1EEESI_SI_EEESC_SE_Li256ELb0ELb1ELb1ELb0EEENS1_30DynamicPersistentTileSchedulerILi256ELi256ELb1ELb1ELb0EEEEEEEEEvNT_6ParamsE,"a",@progbits
	.sectionflags	@""
	.align	4
.nv.constant0._ZN7cutlass13device_kernelIN5flash19enable_sm80_to_sm89INS1_16FlashAttnFwdSm80INS1_25CollectiveMainloopFwdSm80ILi8ELi1ELb1EN4cute5tupleIJNS5_1CILi128EEENS7_ILi64EEENS7_ILi256EEEEEELi256ENS_6half_tEfNS_4arch4Sm80ELb1ELb0ELb1ELb0ELb1ELb0ELb1ELb1EEENS1_21CollectiveEpilogueFwdINS6_IJS8_SA_S9_EEENS6_IJNS7_ILi1EEESI_SI_EEESC_SE_Li256ELb0ELb1ELb1ELb0EEENS1_30DynamicPersistentTileSchedulerILi256ELi256ELb1ELb1ELb0EEEEEEEEEvNT_6ParamsE:
	.zero		1416


//--------------------- .nv.constant0._ZN7cutlass13device_kernelIN5flash19enable_sm80_to_sm89INS1_16FlashAttnFwdSm80INS1_25CollectiveMainloopFwdSm80ILi8ELi1ELb1EN4cute5tupleIJNS5_1CILi128EEENS7_ILi48EEENS7_ILi256EEEEEELi256ENS_6half_tEfNS_4arch4Sm80ELb1ELb0ELb1ELb1ELb1ELb0ELb1ELb1EEENS1_21CollectiveEpilogueFwdINS6_IJS8_SA_S9_EEENS6_IJNS7_ILi1EEESI_SI_EEESC_SE_Li256ELb1ELb1ELb1ELb0EEENS1_36VarlenDynamicPersistentTileSchedulerILi128ELi48ELi256ELi256ELb1ELb1ELb0ELb1ELb1ELb1EEEEEEEEEvNT_6ParamsE --------------------------
	.section	.nv.constant0._ZN7cutlass13device_kernelIN5flash19enable_sm80_to_sm89INS1_16FlashAttnFwdSm80INS1_25CollectiveMainloopFwdSm80ILi8ELi1ELb1EN4cute5tupleIJNS5_1CILi128EEENS7_ILi48EEENS7_ILi256EEEEEELi256ENS_6half_tEfNS_4arch4Sm80ELb1ELb0ELb1ELb1ELb1ELb0ELb1ELb1EEENS1_21CollectiveEpilogueFwdINS6_IJS8_SA_S9_EEENS6_IJNS7_ILi1EEESI_SI_EEESC_SE_Li256ELb1ELb1ELb1ELb0EEENS1_36VarlenDynamicPersistentTileSchedulerILi128ELi48ELi256ELi256ELb1ELb1ELb0ELb1ELb1ELb1EEEEEEEEEvNT_6ParamsE,"a",@progbits
	.sectionflags	@""
	.align	4
.nv.constant0._ZN7cutlass13device_kernelIN5flash19enable_sm80_to_sm89INS1_16FlashAttnFwdSm80INS1_25CollectiveMainloopFwdSm80ILi8ELi1ELb1EN4cute5tupleIJNS5_1CILi128EEENS7_ILi48EEENS7_ILi256EEEEEELi256ENS_6half_tEfNS_4arch4Sm80ELb1ELb0ELb1ELb1ELb1ELb0ELb1ELb1EEENS1_21CollectiveEpilogueFwdINS6_IJS8_SA_S9_EEENS6_IJNS7_ILi1EEESI_SI_EEESC_SE_Li256ELb1ELb1ELb1ELb0EEENS1_36VarlenDynamicPersistentTileSchedulerILi128ELi48ELi256ELi256ELb1ELb1ELb0ELb1ELb1ELb1EEEEEEEEEvNT_6ParamsE:
	.zero		1432


//--------------------- .nv.constant0._ZN7cutlass13device_kernelIN5flash19enable_sm80_to_sm89INS1_16FlashAttnFwdSm80INS1_25CollectiveMainloopFwdSm80ILi8ELi1ELb0EN4cute5tupleIJNS5_1CILi128EEENS7_ILi32EEENS7_ILi256EEEEEELi256ENS_6half_tEfNS_4arch4Sm80ELb1ELb0ELb1ELb1ELb1ELb1ELb1ELb1EEENS1_21CollectiveEpilogueFwdINS6_IJS8_SA_S9_EEENS6_IJNS7_ILi1EEESI_SI_EEESC_SE_Li256ELb1ELb1ELb1ELb0EEENS1_36VarlenDynamicPersistentTileSchedulerILi128ELi32ELi256ELi256ELb1ELb1ELb0ELb1ELb1ELb1EEEEEEEEEvNT_6ParamsE --------------------------
	.section	.nv.constant0._ZN7cutlass13device_kernelIN5flash19enable_sm80_to_sm89INS1_16FlashAttnFwdSm80INS1_25CollectiveMainloopFwdSm80ILi8ELi1ELb0EN4cute5tupleIJNS5_1CILi128EEENS7_ILi32EEENS7_ILi256EEEEEELi256ENS_6half_tEfNS_4arch4Sm80ELb1ELb0ELb1ELb1ELb1ELb1ELb1ELb1EEENS1_21CollectiveEpilogueFwdINS6_IJS8_SA_S9_EEENS6_IJNS7_ILi1EEESI_SI_EEESC_SE_Li256ELb1ELb1ELb1ELb0EEENS1_36VarlenDynamicPersistentTileSchedulerILi128ELi32ELi256ELi256ELb1ELb1ELb0ELb1ELb1ELb1EEEEEEEEEvNT_6ParamsE,"a",@progbits
	.sectionflags	@""
	.align	4
.nv.constant0._ZN7cutlass13device_kernelIN5flash19enable_sm80_to_sm89INS1_16FlashAttnFwdSm80INS1_25CollectiveMainloopFwdSm80ILi8ELi1ELb0EN4cute5tupleIJNS5_1CILi128EEENS7_ILi32EEENS7_ILi256EEEEEELi256ENS_6half_tEfNS_4arch4Sm80ELb1ELb0ELb1ELb1ELb1ELb1ELb1ELb1EEENS1_21CollectiveEpilogueFwdINS6_IJS8_SA_S9_EEENS6_IJNS7_ILi1EEESI_SI_EEESC_SE_Li256ELb1ELb1ELb1ELb0EEENS1_36VarlenDynamicPersistentTileSchedulerILi128ELi32ELi256ELi256ELb1ELb1ELb0ELb1ELb1ELb1EEEEEEEEEvNT_6ParamsE:
	.zero		1432


//--------------------- .nv.constant0._ZN7cutlass13device_kernelIN5flash19enable_sm80_to_sm89INS1_16FlashAttnFwdSm80INS1_25CollectiveMainloopFwdSm80ILi8ELi1ELb0EN4cute5tupleIJNS5_1CILi128EEENS7_ILi96EEENS7_ILi256EEEEEELi256ENS_6half_tEfNS_4arch4Sm80ELb0ELb0ELb1ELb0ELb1ELb0ELb1ELb1EEENS1_21CollectiveEpilogueFwdINS6_IJS8_SA_S9_EEENS6_IJNS7_ILi1EEESI_SI_EEESC_SE_Li256ELb0ELb1ELb1ELb0EEENS1_19SingleTileSchedulerILb0ELb1ELb1ELi128EEEEEEEEEvNT_6ParamsE --------------------------
	.section	.nv.constant0._ZN7cutlass13device_kernelIN5flash19enable_sm80_to_sm89INS1_16FlashAttnFwdSm80INS1_25CollectiveMainloopFwdSm80ILi8ELi1ELb0EN4cute5tupleIJNS5_1CILi128EEENS7_ILi96EEENS7_ILi256EEEEEELi256ENS_6half_tEfNS_4arch4Sm80ELb0ELb0ELb1ELb0ELb1ELb0ELb1ELb1EEENS1_21CollectiveEpilogueFwdINS6_IJS8_SA_S9_EEENS6_IJNS7_ILi1EEESI_SI_EEESC_SE_Li256ELb0ELb1ELb1ELb0EEENS1_19SingleTileSchedulerILb0ELb1ELb1ELi128EEEEEEEEEvNT_6ParamsE,"a",@progbits
	.sectionflags	@""
	.align	4
.nv.constant0._ZN7cutlass13device_kernelIN5flash19enable_sm80_to_sm89INS1_16FlashAttnFwdSm80INS1_25CollectiveMainloopFwdSm80ILi8ELi1ELb0EN4cute5tupleIJNS5_1CILi128EEENS7_ILi96EEENS7_ILi256EEEEEELi256ENS_6half_tEfNS_4arch4Sm80ELb0ELb0ELb1ELb0ELb1ELb0ELb1ELb1EEENS1_21CollectiveEpilogueFwdINS6_IJS8_SA_S9_EEENS6_IJNS7_ILi1EEESI_SI_EEESC_SE_Li256ELb0ELb1ELb1ELb0EEENS1_19SingleTileSchedulerILb0ELb1ELb1ELi128EEEEEEEEEvNT_6ParamsE:
	.zero		1400


//--------------------- .nv.constant0._ZN7cutlass13device_kernelIN5flash19enable_sm80_to_sm89INS1_16FlashAttnFwdSm80INS1_25CollectiveMainloopFwdSm80ILi8ELi1ELb0EN4cute5tupleIJNS5_1CILi128EEENS7_ILi64EEENS7_ILi256EEEEEELi256ENS_6half_tEfNS_4arch4Sm80ELb0ELb0ELb1ELb1ELb1ELb0ELb1ELb1EEENS1_21CollectiveEpilogueFwdINS6_IJS8_SA_S9_EEENS6_IJNS7_ILi1EEESI_SI_EEESC_SE_Li256ELb1ELb1ELb1ELb0EEENS1_36VarlenDynamicPersistentTileSchedulerILi128ELi64ELi256ELi256ELb1ELb1ELb0ELb0ELb1ELb1EEEEEEEEEvNT_6ParamsE --------------------------
	.section	.nv.constant0._ZN7cutlass13device_kernelIN5flash19enable_sm80_to_sm89INS1_16FlashAttnFwdSm80INS1_25CollectiveMainloopFwdSm80ILi8ELi1ELb0EN4cute5tupleIJNS5_1CILi128EEENS7_ILi64EEENS7_ILi256EEEEEELi256ENS_6half_tEfNS_4arch4Sm80ELb0ELb0ELb1ELb1ELb1ELb0ELb1ELb1EEENS1_21CollectiveEpilogueFwdINS6_IJS8_SA_S9_EEENS6_IJNS7_ILi1EEESI_SI_EEESC_SE_Li256ELb1ELb1ELb1ELb0EEENS1_36VarlenDynamicPersistentTileSchedulerILi128ELi64ELi256ELi256ELb1ELb1ELb0ELb0ELb1ELb1EEEEEEEEEvNT_6ParamsE,"a",@progbits
	.sectionflags	@""
	.align	4
.nv.constant0._ZN7cutlass13device_kernelIN5flash19enable_sm80_to_sm89INS1_16FlashAttnFwdSm80INS1_25CollectiveMainloopFwdSm80ILi8ELi1ELb0EN4cute5tupleIJNS5_1CILi128EEENS7_ILi64EEENS7_ILi256EEEEEELi256ENS_6half_tEfNS_4arch4Sm80ELb0ELb0ELb1ELb1ELb1ELb0ELb1ELb1EEENS1_21CollectiveEpilogueFwdINS6_IJS8_SA_S9_EEENS6_IJNS7_ILi1EEESI_SI_EEESC_SE_Li256ELb1ELb1ELb1ELb0EEENS1_36VarlenDynamicPersistentTileSchedulerILi128ELi64ELi256ELi256ELb1ELb1ELb0ELb0ELb1ELb1EEEEEEEEEvNT_6ParamsE:
	.zero		1432


//--------------------- .nv.constant0._ZN7cutlass13device_kernelIN5flash19enable_sm80_to_sm89INS1_16FlashAttnFwdSm80INS1_25CollectiveMainloopFwdSm80ILi8ELi1ELb0EN4cute5tupleIJNS5_1CILi128EEENS7_ILi48EEENS7_ILi256EEEEEELi256ENS_6half_tEfNS_4arch4Sm80ELb0ELb0ELb1ELb1ELb1ELb1ELb1ELb1EEENS1_21CollectiveEpilogueFwdINS6_IJS8_SA_S9_EEENS6_IJNS7_ILi1EEESI_SI_EEESC_SE_Li256ELb1ELb1ELb1ELb0EEENS1_36VarlenDynamicPersistentTileSchedulerILi128ELi48ELi256ELi256ELb1ELb1ELb0ELb0ELb1ELb1EEEEEEEEEvNT_6ParamsE --------------------------
	.section	.nv.constant0._ZN7cutlass13device_kernelIN5flash19enable_sm80_to_sm89INS1_16FlashAttnFwdSm80INS1_25CollectiveMainloopFwdSm80ILi8ELi1ELb0EN4cute5tupleIJNS5_1CILi128EEENS7_ILi48EEENS7_ILi256EEEEEELi256ENS_6half_tEfNS_4arch4Sm80ELb0ELb0ELb1ELb1ELb1ELb1ELb1ELb1EEENS1_21CollectiveEpilogueFwdINS6_IJS8_SA_S9_EEENS6_IJNS7_ILi1EEESI_SI_EEESC_SE_Li256ELb1ELb1ELb1ELb0EEENS1_36VarlenDynamicPersistentTileSchedulerILi128ELi48ELi256ELi256ELb1ELb1ELb0ELb0ELb1ELb1EEEEEEEEEvNT_6ParamsE,"a",@progbits
	.sectionflags	@""
	.align	4
.nv.constant0._ZN7cutlass13device_kernelIN5flash19enable_sm80_to_sm89INS1_16FlashAttnFwdSm80INS1_25CollectiveMainloopFwdSm80ILi8ELi1ELb0EN4cute5tupleIJNS5_1CILi128EEENS7_ILi48EEENS7_ILi256EEEEEELi256ENS_6half_tEfNS_4arch4Sm80ELb0ELb0ELb1ELb1ELb1ELb1ELb1ELb1EEENS1_21CollectiveEpilogueFwdINS6_IJS8_SA_S9_EEENS6_IJNS7_ILi1EEESI_SI_EEESC_SE_Li256ELb1ELb1ELb1ELb0EEENS1_36VarlenDynamicPersistentTileSchedulerILi128ELi48ELi256ELi256ELb1ELb1ELb0ELb0ELb1ELb1EEEEEEEEEvNT_6ParamsE:
	.zero		1432


//--------------------- .nv.constant0._ZN7cutlass13device_kernelIN5flash19enable_sm80_to_sm89INS1_16FlashAttnFwdSm80INS1_25CollectiveMainloopFwdSm80ILi8ELi1ELb0EN4cute5tupleIJNS5_1CILi128EEENS7_ILi64EEENS7_ILi256EEEEEELi256ENS_6half_tEfNS_4arch4Sm80ELb0ELb1ELb1ELb0ELb1ELb0ELb1ELb1EEENS1_21CollectiveEpilogueFwdINS6_IJS8_SA_S9_EEENS6_IJNS7_ILi1EEESI_SI_EEESC_SE_Li256ELb0ELb1ELb1ELb0EEENS1_19SingleTileSchedulerILb0ELb1ELb1ELi128EEEEEEEEEvNT_6ParamsE --------------------------
	.section	.nv.constant0._ZN7cutlass13device_kernelIN5flash19enable_sm80_to_sm89INS1_16FlashAttnFwdSm80INS1_25CollectiveMainloopFwdSm80ILi8ELi1ELb0EN4cute5tupleIJNS5_1CILi128EEENS7_ILi64EEENS7_ILi256EEEEEELi256ENS_6half_tEfNS_4arch4Sm80ELb0ELb1ELb1ELb0ELb1ELb0ELb1ELb1EEENS1_21CollectiveEpilogueFwdINS6_IJS8_SA_S9_EEENS6_IJNS7_ILi1EEESI_SI_EEESC_SE_Li256ELb0ELb1ELb1ELb0EEENS1_19SingleTileSchedulerILb0ELb1ELb1ELi128EEEEEEEEEvNT_6ParamsE,"a",@progbits
	.sectionflags	@""
	.align	4
.nv.constant0._ZN7cutlass13device_kernelIN5flash19enable_sm80_to_sm89INS1_16FlashAttnFwdSm80INS1_25CollectiveMainloopFwdSm80ILi8ELi1ELb0EN4cute5tupleIJNS5_1CILi128EEENS7_ILi64EEENS7_ILi256EEEEEELi256ENS_6half_tEfNS_4arch4Sm80ELb0ELb1ELb1ELb0ELb1ELb0ELb1ELb1EEENS1_21CollectiveEpilogueFwdINS6_IJS8_SA_S9_EEENS6_IJNS7_ILi1EEESI_SI_EEESC_SE_Li256ELb0ELb1ELb1ELb0EEENS1_19SingleTileSchedulerILb0ELb1ELb1ELi128EEEEEEEEEvNT_6ParamsE:
	.zero		1400


//--------------------- .nv.constant0._ZN7cutlass13device_kernelIN5flash19enable_sm80_to_sm89INS1_16FlashAttnFwdSm80INS1_25CollectiveMainloopFwdSm80ILi8ELi1ELb0EN4cute5tupleIJNS5_1CILi128EEENS7_ILi64EEENS7_ILi256EEEEEELi256ENS_6half_tEfNS_4arch4Sm80ELb0ELb1ELb1ELb1ELb1ELb0ELb1ELb1EEENS1_21CollectiveEpilogueFwdINS6_IJS8_SA_S9_EEENS6_IJNS7_ILi1EEESI_SI_EEESC_SE_Li256ELb1ELb1ELb1ELb0EEENS1_36VarlenDynamicPersistentTileSchedulerILi128ELi64ELi256ELi256ELb1ELb1ELb0ELb1ELb0ELb1EEEEEEEEEvNT_6ParamsE --------------------------
	.section	.nv.constant0._ZN7cutlass13device_kernelIN5flash19enable_sm80_to_sm89INS1_16FlashAttnFwdSm80INS1_25CollectiveMainloopFwdSm80ILi8ELi1ELb0EN4cute5tupleIJNS5_1CILi128EEENS7_ILi64EEENS7_ILi256EEEEEELi256ENS_6half_tEfNS_4arch4Sm80ELb0ELb1ELb1ELb1ELb1ELb0ELb1ELb1EEENS1_21CollectiveEpilogueFwdINS6_IJS8_SA_S9_EEENS6_IJNS7_ILi1EEESI_SI_EEESC_SE_Li256ELb1ELb1ELb1ELb0EEENS1_36VarlenDynamicPersistentTileSchedulerILi128ELi64ELi256ELi256ELb1ELb1ELb0ELb1ELb0ELb1EEEEEEEEEvNT_6ParamsE,"a",@progbits
	.sectionflags	@""
	.align	4
.nv.constant0._ZN7cutlass13device_kernelIN5flash19enable_sm80_to_sm89INS1_16FlashAttnFwdSm80INS1_25CollectiveMainloopFwdSm80ILi8ELi1ELb0EN4cute5tupleIJNS5_1CILi128EEENS7_ILi64EEENS7_ILi256EEEEEELi256ENS_6half_tEfNS_4arch4Sm80ELb0ELb1ELb1ELb1ELb1ELb0ELb1ELb1EEENS1_21CollectiveEpilogueFwdINS6_IJS8_SA_S9_EEENS6_IJNS7_ILi1EEESI_SI_EEESC_SE_Li256ELb1ELb1ELb1ELb0EEENS1_36VarlenDynamicPersistentTileSchedulerILi128ELi64ELi256ELi256ELb1ELb1ELb0ELb1ELb0ELb1EEEEEEEEEvNT_6ParamsE:
	.zero		1432


//--------------------- .nv.constant0._ZN7cutlass13device_kernelIN5flash19enable_sm80_to_sm89INS1_16FlashAttnFwdSm80INS1_25CollectiveMainloopFwdSm80ILi8ELi1ELb0EN4cute5tupleIJNS5_1CILi128EEENS7_ILi48EEENS7_ILi256EEEEEELi256ENS_6half_tEfNS_4arch4Sm80ELb0ELb1ELb1ELb1ELb1ELb1ELb1ELb1EEENS1_21CollectiveEpilogueFwdINS6_IJS8_SA_S9_EEENS6_IJNS7_ILi1EEESI_SI_EEESC_SE_Li256ELb1ELb1ELb1ELb0EEENS1_36VarlenDynamicPersistentTileSchedulerILi128ELi48ELi256ELi256ELb1ELb1ELb0ELb1ELb0ELb1EEEEEEEEEvNT_6ParamsE --------------------------
	.section	.nv.constant0._ZN7cutlass13device_kernelIN5flash19enable_sm80_to_sm89INS1_16FlashAttnFwdSm80INS1_25CollectiveMainloopFwdSm80ILi8ELi1ELb0EN4cute5tupleIJNS5_1CILi128EEENS7_ILi48EEENS7_ILi256EEEEEELi256ENS_6half_tEfNS_4arch4Sm80ELb0ELb1ELb1ELb1ELb1ELb1ELb1ELb1EEENS1_21CollectiveEpilogueFwdINS6_IJS8_SA_S9_EEENS6_IJNS7_ILi1EEESI_SI_EEESC_SE_Li256ELb1ELb1ELb1ELb0EEENS1_36VarlenDynamicPersistentTileSchedulerILi128ELi48ELi256ELi256ELb1ELb1ELb0ELb1ELb0ELb1EEEEEEEEEvNT_6ParamsE,"a",@progbits
	.sectionflags	@""
	.align	4
.nv.constant0._ZN7cutlass13device_kernelIN5flash19enable_sm80_to_sm89INS1_16FlashAttnFwdSm80INS1_25CollectiveMainloopFwdSm80ILi8ELi1ELb0EN4cute5tupleIJNS5_1CILi128EEENS7_ILi48EEENS7_ILi256EEEEEELi256ENS_6half_tEfNS_4arch4Sm80ELb0ELb1ELb1ELb1ELb1ELb1ELb1ELb1EEENS1_21CollectiveEpilogueFwdINS6_IJS8_SA_S9_EEENS6_IJNS7_ILi1EEESI_SI_EEESC_SE_Li256ELb1ELb1ELb1ELb0EEENS1_36VarlenDynamicPersistentTileSchedulerILi128ELi48ELi256ELi256ELb1ELb1ELb0ELb1ELb0ELb1EEEEEEEEEvNT_6ParamsE:
	.zero		1432


//--------------------- .nv.constant0._ZN7cutlass13device_kernelIN5flash19enable_sm80_to_sm89INS1_16FlashAttnFwdSm80INS1_25CollectiveMainloopFwdSm80ILi8ELi1ELb0EN4cute5tupleIJNS5_1CILi128EEENS7_ILi96EEENS7_ILi256EEEEEELi256ENS_6half_tEfNS_4arch4Sm80ELb1ELb0ELb1ELb0ELb1ELb0ELb1ELb1EEENS1_21CollectiveEpilogueFwdINS6_IJS8_SA_S9_EEENS6_IJNS7_ILi1EEESI_SI_EEESC_SE_Li256ELb0ELb1ELb1ELb0EEENS1_30DynamicPersistentTileSchedulerILi256ELi256ELb1ELb1ELb0EEEEEEEEEvNT_6ParamsE --------------------------
	.section	.nv.constant0._ZN7cutlass13device_kernelIN5flash19enable_sm80_to_sm89INS1_16FlashAttnFwdSm80INS1_25CollectiveMainloopFwdSm80ILi8ELi1ELb0EN4cute5tupleIJNS5_1CILi128EEENS7_ILi96EEENS7_ILi256EEEEEELi256ENS_6half_tEfNS_4arch4Sm80ELb1ELb0ELb1ELb0ELb1ELb0ELb1ELb1EEENS1_21CollectiveEpilogueFwdINS6_IJS8_SA_S9_EEENS6_IJNS7_ILi1EEESI_SI_EEESC_SE_Li256ELb0ELb1ELb1ELb0EEENS1_30DynamicPersistentTileSchedulerILi256ELi256ELb1ELb1ELb0EEEEEEEEEvNT_6ParamsE,"a",@progbits
	.sectionflags	@""
	.align	4
.nv.constant0._ZN7cutlass13device_kernelIN5flash19enable_sm80_to_sm89INS1_16FlashAttnFwdSm80INS1_25CollectiveMainloopFwdSm80ILi8ELi1ELb0EN4cute5tupleIJNS5_1CILi128EEENS7_ILi96EEENS7_ILi256EEEEEELi256ENS_6half_tEfNS_4arch4Sm80ELb1ELb0ELb1ELb0ELb1ELb0ELb1ELb1EEENS1_21CollectiveEpilogueFwdINS6_IJS8_SA_S9_EEENS6_IJNS7_ILi1EEESI_SI_EEESC_SE_Li256ELb0ELb1ELb1ELb0EEENS1_30DynamicPersistentTileSchedulerILi256ELi256ELb1ELb1ELb0EEEEEEEEEvNT_6ParamsE:
	.zero		1416


//--------------------- .nv.constant0._ZN7cutlass13device_kernelIN5flash19enable_sm80_to_sm89INS1_16FlashAttnFwdSm80INS1_25CollectiveMainloopFwdSm80ILi8ELi1ELb0EN4cute5tupleIJNS5_1CILi128EEENS7_ILi64EEENS7_ILi256EEEEEELi256ENS_6half_tEfNS_4arch4Sm80ELb1ELb0ELb1ELb1ELb1ELb0ELb1ELb1EEENS1_21CollectiveEpilogueFwdINS6_IJS8_SA_S9_EEENS6_IJNS7_ILi1EEESI_SI_EEESC_SE_Li256ELb1ELb1ELb1ELb0EEENS1_36VarlenDynamicPersistentTileSchedulerILi128ELi64ELi256ELi256ELb1ELb1ELb0ELb1ELb1ELb1EEEEEEEEEvNT_6ParamsE --------------------------
	.section	.nv.constant0._ZN7cutlass13device_kernelIN5flash19enable_sm80_to_sm89INS1_16FlashAttnFwdSm80INS1_25CollectiveMainloopFwdSm80ILi8ELi1ELb0EN4cute5tupleIJNS5_1CILi128EEENS7_ILi64EEENS7_ILi256EEEEEELi256ENS_6half_tEfNS_4arch4Sm80ELb1ELb0ELb1ELb1ELb1ELb0ELb1ELb1EEENS1_21CollectiveEpilogueFwdINS6_IJS8_SA_S9_EEENS6_IJNS7_ILi1EEESI_SI_EEESC_SE_Li256ELb1ELb1ELb1ELb0EEENS1_36VarlenDynamicPersistentTileSchedulerILi128ELi64ELi256ELi256ELb1ELb1ELb0ELb1ELb1ELb1EEEEEEEEEvNT_6ParamsE,"a",@progbits
	.sectionflags	@""
	.align	4
.nv.constant0._ZN7cutlass13device_kernelIN5flash19enable_sm80_to_sm89INS1_16FlashAttnFwdSm80INS1_25CollectiveMainloopFwdSm80ILi8ELi1ELb0EN4cute5tupleIJNS5_1CILi128EEENS7_ILi64EEENS7_ILi256EEEEEELi256ENS_6half_tEfNS_4arch4Sm80ELb1ELb0ELb1ELb1ELb1ELb0ELb1ELb1EEENS1_21CollectiveEpilogueFwdINS6_IJS8_SA_S9_EEENS6_IJNS7_ILi1EEESI_SI_EEESC_SE_Li256ELb1ELb1ELb1ELb0EEENS1_36VarlenDynamicPersistentTileSchedulerILi128ELi64ELi256ELi256ELb1ELb1ELb0ELb1ELb1ELb1EEEEEEEEEvNT_6ParamsE:
	.zero		1432


//--------------------- .nv.constant0._ZN7cutlass13device_kernelIN5flash19enable_sm80_to_sm89INS1_16FlashAttnFwdSm80INS1_25CollectiveMainloopFwdSm80ILi8ELi1ELb0EN4cute5tupleIJNS5_1CILi128EEENS7_ILi48EEENS7_ILi256EEEEEELi256ENS_6half_tEfNS_4arch4Sm80ELb1ELb0ELb1ELb1ELb1ELb1ELb1ELb1EEENS1_21CollectiveEpilogueFwdINS6_IJS8_SA_S9_EEENS6_IJNS7_ILi1EEESI_SI_EEESC_SE_Li256ELb1ELb1ELb1ELb0EEENS1_36VarlenDynamicPersistentTileSchedulerILi128ELi48ELi256ELi256ELb1ELb1ELb0ELb1ELb1ELb1EEEEEEEEEvNT_6ParamsE --------------------------
	.section	.nv.constant0._ZN7cutlass13device_kernelIN5flash19enable_sm80_to_sm89INS1_16FlashAttnFwdSm80INS1_25CollectiveMainloopFwdSm80ILi8ELi1ELb0EN4cute5tupleIJNS5_1CILi128EEENS7_ILi48EEENS7_ILi256EEEEEELi256ENS_6half_tEfNS_4arch4Sm80ELb1ELb0ELb1ELb1ELb1ELb1ELb1ELb1EEENS1_21CollectiveEpilogueFwdINS6_IJS8_SA_S9_EEENS6_IJNS7_ILi1EEESI_SI_EEESC_SE_Li256ELb1ELb1ELb1ELb0EEENS1_36VarlenDynamicPersistentTileSchedulerILi128ELi48ELi256ELi256ELb1ELb1ELb0ELb1ELb1ELb1EEEEEEEEEvNT_6ParamsE,"a",@progbits
	.sectionflags	@""
	.align	4
.nv.constant0._ZN7cutlass13device_kernelIN5flash19enable_sm80_to_sm89INS1_16FlashAttnFwdSm80INS1_25CollectiveMainloopFwdSm80ILi8ELi1ELb0EN4cute5tupleIJNS5_1CILi128EEENS7_ILi48EEENS7_ILi256EEEEEELi256ENS_6half_tEfNS_4arch4Sm80ELb1ELb0ELb1ELb1ELb1ELb1ELb1ELb1EEENS1_21CollectiveEpilogueFwdINS6_IJS8_SA_S9_EEENS6_IJNS7_ILi1EEESI_SI_EEESC_SE_Li256ELb1ELb1ELb1ELb0EEENS1_36VarlenDynamicPersistentTileSchedulerILi128ELi48ELi256ELi256ELb1ELb1ELb0ELb1ELb1ELb1EEEEEEEEEvNT_6ParamsE:
	.zero		1432


//--------------------- .text._ZN7cutlass13device_kernelIN5flash19enable_sm80_to_sm89INS1_16FlashAttnFwdSm80INS1_25CollectiveMainloopFwdSm80ILi8ELi1ELb1EN4cute5tupleIJNS5_1CILi128EEENS7_ILi64EEENS7_ILi256EEEEEELi256ENS_6half_tEfNS_4arch4Sm80ELb0ELb0ELb1ELb0ELb1ELb0ELb1ELb1EEENS1_21CollectiveEpilogueFwdINS6_IJS8_SA_S9_EEENS6_IJNS7_ILi1EEESI_SI_EEESC_SE_Li256ELb0ELb1ELb1ELb0EEENS1_19SingleTileSchedulerILb0ELb1ELb1ELi128EEEEEEEEEvNT_6ParamsE --------------------------
	.section	.text._ZN7cutlass13device_kernelIN5flash19enable_sm80_to_sm89INS1_16FlashAttnFwdSm80INS1_25CollectiveMainloopFwdSm80ILi8ELi1ELb1EN4cute5tupleIJNS5_1CILi128EEENS7_ILi64EEENS7_ILi256EEEEEELi256ENS_6half_tEfNS_4arch4Sm80ELb0ELb0ELb1ELb0ELb1ELb0ELb1ELb1EEENS1_21CollectiveEpilogueFwdINS6_IJS8_SA_S9_EEENS6_IJNS7_ILi1EEESI_SI_EEESC_SE_Li256ELb0ELb1ELb1ELb0EEENS1_19SingleTileSchedulerILb0ELb1ELb1ELi128EEEEEEEEEvNT_6ParamsE,"ax",@progbits
	.sectioninfo	@"SHI_REGISTERS=255"
	.align	128
.text._ZN7cutlass13device_kernelIN5flash19enable_sm80_to_sm89INS1_16FlashAttnFwdSm80INS1_25CollectiveMainloopFwdSm80ILi8ELi1ELb1EN4cute5tupleIJNS5_1CILi128EEENS7_ILi64EEENS7_ILi256EEEEEELi256ENS_6half_tEfNS_4arch4Sm80ELb0ELb0ELb1ELb0ELb1ELb0ELb1ELb1EEENS1_21CollectiveEpilogueFwdINS6_IJS8_SA_S9_EEENS6_IJNS7_ILi1EEESI_SI_EEESC_SE_Li256ELb0ELb1ELb1ELb0EEENS1_19SingleTileSchedulerILb0ELb1ELb1ELi128EEEEEEEEEvNT_6ParamsE:
        .type           _ZN7cutlass13device_kernelIN5flash19enable_sm80_to_sm89INS1_16FlashAttnFwdSm80INS1_25CollectiveMainloopFwdSm80ILi8ELi1ELb1EN4cute5tupleIJNS5_1CILi128EEENS7_ILi64EEENS7_ILi256EEEEEELi256ENS_6half_tEfNS_4arch4Sm80ELb0ELb0ELb1ELb0ELb1ELb0ELb1ELb1EEENS1_21CollectiveEpilogueFwdINS6_IJS8_SA_S9_EEENS6_IJNS7_ILi1EEESI_SI_EEESC_SE_Li256ELb0ELb1ELb1ELb0EEENS1_19SingleTileSchedulerILb0ELb1ELb1ELi128EEEEEEEEEvNT_6ParamsE,@function
        .size           _ZN7cutlass13device_kernelIN5flash19enable_sm80_to_sm89INS1_16FlashAttnFwdSm80INS1_25CollectiveMainloopFwdSm80ILi8ELi1ELb1EN4cute5tupleIJNS5_1CILi128EEENS7_ILi64EEENS7_ILi256EEEEEELi256ENS_6half_tEfNS_4arch4Sm80ELb0ELb0ELb1ELb0ELb1ELb0ELb1ELb1EEENS1_21CollectiveEpilogueFwdINS6_IJS8_SA_S9_EEENS6_IJNS7_ILi1EEESI_SI_EEESC_SE_Li256ELb0ELb1ELb1ELb0EEENS1_19SingleTileSchedulerILb0ELb1ELb1ELi128EEEEEEEEEvNT_6ParamsE,(.L_x_3228 - _ZN7cutlass13device_kernelIN5flash19enable_sm80_to_sm89INS1_16FlashAttnFwdSm80INS1_25CollectiveMainloopFwdSm80ILi8ELi1ELb1EN4cute5tupleIJNS5_1CILi128EEENS7_ILi64EEENS7_ILi256EEEEEELi256ENS_6half_tEfNS_4arch4Sm80ELb0ELb0ELb1ELb0ELb1ELb0ELb1ELb1EEENS1_21CollectiveEpilogueFwdINS6_IJS8_SA_S9_EEENS6_IJNS7_ILi1EEESI_SI_EEESC_SE_Li256ELb0ELb1ELb1ELb0EEENS1_19SingleTileSchedulerILb0ELb1ELb1ELi128EEEEEEEEEvNT_6ParamsE)
        .other          _ZN7cutlass13device_kernelIN5flash19enable_sm80_to_sm89INS1_16FlashAttnFwdSm80INS1_25CollectiveMainloopFwdSm80ILi8ELi1ELb1EN4cute5tupleIJNS5_1CILi128EEENS7_ILi64EEENS7_ILi256EEEEEELi256ENS_6half_tEfNS_4arch4Sm80ELb0ELb0ELb1ELb0ELb1ELb0ELb1ELb1EEENS1_21CollectiveEpilogueFwdINS6_IJS8_SA_S9_EEENS6_IJNS7_ILi1EEESI_SI_EEESC_SE_Li256ELb0ELb1ELb1ELb0EEENS1_19SingleTileSchedulerILb0ELb1ELb1ELi128EEEEEEEEEvNT_6ParamsE,@"STO_CUDA_ENTRY STV_DEFAULT"
_ZN7cutlass13device_kernelIN5flash19enable_sm80_to_sm89INS1_16FlashAttnFwdSm80INS1_25CollectiveMainloopFwdSm80ILi8ELi1ELb1EN4cute5tupleIJNS5_1CILi128EEENS7_ILi64EEENS7_ILi256EEEEEELi256ENS_6half_tEfNS_4arch4Sm80ELb0ELb0ELb1ELb0ELb1ELb0ELb1ELb1EEENS1_21CollectiveEpilogueFwdINS6_IJS8_SA_S9_EEENS6_IJNS7_ILi1EEESI_SI_EEESC_SE_Li256ELb0ELb1ELb1ELb0EEENS1_19SingleTileSchedulerILb0ELb1ELb1ELi128EEEEEEEEEvNT_6ParamsE:
[----:B------:R-:W-:Y:S02]  /*0000*/  MOV R1, c[0x0][0x28] ;  /* 0x00000a0000017a02 */ /* 0x000fe40000000f00 */
[----:B------:R-:W1:Y:S01]  /*0010*/  S2R R132, SR_TID.X ;  /* 0x0000000000847919 */ /* 0x000e620000002100 */
[----:B------:R-:W2:Y:S01]  /*0020*/  S2UR UR6, SR_CTAID.Y ;  /* 0x00000000000679c3 */ /* 0x000ea20000002600 */
[----:B------:R-:W-:-:S07]  /*0030*/  IADD3 R1, R1, -0x68, RZ ;  /* 0xffffff9801017810 */ /* 0x000fce0007ffe0ff */
[----:B------:R-:W3:Y:S01]  /*0040*/  S2UR UR18, SR_CTAID.Z ;  /* 0x00000000001279c3 */ /* 0x000ee20000002700 */
[----:B-1----:R-:W-:-:S06]  /*0050*/  SHF.R.U32.HI R0, RZ, 0x5, R132 ;  /* 0x00000005ff007819 */ /* 0x002fcc0000011684 */
[----:B------:R-:W1:Y:S02]  /*0060*/  SHFL.IDX PT, R0, R0, RZ, 0x1f ;  /* 0x00001fff00007589 */ /* 0x000e6400000e0000 */
[----:B-1----:R-:W-:-:S13]  /*0070*/  ISETP.NE.AND P0, PT, R0, RZ, PT ;  /* 0x000000ff0000720c */ /* 0x002fda0003f05270 */
[----:B--23--:R-:W-:Y:S05]  /*0080*/  @!P0 BRA `(.L_x_0) ;  /* 0x0000009000008947 */ /* 0x00cfea0003800000 */
[----:B------:R-:W-:Y:S01]  /*0090*/  MOV R0, c[0x0][0x550] ;  /* 0x0001540000007a02 */ /* 0x000fe20000000f00 */
[----:B------:R-:W-:-:S03]  /*00a0*/  UMOV UR11, UR6 ;  /* 0x00000006000b7c82 */ /* 0x000fc60008000000 */
[----:B------:R-:W-:-:S13]  /*00b0*/  ISETP.NE.AND P0, PT, R0, 0x1, PT ;  /* 0x000000010000780c */ /* 0x000fda0003f05270 */
[----:B------:R-:W-:Y:S05]  /*00c0*/  @!P0 BRA `(.L_x_1) ;  /* 0x000000b000008947 */ /* 0x000fea0003800000 */
[----:B------:R-:W-:Y:S02]  /*00d0*/  ULDC UR4, c[0x0][0x554] ;  /* 0x0001550000047ab9 */ /* 0x000fe40000000800 */
[----:B------:R-:W-:Y:S02]  /*00e0*/  UIMAD.WIDE.U32 UR4, UR6, UR4, URZ ;  /* 0x00000004060472a5 */ /* 0x000fe4000f8e003f */
[----:B------:R-:W-:Y:S02]  /*00f0*/  ULDC UR11, c[0x0][0x558] ;  /* 0x00015600000b7ab9 */ /* 0x000fe40000000800 */
[----:B------:R-:W-:Y:S01]  /*0100*/  USHF.R.U32.HI UR11, URZ, UR11, UR5 ;  /* 0x0000000b3f0b7299 */ /* 0x000fe20008011605 */
[----:B------:R-:W-:Y:S05]  /*0110*/  BRA `(.L_x_1) ;  /* 0x0000006000007947 */ /* 0x000fea0003800000 */
.L_x_0:
[----:B------:R-:W-:Y:S02]  /*0120*/  ULDC.64 UR4, c[0x0][0x550] ;  /* 0x0001540000047ab9 */ /* 0x000fe40000000a00 */
[----:B------:R-:W-:Y:S02]  /*0130*/  UISETP.NE.AND UP0, UPT, UR4, 0x1, UPT ;  /* 0x000000010400788c */ /* 0x000fe4000bf05270 */
[----:B------:R-:W-:-:S02]  /*0140*/  UIMAD.WIDE.U32 UR8, UR6, UR5, URZ ;  /* 0x00000005060872a5 */ /* 0x000fc4000f8e003f */
[----:B------:R-:W-:Y:S02]  /*0150*/  ULDC UR4, c[0x0][0x558] ;  /* 0x0001560000047ab9 */ /* 0x000fe40000000800 */
[----:B------:R-:W-:-:S05]  /*0160*/  UMOV UR11, UR6 ;  /* 0x00000006000b7c82 */ /* 0x000fca0008000000 */
[----:B------:R-:W-:-:S03]  /*0170*/  @UP0 USHF.R.U32.HI UR11, URZ, UR4, UR9 ;  /* 0x000000043f0b0299 */ /* 0x000fc60008011609 */
.L_x_1:
[----:B------:R-:W-:Y:S01]  /*0180*/  ISETP.LE.AND P0, PT, RZ, UR18, PT ;  /* 0x00000012ff007c0c */ /* 0x000fe2000bf03270 */
[----:B------:R-:W-:Y:S02]  /*0190*/  UIADD3 UR5, -UR11, URZ, URZ ;  /* 0x0000003f0b057290 */ /* 0x000fe4000fffe13f */
[----:B------:R-:W-:Y:S02]  /*01a0*/  ULDC UR4, c[0x0][0x550] ;  /* 0x0001540000047ab9 */ /* 0x000fe40000000800 */
[----:B------:R-:W-:-:S08]  /*01b0*/  UIMAD UR6, UR5, UR4, UR6 ;  /* 0x00000004050672a4 */ /* 0x000fd0000f8e0206 */
[----:B------:R-:W-:Y:S05]  /*01c0*/  @!P0 EXIT ;  /* 0x000000000000894d */ /* 0x000fea0003800000 */
[----:B------:R-:W-:Y:S02]  /*01d0*/  ULDC.64 UR4, c[0x0][0x370] ;  /* 0x0000dc0000047ab9 */ /* 0x000fe40000000a00 */
[----:B------:R-:W-:Y:S02]  /*01e0*/  UISETP.NE.U32.AND UP0, UPT, URZ, UR4, UPT ;  /* 0x000000043f00728c */ /* 0x000fe4000bf05070 */
[----:B------:R-:W-:Y:S02]  /*01f0*/  ULDC.64 UR8, c[0x0][0x370] ;  /* 0x0000dc0000087ab9 */ /* 0x000fe40000000a00 */
[----:B------:R-:W-:Y:S02]  /*0200*/  UISETP.NE.AND.EX UP0, UPT, URZ, UR5, UPT, UP0 ;  /* 0x000000053f00728c */ /* 0x000fe4000bf05300 */
[----:B------:R-:W-:-:S04]  /*0210*/  ULDC.64 UR12, c[0x0][0x118] ;  /* 0x00004600000c7ab9 */ /* 0x000fc80000000a00 */
[----:B------:R-:W-:-:S05]  /*0220*/  PLOP3.LUT P0, PT, PT, PT, UP0, 0x80, 0x0 ;  /* 0x000000000000781c */ /* 0x000fca0003f0f008 */
[----:B------:R-:W-:Y:S02]  /*0230*/  @UP0 UMOV UR4, 0x4 ;  /* 0x0000000400040882 */ /* 0x000fe40000000000 */
[----:B------:R-:W-:-:S06]  /*0240*/  @UP0 UIMAD.WIDE UR4, UR18, UR4, UR8 ;  /* 0x00000004120402a5 */ /* 0x000fcc000f8e0208 */
[----:B------:R-:W-:Y:S02]  /*0250*/  IMAD.U32 R2, RZ, RZ, UR4 ;  /* 0x00000004ff027e24 */ /* 0x000fe4000f8e00ff */
[----:B------:R-:W-:-:S05]  /*0260*/  IMAD.U32 R3, RZ, RZ, UR5 ;  /* 0x00000005ff037e24 */ /* 0x000fca000f8e00ff */
[----:B------:R-:W2:Y:S01]  /*0270*/  @P0 LDG.E R2, [R2.64] ;  /* 0x0000000c02020981 */ /* 0x000ea2000c1e1900 */
[----:B------:R-:W-:Y:S02]  /*0280*/  ULDC UR4, c[0x0][0x2ac] ;  /* 0x0000ab0000047ab9 */ /* 0x000fe40000000800 */
[----:B------:R-:W-:Y:S02]  /*0290*/  ULDC UR10, c[0x0][0x1d0] ;  /* 0x00007400000a7ab9 */ /* 0x000fe40000000800 */
[----:B------:R-:W-:Y:S02]  /*02a0*/  UIMAD UR10, UR4, UR10, URZ ;  /* 0x0000000a040a72a4 */ /* 0x000fe4000f8e023f */
[----:B------:R-:W-:Y:S02]  /*02b0*/  UMOV UR9, URZ ;  /* 0x0000003f00097c82 */ /* 0x000fe40008000000 */
[----:B------:R-:W-:Y:S02]  /*02c0*/  UISETP.GE.AND UP0, UPT, UR10, 0x1, UPT ;  /* 0x000000010a00788c */ /* 0x000fe4000bf06270 */
[----:B------:R-:W-:-:S02]  /*02d0*/  UIADD3 UR5, UR10, 0x3f, URZ ;  /* 0x0000003f0a057890 */ /* 0x000fc4000fffe03f */
[----:B------:R-:W-:Y:S02]  /*02e0*/  UMOV UR17, URZ ;  /* 0x0000003f00117c82 */ /* 0x000fe40008000000 */
[----:B------:R-:W-:-:S04]  /*02f0*/  USHF.R.S32.HI UR4, URZ, 0x1f, UR5 ;  /* 0x0000001f3f047899 */ /* 0x000fc80008011405 */
[----:B------:R-:W-:-:S04]  /*0300*/  ULEA.HI UR4, UR4, UR5, URZ, 0x6 ;  /* 0x0000000504047291 */ /* 0x000fc8000f8f303f */
[----:B------:R-:W-:Y:S01]  /*0310*/  USHF.R.S32.HI UR7, URZ, 0x6, UR4 ;  /* 0x000000063f077899 */ /* 0x000fe20008011404 */
[----:B--2---:R1:W2:Y:S01]  /*0320*/  @P0 R2UR UR9, R2 ;  /* 0x00000000020903c2 */ /* 0x0042a200000e0000 */
[----:B------:R-:W-:-:S13]  /*0330*/  PLOP3.LUT P0, PT, PT, PT, UP0, 0x80, 0x0 ;  /* 0x000000000000781c */ /* 0x000fda0003f0f008 */
[----:B-12---:R-:W-:Y:S05]  /*0340*/  @!P0 BRA `(.L_x_2) ;  /* 0x0000025000008947 */ /* 0x006fea0003800000 */
[----:B------:R-:W-:Y:S02]  /*0350*/  USHF.R.U32.HI UR4, URZ, 0x10, UR6 ;  /* 0x000000103f047899 */ /* 0x000fe40008011606 */
[----:B------:R-:W-:Y:S02]  /*0360*/  ULDC UR5, c[0x0][0x338] ;  /* 0x0000ce0000057ab9 */ /* 0x000fe40000000800 */
[----:B------:R-:W-:Y:S02]  /*0370*/  UISETP.NE.AND UP0, UPT, UR4, URZ, UPT ;  /* 0x0000003f0400728c */ /* 0x000fe4000bf05270 */
[----:B------:R-:W-:Y:S02]  /*0380*/  UMOV UR20, URZ ;  /* 0x0000003f00147c82 */ /* 0x000fe40008000000 */
[----:B------:R-:W-:-:S04]  /*0390*/  USEL UR5, UR4, UR5, UP0 ;  /* 0x0000000504057287 */ /* 0x000fc80008000000 */
[----:B------:R-:W-:Y:S02]  /*03a0*/  UIADD3 UR16, UR7, -0x1, UR5 ;  /* 0xffffffff07107890 */ /* 0x000fe4000fffe005 */
[----:B------:R-:W-:-:S05]  /*03b0*/  IMAD.U32 R3, RZ, RZ, UR5 ;  /* 0x00000005ff037e24 */ /* 0x000fca000f8e00ff */
[----:B------:R-:W-:-:S04]  /*03c0*/  IABS R0, R3 ;  /* 0x0000000300007213 */ /* 0x000fc80000000000 */
[----:B------:R-:W1:Y:S02]  /*03d0*/  R2UR UR15, R0 ;  /* 0x00000000000f73c2 */ /* 0x000e6400000e0000 */
[----:B-1----:R-:W1:Y:S08]  /*03e0*/  I2F.RP R0, UR15 ;  /* 0x0000000f00007d06 */ /* 0x002e700008209400 */
[----:B-1----:R-:W1:Y:S02]  /*03f0*/  MUFU.RCP R0, R0 ;  /* 0x0000000000007308 */ /* 0x002e640000001000 */
[----:B-1----:R-:W-:-:S06]  /*0400*/  IADD3 R0, R0, 0xffffffe, RZ ;  /* 0x0ffffffe00007810 */ /* 0x002fcc0007ffe0ff */
[----:B------:R-:W1:Y:S02]  /*0410*/  F2I.FTZ.U32.TRUNC.NTZ R0, R0 ;  /* 0x0000000000007305 */ /* 0x000e64000021f000 */
[----:B-1----:R1:W2:Y:S02]  /*0420*/  R2UR UR21, R0 ;  /* 0x00000000001573c2 */ /* 0x0022a400000e0000 */
[----:B-1----:R-:W-:Y:S01]  /*0430*/  IMAD.U32 R0, RZ, RZ, UR16 ;  /* 0x00000010ff007e24 */ /* 0x002fe2000f8e00ff */
[----:B--2---:R-:W-:Y:S02]  /*0440*/  UIADD3 UR4, URZ, -UR21, URZ ;  /* 0x800000153f047290 */ /* 0x004fe4000fffe03f */
[----:B------:R-:W-:Y:S02]  /*0450*/  ULOP3.LUT UR16, UR16, UR5, URZ, 0x3c, !UPT ;  /* 0x0000000510107292 */ /* 0x000fe4000f8e3c3f */
[----:B------:R-:W-:Y:S01]  /*0460*/  IABS R2, R0 ;  /* 0x0000000000027213 */ /* 0x000fe20000000000 */
[----:B------:R-:W-:Y:S01]  /*0470*/  UIMAD UR4, UR4, UR15, URZ ;  /* 0x0000000f040472a4 */ /* 0x000fe2000f8e023f */
[----:B------:R-:W-:-:S02]  /*0480*/  IABS R0, R3 ;  /* 0x0000000300007213 */ /* 0x000fc40000000000 */
[----:B------:R-:W1:Y:S01]  /*0490*/  R2UR UR14, R2 ;  /* 0x00000000020e73c2 */ /* 0x000e6200000e0000 */
[----:B------:R-:W-:Y:S02]  /*04a0*/  UIMAD.WIDE.U32 UR20, UR21, UR4, UR20 ;  /* 0x00000004151472a5 */ /* 0x000fe4000f8e0014 */
[----:B------:R-:W-:-:S05]  /*04b0*/  IMAD.MOV R0, RZ, RZ, -R0 ;  /* 0x000000ffff007224 */ /* 0x000fca00078e0a00 */
[----:B------:R-:W2:Y:S01]  /*04c0*/  R2UR UR8, R0 ;  /* 0x00000000000873c2 */ /* 0x000ea200000e0000 */
[----:B------:R-:W-:Y:S02]  /*04d0*/  UMOV UR17, UR21 ;  /* 0x0000001500117c82 */ /* 0x000fe40008000000 */
[----:B-1----:R-:W-:-:S07]  /*04e0*/  UIMAD.WIDE.U32 UR20, UR17, UR14, URZ ;  /* 0x0000000e111472a5 */ /* 0x002fce000f8e003f */
[----:B------:R-:W-:Y:S02]  /*04f0*/  UMOV UR17, UR21 ;  /* 0x0000001500117c82 */ /* 0x000fe40008000000 */
[----:B--2---:R-:W-:-:S04]  /*0500*/  UIMAD UR8, UR17, UR8, UR14 ;  /* 0x00000008110872a4 */ /* 0x004fc8000f8e020e */
[----:B------:R-:W-:-:S11]  /*0510*/  UISETP.GT.U32.AND UP0, UPT, UR15, UR8, UPT ;  /* 0x000000080f00728c */ /* 0x000fd6000bf04070 */
[----:B------:R-:W-:Y:S02]  /*0520*/  @!UP0 UIADD3 UR8, UR8, -UR15, URZ ;  /* 0x8000000f08088290 */ /* 0x000fe4000fffe03f */
[----:B------:R-:W-:Y:S02]  /*0530*/  @!UP0 UIADD3 UR17, UR17, 0x1, URZ ;  /* 0x0000000111118890 */ /* 0x000fe4000fffe03f */
[----:B------:R-:W-:Y:S02]  /*0540*/  UISETP.GE.U32.AND UP1, UPT, UR8, UR15, UPT ;  /* 0x0000000f0800728c */ /* 0x000fe4000bf26070 */
[----:B------:R-:W-:-:S09]  /*0550*/  UISETP.GE.AND UP0, UPT, UR16, URZ, UPT ;  /* 0x0000003f1000728c */ /* 0x000fd2000bf06270 */
[----:B------:R-:W-:Y:S02]  /*0560*/  @UP1 UIADD3 UR17, UR17, 0x1, URZ ;  /* 0x0000000111111890 */ /* 0x000fe4000fffe03f */
[----:B------:R-:W-:Y:S02]  /*0570*/  UISETP.NE.AND UP1, UPT, UR5, URZ, UPT ;  /* 0x0000003f0500728c */ /* 0x000fe4000bf25270 */
[----:B------:R-:W-:-:S09]  /*0580*/  @!UP0 UIADD3 UR17, -UR17, URZ, URZ ;  /* 0x0000003f11118290 */ /* 0x000fd2000fffe13f */
[----:B------:R-:W-:Y:S02]  /*0590*/  @!UP1 ULOP3.LUT UR17, URZ, UR5, URZ, 0x33, !UPT ;  /* 0x000000053f119292 */ /* 0x000fe4000f8e333f */
.L_x_2:
[----:B------:R-:W-:Y:S01]  /*05a0*/  ULOP3.LUT UR8, UR6, 0xffff, URZ, 0xc0, !UPT ;  /* 0x0000ffff06087892 */ /* 0x000fe2000f8ec03f */
[----:B------:R-:W-:Y:S01]  /*05b0*/  PLOP3.LUT P2, PT, PT, PT, PT, 0x80, 0x0 ;  /* 0x000000000000781c */ /* 0x000fe20003f4f070 */
[----:B------:R-:W-:Y:S01]  /*05c0*/  CS2R R16, SRZ ;  /* 0x0000000000107805 */ /* 0x000fe2000001ff00 */
[----:B------:R-:W-:Y:S01]  /*05d0*/  CS2R R130, SRZ ;  /* 0x0000000000827805 */ /* 0x000fe2000001ff00 */
[----:B------:R-:W-:Y:S01]  /*05e0*/  UIMAD UR8, UR8, UR17, URZ ;  /* 0x00000011080872a4 */ /* 0x000fe2000f8e023f */
[----:B------:R-:W-:Y:S01]  /*05f0*/  CS2R R128, SRZ ;  /* 0x0000000000807805 */ /* 0x000fe2000001ff00 */
[----:B------:R-:W-:Y:S01]  /*0600*/  CS2R R126, SRZ ;  /* 0x00000000007e7805 */ /* 0x000fe2000001ff00 */
[----:B------:R-:W-:Y:S01]  /*0610*/  CS2R R124, SRZ ;  /* 0x00000000007c7805 */ /* 0x000fe2000001ff00 */
[----:B------:R-:W-:Y:S01]  /*0620*/  UIADD3 UR17, UR8, UR17, URZ ;  /* 0x0000001108117290 */ /* 0x000fe2000fffe03f */
[----:B------:R-:W-:Y:S01]  /*0630*/  CS2R R122, SRZ ;  /* 0x00000000007a7805 */ /* 0x000fe2000001ff00 */
[----:B------:R-:W-:Y:S01]  /*0640*/  CS2R R120, SRZ ;  /* 0x0000000000787805 */ /* 0x000fe2000001ff00 */
[----:B------:R-:W-:Y:S01]  /*0650*/  CS2R R118, SRZ ;  /* 0x0000000000767805 */ /* 0x000fe2000001ff00 */
[----:B------:R-:W-:Y:S01]  /*0660*/  UISETP.LT.AND UP0, UPT, UR7, UR17, UPT ;  /* 0x000000110700728c */ /* 0x000fe2000bf01270 */
[----:B------:R-:W-:Y:S01]  /*0670*/  CS2R R116, SRZ ;  /* 0x0000000000747805 */ /* 0x000fe2000001ff00 */
[----:B------:R-:W-:Y:S01]  /*0680*/  CS2R R114, SRZ ;  /* 0x0000000000727805 */ /* 0x000fe2000001ff00 */
[----:B------:R-:W-:Y:S01]  /*0690*/  CS2R R112, SRZ ;  /* 0x0000000000707805 */ /* 0x000fe2000001ff00 */
[----:B------:R-:W-:Y:S01]  /*06a0*/  USEL UR7, UR7, UR17, UP0 ;  /* 0x0000001107077287 */ /* 0x000fe20008000000 */
[----:B------:R-:W-:Y:S01]  /*06b0*/  CS2R R110, SRZ ;  /* 0x00000000006e7805 */ /* 0x000fe2000001ff00 */
[----:B------:R-:W-:Y:S01]  /*06c0*/  CS2R R108, SRZ ;  /* 0x00000000006c7805 */ /* 0x000fe2000001ff00 */
[----:B------:R-:W-:Y:S01]  /*06d0*/  CS2R R106, SRZ ;  /* 0x00000000006a7805 */ /* 0x000fe2000001ff00 */
[----:B------:R-:W-:Y:S01]  /*06e0*/  UISETP.GT.AND UP0, UPT, UR7, UR8, UPT ;  /* 0x000000080700728c */ /* 0x000fe2000bf04270 */
[----:B------:R-:W-:Y:S01]  /*06f0*/  CS2R R104, SRZ ;  /* 0x0000000000687805 */ /* 0x000fe2000001ff00 */
[----:B------:R-:W-:Y:S01]  /*0700*/  CS2R R102, SRZ ;  /* 0x0000000000667805 */ /* 0x000fe2000001ff00 */
[----:B------:R-:W-:Y:S01]  /*0710*/  CS2R R100, SRZ ;  /* 0x0000000000647805 */ /* 0x000fe2000001ff00 */
[----:B------:R-:W-:Y:S01]  /*0720*/  CS2R R98, SRZ ;  /* 0x0000000000627805 */ /* 0x000fe2000001ff00 */
[----:B------:R-:W-:Y:S01]  /*0730*/  CS2R R96, SRZ ;  /* 0x0000000000607805 */ /* 0x000fe2000001ff00 */
[----:B------:R-:W-:Y:S01]  /*0740*/  PLOP3.LUT P0, PT, PT, PT, UP0, 0x80, 0x0 ;  /* 0x000000000000781c */ /* 0x000fe20003f0f008 */
[----:B------:R-:W-:Y:S01]  /*0750*/  CS2R R94, SRZ ;  /* 0x00000000005e7805 */ /* 0x000fe2000001ff00 */
        /* <DEDUP_REMOVED lines=45> */
[----:B------:R-:W-:Y:S05]  /*0a30*/  @!P0 BRA `(.L_x_3) ;  /* 0x0000966000008947 */ /* 0x000fea0003800000 */
[----:B------:R-:W-:Y:S02]  /*0a40*/  ULDC.64 UR4, c[0x0][0x340] ;  /* 0x0000d00000047ab9 */ /* 0x000fe40000000a00 */
[----:B------:R-:W-:-:S02]  /*0a50*/  UISETP.NE.U32.AND UP0, UPT, URZ, UR4, UPT ;  /* 0x000000043f00728c */ /* 0x000fc4000bf05070 */
[----:B------:R-:W-:Y:S02]  /*0a60*/  ULDC.64 UR14, c[0x0][0x340] ;  /* 0x0000d000000e7ab9 */ /* 0x000fe40000000a00 */
[----:B------:R-:W-:-:S06]  /*0a70*/  UISETP.NE.AND.EX UP0, UPT, URZ, UR5, UPT, UP0 ;  /* 0x000000053f00728c */ /* 0x000fcc000bf05300 */
[----:B------:R-:W-:-:S05]  /*0a80*/  PLOP3.LUT P0, PT, PT, PT, UP0, 0x80, 0x0 ;  /* 0x000000000000781c */ /* 0x000fca0003f0f008 */
[----:B------:R-:W-:Y:S02]  /*0a90*/  @UP0 UMOV UR4, 0x4 ;  /* 0x0000000400040882 */ /* 0x000fe40000000000 */
[----:B------:R-:W-:-:S06]  /*0aa0*/  @UP0 UIMAD.WIDE UR4, UR18, UR4, UR14 ;  /* 0x00000004120402a5 */ /* 0x000fcc000f8e020e */
[----:B------:R-:W-:Y:S02]  /*0ab0*/  IMAD.U32 R2, RZ, RZ, UR4 ;  /* 0x00000004ff027e24 */ /* 0x000fe4000f8e00ff */
[----:B------:R-:W-:Y:S01]  /*0ac0*/  IMAD.U32 R3, RZ, RZ, UR5 ;  /* 0x00000005ff037e24 */ /* 0x000fe2000f8e00ff */
[----:B------:R-:W-:Y:S01]  /*0ad0*/  SHF.R.S32.HI R36, RZ, 0x1f, R132 ;  /* 0x0000001fff247819 */ /* 0x000fe20000011484 */
[----:B------:R-:W-:Y:S01]  /*0ae0*/  UIADD3 UR6, UR7, -0x1, URZ ;  /* 0xffffffff07067890 */ /* 0x000fe2000fffe03f */
[----:B------:R-:W-:Y:S01]  /*0af0*/  IMAD.MOV.U32 R87, RZ, RZ, c[0x0][0x2b8] ;  /* 0x0000ae00ff577624 */ /* 0x000fe200078e00ff */
[----:B------:R-:W-:Y:S01]  /*0b00*/  ULDC.64 UR4, c[0x0][0x2b0] ;  /* 0x0000ac0000047ab9 */ /* 0x000fe20000000a00 */
[----:B------:R-:W2:Y:S01]  /*0b10*/  @P0 LDG.E R2, [R2.64] ;  /* 0x0000000c02020981 */ /* 0x000ea2000c1e1900 */
[----:B------:R-:W-:-:S03]  /*0b20*/  IMAD.MOV.U32 R21, RZ, RZ, RZ ;  /* 0x000000ffff157224 */ /* 0x000fc600078e00ff */
[----:B------:R-:W-:Y:S01]  /*0b30*/  BAR.SYNC.DEFER_BLOCKING 0x0 ;  /* 0x0000000000007b1d */ /* 0x000fe20000010000 */
[----:B------:R-:W-:-:S05]  /*0b40*/  ISETP.NE.AND P1, PT, R87, 0x1, PT ;  /* 0x000000015700780c */ /* 0x000fca0003f25270 */
[----:B------:R-:W1:Y:S01]  /*0b50*/  S2R R15, SR_CTAID.X ;  /* 0x00000000000f7919 */ /* 0x000e620000002500 */
[----:B------:R-:W-:Y:S01]  /*0b60*/  IMAD.MOV.U32 R20, RZ, RZ, c[0x0][0x2c4] ;  /* 0x0000b100ff147624 */ /* 0x000fe200078e00ff */
[----:B------:R-:W-:Y:S01]  /*0b70*/  USHF.R.S32.HI UR20, URZ, 0x1f, UR18 ;  /* 0x0000001f3f147899 */ /* 0x000fe20008011412 */
[----:B--2---:R2:W3:Y:S02]  /*0b80*/  @P0 R2UR UR15, R2 ;  /* 0x00000000020f03c2 */ /* 0x0044e400000e0000 */
[----:B---3--:R-:W-:Y:S02]  /*0b90*/  @!UP0 UMOV UR15, UR18 ;  /* 0x00000012000f8c82 */ /* 0x008fe40008000000 */
[----:B------:R-:W-:Y:S02]  /*0ba0*/  USHF.R.S32.HI UR14, URZ, 0x1f, UR15 ;  /* 0x0000001f3f0e7899 */ /* 0x000fe4000801140f */
[----:B------:R-:W-:Y:S02]  /*0bb0*/  UIMAD.WIDE.U32 UR16, UR15, UR4, URZ ;  /* 0x000000040f1072a5 */ /* 0x000fe4000f8e003f */
[----:B------:R-:W-:-:S04]  /*0bc0*/  UIMAD UR14, UR14, UR4, URZ ;  /* 0x000000040e0e72a4 */ /* 0x000fc8000f8e023f */
[----:B------:R-:W-:Y:S01]  /*0bd0*/  UIMAD UR14, UR15, UR5, UR14 ;  /* 0x000000050f0e72a4 */ /* 0x000fe2000f8e020e */
[----:B--2---:R-:W-:-:S03]  /*0be0*/  LEA.HI R2, R36, R132, RZ, 0x3 ;  /* 0x0000008424027211 */ /* 0x004fc600078f18ff */
[----:B------:R-:W-:Y:S02]  /*0bf0*/  UIADD3 UR14, UR17, UR14, URZ ;  /* 0x0000000e110e7290 */ /* 0x000fe4000fffe03f */
[----:B------:R-:W-:Y:S01]  /*0c00*/  USHF.R.S32.HI UR15, URZ, 0x1f, UR11 ;  /* 0x0000001f3f0f7899 */ /* 0x000fe2000801140b */
[----:B------:R-:W-:Y:S01]  /*0c10*/  LOP3.LUT R0, R2, 0xfffffff8, RZ, 0xc0, !PT ;  /* 0xfffffff802007812 */ /* 0x000fe200078ec0ff */
[----:B------:R-:W-:Y:S01]  /*0c20*/  ULDC.64 UR4, c[0x0][0x1b8] ;  /* 0x00006e0000047ab9 */ /* 0x000fe20000000a00 */
[----:B------:R-:W-:-:S03]  /*0c30*/  SHF.R.S32.HI R18, RZ, 0x3, R2 ;  /* 0x00000003ff127819 */ /* 0x000fc60000011402 */
[----:B------:R-:W-:Y:S02]  /*0c40*/  IMAD.IADD R19, R132, 0x1, -R0 ;  /* 0x0000000184137824 */ /* 0x000fe400078e0a00 */
[----:B------:R-:W-:Y:S02]  /*0c50*/  IMAD.U32 R0, RZ, RZ, UR6 ;  /* 0x00000006ff007e24 */ /* 0x000fe4000f8e00ff */
[----:B------:R-:W-:-:S05]  /*0c60*/  IMAD R86, R19, 0x20, R18 ;  /* 0x0000002013567824 */ /* 0x000fca00078e0212 */
[----:B------:R-:W-:Y:S01]  /*0c70*/  LEA R0, R0, R86, 0x6 ;  /* 0x0000005600007211 */ /* 0x000fe200078e30ff */
[----:B------:R-:W-:Y:S01]  /*0c80*/  UIMAD UR19, UR15, UR4, URZ ;  /* 0x000000040f1372a4 */ /* 0x000fe2000f8e023f */
[----:B-1----:R-:W-:Y:S01]  /*0c90*/  IMAD R5, R15, 0x80, R86 ;  /* 0x000000800f057824 */ /* 0x002fe200078e0256 */
[----:B------:R-:W-:Y:S01]  /*0ca0*/  UIMAD.WIDE.U32 UR22, UR11, UR4, URZ ;  /* 0x000000040b1672a5 */ /* 0x000fe2000f8e003f */
[C---:B------:R-:W-:Y:S01]  /*0cb0*/  ISETP.GE.AND P0, PT, R0.reuse, UR10, PT ;  /* 0x0000000a00007c0c */ /* 0x040fe2000bf06270 */
[----:B------:R-:W-:Y:S01]  /*0cc0*/  STL [R1+0x44], R86 ;  /* 0x0000445601007387 */ /* 0x000fe20000100800 */
[----:B------:R-:W-:Y:S02]  /*0cd0*/  IADD3 R9, R0, UR9, RZ ;  /* 0x0000000900097c10 */ /* 0x000fe4000fffe0ff */
[----:B------:R-:W-:-:S03]  /*0ce0*/  ISETP.GT.OR P0, PT, R86, 0x3f, P0 ;  /* 0x0000003f5600780c */ /* 0x000fc60000704670 */
[----:B------:R-:W-:-:S04]  /*0cf0*/  @P1 IMAD.HI.U32 R0, R9, c[0x0][0x2bc], RZ ;  /* 0x0000af0009001a27 */ /* 0x000fc800078e00ff */
[----:B------:R-:W-:Y:S01]  /*0d00*/  IMAD.MOV.U32 R7, RZ, RZ, R9 ;  /* 0x000000ffff077224 */ /* 0x000fe200078e0009 */
[----:B------:R-:W-:-:S05]  /*0d10*/  @P1 SHF.R.U32.HI R7, RZ, c[0x0][0x2c0], R0 ;  /* 0x0000b000ff071a19 */ /* 0x000fca0000011600 */
[----:B------:R-:W-:-:S04]  /*0d20*/  @!P0 IADD3 R0, P2, R7, UR16, RZ ;  /* 0x0000001007008c10 */ /* 0x000fc8000ff5e0ff */
[----:B------:R-:W-:Y:S02]  /*0d30*/  @!P0 LEA R2, P1, R0, c[0x0][0x2a0], 0x2 ;  /* 0x0000a80000028a11 */ /* 0x000fe400078210ff */
[----:B------:R-:W-:-:S04]  /*0d40*/  @!P0 LEA.HI.X.SX32 R3, R7, UR14, 0x1, P2 ;  /* 0x0000000e07038c11 */ /* 0x000fc800090f0eff */
[----:B------:R-:W-:-:S05]  /*0d50*/  @!P0 LEA.HI.X R3, R0, c[0x0][0x2a4], R3, 0x2, P1 ;  /* 0x0000a90000038a11 */ /* 0x000fca00008f1403 */
[----:B------:R1:W2:Y:S01]  /*0d60*/  @!P0 LDG.E R21, [R2.64] ;  /* 0x0000000c02158981 */ /* 0x0002a2000c1e1900 */
[C---:B------:R-:W-:Y:S01]  /*0d70*/  ISETP.NE.AND P0, PT, R20.reuse, 0x1, PT ;  /* 0x000000011400780c */ /* 0x040fe20003f05270 */
[----:B------:R-:W-:Y:S01]  /*0d80*/  UIMAD UR19, UR11, UR5, UR19 ;  /* 0x000000050b1372a4 */ /* 0x000fe2000f8e0213 */
[----:B------:R-:W-:Y:S01]  /*0d90*/  IMAD.MOV.U32 R4, RZ, RZ, R5 ;  /* 0x000000ffff047224 */ /* 0x000fe200078e0005 */
[----:B------:R-:W-:Y:S01]  /*0da0*/  SHF.L.U32 R133, R19, 0x3, RZ ;  /* 0x0000000313857819 */ /* 0x000fe200000006ff */
[----:B------:R-:W-:Y:S01]  /*0db0*/  ULDC.64 UR4, c[0x0][0x1c0] ;  /* 0x0000700000047ab9 */ /* 0x000fe20000000a00 */
[----:B------:R-:W-:Y:S01]  /*0dc0*/  IMAD R20, R20, c[0x0][0x168], RZ ;  /* 0x00005a0014147a24 */ /* 0x000fe200078e02ff */
[----:B------:R-:W-:Y:S01]  /*0dd0*/  UIMAD UR20, UR20, UR4, URZ ;  /* 0x00000004141472a4 */ /* 0x000fe2000f8e023f */
[----:B------:R-:W-:Y:S01]  /*0de0*/  IMAD R15, R15, 0x80, R18 ;  /* 0x000000800f0f7824 */ /* 0x000fe200078e0212 */
[----:B------:R-:W-:Y:S01]  /*0df0*/  UIADD3 UR23, UR23, UR19, URZ ;  /* 0x0000001317177290 */ /* 0x000fe2000fffe03f */
[C---:B------:R-:W-:Y:S01]  /*0e00*/  IADD3 R58, R133.reuse, 0x80, RZ ;  /* 0x00000080853a7810 */ /* 0x040fe20007ffe0ff */
[----:B------:R-:W-:Y:S01]  /*0e10*/  UIMAD UR5, UR18, UR5, UR20 ;  /* 0x00000005120572a4 */ /* 0x000fe2000f8e0214 */
[----:B------:R-:W-:Y:S01]  /*0e20*/  IADD3 R57, R133, 0x40, RZ ;  /* 0x0000004085397810 */ /* 0x000fe20007ffe0ff */
[----:B------:R-:W-:Y:S01]  /*0e30*/  UIMAD.WIDE.U32 UR18, UR18, UR4, UR22 ;  /* 0x00000004121272a5 */ /* 0x000fe2000f8e0016 */
[----:B------:R-:W-:Y:S01]  /*0e40*/  @P0 IMAD.HI.U32 R0, R5, c[0x0][0x2c8], RZ ;  /* 0x0000b20005000a27 */ /* 0x000fe200078e00ff */
[C---:B------:R-:W-:Y:S01]  /*0e50*/  IADD3 R56, R133.reuse, 0xc0, RZ ;  /* 0x000000c085387810 */ /* 0x040fe20007ffe0ff */
[----:B------:R-:W-:Y:S01]  /*0e60*/  UIMAD UR10, UR6, -0x40, UR10 ;  /* 0xffffffc0060a78a4 */ /* 0x000fe2000f8e020a */
[----:B------:R-:W-:Y:S01]  /*0e70*/  ISETP.GE.AND P4, PT, R133, c[0x0][0x198], PT ;  /* 0x0000660085007a0c */ /* 0x000fe20003f86270 */
[----:B------:R-:W-:Y:S01]  /*0e80*/  UIADD3 UR5, UR19, UR5, URZ ;  /* 0x0000000513057290 */ /* 0x000fe2000fffe03f */
[----:B------:R-:W-:Y:S01]  /*0e90*/  @P0 SHF.R.U32.HI R4, RZ, c[0x0][0x2cc], R0 ;  /* 0x0000b300ff040a19 */ /* 0x000fe20000011600 */
[----:B------:R-:W-:Y:S01]  /*0ea0*/  UISETP.GT.AND UP0, UPT, UR6, UR8, UPT ;  /* 0x000000080600728c */ /* 0x000fe2000bf04270 */
[----:B------:R-:W-:-:S02]  /*0eb0*/  SHF.R.S32.HI R8, RZ, 0x1f, R56 ;  /* 0x0000001fff087819 */ /* 0x000fc40000011438 */
[--C-:B------:R-:W-:Y:S01]  /*0ec0*/  SHF.R.S32.HI R6, RZ, 0x1f, R4.reuse ;  /* 0x0000001fff067819 */ /* 0x100fe20000011404 */
[----:B------:R-:W-:Y:S01]  /*0ed0*/  IMAD.MOV R0, RZ, RZ, -R4 ;  /* 0x000000ffff007224 */ /* 0x000fe200078e0a04 */
[----:B-1----:R-:W-:Y:S01]  /*0ee0*/  MOV R2, UR18 ;  /* 0x0000001200027c02 */ /* 0x002fe20008000f00 */
[----:B------:R-:W-:Y:S01]  /*0ef0*/  IMAD.U32 R3, RZ, RZ, UR19 ;  /* 0x00000013ff037e24 */ /* 0x000fe2000f8e00ff */
[----:B------:R-:W-:Y:S01]  /*0f00*/  ISETP.GE.AND P3, PT, R57, c[0x0][0x198], PT ;  /* 0x0000660039007a0c */ /* 0x000fe20003f66270 */
[----:B------:R-:W-:Y:S01]  /*0f10*/  IMAD R5, R0, c[0x0][0x2c4], R5 ;  /* 0x0000b10000057a24 */ /* 0x000fe200078e0205 */
[----:B------:R-:W-:Y:S01]  /*0f20*/  ISETP.GE.AND P2, PT, R58, c[0x0][0x198], PT ;  /* 0x000066003a007a0c */ /* 0x000fe20003f46270 */
[----:B------:R-:W-:Y:S01]  /*0f30*/  IMAD.U32 R3, RZ, RZ, UR5 ;  /* 0x00000005ff037e24 */ /* 0x000fe2000f8e00ff */
[----:B------:R-:W-:Y:S01]  /*0f40*/  LEA.HI R8, R8, R56, RZ, 0x3 ;  /* 0x0000003808087211 */ /* 0x000fe200078f18ff */
[----:B------:R-:W-:Y:S01]  /*0f50*/  IMAD R6, R6, c[0x0][0x1b0], RZ ;  /* 0x00006c0006067a24 */ /* 0x000fe200078e02ff */
[----:B------:R-:W-:Y:S01]  /*0f60*/  SHF.R.S32.HI R0, RZ, 0x1f, R5 ;  /* 0x0000001fff007819 */ /* 0x000fe20000011405 */
[----:B------:R-:W-:Y:S01]  /*0f70*/  IMAD.WIDE.U32 R2, R4, c[0x0][0x1b0], R2 ;  /* 0x00006c0004027a25 */ /* 0x000fe200078e0002 */
[----:B------:R-:W-:Y:S01]  /*0f80*/  ISETP.GE.AND P5, PT, R56, c[0x0][0x198], PT ;  /* 0x0000660038007a0c */ /* 0x000fe20003fa6270 */
[----:B------:R-:W-:Y:S01]  /*0f90*/  ULDC.64 UR4, c[0x0][0x1e8] ;  /* 0x00007a0000047ab9 */ /* 0x000fe20000000a00 */
[----:B------:R-:W-:Y:S01]  /*0fa0*/  LOP3.LUT R176, R8, 0xfffffff8, RZ, 0xc0, !PT ;  /* 0xfffffff808b07812 */ /* 0x000fe200078ec0ff */
[----:B------:R-:W-:Y:S01]  /*0fb0*/  IMAD R4, R4, c[0x0][0x1b4], R6 ;  /* 0x00006d0004047a24 */ /* 0x000fe200078e0206 */
[----:B------:R-:W-:Y:S01]  /*0fc0*/  UIMAD UR18, UR15, UR4, URZ ;  /* 0x000000040f1272a4 */ /* 0x000fe2000f8e023f */
[----:B------:R-:W-:Y:S01]  /*0fd0*/  IMAD R0, R0, c[0x0][0x1a8], RZ ;  /* 0x00006a0000007a24 */ /* 0x000fe200078e02ff */
[----:B------:R-:W-:Y:S01]  /*0fe0*/  UIMAD.WIDE.U32 UR20, UR11, UR4, URZ ;  /* 0x000000040b1472a5 */ /* 0x000fe2000f8e003f */
[----:B------:R-:W-:Y:S01]  /*0ff0*/  IMAD.IADD R3, R3, 0x1, R4 ;  /* 0x0000000103037824 */ /* 0x000fe200078e0204 */
[----:B------:R-:W-:Y:S01]  /*1000*/  UIMAD UR18, UR11, UR5, UR18 ;  /* 0x000000050b1272a4 */ /* 0x000fe2000f8e0212 */
[----:B------:R-:W-:Y:S01]  /*1010*/  IMAD R6, R5, c[0x0][0x1ac], R0 ;  /* 0x00006b0005067a24 */ /* 0x000fe200078e0200 */
[----:B------:R-:W-:Y:S01]  /*1020*/  ISETP.GE.AND P6, PT, R133, c[0x0][0x1d4], PT ;  /* 0x0000750085007a0c */ /* 0x000fe20003fc6270 */
[----:B------:R-:W-:Y:S01]  /*1030*/  IMAD.WIDE.U32 R2, R5, c[0x0][0x1a8], R2 ;  /* 0x00006a0005027a25 */ /* 0x000fe200078e0002 */
[----:B------:R-:W-:Y:S01]  /*1040*/  UIADD3 UR18, UR21, UR18, URZ ;  /* 0x0000001215127290 */ /* 0x000fe2000fffe03f */
[----:B------:R-:W-:Y:S01]  /*1050*/  LEA.HI R84, R36, R132, RZ, 0x5 ;  /* 0x0000008424547211 */ /* 0x000fe200078f28ff */
[----:B------:R-:W-:Y:S01]  /*1060*/  ULDC.64 UR4, c[0x0][0x210] ;  /* 0x0000840000047ab9 */ /* 0x000fe20000000a00 */
[----:B------:R-:W-:Y:S01]  /*1070*/  IMAD.SHL.U32 R4, R18, 0x40, RZ ;  /* 0x0000004012047824 */ /* 0x000fe200078e00ff */
[----:B------:R-:W-:Y:S01]  /*1080*/  LEA R13, P0, R2, c[0x0][0x160], 0x1 ;  /* 0x00005800020d7a11 */ /* 0x000fe200078008ff */
[----:B------:R-:W-:Y:S01]  /*1090*/  IMAD.IADD R3, R3, 0x1, R6 ;  /* 0x0000000103037824 */ /* 0x000fe200078e0206 */
[----:B------:R-:W-:-:S02]  /*10a0*/  UIMAD UR15, UR15, UR4, URZ ;  /* 0x000000040f0f72a4 */ /* 0x000fc4000f8e023f */
[----:B------:R-:W-:Y:S01]  /*10b0*/  LOP3.LUT R0, R4, 0x1c0, RZ, 0xc0, !PT ;  /* 0x000001c004007812 */ /* 0x000fe200078ec0ff */
[----:B------:R-:W-:Y:S01]  /*10c0*/  UIMAD.WIDE.U32 UR22, UR11, UR4, URZ ;  /* 0x000000040b1672a5 */ /* 0x000fe2000f8e003f */
[----:B------:R-:W-:Y:S01]  /*10d0*/  LEA.HI.X R14, R2, c[0x0][0x164], R3, 0x1, P0 ;  /* 0x00005900020e7a11 */ /* 0x000fe200000f0c03 */
[----:B------:R-:W-:Y:S01]  /*10e0*/  UIMAD UR4, UR11, UR5, UR15 ;  /* 0x000000050b0472a4 */ /* 0x000fe2000f8e020f */
[----:B------:R-:W-:Y:S01]  /*10f0*/  SHF.R.U32.HI R4, RZ, 0x3, R0 ;  /* 0x00000003ff047819 */ /* 0x000fe20000011600 */
[----:B------:R-:W-:Y:S01]  /*1100*/  SHFL.IDX PT, R2, R13, RZ, 0x181f ;  /* 0x00181fff0d027589 */ /* 0x000fe200000e0000 */
[----:B------:R-:W-:Y:S01]  /*1110*/  LOP3.LUT R0, R0, 0x38, R133, 0xf8, !PT ;  /* 0x0000003800007812 */ /* 0x000fe200078ef885 */
[----:B------:R-:W-:Y:S01]  /*1120*/  UIADD3 UR4, UR23, UR4, URZ ;  /* 0x0000000417047290 */ /* 0x000fe2000fffe03f */
[----:B------:R-:W-:Y:S01]  /*1130*/  ISETP.GE.AND P0, PT, R15, R20, PT ;  /* 0x000000140f00720c */ /* 0x000fe20003f06270 */
[----:B------:R-:W1:Y:S01]  /*1140*/  SHFL.IDX PT, R3, R14, RZ, 0x181f ;  /* 0x00181fff0e037589 */ /* 0x000e6200000e0000 */
[----:B------:R-:W-:-:S02]  /*1150*/  LOP3.LUT R0, R0, R4, RZ, 0x3c, !PT ;  /* 0x0000000400007212 */ /* 0x000fc400078e3cff */
[----:B------:R-:W-:-:S05]  /*1160*/  LEA.HI R4, R36, R132, RZ, 0x6 ;  /* 0x0000008424047211 */ /* 0x000fca00078f30ff */
[----:B------:R-:W-:-:S05]  /*1170*/  IMAD.SHL.U32 R4, R4, 0x8, RZ ;  /* 0x0000000804047824 */ /* 0x000fca00078e00ff */
[----:B------:R-:W-:Y:S02]  /*1180*/  LOP3.LUT R5, R0, 0xfffffe00, R4, 0xf8, !PT ;  /* 0xfffffe0000057812 */ /* 0x000fe400078ef804 */
[----:B------:R-:W-:Y:S02]  /*1190*/  SHF.R.S32.HI R0, RZ, 0x1f, R58 ;  /* 0x0000001fff007819 */ /* 0x000fe4000001143a */
[----:B------:R-:W-:Y:S01]  /*11a0*/  SHF.R.S32.HI R4, RZ, 0x1f, R57 ;  /* 0x0000001fff047819 */ /* 0x000fe20000011439 */
[----:B------:R-:W-:Y:S01]  /*11b0*/  IMAD.SHL.U32 R85, R5, 0x2, RZ ;  /* 0x0000000205557824 */ /* 0x000fe200078e00ff */
[----:B------:R-:W-:Y:S01]  /*11c0*/  LEA.HI R0, R0, R58, RZ, 0x3 ;  /* 0x0000003a00007211 */ /* 0x000fe200078f18ff */
[----:B------:R-:W-:Y:S01]  /*11d0*/  SHFL.IDX PT, R5, R14, 0x1, 0x181f ;  /* 0x00381f000e057f89 */ /* 0x000fe200000e0000 */
[----:B------:R-:W-:Y:S02]  /*11e0*/  LEA.HI R4, R4, R57, RZ, 0x3 ;  /* 0x0000003904047211 */ /* 0x000fe400078f18ff */
[----:B------:R-:W-:Y:S01]  /*11f0*/  LOP3.LUT R177, R0, 0xfffffff8, RZ, 0xc0, !PT ;  /* 0xfffffff800b17812 */ /* 0x000fe200078ec0ff */
[----:B------:R-:W-:Y:S01]  /*1200*/  IMAD.MOV R0, RZ, RZ, -R7 ;  /* 0x000000ffff007224 */ /* 0x000fe200078e0a07 */
[----:B------:R-:W-:Y:S01]  /*1210*/  LOP3.LUT R134, R4, 0xfffffff8, RZ, 0xc0, !PT ;  /* 0xfffffff804867812 */ /* 0x000fe200078ec0ff */
[----:B-1----:R-:W-:Y:S01]  /*1220*/  @!P0 IMAD.WIDE R6, R133, 0x2, R2 ;  /* 0x0000000285068825 */ /* 0x002fe200078e0202 */
[----:B------:R-:W1:Y:S03]  /*1230*/  SHFL.IDX PT, R4, R13, 0x1, 0x181f ;  /* 0x00381f000d047f89 */ /* 0x000e6600000e0000 */
[----:B------:R-:W-:Y:S01]  /*1240*/  IMAD R16, R0, c[0x0][0x2b8], R9 ;  /* 0x0000ae0000107a24 */ /* 0x000fe200078e0209 */
[----:B------:R3:W-:Y:S01]  /*1250*/  @!P0 LDGSTS.E.BYPASS.LTC128B.128 [R85+0x100], [R6.64], !P4 ;  /* 0x0010000006558fae */ /* 0x0007e2000e101d4c */
[----:B------:R-:W-:Y:S01]  /*1260*/  @!P0 IMAD.WIDE R8, R134, 0x2, R2 ;  /* 0x0000000286088825 */ /* 0x000fe200078e0202 */
[----:B------:R-:W-:-:S02]  /*1270*/  IADD3 R0, R15, 0x20, RZ ;  /* 0x000000200f007810 */ /* 0x000fc40007ffe0ff */
[----:B------:R-:W-:Y:S02]  /*1280*/  SHF.R.S32.HI R12, RZ, 0x1f, R16 ;  /* 0x0000001fff0c7819 */ /* 0x000fe40000011410 */
[----:B------:R4:W-:Y:S01]  /*1290*/  @!P0 LDGSTS.E.BYPASS.LTC128B.128 [R85+0x4100], [R8.64], !P3 ;  /* 0x0410000008558fae */ /* 0x0009e2000d901d4c */
[----:B---3--:R-:W-:-:S04]  /*12a0*/  @!P0 IMAD.WIDE R6, R177, 0x2, R2 ;  /* 0x00000002b1068825 */ /* 0x008fc800078e0202 */
[----:B------:R-:W-:Y:S01]  /*12b0*/  @!P0 IMAD.WIDE R2, R176, 0x2, R2 ;  /* 0x00000002b0028825 */ /* 0x000fe200078e0202 */
[----:B------:R3:W-:Y:S04]  /*12c0*/  @!P0 LDGSTS.E.BYPASS.LTC128B.128 [R85+0x8100], [R6.64], !P2 ;  /* 0x0810000006558fae */ /* 0x0007e8000d101d4c */
[----:B------:R5:W-:Y:S01]  /*12d0*/  @!P0 LDGSTS.E.BYPASS.LTC128B.128 [R85+0xc100], [R2.64], !P5 ;  /* 0x0c10000002558fae */ /* 0x000be2000e901d4c */
[----:B------:R-:W-:Y:S01]  /*12e0*/  ISETP.GE.AND P0, PT, R0, R20, PT ;  /* 0x000000140000720c */ /* 0x000fe20003f06270 */
[----:B------:R-:W-:-:S04]  /*12f0*/  IMAD R0, R12, c[0x0][0x1e0], RZ ;  /* 0x000078000c007a24 */ /* 0x000fc800078e02ff */
[----:B------:R-:W-:-:S08]  /*1300*/  IMAD R0, R16, c[0x0][0x1e4], R0 ;  /* 0x0000790010007a24 */ /* 0x000fd000078e0200 */
[----:B-1----:R-:W-:-:S04]  /*1310*/  @!P0 IMAD.WIDE R10, R133, 0x2, R4 ;  /* 0x00000002850a8825 */ /* 0x002fc800078e0204 */
[----:B----4-:R-:W-:Y:S01]  /*1320*/  @!P0 IMAD.WIDE R8, R134, 0x2, R4 ;  /* 0x0000000286088825 */ /* 0x010fe200078e0204 */
[----:B------:R2:W-:Y:S01]  /*1330*/  @!P0 LDGSTS.E.BYPASS.LTC128B.128 [R85+0x1100], [R10.64], !P4 ;  /* 0x011000000a558fae */ /* 0x0005e2000e101d4c */
[----:B---3--:R-:W-:-:S03]  /*1340*/  IADD3 R6, R15, 0x40, RZ ;  /* 0x000000400f067810 */ /* 0x008fc60007ffe0ff */
[----:B------:R1:W-:Y:S01]  /*1350*/  @!P0 LDGSTS.E.BYPASS.LTC128B.128 [R85+0x5100], [R8.64], !P3 ;  /* 0x0510000008558fae */ /* 0x0003e2000d901d4c */
[----:B-----5:R-:W-:Y:S01]  /*1360*/  IMAD.WIDE.U32 R2, R16, c[0x0][0x1e0], RZ ;  /* 0x0000780010027a25 */ /* 0x020fe200078e00ff */
[----:B------:R-:W-:-:S03]  /*1370*/  ISETP.GE.AND P1, PT, R6, R20, PT ;  /* 0x000000140600720c */ /* 0x000fc60003f26270 */
[----:B------:R-:W-:Y:S01]  /*1380*/  @!P0 IMAD.WIDE R6, R177, 0x2, R4 ;  /* 0x00000002b1068825 */ /* 0x000fe200078e0204 */
[----:B------:R-:W-:-:S03]  /*1390*/  IADD3 R3, R3, R0, RZ ;  /* 0x0000000003037210 */ /* 0x000fc60007ffe0ff */
[----:B------:R-:W-:Y:S01]  /*13a0*/  @!P0 IMAD.WIDE R4, R176, 0x2, R4 ;  /* 0x00000002b0048825 */ /* 0x000fe200078e0204 */
[----:B------:R3:W-:Y:S03]  /*13b0*/  @!P0 LDGSTS.E.BYPASS.LTC128B.128 [R85+0x9100], [R6.64], !P2 ;  /* 0x0910000006558fae */ /* 0x0007e6000d101d4c */
[----:B------:R-:W-:Y:S01]  /*13c0*/  IMAD R0, R12, c[0x0][0x208], RZ ;  /* 0x000082000c007a24 */ /* 0x000fe200078e02ff */
[----:B------:R4:W-:Y:S03]  /*13d0*/  @!P0 LDGSTS.E.BYPASS.LTC128B.128 [R85+0xd100], [R4.64], !P5 ;  /* 0x0d10000004558fae */ /* 0x0009e6000e901d4c */
[C---:B------:R-:W-:Y:S02]  /*13e0*/  IMAD R0, R16.reuse, c[0x0][0x20c], R0 ;  /* 0x0000830010007a24 */ /* 0x040fe400078e0200 */
[----:B---3--:R-:W-:-:S04]  /*13f0*/  IMAD.WIDE.U32 R6, R16, c[0x0][0x208], RZ ;  /* 0x0000820010067a25 */ /* 0x008fc800078e00ff */
[----:B------:R-:W-:Y:S01]  /*1400*/  IMAD.IADD R7, R7, 0x1, R0 ;  /* 0x0000000107077824 */ /* 0x000fe200078e0200 */
[----:B--2---:R-:W-:Y:S01]  /*1410*/  SHF.R.S32.HI R10, RZ, 0x1f, R21 ;  /* 0x0000001fff0a7819 */ /* 0x004fe20000011415 */
[C---:B----4-:R-:W-:Y:S01]  /*1420*/  IMAD.WIDE.U32 R4, R21.reuse, c[0x0][0x1f0], R2 ;  /* 0x00007c0015047a25 */ /* 0x050fe200078e0002 */
[----:B------:R-:W-:Y:S03]  /*1430*/  STL [R1+0x10], R21 ;  /* 0x0000101501007387 */ /* 0x000fe60000100800 */
[----:B-1----:R-:W-:Y:S01]  /*1440*/  IMAD R8, R10, c[0x0][0x1f0], RZ ;  /* 0x00007c000a087a24 */ /* 0x002fe200078e02ff */
[----:B------:R-:W-:Y:S01]  /*1450*/  SHFL.IDX PT, R2, R13, 0x2, 0x181f ;  /* 0x00581f000d027f89 */ /* 0x000fe200000e0000 */
[----:B------:R-:W-:-:S03]  /*1460*/  IMAD.WIDE.U32 R6, R21, c[0x0][0x218], R6 ;  /* 0x0000860015067a25 */ /* 0x000fc600078e0006 */
[----:B------:R-:W1:Y:S01]  /*1470*/  SHFL.IDX PT, R3, R14, 0x2, 0x181f ;  /* 0x00581f000e037f89 */ /* 0x000e6200000e0000 */
[----:B------:R-:W-:Y:S01]  /*1480*/  IMAD R0, R21, c[0x0][0x1f4], R8 ;  /* 0x00007d0015007a24 */ /* 0x000fe200078e0208 */
[----:B------:R-:W-:Y:S02]  /*1490*/  IADD3 R8, P0, R4, UR20, RZ ;  /* 0x0000001404087c10 */ /* 0x000fe4000ff1e0ff */
[----:B------:R-:W-:Y:S02]  /*14a0*/  STL [R1+0xc], R85 ;  /* 0x00000c5501007387 */ /* 0x000fe40000100800 */
[----:B------:R-:W-:Y:S01]  /*14b0*/  IADD3.X R9, R5, UR18, R0, P0, !PT ;  /* 0x0000001205097c10 */ /* 0x000fe200087fe400 */
[----:B------:R-:W-:Y:S01]  /*14c0*/  IMAD R0, R10, c[0x0][0x218], RZ ;  /* 0x000086000a007a24 */ /* 0x000fe200078e02ff */
[C---:B------:R-:W-:Y:S01]  /*14d0*/  LEA R17, P0, R8.reuse, c[0x0][0x1c8], 0x1 ;  /* 0x0000720008117a11 */ /* 0x040fe200078008ff */
[----:B------:R2:W-:Y:S04]  /*14e0*/  STL [R1+0x14], R16 ;  /* 0x0000141001007387 */ /* 0x0005e80000100800 */
[----:B------:R-:W-:Y:S04]  /*14f0*/  SHFL.IDX PT, R4, R13, 0x3, 0x181f ;  /* 0x00781f000d047f89 */ /* 0x000fe800000e0000 */
[----:B------:R-:W3:Y:S01]  /*1500*/  SHFL.IDX PT, R5, R14, 0x3, 0x181f ;  /* 0x00781f000e057f89 */ /* 0x000ee200000e0000 */
[----:B--2---:R-:W-:Y:S01]  /*1510*/  LEA.HI.X R16, R8, c[0x0][0x1cc], R9, 0x1, P0 ;  /* 0x0000730008107a11 */ /* 0x004fe200000f0c09 */
[----:B------:R-:W-:Y:S01]  /*1520*/  IMAD R8, R21, c[0x0][0x21c], R0 ;  /* 0x0000870015087a24 */ /* 0x000fe200078e0200 */
[----:B------:R-:W-:-:S02]  /*1530*/  IADD3 R0, P0, R6, UR22, RZ ;  /* 0x0000001606007c10 */ /* 0x000fc4000ff1e0ff */
[----:B------:R-:W-:Y:S02]  /*1540*/  IADD3 R21, -R18, UR10, RZ ;  /* 0x0000000a12157c10 */ /* 0x000fe4000fffe1ff */
[----:B------:R-:W-:Y:S01]  /*1550*/  IADD3.X R6, R7, UR4, R8, P0, !PT ;  /* 0x0000000407067c10 */ /* 0x000fe200087fe408 */
[----:B-1----:R-:W-:Y:S01]  /*1560*/  @!P1 IMAD.WIDE R8, R133, 0x2, R2 ;  /* 0x0000000285089825 */ /* 0x002fe200078e0202 */
[C---:B------:R-:W-:Y:S02]  /*1570*/  LEA R10, P0, R0.reuse, c[0x0][0x1f8], 0x1 ;  /* 0x00007e00000a7a11 */ /* 0x040fe400078008ff */
[----:B------:R-:W-:Y:S02]  /*1580*/  IADD3 R7, R15, 0x60, RZ ;  /* 0x000000600f077810 */ /* 0x000fe40007ffe0ff */
[----:B------:R-:W-:Y:S01]  /*1590*/  LEA.HI.X R0, R0, c[0x0][0x1fc], R6, 0x1, P0 ;  /* 0x00007f0000007a11 */ /* 0x000fe200000f0c06 */
[----:B------:R-:W1:Y:S01]  /*15a0*/  SHFL.IDX PT, R13, R10, RZ, 0x181f ;  /* 0x00181fff0a0d7589 */ /* 0x000e6200000e0000 */
[----:B------:R-:W-:Y:S01]  /*15b0*/  ISETP.GE.AND P0, PT, R7, R20, PT ;  /* 0x000000140700720c */ /* 0x000fe20003f06270 */
[--C-:B------:R-:W-:Y:S01]  /*15c0*/  @!P1 IMAD.WIDE R6, R134, 0x2, R2.reuse ;  /* 0x0000000286069825 */ /* 0x100fe200078e0202 */
[----:B------:R-:W-:Y:S01]  /*15d0*/  LEA.HI R20, R36, R132, RZ, 0x4 ;  /* 0x0000008424147211 */ /* 0x000fe200078f20ff */
[----:B------:R2:W4:Y:S04]  /*15e0*/  SHFL.IDX PT, R14, R10, 0x1, 0x181f ;  /* 0x00381f000a0e7f89 */ /* 0x00052800000e0000 */
[----:B------:R5:W-:Y:S04]  /*15f0*/  @!P1 LDGSTS.E.BYPASS.LTC128B.128 [R85+0x2100], [R8.64], !P4 ;  /* 0x0210000008559fae */ /* 0x000be8000e101d4c */
[----:B------:R1:W-:Y:S04]  /*1600*/  @!P1 LDGSTS.E.BYPASS.LTC128B.128 [R85+0x6100], [R6.64], !P3 ;  /* 0x0610000006559fae */ /* 0x0003e8000d901d4c */
[----:B------:R-:W3:Y:S04]  /*1610*/  SHFL.IDX PT, R12, R0, RZ, 0x181f ;  /* 0x00181fff000c7589 */ /* 0x000ee800000e0000 */
[----:B------:R4:W4:Y:S01]  /*1620*/  SHFL.IDX PT, R15, R0, 0x1, 0x181f ;  /* 0x00381f00000f7f89 */ /* 0x00092200000e0000 */
[----:B--2---:R-:W-:-:S05]  /*1630*/  @!P1 IMAD.WIDE R10, R177, 0x2, R2 ;  /* 0x00000002b10a9825 */ /* 0x004fca00078e0202 */
[----:B------:R2:W-:Y:S01]  /*1640*/  @!P1 LDGSTS.E.BYPASS.LTC128B.128 [R85+0xa100], [R10.64], !P2 ;  /* 0x0a1000000a559fae */ /* 0x0005e2000d101d4c */
[----:B-----5:R-:W-:-:S03]  /*1650*/  @!P1 IMAD.WIDE R8, R176, 0x2, R2 ;  /* 0x00000002b0089825 */ /* 0x020fc600078e0202 */
[----:B-1----:R-:W-:Y:S01]  /*1660*/  SHFL.IDX PT, R6, R17, RZ, 0x181f ;  /* 0x00181fff11067589 */ /* 0x002fe200000e0000 */
[----:B---3--:R-:W-:-:S03]  /*1670*/  @!P0 IMAD.WIDE R2, R133, 0x2, R4 ;  /* 0x0000000285028825 */ /* 0x008fc600078e0204 */
[----:B------:R-:W1:Y:S01]  /*1680*/  SHFL.IDX PT, R7, R16, RZ, 0x181f ;  /* 0x00181fff10077589 */ /* 0x000e6200000e0000 */
[----:B----4-:R-:W-:-:S03]  /*1690*/  LOP3.LUT R0, R20, 0xfffffff0, RZ, 0xc0, !PT ;  /* 0xfffffff014007812 */ /* 0x010fc600078ec0ff */
[----:B------:R3:W-:Y:S01]  /*16a0*/  @!P1 LDGSTS.E.BYPASS.LTC128B.128 [R85+0xe100], [R8.64], !P5 ;  /* 0x0e10000008559fae */ /* 0x0007e2000e901d4c */
[----:B------:R-:W-:Y:S02]  /*16b0*/  ISETP.GE.AND P1, PT, R21, 0x1, PT ;  /* 0x000000011500780c */ /* 0x000fe40003f26270 */
[----:B------:R-:W-:Y:S01]  /*16c0*/  IADD3 R0, -R0, R132, RZ ;  /* 0x0000008400007210 */ /* 0x000fe20007ffe1ff */
[----:B------:R4:W-:Y:S01]  /*16d0*/  @!P0 LDGSTS.E.BYPASS.LTC128B.128 [R85+0x3100], [R2.64], !P4 ;  /* 0x0310000002558fae */ /* 0x0009e2000e101d4c */
[----:B------:R-:W-:Y:S01]  /*16e0*/  ISETP.GE.AND P4, PT, R58, c[0x0][0x1d4], PT ;  /* 0x000075003a007a0c */ /* 0x000fe20003f86270 */
[----:B--2---:R-:W-:-:S04]  /*16f0*/  IMAD.WIDE R10, R133, 0x2, RZ ;  /* 0x00000002850a7825 */ /* 0x004fc800078e02ff */
[----:B---3--:R-:W-:-:S04]  /*1700*/  @!P0 IMAD.WIDE R8, R134, 0x2, R4 ;  /* 0x0000000286088825 */ /* 0x008fc800078e0204 */
[--C-:B----4-:R-:W-:Y:S01]  /*1710*/  @!P0 IMAD.WIDE R2, R177, 0x2, R4.reuse ;  /* 0x00000002b1028825 */ /* 0x110fe200078e0204 */
[----:B------:R2:W-:Y:S01]  /*1720*/  @!P0 LDGSTS.E.BYPASS.LTC128B.128 [R85+0x7100], [R8.64], !P3 ;  /* 0x0710000008558fae */ /* 0x0005e2000d901d4c */
[----:B------:R-:W-:Y:S02]  /*1730*/  ISETP.GE.AND P3, PT, R56, c[0x0][0x1d4], PT ;  /* 0x0000750038007a0c */ /* 0x000fe40003f66270 */
[----:B------:R-:W-:Y:S01]  /*1740*/  @!P0 IMAD.WIDE R4, R176, 0x2, R4 ;  /* 0x00000002b0048825 */ /* 0x000fe200078e0204 */
[----:B------:R3:W-:Y:S01]  /*1750*/  @!P0 LDGSTS.E.BYPASS.LTC128B.128 [R85+0xb100], [R2.64], !P2 ;  /* 0x0b10000002558fae */ /* 0x0007e2000d101d4c */
[----:B------:R-:W-:-:S03]  /*1760*/  IADD3 R30, P2, R13, R10, RZ ;  /* 0x0000000a0d1e7210 */ /* 0x000fc60007f5e0ff */
[----:B------:R4:W-:Y:S01]  /*1770*/  @!P0 LDGSTS.E.BYPASS.LTC128B.128 [R85+0xf100], [R4.64], !P5 ;  /* 0x0f10000004558fae */ /* 0x0009e2000e901d4c */
[----:B------:R-:W-:Y:S01]  /*1780*/  IADD3 R26, P0, R10, R14, RZ ;  /* 0x0000000e0a1a7210 */ /* 0x000fe20007f1e0ff */
[----:B------:R-:W-:Y:S01]  /*1790*/  IMAD.X R31, R12, 0x1, R11, P2 ;  /* 0x000000010c1f7824 */ /* 0x000fe200010e060b */
[----:B------:R-:W-:Y:S01]  /*17a0*/  ISETP.GE.AND P5, PT, R57, c[0x0][0x1d4], PT ;  /* 0x0000750039007a0c */ /* 0x000fe20003fa6270 */
[----:B------:R-:W0:Y:S02]  /*17b0*/  LDGDEPBAR ;  /* 0x00000000000079af */ /* 0x000e240000000000 */
[----:B------:R-:W-:Y:S02]  /*17c0*/  IMAD.X R27, R11, 0x1, R15, P0 ;  /* 0x000000010b1b7824 */ /* 0x000fe400000e060f */
[----:B-1----:R-:W-:-:S04]  /*17d0*/  @P1 IMAD.WIDE R10, R134, 0x2, R6 ;  /* 0x00000002860a1825 */ /* 0x002fc800078e0206 */
[----:B--2---:R-:W-:-:S04]  /*17e0*/  @P1 IMAD.WIDE R8, R177, 0x2, R6 ;  /* 0x00000002b1081825 */ /* 0x004fc800078e0206 */
[----:B---3--:R-:W-:-:S04]  /*17f0*/  IMAD.WIDE R2, R134, 0x2, RZ ;  /* 0x0000000286027825 */ /* 0x008fc800078e02ff */
[----:B----4-:R-:W-:Y:S01]  /*1800*/  @P1 IMAD.WIDE R4, R133, 0x2, R6 ;  /* 0x0000000285041825 */ /* 0x010fe200078e0206 */
[----:B------:R-:W-:Y:S02]  /*1810*/  IADD3 R28, P2, R13, R2, RZ ;  /* 0x000000020d1c7210 */ /* 0x000fe40007f5e0ff */
[----:B------:R-:W-:Y:S02]  /*1820*/  IADD3 R24, P0, R2, R14, RZ ;  /* 0x0000000e02187210 */ /* 0x000fe40007f1e0ff */
[----:B------:R1:W-:Y:S01]  /*1830*/  @P1 LDGSTS.E.BYPASS.LTC128B.128 [R85+0x10100], [R4.64], !P6 ;  /* 0x1010000004551fae */ /* 0x0003e2000f101d4c */
[----:B------:R-:W-:Y:S02]  /*1840*/  IMAD.X R29, R12, 0x1, R3, P2 ;  /* 0x000000010c1d7824 */ /* 0x000fe400010e0603 */
[----:B------:R-:W-:Y:S01]  /*1850*/  IMAD.X R25, R3, 0x1, R15, P0 ;  /* 0x0000000103197824 */ /* 0x000fe200000e060f */
[----:B------:R-:W-:Y:S01]  /*1860*/  SHFL.IDX PT, R2, R17, 0x1, 0x181f ;  /* 0x00381f0011027f89 */ /* 0x000fe200000e0000 */
[----:B------:R-:W-:-:S03]  /*1870*/  ISETP.GT.AND P0, PT, R21, 0x20, PT ;  /* 0x000000201500780c */ /* 0x000fc60003f04270 */
[----:B------:R-:W2:Y:S04]  /*1880*/  SHFL.IDX PT, R3, R16, 0x1, 0x181f ;  /* 0x00381f0010037f89 */ /* 0x000ea800000e0000 */
[----:B------:R3:W-:Y:S04]  /*1890*/  @P1 LDGSTS.E.BYPASS.LTC128B.128 [R85+0x12100], [R10.64], !P5 ;  /* 0x121000000a551fae */ /* 0x0007e8000e901d4c */
[----:B------:R4:W-:Y:S01]  /*18a0*/  @P1 LDGSTS.E.BYPASS.LTC128B.128 [R85+0x14100], [R8.64], !P4 ;  /* 0x1410000008551fae */ /* 0x0009e2000e101d4c */
[----:B-1----:R-:W-:-:S04]  /*18b0*/  @P1 IMAD.WIDE R4, R176, 0x2, R6 ;  /* 0x00000002b0041825 */ /* 0x002fc800078e0206 */
[----:B------:R-:W-:Y:S01]  /*18c0*/  IMAD.WIDE R6, R177, 0x2, RZ ;  /* 0x00000002b1067825 */ /* 0x000fe200078e02ff */
[----:B------:R1:W-:Y:S04]  /*18d0*/  @P1 LDGSTS.E.BYPASS.LTC128B.128 [R85+0x16100], [R4.64], !P3 ;  /* 0x1610000004551fae */ /* 0x0003e8000d901d4c */
[----:B------:R-:W-:Y:S02]  /*18e0*/  IADD3 R22, P1, R13, R6, RZ ;  /* 0x000000060d167210 */ /* 0x000fe40007f3e0ff */
[----:B---3--:R-:W-:-:S03]  /*18f0*/  SHF.R.S32.HI R11, RZ, 0x1f, R0 ;  /* 0x0000001fff0b7819 */ /* 0x008fc60000011400 */
[----:B------:R-:W-:Y:S01]  /*1900*/  IMAD.X R23, R12, 0x1, R7, P1 ;  /* 0x000000010c177824 */ /* 0x000fe200008e0607 */
[----:B------:R-:W-:Y:S02]  /*1910*/  IADD3 R34, P1, R6, R14, RZ ;  /* 0x0000000e06227210 */ /* 0x000fe40007f3e0ff */
[----:B----4-:R-:W-:Y:S02]  /*1920*/  SHF.R.S32.HI R8, RZ, 0x4, R20 ;  /* 0x00000004ff087819 */ /* 0x010fe40000011414 */
[----:B------:R-:W-:Y:S01]  /*1930*/  LEA.HI R11, R11, R0, RZ, 0x3 ;  /* 0x000000000b0b7211 */ /* 0x000fe200078f18ff */
[----:B------:R-:W-:Y:S01]  /*1940*/  IMAD.X R35, R7, 0x1, R15, P1 ;  /* 0x0000000107237824 */ /* 0x000fe200008e060f */
[----:B------:R-:W-:Y:S02]  /*1950*/  LEA.HI R6, R20, R8, RZ, 0x1 ;  /* 0x0000000814067211 */ /* 0x000fe400078f08ff */
[----:B------:R-:W-:Y:S02]  /*1960*/  LOP3.LUT R10, R11, 0xfffffff8, RZ, 0xc0, !PT ;  /* 0xfffffff80b0a7812 */ /* 0x000fe400078ec0ff */
[----:B------:R-:W-:Y:S01]  /*1970*/  LOP3.LUT R9, R6, 0xfffffffe, RZ, 0xc0, !PT ;  /* 0xfffffffe06097812 */ /* 0x000fe200078ec0ff */
[----:B--2---:R-:W-:-:S04]  /*1980*/  @P0 IMAD.WIDE R6, R133, 0x2, R2 ;  /* 0x0000000285060825 */ /* 0x004fc800078e0202 */
[----:B------:R-:W-:Y:S01]  /*1990*/  IMAD.IADD R10, R0, 0x1, -R10 ;  /* 0x00000001000a7824 */ /* 0x000fe200078e0a0a */
[----:B------:R2:W-:Y:S01]  /*19a0*/  @P0 LDGSTS.E.BYPASS.LTC128B.128 [R85+0x11100], [R6.64], !P6 ;  /* 0x1110000006550fae */ /* 0x0005e2000f101d4c */
[----:B-1----:R-:W-:-:S04]  /*19b0*/  IMAD.WIDE R4, R176, 0x2, RZ ;  /* 0x00000002b0047825 */ /* 0x002fc800078e02ff */
[----:B------:R-:W-:Y:S01]  /*19c0*/  IMAD.IADD R9, R8, 0x1, -R9 ;  /* 0x0000000108097824 */ /* 0x000fe200078e0a09 */
[----:B------:R-:W-:Y:S01]  /*19d0*/  IADD3 R16, P1, R13, R4, RZ ;  /* 0x000000040d107210 */ /* 0x000fe20007f3e0ff */
[----:B------:R-:W-:-:S04]  /*19e0*/  IMAD.SHL.U32 R0, R10, 0x40, RZ ;  /* 0x000000400a007824 */ /* 0x000fc800078e00ff */
[----:B------:R-:W-:Y:S01]  /*19f0*/  IMAD.X R17, R12, 0x1, R5, P1 ;  /* 0x000000010c117824 */ /* 0x000fe200008e0605 */
[----:B------:R-:W-:Y:S02]  /*1a00*/  IADD3 R32, P1, R4, R14, RZ ;  /* 0x0000000e04207210 */ /* 0x000fe40007f3e0ff */
[----:B------:R-:W-:Y:S02]  /*1a10*/  LOP3.LUT R0, R0, 0x1c0, RZ, 0xc0, !PT ;  /* 0x000001c000007812 */ /* 0x000fe400078ec0ff */
[----:B------:R-:W-:Y:S01]  /*1a20*/  IADD3.X R33, R5, R15, RZ, P1, !PT ;  /* 0x0000000f05217210 */ /* 0x000fe20000ffe4ff */
[----:B------:R-:W-:Y:S01]  /*1a30*/  @P0 IMAD.WIDE R4, R134, 0x2, R2 ;  /* 0x0000000286040825 */ /* 0x000fe200078e0202 */
[----:B------:R-:W-:-:S04]  /*1a40*/  R2P PR, R10, 0x6 ;  /* 0x000000060a007804 */ /* 0x000fc80000000000 */
[----:B------:R1:W-:Y:S01]  /*1a50*/  @P0 LDGSTS.E.BYPASS.LTC128B.128 [R85+0x13100], [R4.64], !P5 ;  /* 0x1310000004550fae */ /* 0x0003e2000e901d4c */
[----:B--2---:R-:W-:-:S04]  /*1a60*/  @P0 IMAD.WIDE R6, R177, 0x2, R2 ;  /* 0x00000002b1060825 */ /* 0x004fc800078e0202 */
[----:B------:R-:W-:Y:S01]  /*1a70*/  @P0 IMAD.WIDE R2, R176, 0x2, R2 ;  /* 0x00000002b0020825 */ /* 0x000fe200078e0202 */
[----:B------:R2:W-:Y:S04]  /*1a80*/  @P0 LDGSTS.E.BYPASS.LTC128B.128 [R85+0x15100], [R6.64], !P4 ;  /* 0x1510000006550fae */ /* 0x0005e8000e101d4c */
[----:B------:R3:W-:Y:S01]  /*1a90*/  @P0 LDGSTS.E.BYPASS.LTC128B.128 [R85+0x17100], [R2.64], !P3 ;  /* 0x1710000002550fae */ /* 0x0007e2000d901d4c */
[----:B------:R-:W-:-:S03]  /*1aa0*/  LOP3.LUT P0, RZ, R19, 0x2, RZ, 0xc0, !PT ;  /* 0x0000000213ff7812 */ /* 0x000fc6000780c0ff */
[----:B------:R-:W0:Y:S01]  /*1ab0*/  LDGDEPBAR ;  /* 0x00000000000079af */ /* 0x000e220000000000 */
[----:B-1----:R-:W-:Y:S02]  /*1ac0*/  IMAD.SHL.U32 R4, R9, 0x8, RZ ;  /* 0x0000000809047824 */ /* 0x002fe400078e00ff */
[----:B------:R-:W-:-:S03]  /*1ad0*/  IMAD.SHL.U32 R5, R19, 0x40, RZ ;  /* 0x0000004013057824 */ /* 0x000fc600078e00ff */
[----:B------:R-:W-:Y:S01]  /*1ae0*/  LOP3.LUT R4, R0, 0x8, R4, 0xf8, !PT ;  /* 0x0000000800047812 */ /* 0x000fe200078ef804 */
[----:B--2---:R-:W-:Y:S02]  /*1af0*/  IMAD.MOV.U32 R6, RZ, RZ, 0x10 ;  /* 0x00000010ff067424 */ /* 0x004fe400078e00ff */
[----:B------:R-:W-:Y:S01]  /*1b00*/  IMAD.MOV.U32 R7, RZ, RZ, 0x20 ;  /* 0x00000020ff077424 */ /* 0x000fe200078e00ff */
[----:B---3--:R-:W-:Y:S01]  /*1b10*/  SHF.R.U32.HI R3, RZ, 0x3, R0 ;  /* 0x00000003ff037819 */ /* 0x008fe20000011600 */
[----:B------:R-:W-:Y:S01]  /*1b20*/  IMAD.SHL.U32 R2, R18, 0x8, RZ ;  /* 0x0000000812027824 */ /* 0x000fe200078e00ff */
[----:B------:R-:W-:Y:S01]  /*1b30*/  LOP3.LUT R0, R5, 0x1c0, RZ, 0xc0, !PT ;  /* 0x000001c005007812 */ /* 0x000fe200078ec0ff */
[----:B------:R-:W-:-:S04]  /*1b40*/  DEPBAR.LE SB0, 0x1 ;  /* 0x000080400000791a */ /* 0x000fc80000000000 */
[----:B------:R-:W-:Y:S02]  /*1b50*/  LOP3.LUT R5, R4, R3, RZ, 0x3c, !PT ;  /* 0x0000000304057212 */ /* 0x000fe400078e3cff */
[----:B------:R-:W-:Y:S01]  /*1b60*/  LOP3.LUT R3, R0, 0x8, R2, 0xf8, !PT ;  /* 0x0000000800037812 */ /* 0x000fe200078ef802 */
[----:B------:R-:W-:Y:S01]  /*1b70*/  IMAD.SHL.U32 R2, R84, 0x20, RZ ;  /* 0x0000002054027824 */ /* 0x000fe200078e00ff */
[----:B------:R-:W-:Y:S02]  /*1b80*/  SHF.L.U32 R4, R11, 0x6, RZ ;  /* 0x000000060b047819 */ /* 0x000fe400000006ff */
[----:B------:R-:W-:Y:S02]  /*1b90*/  SHF.R.U32.HI R0, RZ, 0x3, R0 ;  /* 0x00000003ff007819 */ /* 0x000fe40000011600 */
[----:B------:R-:W-:Y:S02]  /*1ba0*/  LOP3.LUT R4, R5, 0xfffffe00, R4, 0xf8, !PT ;  /* 0xfffffe0005047812 */ /* 0x000fe400078ef804 */
[----:B------:R-:W-:-:S02]  /*1bb0*/  LOP3.LUT R2, R2, 0x7ffffc00, RZ, 0xc0, !PT ;  /* 0x7ffffc0002027812 */ /* 0x000fc400078ec0ff */
[----:B------:R-:W-:Y:S02]  /*1bc0*/  LOP3.LUT R0, R3, R0, RZ, 0x3c, !PT ;  /* 0x0000000003007212 */ /* 0x000fe400078e3cff */
[----:B------:R-:W-:Y:S01]  /*1bd0*/  SEL R5, R6, 0xfffffff0, !P1 ;  /* 0xfffffff006057807 */ /* 0x000fe20004800000 */
[----:B------:R-:W-:Y:S01]  /*1be0*/  IMAD.IADD R2, R4, 0x1, R2 ;  /* 0x0000000104027824 */ /* 0x000fe200078e0202 */
[----:B------:R-:W-:Y:S01]  /*1bf0*/  BAR.SYNC.DEFER_BLOCKING 0x0 ;  /* 0x0000000000007b1d */ /* 0x000fe20000010000 */
[----:B------:R-:W-:Y:S01]  /*1c00*/  IMAD R0, R9, 0x200, R0 ;  /* 0x0000020009007824 */ /* 0x000fe200078e0200 */
[----:B------:R-:W-:Y:S01]  /*1c10*/  ISETP.GE.AND P1, PT, R133, c[0x0][0x1d4], PT ;  /* 0x0000750085007a0c */ /* 0x000fe20003f26270 */
[C---:B------:R-:W-:Y:S01]  /*1c20*/  IMAD.SHL.U32 R232, R2.reuse, 0x2, RZ ;  /* 0x0000000202e87824 */ /* 0x040fe200078e00ff */
[----:B------:R-:W-:Y:S02]  /*1c30*/  LEA R240, R2, 0x100, 0x1 ;  /* 0x0000010002f07811 */ /* 0x000fe400078e08ff */
[----:B------:R-:W-:-:S02]  /*1c40*/  SHF.L.U32 R135, R0, 0x1, RZ ;  /* 0x0000000100877819 */ /* 0x000fc400000006ff */
[----:B------:R-:W-:Y:S01]  /*1c50*/  SEL R0, R7, 0xffffffe0, !P2 ;  /* 0xffffffe007007807 */ /* 0x000fe20005000000 */
[--C-:B------:R-:W-:Y:S01]  /*1c60*/  IMAD R236, R5, 0x2, R240.reuse ;  /* 0x0000000205ec7824 */ /* 0x100fe200078e02f0 */
[----:B------:R-:W-:Y:S02]  /*1c70*/  SEL R3, R6, 0xfffffff0, !P0 ;  /* 0xfffffff006037807 */ /* 0x000fe40004000000 */
[----:B------:R-:W-:Y:S01]  /*1c80*/  ISETP.LT.OR P0, PT, R21, 0x1, P1 ;  /* 0x000000011500780c */ /* 0x000fe20000f01670 */
[C---:B------:R-:W-:Y:S01]  /*1c90*/  IMAD R240, R0.reuse, 0x2, R240 ;  /* 0x0000000200f07824 */ /* 0x040fe200078e02f0 */
[----:B------:R-:W-:Y:S01]  /*1ca0*/  LEA R244, R0, R236, 0x1 ;  /* 0x000000ec00f47211 */ /* 0x000fe200078e08ff */
[----:B------:R-:W-:Y:S01]  /*1cb0*/  IMAD R6, R3, 0x2, R135 ;  /* 0x0000000203067824 */ /* 0x000fe200078e0287 */
[----:B------:R-:W-:Y:S02]  /*1cc0*/  ISETP.GE.AND P1, PT, R57, c[0x0][0x1d4], PT ;  /* 0x0000750039007a0c */ /* 0x000fe40003f26270 */
[----:B------:R-:W-:Y:S01]  /*1cd0*/  ISETP.GE.AND P2, PT, R58, c[0x0][0x1d4], PT ;  /* 0x000075003a007a0c */ /* 0x000fe20003f46270 */
[----:B------:R-:W-:Y:S04]  /*1ce0*/  LDSM.16.M88.4 R168, [R232+0x100] ;  /* 0x00010000e8a8783b */ /* 0x000fe80000000200 */
[----:B------:R-:W-:Y:S04]  /*1cf0*/  LDSM.16.M88.4 R200, [R232+0x4100] ;  /* 0x00410000e8c8783b */ /* 0x000fe80000000200 */
[----:B------:R-:W-:Y:S04]  /*1d00*/  LDSM.16.M88.4 R216, [R232+0x8100] ;  /* 0x00810000e8d8783b */ /* 0x000fe80000000200 */
[----:B------:R-:W-:Y:S04]  /*1d10*/  LDSM.16.M88.4 R172, [R236] ;  /* 0x00000000ecac783b */ /* 0x000fe80000000200 */
        /* <DEDUP_REMOVED lines=8> */
[----:B------:R-:W-:Y:S04]  /*1da0*/  LDSM.16.M88.4 R232, [R232+0xc100] ;  /* 0x00c10000e8e8783b */ /* 0x000fe80000000200 */
[----:B------:R-:W-:Y:S04]  /*1db0*/  LDSM.16.M88.4 R236, [R236+0xc000] ;  /* 0x00c00000ecec783b */ /* 0x000fe80000000200 */
[----:B------:R-:W-:Y:S04]  /*1dc0*/  LDSM.16.M88.4 R240, [R240+0xc000] ;  /* 0x00c00000f0f0783b */ /* 0x000fe80000000200 */
[----:B------:R-:W-:Y:S04]  /*1dd0*/  LDSM.16.M88.4 R244, [R244+0xc000] ;  /* 0x00c00000f4f4783b */ /* 0x000fe80000000200 */
[----:B------:R-:W-:Y:S06]  /*1de0*/  BAR.SYNC.DEFER_BLOCKING 0x0 ;  /* 0x0000000000007b1d */ /* 0x000fec0000010000 */
[----:B------:R-:W-:-:S04]  /*1df0*/  DEPBAR.LE SB0, 0x0 ;  /* 0x000080000000791a */ /* 0x000fc80000000000 */
[----:B------:R-:W-:Y:S06]  /*1e00*/  BAR.SYNC.DEFER_BLOCKING 0x0 ;  /* 0x0000000000007b1d */ /* 0x000fec0000010000 */
[----:B------:R-:W-:Y:S04]  /*1e10*/  LDSM.16.M88.4 R44, [R6+0x10100] ;  /* 0x01010000062c783b */ /* 0x000fe80000000200 */
[----:B------:R-:W-:Y:S04]  /*1e20*/  LDSM.16.M88.4 R40, [R6+0x10900] ;  /* 0x010900000628783b */ /* 0x000fe80000000200 */
[----:B------:R-:W-:Y:S04]  /*1e30*/  LDSM.16.M88.4 R68, [R6+0x11100] ;  /* 0x011100000644783b */ /* 0x000fe80000000200 */
[----:B------:R1:W-:Y:S04]  /*1e40*/  LDSM.16.M88.4 R76, [R6+0x11900] ;  /* 0x01190000064c783b */ /* 0x0003e80000000200 */
[----:B------:R-:W-:Y:S04]  /*1e50*/  LDSM.16.M88.4 R8, [R135+0x10100] ;  /* 0x010100008708783b */ /* 0x000fe80000000200 */
[----:B------:R-:W2:Y:S04]  /*1e60*/  LDSM.16.M88.4 R36, [R135+0x10900] ;  /* 0x010900008724783b */ /* 0x000ea80000000200 */
[----:B------:R-:W3:Y:S04]  /*1e70*/  LDSM.16.M88.4 R48, [R135+0x11100] ;  /* 0x011100008730783b */ /* 0x000ee80000000200 */
[----:B------:R-:W4:Y:S04]  /*1e80*/  LDSM.16.M88.4 R52, [R135+0x11900] ;  /* 0x011900008734783b */ /* 0x000f280000000200 */
[----:B------:R-:W-:Y:S01]  /*1e90*/  @!PT LDS RZ, [RZ] ;  /* 0x00000000fffff984 */ /* 0x000fe20000000800 */
[----:B------:R-:W-:Y:S01]  /*1ea0*/  @!PT LDS RZ, [RZ] ;  /* 0x00000000fffff984 */ /* 0x000fe20000000800 */
[----:B------:R-:W-:Y:S01]  /*1eb0*/  @!PT LDS RZ, [RZ] ;  /* 0x00000000fffff984 */ /* 0x000fe20000000800 */
[----:B------:R5:W-:Y:S01]  /*1ec0*/  LDGSTS.E.BYPASS.LTC128B.128 [R85+0x100], [R30.64], !P0 ;  /* 0x001000001e557fae */ /* 0x000be2000c101d4c */
[----:B------:R-:W-:-:S02]  /*1ed0*/  ISETP.LT.OR P0, PT, R21, 0x1, P1 ;  /* 0x000000011500780c */ /* 0x000fc40000f01670 */
[----:B-1----:R-:W-:-:S05]  /*1ee0*/  IADD3 R6, R135, 0x10100, RZ ;  /* 0x0001010087067810 */ /* 0x002fca0007ffe0ff */
[----:B------:R-:W-:-:S05]  /*1ef0*/  IMAD R89, R3, 0x2, R6 ;  /* 0x0000000203597824 */ /* 0x000fca00078e0206 */
[----:B------:R-:W-:Y:S04]  /*1f00*/  STL [R1+0x4], R89 ;  /* 0x0000045901007387 */ /* 0x000fe80000100800 */
[----:B------:R5:W-:Y:S01]  /*1f10*/  LDGSTS.E.BYPASS.LTC128B.128 [R85+0x2100], [R28.64], !P0 ;  /* 0x021000001c557fae */ /* 0x000be2000c101d4c */
[C---:B------:R-:W-:Y:S02]  /*1f20*/  ISETP.LT.OR P0, PT, R21.reuse, 0x1, P2 ;  /* 0x000000011500780c */ /* 0x040fe40001701670 */
[----:B------:R-:W-:Y:S01]  /*1f30*/  ISETP.GE.AND P2, PT, R56, c[0x0][0x1d4], PT ;  /* 0x0000750038007a0c */ /* 0x000fe20003f46270 */
[----:B--2---:R-:W-:Y:S10]  /*1f40*/  HMMA.16816.F32 R12, R168, R36, RZ ;  /* 0x00000024a80c723c */ /* 0x004ff400000018ff */
[----:B------:R4:W-:Y:S01]  /*1f50*/  LDGSTS.E.BYPASS.LTC128B.128 [R85+0x4100], [R22.64], !P0 ;  /* 0x0410000016557fae */ /* 0x0009e2000c101d4c */
[----:B------:R-:W-:Y:S11]  /*1f60*/  ISETP.LT.OR P0, PT, R21, 0x1, P2 ;  /* 0x000000011500780c */ /* 0x000ff60001701670 */
[----:B------:R-:W-:Y:S02]  /*1f70*/  @!UPT UIADD3 URZ, URZ, URZ, URZ ;  /* 0x0000003f3f3ff290 */ /* 0x000fe4000fffe03f */
[----:B------:R1:W-:Y:S01]  /*1f80*/  LDGSTS.E.BYPASS.LTC128B.128 [R85+0x6100], [R16.64], !P0 ;  /* 0x0610000010557fae */ /* 0x0003e2000c101d4c */
[----:B------:R-:W-:-:S04]  /*1f90*/  ISETP.GE.AND P0, PT, R133, c[0x0][0x1d4], PT ;  /* 0x0000750085007a0c */ /* 0x000fc80003f06270 */
[C---:B------:R-:W-:Y:S11]  /*1fa0*/  ISETP.LT.OR P0, PT, R21.reuse, 0x21, P0 ;  /* 0x000000211500780c */ /* 0x040ff60000701670 */
[----:B------:R-:W-:Y:S02]  /*1fb0*/  @!UPT UIADD3 URZ, URZ, URZ, URZ ;  /* 0x0000003f3f3ff290 */ /* 0x000fe4000fffe03f */
[----:B------:R2:W-:Y:S01]  /*1fc0*/  LDGSTS.E.BYPASS.LTC128B.128 [R85+0x1100], [R26.64], !P0 ;  /* 0x011000001a557fae */ /* 0x0005e2000c101d4c */
[C---:B------:R-:W-:Y:S02]  /*1fd0*/  ISETP.LT.OR P0, PT, R21.reuse, 0x21, P1 ;  /* 0x000000211500780c */ /* 0x040fe40000f01670 */
[----:B------:R-:W-:Y:S02]  /*1fe0*/  ISETP.GE.AND P1, PT, R58, c[0x0][0x1d4], PT ;  /* 0x000075003a007a0c */ /* 0x000fe40003f26270 */
[----:B------:R-:W-:Y:S02]  /*1ff0*/  HMMA.16816.F32 R56, R172, R40, R12 ;  /* 0x00000028ac38723c */ /* 0x000fe4000000180c */
[----:B------:R-:W-:-:S06]  /*2000*/  ISETP.LT.OR P1, PT, R21, 0x21, P1 ;  /* 0x000000211500780c */ /* 0x000fcc0000f21670 */
[----:B---3--:R-:W-:Y:S01]  /*2010*/  HMMA.16816.F32 R12, R168, R50, RZ ;  /* 0x00000032a80c723c */ /* 0x008fe200000018ff */
[----:B------:R2:W-:Y:S01]  /*2020*/  LDGSTS.E.BYPASS.LTC128B.128 [R85+0x3100], [R24.64], !P0 ;  /* 0x0310000018557fae */ /* 0x0005e2000c101d4c */
[----:B------:R-:W-:-:S04]  /*2030*/  LOP3.LUT P0, RZ, R19, 0x4, RZ, 0xc0, !PT ;  /* 0x0000000413ff7812 */ /* 0x000fc8000780c0ff */
[----:B------:R-:W-:Y:S01]  /*2040*/  SEL R2, R7, 0xffffffe0, !P0 ;  /* 0xffffffe007027807 */ /* 0x000fe20004000000 */
[----:B------:R3:W-:Y:S01]  /*2050*/  LDGSTS.E.BYPASS.LTC128B.128 [R85+0x5100], [R34.64], !P1 ;  /* 0x0510000022557fae */ /* 0x0007e2000c901d4c */
[----:B-1----:R-:W-:Y:S01]  /*2060*/  HMMA.16816.F32 R16, R168, R10, RZ ;  /* 0x0000000aa810723c */ /* 0x002fe200000018ff */
[----:B------:R-:W-:Y:S02]  /*2070*/  ISETP.LT.OR P0, PT, R21, 0x21, P2 ;  /* 0x000000211500780c */ /* 0x000fe40001701670 */
[----:B------:R-:W-:Y:S01]  /*2080*/  IMAD R252, R2, 0x2, R135 ;  /* 0x0000000202fc7824 */ /* 0x000fe200078e0287 */
[----:B------:R-:W-:Y:S01]  /*2090*/  ISETP.GT.AND P1, PT, R86, 0x3f, PT ;  /* 0x0000003f5600780c */ /* 0x000fe20003f24270 */
[----:B------:R-:W-:-:S03]  /*20a0*/  IMAD R88, R2, 0x2, R89 ;  /* 0x0000000202587824 */ /* 0x000fc600078e0259 */
[----:B----4-:R-:W-:Y:S02]  /*20b0*/  HMMA.16816.F32 R20, R168, R52, RZ ;  /* 0x00000034a814723c */ /* 0x010fe400000018ff */
[----:B------:R-:W-:Y:S04]  /*20c0*/  STL [R1], R88 ;  /* 0x0000005801007387 */ /* 0x000fe80000100800 */
[----:B------:R3:W-:Y:S01]  /*20d0*/  LDGSTS.E.BYPASS.LTC128B.128 [R85+0x7100], [R32.64], !P0 ;  /* 0x0710000020557fae */ /* 0x0007e2000c101d4c */
[----:B------:R-:W-:-:S03]  /*20e0*/  PLOP3.LUT P0, PT, PT, PT, UP0, 0x80, 0x0 ;  /* 0x000000000000781c */ /* 0x000fc60003f0f008 */
[----:B------:R-:W-:Y:S01]  /*20f0*/  LDSM.16.M88.4 R64, [R252+0x11900] ;  /* 0x01190000fc40783b */ /* 0x000fe20000000200 */
[C---:B--2---:R-:W-:Y:S03]  /*2100*/  HMMA.16816.F32 R24, R168.reuse, R8, RZ ;  /* 0x00000008a818723c */ /* 0x044fe600000018ff */
[----:B------:R-:W-:Y:S04]  /*2110*/  LDSM.16.M88.4 R72, [R88+0x1000] ;  /* 0x001000005848783b */ /* 0x000fe80000000200 */
[----:B------:R-:W-:Y:S01]  /*2120*/  LDSM.16.M88.4 R80, [R88+0x1800] ;  /* 0x001800005850783b */ /* 0x000fe20000000200 */
[----:B------:R-:W-:Y:S03]  /*2130*/  HMMA.16816.F32 R8, R168, R38, RZ ;  /* 0x00000026a808723c */ /* 0x000fe600000018ff */
[----:B------:R-:W-:Y:S04]  /*2140*/  LDSM.16.M88.4 R36, [R252+0x10900] ;  /* 0x01090000fc24783b */ /* 0x000fe80000000200 */
[----:B------:R-:W0:Y:S01]  /*2150*/  LDGDEPBAR ;  /* 0x00000000000079af */ /* 0x000e220000000000 */
[C---:B------:R-:W-:Y:S03]  /*2160*/  HMMA.16816.F32 R60, R172.reuse, R46, R16 ;  /* 0x0000002eac3c723c */ /* 0x040fe60000001810 */
[----:B---3--:R-:W1:Y:S05]  /*2170*/  LDSM.16.M88.4 R32, [R252+0x10100] ;  /* 0x01010000fc20783b */ /* 0x008e6a0000000200 */
[C---:B-----5:R-:W-:Y:S08]  /*2180*/  HMMA.16816.F32 R28, R172.reuse, R44, R24 ;  /* 0x0000002cac1c723c */ /* 0x060ff00000001818 */
[----:B------:R-:W-:Y:S08]  /*2190*/  HMMA.16816.F32 R44, R172, R42, R8 ;  /* 0x0000002aac2c723c */ /* 0x000ff00000001808 */
[C---:B------:R-:W-:Y:S01]  /*21a0*/  HMMA.16816.F32 R8, R168.reuse, R48, RZ ;  /* 0x00000030a808723c */ /* 0x040fe200000018ff */
[----:B------:R-:W2:Y:S07]  /*21b0*/  LDSM.16.M88.4 R48, [R252+0x11100] ;  /* 0x01110000fc30783b */ /* 0x000eae0000000200 */
[----:B------:R-:W-:Y:S01]  /*21c0*/  HMMA.16816.F32 R24, R168, R54, RZ ;  /* 0x00000036a818723c */ /* 0x000fe200000018ff */
[----:B------:R-:W3:Y:S07]  /*21d0*/  LDSM.16.M88.4 R52, [R88] ;  /* 0x000000005834783b */ /* 0x000eee0000000200 */
[C---:B------:R-:W-:Y:S08]  /*21e0*/  HMMA.16816.F32 R20, R172.reuse, R76, R20 ;  /* 0x0000004cac14723c */ /* 0x040ff00000001814 */
[C---:B------:R-:W-:Y:S08]  /*21f0*/  HMMA.16816.F32 R16, R172.reuse, R68, R8 ;  /* 0x00000044ac10723c */ /* 0x040ff00000001808 */
[C---:B------:R-:W-:Y:S01]  /*2200*/  HMMA.16816.F32 R8, R172.reuse, R70, R12 ;  /* 0x00000046ac08723c */ /* 0x040fe2000000180c */
[----:B------:R-:W4:Y:S07]  /*2210*/  LDSM.16.M88.4 R68, [R88+0x800] ;  /* 0x000800005844783b */ /* 0x000f2e0000000200 */
[----:B------:R-:W-:Y:S01]  /*2220*/  HMMA.16816.F32 R24, R172, R78, R24 ;  /* 0x0000004eac18723c */ /* 0x000fe20000001818 */
[----:B------:R-:W-:Y:S07]  /*2230*/  LDSM.16.M88.4 R76, [R135+0x13900] ;  /* 0x01390000874c783b */ /* 0x000fee0000000200 */
[C---:B-1----:R-:W-:Y:S08]  /*2240*/  HMMA.16816.F32 R28, R192.reuse, R32, R28 ;  /* 0x00000020c01c723c */ /* 0x042ff0000000181c */
[C---:B------:R-:W-:Y:S01]  /*2250*/  HMMA.16816.F32 R32, R192.reuse, R34, R60 ;  /* 0x00000022c020723c */ /* 0x040fe2000000183c */
[----:B------:R-:W-:Y:S07]  /*2260*/  LDSM.16.M88.4 R60, [R135+0x13100] ;  /* 0x01310000873c783b */ /* 0x000fee0000000200 */
[C---:B--2---:R-:W-:Y:S01]  /*2270*/  HMMA.16816.F32 R12, R192.reuse, R48, R16 ;  /* 0x00000030c00c723c */ /* 0x044fe20000001810 */
[----:B------:R-:W-:Y:S07]  /*2280*/  LDSM.16.M88.4 R16, [R89+0x2000] ;  /* 0x002000005910783b */ /* 0x000fee0000000200 */
[C---:B------:R-:W-:Y:S01]  /*2290*/  HMMA.16816.F32 R40, R192.reuse, R36, R56 ;  /* 0x00000024c028723c */ /* 0x040fe20000001838 */
[----:B------:R-:W-:Y:S07]  /*22a0*/  LDSM.16.M88.4 R56, [R135+0x12900] ;  /* 0x012900008738783b */ /* 0x000fee0000000200 */
[C---:B------:R-:W-:Y:S08]  /*22b0*/  HMMA.16816.F32 R44, R192.reuse, R38, R44 ;  /* 0x00000026c02c723c */ /* 0x040ff0000000182c */
[C---:B------:R-:W-:Y:S01]  /*22c0*/  HMMA.16816.F32 R8, R192.reuse, R50, R8 ;  /* 0x00000032c008723c */ /* 0x040fe20000001808 */
[----:B------:R-:W1:Y:S07]  /*22d0*/  LDSM.16.M88.4 R48, [R135+0x12100] ;  /* 0x012100008730783b */ /* 0x000e6e0000000200 */
[C---:B------:R-:W-:Y:S08]  /*22e0*/  HMMA.16816.F32 R20, R192.reuse, R64, R20 ;  /* 0x00000040c014723c */ /* 0x040ff00000001814 */
[----:B------:R-:W-:Y:S01]  /*22f0*/  HMMA.16816.F32 R24, R192, R66, R24 ;  /* 0x00000042c018723c */ /* 0x000fe20000001818 */
[----:B------:R-:W2:Y:S07]  /*2300*/  LDSM.16.M88.4 R64, [R89+0x3000] ;  /* 0x003000005940783b */ /* 0x000eae0000000200 */
[C---:B---3--:R-:W-:Y:S08]  /*2310*/  HMMA.16816.F32 R28, R196.reuse, R52, R28 ;  /* 0x00000034c41c723c */ /* 0x048ff0000000181c */
[C---:B------:R-:W-:Y:S01]  /*2320*/  HMMA.16816.F32 R32, R196.reuse, R54, R32 ;  /* 0x00000036c420723c */ /* 0x040fe20000001820 */
[----:B------:R-:W-:Y:S07]  /*2330*/  LDSM.16.M88.4 R52, [R252+0x12900] ;  /* 0x01290000fc34783b */ /* 0x000fee0000000200 */
[C---:B------:R-:W-:Y:S08]  /*2340*/  HMMA.16816.F32 R12, R196.reuse, R72, R12 ;  /* 0x00000048c40c723c */ /* 0x040ff0000000180c */
[C---:B----4-:R-:W-:Y:S01]  /*2350*/  HMMA.16816.F32 R36, R196.reuse, R68, R40 ;  /* 0x00000044c424723c */ /* 0x050fe20000001828 */
[----:B------:R-:W3:Y:S07]  /*2360*/  LDSM.16.M88.4 R40, [R89+0x2800] ;  /* 0x002800005928783b */ /* 0x000eee0000000200 */
[C---:B------:R-:W-:Y:S01]  /*2370*/  HMMA.16816.F32 R44, R196.reuse, R70, R44 ;  /* 0x00000046c42c723c */ /* 0x040fe2000000182c */
[----:B------:R-:W4:Y:S07]  /*2380*/  LDSM.16.M88.4 R68, [R89+0x3800] ;  /* 0x003800005944783b */ /* 0x000f2e0000000200 */
[C---:B------:R-:W-:Y:S01]  /*2390*/  HMMA.16816.F32 R8, R196.reuse, R74, R8 ;  /* 0x0000004ac408723c */ /* 0x040fe20000001808 */
[----:B------:R-:W-:Y:S07]  /*23a0*/  LDSM.16.M88.4 R72, [R252+0x13900] ;  /* 0x01390000fc48783b */ /* 0x000fee0000000200 */
[C---:B------:R-:W-:Y:S08]  /*23b0*/  HMMA.16816.F32 R20, R196.reuse, R80, R20 ;  /* 0x00000050c414723c */ /* 0x040ff00000001814 */
[----:B------:R-:W-:Y:S01]  /*23c0*/  HMMA.16816.F32 R24, R196, R82, R24 ;  /* 0x00000052c418723c */ /* 0x000fe20000001818 */
[----:B------:R-:W-:Y:S07]  /*23d0*/  LDSM.16.M88.4 R80, [R88+0x3800] ;  /* 0x003800005850783b */ /* 0x000fee0000000200 */
[C---:B-1----:R-:W-:Y:S08]  /*23e0*/  HMMA.16816.F32 R28, R200.reuse, R48, R28 ;  /* 0x00000030c81c723c */ /* 0x042ff0000000181c */
[C---:B------:R-:W-:Y:S01]  /*23f0*/  HMMA.16816.F32 R32, R200.reuse, R50, R32 ;  /* 0x00000032c820723c */ /* 0x040fe20000001820 */
[----:B------:R-:W1:Y:S07]  /*2400*/  LDSM.16.M88.4 R48, [R252+0x12100] ;  /* 0x01210000fc30783b */ /* 0x000e6e0000000200 */
[C---:B------:R-:W-:Y:S08]  /*2410*/  HMMA.16816.F32 R12, R200.reuse, R60, R12 ;  /* 0x0000003cc80c723c */ /* 0x040ff0000000180c */
[C---:B------:R-:W-:Y:S08]  /*2420*/  HMMA.16816.F32 R36, R200.reuse, R56, R36 ;  /* 0x00000038c824723c */ /* 0x040ff00000001824 */
[C---:B------:R-:W-:Y:S01]  /*2430*/  HMMA.16816.F32 R44, R200.reuse, R58, R44 ;  /* 0x0000003ac82c723c */ /* 0x040fe2000000182c */
[----:B------:R-:W5:Y:S07]  /*2440*/  LDSM.16.M88.4 R56, [R252+0x13100] ;  /* 0x01310000fc38783b */ /* 0x000f6e0000000200 */
[C---:B------:R-:W-:Y:S01]  /*2450*/  HMMA.16816.F32 R8, R200.reuse, R62, R8 ;  /* 0x0000003ec808723c */ /* 0x040fe20000001808 */
[----:B------:R-:W-:Y:S07]  /*2460*/  LDSM.16.M88.4 R60, [R88+0x2800] ;  /* 0x00280000583c783b */ /* 0x000fee0000000200 */
[C---:B------:R-:W-:Y:S08]  /*2470*/  HMMA.16816.F32 R20, R200.reuse, R76, R20 ;  /* 0x0000004cc814723c */ /* 0x040ff00000001814 */
[----:B------:R-:W-:Y:S01]  /*2480*/  HMMA.16816.F32 R24, R200, R78, R24 ;  /* 0x0000004ec818723c */ /* 0x000fe20000001818 */
[----:B------:R-:W-:Y:S07]  /*2490*/  LDSM.16.M88.4 R76, [R135+0x15900] ;  /* 0x01590000874c783b */ /* 0x000fee0000000200 */
[C---:B------:R-:W-:Y:S08]  /*24a0*/  HMMA.16816.F32 R28, R204.reuse, R16, R28 ;  /* 0x00000010cc1c723c */ /* 0x040ff0000000181c */
[C---:B------:R-:W-:Y:S08]  /*24b0*/  HMMA.16816.F32 R32, R204.reuse, R18, R32 ;  /* 0x00000012cc20723c */ /* 0x040ff00000001820 */
[C---:B--2---:R-:W-:Y:S08]  /*24c0*/  HMMA.16816.F32 R16, R204.reuse, R64, R12 ;  /* 0x00000040cc10723c */ /* 0x044ff0000000180c */
[C---:B---3--:R-:W-:Y:S08]  /*24d0*/  HMMA.16816.F32 R36, R204.reuse, R40, R36 ;  /* 0x00000028cc24723c */ /* 0x048ff00000001824 */
[C---:B------:R-:W-:Y:S01]  /*24e0*/  HMMA.16816.F32 R44, R204.reuse, R42, R44 ;  /* 0x0000002acc2c723c */ /* 0x040fe2000000182c */
[----:B------:R-:W2:Y:S07]  /*24f0*/  LDSM.16.M88.4 R40, [R88+0x2000] ;  /* 0x002000005828783b */ /* 0x000eae0000000200 */
[C---:B------:R-:W-:Y:S01]  /*2500*/  HMMA.16816.F32 R12, R204.reuse, R66, R8 ;  /* 0x00000042cc0c723c */ /* 0x040fe20000001808 */
[----:B------:R-:W3:Y:S07]  /*2510*/  LDSM.16.M88.4 R64, [R88+0x3000] ;  /* 0x003000005840783b */ /* 0x000eee0000000200 */
[C---:B----4-:R-:W-:Y:S08]  /*2520*/  HMMA.16816.F32 R8, R204.reuse, R68, R20 ;  /* 0x00000044cc08723c */ /* 0x050ff00000001814 */
[----:B------:R-:W-:Y:S01]  /*2530*/  HMMA.16816.F32 R24, R204, R70, R24 ;  /* 0x00000046cc18723c */ /* 0x000fe20000001818 */
[----:B------:R-:W-:Y:S07]  /*2540*/  LDSM.16.M88.4 R68, [R135+0x15100] ;  /* 0x015100008744783b */ /* 0x000fee0000000200 */
[C---:B-1----:R-:W-:Y:S08]  /*2550*/  HMMA.16816.F32 R28, R208.reuse, R48, R28 ;  /* 0x00000030d01c723c */ /* 0x042ff0000000181c */
[C---:B------:R-:W-:Y:S01]  /*2560*/  HMMA.16816.F32 R32, R208.reuse, R50, R32 ;  /* 0x00000032d020723c */ /* 0x040fe20000001820 */
[----:B------:R-:W1:Y:S07]  /*2570*/  LDSM.16.M88.4 R48, [R135+0x14100] ;  /* 0x014100008730783b */ /* 0x000e6e0000000200 */
[C---:B-----5:R-:W-:Y:S08]  /*2580*/  HMMA.16816.F32 R20, R208.reuse, R56, R16 ;  /* 0x00000038d014723c */ /* 0x060ff00000001810 */
[C---:B------:R-:W-:Y:S01]  /*2590*/  HMMA.16816.F32 R16, R208.reuse, R58, R12 ;  /* 0x0000003ad010723c */ /* 0x040fe2000000180c */
[----:B------:R-:W4:Y:S07]  /*25a0*/  LDSM.16.M88.4 R56, [R135+0x14900] ;  /* 0x014900008738783b */ /* 0x000f2e0000000200 */
[C---:B------:R-:W-:Y:S08]  /*25b0*/  HMMA.16816.F32 R12, R208.reuse, R72, R8 ;  /* 0x00000048d00c723c */ /* 0x040ff00000001808 */
[C---:B------:R-:W-:Y:S08]  /*25c0*/  HMMA.16816.F32 R36, R208.reuse, R52, R36 ;  /* 0x00000034d024723c */ /* 0x040ff00000001824 */
[----:B------:R-:W-:Y:S01]  /*25d0*/  HMMA.16816.F32 R8, R208, R74, R24 ;  /* 0x0000004ad008723c */ /* 0x000fe20000001818 */
[----:B------:R-:W-:Y:S07]  /*25e0*/  LDSM.16.M88.4 R72, [R89+0x5800] ;  /* 0x005800005948783b */ /* 0x000fee0000000200 */
[----:B--2---:R-:W-:Y:S08]  /*25f0*/  HMMA.16816.F32 R28, R212, R40, R28 ;  /* 0x00000028d41c723c */ /* 0x004ff0000000181c */
[----:B------:R-:W-:Y:S01]  /*2600*/  HMMA.16816.F32 R44, R208, R54, R44 ;  /* 0x00000036d02c723c */ /* 0x000fe2000000182c */
[----:B------:R-:W-:Y:S07]  /*2610*/  LDSM.16.M88.4 R52, [R89+0x4800] ;  /* 0x004800005934783b */ /* 0x000fee0000000200 */
[C---:B------:R-:W-:Y:S01]  /*2620*/  HMMA.16816.F32 R32, R212.reuse, R42, R32 ;  /* 0x0000002ad420723c */ /* 0x040fe20000001820 */
[----:B------:R-:W2:Y:S07]  /*2630*/  LDSM.16.M88.4 R40, [R89+0x4000] ;  /* 0x004000005928783b */ /* 0x000eae0000000200 */
[C---:B---3--:R-:W-:Y:S08]  /*2640*/  HMMA.16816.F32 R24, R212.reuse, R64, R20 ;  /* 0x00000040d418723c */ /* 0x048ff00000001814 */
[C---:B------:R-:W-:Y:S01]  /*2650*/  HMMA.16816.F32 R20, R212.reuse, R66, R16 ;  /* 0x00000042d414723c */ /* 0x040fe20000001810 */
[----:B------:R-:W3:Y:S07]  /*2660*/  LDSM.16.M88.4 R64, [R89+0x5000] ;  /* 0x005000005940783b */ /* 0x000eee0000000200 */
[C---:B------:R-:W-:Y:S08]  /*2670*/  HMMA.16816.F32 R16, R212.reuse, R80, R12 ;  /* 0x00000050d410723c */ /* 0x040ff0000000180c */
[C---:B------:R-:W-:Y:S08]  /*2680*/  HMMA.16816.F32 R36, R212.reuse, R60, R36 ;  /* 0x0000003cd424723c */ /* 0x040ff00000001824 */
[----:B------:R-:W-:Y:S08]  /*2690*/  HMMA.16816.F32 R12, R212, R82, R8 ;  /* 0x00000052d40c723c */ /* 0x000ff00000001808 */
[----:B-1----:R-:W-:Y:S08]  /*26a0*/  HMMA.16816.F32 R8, R216, R48, R28 ;  /* 0x00000030d808723c */ /* 0x002ff0000000181c */
[----:B------:R-:W-:Y:S01]  /*26b0*/  HMMA.16816.F32 R44, R212, R62, R44 ;  /* 0x0000003ed42c723c */ /* 0x000fe2000000182c */
[----:B------:R-:W-:Y:S07]  /*26c0*/  LDSM.16.M88.4 R60, [R252+0x14900] ;  /* 0x01490000fc3c783b */ /* 0x000fee0000000200 */
[C---:B------:R-:W-:Y:S01]  /*26d0*/  HMMA.16816.F32 R32, R216.reuse, R50, R32 ;  /* 0x00000032d820723c */ /* 0x040fe20000001820 */
[----:B------:R-:W1:Y:S07]  /*26e0*/  LDSM.16.M88.4 R48, [R252+0x14100] ;  /* 0x01410000fc30783b */ /* 0x000e6e0000000200 */
[C---:B------:R-:W-:Y:S08]  /*26f0*/  HMMA.16816.F32 R28, R216.reuse, R68, R24 ;  /* 0x00000044d81c723c */ /* 0x040ff00000001818 */
[C---:B------:R-:W-:Y:S01]  /*2700*/  HMMA.16816.F32 R24, R216.reuse, R70, R20 ;  /* 0x00000046d818723c */ /* 0x040fe20000001814 */
[----:B------:R-:W-:Y:S07]  /*2710*/  LDSM.16.M88.4 R68, [R88+0x5800] ;  /* 0x005800005844783b */ /* 0x000fee0000000200 */
[C---:B------:R-:W-:Y:S08]  /*2720*/  HMMA.16816.F32 R20, R216.reuse, R76, R16 ;  /* 0x0000004cd814723c */ /* 0x040ff00000001810 */
[C---:B----4-:R-:W-:Y:S08]  /*2730*/  HMMA.16816.F32 R36, R216.reuse, R56, R36 ;  /* 0x00000038d824723c */ /* 0x050ff00000001824 */
[----:B------:R-:W-:Y:S08]  /*2740*/  HMMA.16816.F32 R16, R216, R78, R12 ;  /* 0x0000004ed810723c */ /* 0x000ff0000000180c */
[----:B--2---:R-:W-:Y:S08]  /*2750*/  HMMA.16816.F32 R12, R220, R40, R8 ;  /* 0x00000028dc0c723c */ /* 0x004ff00000001808 */
[----:B------:R-:W-:Y:S08]  /*2760*/  HMMA.16816.F32 R44, R216, R58, R44 ;  /* 0x0000003ad82c723c */ /* 0x000ff0000000182c */
[C---:B------:R-:W-:Y:S08]  /*2770*/  HMMA.16816.F32 R8, R220.reuse, R42, R32 ;  /* 0x0000002adc08723c */ /* 0x040ff00000001820 */
[C---:B---3--:R-:W-:Y:S08]  /*2780*/  HMMA.16816.F32 R32, R220.reuse, R64, R28 ;  /* 0x00000040dc20723c */ /* 0x048ff0000000181c */
[C---:B------:R-:W-:Y:S01]  /*2790*/  HMMA.16816.F32 R28, R220.reuse, R66, R24 ;  /* 0x00000042dc1c723c */ /* 0x040fe20000001818 */
[----:B------:R-:W2:Y:S04]  /*27a0*/  LDSM.16.M88.4 R24, [R252+0x15100] ;  /* 0x01510000fc18783b */ /* 0x000ea80000000200 */
[----:B------:R-:W-:Y:S03]  /*27b0*/  LDSM.16.M88.4 R64, [R135+0x17900] ;  /* 0x017900008740783b */ /* 0x000fe60000000200 */
[C---:B------:R-:W-:Y:S08]  /*27c0*/  HMMA.16816.F32 R36, R220.reuse, R52, R36 ;  /* 0x00000034dc24723c */ /* 0x040ff00000001824 */
[----:B------:R-:W-:Y:S08]  /*27d0*/  HMMA.16816.F32 R56, R220, R74, R16 ;  /* 0x0000004adc38723c */ /* 0x000ff00000001810 */
[----:B-1----:R-:W-:Y:S01]  /*27e0*/  HMMA.16816.F32 R16, R224, R48, R12 ;  /* 0x00000030e010723c */ /* 0x002fe2000000180c */
[----:B------:R-:W1:Y:S07]  /*27f0*/  LDSM.16.M88.4 R12, [R88+0x4000] ;  /* 0x00400000580c783b */ /* 0x000e6e0000000200 */
[----:B------:R-:W-:Y:S01]  /*2800*/  HMMA.16816.F32 R44, R220, R54, R44 ;  /* 0x00000036dc2c723c */ /* 0x000fe2000000182c */
[----:B------:R-:W3:Y:S07]  /*2810*/  LDSM.16.M88.4 R52, [R252+0x15900] ;  /* 0x01590000fc34783b */ /* 0x000eee0000000200 */
[----:B------:R-:W-:Y:S01]  /*2820*/  HMMA.16816.F32 R8, R224, R50, R8 ;  /* 0x00000032e008723c */ /* 0x000fe20000001808 */
[----:B------:R-:W4:Y:S07]  /*2830*/  LDSM.16.M88.4 R48, [R88+0x4800] ;  /* 0x004800005830783b */ /* 0x000f2e0000000200 */
[----:B------:R-:W-:Y:S08]  /*2840*/  HMMA.16816.F32 R40, R220, R72, R20 ;  /* 0x00000048dc28723c */ /* 0x000ff00000001814 */
[C---:B------:R-:W-:Y:S08]  /*2850*/  HMMA.16816.F32 R20, R224.reuse, R60, R36 ;  /* 0x0000003ce014723c */ /* 0x040ff00000001824 */
[C---:B--2---:R-:W-:Y:S01]  /*2860*/  HMMA.16816.F32 R36, R224.reuse, R24, R32 ;  /* 0x00000018e024723c */ /* 0x044fe20000001820 */
[----:B------:R-:W2:Y:S07]  /*2870*/  LDSM.16.M88.4 R32, [R135+0x16100] ;  /* 0x016100008720783b */ /* 0x000eae0000000200 */
[----:B------:R-:W-:Y:S01]  /*2880*/  HMMA.16816.F32 R44, R224, R62, R44 ;  /* 0x0000003ee02c723c */ /* 0x000fe2000000182c */
[----:B------:R-:W5:Y:S07]  /*2890*/  LDSM.16.M88.4 R60, [R88+0x5000] ;  /* 0x00500000583c783b */ /* 0x000f6e0000000200 */
[----:B-1----:R-:W-:Y:S08]  /*28a0*/  HMMA.16816.F32 R16, R228, R12, R16 ;  /* 0x0000000ce410723c */ /* 0x002ff00000001810 */
[C---:B------:R-:W-:Y:S08]  /*28b0*/  HMMA.16816.F32 R28, R224.reuse, R26, R28 ;  /* 0x0000001ae01c723c */ /* 0x040ff0000000181c */
[----:B---3--:R-:W-:Y:S08]  /*28c0*/  HMMA.16816.F32 R40, R224, R52, R40 ;  /* 0x00000034e028723c */ /* 0x008ff00000001828 */
[C---:B----4-:R-:W-:Y:S01]  /*28d0*/  HMMA.16816.F32 R24, R228.reuse, R48, R20 ;  /* 0x00000030e418723c */ /* 0x050fe20000001814 */
[----:B------:R-:W1:Y:S07]  /*28e0*/  LDSM.16.M88.4 R20, [R89+0x6000] ;  /* 0x006000005914783b */ /* 0x000e6e0000000200 */
[----:B------:R-:W-:Y:S08]  /*28f0*/  HMMA.16816.F32 R8, R228, R14, R8 ;  /* 0x0000000ee408723c */ /* 0x000ff00000001808 */
[----:B------:R-:W-:Y:S01]  /*2900*/  HMMA.16816.F32 R76, R224, R54, R56 ;  /* 0x00000036e04c723c */ /* 0x000fe20000001838 */
[----:B------:R-:W-:Y:S07]  /*2910*/  LDSM.16.M88.4 R52, [R89+0x6800] ;  /* 0x006800005934783b */ /* 0x000fee0000000200 */
[----:B--2---:R-:W-:Y:S08]  /*2920*/  HMMA.16816.F32 R12, R232, R32, R16 ;  /* 0x00000020e80c723c */ /* 0x004ff00000001810 */
[C---:B-----5:R-:W-:Y:S01]  /*2930*/  HMMA.16816.F32 R56, R228.reuse, R60, R36 ;  /* 0x0000003ce438723c */ /* 0x060fe20000001824 */
[----:B------:R-:W2:Y:S07]  /*2940*/  LDSM.16.M88.4 R36, [R135+0x16900] ;  /* 0x016900008724783b */ /* 0x000eae0000000200 */
[----:B------:R-:W-:Y:S01]  /*2950*/  HMMA.16816.F32 R72, R228, R68, R40 ;  /* 0x00000044e448723c */ /* 0x000fe20000001828 */
[----:B------:R-:W3:Y:S07]  /*2960*/  LDSM.16.M88.4 R40, [R252+0x16100] ;  /* 0x01610000fc28783b */ /* 0x000eee0000000200 */
[----:B------:R-:W-:Y:S08]  /*2970*/  HMMA.16816.F32 R8, R232, R34, R8 ;  /* 0x00000022e808723c */ /* 0x000ff00000001808 */
[----:B-1----:R-:W-:Y:S08]  /*2980*/  HMMA.16816.F32 R12, R236, R20, R12 ;  /* 0x00000014ec0c723c */ /* 0x002ff0000000180c */
[C---:B------:R-:W-:Y:S01]  /*2990*/  HMMA.16816.F32 R48, R228.reuse, R50, R44 ;  /* 0x00000032e430723c */ /* 0x040fe2000000182c */
[----:B------:R-:W1:Y:S07]  /*29a0*/  LDSM.16.M88.4 R44, [R88+0x6000] ;  /* 0x00600000582c783b */ /* 0x000e6e0000000200 */
[----:B------:R-:W-:Y:S01]  /*29b0*/  HMMA.16816.F32 R60, R228, R62, R28 ;  /* 0x0000003ee43c723c */ /* 0x000fe2000000181c */
[----:B------:R-:W4:Y:S07]  /*29c0*/  LDSM.16.M88.4 R28, [R135+0x17100] ;  /* 0x01710000871c783b */ /* 0x000f2e0000000200 */
[----:B--2---:R-:W-:Y:S08]  /*29d0*/  HMMA.16816.F32 R16, R232, R36, R24 ;  /* 0x00000024e810723c */ /* 0x004ff00000001818 */
[----:B------:R-:W-:Y:S08]  /*29e0*/  HMMA.16816.F32 R8, R236, R22, R8 ;  /* 0x00000016ec08723c */ /* 0x000ff00000001808 */
[----:B---3--:R-:W-:Y:S08]  /*29f0*/  HMMA.16816.F32 R12, R240, R40, R12 ;  /* 0x00000028f00c723c */ /* 0x008ff0000000180c */
[----:B------:R-:W-:Y:S01]  /*2a00*/  HMMA.16816.F32 R24, R232, R38, R48 ;  /* 0x00000026e818723c */ /* 0x000fe20000001830 */
[----:B------:R-:W2:Y:S04]  /*2a10*/  LDSM.16.M88.4 R36, [R252+0x16900] ;  /* 0x01690000fc24783b */ /* 0x000ea80000000200 */
[----:B------:R-:W3:Y:S03]  /*2a20*/  LDSM.16.M88.4 R48, [R89+0x7000] ;  /* 0x007000005930783b */ /* 0x000ee60000000200 */
[----:B------:R-:W-:Y:S08]  /*2a30*/  HMMA.16816.F32 R20, R236, R52, R16 ;  /* 0x00000034ec14723c */ /* 0x000ff00000001810 */
[----:B------:R-:W-:Y:S08]  /*2a40*/  HMMA.16816.F32 R8, R240, R42, R8 ;  /* 0x0000002af008723c */ /* 0x000ff00000001808 */
[----:B-1----:R-:W-:Y:S08]  /*2a50*/  HMMA.16816.F32 R32, R244, R44, R12 ;  /* 0x0000002cf420723c */ /* 0x002ff0000000180c */
[----:B----4-:R-:W-:Y:S01]  /*2a60*/  HMMA.16816.F32 R12, R232, R28, R56 ;  /* 0x0000001ce80c723c */ /* 0x010fe20000001838 */
[----:B------:R-:W1:Y:S07]  /*2a70*/  LDSM.16.M88.4 R56, [R88+0x6800] ;  /* 0x006800005838783b */ /* 0x000e6e0000000200 */
[----:B------:R-:W-:Y:S01]  /*2a80*/  HMMA.16816.F32 R16, R236, R54, R24 ;  /* 0x00000036ec10723c */ /* 0x000fe20000001818 */
[----:B------:R-:W4:Y:S07]  /*2a90*/  LDSM.16.M88.4 R52, [R252+0x17100] ;  /* 0x01710000fc34783b */ /* 0x000f2e0000000200 */
[----:B------:R-:W-:Y:S01]  /*2aa0*/  HMMA.16816.F32 R40, R232, R30, R60 ;  /* 0x0000001ee828723c */ /* 0x000fe2000000183c */
[----:B------:R-:W-:-:S07]  /*2ab0*/  FMUL.FTZ R2, R32, c[0x0][0x320] ;  /* 0x0000c80020027a20 */ /* 0x000fce0000410000 */
[----:B--2---:R-:W-:Y:S08]  /*2ac0*/  HMMA.16816.F32 R20, R240, R36, R20 ;  /* 0x00000024f014723c */ /* 0x004ff00000001814 */
[----:B------:R-:W-:Y:S01]  /*2ad0*/  HMMA.16816.F32 R28, R244, R46, R8 ;  /* 0x0000002ef41c723c */ /* 0x000fe20000001808 */
[----:B------:R-:W2:Y:S07]  /*2ae0*/  LDSM.16.M88.4 R44, [R89+0x7800] ;  /* 0x00780000592c783b */ /* 0x000eae0000000200 */
[----:B------:R-:W-:Y:S01]  /*2af0*/  HMMA.16816.F32 R68, R228, R70, R76 ;  /* 0x00000046e444723c */ /* 0x000fe2000000184c */
[----:B------:R5:W1:Y:S07]  /*2b00*/  MUFU.TANH R76, R2 ;  /* 0x00000002004c7308 */ /* 0x000a6e0000002400 */
[----:B------:R-:W-:Y:S08]  /*2b10*/  HMMA.16816.F32 R60, R232, R64, R72 ;  /* 0x00000040e83c723c */ /* 0x000ff00000001848 */
[----:B---3--:R-:W-:Y:S01]  /*2b20*/  HMMA.16816.F32 R12, R236, R48, R12 ;  /* 0x00000030ec0c723c */ /* 0x008fe2000000180c */
[----:B-----5:R-:W-:-:S04]  /*2b30*/  FMUL.FTZ R2, R33, c[0x0][0x320] ;  /* 0x0000c80021027a20 */ /* 0x020fc80000410000 */
[----:B------:R3:W2:Y:S03]  /*2b40*/  MUFU.TANH R74, R2 ;  /* 0x00000002004a7308 */ /* 0x0006a60000002400 */
[----:B------:R-:W-:Y:S01]  /*2b50*/  HMMA.16816.F32 R8, R240, R38, R16 ;  /* 0x00000026f008723c */ /* 0x000fe20000001810 */
[----:B------:R-:W5:Y:S07]  /*2b60*/  LDSM.16.M88.4 R36, [R252+0x17900] ;  /* 0x01790000fc24783b */ /* 0x000f6e0000000200 */
[----:B-1----:R-:W-:Y:S01]  /*2b70*/  HMMA.16816.F32 R24, R244, R56, R20 ;  /* 0x00000038f418723c */ /* 0x002fe20000001814 */
[----:B---3--:R-:W-:-:S07]  /*2b80*/  FMUL.FTZ R2, R34, c[0x0][0x320] ;  /* 0x0000c80022027a20 */ /* 0x008fce0000410000 */
[----:B----4-:R-:W-:Y:S01]  /*2b90*/  HMMA.16816.F32 R20, R240, R52, R12 ;  /* 0x00000034f014723c */ /* 0x010fe2000000180c */
[----:B------:R1:W3:Y:S07]  /*2ba0*/  MUFU.TANH R73, R2 ;  /* 0x0000000200497308 */ /* 0x0002ee0000002400 */
[----:B------:R-:W-:Y:S07]  /*2bb0*/  HMMA.16816.F32 R12, R244, R58, R8 ;  /* 0x0000003af40c723c */ /* 0x000fee0000001808 */
[----:B------:R-:W-:Y:S01]  /*2bc0*/  SHF.R.S32.HI R59, RZ, 0x1f, R133 ;  /* 0x0000001fff3b7819 */ /* 0x000fe20000011485 */
[----:B------:R-:W-:Y:S01]  /*2bd0*/  HMMA.16816.F32 R8, R232, R66, R68 ;  /* 0x00000042e808723c */ /* 0x000fe20000001844 */
[----:B-1----:R-:W-:Y:S01]  /*2be0*/  FMUL.FTZ R2, R35, c[0x0][0x320] ;  /* 0x0000c80023027a20 */ /* 0x002fe20000410000 */
[----:B------:R-:W-:-:S03]  /*2bf0*/  SHF.R.S32.HI R58, RZ, 0x1f, R134 ;  /* 0x0000001fff3a7819 */ /* 0x000fc60000011486 */
[----:B------:R1:W4:Y:S03]  /*2c00*/  MUFU.TANH R72, R2 ;  /* 0x0000000200487308 */ /* 0x0003260000002400 */
[C---:B------:R-:W-:Y:S01]  /*2c10*/  HMMA.16816.F32 R32, R236.reuse, R50, R40 ;  /* 0x00000032ec20723c */ /* 0x040fe20000001828 */
[----:B------:R-:W-:Y:S07]  /*2c20*/  LDSM.16.M88.4 R40, [R88+0x7000] ;  /* 0x007000005828783b */ /* 0x000fee0000000200 */
[----:B--2---:R-:W-:Y:S01]  /*2c30*/  HMMA.16816.F32 R16, R236, R44, R60 ;  /* 0x0000002cec10723c */ /* 0x004fe2000000183c */
[----:B-1----:R-:W-:-:S07]  /*2c40*/  FMUL.FTZ R2, R28, c[0x0][0x320] ;  /* 0x0000c8001c027a20 */ /* 0x002fce0000410000 */
[----:B------:R-:W-:Y:S01]  /*2c50*/  HMMA.16816.F32 R8, R236, R46, R8 ;  /* 0x0000002eec08723c */ /* 0x000fe20000001808 */
[----:B------:R1:W2:Y:S11]  /*2c60*/  MUFU.TANH R65, R2 ;  /* 0x0000000200417308 */ /* 0x0002b60000002400 */
[----:B------:R-:W-:Y:S04]  /*2c70*/  @!UPT UIADD3 URZ, URZ, URZ, URZ ;  /* 0x0000003f3f3ff290 */ /* 0x000fe8000fffe03f */
[----:B-----5:R-:W-:Y:S01]  /*2c80*/  HMMA.16816.F32 R16, R240, R36, R16 ;  /* 0x00000024f010723c */ /* 0x020fe20000001810 */
[----:B-1----:R-:W-:-:S04]  /*2c90*/  FMUL.FTZ R2, R29, c[0x0][0x320] ;  /* 0x0000c8001d027a20 */ /* 0x002fc80000410000 */
[----:B------:R1:W1:Y:S03]  /*2ca0*/  MUFU.TANH R64, R2 ;  /* 0x0000000200407308 */ /* 0x0002660000002400 */
[----:B------:R-:W-:Y:S01]  /*2cb0*/  HMMA.16816.F32 R8, R240, R38, R8 ;  /* 0x00000026f008723c */ /* 0x000fe20000001808 */
[----:B-1----:R-:W-:-:S04]  /*2cc0*/  FMUL.FTZ R2, R30, c[0x0][0x320] ;  /* 0x0000c8001e027a20 */ /* 0x002fc80000410000 */
[----:B------:R1:W1:Y:S02]  /*2cd0*/  MUFU.TANH R57, R2 ;  /* 0x0000000200397308 */ /* 0x0002640000002400 */
[----:B-1----:R-:W-:Y:S02]  /*2ce0*/  FMUL.FTZ R2, R31, c[0x0][0x320] ;  /* 0x0000c8001f027a20 */ /* 0x002fe40000410000 */
[----:B------:R-:W-:Y:S01]  /*2cf0*/  HMMA.16816.F32 R28, R240, R54, R32 ;  /* 0x00000036f01c723c */ /* 0x000fe20000001820 */
[----:B------:R-:W1:Y:S03]  /*2d00*/  LDSM.16.M88.4 R32, [R88+0x7800] ;  /* 0x007800005820783b */ /* 0x000e660000000200 */
[----:B------:R5:W1:Y:S01]  /*2d10*/  MUFU.TANH R56, R2 ;  /* 0x0000000200387308 */ /* 0x000a620000002400 */
[----:B------:R-:W-:-:S04]  /*2d20*/  DEPBAR.LE SB0, 0x0 ;  /* 0x000080000000791a */ /* 0x000fc80000000000 */
[----:B------:R-:W-:Y:S02]  /*2d30*/  SHF.R.S32.HI R55, RZ, 0x1f, R177 ;  /* 0x0000001fff377819 */ /* 0x000fe400000114b1 */
[----:B------:R-:W-:Y:S01]  /*2d40*/  SHF.R.S32.HI R54, RZ, 0x1f, R176 ;  /* 0x0000001fff367819 */ /* 0x000fe200000114b0 */
[----:B-----5:R-:W-:-:S04]  /*2d50*/  FMUL.FTZ R2, R24, c[0x0][0x320] ;  /* 0x0000c80018027a20 */ /* 0x020fc80000410000 */
[----:B------:R5:W1:Y:S02]  /*2d60*/  MUFU.TANH R53, R2 ;  /* 0x0000000200357308 */ /* 0x000a640000002400 */
[----:B-----5:R-:W-:Y:S01]  /*2d70*/  FMUL.FTZ R2, R25, c[0x0][0x320] ;  /* 0x0000c80019027a20 */ /* 0x020fe20000410000 */
[----:B-1----:R-:W-:Y:S05]  /*2d80*/  HMMA.16816.F32 R8, R244, R34, R8 ;  /* 0x00000022f408723c */ /* 0x002fea0000001808 */
[----:B------:R1:W1:Y:S02]  /*2d90*/  MUFU.TANH R52, R2 ;  /* 0x0000000200347308 */ /* 0x0002640000002400 */
[----:B-1----:R-:W-:-:S06]  /*2da0*/  FMUL.FTZ R2, R26, c[0x0][0x320] ;  /* 0x0000c8001a027a20 */ /* 0x002fcc0000410000 */
[----:B------:R1:W1:Y:S02]  /*2db0*/  MUFU.TANH R51, R2 ;  /* 0x0000000200337308 */ /* 0x0002640000002400 */
[----:B-1----:R-:W-:Y:S02]  /*2dc0*/  FMUL.FTZ R2, R27, c[0x0][0x320] ;  /* 0x0000c8001b027a20 */ /* 0x002fe40000410000 */
[C---:B------:R-:W-:Y:S04]  /*2dd0*/  HMMA.16816.F32 R24, R244.reuse, R40, R20 ;  /* 0x00000028f418723c */ /* 0x040fe80000001814 */
[----:B------:R1:W1:Y:S04]  /*2de0*/  MUFU.TANH R50, R2 ;  /* 0x0000000200327308 */ /* 0x0002680000002400 */
[----:B------:R-:W-:Y:S01]  /*2df0*/  HMMA.16816.F32 R20, R244, R42, R28 ;  /* 0x0000002af414723c */ /* 0x000fe2000000181c */
[----:B-1----:R-:W-:-:S04]  /*2e00*/  FMUL.FTZ R2, R12, c[0x0][0x320] ;  /* 0x0000c8000c027a20 */ /* 0x002fc80000410000 */
[----:B------:R1:W1:Y:S02]  /*2e10*/  MUFU.TANH R49, R2 ;  /* 0x0000000200317308 */ /* 0x0002640000002400 */
[----:B-1----:R-:W-:-:S06]  /*2e20*/  FMUL.FTZ R2, R13, c[0x0][0x320] ;  /* 0x0000c8000d027a20 */ /* 0x002fcc0000410000 */
[----:B------:R1:W1:Y:S02]  /*2e30*/  MUFU.TANH R48, R2 ;  /* 0x0000000200307308 */ /* 0x0002640000002400 */
[----:B-1----:R-:W-:-:S06]  /*2e40*/  FMUL.FTZ R2, R14, c[0x0][0x320] ;  /* 0x0000c8000e027a20 */ /* 0x002fcc0000410000 */
[----:B------:R1:W1:Y:S02]  /*2e50*/  MUFU.TANH R46, R2 ;  /* 0x00000002002e7308 */ /* 0x0002640000002400 */
[----:B-1----:R-:W-:Y:S02]  /*2e60*/  FMUL.FTZ R2, R15, c[0x0][0x320] ;  /* 0x0000c8000f027a20 */ /* 0x002fe40000410000 */
[----:B------:R-:W-:Y:S04]  /*2e70*/  HMMA.16816.F32 R12, R244, R32, R16 ;  /* 0x00000020f40c723c */ /* 0x000fe80000001810 */
[----:B------:R1:W1:Y:S02]  /*2e80*/  MUFU.TANH R45, R2 ;  /* 0x00000002002d7308 */ /* 0x0002640000002400 */
[----:B-1----:R-:W-:-:S06]  /*2e90*/  FMUL.FTZ R2, R24, c[0x0][0x320] ;  /* 0x0000c80018027a20 */ /* 0x002fcc0000410000 */
        /* <DEDUP_REMOVED lines=31> */
[----:B-1----:R-:W-:-:S05]  /*3090*/  IADD3 R2, R85, 0x100, RZ ;  /* 0x0000010055027810 */ /* 0x002fca0007ffe0ff */
[----:B------:R1:W-:Y:S04]  /*30a0*/  STL [R1+0x18], R2 ;  /* 0x0000180201007387 */ /* 0x0003e80000100800 */
[----:B------:R-:W-:Y:S06]  /*30b0*/  BAR.SYNC.DEFER_BLOCKING 0x0 ;  /* 0x0000000000007b1d */ /* 0x000fec0000010000 */
[----:B------:R-:W-:Y:S05]  /*30c0*/  @!P0 BRA `(.L_x_4) ;  /* 0x0000052000008947 */ /* 0x000fea0003800000 */
[----:B--234-:R-:W-:Y:S01]  /*30d0*/  ULEA UR6, UR6, UR9, 0x6 ;  /* 0x0000000906067291 */ /* 0x01cfe2000f8e303f */
[----:B------:R-:W-:Y:S01]  /*30e0*/  ISETP.NE.AND P2, PT, R87, 0x1, PT ;  /* 0x000000015700780c */ /* 0x000fe20003f45270 */
[----:B------:R-:W-:-:S04]  /*30f0*/  IMAD.MOV.U32 R9, RZ, RZ, RZ ;  /* 0x000000ffff097224 */ /* 0x000fc800078e00ff */
[----:B------:R-:W-:-:S05]  /*3100*/  IMAD.U32 R3, RZ, RZ, UR6 ;  /* 0x00000006ff037e24 */ /* 0x000fca000f8e00ff */
[----:B------:R-:W-:-:S05]  /*3110*/  IADD3 R3, R3, -0x40, R86 ;  /* 0xffffffc003037810 */ /* 0x000fca0007ffe056 */
[----:B------:R-:W-:-:S04]  /*3120*/  @P2 IMAD.HI.U32 R6, R3, c[0x0][0x2bc], RZ ;  /* 0x0000af0003062a27 */ /* 0x000fc800078e00ff */
[----:B-1----:R-:W-:Y:S01]  /*3130*/  IMAD.MOV.U32 R2, RZ, RZ, R3 ;  /* 0x000000ffff027224 */ /* 0x002fe200078e0003 */
[----:B------:R-:W-:-:S04]  /*3140*/  @P2 SHF.R.U32.HI R2, RZ, c[0x0][0x2c0], R6 ;  /* 0x0000b000ff022a19 */ /* 0x000fc80000011606 */
[----:B------:R-:W-:-:S04]  /*3150*/  @!P1 IADD3 R7, P0, R2, UR16, RZ ;  /* 0x0000001002079c10 */ /* 0x000fc8000ff1e0ff */
[----:B------:R-:W-:Y:S02]  /*3160*/  @!P1 LEA.HI.X.SX32 R8, R2, UR14, 0x1, P0 ;  /* 0x0000000e02089c11 */ /* 0x000fe400080f0eff */
[----:B------:R-:W-:-:S04]  /*3170*/  @!P1 LEA R6, P0, R7, c[0x0][0x2a0], 0x2 ;  /* 0x0000a80007069a11 */ /* 0x000fc800078010ff */
[----:B------:R-:W-:-:S05]  /*3180*/  @!P1 LEA.HI.X R7, R7, c[0x0][0x2a4], R8, 0x2, P0 ;  /* 0x0000a90007079a11 */ /* 0x000fca00000f1408 */
[----:B------:R1:W2:Y:S01]  /*3190*/  @!P1 LDG.E R9, [R6.64] ;  /* 0x0000000c06099981 */ /* 0x0002a2000c1e1900 */
[----:B------:R-:W-:Y:S01]  /*31a0*/  IMAD.MOV R2, RZ, RZ, -R2 ;  /* 0x000000ffff027224 */ /* 0x000fe200078e0a02 */
[----:B------:R-:W-:Y:S01]  /*31b0*/  SEL R28, RZ, 0x10, P6 ;  /* 0x00000010ff1c7807 */ /* 0x000fe20003000000 */
[----:B------:R-:W-:Y:S01]  /*31c0*/  IMAD.SHL.U32 R8, R134, 0x2, RZ ;  /* 0x0000000286087824 */ /* 0x000fe200078e00ff */
[----:B------:R-:W-:Y:S01]  /*31d0*/  SEL R27, RZ, 0x10, P5 ;  /* 0x00000010ff1b7807 */ /* 0x000fe20002800000 */
[----:B------:R-:W-:Y:S01]  /*31e0*/  IMAD R10, R2, c[0x0][0x2b8], R3 ;  /* 0x0000ae00020a7a24 */ /* 0x000fe200078e0203 */
[----:B------:R-:W-:Y:S01]  /*31f0*/  IADD3 R18, -R28, 0x10, RZ ;  /* 0x000000101c127810 */ /* 0x000fe20007ffe1ff */
[----:B------:R-:W-:Y:S01]  /*3200*/  IMAD.SHL.U32 R20, R177, 0x2, RZ ;  /* 0x00000002b1147824 */ /* 0x000fe200078e00ff */
[----:B------:R-:W-:Y:S01]  /*3210*/  IADD3 R16, -R27, 0x10, RZ ;  /* 0x000000101b107810 */ /* 0x000fe20007ffe1ff */
[----:B------:R-:W-:Y:S01]  /*3220*/  IMAD.SHL.U32 R22, R176, 0x2, RZ ;  /* 0x00000002b0167824 */ /* 0x000fe200078e00ff */
[----:B------:R-:W-:Y:S01]  /*3230*/  SHF.R.S32.HI R2, RZ, 0x1f, R10 ;  /* 0x0000001fff027819 */ /* 0x000fe2000001140a */
[----:B------:R3:W-:Y:S01]  /*3240*/  STL [R1+0x14], R10 ;  /* 0x0000140a01007387 */ /* 0x0007e20000100800 */
[----:B------:R-:W-:-:S02]  /*3250*/  LOP3.LUT R18, R18, 0xf, RZ, 0xc0, !PT ;  /* 0x0000000f12127812 */ /* 0x000fc400078ec0ff */
[----:B------:R-:W-:Y:S02]  /*3260*/  SEL R26, RZ, 0x10, P4 ;  /* 0x00000010ff1a7807 */ /* 0x000fe40002000000 */
[----:B------:R-:W-:Y:S02]  /*3270*/  LOP3.LUT R16, R16, 0xf, RZ, 0xc0, !PT ;  /* 0x0000000f10107812 */ /* 0x000fe400078ec0ff */
[----:B------:R-:W-:Y:S02]  /*3280*/  IADD3 R14, -R26, 0x10, RZ ;  /* 0x000000101a0e7810 */ /* 0x000fe40007ffe1ff */
[----:B------:R-:W-:Y:S02]  /*3290*/  SEL R25, RZ, 0x10, P3 ;  /* 0x00000010ff197807 */ /* 0x000fe40001800000 */
[----:B------:R-:W-:Y:S02]  /*32a0*/  SHF.L.U64.HI R21, R134, 0x1, R58 ;  /* 0x0000000186157819 */ /* 0x000fe4000001023a */
[----:B------:R-:W-:Y:S01]  /*32b0*/  LOP3.LUT R14, R14, 0xf, RZ, 0xc0, !PT ;  /* 0x0000000f0e0e7812 */ /* 0x000fe200078ec0ff */
[----:B-1----:R-:W-:Y:S01]  /*32c0*/  IMAD R6, R2, c[0x0][0x1e0], RZ ;  /* 0x0000780002067a24 */ /* 0x002fe200078e02ff */
[----:B------:R-:W-:Y:S01]  /*32d0*/  IADD3 R12, -R25, 0x10, RZ ;  /* 0x00000010190c7810 */ /* 0x000fe20007ffe1ff */
[----:B------:R-:W-:Y:S01]  /*32e0*/  IMAD.WIDE.U32 R2, R10, c[0x0][0x1e0], RZ ;  /* 0x000078000a027a25 */ /* 0x000fe200078e00ff */
[----:B------:R-:W-:-:S02]  /*32f0*/  SHF.L.U64.HI R23, R177, 0x1, R55 ;  /* 0x00000001b1177819 */ /* 0x000fc40000010237 */
[----:B------:R-:W-:Y:S01]  /*3300*/  LOP3.LUT R12, R12, 0xf, RZ, 0xc0, !PT ;  /* 0x0000000f0c0c7812 */ /* 0x000fe200078ec0ff */
[----:B------:R-:W-:Y:S01]  /*3310*/  IMAD R6, R10, c[0x0][0x1e4], R6 ;  /* 0x000079000a067a24 */ /* 0x000fe200078e0206 */
[----:B------:R-:W-:-:S03]  /*3320*/  SHF.L.U64.HI R24, R176, 0x1, R54 ;  /* 0x00000001b0187819 */ /* 0x000fc60000010236 */
[----:B------:R-:W-:Y:S02]  /*3330*/  IMAD.IADD R3, R3, 0x1, R6 ;  /* 0x0000000103037824 */ /* 0x000fe400078e0206 */
[----:B---3--:R-:W-:Y:S01]  /*3340*/  IMAD.SHL.U32 R10, R133, 0x2, RZ ;  /* 0x00000002850a7824 */ /* 0x008fe200078e00ff */
[----:B--2---:R-:W-:Y:S01]  /*3350*/  SHF.R.S32.HI R6, RZ, 0x1f, R9 ;  /* 0x0000001fff067819 */ /* 0x004fe20000011409 */
[----:B------:R-:W-:Y:S01]  /*3360*/  IMAD.WIDE.U32 R2, R9, c[0x0][0x1f0], R2 ;  /* 0x00007c0009027a25 */ /* 0x000fe200078e0002 */
[----:B------:R1:W-:Y:S03]  /*3370*/  STL [R1+0x10], R9 ;  /* 0x0000100901007387 */ /* 0x0003e60000100800 */
[----:B------:R-:W-:Y:S01]  /*3380*/  IMAD R6, R6, c[0x0][0x1f0], RZ ;  /* 0x00007c0006067a24 */ /* 0x000fe200078e02ff */
[----:B------:R-:W-:-:S03]  /*3390*/  IADD3 R2, P0, R2, UR20, RZ ;  /* 0x0000001402027c10 */ /* 0x000fc6000ff1e0ff */
[----:B------:R-:W-:-:S05]  /*33a0*/  IMAD R6, R9, c[0x0][0x1f4], R6 ;  /* 0x00007d0009067a24 */ /* 0x000fca00078e0206 */
[----:B------:R-:W-:Y:S02]  /*33b0*/  IADD3.X R6, R3, UR18, R6, P0, !PT ;  /* 0x0000001203067c10 */ /* 0x000fe400087fe406 */
[----:B------:R-:W-:-:S04]  /*33c0*/  LEA R7, P0, R2, c[0x0][0x1c8], 0x1 ;  /* 0x0000720002077a11 */ /* 0x000fc800078008ff */
[----:B------:R-:W-:Y:S02]  /*33d0*/  LEA.HI.X R6, R2, c[0x0][0x1cc], R6, 0x1, P0 ;  /* 0x0000730002067a11 */ /* 0x000fe400000f0c06 */
[----:B------:R-:W2:Y:S04]  /*33e0*/  SHFL.IDX PT, R2, R7, 0x1, 0x181f ;  /* 0x00381f0007027f89 */ /* 0x000ea800000e0000 */
[----:B------:R-:W3:Y:S01]  /*33f0*/  SHFL.IDX PT, R3, R6, 0x1, 0x181f ;  /* 0x00381f0006037f89 */ /* 0x000ee200000e0000 */
[----:B-1----:R-:W-:Y:S02]  /*3400*/  SHF.L.U64.HI R9, R133, 0x1, R59 ;  /* 0x0000000185097819 */ /* 0x002fe4000001023b */
[----:B--2---:R-:W-:-:S04]  /*3410*/  IADD3 R18, P2, P0, R18, R2, R10 ;  /* 0x0000000212127210 */ /* 0x004fc8000785e00a */
[----:B---3--:R-:W-:Y:S02]  /*3420*/  IADD3.X R19, RZ, R3, R9, P2, P0 ;  /* 0x00000003ff137210 */ /* 0x008fe400017e0409 */
[----:B------:R-:W-:-:S04]  /*3430*/  IADD3 R16, P2, P0, R16, R2, R8 ;  /* 0x0000000210107210 */ /* 0x000fc8000785e008 */
[----:B------:R-:W-:Y:S02]  /*3440*/  IADD3.X R17, RZ, R3, R21, P2, P0 ;  /* 0x00000003ff117210 */ /* 0x000fe400017e0415 */
[----:B------:R-:W-:-:S04]  /*3450*/  IADD3 R14, P2, P0, R14, R2, R20 ;  /* 0x000000020e0e7210 */ /* 0x000fc8000785e014 */
[-C--:B------:R-:W-:Y:S02]  /*3460*/  IADD3.X R15, RZ, R3.reuse, R23, P2, P0 ;  /* 0x00000003ff0f7210 */ /* 0x080fe400017e0417 */
[----:B------:R-:W-:Y:S02]  /*3470*/  IADD3 R12, P2, P0, R12, R2, R22 ;  /* 0x000000020c0c7210 */ /* 0x000fe4000785e016 */
[----:B------:R-:W1:Y:S02]  /*3480*/  SHFL.IDX PT, R2, R7, RZ, 0x181f ;  /* 0x00181fff07027589 */ /* 0x000e6400000e0000 */
[----:B------:R-:W-:Y:S02]  /*3490*/  IADD3.X R13, RZ, R3, R24, P2, P0 ;  /* 0x00000003ff0d7210 */ /* 0x000fe400017e0418 */
[----:B------:R-:W2:Y:S01]  /*34a0*/  SHFL.IDX PT, R3, R6, RZ, 0x181f ;  /* 0x00181fff06037589 */ /* 0x000ea200000e0000 */
[----:B-1----:R-:W-:-:S05]  /*34b0*/  IADD3 R10, P0, R2, R10, RZ ;  /* 0x0000000a020a7210 */ /* 0x002fca0007f1e0ff */
[----:B--2---:R-:W-:Y:S01]  /*34c0*/  IMAD.X R11, R3, 0x1, R9, P0 ;  /* 0x00000001030b7824 */ /* 0x004fe200000e0609 */
[----:B------:R-:W-:-:S04]  /*34d0*/  IADD3 R8, P0, R2, R8, RZ ;  /* 0x0000000802087210 */ /* 0x000fc80007f1e0ff */
[----:B------:R1:W-:Y:S01]  /*34e0*/  LDGSTS.E.BYPASS.LTC128B.128 [R85+0x10100], [R10.64], !P6 ;  /* 0x101000000a557fae */ /* 0x0003e2000f101d4c */
[----:B------:R-:W-:Y:S01]  /*34f0*/  IMAD.X R9, R3, 0x1, R21, P0 ;  /* 0x0000000103097824 */ /* 0x000fe200000e0615 */
[----:B------:R-:W-:-:S04]  /*3500*/  IADD3 R6, P0, R2, R20, RZ ;  /* 0x0000001402067210 */ /* 0x000fc80007f1e0ff */
[----:B------:R1:W-:Y:S01]  /*3510*/  LDGSTS.E.BYPASS.LTC128B.128 [R85+0x12100], [R8.64], !P5 ;  /* 0x1210000008557fae */ /* 0x0003e2000e901d4c */
[----:B------:R-:W-:Y:S01]  /*3520*/  IMAD.X R7, R3, 0x1, R23, P0 ;  /* 0x0000000103077824 */ /* 0x000fe200000e0617 */
[----:B------:R-:W-:-:S04]  /*3530*/  IADD3 R2, P0, R2, R22, RZ ;  /* 0x0000001602027210 */ /* 0x000fc80007f1e0ff */
[----:B------:R1:W-:Y:S01]  /*3540*/  LDGSTS.E.BYPASS.LTC128B.128 [R85+0x14100], [R6.64], !P4 ;  /* 0x1410000006557fae */ /* 0x0003e2000e101d4c */
[----:B------:R-:W-:Y:S01]  /*3550*/  IMAD.X R3, R3, 0x1, R24, P0 ;  /* 0x0000000103037824 */ /* 0x000fe200000e0618 */
[----:B------:R-:W-:-:S04]  /*3560*/  ISETP.NE.U32.AND P0, PT, R28, RZ, PT ;  /* 0x000000ff1c00720c */ /* 0x000fc80003f05070 */
[----:B------:R1:W-:Y:S09]  /*3570*/  LDGSTS.E.BYPASS.LTC128B.128 [R85+0x16100], [R2.64], !P3 ;  /* 0x1610000002557fae */ /* 0x0003f2000d901d4c */
[----:B------:R1:W-:Y:S01]  /*3580*/  LDGSTS.E.BYPASS.LTC128B.128.ZFILL [R85+0x11100], [R18.64], P0 ;  /* 0x1110000012557fae */ /* 0x0003e20008141d4c */
[----:B------:R-:W-:-:S13]  /*3590*/  ISETP.NE.U32.AND P0, PT, R27, RZ, PT ;  /* 0x000000ff1b00720c */ /* 0x000fda0003f05070 */
[----:B------:R1:W-:Y:S01]  /*35a0*/  LDGSTS.E.BYPASS.LTC128B.128.ZFILL [R85+0x13100], [R16.64], P0 ;  /* 0x1310000010557fae */ /* 0x0003e20008141d4c */
[----:B------:R-:W-:-:S13]  /*35b0*/  ISETP.NE.U32.AND P0, PT, R26, RZ, PT ;  /* 0x000000ff1a00720c */ /* 0x000fda0003f05070 */
[----:B------:R1:W-:Y:S01]  /*35c0*/  LDGSTS.E.BYPASS.LTC128B.128.ZFILL [R85+0x15100], [R14.64], P0 ;  /* 0x151000000e557fae */ /* 0x0003e20008141d4c */
[----:B------:R-:W-:-:S13]  /*35d0*/  ISETP.NE.U32.AND P0, PT, R25, RZ, PT ;  /* 0x000000ff1900720c */ /* 0x000fda0003f05070 */
[----:B------:R1:W-:Y:S02]  /*35e0*/  LDGSTS.E.BYPASS.LTC128B.128.ZFILL [R85+0x17100], [R12.64], P0 ;  /* 0x171000000c557fae */ /* 0x0003e40008141d4c */
.L_x_4:
[----:B-1234-:R-:W-:Y:S01]  /*35f0*/  LOP3.LUT R2, R84, 0xffffffe0, RZ, 0xc0, !PT ;  /* 0xffffffe054027812 */ /* 0x01efe200078ec0ff */
[----:B------:R-:W-:Y:S01]  /*3600*/  IMAD.U32 R6, RZ, RZ, UR10 ;  /* 0x0000000aff067e24 */ /* 0x000fe2000f8e00ff */
[----:B------:R-:W0:Y:S01]  /*3610*/  LDGDEPBAR ;  /* 0x00000000000079af */ /* 0x000e220000000000 */
[----:B------:R-:W-:Y:S02]  /*3620*/  IMAD.SHL.U32 R248, R4, 0x2, RZ ;  /* 0x0000000204f87824 */ /* 0x000fe400078e00ff */
[----:B------:R-:W-:Y:S02]  /*3630*/  IMAD.IADD R2, R132, 0x1, -R2 ;  /* 0x0000000184027824 */ /* 0x000fe400078e0a02 */
[----:B------:R-:W-:Y:S01]  /*3640*/  IMAD R249, R5, 0x2, R248 ;  /* 0x0000000205f97824 */ /* 0x000fe200078e02f8 */
[----:B------:R-:W-:Y:S01]  /*3650*/  LDSM.16.MT88.4 R24, [R248+0x100] ;  /* 0x00010000f818783b */ /* 0x000fe20000004200 */
[C---:B------:R-:W-:Y:S02]  /*3660*/  LEA R251, R0.reuse, R248, 0x1 ;  /* 0x000000f800fb7211 */ /* 0x040fe400078e08ff */
[----:B------:R-:W-:Y:S01]  /*3670*/  SHF.R.S32.HI R3, RZ, 0x1f, R2 ;  /* 0x0000001fff037819 */ /* 0x000fe20000011402 */
[----:B------:R-:W-:-:S02]  /*3680*/  IMAD R250, R0, 0x2, R249 ;  /* 0x0000000200fa7824 */ /* 0x000fc400078e02f9 */
[----:B------:R-:W-:Y:S01]  /*3690*/  LDSM.16.MT88.4 R68, [R251+0x2100] ;  /* 0x00210000fb44783b */ /* 0x000fe20000004200 */
[----:B------:R-:W-:-:S03]  /*36a0*/  LEA.HI R3, R3, R2, RZ, 0x2 ;  /* 0x0000000203037211 */ /* 0x000fc600078f10ff */
[----:B------:R-:W-:Y:S01]  /*36b0*/  LDSM.16.MT88.4 R80, [R250+0x2900] ;  /* 0x00290000fa50783b */ /* 0x000fe20000004200 */
[----:B------:R-:W-:-:S04]  /*36c0*/  LOP3.LUT R3, R3, 0x7ffffffc, RZ, 0xc0, !PT ;  /* 0x7ffffffc03037812 */ /* 0x000fc800078ec0ff */
[----:B------:R-:W-:-:S05]  /*36d0*/  IADD3 R2, R2, -R3, RZ ;  /* 0x8000000302027210 */ /* 0x000fca0007ffe0ff */
[----:B------:R-:W-:-:S05]  /*36e0*/  IMAD R2, R2, -0x2, R6 ;  /* 0xfffffffe02027824 */ /* 0x000fca00078e0206 */
[----:B------:R-:W-:-:S04]  /*36f0*/  ISETP.GT.AND P0, PT, R2, RZ, PT ;  /* 0x000000ff0200720c */ /* 0x000fc80003f04270 */
[----:B------:R-:W-:Y:S02]  /*3700*/  FSEL R15, R73, -INF , P0 ;  /* 0xff800000490f7808 */ /* 0x000fe40000000000 */
[----:B------:R-:W-:Y:S02]  /*3710*/  FSEL R10, R76, -INF , P0 ;  /* 0xff8000004c0a7808 */ /* 0x000fe40000000000 */
[----:B------:R-:W-:Y:S01]  /*3720*/  ISETP.GT.AND P0, PT, R2, 0x1, PT ;  /* 0x000000010200780c */ /* 0x000fe20003f04270 */
[----:B------:R-:W-:Y:S03]  /*3730*/  LDSM.16.MT88.4 R76, [R250+0x2100] ;  /* 0x00210000fa4c783b */ /* 0x000fe60000004200 */
[----:B------:R-:W-:Y:S02]  /*3740*/  FSEL R16, R72, -INF , P0 ;  /* 0xff80000048107808 */ /* 0x000fe40000000000 */
[----:B------:R-:W-:-:S02]  /*3750*/  FSEL R9, R74, -INF , P0 ;  /* 0xff8000004a097808 */ /* 0x000fc40000000000 */
[----:B------:R-:W-:Y:S01]  /*3760*/  ISETP.GT.AND P0, PT, R2, 0x8, PT ;  /* 0x000000080200780c */ /* 0x000fe20003f04270 */
[----:B------:R-:W-:Y:S01]  /*3770*/  LDSM.16.MT88.4 R72, [R250+0x900] ;  /* 0x00090000fa48783b */ /* 0x000fe20000004200 */
[----:B------:R-:W-:Y:S02]  /*3780*/  FMNMX.FTZ R3, R10, R9, !PT ;  /* 0x000000090a037209 */ /* 0x000fe40007810000 */
[----:B------:R-:W-:Y:S02]  /*3790*/  FSEL R17, R57, -INF , P0 ;  /* 0xff80000039117808 */ /* 0x000fe40000000000 */
[----:B------:R-:W-:Y:S02]  /*37a0*/  FSEL R8, R65, -INF , P0 ;  /* 0xff80000041087808 */ /* 0x000fe40000000000 */
[----:B------:R-:W-:Y:S02]  /*37b0*/  ISETP.GT.AND P0, PT, R2, 0x9, PT ;  /* 0x000000090200780c */ /* 0x000fe40003f04270 */
[----:B------:R-:W-:-:S02]  /*37c0*/  FMNMX.FTZ R3, R8, R3, !PT ;  /* 0x0000000308037209 */ /* 0x000fc40007810000 */
[----:B------:R-:W-:Y:S02]  /*37d0*/  FSEL R18, R56, -INF , P0 ;  /* 0xff80000038127808 */ /* 0x000fe40000000000 */
[----:B------:R-:W-:Y:S02]  /*37e0*/  FSEL R7, R64, -INF , P0 ;  /* 0xff80000040077808 */ /* 0x000fe40000000000 */
[----:B------:R-:W-:Y:S01]  /*37f0*/  ISETP.GT.AND P0, PT, R2, 0x10, PT ;  /* 0x000000100200780c */ /* 0x000fe20003f04270 */
[----:B------:R-:W-:Y:S01]  /*3800*/  LDSM.16.MT88.4 R64, [R249+0x2100] ;  /* 0x00210000f940783b */ /* 0x000fe20000004200 */
[----:B------:R-:W-:Y:S02]  /*3810*/  FMNMX.FTZ R3, R7, R3, !PT ;  /* 0x0000000307037209 */ /* 0x000fe40007810000 */
[----:B------:R-:W-:Y:S02]  /*3820*/  FSEL R19, R51, -INF , P0 ;  /* 0xff80000033137808 */ /* 0x000fe40000000000 */
[----:B------:R-:W-:-:S02]  /*3830*/  FSEL R6, R53, -INF , P0 ;  /* 0xff80000035067808 */ /* 0x000fc40000000000 */
[----:B------:R-:W-:Y:S02]  /*3840*/  ISETP.GT.AND P0, PT, R2, 0x11, PT ;  /* 0x000000110200780c */ /* 0x000fe40003f04270 */
[----:B------:R-:W-:Y:S02]  /*3850*/  FMNMX.FTZ R3, R6, R3, !PT ;  /* 0x0000000306037209 */ /* 0x000fe40007810000 */
[----:B------:R-:W-:Y:S02]  /*3860*/  FSEL R20, R50, -INF , P0 ;  /* 0xff80000032147808 */ /* 0x000fe40000000000 */
[----:B------:R-:W-:Y:S02]  /*3870*/  FSEL R13, R52, -INF , P0 ;  /* 0xff800000340d7808 */ /* 0x000fe40000000000 */
[----:B------:R-:W-:Y:S01]  /*3880*/  ISETP.GT.AND P0, PT, R2, 0x18, PT ;  /* 0x000000180200780c */ /* 0x000fe20003f04270 */
[----:B------:R-:W-:Y:S01]  /*3890*/  LDSM.16.MT88.4 R52, [R249+0x900] ;  /* 0x00090000f934783b */ /* 0x000fe20000004200 */
[----:B------:R-:W-:-:S02]  /*38a0*/  FMNMX.FTZ R3, R13, R3, !PT ;  /* 0x000000030d037209 */ /* 0x000fc40007810000 */
[----:B------:R-:W-:Y:S02]  /*38b0*/  FSEL R22, R46, -INF , P0 ;  /* 0xff8000002e167808 */ /* 0x000fe40000000000 */
[----:B------:R-:W-:Y:S02]  /*38c0*/  FSEL R11, R49, -INF , P0 ;  /* 0xff800000310b7808 */ /* 0x000fe40000000000 */
[----:B------:R-:W-:Y:S02]  /*38d0*/  ISETP.GT.AND P0, PT, R2, 0x19, PT ;  /* 0x000000190200780c */ /* 0x000fe40003f04270 */
[----:B------:R-:W-:Y:S02]  /*38e0*/  FMNMX.FTZ R3, R11, R3, !PT ;  /* 0x000000030b037209 */ /* 0x000fe40007810000 */
[----:B------:R-:W-:Y:S02]  /*38f0*/  FSEL R23, R45, -INF , P0 ;  /* 0xff8000002d177808 */ /* 0x000fe40000000000 */
[----:B------:R-:W-:-:S02]  /*3900*/  FSEL R14, R48, -INF , P0 ;  /* 0xff800000300e7808 */ /* 0x000fc40000000000 */
[----:B------:R-:W-:Y:S01]  /*3910*/  ISETP.GT.AND P0, PT, R2, 0x20, PT ;  /* 0x000000200200780c */ /* 0x000fe20003f04270 */
[----:B------:R-:W-:Y:S01]  /*3920*/  LDSM.16.MT88.4 R48, [R251+0x100] ;  /* 0x00010000fb30783b */ /* 0x000fe20000004200 */
        /* <DEDUP_REMOVED lines=12> */
[----:B------:R-:W-:Y:S02]  /*39f0*/  ISETP.GT.AND P0, PT, R2, 0x29, PT ;  /* 0x000000290200780c */ /* 0x000fe40003f04270 */
[----:B------:R-:W-:Y:S02]  /*3a00*/  FMNMX.FTZ R3, R95, R3, !PT ;  /* 0x000000035f037209 */ /* 0x000fe40007810000 */
[----:B------:R-:W-:Y:S02]  /*3a10*/  FSEL R107, R36, -INF , P0 ;  /* 0xff800000246b7808 */ /* 0x000fe40000000000 */
[----:B------:R-:W-:Y:S02]  /*3a20*/  FSEL R94, R39, -INF , P0 ;  /* 0xff800000275e7808 */ /* 0x000fe40000000000 */
[----:B------:R-:W-:Y:S02]  /*3a30*/  ISETP.GT.AND P0, PT, R2, 0x30, PT ;  /* 0x000000300200780c */ /* 0x000fe40003f04270 */
[----:B------:R-:W-:-:S02]  /*3a40*/  FMNMX.FTZ R12, R15, R16, !PT ;  /* 0x000000100f0c7209 */ /* 0x000fc40007810000 */
[----:B------:R-:W-:Y:S02]  /*3a50*/  FSEL R106, R31, -INF , P0 ;  /* 0xff8000001f6a7808 */ /* 0x000fe40000000000 */
[----:B------:R-:W-:Y:S02]  /*3a60*/  FSEL R93, R35, -INF , P0 ;  /* 0xff800000235d7808 */ /* 0x000fe40000000000 */
[----:B------:R-:W-:Y:S02]  /*3a70*/  ISETP.GT.AND P0, PT, R2, 0x31, PT ;  /* 0x000000310200780c */ /* 0x000fe40003f04270 */
[----:B------:R-:W-:Y:S02]  /*3a80*/  FMNMX.FTZ R3, R94, R3, !PT ;  /* 0x000000035e037209 */ /* 0x000fe40007810000 */
[----:B------:R-:W-:Y:S02]  /*3a90*/  FSEL R99, R30, -INF , P0 ;  /* 0xff8000001e637808 */ /* 0x000fe40000000000 */
[----:B------:R-:W-:-:S02]  /*3aa0*/  FSEL R92, R34, -INF , P0 ;  /* 0xff800000225c7808 */ /* 0x000fc40000000000 */
[----:B------:R-:W-:Y:S02]  /*3ab0*/  FMNMX.FTZ R12, R17, R12, !PT ;  /* 0x0000000c110c7209 */ /* 0x000fe40007810000 */
[----:B------:R-:W-:Y:S02]  /*3ac0*/  ISETP.GT.AND P0, PT, R2, 0x38, PT ;  /* 0x000000380200780c */ /* 0x000fe40003f04270 */
[----:B------:R-:W-:Y:S02]  /*3ad0*/  FMNMX.FTZ R3, R93, R3, !PT ;  /* 0x000000035d037209 */ /* 0x000fe40007810000 */
[----:B------:R-:W-:Y:S02]  /*3ae0*/  FMNMX.FTZ R12, R18, R12, !PT ;  /* 0x0000000c120c7209 */ /* 0x000fe40007810000 */
[----:B------:R-:W-:Y:S02]  /*3af0*/  FSEL R98, R29, -INF , P0 ;  /* 0xff8000001d627808 */ /* 0x000fe40000000000 */
[----:B------:R-:W-:Y:S01]  /*3b00*/  FSEL R91, R33, -INF , P0 ;  /* 0xff800000215b7808 */ /* 0x000fe20000000000 */
[----:B------:R-:W-:Y:S01]  /*3b10*/  LDSM.16.MT88.4 R28, [R248+0x900] ;  /* 0x00090000f81c783b */ /* 0x000fe20000004200 */
[----:B------:R-:W-:-:S02]  /*3b20*/  ISETP.GT.AND P0, PT, R2, 0x39, PT ;  /* 0x000000390200780c */ /* 0x000fc40003f04270 */
[----:B------:R-:W-:Y:S02]  /*3b30*/  FMNMX.FTZ R2, R92, R3, !PT ;  /* 0x000000035c027209 */ /* 0x000fe40007810000 */
[----:B------:R-:W-:Y:S02]  /*3b40*/  FMNMX.FTZ R3, R19, R12, !PT ;  /* 0x0000000c13037209 */ /* 0x000fe40007810000 */
[----:B------:R-:W-:Y:S02]  /*3b50*/  FSEL R89, R32, -INF , P0 ;  /* 0xff80000020597808 */ /* 0x000fe40000000000 */
[----:B------:R-:W-:Y:S01]  /*3b60*/  FMNMX.FTZ R3, R20, R3, !PT ;  /* 0x0000000314037209 */ /* 0x000fe20007810000 */
[----:B------:R-:W-:Y:S01]  /*3b70*/  LDSM.16.MT88.4 R32, [R250+0x100] ;  /* 0x00010000fa20783b */ /* 0x000fe20000004200 */
[----:B------:R-:W-:Y:S02]  /*3b80*/  FMNMX.FTZ R2, R91, R2, !PT ;  /* 0x000000025b027209 */ /* 0x000fe40007810000 */
[----:B------:R-:W-:-:S02]  /*3b90*/  FMNMX.FTZ R3, R22, R3, !PT ;  /* 0x0000000316037209 */ /* 0x000fc40007810000 */
[----:B------:R-:W-:Y:S02]  /*3ba0*/  FMNMX.FTZ R2, R89, R2, !PT ;  /* 0x0000000259027209 */ /* 0x000fe40007810000 */
[----:B------:R-:W-:Y:S02]  /*3bb0*/  FMNMX.FTZ R3, R23, R3, !PT ;  /* 0x0000000317037209 */ /* 0x000fe40007810000 */
[----:B------:R-:W-:Y:S01]  /*3bc0*/  FSEL R90, R38, -INF , P0 ;  /* 0xff800000265a7808 */ /* 0x000fe20000000000 */
[----:B------:R-:W1:Y:S01]  /*3bd0*/  SHFL.BFLY PT, R12, R2, 0x2, 0x1f ;  /* 0x0c401f00020c7f89 */ /* 0x000e6200000e0000 */
[----:B------:R-:W-:-:S03]  /*3be0*/  FMNMX.FTZ R3, R105, R3, !PT ;  /* 0x0000000369037209 */ /* 0x000fc60007810000 */
[----:B------:R-:W-:Y:S01]  /*3bf0*/  LDSM.16.MT88.4 R36, [R249+0x100] ;  /* 0x00010000f924783b */ /* 0x000fe20000004200 */
[----:B------:R-:W-:-:S04]  /*3c00*/  FMNMX.FTZ R3, R104, R3, !PT ;  /* 0x0000000368037209 */ /* 0x000fc80007810000 */
[----:B------:R-:W-:-:S04]  /*3c10*/  FMNMX.FTZ R3, R108, R3, !PT ;  /* 0x000000036c037209 */ /* 0x000fc80007810000 */
[----:B------:R-:W-:-:S04]  /*3c20*/  FMNMX.FTZ R3, R107, R3, !PT ;  /* 0x000000036b037209 */ /* 0x000fc80007810000 */
[----:B------:R-:W-:-:S04]  /*3c30*/  FMNMX.FTZ R3, R106, R3, !PT ;  /* 0x000000036a037209 */ /* 0x000fc80007810000 */
[----:B------:R-:W-:Y:S02]  /*3c40*/  FMNMX.FTZ R3, R99, R3, !PT ;  /* 0x0000000363037209 */ /* 0x000fe40007810000 */
[----:B-1----:R-:W-:Y:S02]  /*3c50*/  FMNMX.FTZ R2, R2, R12, !PT ;  /* 0x0000000c02027209 */ /* 0x002fe40007810000 */
[----:B------:R-:W-:-:S03]  /*3c60*/  FMNMX.FTZ R3, R98, R3, !PT ;  /* 0x0000000362037209 */ /* 0x000fc60007810000 */
[----:B------:R-:W1:Y:S01]  /*3c70*/  SHFL.BFLY PT, R132, R2, 0x1, 0x1f ;  /* 0x0c201f0002847f89 */ /* 0x000e6200000e0000 */
[----:B------:R-:W-:-:S05]  /*3c80*/  FMNMX.FTZ R3, R90, R3, !PT ;  /* 0x000000035a037209 */ /* 0x000fca0007810000 */
[----:B------:R-:W2:Y:S01]  /*3c90*/  SHFL.BFLY PT, R21, R3, 0x2, 0x1f ;  /* 0x0c401f0003157f89 */ /* 0x000ea200000e0000 */
[----:B-1----:R-:W-:-:S04]  /*3ca0*/  FMNMX.FTZ R132, R2, R132, !PT ;  /* 0x0000008402847209 */ /* 0x002fc80007810000 */
[C---:B------:R-:W-:Y:S01]  /*3cb0*/  FSETP.NEU.FTZ.AND P0, PT, R132.reuse, -INF , PT ;  /* 0xff8000008400780b */ /* 0x040fe20003f1d000 */
[----:B------:R-:W-:Y:S01]  /*3cc0*/  FMUL.FTZ R12, R132, c[0x0][0x2d0] ;  /* 0x0000b400840c7a20 */ /* 0x000fe20000410000 */
[----:B--2---:R-:W-:-:S04]  /*3cd0*/  FMNMX.FTZ R2, R3, R21, !PT ;  /* 0x0000001503027209 */ /* 0x004fc80007810000 */
[----:B------:R-:W-:Y:S01]  /*3ce0*/  FSEL R12, R12, RZ, P0 ;  /* 0x000000ff0c0c7208 */ /* 0x000fe20000000000 */
[----:B------:R-:W1:Y:S04]  /*3cf0*/  SHFL.BFLY PT, R3, R2, 0x1, 0x1f ;  /* 0x0c201f0002037f89 */ /* 0x000e6800000e0000 */
[--C-:B------:R-:W-:Y:S02]  /*3d00*/  FFMA.FTZ R13, R13, c[0x0][0x2d0], -R12.reuse ;  /* 0x0000b4000d0d7a23 */ /* 0x100fe4000001080c */
[--C-:B------:R-:W-:Y:S02]  /*3d10*/  FFMA.FTZ R14, R14, c[0x0][0x2d0], -R12.reuse ;  /* 0x0000b4000e0e7a23 */ /* 0x100fe4000001080c */
[----:B------:R-:W-:Y:S01]  /*3d20*/  MUFU.EX2 R109, R13 ;  /* 0x0000000d006d7308 */ /* 0x000fe20000000800 */
[----:B------:R-:W-:-:S02]  /*3d30*/  FFMA.FTZ R10, R10, c[0x0][0x2d0], -R12 ;  /* 0x0000b4000a0a7a23 */ /* 0x000fc4000001080c */
[--C-:B------:R-:W-:Y:S02]  /*3d40*/  FFMA.FTZ R9, R9, c[0x0][0x2d0], -R12.reuse ;  /* 0x0000b40009097a23 */ /* 0x100fe4000001080c */
[--C-:B------:R-:W-:Y:S02]  /*3d50*/  FFMA.FTZ R8, R8, c[0x0][0x2d0], -R12.reuse ;  /* 0x0000b40008087a23 */ /* 0x100fe4000001080c */
[--C-:B------:R-:W-:Y:S01]  /*3d60*/  FFMA.FTZ R7, R7, c[0x0][0x2d0], -R12.reuse ;  /* 0x0000b40007077a23 */ /* 0x100fe2000001080c */
[----:B------:R-:W-:Y:S01]  /*3d70*/  MUFU.EX2 R183, R14 ;  /* 0x0000000e00b77308 */ /* 0x000fe20000000800 */
[--C-:B------:R-:W-:Y:S02]  /*3d80*/  FFMA.FTZ R11, R11, c[0x0][0x2d0], -R12.reuse ;  /* 0x0000b4000b0b7a23 */ /* 0x100fe4000001080c */
[----:B------:R-:W-:Y:S01]  /*3d90*/  FFMA.FTZ R6, R6, c[0x0][0x2d0], -R12 ;  /* 0x0000b40006067a23 */ /* 0x000fe2000001080c */
[----:B-1----:R-:W-:-:S04]  /*3da0*/  FMNMX.FTZ R2, R3, R2, !PT ;  /* 0x0000000203027209 */ /* 0x002fc80007810000 */
[----:B------:R-:W-:Y:S01]  /*3db0*/  MUFU.EX2 R87, R10 ;  /* 0x0000000a00577308 */ /* 0x000fe20000000800 */
[C---:B------:R-:W-:Y:S01]  /*3dc0*/  FSETP.NEU.FTZ.AND P0, PT, R2.reuse, -INF , PT ;  /* 0xff8000000200780b */ /* 0x040fe20003f1d000 */
[----:B------:R-:W-:-:S06]  /*3dd0*/  FMUL.FTZ R3, R2, c[0x0][0x2d0] ;  /* 0x0000b40002037a20 */ /* 0x000fcc0000410000 */
[----:B------:R-:W1:Y:S01]  /*3de0*/  MUFU.EX2 R85, R9 ;  /* 0x0000000900557308 */ /* 0x000e620000000800 */
[----:B------:R-:W-:-:S05]  /*3df0*/  FSEL R3, R3, RZ, P0 ;  /* 0x000000ff03037208 */ /* 0x000fca0000000000 */
[--C-:B------:R-:W-:Y:S02]  /*3e00*/  FFMA.FTZ R4, R16, c[0x0][0x2d0], -R3.reuse ;  /* 0x0000b40010047a23 */ /* 0x100fe40000010803 */
[--C-:B------:R-:W-:Y:S01]  /*3e10*/  FFMA.FTZ R15, R15, c[0x0][0x2d0], -R3.reuse ;  /* 0x0000b4000f0f7a23 */ /* 0x100fe20000010803 */
[----:B------:R1:W-:Y:S08]  /*3e20*/  MUFU.EX2 R86, R8 ;  /* 0x0000000800567308 */ /* 0x0003f00000000800 */
[----:B------:R2:W-:Y:S08]  /*3e30*/  MUFU.EX2 R13, R4 ;  /* 0x00000004000d7308 */ /* 0x0005f00000000800 */
[----:B------:R-:W3:Y:S01]  /*3e40*/  MUFU.EX2 R88, R7 ;  /* 0x0000000700587308 */ /* 0x000ee20000000800 */
[----:B-1----:R-:W-:Y:S01]  /*3e50*/  F2FP.PACK_AB R8, R85, R87 ;  /* 0x000000575508723e */ /* 0x002fe200000000ff */
[----:B--2---:R-:W-:-:S06]  /*3e60*/  FFMA.FTZ R4, R17, c[0x0][0x2d0], -R3 ;  /* 0x0000b40011047a23 */ /* 0x004fcc0000010803 */
[----:B------:R-:W1:Y:S01]  /*3e70*/  MUFU.EX2 R15, R15 ;  /* 0x0000000f000f7308 */ /* 0x000e620000000800 */
[----:B---3--:R-:W-:-:S07]  /*3e80*/  F2FP.PACK_AB R10, R88, R86 ;  /* 0x00000056580a723e */ /* 0x008fce00000000ff */
[----:B------:R2:W-:Y:S08]  /*3e90*/  MUFU.EX2 R14, R4 ;  /* 0x00000004000e7308 */ /* 0x0005f00000000800 */
[----:B------:R-:W3:Y:S01]  /*3ea0*/  MUFU.EX2 R110, R11 ;  /* 0x0000000b006e7308 */ /* 0x000ee20000000800 */
[----:B-1----:R-:W-:Y:S01]  /*3eb0*/  F2FP.PACK_AB R9, R13, R15 ;  /* 0x0000000f0d09723e */ /* 0x002fe200000000ff */
[----:B--2---:R-:W-:-:S06]  /*3ec0*/  FFMA.FTZ R4, R18, c[0x0][0x2d0], -R3 ;  /* 0x0000b40012047a23 */ /* 0x004fcc0000010803 */
[----:B------:R3:W-:Y:S08]  /*3ed0*/  MUFU.EX2 R111, R6 ;  /* 0x00000006006f7308 */ /* 0x0007f00000000800 */
[----:B------:R1:W2:Y:S01]  /*3ee0*/  MUFU.EX2 R84, R4 ;  /* 0x0000000400547308 */ /* 0x0002a20000000800 */
[----:B---3--:R-:W-:Y:S01]  /*3ef0*/  F2FP.PACK_AB R6, R183, R110 ;  /* 0x0000006eb706723e */ /* 0x008fe200000000ff */
[----:B-1----:R-:W-:Y:S01]  /*3f00*/  FFMA.FTZ R4, R19, c[0x0][0x2d0], -R3 ;  /* 0x0000b40013047a23 */ /* 0x002fe20000010803 */
[----:B--2---:R-:W-:-:S05]  /*3f10*/  F2FP.PACK_AB R11, R84, R14 ;  /* 0x0000000e540b723e */ /* 0x004fca00000000ff */
[----:B------:R1:W-:Y:S02]  /*3f20*/  MUFU.EX2 R182, R4 ;  /* 0x0000000400b67308 */ /* 0x0003e40000000800 */
[C---:B------:R-:W-:Y:S08]  /*3f30*/  HMMA.16816.F32 R16, R8.reuse, R26, RZ ;  /* 0x0000001a0810723c */ /* 0x040ff000000018ff */
[----:B------:R-:W-:Y:S01]  /*3f40*/  HMMA.16816.F32 R40, R8, R36, RZ ;  /* 0x000000240828723c */ /* 0x000fe200000018ff */
[----:B-1----:R-:W-:-:S04]  /*3f50*/  FFMA.FTZ R4, R20, c[0x0][0x2d0], -R3 ;  /* 0x0000b40014047a23 */ /* 0x002fc80000010803 */
[----:B------:R1:W2:Y:S02]  /*3f60*/  MUFU.EX2 R127, R4 ;  /* 0x00000004007f7308 */ /* 0x0002a40000000800 */
[----:B-1----:R-:W-:Y:S01]  /*3f70*/  FFMA.FTZ R4, R22, c[0x0][0x2d0], -R3 ;  /* 0x0000b40016047a23 */ /* 0x002fe20000010803 */
[----:B--2---:R-:W-:-:S05]  /*3f80*/  F2FP.PACK_AB R5, R127, R182 ;  /* 0x000000b67f05723e */ /* 0x004fca00000000ff */
[----:B------:R1:W-:Y:S02]  /*3f90*/  MUFU.EX2 R126, R4 ;  /* 0x00000004007e7308 */ /* 0x0003e40000000800 */
[----:B-1----:R-:W-:Y:S02]  /*3fa0*/  FFMA.FTZ R4, R23, c[0x0][0x2d0], -R3 ;  /* 0x0000b40017047a23 */ /* 0x002fe40000010803 */
[C---:B------:R-:W-:Y:S04]  /*3fb0*/  HMMA.16816.F32 R20, R8.reuse, R24, RZ ;  /* 0x000000180814723c */ /* 0x040fe800000018ff */
[----:B------:R1:W2:Y:S04]  /*3fc0*/  MUFU.EX2 R125, R4 ;  /* 0x00000004007d7308 */ /* 0x0002a80000000800 */
[----:B------:R-:W-:Y:S01]  /*3fd0*/  HMMA.16816.F32 R24, R8, R38, RZ ;  /* 0x000000260818723c */ /* 0x000fe200000018ff */
[----:B-1----:R-:W-:-:S02]  /*3fe0*/  F2FP.PACK_AB R4, R109, R111 ;  /* 0x0000006f6d04723e */ /* 0x002fc400000000ff */
[----:B--2---:R-:W-:Y:S11]  /*3ff0*/  F2FP.PACK_AB R7, R125, R126 ;  /* 0x0000007e7d07723e */ /* 0x004ff600000000ff */
[----:B------:R-:W-:Y:S02]  /*4000*/  @!UPT UIADD3 URZ, URZ, URZ, URZ ;  /* 0x0000003f3f3ff290 */ /* 0x000fe4000fffe03f */
[----:B------:R-:W-:Y:S08]  /*4010*/  HMMA.16816.F32 R164, R4, R28, R20 ;  /* 0x0000001c04a4723c */ /* 0x000ff00000001814 */
[----:B------:R-:W-:Y:S08]  /*4020*/  HMMA.16816.F32 R20, R8, R48, RZ ;  /* 0x000000300814723c */ /* 0x000ff000000018ff */
[----:B------:R-:W-:Y:S01]  /*4030*/  HMMA.16816.F32 R60, R4, R30, R16 ;  /* 0x0000001e043c723c */ /* 0x000fe20000001810 */
[----:B------:R-:W1:Y:S07]  /*4040*/  LDSM.16.MT88.4 R28, [R248+0x2100] ;  /* 0x00210000f81c783b */ /* 0x000e6e0000004200 */
[----:B------:R-:W-:Y:S08]  /*4050*/  HMMA.16816.F32 R16, R8, R50, RZ ;  /* 0x000000320810723c */ /* 0x000ff000000018ff */
[C---:B------:R-:W-:Y:S07]  /*4060*/  HMMA.16816.F32 R56, R4.reuse, R44, R20 ;  /* 0x0000002c0438723c */ /* 0x040fee0000001814 */
[----:B------:R-:W-:Y:S01]  /*4070*/  STL [R1+0x48], R62 ;  /* 0x0000483e01007387 */ /* 0x000fe20000100800 */
[----:B------:R-:W-:Y:S01]  /*4080*/  HMMA.16816.F32 R156, R4, R52, R40 ;  /* 0x00000034049c723c */ /* 0x000fe20000001828 */
[----:B------:R-:W-:Y:S01]  /*4090*/  IMAD.MOV.U32 R102, RZ, RZ, R61 ;  /* 0x000000ffff667224 */ /* 0x000fe200078e003d */
[----:B------:R-:W-:Y:S01]  /*40a0*/  MOV R101, R60 ;  /* 0x0000003c00657202 */ /* 0x000fe20000000f00 */
[----:B------:R-:W-:-:S02]  /*40b0*/  IMAD.MOV.U32 R178, RZ, RZ, R63 ;  /* 0x000000ffffb27224 */ /* 0x000fc400078e003f */
[----:B------:R-:W-:Y:S03]  /*40c0*/  LDSM.16.MT88.4 R60, [R248+0x2900] ;  /* 0x00290000f83c783b */ /* 0x000fe60000004200 */
[C---:B------:R-:W-:Y:S01]  /*40d0*/  HMMA.16816.F32 R148, R4.reuse, R54, R24 ;  /* 0x000000360494723c */ /* 0x040fe20000001818 */
[----:B------:R-:W2:Y:S07]  /*40e0*/  LDSM.16.MT88.4 R52, [R251+0x2900] ;  /* 0x00290000fb34783b */ /* 0x000eae0000004200 */
[----:B------:R-:W-:Y:S01]  /*40f0*/  IMAD.MOV.U32 R118, RZ, RZ, R57 ;  /* 0x000000ffff767224 */ /* 0x000fe200078e0039 */
[----:B------:R-:W-:Y:S01]  /*4100*/  MOV R117, R56 ;  /* 0x0000003800757202 */ /* 0x000fe20000000f00 */
[----:B------:R-:W-:Y:S01]  /*4110*/  IMAD.MOV.U32 R116, RZ, RZ, R58 ;  /* 0x000000ffff747224 */ /* 0x000fe200078e003a */
[----:B------:R-:W-:Y:S01]  /*4120*/  HMMA.16816.F32 R16, R4, R46, R16 ;  /* 0x0000002e0410723c */ /* 0x000fe20000001810 */
[----:B------:R-:W-:-:S02]  /*4130*/  IMAD.MOV.U32 R115, RZ, RZ, R59 ;  /* 0x000000ffff737224 */ /* 0x000fc400078e003b */
[----:B------:R-:W3:Y:S05]  /*4140*/  LDSM.16.MT88.4 R56, [R249+0x2900] ;  /* 0x00290000f938783b */ /* 0x000eea0000004200 */
[C---:B------:R-:W-:Y:S08]  /*4150*/  HMMA.16816.F32 R20, R8.reuse, R70, RZ ;  /* 0x000000460814723c */ /* 0x040ff000000018ff */
[C---:B-1----:R-:W-:Y:S08]  /*4160*/  HMMA.16816.F32 R40, R8.reuse, R28, RZ ;  /* 0x0000001c0828723c */ /* 0x042ff000000018ff */
[----:B------:R-:W-:Y:S01]  /*4170*/  HMMA.16816.F32 R24, R8, R68, RZ ;  /* 0x000000440818723c */ /* 0x000fe200000018ff */
[----:B------:R-:W-:Y:S01]  /*4180*/  MOV R181, R16 ;  /* 0x0000001000b57202 */ /* 0x000fe20000000f00 */
[----:B------:R-:W-:Y:S01]  /*4190*/  IMAD.MOV.U32 R180, RZ, RZ, R17 ;  /* 0x000000ffffb47224 */ /* 0x000fe200078e0011 */
[----:B------:R-:W-:Y:S01]  /*41a0*/  MOV R124, R19 ;  /* 0x00000013007c7202 */ /* 0x000fe20000000f00 */
[----:B------:R-:W-:-:S04]  /*41b0*/  IMAD.MOV.U32 R179, RZ, RZ, R18 ;  /* 0x000000ffffb37224 */ /* 0x000fc800078e0012 */
[C---:B------:R-:W-:Y:S08]  /*41c0*/  HMMA.16816.F32 R48, R8.reuse, R32, RZ ;  /* 0x000000200830723c */ /* 0x040ff000000018ff */
[C---:B------:R-:W-:Y:S08]  /*41d0*/  HMMA.16816.F32 R44, R8.reuse, R34, RZ ;  /* 0x00000022082c723c */ /* 0x040ff000000018ff */
[----:B------:R-:W-:Y:S08]  /*41e0*/  HMMA.16816.F32 R32, R8, R64, RZ ;  /* 0x000000400820723c */ /* 0x000ff000000018ff */
[----:B--2---:R-:W-:Y:S08]  /*41f0*/  HMMA.16816.F32 R20, R4, R54, R20 ;  /* 0x000000360414723c */ /* 0x004ff00000001814 */
[C---:B------:R-:W-:Y:S08]  /*4200*/  HMMA.16816.F32 R16, R8.reuse, R76, RZ ;  /* 0x0000004c0810723c */ /* 0x040ff000000018ff */
[C---:B------:R-:W-:Y:S08]  /*4210*/  HMMA.16816.F32 R36, R8.reuse, R30, RZ ;  /* 0x0000001e0824723c */ /* 0x040ff000000018ff */
[----:B------:R-:W-:Y:S01]  /*4220*/  HMMA.16816.F32 R28, R8, R66, RZ ;  /* 0x00000042081c723c */ /* 0x000fe200000018ff */
[----:B------:R-:W1:Y:S01]  /*4230*/  LDSM.16.MT88.4 R64, [R248+0x4100] ;  /* 0x00410000f840783b */ /* 0x000e620000004200 */
[----:B------:R-:W-:Y:S01]  /*4240*/  IMAD.MOV.U32 R137, RZ, RZ, R21 ;  /* 0x000000ffff897224 */ /* 0x000fe200078e0015 */
[----:B------:R-:W-:Y:S01]  /*4250*/  MOV R136, R20 ;  /* 0x0000001400887202 */ /* 0x000fe20000000f00 */
[----:B------:R-:W-:-:S02]  /*4260*/  IMAD.MOV.U32 R114, RZ, RZ, R23 ;  /* 0x000000ffff727224 */ /* 0x000fc400078e0017 */
[----:B------:R-:W-:Y:S02]  /*4270*/  IMAD.MOV.U32 R103, RZ, RZ, R22 ;  /* 0x000000ffff677224 */ /* 0x000fe400078e0016 */
[C---:B------:R-:W-:Y:S08]  /*4280*/  HMMA.16816.F32 R128, R4.reuse, R60, R40 ;  /* 0x0000003c0480723c */ /* 0x040ff00000001828 */
[C---:B------:R-:W-:Y:S01]  /*4290*/  HMMA.16816.F32 R24, R4.reuse, R52, R24 ;  /* 0x000000340418723c */ /* 0x040fe20000001818 */
[----:B------:R-:W-:Y:S07]  /*42a0*/  LDSM.16.MT88.4 R52, [R250+0x4100] ;  /* 0x00410000fa34783b */ /* 0x000fee0000004200 */
[C---:B------:R-:W-:Y:S01]  /*42b0*/  HMMA.16816.F32 R140, R4.reuse, R72, R48 ;  /* 0x00000048048c723c */ /* 0x040fe20000001830 */
[----:B------:R-:W2:Y:S07]  /*42c0*/  LDSM.16.MT88.4 R48, [R249+0x4100] ;  /* 0x00410000f930783b */ /* 0x000eae0000004200 */
[----:B---3--:R-:W-:Y:S01]  /*42d0*/  HMMA.16816.F32 R40, R4, R56, R32 ;  /* 0x000000380428723c */ /* 0x008fe20000001820 */
[----:B------:R-:W-:Y:S01]  /*42e0*/  IMAD.MOV.U32 R122, RZ, RZ, R129 ;  /* 0x000000ffff7a7224 */ /* 0x000fe200078e0081 */
[----:B------:R-:W-:Y:S01]  /*42f0*/  MOV R120, R131 ;  /* 0x0000008300787202 */ /* 0x000fe20000000f00 */
[----:B------:R-:W-:-:S02]  /*4300*/  IMAD.MOV.U32 R121, RZ, RZ, R130 ;  /* 0x000000ffff797224 */ /* 0x000fc400078e0082 */
[----:B------:R-:W-:-:S03]  /*4310*/  IMAD.MOV.U32 R119, RZ, RZ, R128 ;  /* 0x000000ffff777224 */ /* 0x000fc600078e0080 */
[C---:B------:R-:W-:Y:S01]  /*4320*/  HMMA.16816.F32 R20, R4.reuse, R80, R16 ;  /* 0x000000500414723c */ /* 0x040fe20000001810 */
[----:B------:R-:W-:Y:S01]  /*4330*/  IMAD.MOV.U32 R130, RZ, RZ, R25 ;  /* 0x000000ffff827224 */ /* 0x000fe200078e0019 */
[----:B------:R-:W-:Y:S01]  /*4340*/  MOV R128, R27 ;  /* 0x0000001b00807202 */ /* 0x000fe20000000f00 */
[----:B------:R-:W-:Y:S02]  /*4350*/  IMAD.MOV.U32 R129, RZ, RZ, R26 ;  /* 0x000000ffff817224 */ /* 0x000fe400078e001a */
[----:B------:R-:W-:Y:S02]  /*4360*/  IMAD.MOV.U32 R123, RZ, RZ, R24 ;  /* 0x000000ffff7b7224 */ /* 0x000fe400078e0018 */
[----:B------:R-:W3:Y:S01]  /*4370*/  LDSM.16.MT88.4 R24, [R248+0x4900] ;  /* 0x00490000f818783b */ /* 0x000ee20000004200 */
[C---:B------:R-:W-:Y:S03]  /*4380*/  HMMA.16816.F32 R68, R4.reuse, R62, R36 ;  /* 0x0000003e0444723c */ /* 0x040fe60000001824 */
[----:B------:R-:W-:Y:S05]  /*4390*/  LDSM.16.MT88.4 R60, [R248+0x6100] ;  /* 0x00610000f83c783b */ /* 0x000fea0000004200 */
[----:B------:R-:W-:Y:S01]  /*43a0*/  HMMA.16816.F32 R36, R4, R58, R28 ;  /* 0x0000003a0424723c */ /* 0x000fe2000000181c */
[----:B------:R-:W-:Y:S01]  /*43b0*/  IMAD.MOV.U32 R32, RZ, RZ, R43 ;  /* 0x000000ffff207224 */ /* 0x000fe200078e002b */
[----:B------:R-:W-:Y:S01]  /*43c0*/  MOV R113, R42 ;  /* 0x0000002a00717202 */ /* 0x000fe20000000f00 */
[----:B------:R-:W-:Y:S01]  /*43d0*/  IMAD.MOV.U32 R112, RZ, RZ, R40 ;  /* 0x000000ffff707224 */ /* 0x000fe200078e0028 */
[----:B------:R-:W-:Y:S01]  /*43e0*/  LDSM.16.MT88.4 R56, [R251+0x4900] ;  /* 0x00490000fb38783b */ /* 0x000fe20000004200 */
[----:B------:R-:W-:-:S03]  /*43f0*/  IMAD.MOV.U32 R100, RZ, RZ, R41 ;  /* 0x000000ffff647224 */ /* 0x000fc600078e0029 */
[----:B------:R-:W-:Y:S01]  /*4400*/  HMMA.16816.F32 R72, R4, R74, R44 ;  /* 0x0000004a0448723c */ /* 0x000fe2000000182c */
[----:B------:R-:W4:Y:S01]  /*4410*/  LDSM.16.MT88.4 R44, [R251+0x4100] ;  /* 0x00410000fb2c783b */ /* 0x000f220000004200 */
[----:B------:R-:W-:Y:S01]  /*4420*/  MOV R17, R21 ;  /* 0x0000001500117202 */ /* 0x000fe20000000f00 */
[----:B------:R-:W-:Y:S01]  /*4430*/  IMAD.MOV.U32 R16, RZ, RZ, R23 ;  /* 0x000000ffff107224 */ /* 0x000fe200078e0017 */
[----:B------:R-:W-:Y:S01]  /*4440*/  MOV R0, R20 ;  /* 0x0000001400007202 */ /* 0x000fe20000000f00 */
[----:B------:R-:W5:Y:S01]  /*4450*/  LDSM.16.MT88.4 R40, [R249+0x4900] ;  /* 0x00490000f928783b */ /* 0x000f620000004200 */
[----:B------:R-:W-:Y:S02]  /*4460*/  IMAD.MOV.U32 R80, RZ, RZ, R22 ;  /* 0x000000ffff507224 */ /* 0x000fe400078e0016 */
[C---:B------:R-:W-:Y:S07]  /*4470*/  HMMA.16816.F32 R20, R8.reuse, R78, RZ ;  /* 0x0000004e0814723c */ /* 0x040fee00000018ff */
[----:B------:R-:W-:Y:S01]  /*4480*/  IMAD.MOV.U32 R78, RZ, RZ, R17 ;  /* 0x000000ffff4e7224 */ /* 0x000fe200078e0011 */
[----:B------:R-:W-:Y:S01]  /*4490*/  MOV R28, R38 ;  /* 0x00000026001c7202 */ /* 0x000fe20000000f00 */
[----:B------:R-:W-:Y:S01]  /*44a0*/  IMAD.MOV.U32 R131, RZ, RZ, R39 ;  /* 0x000000ffff837224 */ /* 0x000fe200078e0027 */
[----:B------:R-:W-:Y:S01]  /*44b0*/  MOV R79, R16 ;  /* 0x00000010004f7202 */ /* 0x000fe20000000f00 */
[----:B------:R-:W-:Y:S01]  /*44c0*/  IMAD.MOV.U32 R76, RZ, RZ, R36 ;  /* 0x000000ffff4c7224 */ /* 0x000fe200078e0024 */
[----:B-1----:R-:W-:Y:S01]  /*44d0*/  HMMA.16816.F32 R16, R8, R64, RZ ;  /* 0x000000400810723c */ /* 0x002fe200000018ff */
[----:B------:R-:W-:Y:S01]  /*44e0*/  MOV R77, R37 ;  /* 0x00000025004d7202 */ /* 0x000fe20000000f00 */
[----:B------:R-:W-:-:S05]  /*44f0*/  IMAD.MOV.U32 R81, RZ, RZ, R28 ;  /* 0x000000ffff517224 */ /* 0x000fca00078e001c */
[----:B------:R-:W-:Y:S01]  /*4500*/  IMAD.MOV.U32 R65, RZ, RZ, R32 ;  /* 0x000000ffff417224 */ /* 0x000fe200078e0020 */
[----:B------:R-:W-:Y:S01]  /*4510*/  HMMA.16816.F32 R36, R8, R66, RZ ;  /* 0x000000420824723c */ /* 0x000fe200000018ff */
[----:B------:R-:W-:-:S06]  /*4520*/  IMAD.MOV.U32 R64, RZ, RZ, R119 ;  /* 0x000000ffff407224 */ /* 0x000fcc00078e0077 */
[----:B------:R-:W-:Y:S01]  /*4530*/  MOV R66, R121 ;  /* 0x0000007900427202 */ /* 0x000fe20000000f00 */
[----:B--2---:R-:W-:Y:S01]  /*4540*/  HMMA.16816.F32 R32, R8, R48, RZ ;  /* 0x000000300820723c */ /* 0x004fe200000018ff */
[----:B------:R-:W-:-:S07]  /*4550*/  IMAD.MOV.U32 R67, RZ, RZ, R120 ;  /* 0x000000ffff437224 */ /* 0x000fce00078e0078 */
[----:B------:R-:W-:Y:S01]  /*4560*/  HMMA.16816.F32 R28, R8, R50, RZ ;  /* 0x00000032081c723c */ /* 0x000fe200000018ff */
[----:B------:R-:W1:Y:S07]  /*4570*/  LDSM.16.MT88.4 R48, [R250+0x4900] ;  /* 0x00490000fa30783b */ /* 0x000e6e0000004200 */
[----:B---3--:R-:W-:Y:S08]  /*4580*/  HMMA.16816.F32 R184, R4, R24, R16 ;  /* 0x0000001804b8723c */ /* 0x008ff00000001810 */
[----:B----4-:R-:W-:Y:S07]  /*4590*/  HMMA.16816.F32 R16, R8, R44, RZ ;  /* 0x0000002c0810723c */ /* 0x010fee00000018ff */
[----:B------:R-:W-:Y:S01]  /*45a0*/  IMAD.MOV.U32 R44, RZ, RZ, R137 ;  /* 0x000000ffff2c7224 */ /* 0x000fe200078e0089 */
[----:B------:R-:W-:Y:S01]  /*45b0*/  MOV R45, R136 ;  /* 0x00000088002d7202 */ /* 0x000fe20000000f00 */
[C---:B------:R-:W-:Y:S01]  /*45c0*/  HMMA.16816.F32 R144, R4.reuse, R26, R36 ;  /* 0x0000001a0490723c */ /* 0x040fe20000001824 */
[----:B------:R-:W2:Y:S07]  /*45d0*/  LDSM.16.MT88.4 R36, [R248+0x6900] ;  /* 0x00690000f824783b */ /* 0x000eae0000004200 */
[C---:B-----5:R-:W-:Y:S08]  /*45e0*/  HMMA.16816.F32 R160, R4.reuse, R40, R32 ;  /* 0x0000002804a0723c */ /* 0x060ff00000001820 */
[----:B------:R-:W-:Y:S01]  /*45f0*/  HMMA.16816.F32 R136, R4, R42, R28 ;  /* 0x0000002a0488723c */ /* 0x000fe2000000181c */
[----:B------:R-:W3:Y:S07]  /*4600*/  LDSM.16.MT88.4 R40, [R249+0x6100] ;  /* 0x00610000f928783b */ /* 0x000eee0000004200 */
[----:B------:R-:W-:Y:S07]  /*4610*/  HMMA.16816.F32 R24, R8, R54, RZ ;  /* 0x000000360818723c */ /* 0x000fee00000018ff */
[----:B------:R-:W-:Y:S01]  /*4620*/  IMAD.MOV.U32 R54, RZ, RZ, R116 ;  /* 0x000000ffff367224 */ /* 0x000fe200078e0074 */
[----:B------:R-:W-:Y:S01]  /*4630*/  HMMA.16816.F32 R188, R4, R82, R20 ;  /* 0x0000005204bc723c */ /* 0x000fe20000001814 */
[----:B------:R-:W-:-:S06]  /*4640*/  MOV R55, R115 ;  /* 0x0000007300377202 */ /* 0x000fcc0000000f00 */
[----:B------:R-:W-:Y:S01]  /*4650*/  IMAD.MOV.U32 R82, RZ, RZ, R129 ;  /* 0x000000ffff527224 */ /* 0x000fe200078e0081 */
[----:B------:R-:W-:Y:S01]  /*4660*/  HMMA.16816.F32 R20, R8, R60, RZ ;  /* 0x0000003c0814723c */ /* 0x000fe200000018ff */
[----:B------:R-:W-:-:S06]  /*4670*/  MOV R83, R128 ;  /* 0x0000008000537202 */ /* 0x000fcc0000000f00 */
[----:B------:R-:W-:Y:S01]  /*4680*/  IMAD.MOV.U32 R60, RZ, RZ, R114 ;  /* 0x000000ffff3c7224 */ /* 0x000fe200078e0072 */
[----:B------:R-:W-:Y:S01]  /*4690*/  HMMA.16816.F32 R28, R8, R52, RZ ;  /* 0x00000034081c723c */ /* 0x000fe200000018ff */
[----:B------:R-:W-:-:S06]  /*46a0*/  IMAD.MOV.U32 R61, RZ, RZ, R113 ;  /* 0x000000ffff3d7224 */ /* 0x000fcc00078e0071 */
[----:B------:R-:W-:Y:S01]  /*46b0*/  MOV R53, R118 ;  /* 0x0000007600357202 */ /* 0x000fe20000000f00 */
[----:B------:R-:W-:Y:S01]  /*46c0*/  IMAD.MOV.U32 R52, RZ, RZ, R117 ;  /* 0x000000ffff347224 */ /* 0x000fe200078e0075 */
[----:B------:R-:W-:Y:S07]  /*46d0*/  HMMA.16816.F32 R32, R8, R46, RZ ;  /* 0x0000002e0820723c */ /* 0x000fee00000018ff */
[----:B------:R-:W-:Y:S01]  /*46e0*/  IMAD.MOV.U32 R46, RZ, RZ, R80 ;  /* 0x000000ffff2e7224 */ /* 0x000fe200078e0050 */
[----:B-1----:R-:W-:Y:S01]  /*46f0*/  HMMA.16816.F32 R116, R4, R50, R24 ;  /* 0x000000320474723c */ /* 0x002fe20000001818 */
[----:B------:R-:W1:Y:S01]  /*4700*/  LDSM.16.MT88.4 R24, [R249+0x6900] ;  /* 0x00690000f918783b */ /* 0x000e620000004200 */
[----:B------:R-:W-:Y:S01]  /*4710*/  IMAD.MOV.U32 R80, RZ, RZ, R123 ;  /* 0x000000ffff507224 */ /* 0x000fe200078e007b */
[----:B------:R-:W-:-:S02]  /*4720*/  MOV R47, R79 ;  /* 0x0000004f002f7202 */ /* 0x000fc40000000f00 */
[----:B------:R-:W-:-:S03]  /*4730*/  MOV R79, R131 ;  /* 0x00000083004f7202 */ /* 0x000fc60000000f00 */
[----:B------:R-:W-:Y:S07]  /*4740*/  HMMA.16816.F32 R152, R4, R56, R16 ;  /* 0x000000380498723c */ /* 0x000fee0000001810 */
[----:B------:R-:W-:Y:S01]  /*4750*/  IMAD.MOV.U32 R56, RZ, RZ, R65 ;  /* 0x000000ffff387224 */ /* 0x000fe200078e0041 */
[----:B------:R-:W-:Y:S01]  /*4760*/  HMMA.16816.F32 R16, R8, R62, RZ ;  /* 0x0000003e0810723c */ /* 0x000fe200000018ff */
[----:B------:R-:W-:Y:S02]  /*4770*/  IMAD.MOV.U32 R65, RZ, RZ, R122 ;  /* 0x000000ffff417224 */ /* 0x000fe400078e007a */
[----:B------:R-:W-:-:S02]  /*4780*/  IMAD.MOV.U32 R57, RZ, RZ, R78 ;  /* 0x000000ffff397224 */ /* 0x000fc400078e004e */
[----:B------:R-:W-:Y:S02]  /*4790*/  IMAD.MOV.U32 R78, RZ, RZ, R81 ;  /* 0x000000ffff4e7224 */ /* 0x000fe400078e0051 */
[----:B------:R-:W-:Y:S01]  /*47a0*/  MOV R62, R112 ;  /* 0x00000070003e7202 */ /* 0x000fe20000000f00 */
[----:B------:R-:W-:Y:S01]  /*47b0*/  HMMA.16816.F32 R120, R4, R48, R28 ;  /* 0x000000300478723c */ /* 0x000fe2000000181c */
[----:B------:R-:W4:Y:S01]  /*47c0*/  LDSM.16.MT88.4 R28, [R251+0x6100] ;  /* 0x00610000fb1c783b */ /* 0x000f220000004200 */
[----:B------:R-:W-:Y:S02]  /*47d0*/  IMAD.MOV.U32 R81, RZ, RZ, R130 ;  /* 0x000000ffff517224 */ /* 0x000fe400078e0082 */
[----:B------:R-:W-:-:S04]  /*47e0*/  IMAD.MOV.U32 R63, RZ, RZ, R103 ;  /* 0x000000ffff3f7224 */ /* 0x000fc800078e0067 */
[----:B--2---:R-:W-:Y:S08]  /*47f0*/  HMMA.16816.F32 R112, R4, R36, R20 ;  /* 0x000000240470723c */ /* 0x004ff00000001814 */
[----:B---3--:R-:W-:Y:S08]  /*4800*/  HMMA.16816.F32 R20, R8, R40, RZ ;  /* 0x000000280814723c */ /* 0x008ff000000018ff */
[----:B------:R-:W-:Y:S07]  /*4810*/  HMMA.16816.F32 R128, R4, R58, R32 ;  /* 0x0000003a0480723c */ /* 0x000fee0000001820 */
[----:B------:R-:W-:Y:S01]  /*4820*/  IMAD.MOV.U32 R33, RZ, RZ, R102 ;  /* 0x000000ffff217224 */ /* 0x000fe200078e0066 */
[----:B------:R-:W-:Y:S01]  /*4830*/  MOV R34, R101 ;  /* 0x0000006500227202 */ /* 0x000fe20000000f00 */
[----:B------:R-:W-:-:S02]  /*4840*/  IMAD.MOV.U32 R35, RZ, RZ, R100 ;  /* 0x000000ffff237224 */ /* 0x000fc400078e0064 */
[----:B------:R-:W-:Y:S01]  /*4850*/  HMMA.16816.F32 R100, R4, R38, R16 ;  /* 0x000000260464723c */ /* 0x000fe20000001810 */
[----:B------:R-:W-:Y:S01]  /*4860*/  IMAD.MOV.U32 R41, RZ, RZ, R33 ;  /* 0x000000ffff297224 */ /* 0x000fe200078e0021 */
[----:B------:R-:W-:Y:S01]  /*4870*/  MOV R40, R34 ;  /* 0x0000002200287202 */ /* 0x000fe20000000f00 */
[----:B------:R-:W-:Y:S01]  /*4880*/  IMAD.MOV.U32 R32, RZ, RZ, R35 ;  /* 0x000000ffff207224 */ /* 0x000fe200078e0023 */
[----:B------:R-:W-:Y:S01]  /*4890*/  MOV R34, R63 ;  /* 0x0000003f00227202 */ /* 0x000fe20000000f00 */
[----:B------:R-:W-:Y:S02]  /*48a0*/  IMAD.MOV.U32 R33, RZ, RZ, R62 ;  /* 0x000000ffff217224 */ /* 0x000fe400078e003e */
[----:B------:R-:W-:Y:S01]  /*48b0*/  IMAD.MOV.U32 R35, RZ, RZ, R60 ;  /* 0x000000ffff237224 */ /* 0x000fe200078e003c */
[----:B------:R-:W-:Y:S07]  /*48c0*/  HMMA.16816.F32 R16, R8, R42, RZ ;  /* 0x0000002a0810723c */ /* 0x000fee00000018ff */
[----:B------:R-:W-:Y:S01]  /*48d0*/  IMAD.MOV.U32 R42, RZ, RZ, R61 ;  /* 0x000000ffff2a7224 */ /* 0x000fe200078e003d */
[----:B------:R-:W-:Y:S01]  /*48e0*/  MOV R43, R56 ;  /* 0x00000038002b7202 */ /* 0x000fe20000000f00 */
[----:B-1----:R-:W-:Y:S01]  /*48f0*/  HMMA.16816.F32 R60, R4, R24, R20 ;  /* 0x00000018043c723c */ /* 0x002fe20000001814 */
[----:B------:R-:W1:Y:S06]  /*4900*/  LDSM.16.MT88.4 R20, [R251+0x6900] ;  /* 0x00690000fb14783b */ /* 0x000e6c0000004200 */
[----:B------:R-:W-:-:S08]  /*4910*/  IMAD.MOV.U32 R25, RZ, RZ, R57 ;  /* 0x000000ffff197224 */ /* 0x000fd000078e0039 */
[----:B------:R-:W-:Y:S08]  /*4920*/  HMMA.16816.F32 R56, R4, R26, R16 ;  /* 0x0000001a0438723c */ /* 0x000ff00000001810 */
[----:B----4-:R-:W-:Y:S07]  /*4930*/  HMMA.16816.F32 R16, R8, R28, RZ ;  /* 0x0000001c0810723c */ /* 0x010fee00000018ff */
[----:B------:R-:W-:Y:S01]  /*4940*/  IMAD.MOV.U32 R29, RZ, RZ, R32 ;  /* 0x000000ffff1d7224 */ /* 0x000fe200078e0020 */
[----:B------:R-:W-:Y:S11]  /*4950*/  MOV R28, R33 ;  /* 0x00000021001c7202 */ /* 0x000ff60000000f00 */
[----:B------:R-:W-:Y:S05]  /*4960*/  @!UPT UIADD3 URZ, URZ, URZ, URZ ;  /* 0x0000003f3f3ff290 */ /* 0x000fea000fffe03f */
[----:B-1----:R-:W-:Y:S08]  /*4970*/  HMMA.16816.F32 R48, R4, R20, R16 ;  /* 0x000000140430723c */ /* 0x002ff00000001810 */
[----:B------:R-:W-:Y:S07]  /*4980*/  HMMA.16816.F32 R16, R8, R30, RZ ;  /* 0x0000001e0810723c */ /* 0x000fee00000018ff */
[----:B------:R-:W-:-:S02]  /*4990*/  IMAD.MOV.U32 R30, RZ, RZ, R34 ;  /* 0x000000ffff1e7224 */ /* 0x000fc400078e0022 */
[----:B------:R-:W-:Y:S11]  /*49a0*/  IMAD.MOV.U32 R31, RZ, RZ, R35 ;  /* 0x000000ffff1f7224 */ /* 0x000ff600078e0023 */
[----:B------:R-:W-:Y:S04]  /*49b0*/  @!UPT UIADD3 URZ, URZ, URZ, URZ ;  /* 0x0000003f3f3ff290 */ /* 0x000fe8000fffe03f */
[----:B------:R-:W-:Y:S01]  /*49c0*/  HMMA.16816.F32 R36, R4, R22, R16 ;  /* 0x000000160424723c */ /* 0x000fe20000001810 */
[----:B------:R-:W1:Y:S07]  /*49d0*/  LDSM.16.MT88.4 R16, [R250+0x6100] ;  /* 0x00610000fa10783b */ /* 0x000e6e0000004200 */
[C---:B-1----:R-:W-:Y:S08]  /*49e0*/  HMMA.16816.F32 R20, R8.reuse, R16, RZ ;  /* 0x000000100814723c */ /* 0x042ff000000018ff */
[----:B------:R-:W-:Y:S01]  /*49f0*/  HMMA.16816.F32 R8, R8, R18, RZ ;  /* 0x000000120808723c */ /* 0x000fe200000018ff */
[----:B------:R-:W1:Y:S11]  /*4a00*/  LDSM.16.MT88.4 R16, [R250+0x6900] ;  /* 0x00690000fa10783b */ /* 0x000e760000004200 */
[----:B------:R-:W-:Y:S04]  /*4a10*/  @!UPT UIADD3 URZ, URZ, URZ, URZ ;  /* 0x0000003f3f3ff290 */ /* 0x000fe8000fffe03f */
[C---:B-1----:R-:W-:Y:S07]  /*4a20*/  HMMA.16816.F32 R32, R4.reuse, R16, R20 ;  /* 0x000000100420723c */ /* 0x042fee0000001814 */
[----:B------:R-:W-:Y:S01]  /*4a30*/  MOV R16, R25 ;  /* 0x0000001900107202 */ /* 0x000fe20000000f00 */
[----:B------:R-:W-:Y:S01]  /*4a40*/  IMAD.MOV.U32 R21, RZ, RZ, R47 ;  /* 0x000000ffff157224 */ /* 0x000fe200078e002f */
[----:B------:R-:W-:Y:S01]  /*4a50*/  HMMA.16816.F32 R24, R4, R18, R8 ;  /* 0x000000120418723c */ /* 0x000fe20000001808 */
[----:B------:R-:W-:Y:S01]  /*4a60*/  IMAD.MOV.U32 R47, RZ, RZ, R124 ;  /* 0x000000ffff2f7224 */ /* 0x000fe200078e007c */
[----:B------:R-:W-:Y:S01]  /*4a70*/  MOV R23, R44 ;  /* 0x0000002c00177202 */ /* 0x000fe20000000f00 */
[----:B------:R-:W-:Y:S01]  /*4a80*/  IMAD.MOV.U32 R22, RZ, RZ, R45 ;  /* 0x000000ffff167224 */ /* 0x000fe200078e002d */
[----:B------:R-:W-:Y:S01]  /*4a90*/  MOV R45, R180 ;  /* 0x000000b4002d7202 */ /* 0x000fe20000000f00 */
[----:B------:R-:W-:-:S02]  /*4aa0*/  IMAD.MOV.U32 R17, RZ, RZ, R46 ;  /* 0x000000ffff117224 */ /* 0x000fc400078e002e */
[----:B------:R-:W-:Y:S01]  /*4ab0*/  IMAD.MOV.U32 R7, RZ, RZ, R30 ;  /* 0x000000ffff077224 */ /* 0x000fe200078e001e */
[----:B------:R-:W-:Y:S01]  /*4ac0*/  MOV R30, R28 ;  /* 0x0000001c001e7202 */ /* 0x000fe20000000f00 */
[----:B------:R-:W-:Y:S01]  /*4ad0*/  IMAD.MOV.U32 R28, RZ, RZ, R42 ;  /* 0x000000ffff1c7224 */ /* 0x000fe200078e002a */
[----:B------:R-:W-:Y:S01]  /*4ae0*/  MOV R11, R0 ;  /* 0x00000000000b7202 */ /* 0x000fe20000000f00 */
[----:B------:R-:W2:Y:S01]  /*4af0*/  LDL.LU R42, [R1+0x48] ;  /* 0x00004800012a7983 */ /* 0x000ea20000300800 */
[----:B------:R-:W-:Y:S01]  /*4b00*/  FFMA.FTZ R0, R97, c[0x0][0x2d0], -R12 ;  /* 0x0000b40061007a23 */ /* 0x000fe2000001080c */
[----:B------:R-:W-:Y:S01]  /*4b10*/  MOV R6, R23 ;  /* 0x0000001700067202 */ /* 0x000fe20000000f00 */
[----:B------:R-:W-:Y:S02]  /*4b20*/  IMAD.MOV.U32 R46, RZ, RZ, R179 ;  /* 0x000000ffff2e7224 */ /* 0x000fe400078e00b3 */
[----:B------:R1:W-:Y:S01]  /*4b30*/  MUFU.EX2 R124, R0 ;  /* 0x00000000007c7308 */ /* 0x0003e20000000800 */
[----:B------:R-:W-:-:S02]  /*4b40*/  IMAD.MOV.U32 R44, RZ, RZ, R181 ;  /* 0x000000ffff2c7224 */ /* 0x000fc400078e00b5 */
[----:B------:R-:W-:Y:S02]  /*4b50*/  FFMA.FTZ R19, R92, c[0x0][0x2d0], -R12 ;  /* 0x0000b4005c137a23 */ /* 0x000fe4000001080c */
[----:B------:R-:W-:Y:S02]  /*4b60*/  IMAD.MOV.U32 R92, RZ, RZ, R11 ;  /* 0x000000ffff5c7224 */ /* 0x000fe400078e000b */
[----:B------:R-:W3:Y:S01]  /*4b70*/  LDSM.16.MT88.4 R8, [R248+0x1100] ;  /* 0x00110000f808783b */ /* 0x000ee20000004200 */
[----:B------:R-:W-:Y:S02]  /*4b80*/  IMAD.MOV.U32 R97, RZ, RZ, R22 ;  /* 0x000000ffff617224 */ /* 0x000fe400078e0016 */
[----:B------:R-:W-:Y:S02]  /*4b90*/  FFMA.FTZ R20, R93, c[0x0][0x2d0], -R12 ;  /* 0x0000b4005d147a23 */ /* 0x000fe4000001080c */
[----:B------:R-:W-:Y:S02]  /*4ba0*/  IMAD.MOV.U32 R93, RZ, RZ, R16 ;  /* 0x000000ffff5d7224 */ /* 0x000fe400078e0010 */
[----:B------:R-:W-:-:S02]  /*4bb0*/  IMAD.MOV.U32 R16, RZ, RZ, R31 ;  /* 0x000000ffff107224 */ /* 0x000fc400078e001f */
[--C-:B-1----:R-:W-:Y:S02]  /*4bc0*/  FFMA.FTZ R0, R96, c[0x0][0x2d0], -R12.reuse ;  /* 0x0000b40060007a23 */ /* 0x102fe4000001080c */
[----:B------:R-:W-:Y:S01]  /*4bd0*/  IMAD.MOV.U32 R31, RZ, RZ, R29 ;  /* 0x000000ffff1f7224 */ /* 0x000fe200078e001d */
[----:B------:R-:W-:Y:S01]  /*4be0*/  MOV R29, R43 ;  /* 0x0000002b001d7202 */ /* 0x000fe20000000f00 */
[----:B------:R1:W-:Y:S02]  /*4bf0*/  MUFU.EX2 R180, R0 ;  /* 0x0000000000b47308 */ /* 0x0003e40000000800 */
[----:B-1----:R-:W-:Y:S02]  /*4c00*/  FFMA.FTZ R0, R95, c[0x0][0x2d0], -R12 ;  /* 0x0000b4005f007a23 */ /* 0x002fe4000001080c */
[----:B------:R-:W-:-:S04]  /*4c10*/  IMAD.MOV.U32 R95, RZ, RZ, R21 ;  /* 0x000000ffff5f7224 */ /* 0x000fc800078e0015 */
[----:B------:R1:W-:Y:S02]  /*4c20*/  MUFU.EX2 R179, R0 ;  /* 0x0000000000b37308 */ /* 0x0003e40000000800 */
[----:B-1----:R-:W-:Y:S01]  /*4c30*/  FFMA.FTZ R0, R94, c[0x0][0x2d0], -R12 ;  /* 0x0000b4005e007a23 */ /* 0x002fe2000001080c */
[----:B------:R-:W-:-:S05]  /*4c40*/  MOV R94, R17 ;  /* 0x00000011005e7202 */ /* 0x000fca0000000f00 */
[----:B------:R1:W4:Y:S02]  /*4c50*/  MUFU.EX2 R181, R0 ;  /* 0x0000000000b57308 */ /* 0x0003240000000800 */
[----:B-1----:R-:W-:-:S06]  /*4c60*/  FFMA.FTZ R0, R105, c[0x0][0x2d0], -R3 ;  /* 0x0000b40069007a23 */ /* 0x002fcc0000010803 */
[----:B------:R1:W-:Y:S01]  /*4c70*/  MUFU.EX2 R21, R0 ;  /* 0x0000000000157308 */ /* 0x0003e20000000800 */
[----:B------:R-:W-:Y:S02]  /*4c80*/  IMAD.MOV.U32 R43, RZ, RZ, R178 ;  /* 0x000000ffff2b7224 */ /* 0x000fe400078e00b2 */
[----:B-1----:R-:W-:-:S05]  /*4c90*/  FFMA.FTZ R0, R104, c[0x0][0x2d0], -R3 ;  /* 0x0000b40068007a23 */ /* 0x002fca0000010803 */
[----:B------:R1:W5:Y:S02]  /*4ca0*/  MUFU.EX2 R22, R0 ;  /* 0x0000000000167308 */ /* 0x0003640000000800 */
[----:B-1----:R-:W-:-:S06]  /*4cb0*/  FFMA.FTZ R0, R108, c[0x0][0x2d0], -R3 ;  /* 0x0000b4006c007a23 */ /* 0x002fcc0000010803 */
[----:B------:R1:W-:Y:S01]  /*4cc0*/  MUFU.EX2 R23, R0 ;  /* 0x0000000000177308 */ /* 0x0003e20000000800 */
[----:B------:R-:W-:Y:S02]  /*4cd0*/  FADD.FTZ R4, R87, R85 ;  /* 0x0000005557047221 */ /* 0x000fe40000010000 */
[----:B-1----:R-:W-:-:S05]  /*4ce0*/  FFMA.FTZ R0, R107, c[0x0][0x2d0], -R3 ;  /* 0x0000b4006b007a23 */ /* 0x002fca0000010803 */
[----:B------:R1:W1:Y:S01]  /*4cf0*/  MUFU.EX2 R178, R0 ;  /* 0x0000000000b27308 */ /* 0x0002620000000800 */
[----:B------:R-:W-:Y:S02]  /*4d00*/  FADD.FTZ R5, R15, R13 ;  /* 0x0000000d0f057221 */ /* 0x000fe40000010000 */
[----:B------:R-:W-:Y:S01]  /*4d10*/  FADD.FTZ R4, R86, R4 ;  /* 0x0000000456047221 */ /* 0x000fe20000010000 */
[----:B------:R-:W-:Y:S01]  /*4d20*/  MOV R105, R6 ;  /* 0x0000000600697202 */ /* 0x000fe20000000f00 */
[----:B------:R-:W-:Y:S01]  /*4d30*/  FFMA.FTZ R13, R106, c[0x0][0x2d0], -R3 ;  /* 0x0000b4006a0d7a23 */ /* 0x000fe20000010803 */
[----:B----4-:R-:W-:Y:S01]  /*4d40*/  F2FP.PACK_AB R6, R181, R179 ;  /* 0x000000b3b506723e */ /* 0x010fe200000000ff */
[----:B------:R-:W-:Y:S02]  /*4d50*/  IMAD.MOV.U32 R106, RZ, RZ, R7 ;  /* 0x000000ffff6a7224 */ /* 0x000fe400078e0007 */
[----:B------:R-:W-:Y:S02]  /*4d60*/  IMAD.MOV.U32 R107, RZ, RZ, R16 ;  /* 0x000000ffff6b7224 */ /* 0x000fe400078e0010 */
[----:B-1----:R-:W-:Y:S01]  /*4d70*/  FADD.FTZ R0, R14, R5 ;  /* 0x000000050e007221 */ /* 0x002fe20000010000 */
[----:B-----5:R-:W-:Y:S01]  /*4d80*/  F2FP.PACK_AB R5, R22, R21 ;  /* 0x000000151605723e */ /* 0x020fe200000000ff */
[----:B------:R-:W-:Y:S01]  /*4d90*/  FADD.FTZ R14, R88, R4 ;  /* 0x00000004580e7221 */ /* 0x000fe20000010000 */
[----:B------:R-:W-:-:S02]  /*4da0*/  F2FP.PACK_AB R4, R180, R124 ;  /* 0x0000007cb404723e */ /* 0x000fc400000000ff */
[----:B------:R-:W-:Y:S01]  /*4db0*/  F2FP.PACK_AB R7, R178, R23 ;  /* 0x00000017b207723e */ /* 0x000fe200000000ff */
[--C-:B------:R-:W-:Y:S01]  /*4dc0*/  FFMA.FTZ R18, R91, c[0x0][0x2d0], -R12.reuse ;  /* 0x0000b4005b127a23 */ /* 0x100fe2000001080c */
[----:B------:R-:W-:Y:S01]  /*4dd0*/  MOV R88, R30 ;  /* 0x0000001e00587202 */ /* 0x000fe20000000f00 */
[----:B------:R-:W-:Y:S01]  /*4de0*/  FFMA.FTZ R17, R89, c[0x0][0x2d0], -R12 ;  /* 0x0000b40059117a23 */ /* 0x000fe2000001080c */
[----:B------:R-:W-:Y:S01]  /*4df0*/  MOV R91, R29 ;  /* 0x0000001d005b7202 */ /* 0x000fe20000000f00 */
[----:B------:R-:W-:Y:S02]  /*4e00*/  FFMA.FTZ R16, R90, c[0x0][0x2d0], -R3 ;  /* 0x0000b4005a107a23 */ /* 0x000fe40000010803 */
[----:B------:R-:W-:Y:S01]  /*4e10*/  IMAD.MOV.U32 R89, RZ, RZ, R31 ;  /* 0x000000ffff597224 */ /* 0x000fe200078e001f */
[----:B---3--:R-:W-:Y:S01]  /*4e20*/  HMMA.16816.F32 R164, R4, R8, R164 ;  /* 0x0000000804a4723c */ /* 0x008fe200000018a4 */
[----:B------:R-:W-:-:S07]  /*4e30*/  IMAD.MOV.U32 R90, RZ, RZ, R28 ;  /* 0x000000ffff5a7224 */ /* 0x000fce00078e001c */
[C---:B--2---:R-:W-:Y:S01]  /*4e40*/  HMMA.16816.F32 R28, R4.reuse, R10, R40 ;  /* 0x0000000a041c723c */ /* 0x044fe20000001828 */
[----:B------:R-:W1:Y:S07]  /*4e50*/  LDSM.16.MT88.4 R8, [R249+0x1100] ;  /* 0x00110000f908783b */ /* 0x000e6e0000004200 */
[C---:B-1----:R-:W-:Y:S08]  /*4e60*/  HMMA.16816.F32 R156, R4.reuse, R8, R156 ;  /* 0x00000008049c723c */ /* 0x042ff0000000189c */
[C---:B------:R-:W-:Y:S01]  /*4e70*/  HMMA.16816.F32 R40, R4.reuse, R10, R148 ;  /* 0x0000000a0428723c */ /* 0x040fe20000001894 */
        /* <DEDUP_REMOVED lines=8> */
[----:B------:R-:W-:Y:S01]  /*4f00*/  HMMA.16816.F32 R68, R4, R10, R68 ;  /* 0x0000000a0444723c */ /* 0x000fe20000001844 */
[----:B------:R-:W1:Y:S01]  /*4f10*/  LDSM.16.MT88.4 R8, [R249+0x3100] ;  /* 0x00310000f908783b */ /* 0x000e620000004200 */
[----:B------:R-:W-:-:S06]  /*4f20*/  IMAD.MOV.U32 R104, RZ, RZ, R97 ;  /* 0x000000ffff687224 */ /* 0x000fcc00078e0061 */
[C---:B-1----:R-:W-:Y:S08]  /*4f30*/  HMMA.16816.F32 R72, R4.reuse, R8, R88 ;  /* 0x000000080448723c */ /* 0x042ff00000001858 */
[----:B------:R-:W-:Y:S01]  /*4f40*/  HMMA.16816.F32 R76, R4, R10, R76 ;  /* 0x0000000a044c723c */ /* 0x000fe2000000184c */
[----:B------:R-:W1:Y:S01]  /*4f50*/  LDSM.16.MT88.4 R8, [R251+0x3100] ;  /* 0x00310000fb08783b */ /* 0x000e620000004200 */
[----:B------:R-:W-:-:S02]  /*4f60*/  FFMA.FTZ R12, R99, c[0x0][0x2d0], -R3 ;  /* 0x0000b400630c7a23 */ /* 0x000fc40000010803 */
[----:B------:R-:W-:Y:S02]  /*4f70*/  FFMA.FTZ R15, R98, c[0x0][0x2d0], -R3 ;  /* 0x0000b400620f7a23 */ /* 0x000fe40000010803 */
[----:B------:R-:W-:Y:S02]  /*4f80*/  FADD.FTZ R3, R84, R0 ;  /* 0x0000000054037221 */ /* 0x000fe40000010000 */
[C---:B-1----:R-:W-:Y:S08]  /*4f90*/  HMMA.16816.F32 R80, R4.reuse, R8, R80 ;  /* 0x000000080450723c */ /* 0x042ff00000001850 */
[C---:B------:R-:W-:Y:S01]  /*4fa0*/  HMMA.16816.F32 R84, R4.reuse, R10, R104 ;  /* 0x0000000a0454723c */ /* 0x040fe20000001868 */
[----:B------:R-:W1:Y:S07]  /*4fb0*/  LDSM.16.MT88.4 R8, [R250+0x3100] ;  /* 0x00310000fa08783b */ /* 0x000e6e0000004200 */
[C---:B-1----:R-:W-:Y:S11]  /*4fc0*/  HMMA.16816.F32 R92, R4.reuse, R8, R92 ;  /* 0x00000008045c723c */ /* 0x042ff6000000185c */
[----:B------:R-:W-:Y:S11]  /*4fd0*/  @!UPT UIADD3 URZ, URZ, URZ, URZ ;  /* 0x0000003f3f3ff290 */ /* 0x000ff6000fffe03f */
[----:B------:R-:W-:Y:S02]  /*4fe0*/  @!UPT UIADD3 URZ, URZ, URZ, URZ ;  /* 0x0000003f3f3ff290 */ /* 0x000fe4000fffe03f */
[----:B------:R-:W-:Y:S01]  /*4ff0*/  IMAD.MOV.U32 R8, RZ, RZ, R95 ;  /* 0x000000ffff087224 */ /* 0x000fe200078e005f */
[----:B------:R-:W-:Y:S01]  /*5000*/  MOV R89, R93 ;  /* 0x0000005d00597202 */ /* 0x000fe20000000f00 */
[----:B------:R-:W-:Y:S01]  /*5010*/  IMAD.MOV.U32 R88, RZ, RZ, R94 ;  /* 0x000000ffff587224 */ /* 0x000fe200078e005e */
[----:B------:R-:W-:Y:S02]  /*5020*/  MOV R0, R92 ;  /* 0x0000005c00007202 */ /* 0x000fe40000000f00 */
[----:B------:R-:W-:Y:S07]  /*5030*/  HMMA.16816.F32 R92, R4, R10, R188 ;  /* 0x0000000a045c723c */ /* 0x000fee00000018bc */
[----:B------:R-:W-:-:S02]  /*5040*/  IMAD.MOV.U32 R189, RZ, RZ, R8 ;  /* 0x000000ffffbd7224 */ /* 0x000fc400078e0008 */
[----:B------:R-:W1:Y:S01]  /*5050*/  LDSM.16.MT88.4 R8, [R248+0x5100] ;  /* 0x00510000f808783b */ /* 0x000e620000004200 */
[----:B------:R-:W-:Y:S01]  /*5060*/  IMAD.MOV.U32 R96, RZ, RZ, R110 ;  /* 0x000000ffff607224 */ /* 0x000fe200078e006e */
[----:B------:R-:W-:Y:S01]  /*5070*/  MOV R97, R109 ;  /* 0x0000006d00617202 */ /* 0x000fe20000000f00 */
[----:B-1----:R-:W-:Y:S07]  /*5080*/  HMMA.16816.F32 R104, R4, R8, R184 ;  /* 0x000000080468723c */ /* 0x002fee00000018b8 */
[----:B------:R-:W-:Y:S01]  /*5090*/  MOV R186, R89 ;  /* 0x0000005900ba7202 */ /* 0x000fe20000000f00 */
[----:B------:R-:W-:-:S02]  /*50a0*/  IMAD.MOV.U32 R187, RZ, RZ, R88 ;  /* 0x000000ffffbb7224 */ /* 0x000fc400078e0058 */
[C---:B------:R-:W-:Y:S01]  /*50b0*/  HMMA.16816.F32 R88, R4.reuse, R10, R144 ;  /* 0x0000000a0458723c */ /* 0x040fe20000001890 */
[----:B------:R-:W1:Y:S01]  /*50c0*/  LDSM.16.MT88.4 R8, [R249+0x5100] ;  /* 0x00510000f908783b */ /* 0x000e620000004200 */
[----:B------:R-:W-:Y:S01]  /*50d0*/  IMAD.MOV.U32 R110, RZ, RZ, R94 ;  /* 0x000000ffff6e7224 */ /* 0x000fe200078e005e */
[----:B------:R-:W-:Y:S01]  /*50e0*/  MOV R109, R95 ;  /* 0x0000005f006d7202 */ /* 0x000fe20000000f00 */
[----:B------:R-:W-:Y:S01]  /*50f0*/  IMAD.MOV.U32 R108, RZ, RZ, R93 ;  /* 0x000000ffff6c7224 */ /* 0x000fe200078e005d */
[----:B------:R-:W-:Y:S01]  /*5100*/  MOV R188, R92 ;  /* 0x0000005c00bc7202 */ /* 0x000fe20000000f00 */
[----:B------:R-:W-:Y:S01]  /*5110*/  IMAD.MOV.U32 R190, RZ, RZ, R97 ;  /* 0x000000ffffbe7224 */ /* 0x000fe200078e0061 */
[----:B------:R-:W-:Y:S01]  /*5120*/  MOV R191, R96 ;  /* 0x0000006000bf7202 */ /* 0x000fe20000000f00 */
[C---:B-1----:R-:W-:Y:S08]  /*5130*/  HMMA.16816.F32 R92, R4.reuse, R8, R160 ;  /* 0x00000008045c723c */ /* 0x042ff000000018a0 */
[C---:B------:R-:W-:Y:S01]  /*5140*/  HMMA.16816.F32 R96, R4.reuse, R10, R136 ;  /* 0x0000000a0460723c */ /* 0x040fe20000001888 */
[----:B------:R-:W1:Y:S07]  /*5150*/  LDSM.16.MT88.4 R8, [R251+0x5100] ;  /* 0x00510000fb08783b */ /* 0x000e6e0000004200 */
[C---:B-1----:R-:W-:Y:S08]  /*5160*/  HMMA.16816.F32 R152, R4.reuse, R8, R152 ;  /* 0x000000080498723c */ /* 0x042ff00000001898 */
[C---:B------:R-:W-:Y:S11]  /*5170*/  HMMA.16816.F32 R8, R4.reuse, R10, R128 ;  /* 0x0000000a0408723c */ /* 0x040ff60000001880 */
[----:B------:R-:W-:Y:S11]  /*5180*/  @!UPT UIADD3 URZ, URZ, URZ, URZ ;  /* 0x0000003f3f3ff290 */ /* 0x000ff6000fffe03f */
[----:B------:R-:W-:Y:S02]  /*5190*/  @!UPT UIADD3 URZ, URZ, URZ, URZ ;  /* 0x0000003f3f3ff290 */ /* 0x000fe4000fffe03f */
[----:B------:R-:W-:Y:S01]  /*51a0*/  MOV R147, R8 ;  /* 0x0000000800937202 */ /* 0x000fe20000000f00 */
[----:B------:R-:W-:Y:S01]  /*51b0*/  IMAD.MOV.U32 R146, RZ, RZ, R9 ;  /* 0x000000ffff927224 */ /* 0x000fe200078e0009 */
[----:B------:R-:W-:Y:S01]  /*51c0*/  MOV R145, R10 ;  /* 0x0000000a00917202 */ /* 0x000fe20000000f00 */
[----:B------:R-:W-:Y:S02]  /*51d0*/  IMAD.MOV.U32 R144, RZ, RZ, R11 ;  /* 0x000000ffff907224 */ /* 0x000fe400078e000b */
[----:B------:R-:W1:Y:S01]  /*51e0*/  LDSM.16.MT88.4 R8, [R250+0x5100] ;  /* 0x00510000fa08783b */ /* 0x000e620000004200 */
[----:B------:R-:W-:Y:S01]  /*51f0*/  MOV R139, R152 ;  /* 0x00000098008b7202 */ /* 0x000fe20000000f00 */
[C---:B-1----:R-:W-:Y:S08]  /*5200*/  HMMA.16816.F32 R120, R4.reuse, R8, R120 ;  /* 0x000000080478723c */ /* 0x042ff00000001878 */
[----:B------:R-:W-:Y:S01]  /*5210*/  HMMA.16816.F32 R116, R4, R10, R116 ;  /* 0x0000000a0474723c */ /* 0x000fe20000001874 */
[----:B------:R-:W1:Y:S01]  /*5220*/  LDSM.16.MT88.4 R8, [R248+0x7100] ;  /* 0x00710000f808783b */ /* 0x000e620000004200 */
[----:B------:R-:W-:Y:S01]  /*5230*/  IMAD.MOV.U32 R152, RZ, RZ, R0 ;  /* 0x000000ffff987224 */ /* 0x000fe200078e0000 */
[----:B------:R-:W-:Y:S01]  /*5240*/  MOV R0, R111 ;  /* 0x0000006f00007202 */ /* 0x000fe20000000f00 */
[----:B------:R-:W-:Y:S01]  /*5250*/  IMAD.MOV.U32 R128, RZ, RZ, R110 ;  /* 0x000000ffff807224 */ /* 0x000fe200078e006e */
[----:B------:R-:W-:Y:S01]  /*5260*/  MOV R129, R109 ;  /* 0x0000006d00817202 */ /* 0x000fe20000000f00 */
[----:B------:R-:W-:-:S02]  /*5270*/  IMAD.MOV.U32 R130, RZ, RZ, R108 ;  /* 0x000000ffff827224 */ /* 0x000fc400078e006c */
[C---:B-1----:R-:W-:Y:S08]  /*5280*/  HMMA.16816.F32 R112, R4.reuse, R8, R112 ;  /* 0x000000080470723c */ /* 0x042ff00000001870 */
[C---:B------:R-:W-:Y:S01]  /*5290*/  HMMA.16816.F32 R108, R4.reuse, R10, R100 ;  /* 0x0000000a046c723c */ /* 0x040fe20000001864 */
[----:B------:R-:W1:Y:S07]  /*52a0*/  LDSM.16.MT88.4 R8, [R249+0x7100] ;  /* 0x00710000f908783b */ /* 0x000e6e0000004200 */
[C---:B-1----:R-:W-:Y:S08]  /*52b0*/  HMMA.16816.F32 R160, R4.reuse, R8, R60 ;  /* 0x0000000804a0723c */ /* 0x042ff0000000183c */
[----:B------:R-:W-:Y:S11]  /*52c0*/  HMMA.16816.F32 R8, R4, R10, R56 ;  /* 0x0000000a0408723c */ /* 0x000ff60000001838 */
[----:B------:R-:W-:Y:S11]  /*52d0*/  @!UPT UIADD3 URZ, URZ, URZ, URZ ;  /* 0x0000003f3f3ff290 */ /* 0x000ff6000fffe03f */
[----:B------:R-:W-:Y:S02]  /*52e0*/  @!UPT UIADD3 URZ, URZ, URZ, URZ ;  /* 0x0000003f3f3ff290 */ /* 0x000fe4000fffe03f */
[----:B------:R-:W-:Y:S01]  /*52f0*/  IMAD.MOV.U32 R59, RZ, RZ, R8 ;  /* 0x000000ffff3b7224 */ /* 0x000fe200078e0008 */
[----:B------:R-:W-:Y:S01]  /*5300*/  MOV R58, R9 ;  /* 0x00000009003a7202 */ /* 0x000fe20000000f00 */
[----:B------:R-:W-:Y:S01]  /*5310*/  IMAD.MOV.U32 R57, RZ, RZ, R10 ;  /* 0x000000ffff397224 */ /* 0x000fe200078e000a */
[----:B------:R-:W-:Y:S02]  /*5320*/  MOV R56, R11 ;  /* 0x0000000b00387202 */ /* 0x000fe40000000f00 */
[----:B------:R-:W1:Y:S01]  /*5330*/  LDSM.16.MT88.4 R8, [R251+0x7100] ;  /* 0x00710000fb08783b */ /* 0x000e620000004200 */
[----:B------:R-:W-:Y:S01]  /*5340*/  IMAD.MOV.U32 R138, RZ, RZ, R153 ;  /* 0x000000ffff8a7224 */ /* 0x000fe200078e0099 */
[----:B------:R-:W-:Y:S01]  /*5350*/  MOV R137, R154 ;  /* 0x0000009a00897202 */ /* 0x000fe20000000f00 */
[----:B------:R-:W-:Y:S01]  /*5360*/  IMAD.MOV.U32 R136, RZ, RZ, R155 ;  /* 0x000000ffff887224 */ /* 0x000fe200078e009b */
[----:B------:R-:W-:Y:S01]  /*5370*/  MOV R153, R186 ;  /* 0x000000ba00997202 */ /* 0x000fe20000000f00 */
[----:B------:R-:W-:Y:S01]  /*5380*/  IMAD.MOV.U32 R154, RZ, RZ, R187 ;  /* 0x000000ffff9a7224 */ /* 0x000fe200078e00bb */
[----:B------:R-:W-:Y:S01]  /*5390*/  MOV R155, R189 ;  /* 0x000000bd009b7202 */ /* 0x000fe20000000f00 */
[----:B------:R-:W-:Y:S01]  /*53a0*/  IMAD.MOV.U32 R103, RZ, RZ, R191 ;  /* 0x000000ffff677224 */ /* 0x000fe200078e00bf */
[----:B------:R-:W-:-:S02]  /*53b0*/  MOV R102, R190 ;  /* 0x000000be00667202 */ /* 0x000fc40000000f00 */
[----:B------:R-:W-:Y:S01]  /*53c0*/  MOV R131, R188 ;  /* 0x000000bc00837202 */ /* 0x000fe20000000f00 */
[----:B------:R-:W-:Y:S01]  /*53d0*/  IMAD.MOV.U32 R62, RZ, RZ, R161 ;  /* 0x000000ffff3e7224 */ /* 0x000fe200078e00a1 */
[----:B------:R-:W-:Y:S01]  /*53e0*/  MOV R63, R160 ;  /* 0x000000a0003f7202 */ /* 0x000fe20000000f00 */
[----:B------:R-:W-:Y:S01]  /*53f0*/  IMAD.MOV.U32 R60, RZ, RZ, R163 ;  /* 0x000000ffff3c7224 */ /* 0x000fe200078e00a3 */
[----:B------:R-:W-:Y:S02]  /*5400*/  MOV R61, R162 ;  /* 0x000000a2003d7202 */ /* 0x000fe40000000f00 */
[----:B------:R-:W-:Y:S01]  /*5410*/  LDSM.16.MT88.4 R160, [R248+0x1900] ;  /* 0x00190000f8a0783b */ /* 0x000fe20000004200 */
[----:B-1----:R-:W-:Y:S01]  /*5420*/  HMMA.16816.F32 R188, R4, R8, R48 ;  /* 0x0000000804bc723c */ /* 0x002fe20000001830 */
[----:B------:R-:W-:Y:S01]  /*5430*/  MUFU.EX2 R20, R20 ;  /* 0x0000001400147308 */ /* 0x000fe20000000800 */
[----:B------:R-:W-:Y:S02]  /*5440*/  FADD.FTZ R0, R0, R14 ;  /* 0x0000000e00007221 */ /* 0x000fe40000010000 */
[----:B------:R-:W-:Y:S01]  /*5450*/  FADD.FTZ R3, R182, R3 ;  /* 0x00000003b6037221 */ /* 0x000fe20000010000 */
[----:B------:R-:W-:-:S03]  /*5460*/  MOV R101, R146 ;  /* 0x0000009200657202 */ /* 0x000fc60000000f00 */
[C---:B------:R-:W-:Y:S01]  /*5470*/  HMMA.16816.F32 R184, R4.reuse, R10, R36 ;  /* 0x0000000a04b8723c */ /* 0x040fe20000001824 */
[----:B------:R-:W1:Y:S01]  /*5480*/  LDSM.16.MT88.4 R8, [R250+0x7100] ;  /* 0x00710000fa08783b */ /* 0x000e620000004200 */
[----:B------:R-:W-:Y:S01]  /*5490*/  FADD.FTZ R0, R102, R0 ;  /* 0x0000000066007221 */ /* 0x000fe20000010000 */
[----:B------:R-:W-:Y:S01]  /*54a0*/  MOV R182, R129 ;  /* 0x0000008100b67202 */ /* 0x000fe20000000f00 */
[----:B------:R-:W-:Y:S01]  /*54b0*/  IMAD.MOV.U32 R100, RZ, RZ, R147 ;  /* 0x000000ffff647224 */ /* 0x000fe200078e0093 */
[----:B------:R-:W-:Y:S03]  /*54c0*/  LDSM.16.MT88.4 R48, [R249+0x3900] ;  /* 0x00390000f930783b */ /* 0x000fe60000004200 */
[C---:B-1----:R-:W-:Y:S01]  /*54d0*/  HMMA.16816.F32 R32, R4.reuse, R8, R32 ;  /* 0x000000080420723c */ /* 0x042fe20000001820 */
[----:B------:R-:W-:Y:S07]  /*54e0*/  MUFU.EX2 R9, R17 ;  /* 0x0000001100097308 */ /* 0x000fee0000000800 */
[----:B------:R-:W-:Y:S01]  /*54f0*/  HMMA.16816.F32 R24, R4, R10, R24 ;  /* 0x0000000a0418723c */ /* 0x000fe20000001818 */
[----:B------:R-:W1:Y:S08]  /*5500*/  MUFU.EX2 R11, R19 ;  /* 0x00000013000b7308 */ /* 0x000e700000000800 */
[----:B------:R-:W2:Y:S08]  /*5510*/  MUFU.EX2 R10, R18 ;  /* 0x00000012000a7308 */ /* 0x000eb00000000800 */
[----:B------:R-:W-:Y:S08]  /*5520*/  MUFU.EX2 R8, R13 ;  /* 0x0000000d00087308 */ /* 0x000ff00000000800 */
[----:B------:R-:W3:Y:S08]  /*5530*/  MUFU.EX2 R7, R12 ;  /* 0x0000000c00077308 */ /* 0x000ef00000000800 */
[----:B------:R-:W-:Y:S08]  /*5540*/  MUFU.EX2 R6, R15 ;  /* 0x0000000f00067308 */ /* 0x000ff00000000800 */
[----:B------:R-:W4:Y:S01]  /*5550*/  MUFU.EX2 R5, R16 ;  /* 0x0000001000057308 */ /* 0x000f220000000800 */
[----:B------:R-:W-:-:S02]  /*5560*/  FADD.FTZ R4, R127, R3 ;  /* 0x000000037f047221 */ /* 0x000fc40000010000 */
[----:B------:R-:W-:Y:S02]  /*5570*/  FADD.FTZ R3, R103, R0 ;  /* 0x0000000067037221 */ /* 0x000fe40000010000 */
[----:B------:R-:W-:Y:S02]  /*5580*/  FADD.FTZ R0, R126, R4 ;  /* 0x000000047e007221 */ /* 0x000fe40000010000 */
[----:B------:R-:W-:Y:S01]  /*5590*/  FADD.FTZ R4, R183, R3 ;  /* 0x00000003b7047221 */ /* 0x000fe20000010000 */
[----:B------:R-:W-:Y:S01]  /*55a0*/  MOV R183, R131 ;  /* 0x0000008300b77202 */ /* 0x000fe20000000f00 */
[----:B------:R-:W-:Y:S01]  /*55b0*/  IMAD.MOV.U32 R127, RZ, RZ, R128 ;  /* 0x000000ffff7f7224 */ /* 0x000fe200078e0080 */
[----:B-1----:R-:W-:Y:S01]  /*55c0*/  F2FP.PACK_AB R128, R11, R20 ;  /* 0x000000140b80723e */ /* 0x002fe200000000ff */
[----:B------:R-:W-:Y:S01]  /*55d0*/  IMAD.MOV.U32 R126, RZ, RZ, R130 ;  /* 0x000000ffff7e7224 */ /* 0x000fe200078e0082 */
[----:B--2---:R-:W-:Y:S02]  /*55e0*/  F2FP.PACK_AB R130, R9, R10 ;  /* 0x0000000a0982723e */ /* 0x004fe400000000ff */
[----:B---3--:R-:W-:-:S02]  /*55f0*/  F2FP.PACK_AB R129, R7, R8 ;  /* 0x000000080781723e */ /* 0x008fc400000000ff */
[----:B----4-:R-:W-:-:S07]  /*5600*/  F2FP.PACK_AB R131, R5, R6 ;  /* 0x000000060583723e */ /* 0x010fce00000000ff */
[C---:B------:R-:W-:Y:S08]  /*5610*/  HMMA.16816.F32 R164, R128.reuse, R160, R164 ;  /* 0x000000a080a4723c */ /* 0x040ff000000018a4 */
[----:B------:R-:W-:Y:S07]  /*5620*/  HMMA.16816.F32 R160, R128, R162, R28 ;  /* 0x000000a280a0723c */ /* 0x000fee000000181c */
        /* <DEDUP_REMOVED lines=8> */
[----:B------:R-:W1:Y:S01]  /*56b0*/  LDSM.16.MT88.4 R152, [R249+0x1900] ;  /* 0x00190000f998783b */ /* 0x000e620000004200 */
[----:B------:R-:W-:Y:S01]  /*56c0*/  IMAD.MOV.U32 R102, RZ, RZ, R145 ;  /* 0x000000ffff667224 */ /* 0x000fe200078e0091 */
[----:B------:R-:W-:Y:S01]  /*56d0*/  MOV R103, R144 ;  /* 0x0000009000677202 */ /* 0x000fe20000000f00 */
[----:B------:R-:W-:Y:S01]  /*56e0*/  IMAD.MOV.U32 R12, RZ, RZ, R139 ;  /* 0x000000ffff0c7224 */ /* 0x000fe200078e008b */
[----:B------:R-:W2:Y:S01]  /*56f0*/  LDSM.16.MT88.4 R144, [R251+0x1900] ;  /* 0x00190000fb90783b */ /* 0x000ea20000004200 */
[----:B------:R-:W-:Y:S01]  /*5700*/  MOV R13, R138 ;  /* 0x0000008a000d7202 */ /* 0x000fe20000000f00 */
[----:B------:R-:W-:Y:S01]  /*5710*/  IMAD.MOV.U32 R14, RZ, RZ, R137 ;  /* 0x000000ffff0e7224 */ /* 0x000fe200078e0089 */
[----:B------:R-:W-:Y:S01]  /*5720*/  MOV R15, R136 ;  /* 0x00000088000f7202 */ /* 0x000fe20000000f00 */
[----:B------:R-:W-:Y:S01]  /*5730*/  IMAD.MOV.U32 R16, RZ, RZ, R59 ;  /* 0x000000ffff107224 */ /* 0x000fe200078e003b */
[----:B------:R-:W3:Y:S01]  /*5740*/  LDSM.16.MT88.4 R136, [R250+0x1900] ;  /* 0x00190000fa88783b */ /* 0x000ee20000004200 */
[----:B------:R-:W-:Y:S01]  /*5750*/  MOV R17, R58 ;  /* 0x0000003a00117202 */ /* 0x000fe20000000f00 */
[----:B------:R-:W-:Y:S01]  /*5760*/  IMAD.MOV.U32 R18, RZ, RZ, R57 ;  /* 0x000000ffff127224 */ /* 0x000fe200078e0039 */
[----:B------:R-:W-:-:S02]  /*5770*/  MOV R19, R56 ;  /* 0x0000003800137202 */ /* 0x000fc40000000f00 */
[----:B------:R-:W-:Y:S01]  /*5780*/  LDSM.16.MT88.4 R56, [R251+0x3900] ;  /* 0x00390000fb38783b */ /* 0x000fe20000004200 */
[C---:B-1----:R-:W-:Y:S08]  /*5790*/  HMMA.16816.F32 R156, R128.reuse, R152, R156 ;  /* 0x00000098809c723c */ /* 0x042ff0000000189c */
[C---:B------:R-:W-:Y:S01]  /*57a0*/  HMMA.16816.F32 R152, R128.reuse, R154, R40 ;  /* 0x0000009a8098723c */ /* 0x040fe20000001828 */
[----:B------:R-:W1:Y:S07]  /*57b0*/  LDSM.16.MT88.4 R40, [R248+0x3900] ;  /* 0x00390000f828783b */ /* 0x000e6e0000004200 */
[C---:B--2---:R-:W-:Y:S08]  /*57c0*/  HMMA.16816.F32 R148, R128.reuse, R144, R148 ;  /* 0x000000908094723c */ /* 0x044ff00000001894 */
[C---:B------:R-:W-:Y:S08]  /*57d0*/  HMMA.16816.F32 R144, R128.reuse, R146, R44 ;  /* 0x000000928090723c */ /* 0x040ff0000000182c */
[C---:B---3--:R-:W-:Y:S08]  /*57e0*/  HMMA.16816.F32 R140, R128.reuse, R136, R140 ;  /* 0x00000088808c723c */ /* 0x048ff0000000188c */
[C---:B------:R-:W-:Y:S01]  /*57f0*/  HMMA.16816.F32 R44, R128.reuse, R48, R72 ;  /* 0x00000030802c723c */ /* 0x040fe20000001848 */
[----:B------:R-:W-:Y:S07]  /*5800*/  LDSM.16.MT88.4 R72, [R248+0x5900] ;  /* 0x00590000f848783b */ /* 0x000fee0000004200 */
[C---:B-1----:R-:W-:Y:S01]  /*5810*/  HMMA.16816.F32 R36, R128.reuse, R40, R64 ;  /* 0x000000288024723c */ /* 0x042fe20000001840 */
[----:B------:R-:W1:Y:S07]  /*5820*/  LDSM.16.MT88.4 R64, [R250+0x3900] ;  /* 0x00390000fa40783b */ /* 0x000e6e0000004200 */
[C---:B------:R-:W-:Y:S08]  /*5830*/  HMMA.16816.F32 R136, R128.reuse, R138, R52 ;  /* 0x0000008a8088723c */ /* 0x040ff00000001834 */
[C---:B------:R-:W-:Y:S01]  /*5840*/  HMMA.16816.F32 R52, R128.reuse, R56, R80 ;  /* 0x000000388034723c */ /* 0x040fe20000001850 */
[----:B------:R-:W2:Y:S07]  /*5850*/  LDSM.16.MT88.4 R80, [R249+0x5900] ;  /* 0x00590000f950783b */ /* 0x000eae0000004200 */
[C---:B------:R-:W-:Y:S07]  /*5860*/  HMMA.16816.F32 R40, R128.reuse, R42, R68 ;  /* 0x0000002a8028723c */ /* 0x040fee0000001844 */
[----:B------:R-:W-:Y:S01]  /*5870*/  IMAD.MOV.U32 R68, RZ, RZ, R183 ;  /* 0x000000ffff447224 */ /* 0x000fe200078e00b7 */
[----:B------:R-:W-:Y:S01]  /*5880*/  MOV R69, R126 ;  /* 0x0000007e00457202 */ /* 0x000fe20000000f00 */
[----:B------:R-:W-:Y:S01]  /*5890*/  IMAD.MOV.U32 R70, RZ, RZ, R127 ;  /* 0x000000ffff467224 */ /* 0x000fe200078e007f */
[----:B------:R-:W-:Y:S01]  /*58a0*/  MOV R71, R182 ;  /* 0x000000b600477202 */ /* 0x000fe20000000f00 */
[C---:B------:R-:W-:Y:S08]  /*58b0*/  HMMA.16816.F32 R48, R128.reuse, R50, R76 ;  /* 0x000000328030723c */ /* 0x040ff0000000184c */
[C---:B-1----:R-:W-:Y:S08]  /*58c0*/  HMMA.16816.F32 R60, R128.reuse, R64, R60 ;  /* 0x00000040803c723c */ /* 0x042ff0000000183c */
[C---:B------:R-:W-:Y:S08]  /*58d0*/  HMMA.16816.F32 R64, R128.reuse, R66, R68 ;  /* 0x000000428040723c */ /* 0x040ff00000001844 */
[C---:B------:R-:W-:Y:S01]  /*58e0*/  HMMA.16816.F32 R68, R128.reuse, R72, R104 ;  /* 0x000000488044723c */ /* 0x040fe20000001868 */
[----:B------:R-:W-:Y:S07]  /*58f0*/  LDSM.16.MT88.4 R104, [R248+0x7900] ;  /* 0x00790000f868783b */ /* 0x000fee0000004200 */
[C---:B------:R-:W-:Y:S01]  /*5900*/  HMMA.16816.F32 R72, R128.reuse, R74, R88 ;  /* 0x0000004a8048723c */ /* 0x040fe20000001858 */
[----:B------:R-:W1:Y:S07]  /*5910*/  LDSM.16.MT88.4 R88, [R251+0x5900] ;  /* 0x00590000fb58783b */ /* 0x000e6e0000004200 */
[C---:B--2---:R-:W-:Y:S08]  /*5920*/  HMMA.16816.F32 R76, R128.reuse, R80, R92 ;  /* 0x00000050804c723c */ /* 0x044ff0000000185c */
[----:B------:R-:W-:Y:S01]  /*5930*/  HMMA.16816.F32 R80, R128, R82, R96 ;  /* 0x000000528050723c */ /* 0x000fe20000001860 */
[----:B------:R-:W2:Y:S01]  /*5940*/  LDSM.16.MT88.4 R96, [R250+0x5900] ;  /* 0x00590000fa60783b */ /* 0x000ea20000004200 */
[----:B------:R-:W-:-:S02]  /*5950*/  FADD.FTZ R3, R125, R0 ;  /* 0x000000007d037221 */ /* 0x000fc40000010000 */
[----:B------:R-:W-:Y:S02]  /*5960*/  FADD.FTZ R0, R124, R4 ;  /* 0x000000047c007221 */ /* 0x000fe40000010000 */
[----:B------:R-:W-:Y:S02]  /*5970*/  FADD.FTZ R4, R21, R3 ;  /* 0x0000000315047221 */ /* 0x000fe40000010000 */
[----:B------:R-:W-:Y:S01]  /*5980*/  FADD.FTZ R3, R180, R0 ;  /* 0x00000000b4037221 */ /* 0x000fe20000010000 */
[----:B------:R-:W-:Y:S01]  /*5990*/  HMMA.16816.F32 R56, R128, R58, R84 ;  /* 0x0000003a8038723c */ /* 0x000fe20000001854 */
[----:B------:R-:W-:Y:S02]  /*59a0*/  FADD.FTZ R0, R22, R4 ;  /* 0x0000000416007221 */ /* 0x000fe40000010000 */
[----:B------:R-:W-:Y:S02]  /*59b0*/  FADD.FTZ R4, R179, R3 ;  /* 0x00000003b3047221 */ /* 0x000fe40000010000 */
[----:B------:R-:W-:-:S02]  /*59c0*/  FADD.FTZ R3, R23, R0 ;  /* 0x0000000017037221 */ /* 0x000fc40000010000 */
[----:B------:R-:W-:Y:S02]  /*59d0*/  FADD.FTZ R0, R181, R4 ;  /* 0x00000004b5007221 */ /* 0x000fe40000010000 */
[----:B------:R-:W-:Y:S01]  /*59e0*/  FADD.FTZ R3, R178, R3 ;  /* 0x00000003b2037221 */ /* 0x000fe20000010000 */
[C---:B-1----:R-:W-:Y:S01]  /*59f0*/  HMMA.16816.F32 R84, R128.reuse, R88, R12 ;  /* 0x000000588054723c */ /* 0x042fe2000000180c */
[----:B------:R-:W-:Y:S07]  /*5a00*/  LDSM.16.MT88.4 R12, [R250+0x7900] ;  /* 0x00790000fa0c783b */ /* 0x000fee0000004200 */
[C---:B------:R-:W-:Y:S08]  /*5a10*/  HMMA.16816.F32 R88, R128.reuse, R90, R100 ;  /* 0x0000005a8058723c */ /* 0x040ff00000001864 */
[C---:B--2---:R-:W-:Y:S01]  /*5a20*/  HMMA.16816.F32 R92, R128.reuse, R96, R120 ;  /* 0x00000060805c723c */ /* 0x044fe20000001878 */
[----:B------:R-:W-:Y:S07]  /*5a30*/  LDSM.16.MT88.4 R120, [R251+0x7900] ;  /* 0x00790000fb78783b */ /* 0x000fee0000004200 */
[----:B------:R-:W-:Y:S01]  /*5a40*/  HMMA.16816.F32 R100, R128, R104, R112 ;  /* 0x000000688064723c */ /* 0x000fe20000001870 */
[----:B------:R-:W1:Y:S01]  /*5a50*/  LDSM.16.MT88.4 R112, [R249+0x7900] ;  /* 0x00790000f970783b */ /* 0x000e620000004200 */
[----:B------:R-:W-:-:S02]  /*5a60*/  FADD.FTZ R8, R8, R3 ;  /* 0x0000000308087221 */ /* 0x000fc40000010000 */
[----:B------:R-:W-:Y:S02]  /*5a70*/  FADD.FTZ R20, R20, R0 ;  /* 0x0000000014147221 */ /* 0x000fe40000010000 */
[----:B------:R-:W-:Y:S02]  /*5a80*/  FADD.FTZ R7, R7, R8 ;  /* 0x0000000807077221 */ /* 0x000fe40000010000 */
[----:B------:R-:W-:Y:S02]  /*5a90*/  FADD.FTZ R11, R11, R20 ;  /* 0x000000140b0b7221 */ /* 0x000fe40000010000 */
[----:B------:R-:W-:Y:S02]  /*5aa0*/  FADD.FTZ R6, R6, R7 ;  /* 0x0000000706067221 */ /* 0x000fe40000010000 */
[----:B------:R-:W-:Y:S01]  /*5ab0*/  FADD.FTZ R10, R10, R11 ;  /* 0x0000000b0a0a7221 */ /* 0x000fe20000010000 */
[----:B------:R-:W-:Y:S01]  /*5ac0*/  UIADD3 UR6, UR7, -0x2, URZ ;  /* 0xfffffffe07067890 */ /* 0x000fe2000fffe03f */
[----:B------:R-:W-:-:S02]  /*5ad0*/  FADD.FTZ R0, R5, R6 ;  /* 0x0000000605007221 */ /* 0x000fc40000010000 */
[----:B------:R-:W-:Y:S01]  /*5ae0*/  FADD.FTZ R3, R9, R10 ;  /* 0x0000000a09037221 */ /* 0x000fe20000010000 */
[----:B------:R-:W-:Y:S02]  /*5af0*/  UISETP.GE.AND UP0, UPT, UR6, UR8, UPT ;  /* 0x000000080600728c */ /* 0x000fe4000bf06270 */
[----:B------:R2:W-:Y:S04]  /*5b00*/  STL [R1+0x40], R0 ;  /* 0x0000400001007387 */ /* 0x0005e80000100800 */
[----:B------:R2:W-:Y:S01]  /*5b10*/  STL [R1+0x1c], R3 ;  /* 0x00001c0301007387 */ /* 0x0005e20000100800 */
[----:B------:R-:W-:Y:S01]  /*5b20*/  PLOP3.LUT P0, PT, PT, PT, UP0, 0x80, 0x0 ;  /* 0x000000000000781c */ /* 0x000fe20003f0f008 */
[C---:B------:R-:W-:Y:S08]  /*5b30*/  HMMA.16816.F32 R96, R128.reuse, R98, R116 ;  /* 0x000000628060723c */ /* 0x040ff00000001874 */
[C---:B------:R-:W-:Y:S08]  /*5b40*/  HMMA.16816.F32 R104, R128.reuse, R106, R108 ;  /* 0x0000006a8068723c */ /* 0x040ff0000000186c */
[C---:B-1----:R-:W-:Y:S08]  /*5b50*/  HMMA.16816.F32 R108, R128.reuse, R112, R28 ;  /* 0x00000070806c723c */ /* 0x042ff0000000181c */
[C---:B------:R-:W-:Y:S08]  /*5b60*/  HMMA.16816.F32 R116, R128.reuse, R120, R188 ;  /* 0x000000788074723c */ /* 0x040ff000000018bc */
[C---:B------:R-:W-:Y:S08]  /*5b70*/  HMMA.16816.F32 R112, R128.reuse, R114, R16 ;  /* 0x000000728070723c */ /* 0x040ff00000001810 */
[C---:B------:R-:W-:Y:S08]  /*5b80*/  HMMA.16816.F32 R120, R128.reuse, R122, R184 ;  /* 0x0000007a8078723c */ /* 0x040ff000000018b8 */
[C---:B------:R-:W-:Y:S08]  /*5b90*/  HMMA.16816.F32 R124, R128.reuse, R12, R32 ;  /* 0x0000000c807c723c */ /* 0x040ff00000001820 */
[----:B------:R-:W-:Y:S01]  /*5ba0*/  HMMA.16816.F32 R128, R128, R14, R24 ;  /* 0x0000000e8080723c */ /* 0x000fe20000001818 */
[----:B------:R-:W-:Y:S07]  /*5bb0*/  @!P0 BRA `(.L_x_5) ;  /* 0x00003b1000008947 */ /* 0x000fee0003800000 */
[----:B--2---:R-:W-:Y:S01]  /*5bc0*/  SHF.R.S32.HI R18, RZ, 0x1f, R133 ;  /* 0x0000001fff127819 */ /* 0x004fe20000011485 */
[----:B------:R-:W-:Y:S01]  /*5bd0*/  IMAD.SHL.U32 R4, R133, 0x2, RZ ;  /* 0x0000000285047824 */ /* 0x000fe200078e00ff */
[----:B------:R-:W-:-:S02]  /*5be0*/  SHF.R.S32.HI R19, RZ, 0x1f, R134 ;  /* 0x0000001fff137819 */ /* 0x000fc40000011486 */
[----:B------:R-:W-:Y:S01]  /*5bf0*/  SHF.L.U64.HI R0, R133, 0x1, R18 ;  /* 0x0000000185007819 */ /* 0x000fe20000010212 */
[----:B------:R-:W-:Y:S01]  /*5c00*/  IMAD.MOV.U32 R133, RZ, RZ, R132 ;  /* 0x000000ffff857224 */ /* 0x000fe200078e0084 */
[----:B------:R-:W-:Y:S02]  /*5c10*/  SHF.L.U64.HI R3, R134, 0x1, R19 ;  /* 0x0000000186037819 */ /* 0x000fe40000010213 */
[----:B------:R-:W-:Y:S01]  /*5c20*/  SHF.R.S32.HI R18, RZ, 0x1f, R177 ;  /* 0x0000001fff127819 */ /* 0x000fe200000114b1 */
[----:B------:R1:W-:Y:S01]  /*5c30*/  STL [R1+0x3c], R0 ;  /* 0x00003c0001007387 */ /* 0x0003e20000100800 */
[----:B------:R-:W-:-:S03]  /*5c40*/  SHF.R.S32.HI R19, RZ, 0x1f, R176 ;  /* 0x0000001fff137819 */ /* 0x000fc600000114b0 */
[----:B------:R-:W-:Y:S04]  /*5c50*/  STL [R1+0x38], R4 ;  /* 0x0000380401007387 */ /* 0x000fe80000100800 */
[----:B------:R2:W-:Y:S01]  /*5c60*/  STL [R1+0x34], R3 ;  /* 0x0000340301007387 */ /* 0x0005e20000100800 */
[----:B-1----:R-:W-:Y:S02]  /*5c70*/  IMAD.SHL.U32 R0, R134, 0x2, RZ ;  /* 0x0000000286007824 */ /* 0x002fe400078e00ff */
[----:B------:R-:W-:Y:S01]  /*5c80*/  IMAD.MOV.U32 R134, RZ, RZ, R2 ;  /* 0x000000ffff867224 */ /* 0x000fe200078e0002 */
[----:B------:R-:W-:Y:S02]  /*5c90*/  SHF.L.U64.HI R2, R176, 0x1, R19 ;  /* 0x00000001b0027819 */ /* 0x000fe40000010213 */
[----:B------:R1:W-:Y:S01]  /*5ca0*/  STL [R1+0x30], R0 ;  /* 0x0000300001007387 */ /* 0x0003e20000100800 */
[C---:B--2---:R-:W-:Y:S01]  /*5cb0*/  IMAD.SHL.U32 R3, R177.reuse, 0x2, RZ ;  /* 0x00000002b1037824 */ /* 0x044fe200078e00ff */
[----:B-1----:R-:W-:-:S05]  /*5cc0*/  SHF.L.U64.HI R0, R177, 0x1, R18 ;  /* 0x00000001b1007819 */ /* 0x002fca0000010212 */
[----:B------:R1:W-:Y:S04]  /*5cd0*/  STL [R1+0x2c], R0 ;  /* 0x00002c0001007387 */ /* 0x0003e80000100800 */
[----:B------:R2:W-:Y:S01]  /*5ce0*/  STL [R1+0x28], R3 ;  /* 0x0000280301007387 */ /* 0x0005e20000100800 */
[----:B-1----:R-:W-:-:S05]  /*5cf0*/  IMAD.SHL.U32 R0, R176, 0x2, RZ ;  /* 0x00000002b0007824 */ /* 0x002fca00078e00ff */
[----:B------:R2:W-:Y:S04]  /*5d00*/  STL [R1+0x20], R0 ;  /* 0x0000200001007387 */ /* 0x0005e80000100800 */
[----:B------:R2:W-:Y:S01]  /*5d10*/  STL [R1+0x24], R2 ;  /* 0x0000240201007387 */ /* 0x0005e20000100800 */
[----:B------:R-:W-:Y:S05]  /*5d20*/  BRA `(.L_x_6) ;  /* 0x0000045000007947 */ /* 0x000fea0003800000 */
.L_x_8:
[----:B------:R-:W2:Y:S01]  /*5d30*/  LDL R5, [R1+0x44] ;  /* 0x0000440001057983 */ /* 0x000ea20000100800 */
[----:B------:R-:W-:Y:S01]  /*5d40*/  IMAD.MOV.U32 R2, RZ, RZ, c[0x0][0x2b8] ;  /* 0x0000ae00ff027624 */ /* 0x000fe200078e00ff */
[----:B------:R-:W-:Y:S01]  /*5d50*/  ULEA UR5, UR6, UR9, 0x6 ;  /* 0x0000000906057291 */ /* 0x000fe2000f8e303f */
[----:B------:R-:W-:Y:S01]  /*5d60*/  IMAD.MOV.U32 R8, RZ, RZ, RZ ;  /* 0x000000ffff087224 */ /* 0x000fe200078e00ff */
[----:B------:R-:W3:Y:S02]  /*5d70*/  LDL R32, [R1+0x38] ;  /* 0x0000380001207983 */ /* 0x000ee40000100800 */
[----:B------:R-:W-:Y:S02]  /*5d80*/  ISETP.NE.AND P2, PT, R2, 0x1, PT ;  /* 0x000000010200780c */ /* 0x000fe40003f45270 */
[----:B------:R-:W4:Y:S01]  /*5d90*/  LDL R31, [R1+0x3c] ;  /* 0x00003c00011f7983 */ /* 0x000f220000100800 */
[----:B------:R-:W-:Y:S03]  /*5da0*/  IMAD.U32 R2, RZ, RZ, UR5 ;  /* 0x00000005ff027e24 */ /* 0x000fe6000f8e00ff */
[----:B------:R-:W5:Y:S04]  /*5db0*/  LDL R30, [R1+0x30] ;  /* 0x00003000011e7983 */ /* 0x000f680000100800 */
[----:B------:R-:W3:Y:S04]  /*5dc0*/  LDL R29, [R1+0x34] ;  /* 0x00003400011d7983 */ /* 0x000ee80000100800 */
[----:B------:R-:W3:Y:S04]  /*5dd0*/  LDL R28, [R1+0x28] ;  /* 0x00002800011c7983 */ /* 0x000ee80000100800 */
[----:B------:R-:W3:Y:S04]  /*5de0*/  LDL R25, [R1+0x2c] ;  /* 0x00002c0001197983 */ /* 0x000ee80000100800 */
[----:B------:R-:W3:Y:S04]  /*5df0*/  LDL R24, [R1+0x20] ;  /* 0x0000200001187983 */ /* 0x000ee80000100800 */
[----:B------:R-:W3:Y:S01]  /*5e00*/  LDL R21, [R1+0x24] ;  /* 0x0000240001157983 */ /* 0x000ee20000100800 */
[----:B--2---:R-:W-:Y:S05]  /*5e10*/  IADD3 R2, R2, -0x40, R5 ;  /* 0xffffffc002027810 */ /* 0x004fea0007ffe005 */
[----:B------:R-:W-:Y:S04]  /*5e20*/  @P2 IMAD.HI.U32 R5, R2, c[0x0][0x2bc], RZ ;  /* 0x0000af0002052a27 */ /* 0x000fe800078e00ff */
[----:B------:R-:W-:Y:S01]  /*5e30*/  IMAD.MOV.U32 R0, RZ, RZ, R2 ;  /* 0x000000ffff007224 */ /* 0x000fe200078e0002 */
[----:B------:R-:W-:Y:S04]  /*5e40*/  @P2 SHF.R.U32.HI R0, RZ, c[0x0][0x2c0], R5 ;  /* 0x0000b000ff002a19 */ /* 0x000fe80000011605 */
[C---:B------:R-:W-:Y:S04]  /*5e50*/  @!P1 IADD3 R5, P0, R0.reuse, UR16, RZ ;  /* 0x0000001000059c10 */ /* 0x040fe8000ff1e0ff */
[----:B------:R-:W-:Y:S01]  /*5e60*/  @!P1 LEA.HI.X.SX32 R7, R0, UR14, 0x1, P0 ;  /* 0x0000000e00079c11 */ /* 0x000fe200080f0eff */
[----:B------:R-:W-:Y:S01]  /*5e70*/  IMAD.MOV R0, RZ, RZ, -R0 ;  /* 0x000000ffff007224 */ /* 0x000fe200078e0a00 */
[C---:B------:R-:W-:Y:S03]  /*5e80*/  @!P1 LEA R6, P0, R5.reuse, c[0x0][0x2a0], 0x2 ;  /* 0x0000a80005069a11 */ /* 0x040fe600078010ff */
[----:B------:R-:W-:Y:S01]  /*5e90*/  IMAD R9, R0, c[0x0][0x2b8], R2 ;  /* 0x0000ae0000097a24 */ /* 0x000fe200078e0202 */
[----:B------:R-:W-:Y:S04]  /*5ea0*/  @!P1 LEA.HI.X R7, R5, c[0x0][0x2a4], R7, 0x2, P0 ;  /* 0x0000a90005079a11 */ /* 0x000fe800000f1407 */
[----:B------:R-:W-:Y:S01]  /*5eb0*/  STL [R1+0x14], R9 ;  /* 0x0000140901007387 */ /* 0x000fe20000100800 */
[----:B------:R-:W-:Y:S03]  /*5ec0*/  SHF.R.S32.HI R0, RZ, 0x1f, R9 ;  /* 0x0000001fff007819 */ /* 0x000fe60000011409 */
[----:B------:R1:W2:Y:S02]  /*5ed0*/  @!P1 LDG.E R8, [R6.64] ;  /* 0x0000000c06089981 */ /* 0x0002a4000c1e1900 */
[----:B------:R-:W-:Y:S04]  /*5ee0*/  IMAD R0, R0, c[0x0][0x1e0], RZ ;  /* 0x0000780000007a24 */ /* 0x000fe800078e02ff */
[C---:B------:R-:W-:Y:S02]  /*5ef0*/  IMAD R0, R9.reuse, c[0x0][0x1e4], R0 ;  /* 0x0000790009007a24 */ /* 0x040fe400078e0200 */
[----:B-1----:R-:W-:Y:S04]  /*5f00*/  IMAD.WIDE.U32 R6, R9, c[0x0][0x1e0], RZ ;  /* 0x0000780009067a25 */ /* 0x002fe800078e00ff */
[----:B------:R-:W-:Y:S01]  /*5f10*/  IMAD.IADD R7, R7, 0x1, R0 ;  /* 0x0000000107077824 */ /* 0x000fe200078e0200 */
[----:B--2---:R-:W-:Y:S01]  /*5f20*/  STL [R1+0x10], R8 ;  /* 0x0000100801007387 */ /* 0x004fe20000100800 */
[----:B------:R-:W-:Y:S02]  /*5f30*/  SHF.R.S32.HI R2, RZ, 0x1f, R8 ;  /* 0x0000001fff027819 */ /* 0x000fe40000011408 */
[----:B------:R-:W-:Y:S04]  /*5f40*/  IMAD.WIDE.U32 R6, R8, c[0x0][0x1f0], R6 ;  /* 0x00007c0008067a25 */ /* 0x000fe800078e0006 */
[----:B------:R-:W-:Y:S01]  /*5f50*/  IMAD R2, R2, c[0x0][0x1f0], RZ ;  /* 0x00007c0002027a24 */ /* 0x000fe200078e02ff */
[----:B------:R-:W-:Y:S03]  /*5f60*/  IADD3 R0, P0, R6, UR20, RZ ;  /* 0x0000001406007c10 */ /* 0x000fe6000ff1e0ff */
[----:B------:R-:W-:Y:S05]  /*5f70*/  IMAD R2, R8, c[0x0][0x1f4], R2 ;  /* 0x00007d0008027a24 */ /* 0x000fea00078e0202 */
[----:B------:R-:W-:Y:S02]  /*5f80*/  IADD3.X R7, R7, UR18, R2, P0, !PT ;  /* 0x0000001207077c10 */ /* 0x000fe400087fe402 */
[C---:B------:R-:W-:Y:S04]  /*5f90*/  LEA R2, P0, R0.reuse, c[0x0][0x1c8], 0x1 ;  /* 0x0000720000027a11 */ /* 0x040fe800078008ff */
[----:B------:R-:W-:Y:S01]  /*5fa0*/  LEA.HI.X R7, R0, c[0x0][0x1cc], R7, 0x1, P0 ;  /* 0x0000730000077a11 */ /* 0x000fe200000f0c07 */
[----:B------:R-:W3:Y:S04]  /*5fb0*/  SHFL.IDX PT, R5, R2, RZ, 0x181f ;  /* 0x00181fff02057589 */ /* 0x000ee800000e0000 */
[----:B------:R-:W4:Y:S04]  /*5fc0*/  SHFL.IDX PT, R6, R7, RZ, 0x181f ;  /* 0x00181fff07067589 */ /* 0x000f2800000e0000 */
[----:B------:R-:W1:Y:S04]  /*5fd0*/  SHFL.IDX PT, R0, R2, 0x1, 0x181f ;  /* 0x00381f0002007f89 */ /* 0x000e6800000e0000 */
[----:B------:R-:W2:Y:S01]  /*5fe0*/  SHFL.IDX PT, R2, R7, 0x1, 0x181f ;  /* 0x00381f0007027f89 */ /* 0x000ea200000e0000 */
[C---:B---3--:R-:W-:Y:S05]  /*5ff0*/  IADD3 R8, P0, R5.reuse, R32, RZ ;  /* 0x0000002005087210 */ /* 0x048fea0007f1e0ff */
[C---:B----4-:R-:W-:Y:S05]  /*6000*/  IMAD.X R9, R6.reuse, 0x1, R31, P0 ;  /* 0x0000000106097824 */ /* 0x050fea00000e061f */
[----:B------:R5:W-:Y:S02]  /*6010*/  LDGSTS.E.BYPASS.LTC128B.128 [R132+0x10100], [R8.64], !P6 ;  /* 0x1010000008847fae */ /* 0x000be4000f101d4c */
[C---:B-----5:R-:W-:Y:S04]  /*6020*/  IADD3 R8, P0, R5.reuse, R30, RZ ;  /* 0x0000001e05087210 */ /* 0x060fe80007f1e0ff */
[CC--:B------:R-:W-:Y:S02]  /*6030*/  IADD3.X R9, R6.reuse, R29.reuse, RZ, P0, !PT ;  /* 0x0000001d06097210 */ /* 0x0c0fe400007fe4ff */
[C---:B------:R-:W-:Y:S03]  /*6040*/  IADD3 R10, P0, R5.reuse, R28, RZ ;  /* 0x0000001c050a7210 */ /* 0x040fe60007f1e0ff */
[----:B------:R3:W-:Y:S02]  /*6050*/  LDGSTS.E.BYPASS.LTC128B.128 [R132+0x12100], [R8.64], !P5 ;  /* 0x1210000008847fae */ /* 0x0007e4000e901d4c */
[C---:B------:R-:W-:Y:S05]  /*6060*/  IMAD.X R11, R6.reuse, 0x1, R25, P0 ;  /* 0x00000001060b7824 */ /* 0x040fea00000e0619 */
[----:B------:R4:W-:Y:S01]  /*6070*/  LDGSTS.E.BYPASS.LTC128B.128 [R132+0x14100], [R10.64], !P4 ;  /* 0x141000000a847fae */ /* 0x0009e2000e101d4c */
[----:B---3--:R-:W-:Y:S05]  /*6080*/  IADD3 R8, P0, R5, R24, RZ ;  /* 0x0000001805087210 */ /* 0x008fea0007f1e0ff */
[----:B------:R-:W-:Y:S01]  /*6090*/  IMAD.X R9, R6, 0x1, R21, P0 ;  /* 0x0000000106097824 */ /* 0x000fe200000e0615 */
[----:B-1----:R-:W-:Y:S04]  /*60a0*/  IADD3 R6, P0, R0, R32, RZ ;  /* 0x0000002000067210 */ /* 0x002fe80007f1e0ff */
[----:B------:R1:W-:Y:S01]  /*60b0*/  LDGSTS.E.BYPASS.LTC128B.128 [R132+0x16100], [R8.64], !P3 ;  /* 0x1610000008847fae */ /* 0x0003e2000d901d4c */
[----:B--2---:R-:W-:Y:S05]  /*60c0*/  IMAD.X R7, R2, 0x1, R31, P0 ;  /* 0x0000000102077824 */ /* 0x004fea00000e061f */
[----:B------:R2:W-:Y:S02]  /*60d0*/  LDGSTS.E.BYPASS.LTC128B.128 [R132+0x11100], [R6.64], !P6 ;  /* 0x1110000006847fae */ /* 0x0005e4000f101d4c */
[----:B--2---:R-:W-:Y:S04]  /*60e0*/  IADD3 R6, P0, R0, R30, RZ ;  /* 0x0000001e00067210 */ /* 0x004fe80007f1e0ff */
[----:B------:R-:W-:Y:S02]  /*60f0*/  IADD3.X R7, R2, R29, RZ, P0, !PT ;  /* 0x0000001d02077210 */ /* 0x000fe400007fe4ff */
[----:B-1----:R-:W-:Y:S03]  /*6100*/  IADD3 R8, P0, R0, R28, RZ ;  /* 0x0000001c00087210 */ /* 0x002fe60007f1e0ff */
[----:B------:R1:W-:Y:S02]  /*6110*/  LDGSTS.E.BYPASS.LTC128B.128 [R132+0x13100], [R6.64], !P5 ;  /* 0x1310000006847fae */ /* 0x0003e4000e901d4c */
[----:B------:R-:W-:Y:S05]  /*6120*/  IMAD.X R9, R2, 0x1, R25, P0 ;  /* 0x0000000102097824 */ /* 0x000fea00000e0619 */
[----:B------:R4:W-:Y:S01]  /*6130*/  LDGSTS.E.BYPASS.LTC128B.128 [R132+0x15100], [R8.64], !P4 ;  /* 0x1510000008847fae */ /* 0x0009e2000e101d4c */
[----:B-1----:R-:W-:Y:S05]  /*6140*/  IADD3 R6, P0, R0, R24, RZ ;  /* 0x0000001800067210 */ /* 0x002fea0007f1e0ff */
[----:B------:R-:W-:Y:S05]  /*6150*/  IMAD.X R7, R2, 0x1, R21, P0 ;  /* 0x0000000102077824 */ /* 0x000fea00000e0615 */
[----:B------:R4:W-:Y:S01]  /*6160*/  LDGSTS.E.BYPASS.LTC128B.128 [R132+0x17100], [R6.64], !P3 ;  /* 0x1710000006847fae */ /* 0x0009e2000d901d4c */
[----:B------:R-:W-:-:S05]  /*6170*/  BRA `(.L_x_7) ;  /* 0x0000151000007947 */ /* 0x000fca0003800000 */
.L_x_6:
[----:B------:R-:W3:Y:S01]  /*6180*/  LDL R4, [R1+0x14] ;  /* 0x0000140001047983 */ /* 0x000ee20000100800 */
[----:B------:R-:W-:Y:S04]  /*6190*/  DEPBAR.LE SB0, 0x0 ;  /* 0x000080000000791a */ /* 0x000fe80000000000 */
[----:B------:R-:W4:Y:S01]  /*61a0*/  LDL R5, [R1+0x10] ;  /* 0x0000100001057983 */ /* 0x000f220000100800 */
[----:B------:R-:W-:Y:S04]  /*61b0*/  UISETP.GT.AND UP0, UPT, UR6, UR8, UPT ;  /* 0x000000080600728c */ /* 0x000fe8000bf04270 */
[----:B------:R1:W-:Y:S05]  /*61c0*/  STL [R1+0x64], R42 ;  /* 0x0000642a01007387 */ /* 0x0003ea0000100800 */
[----:B------:R2:W-:Y:S05]  /*61d0*/  STL [R1+0x60], R41 ;  /* 0x0000602901007387 */ /* 0x0005ea0000100800 */
[----:B------:R1:W-:Y:S05]  /*61e0*/  STL [R1+0x5c], R40 ;  /* 0x00005c2801007387 */ /* 0x0003ea0000100800 */
[----:B------:R1:W-:Y:S05]  /*61f0*/  STL [R1+0x58], R39 ;  /* 0x0000582701007387 */ /* 0x0003ea0000100800 */
[----:B------:R2:W-:Y:S05]  /*6200*/  STL [R1+0x54], R38 ;  /* 0x0000542601007387 */ /* 0x0005ea0000100800 */
[----:B------:R2:W-:Y:S05]  /*6210*/  STL [R1+0x50], R37 ;  /* 0x0000502501007387 */ /* 0x0005ea0000100800 */
[----:B------:R2:W-:Y:S05]  /*6220*/  STL [R1+0x4c], R36 ;  /* 0x00004c2401007387 */ /* 0x0005ea0000100800 */
[----:B------:R-:W4:Y:S05]  /*6230*/  LDL R20, [R1+0x38] ;  /* 0x0000380001147983 */ /* 0x000f2a0000100800 */
[----:B-1----:R-:W4:Y:S05]  /*6240*/  LDL R42, [R1+0x3c] ;  /* 0x00003c00012a7983 */ /* 0x002f2a0000100800 */
[----:B--2---:R-:W2:Y:S05]  /*6250*/  LDL R41, [R1+0x30] ;  /* 0x0000300001297983 */ /* 0x004eaa0000100800 */
[----:B------:R-:W2:Y:S05]  /*6260*/  LDL R40, [R1+0x34] ;  /* 0x0000340001287983 */ /* 0x000eaa0000100800 */
[----:B------:R-:W2:Y:S05]  /*6270*/  LDL R39, [R1+0x28] ;  /* 0x0000280001277983 */ /* 0x000eaa0000100800 */
[----:B------:R-:W2:Y:S05]  /*6280*/  LDL R38, [R1+0x2c] ;  /* 0x00002c0001267983 */ /* 0x000eaa0000100800 */
[----:B------:R-:W2:Y:S05]  /*6290*/  LDL R37, [R1+0x20] ;  /* 0x0000200001257983 */ /* 0x000eaa0000100800 */
[----:B------:R-:W2:Y:S05]  /*62a0*/  LDL R36, [R1+0x4] ;  /* 0x0000040001247983 */ /* 0x000eaa0000100800 */
[----:B------:R-:W2:Y:S05]  /*62b0*/  LDL R29, [R1+0x18] ;  /* 0x00001800011d7983 */ /* 0x000eaa0000100800 */
[----:B------:R-:W2:Y:S05]  /*62c0*/  LDL R132, [R1+0xc] ;  /* 0x00000c0001847983 */ /* 0x000eaa0000100800 */
[----:B------:R-:W-:Y:S06]  /*62d0*/  BAR.SYNC.DEFER_BLOCKING 0x0 ;  /* 0x0000000000007b1d */ /* 0x000fec0000010000 */
[----:B------:R-:W1:Y:S05]  /*62e0*/  LDSM.16.M88.4 R8, [R135+0x10100] ;  /* 0x010100008708783b */ /* 0x000e6a0000000200 */
[----:B------:R-:W-:Y:S05]  /*62f0*/  LDSM.16.M88.4 R16, [R135+0x10900] ;  /* 0x010900008710783b */ /* 0x000fea0000000200 */
[----:B------:R-:W-:Y:S05]  /*6300*/  LDSM.16.M88.4 R24, [R135+0x11100] ;  /* 0x011100008718783b */ /* 0x000fea0000000200 */
[----:B------:R-:W-:Y:S01]  /*6310*/  LDSM.16.M88.4 R32, [R135+0x11900] ;  /* 0x011900008720783b */ /* 0x000fe20000000200 */
[----:B---3--:R-:W-:Y:S01]  /*6320*/  SHF.R.S32.HI R0, RZ, 0x1f, R4 ;  /* 0x0000001fff007819 */ /* 0x008fe20000011404 */
[----:B------:R-:W-:Y:S04]  /*6330*/  IMAD.WIDE.U32 R2, R4, c[0x0][0x208], RZ ;  /* 0x0000820004027a25 */ /* 0x000fe800078e00ff */
[----:B------:R-:W-:Y:S04]  /*6340*/  IMAD R0, R0, c[0x0][0x208], RZ ;  /* 0x0000820000007a24 */ /* 0x000fe800078e02ff */
[----:B------:R-:W-:Y:S01]  /*6350*/  IMAD R0, R4, c[0x0][0x20c], R0 ;  /* 0x0000830004007a24 */ /* 0x000fe200078e0200 */
[----:B----4-:R-:W-:Y:S04]  /*6360*/  SHF.R.S32.HI R4, RZ, 0x1f, R5 ;  /* 0x0000001fff047819 */ /* 0x010fe80000011405 */
[----:B------:R-:W-:Y:S01]  /*6370*/  IADD3 R3, R3, R0, RZ ;  /* 0x0000000003037210 */ /* 0x000fe20007ffe0ff */
[----:B------:R-:W-:Y:S04]  /*6380*/  IMAD R28, R4, c[0x0][0x218], RZ ;  /* 0x00008600041c7a24 */ /* 0x000fe800078e02ff */
[C---:B------:R-:W-:Y:S04]  /*6390*/  IMAD.WIDE.U32 R2, R5.reuse, c[0x0][0x218], R2 ;  /* 0x0000860005027a25 */ /* 0x040fe800078e0002 */
[----:B------:R-:W-:Y:S01]  /*63a0*/  IMAD R28, R5, c[0x0][0x21c], R28 ;  /* 0x00008700051c7a24 */ /* 0x000fe200078e021c */
[----:B------:R-:W-:Y:S01]  /*63b0*/  IADD3 R0, P0, R2, UR22, RZ ;  /* 0x0000001602007c10 */ /* 0x000fe2000ff1e0ff */
[C---:B-1----:R-:W-:Y:S03]  /*63c0*/  HMMA.16816.F32 R4, R168.reuse, R8, RZ ;  /* 0x00000008a804723c */ /* 0x042fe600000018ff */
[----:B------:R-:W-:Y:S02]  /*63d0*/  IADD3.X R28, R3, UR4, R28, P0, !PT ;  /* 0x00000004031c7c10 */ /* 0x000fe400087fe41c */
[C---:B------:R-:W-:Y:S03]  /*63e0*/  LEA R3, P0, R0.reuse, c[0x0][0x1f8], 0x1 ;  /* 0x00007e0000037a11 */ /* 0x040fe600078008ff */
[C---:B------:R-:W-:Y:S01]  /*63f0*/  HMMA.16816.F32 R8, R168.reuse, R10, RZ ;  /* 0x0000000aa808723c */ /* 0x040fe200000018ff */
[----:B------:R-:W-:Y:S02]  /*6400*/  LEA.HI.X R28, R0, c[0x0][0x1fc], R28, 0x1, P0 ;  /* 0x00007f00001c7a11 */ /* 0x000fe400000f0c1c */
[----:B------:R-:W1:Y:S05]  /*6410*/  SHFL.IDX PT, R0, R3, RZ, 0x181f ;  /* 0x00181fff03007589 */ /* 0x000e6a00000e0000 */
[----:B------:R-:W3:Y:S05]  /*6420*/  SHFL.IDX PT, R2, R28, RZ, 0x181f ;  /* 0x00181fff1c027589 */ /* 0x000eea00000e0000 */
[----:B------:R-:W4:Y:S05]  /*6430*/  SHFL.IDX PT, R3, R3, 0x1, 0x181f ;  /* 0x00381f0003037f89 */ /* 0x000f2a00000e0000 */
[----:B------:R-:W2:Y:S01]  /*6440*/  SHFL.IDX PT, R28, R28, 0x1, 0x181f ;  /* 0x00381f001c1c7f89 */ /* 0x000ea200000e0000 */
[----:B-1----:R-:W-:Y:S04]  /*6450*/  IADD3 R12, P0, R0, R20, RZ ;  /* 0x00000014000c7210 */ /* 0x002fe80007f1e0ff */
[----:B---3--:R-:W-:Y:S02]  /*6460*/  IADD3.X R13, R2, R42, RZ, P0, !PT ;  /* 0x0000002a020d7210 */ /* 0x008fe400007fe4ff */
[----:B--2---:R-:W-:Y:S04]  /*6470*/  IADD3 R14, P0, R0, R41, RZ ;  /* 0x00000029000e7210 */ /* 0x004fe80007f1e0ff */
[----:B------:R-:W-:Y:S02]  /*6480*/  IADD3.X R15, R2, R40, RZ, P0, !PT ;  /* 0x00000028020f7210 */ /* 0x000fe400007fe4ff */
[----:B------:R-:W-:Y:S04]  /*6490*/  IADD3 R22, P0, R0, R39, RZ ;  /* 0x0000002700167210 */ /* 0x000fe80007f1e0ff */
[----:B------:R-:W-:Y:S02]  /*64a0*/  IADD3.X R23, R2, R38, RZ, P0, !PT ;  /* 0x0000002602177210 */ /* 0x000fe400007fe4ff */
[----:B------:R-:W-:Y:S01]  /*64b0*/  IADD3 R30, P0, R0, R37, RZ ;  /* 0x00000025001e7210 */ /* 0x000fe20007f1e0ff */
[----:B------:R-:W1:Y:S05]  /*64c0*/  LDSM.16.M88.4 R176, [R36] ;  /* 0x0000000024b0783b */ /* 0x000e6a0000000200 */
[----:B------:R-:W2:Y:S05]  /*64d0*/  LDL R0, [R1+0x24] ;  /* 0x0000240001007983 */ /* 0x000eaa0000100800 */
[----:B------:R-:W3:Y:S05]  /*64e0*/  LDSM.16.M88.4 R180, [R36+0x800] ;  /* 0x0008000024b4783b */ /* 0x000eea0000000200 */
[----:B------:R-:W1:Y:S05]  /*64f0*/  LDSM.16.M88.4 R184, [R36+0x1000] ;  /* 0x0010000024b8783b */ /* 0x000e6a0000000200 */
[----:B------:R-:W1:Y:S05]  /*6500*/  LDSM.16.M88.4 R188, [R36+0x1800] ;  /* 0x0018000024bc783b */ /* 0x000e6a0000000200 */
[----:B------:R-:W-:Y:S01]  /*6510*/  @!PT LDS RZ, [RZ] ;  /* 0x00000000fffff984 */ /* 0x000fe20000000800 */
[----:B------:R-:W-:Y:S01]  /*6520*/  @!PT LDS RZ, [RZ] ;  /* 0x00000000fffff984 */ /* 0x000fe20000000800 */
[----:B------:R-:W-:Y:S01]  /*6530*/  @!PT LDS RZ, [RZ] ;  /* 0x00000000fffff984 */ /* 0x000fe20000000800 */
[----:B------:R3:W-:Y:S05]  /*6540*/  LDGSTS.E.BYPASS.LTC128B.128 [R29], [R12.64], !P6 ;  /* 0x000000000c1d7fae */ /* 0x0007ea000f101d4c */
[----:B------:R3:W-:Y:S05]  /*6550*/  LDGSTS.E.BYPASS.LTC128B.128 [R132+0x2100], [R14.64], !P5 ;  /* 0x021000000e847fae */ /* 0x0007ea000e901d4c */
[----:B------:R1:W-:Y:S01]  /*6560*/  LDGSTS.E.BYPASS.LTC128B.128 [R132+0x4100], [R22.64], !P4 ;  /* 0x0410000016847fae */ /* 0x0003e2000e101d4c */
[C---:B---3--:R-:W-:Y:S08]  /*6570*/  HMMA.16816.F32 R12, R168.reuse, R16, RZ ;  /* 0x00000010a80c723c */ /* 0x048ff000000018ff */
[C---:B------:R-:W-:Y:S01]  /*6580*/  HMMA.16816.F32 R16, R168.reuse, R18, RZ ;  /* 0x00000012a810723c */ /* 0x040fe200000018ff */
[----:B--2---:R-:W-:Y:S03]  /*6590*/  IADD3.X R31, R2, R0, RZ, P0, !PT ;  /* 0x00000000021f7210 */ /* 0x004fe600007fe4ff */
[C---:B----4-:R-:W-:Y:S02]  /*65a0*/  IADD3 R20, P0, R3.reuse, R20, RZ ;  /* 0x0000001403147210 */ /* 0x050fe40007f1e0ff */
[----:B------:R2:W-:Y:S02]  /*65b0*/  LDGSTS.E.BYPASS.LTC128B.128 [R132+0x6100], [R30.64], !P3 ;  /* 0x061000001e847fae */ /* 0x0005e4000d901d4c */
[C---:B------:R-:W-:Y:S04]  /*65c0*/  IADD3.X R21, R28.reuse, R42, RZ, P0, !PT ;  /* 0x0000002a1c157210 */ /* 0x040fe800007fe4ff */
[C---:B-1----:R-:W-:Y:S01]  /*65d0*/  IADD3 R22, P0, R3.reuse, R41, RZ ;  /* 0x0000002903167210 */ /* 0x042fe20007f1e0ff */
[----:B------:R1:W5:Y:S03]  /*65e0*/  LDL.LU R42, [R1+0x64] ;  /* 0x00006400012a7983 */ /* 0x0003660000300800 */
[C---:B------:R-:W-:Y:S02]  /*65f0*/  IADD3.X R23, R28.reuse, R40, RZ, P0, !PT ;  /* 0x000000281c177210 */ /* 0x040fe400007fe4ff */
[----:B------:R3:W-:Y:S05]  /*6600*/  LDGSTS.E.BYPASS.LTC128B.128 [R29+0x1000], [R20.64], !P6 ;  /* 0x01000000141d7fae */ /* 0x0007ea000f101d4c */
[----:B------:R1:W5:Y:S05]  /*6610*/  LDL.LU R41, [R1+0x60] ;  /* 0x0000600001297983 */ /* 0x00036a0000300800 */
[----:B------:R1:W5:Y:S05]  /*6620*/  LDL.LU R40, [R1+0x5c] ;  /* 0x00005c0001287983 */ /* 0x00036a0000300800 */
[----:B------:R4:W-:Y:S01]  /*6630*/  LDGSTS.E.BYPASS.LTC128B.128 [R29+0x3000], [R22.64], !P5 ;  /* 0x03000000161d7fae */ /* 0x0009e2000e901d4c */
[C---:B---3--:R-:W-:Y:S04]  /*6640*/  IADD3 R20, P0, R3.reuse, R39, RZ ;  /* 0x0000002703147210 */ /* 0x048fe80007f1e0ff */
[----:B------:R1:W5:Y:S01]  /*6650*/  LDL.LU R39, [R1+0x58] ;  /* 0x0000580001277983 */ /* 0x0003620000300800 */
[C---:B------:R-:W-:Y:S02]  /*6660*/  IADD3.X R21, R28.reuse, R38, RZ, P0, !PT ;  /* 0x000000261c157210 */ /* 0x040fe400007fe4ff */
[----:B------:R-:W-:Y:S02]  /*6670*/  IADD3 R2, P0, R3, R37, RZ ;  /* 0x0000002503027210 */ /* 0x000fe40007f1e0ff */
[----:B------:R1:W5:Y:S02]  /*6680*/  LDL.LU R38, [R1+0x54] ;  /* 0x0000540001267983 */ /* 0x0003640000300800 */
[----:B------:R-:W-:Y:S03]  /*6690*/  IADD3.X R3, R28, R0, RZ, P0, !PT ;  /* 0x000000001c037210 */ /* 0x000fe600007fe4ff */
[----:B------:R1:W5:Y:S01]  /*66a0*/  LDL.LU R37, [R1+0x50] ;  /* 0x0000500001257983 */ /* 0x0003620000300800 */
[----:B------:R-:W-:Y:S04]  /*66b0*/  PLOP3.LUT P0, PT, PT, PT, UP0, 0x80, 0x0 ;  /* 0x000000000000781c */ /* 0x000fe80003f0f008 */
[----:B------:R-:W3:Y:S05]  /*66c0*/  LDL R0, [R1] ;  /* 0x0000000001007983 */ /* 0x000eea0000100800 */
[----:B------:R4:W-:Y:S05]  /*66d0*/  LDGSTS.E.BYPASS.LTC128B.128 [R29+0x5000], [R20.64], !P4 ;  /* 0x05000000141d7fae */ /* 0x0009ea000e101d4c */
[----:B------:R2:W-:Y:S05]  /*66e0*/  LDGSTS.E.BYPASS.LTC128B.128 [R29+0x7000], [R2.64], !P3 ;  /* 0x07000000021d7fae */ /* 0x0005ea000d901d4c */
[----:B------:R-:W0:Y:S01]  /*66f0*/  LDGDEPBAR ;  /* 0x00000000000079af */ /* 0x000e220000000000 */
[C---:B----4-:R-:W-:Y:S08]  /*6700*/  HMMA.16816.F32 R20, R168.reuse, R24, RZ ;  /* 0x00000018a814723c */ /* 0x050ff000000018ff */
[C---:B------:R-:W-:Y:S08]  /*6710*/  HMMA.16816.F32 R24, R168.reuse, R26, RZ ;  /* 0x0000001aa818723c */ /* 0x040ff000000018ff */
[C---:B--2---:R-:W-:Y:S08]  /*6720*/  HMMA.16816.F32 R28, R168.reuse, R32, RZ ;  /* 0x00000020a81c723c */ /* 0x044ff000000018ff */
[----:B------:R-:W-:Y:S08]  /*6730*/  HMMA.16816.F32 R32, R168, R34, RZ ;  /* 0x00000022a820723c */ /* 0x000ff000000018ff */
[C---:B------:R-:W-:Y:S08]  /*6740*/  HMMA.16816.F32 R4, R172.reuse, R176, R4 ;  /* 0x000000b0ac04723c */ /* 0x040ff00000001804 */
[C---:B------:R-:W-:Y:S01]  /*6750*/  HMMA.16816.F32 R8, R172.reuse, R178, R8 ;  /* 0x000000b2ac08723c */ /* 0x040fe20000001808 */
[----:B------:R-:W2:Y:S07]  /*6760*/  LDSM.16.M88.4 R176, [R252+0x10100] ;  /* 0x01010000fcb0783b */ /* 0x000eae0000000200 */
[C---:B------:R-:W-:Y:S08]  /*6770*/  HMMA.16816.F32 R12, R172.reuse, R180, R12 ;  /* 0x000000b4ac0c723c */ /* 0x040ff0000000180c */
[C---:B------:R-:W-:Y:S01]  /*6780*/  HMMA.16816.F32 R16, R172.reuse, R182, R16 ;  /* 0x000000b6ac10723c */ /* 0x040fe20000001810 */
[----:B------:R-:W4:Y:S07]  /*6790*/  LDSM.16.M88.4 R180, [R252+0x10900] ;  /* 0x01090000fcb4783b */ /* 0x000f2e0000000200 */
[C---:B------:R-:W-:Y:S08]  /*67a0*/  HMMA.16816.F32 R20, R172.reuse, R184, R20 ;  /* 0x000000b8ac14723c */ /* 0x040ff00000001814 */
[C---:B------:R-:W-:Y:S01]  /*67b0*/  HMMA.16816.F32 R24, R172.reuse, R186, R24 ;  /* 0x000000baac18723c */ /* 0x040fe20000001818 */
[----:B------:R-:W-:Y:S07]  /*67c0*/  LDSM.16.M88.4 R184, [R252+0x11900] ;  /* 0x01190000fcb8783b */ /* 0x000fee0000000200 */
[C---:B------:R-:W-:Y:S08]  /*67d0*/  HMMA.16816.F32 R28, R172.reuse, R188, R28 ;  /* 0x000000bcac1c723c */ /* 0x040ff0000000181c */
[----:B------:R-:W-:Y:S08]  /*67e0*/  HMMA.16816.F32 R32, R172, R190, R32 ;  /* 0x000000beac20723c */ /* 0x000ff00000001820 */
[C---:B--2---:R-:W-:Y:S08]  /*67f0*/  HMMA.16816.F32 R4, R192.reuse, R176, R4 ;  /* 0x000000b0c004723c */ /* 0x044ff00000001804 */
[C---:B------:R-:W-:Y:S01]  /*6800*/  HMMA.16816.F32 R8, R192.reuse, R178, R8 ;  /* 0x000000b2c008723c */ /* 0x040fe20000001808 */
[----:B------:R-:W2:Y:S07]  /*6810*/  LDSM.16.M88.4 R176, [R252+0x11100] ;  /* 0x01110000fcb0783b */ /* 0x000eae0000000200 */
[C---:B----4-:R-:W-:Y:S08]  /*6820*/  HMMA.16816.F32 R12, R192.reuse, R180, R12 ;  /* 0x000000b4c00c723c */ /* 0x050ff0000000180c */
[C---:B------:R-:W-:Y:S08]  /*6830*/  HMMA.16816.F32 R16, R192.reuse, R182, R16 ;  /* 0x000000b6c010723c */ /* 0x040ff00000001810 */
[C---:B--2---:R-:W-:Y:S08]  /*6840*/  HMMA.16816.F32 R20, R192.reuse, R176, R20 ;  /* 0x000000b0c014723c */ /* 0x044ff00000001814 */
[C---:B------:R-:W-:Y:S08]  /*6850*/  HMMA.16816.F32 R24, R192.reuse, R178, R24 ;  /* 0x000000b2c018723c */ /* 0x040ff00000001818 */
[C---:B------:R-:W-:Y:S08]  /*6860*/  HMMA.16816.F32 R28, R192.reuse, R184, R28 ;  /* 0x000000b8c01c723c */ /* 0x040ff0000000181c */
[----:B------:R-:W-:Y:S01]  /*6870*/  HMMA.16816.F32 R32, R192, R186, R32 ;  /* 0x000000bac020723c */ /* 0x000fe20000001820 */
[----:B---3--:R-:W2:Y:S05]  /*6880*/  LDSM.16.M88.4 R180, [R0] ;  /* 0x0000000000b4783b */ /* 0x008eaa0000000200 */
[----:B------:R-:W3:Y:S05]  /*6890*/  LDSM.16.M88.4 R176, [R0+0x800] ;  /* 0x0008000000b0783b */ /* 0x000eea0000000200 */
[----:B------:R-:W4:Y:S01]  /*68a0*/  LDSM.16.M88.4 R184, [R0+0x1000] ;  /* 0x0010000000b8783b */ /* 0x000f220000000200 */
[C---:B--2---:R-:W-:Y:S08]  /*68b0*/  HMMA.16816.F32 R4, R196.reuse, R180, R4 ;  /* 0x000000b4c404723c */ /* 0x044ff00000001804 */
[C---:B------:R-:W-:Y:S01]  /*68c0*/  HMMA.16816.F32 R8, R196.reuse, R182, R8 ;  /* 0x000000b6c408723c */ /* 0x040fe20000001808 */
[----:B------:R-:W2:Y:S07]  /*68d0*/  LDSM.16.M88.4 R180, [R0+0x1800] ;  /* 0x0018000000b4783b */ /* 0x000eae0000000200 */
[C---:B---3--:R-:W-:Y:S08]  /*68e0*/  HMMA.16816.F32 R12, R196.reuse, R176, R12 ;  /* 0x000000b0c40c723c */ /* 0x048ff0000000180c */
[C---:B------:R-:W-:Y:S01]  /*68f0*/  HMMA.16816.F32 R16, R196.reuse, R178, R16 ;  /* 0x000000b2c410723c */ /* 0x040fe20000001810 */
[----:B------:R-:W3:Y:S07]  /*6900*/  LDSM.16.M88.4 R176, [R135+0x12100] ;  /* 0x0121000087b0783b */ /* 0x000eee0000000200 */
[C---:B----4-:R-:W-:Y:S08]  /*6910*/  HMMA.16816.F32 R20, R196.reuse, R184, R20 ;  /* 0x000000b8c414723c */ /* 0x050ff00000001814 */
[C---:B------:R-:W-:Y:S01]  /*6920*/  HMMA.16816.F32 R24, R196.reuse, R186, R24 ;  /* 0x000000bac418723c */ /* 0x040fe20000001818 */
[----:B------:R-:W4:Y:S07]  /*6930*/  LDSM.16.M88.4 R184, [R135+0x12900] ;  /* 0x0129000087b8783b */ /* 0x000f2e0000000200 */
[C---:B--2---:R-:W-:Y:S08]  /*6940*/  HMMA.16816.F32 R28, R196.reuse, R180, R28 ;  /* 0x000000b4c41c723c */ /* 0x044ff0000000181c */
[----:B------:R-:W-:Y:S01]  /*6950*/  HMMA.16816.F32 R32, R196, R182, R32 ;  /* 0x000000b6c420723c */ /* 0x000fe20000001820 */
        /* <DEDUP_REMOVED lines=8> */
[C---:B------:R-:W-:Y:S01]  /*69e0*/  HMMA.16816.F32 R24, R200.reuse, R182, R24 ;  /* 0x000000b6c818723c */ /* 0x040fe20000001818 */
[----:B------:R-:W2:Y:S07]  /*69f0*/  LDSM.16.M88.4 R180, [R36+0x2800] ;  /* 0x0028000024b4783b */ /* 0x000eae0000000200 */
[C---:B---3--:R-:W-:Y:S08]  /*6a00*/  HMMA.16816.F32 R28, R200.reuse, R176, R28 ;  /* 0x000000b0c81c723c */ /* 0x048ff0000000181c */
[----:B------:R-:W-:Y:S01]  /*6a10*/  HMMA.16816.F32 R32, R200, R178, R32 ;  /* 0x000000b2c820723c */ /* 0x000fe20000001820 */
        /* <DEDUP_REMOVED lines=8> */
[C---:B------:R-:W-:Y:S01]  /*6aa0*/  HMMA.16816.F32 R24, R204.reuse, R178, R24 ;  /* 0x000000b2cc18723c */ /* 0x040fe20000001818 */
[----:B------:R-:W3:Y:S07]  /*6ab0*/  LDSM.16.M88.4 R176, [R252+0x12900] ;  /* 0x01290000fcb0783b */ /* 0x000eee0000000200 */
[C---:B----4-:R-:W-:Y:S08]  /*6ac0*/  HMMA.16816.F32 R28, R204.reuse, R184, R28 ;  /* 0x000000b8cc1c723c */ /* 0x050ff0000000181c */
[----:B------:R-:W-:Y:S01]  /*6ad0*/  HMMA.16816.F32 R32, R204, R186, R32 ;  /* 0x000000bacc20723c */ /* 0x000fe20000001820 */
        /* <DEDUP_REMOVED lines=87> */
[----:B------:R3:W1:Y:S07]  /*7050*/  LDSM.16.M88.4 R176, [R36+0x7800] ;  /* 0x0078000024b0783b */ /* 0x00066e0000000200 */
[C---:B----4-:R-:W-:Y:S08]  /*7060*/  HMMA.16816.F32 R12, R236.reuse, R184, R12 ;  /* 0x000000b8ec0c723c */ /* 0x050ff0000000180c */
[C---:B------:R-:W-:Y:S01]  /*7070*/  HMMA.16816.F32 R16, R236.reuse, R186, R16 ;  /* 0x000000baec10723c */ /* 0x040fe20000001810 */
[----:B------:R-:W4:Y:S05]  /*7080*/  LDSM.16.M88.4 R184, [R252+0x16100] ;  /* 0x01610000fcb8783b */ /* 0x000f2a0000000200 */
[----:B---3--:R3:W5:Y:S02]  /*7090*/  LDL.LU R36, [R1+0x4c] ;  /* 0x00004c0001247983 */ /* 0x0087640000300800 */
[C---:B--2---:R-:W-:Y:S08]  /*70a0*/  HMMA.16816.F32 R20, R236.reuse, R180, R20 ;  /* 0x000000b4ec14723c */ /* 0x044ff00000001814 */
[C---:B------:R-:W-:Y:S01]  /*70b0*/  HMMA.16816.F32 R24, R236.reuse, R182, R24 ;  /* 0x000000b6ec18723c */ /* 0x040fe20000001818 */
[----:B------:R-:W2:Y:S07]  /*70c0*/  LDSM.16.M88.4 R180, [R252+0x16900] ;  /* 0x01690000fcb4783b */ /* 0x000eae0000000200 */
[C---:B-1----:R-:W-:Y:S08]  /*70d0*/  HMMA.16816.F32 R28, R236.reuse, R176, R28 ;  /* 0x000000b0ec1c723c */ /* 0x042ff0000000181c */
[----:B------:R-:W-:Y:S01]  /*70e0*/  HMMA.16816.F32 R32, R236, R178, R32 ;  /* 0x000000b2ec20723c */ /* 0x000fe20000001820 */
[----:B------:R-:W1:Y:S07]  /*70f0*/  LDSM.16.M88.4 R176, [R252+0x17100] ;  /* 0x01710000fcb0783b */ /* 0x000e6e0000000200 */
[C---:B----4-:R-:W-:Y:S08]  /*7100*/  HMMA.16816.F32 R4, R240.reuse, R184, R4 ;  /* 0x000000b8f004723c */ /* 0x050ff00000001804 */
[C---:B------:R-:W-:Y:S01]  /*7110*/  HMMA.16816.F32 R8, R240.reuse, R186, R8 ;  /* 0x000000baf008723c */ /* 0x040fe20000001808 */
[----:B------:R-:W4:Y:S07]  /*7120*/  LDSM.16.M88.4 R184, [R252+0x17900] ;  /* 0x01790000fcb8783b */ /* 0x000f2e0000000200 */
[C---:B--2---:R-:W-:Y:S08]  /*7130*/  HMMA.16816.F32 R12, R240.reuse, R180, R12 ;  /* 0x000000b4f00c723c */ /* 0x044ff0000000180c */
[C---:B------:R-:W-:Y:S01]  /*7140*/  HMMA.16816.F32 R16, R240.reuse, R182, R16 ;  /* 0x000000b6f010723c */ /* 0x040fe20000001810 */
[----:B------:R-:W2:Y:S07]  /*7150*/  LDSM.16.M88.4 R180, [R0+0x6000] ;  /* 0x0060000000b4783b */ /* 0x000eae0000000200 */
[C---:B-1----:R-:W-:Y:S08]  /*7160*/  HMMA.16816.F32 R20, R240.reuse, R176, R20 ;  /* 0x000000b0f014723c */ /* 0x042ff00000001814 */
[C---:B------:R-:W-:Y:S01]  /*7170*/  HMMA.16816.F32 R24, R240.reuse, R178, R24 ;  /* 0x000000b2f018723c */ /* 0x040fe20000001818 */
[----:B------:R-:W1:Y:S07]  /*7180*/  LDSM.16.M88.4 R176, [R0+0x6800] ;  /* 0x0068000000b0783b */ /* 0x000e6e0000000200 */
[C---:B----4-:R-:W-:Y:S08]  /*7190*/  HMMA.16816.F32 R28, R240.reuse, R184, R28 ;  /* 0x000000b8f01c723c */ /* 0x050ff0000000181c */
[----:B------:R-:W-:Y:S08]  /*71a0*/  HMMA.16816.F32 R32, R240, R186, R32 ;  /* 0x000000baf020723c */ /* 0x000ff00000001820 */
[C---:B--2---:R-:W-:Y:S08]  /*71b0*/  HMMA.16816.F32 R4, R244.reuse, R180, R4 ;  /* 0x000000b4f404723c */ /* 0x044ff00000001804 */
[C---:B------:R-:W-:Y:S08]  /*71c0*/  HMMA.16816.F32 R8, R244.reuse, R182, R8 ;  /* 0x000000b6f408723c */ /* 0x040ff00000001808 */
[C---:B-1----:R-:W-:Y:S08]  /*71d0*/  HMMA.16816.F32 R12, R244.reuse, R176, R12 ;  /* 0x000000b0f40c723c */ /* 0x042ff0000000180c */
[----:B------:R-:W-:Y:S01]  /*71e0*/  FMUL.FTZ R4, R4, c[0x0][0x320] ;  /* 0x0000c80004047a20 */ /* 0x000fe20000410000 */
[C---:B------:R-:W-:Y:S03]  /*71f0*/  HMMA.16816.F32 R16, R244.reuse, R178, R16 ;  /* 0x000000b2f410723c */ /* 0x040fe60000001810 */
[----:B------:R-:W-:Y:S01]  /*7200*/  MUFU.TANH R187, R4 ;  /* 0x0000000400bb7308 */ /* 0x000fe20000002400 */
[----:B------:R-:W-:Y:S02]  /*7210*/  FMUL.FTZ R5, R5, c[0x0][0x320] ;  /* 0x0000c80005057a20 */ /* 0x000fe40000410000 */
[----:B------:R-:W-:Y:S02]  /*7220*/  FMUL.FTZ R6, R6, c[0x0][0x320] ;  /* 0x0000c80006067a20 */ /* 0x000fe40000410000 */
[----:B------:R-:W-:Y:S04]  /*7230*/  FMUL.FTZ R7, R7, c[0x0][0x320] ;  /* 0x0000c80007077a20 */ /* 0x000fe80000410000 */
[----:B------:R-:W-:Y:S01]  /*7240*/  FMUL.FTZ R8, R8, c[0x0][0x320] ;  /* 0x0000c80008087a20 */ /* 0x000fe20000410000 */
[----:B------:R-:W-:Y:S01]  /*7250*/  MUFU.TANH R185, R5 ;  /* 0x0000000500b97308 */ /* 0x000fe20000002400 */
[----:B------:R-:W-:Y:S02]  /*7260*/  FMUL.FTZ R9, R9, c[0x0][0x320] ;  /* 0x0000c80009097a20 */ /* 0x000fe40000410000 */
[----:B------:R-:W-:Y:S02]  /*7270*/  FMUL.FTZ R10, R10, c[0x0][0x320] ;  /* 0x0000c8000a0a7a20 */ /* 0x000fe40000410000 */
[----:B------:R-:W-:Y:S02]  /*7280*/  FMUL.FTZ R11, R11, c[0x0][0x320] ;  /* 0x0000c8000b0b7a20 */ /* 0x000fe40000410000 */
[----:B------:R-:W-:Y:S02]  /*7290*/  FMUL.FTZ R12, R12, c[0x0][0x320] ;  /* 0x0000c8000c0c7a20 */ /* 0x000fe40000410000 */
[----:B------:R-:W-:Y:S01]  /*72a0*/  FMUL.FTZ R13, R13, c[0x0][0x320] ;  /* 0x0000c8000d0d7a20 */ /* 0x000fe20000410000 */
[----:B------:R-:W1:Y:S01]  /*72b0*/  MUFU.TANH R2, R6 ;  /* 0x0000000600027308 */ /* 0x000e620000002400 */
[----:B------:R-:W-:Y:S02]  /*72c0*/  FMUL.FTZ R14, R14, c[0x0][0x320] ;  /* 0x0000c8000e0e7a20 */ /* 0x000fe40000410000 */
[----:B------:R-:W-:Y:S02]  /*72d0*/  FMUL.FTZ R15, R15, c[0x0][0x320] ;  /* 0x0000c8000f0f7a20 */ /* 0x000fe40000410000 */
[----:B------:R-:W-:Y:S02]  /*72e0*/  FMUL.FTZ R16, R16, c[0x0][0x320] ;  /* 0x0000c80010107a20 */ /* 0x000fe40000410000 */
[----:B------:R-:W-:Y:S02]  /*72f0*/  FMUL.FTZ R17, R17, c[0x0][0x320] ;  /* 0x0000c80011117a20 */ /* 0x000fe40000410000 */
[----:B------:R-:W-:Y:S01]  /*7300*/  FMUL.FTZ R18, R18, c[0x0][0x320] ;  /* 0x0000c80012127a20 */ /* 0x000fe20000410000 */
[----:B------:R2:W4:Y:S01]  /*7310*/  MUFU.TANH R191, R7 ;  /* 0x0000000700bf7308 */ /* 0x0005220000002400 */
[----:B------:R-:W-:Y:S09]  /*7320*/  FMUL.FTZ R19, R19, c[0x0][0x320] ;  /* 0x0000c80013137a20 */ /* 0x000ff20000410000 */
[----:B------:R-:W3:Y:S01]  /*7330*/  MUFU.TANH R184, R8 ;  /* 0x0000000800b87308 */ /* 0x000ee20000002400 */
[----:B-1----:R-:W-:Y:S09]  /*7340*/  STL [R1+0x8], R2 ;  /* 0x0000080201007387 */ /* 0x002ff20000100800 */
[----:B------:R-:W1:Y:S01]  /*7350*/  MUFU.TANH R181, R9 ;  /* 0x0000000900b57308 */ /* 0x000e620000002400 */
[----:B--2---:R-:W2:Y:S09]  /*7360*/  LDSM.16.M88.4 R4, [R0+0x7000] ;  /* 0x007000000004783b */ /* 0x004eb20000000200 */
[----:B------:R-:W1:Y:S10]  /*7370*/  MUFU.TANH R190, R10 ;  /* 0x0000000a00be7308 */ /* 0x000e740000002400 */
[----:B------:R1:W1:Y:S10]  /*7380*/  MUFU.TANH R189, R11 ;  /* 0x0000000b00bd7308 */ /* 0x0002740000002400 */
[----:B------:R-:W3:Y:S10]  /*7390*/  MUFU.TANH R180, R12 ;  /* 0x0000000c00b47308 */ /* 0x000ef40000002400 */
[----:B------:R-:W3:Y:S01]  /*73a0*/  MUFU.TANH R179, R13 ;  /* 0x0000000d00b37308 */ /* 0x000ee20000002400 */
[----:B-1----:R-:W1:Y:S01]  /*73b0*/  LDSM.16.M88.4 R8, [R0+0x7800] ;  /* 0x007800000008783b */ /* 0x002e620000000200 */
[----:B------:R-:W-:Y:S08]  /*73c0*/  DEPBAR.LE SB0, 0x0 ;  /* 0x000080000000791a */ /* 0x000ff00000000000 */
[----:B------:R-:W1:Y:S01]  /*73d0*/  MUFU.TANH R188, R14 ;  /* 0x0000000e00bc7308 */ /* 0x000e620000002400 */
[----:B------:R-:W-:Y:S01]  /*73e0*/  BAR.SYNC.DEFER_BLOCKING 0x0 ;  /* 0x0000000000007b1d */ /* 0x000fe20000010000 */
[C---:B--2---:R-:W-:Y:S08]  /*73f0*/  HMMA.16816.F32 R20, R244.reuse, R4, R20 ;  /* 0x00000004f414723c */ /* 0x044ff00000001814 */
[----:B------:R-:W2:Y:S01]  /*7400*/  MUFU.TANH R186, R15 ;  /* 0x0000000f00ba7308 */ /* 0x000ea20000002400 */
[C---:B------:R-:W-:Y:S09]  /*7410*/  HMMA.16816.F32 R24, R244.reuse, R6, R24 ;  /* 0x00000006f418723c */ /* 0x040ff20000001818 */
[----:B------:R2:W2:Y:S06]  /*7420*/  MUFU.TANH R178, R16 ;  /* 0x0000001000b27308 */ /* 0x0004ac0000002400 */
[----:B------:R-:W-:Y:S02]  /*7430*/  FMUL.FTZ R20, R20, c[0x0][0x320] ;  /* 0x0000c80014147a20 */ /* 0x000fe40000410000 */
[----:B------:R-:W-:Y:S02]  /*7440*/  FMUL.FTZ R22, R22, c[0x0][0x320] ;  /* 0x0000c80016167a20 */ /* 0x000fe40000410000 */
[----:B------:R3:W3:Y:S01]  /*7450*/  MUFU.TANH R177, R17 ;  /* 0x0000001100b17308 */ /* 0x0006e20000002400 */
[----:B------:R-:W-:Y:S01]  /*7460*/  FMUL.FTZ R23, R23, c[0x0][0x320] ;  /* 0x0000c80017177a20 */ /* 0x000fe20000410000 */
[C---:B-1----:R-:W-:Y:S03]  /*7470*/  HMMA.16816.F32 R28, R244.reuse, R8, R28 ;  /* 0x00000008f41c723c */ /* 0x042fe6000000181c */
[----:B------:R-:W-:Y:S02]  /*7480*/  FMUL.FTZ R26, R26, c[0x0][0x320] ;  /* 0x0000c8001a1a7a20 */ /* 0x000fe40000410000 */
[----:B------:R-:W-:Y:S03]  /*7490*/  FMUL.FTZ R27, R27, c[0x0][0x320] ;  /* 0x0000c8001b1b7a20 */ /* 0x000fe60000410000 */
[----:B------:R1:W1:Y:S01]  /*74a0*/  MUFU.TANH R183, R18 ;  /* 0x0000001200b77308 */ /* 0x0002620000002400 */
[----:B------:R-:W-:Y:S03]  /*74b0*/  HMMA.16816.F32 R32, R244, R10, R32 ;  /* 0x0000000af420723c */ /* 0x000fe60000001820 */
[----:B--2---:R-:W-:Y:S06]  /*74c0*/  FMUL.FTZ R16, R25, c[0x0][0x320] ;  /* 0x0000c80019107a20 */ /* 0x004fec0000410000 */
[----:B------:R2:W2:Y:S06]  /*74d0*/  MUFU.TANH R182, R19 ;  /* 0x0000001300b67308 */ /* 0x0004ac0000002400 */
[----:B------:R-:W-:Y:S04]  /*74e0*/  FMUL.FTZ R15, R28, c[0x0][0x320] ;  /* 0x0000c8001c0f7a20 */ /* 0x000fe80000410000 */
[----:B------:R4:W4:Y:S01]  /*74f0*/  MUFU.TANH R176, R20 ;  /* 0x0000001400b07308 */ /* 0x0009220000002400 */
[----:B------:R-:W-:Y:S02]  /*7500*/  FMUL.FTZ R14, R29, c[0x0][0x320] ;  /* 0x0000c8001d0e7a20 */ /* 0x000fe40000410000 */
[----:B---3--:R-:W-:Y:S02]  /*7510*/  FMUL.FTZ R17, R31, c[0x0][0x320] ;  /* 0x0000c8001f117a20 */ /* 0x008fe40000410000 */
[----:B-1----:R-:W-:Y:S02]  /*7520*/  FMUL.FTZ R18, R24, c[0x0][0x320] ;  /* 0x0000c80018127a20 */ /* 0x002fe40000410000 */
[----:B------:R-:W-:Y:S02]  /*7530*/  FMUL.FTZ R13, R32, c[0x0][0x320] ;  /* 0x0000c800200d7a20 */ /* 0x000fe40000410000 */
[----:B------:R-:W-:Y:S01]  /*7540*/  FMUL.FTZ R12, R33, c[0x0][0x320] ;  /* 0x0000c800210c7a20 */ /* 0x000fe20000410000 */
[----:B------:R-:W1:Y:S01]  /*7550*/  MUFU.TANH R22, R22 ;  /* 0x0000001600167308 */ /* 0x000e620000002400 */
[----:B------:R-:W-:Y:S02]  /*7560*/  FMUL.FTZ R4, R34, c[0x0][0x320] ;  /* 0x0000c80022047a20 */ /* 0x000fe40000410000 */
[----:B------:R-:W-:Y:S02]  /*7570*/  FMUL.FTZ R0, R35, c[0x0][0x320] ;  /* 0x0000c80023007a20 */ /* 0x000fe40000410000 */
[----:B--2---:R-:W-:Y:S05]  /*7580*/  FMUL.FTZ R19, R30, c[0x0][0x320] ;  /* 0x0000c8001e137a20 */ /* 0x004fea0000410000 */
[----:B------:R-:W2:Y:S01]  /*7590*/  MUFU.TANH R23, R23 ;  /* 0x0000001700177308 */ /* 0x000ea20000002400 */
[----:B----4-:R-:W-:Y:S09]  /*75a0*/  FMUL.FTZ R20, R21, c[0x0][0x320] ;  /* 0x0000c80015147a20 */ /* 0x010ff20000410000 */
[----:B------:R-:W3:Y:S10]  /*75b0*/  MUFU.TANH R20, R20 ;  /* 0x0000001400147308 */ /* 0x000ef40000002400 */
[----:B------:R-:W4:Y:S10]  /*75c0*/  MUFU.TANH R18, R18 ;  /* 0x0000001200127308 */ /* 0x000f340000002400 */
[----:B------:R-:W1:Y:S10]  /*75d0*/  MUFU.TANH R16, R16 ;  /* 0x0000001000107308 */ /* 0x000e740000002400 */
        /* <DEDUP_REMOVED lines=9> */
[----:B------:R1:W1:Y:S02]  /*7670*/  MUFU.TANH R3, R0 ;  /* 0x0000000000037308 */ /* 0x0002640000002400 */
[----:B-12345:R-:W-:-:S05]  /*7680*/  @P0 BRA `(.L_x_8) ;  /* 0xffffe6a000000947 */ /* 0x03efca000383ffff */
.L_x_7:
[----:B------:R-:W2:Y:S01]  /*7690*/  LDL.LU R5, [R1+0x1c] ;  /* 0x00001c0001057983 */ /* 0x000ea20000300800 */
[----:B------:R-:W-:Y:S01]  /*76a0*/  FMNMX.FTZ R0, R187, R133, !PT ;  /* 0x00000085bb007209 */ /* 0x000fe20007810000 */
[----:B------:R-:W-:Y:S02]  /*76b0*/  UISETP.GT.AND UP0, UPT, UR6, UR8, UPT ;  /* 0x000000080600728c */ /* 0x000fe4000bf04270 */
[----:B----4-:R-:W3:Y:S01]  /*76c0*/  LDL.LU R7, [R1+0x8] ;  /* 0x0000080001077983 */ /* 0x010ee20000300800 */
[----:B------:R-:W-:Y:S01]  /*76d0*/  FMNMX.FTZ R0, R185, R0, !PT ;  /* 0x00000000b9007209 */ /* 0x000fe20007810000 */
[----:B------:R-:W-:Y:S02]  /*76e0*/  UIADD3 UR6, UR6, -0x1, URZ ;  /* 0xffffffff06067890 */ /* 0x000fe4000fffe03f */
[----:B------:R-:W0:Y:S01]  /*76f0*/  LDGDEPBAR ;  /* 0x00000000000079af */ /* 0x000e220000000000 */
[----:B------:R-:W-:Y:S02]  /*7700*/  FMNMX.FTZ R0, R184, R0, !PT ;  /* 0x00000000b8007209 */ /* 0x000fe40007810000 */
[----:B------:R-:W-:Y:S02]  /*7710*/  PLOP3.LUT P0, PT, PT, PT, UP0, 0x80, 0x0 ;  /* 0x000000000000781c */ /* 0x000fe40003f0f008 */
[----:B------:R-:W-:Y:S04]  /*7720*/  FMNMX.FTZ R0, R181, R0, !PT ;  /* 0x00000000b5007209 */ /* 0x000fe80007810000 */
        /* <DEDUP_REMOVED lines=11> */
[----:B------:R-:W-:Y:S05]  /*77e0*/  FMNMX.FTZ R0, R12, R0, !PT ;  /* 0x000000000c007209 */ /* 0x000fea0007810000 */
[----:B------:R-:W1:Y:S02]  /*77f0*/  SHFL.BFLY PT, R2, R0, 0x2, 0x1f ;  /* 0x0c401f0000027f89 */ /* 0x000e6400000e0000 */
[----:B-1----:R-:W-:Y:S06]  /*7800*/  FMNMX.FTZ R0, R0, R2, !PT ;  /* 0x0000000200007209 */ /* 0x002fec0007810000 */
[----:B------:R-:W1:Y:S02]  /*7810*/  SHFL.BFLY PT, R132, R0, 0x1, 0x1f ;  /* 0x0c201f0000847f89 */ /* 0x000e6400000e0000 */
[----:B-1----:R-:W-:Y:S05]  /*7820*/  FMNMX.FTZ R132, R0, R132, !PT ;  /* 0x0000008400847209 */ /* 0x002fea0007810000 */
[C---:B------:R-:W-:Y:S02]  /*7830*/  FADD.FTZ R0, -R132.reuse, R133 ;  /* 0x0000008584007221 */ /* 0x040fe40000010100 */
[----:B------:R-:W4:Y:S01]  /*7840*/  LDL.LU R133, [R1+0x40] ;  /* 0x0000400001857983 */ /* 0x000f220000300800 */
[----:B------:R-:W-:Y:S02]  /*7850*/  FMUL.FTZ R2, R132, c[0x0][0x2d0] ;  /* 0x0000b40084027a20 */ /* 0x000fe40000410000 */
[----:B------:R-:W-:Y:S02]  /*7860*/  FMUL.FTZ R0, R0, c[0x0][0x2d0] ;  /* 0x0000b40000007a20 */ /* 0x000fe40000410000 */
[--C-:B------:R-:W-:Y:S02]  /*7870*/  FFMA.FTZ R187, R187, c[0x0][0x2d0], -R2.reuse ;  /* 0x0000b400bbbb7a23 */ /* 0x100fe40000010802 */
[--C-:B------:R-:W-:Y:S01]  /*7880*/  FFMA.FTZ R11, R179, c[0x0][0x2d0], -R2.reuse ;  /* 0x0000b400b30b7a23 */ /* 0x100fe20000010802 */
[----:B------:R-:W1:Y:S01]  /*7890*/  MUFU.EX2 R6, R0 ;  /* 0x0000000000067308 */ /* 0x000e620000000800 */
[--C-:B------:R-:W-:Y:S02]  /*78a0*/  FFMA.FTZ R30, R178, c[0x0][0x2d0], -R2.reuse ;  /* 0x0000b400b21e7a23 */ /* 0x100fe40000010802 */
        /* <DEDUP_REMOVED lines=12> */
[----:B------:R-:W-:Y:S02]  /*7970*/  FFMA.FTZ R184, R184, c[0x0][0x2d0], -R2 ;  /* 0x0000b400b8b87a23 */ /* 0x000fe40000010802 */
[----:B------:R-:W2:Y:S01]  /*7980*/  MUFU.EX2 R2, R187 ;  /* 0x000000bb00027308 */ /* 0x000ea20000000800 */
[C---:B-1----:R-:W-:Y:S02]  /*7990*/  FMUL.FTZ R32, R6.reuse, R136 ;  /* 0x0000008806207220 */ /* 0x042fe40000410000 */
[C---:B------:R-:W-:Y:S02]  /*79a0*/  FMUL.FTZ R33, R6.reuse, R137 ;  /* 0x0000008906217220 */ /* 0x040fe40000410000 */
[C---:B------:R-:W-:Y:S02]  /*79b0*/  FMUL.FTZ R12, R6.reuse, R156 ;  /* 0x0000009c060c7220 */ /* 0x040fe40000410000 */
[C---:B------:R-:W-:Y:S01]  /*79c0*/  FMUL.FTZ R13, R6.reuse, R157 ;  /* 0x0000009d060d7220 */ /* 0x040fe20000410000 */
[----:B------:R-:W-:Y:S01]  /*79d0*/  MOV R157, R18 ;  /* 0x00000012009d7202 */ /* 0x000fe20000000f00 */
[C---:B------:R-:W-:Y:S01]  /*79e0*/  FMUL.FTZ R16, R6.reuse, R152 ;  /* 0x0000009806107220 */ /* 0x040fe20000410000 */
[----:B------:R-:W1:Y:S01]  /*79f0*/  MUFU.EX2 R176, R185 ;  /* 0x000000b900b07308 */ /* 0x000e620000000800 */
[C---:B------:R-:W-:Y:S02]  /*7a00*/  FMUL.FTZ R20, R6.reuse, R148 ;  /* 0x0000009406147220 */ /* 0x040fe40000410000 */
[C---:B------:R-:W-:Y:S02]  /*7a10*/  FMUL.FTZ R25, R6.reuse, R145 ;  /* 0x0000009106197220 */ /* 0x040fe40000410000 */
[C---:B------:R-:W-:Y:S02]  /*7a20*/  FMUL.FTZ R28, R6.reuse, R140 ;  /* 0x0000008c061c7220 */ /* 0x040fe40000410000 */
[C---:B------:R-:W-:Y:S02]  /*7a30*/  FMUL.FTZ R29, R6.reuse, R141 ;  /* 0x0000008d061d7220 */ /* 0x040fe40000410000 */
[C---:B------:R-:W-:Y:S01]  /*7a40*/  FMUL.FTZ R36, R6.reuse, R36 ;  /* 0x0000002406247220 */ /* 0x040fe20000410000 */
[----:B------:R-:W5:Y:S01]  /*7a50*/  MUFU.EX2 R178, R184 ;  /* 0x000000b800b27308 */ /* 0x000f620000000800 */
[C---:B------:R-:W-:Y:S02]  /*7a60*/  FMUL.FTZ R37, R6.reuse, R37 ;  /* 0x0000002506257220 */ /* 0x040fe40000410000 */
        /* <DEDUP_REMOVED lines=46> */
[----:B--2---:R-:W-:Y:S04]  /*7d50*/  FFMA.FTZ R0, R6, R5, R2 ;  /* 0x0000000506007223 */ /* 0x004fe80000010002 */
[C---:B-1----:R-:W-:Y:S01]  /*7d60*/  FADD.FTZ R0, R176.reuse, R0 ;  /* 0x00000000b0007221 */ /* 0x042fe20000010000 */
[----:B------:R-:W-:Y:S02]  /*7d70*/  F2FP.PACK_AB R176, R176, R2 ;  /* 0x00000002b0b0723e */ /* 0x000fe400000000ff */
[----:B------:R-:W1:Y:S01]  /*7d80*/  MUFU.EX2 R2, R181 ;  /* 0x000000b500027308 */ /* 0x000e620000000800 */
[----:B-----5:R-:W-:Y:S04]  /*7d90*/  FADD.FTZ R0, R178, R0 ;  /* 0x00000000b2007221 */ /* 0x020fe80000010000 */
[C---:B-1----:R-:W-:Y:S01]  /*7da0*/  FADD.FTZ R180, R2.reuse, R0 ;  /* 0x0000000002b47221 */ /* 0x042fe20000010000 */
[----:B---3--:R-:W-:Y:S02]  /*7db0*/  FMNMX.FTZ R0, R7, R134, !PT ;  /* 0x0000008607007209 */ /* 0x008fe40007810000 */
[----:B------:R-:W-:Y:S02]  /*7dc0*/  F2FP.PACK_AB R178, R2, R178 ;  /* 0x000000b202b2723e */ /* 0x000fe400000000ff */
        /* <DEDUP_REMOVED lines=20> */
[----:B------:R-:W-:Y:S02]  /*7f10*/  FMUL.FTZ R5, R2, c[0x0][0x2d0] ;  /* 0x0000b40002057a20 */ /* 0x000fe40000410000 */
[----:B------:R-:W-:Y:S02]  /*7f20*/  FMUL.FTZ R0, R0, c[0x0][0x2d0] ;  /* 0x0000b40000007a20 */ /* 0x000fe40000410000 */
[--C-:B------:R-:W-:Y:S02]  /*7f30*/  FFMA.FTZ R191, R191, c[0x0][0x2d0], -R5.reuse ;  /* 0x0000b400bfbf7a23 */ /* 0x100fe40000010805 */
[--C-:B------:R-:W-:Y:S02]  /*7f40*/  FFMA.FTZ R184, R22, c[0x0][0x2d0], -R5.reuse ;  /* 0x0000b40016b87a23 */ /* 0x100fe40000010805 */
[--C-:B------:R-:W-:Y:S01]  /*7f50*/  FFMA.FTZ R22, R3, c[0x0][0x2d0], -R5.reuse ;  /* 0x0000b40003167a23 */ /* 0x100fe20000010805 */
[----:B------:R-:W1:Y:S01]  /*7f60*/  MUFU.EX2 R0, R0 ;  /* 0x0000000000007308 */ /* 0x000e620000000800 */
[--C-:B------:R-:W-:Y:S02]  /*7f70*/  FFMA.FTZ R187, R182, c[0x0][0x2d0], -R5.reuse ;  /* 0x0000b400b6bb7a23 */ /* 0x100fe40000010805 */
[--C-:B------:R-:W-:Y:S01]  /*7f80*/  FFMA.FTZ R182, R26, c[0x0][0x2d0], -R5.reuse ;  /* 0x0000b4001ab67a23 */ /* 0x100fe20000010805 */
[----:B------:R-:W-:Y:S01]  /*7f90*/  MOV R26, R21 ;  /* 0x00000015001a7202 */ /* 0x000fe20000000f00 */
[----:B------:R-:W-:Y:S01]  /*7fa0*/  FMUL.FTZ R21, R6, R149 ;  /* 0x0000009506157220 */ /* 0x000fe20000410000 */
[----:B------:R-:W-:Y:S01]  /*7fb0*/  MOV R149, R34 ;  /* 0x0000002200957202 */ /* 0x000fe20000000f00 */
[--C-:B------:R-:W-:Y:S01]  /*7fc0*/  FFMA.FTZ R190, R190, c[0x0][0x2d0], -R5.reuse ;  /* 0x0000b400bebe7a23 */ /* 0x100fe20000010805 */
[----:B------:R-:W-:Y:S01]  /*7fd0*/  MOV R148, R26 ;  /* 0x0000001a00947202 */ /* 0x000fe20000000f00 */
[--C-:B------:R-:W-:Y:S01]  /*7fe0*/  FFMA.FTZ R7, R7, c[0x0][0x2d0], -R5.reuse ;  /* 0x0000b40007077a23 */ /* 0x100fe20000010805 */
[----:B------:R2:W-:Y:S01]  /*7ff0*/  MUFU.EX2 R3, R191 ;  /* 0x000000bf00037308 */ /* 0x0005e20000000800 */
[--C-:B------:R-:W-:Y:S02]  /*8000*/  FFMA.FTZ R189, R189, c[0x0][0x2d0], -R5.reuse ;  /* 0x0000b400bdbd7a23 */ /* 0x100fe40000010805 */
[--C-:B------:R-:W-:Y:S01]  /*8010*/  FFMA.FTZ R181, R27, c[0x0][0x2d0], -R5.reuse ;  /* 0x0000b4001bb57a23 */ /* 0x100fe20000010805 */
[----:B------:R-:W-:Y:S01]  /*8020*/  MOV R27, R9 ;  /* 0x00000009001b7202 */ /* 0x000fe20000000f00 */
[--C-:B------:R-:W-:Y:S01]  /*8030*/  FFMA.FTZ R14, R19, c[0x0][0x2d0], -R5.reuse ;  /* 0x0000b400130e7a23 */ /* 0x100fe20000010805 */
[----:B------:R-:W-:Y:S01]  /*8040*/  MOV R19, R8 ;  /* 0x0000000800137202 */ /* 0x000fe20000000f00 */
[--C-:B------:R-:W-:Y:S01]  /*8050*/  FFMA.FTZ R15, R17, c[0x0][0x2d0], -R5.reuse ;  /* 0x0000b400110f7a23 */ /* 0x100fe20000010805 */
[----:B------:R-:W-:Y:S01]  /*8060*/  MOV R140, R27 ;  /* 0x0000001b008c7202 */ /* 0x000fe20000000f00 */
[C---:B------:R-:W-:Y:S01]  /*8070*/  FMUL.FTZ R8, R6.reuse, R160 ;  /* 0x000000a006087220 */ /* 0x040fe20000410000 */
[----:B------:R-:W-:Y:S01]  /*8080*/  MUFU.EX2 R190, R190 ;  /* 0x000000be00be7308 */ /* 0x000fe20000000800 */
[C---:B------:R-:W-:Y:S01]  /*8090*/  FMUL.FTZ R9, R6.reuse, R161 ;  /* 0x000000a106097220 */ /* 0x040fe20000410000 */
[----:B------:R-:W-:Y:S01]  /*80a0*/  MOV R160, R15 ;  /* 0x0000000f00a07202 */ /* 0x000fe20000000f00 */
[----:B------:R-:W-:Y:S01]  /*80b0*/  FMUL.FTZ R17, R6, R153 ;  /* 0x0000009906117220 */ /* 0x000fe20000410000 */
[----:B------:R-:W-:Y:S01]  /*80c0*/  MOV R153, R179 ;  /* 0x000000b300997202 */ /* 0x000fe20000000f00 */
[----:B-1----:R-:W-:Y:S01]  /*80d0*/  FMUL.FTZ R34, R0, R138 ;  /* 0x0000008a00227220 */ /* 0x002fe20000410000 */
[----:B------:R-:W-:Y:S01]  /*80e0*/  MOV R161, R14 ;  /* 0x0000000e00a17202 */ /* 0x000fe20000000f00 */
[--C-:B------:R-:W-:Y:S01]  /*80f0*/  FFMA.FTZ R188, R188, c[0x0][0x2d0], -R5.reuse ;  /* 0x0000b400bcbc7a23 */ /* 0x100fe20000010805 */
[----:B------:R-:W-:Y:S01]  /*8100*/  MOV R145, R19 ;  /* 0x0000001300917202 */ /* 0x000fe20000000f00 */
[--C-:B------:R-:W-:Y:S01]  /*8110*/  FFMA.FTZ R186, R186, c[0x0][0x2d0], -R5.reuse ;  /* 0x0000b400baba7a23 */ /* 0x100fe20000010805 */
[----:B------:R-:W1:Y:S01]  /*8120*/  MUFU.EX2 R156, R189 ;  /* 0x000000bd009c7308 */ /* 0x000e620000000800 */
[--C-:B------:R-:W-:Y:S02]  /*8130*/  FFMA.FTZ R183, R183, c[0x0][0x2d0], -R5.reuse ;  /* 0x0000b400b7b77a23 */ /* 0x100fe40000010805 */
[--C-:B------:R-:W-:Y:S01]  /*8140*/  FFMA.FTZ R185, R23, c[0x0][0x2d0], -R5.reuse ;  /* 0x0000b40017b97a23 */ /* 0x100fe20000010805 */
[----:B--2---:R-:W-:Y:S01]  /*8150*/  MOV R191, R35 ;  /* 0x0000002300bf7202 */ /* 0x004fe20000000f00 */
[----:B------:R-:W-:Y:S01]  /*8160*/  FMUL.FTZ R35, R0, R139 ;  /* 0x0000008b00237220 */ /* 0x000fe20000410000 */
[----:B------:R-:W-:Y:S01]  /*8170*/  MOV R23, R24 ;  /* 0x0000001800177202 */ /* 0x000fe20000000f00 */
[----:B------:R-:W2:Y:S01]  /*8180*/  LDSM.16.MT88.4 R136, [R248+0x100] ;  /* 0x00010000f888783b */ /* 0x000ea20000004200 */
[----:B------:R-:W-:Y:S01]  /*8190*/  FMUL.FTZ R24, R6, R144 ;  /* 0x0000009006187220 */ /* 0x000fe20000410000 */
[----:B------:R-:W-:Y:S01]  /*81a0*/  MOV R144, R30 ;  /* 0x0000001e00907202 */ /* 0x000fe20000000f00 */
[----:B------:R-:W4:Y:S01]  /*81b0*/  MUFU.EX2 R177, R7 ;  /* 0x0000000700b17308 */ /* 0x000f220000000800 */
[----:B------:R-:W-:Y:S01]  /*81c0*/  FFMA.FTZ R134, R4, c[0x0][0x2d0], -R5 ;  /* 0x0000b40004867a23 */ /* 0x000fe20000010805 */
[----:B------:R-:W-:Y:S01]  /*81d0*/  MOV R141, R23 ;  /* 0x00000017008d7202 */ /* 0x000fe20000000f00 */
[C---:B------:R-:W-:Y:S01]  /*81e0*/  FMUL.FTZ R4, R6.reuse, R164 ;  /* 0x000000a406047220 */ /* 0x040fe20000410000 */
[----:B------:R-:W-:Y:S01]  /*81f0*/  MOV R164, R22 ;  /* 0x0000001600a47202 */ /* 0x000fe20000000f00 */
[----:B------:R-:W-:Y:S01]  /*8200*/  FMUL.FTZ R5, R6, R165 ;  /* 0x000000a506057220 */ /* 0x000fe20000410000 */
[----:B------:R-:W-:Y:S01]  /*8210*/  MOV R165, R134 ;  /* 0x0000008600a57202 */ /* 0x000fe20000000f00 */
[C---:B------:R-:W-:Y:S01]  /*8220*/  FMUL.FTZ R6, R0.reuse, R166 ;  /* 0x000000a600067220 */ /* 0x040fe20000410000 */
[----:B------:R-:W-:Y:S01]  /*8230*/  MOV R166, R11 ;  /* 0x0000000b00a67202 */ /* 0x000fe20000000f00 */
[C---:B------:R-:W-:Y:S01]  /*8240*/  FMUL.FTZ R11, R0.reuse, R163 ;  /* 0x000000a3000b7220 */ /* 0x040fe20000410000 */
[----:B------:R-:W-:Y:S01]  /*8250*/  MOV R134, R31 ;  /* 0x0000001f00867202 */ /* 0x000fe20000000f00 */
[C---:B------:R-:W-:Y:S01]  /*8260*/  FMUL.FTZ R14, R0.reuse, R158 ;  /* 0x0000009e000e7220 */ /* 0x040fe20000410000 */
[----:B------:R-:W-:Y:S01]  /*8270*/  MUFU.EX2 R144, R144 ;  /* 0x0000009000907308 */ /* 0x000fe20000000800 */
[----:B------:R-:W-:Y:S01]  /*8280*/  FMUL.FTZ R15, R0, R159 ;  /* 0x0000009f000f7220 */ /* 0x000fe20000410000 */
[----:B-1----:R-:W-:Y:S01]  /*8290*/  F2FP.PACK_AB R179, R156, R190 ;  /* 0x000000be9cb3723e */ /* 0x002fe200000000ff */
[C---:B------:R-:W-:Y:S02]  /*82a0*/  FMUL.FTZ R18, R0.reuse, R154 ;  /* 0x0000009a00127220 */ /* 0x040fe40000410000 */
[C---:B------:R-:W-:Y:S02]  /*82b0*/  FMUL.FTZ R19, R0.reuse, R155 ;  /* 0x0000009b00137220 */ /* 0x040fe40000410000 */
[C---:B------:R-:W-:Y:S02]  /*82c0*/  FMUL.FTZ R22, R0.reuse, R150 ;  /* 0x0000009600167220 */ /* 0x040fe40000410000 */
[C---:B------:R-:W-:Y:S01]  /*82d0*/  FMUL.FTZ R23, R0.reuse, R151 ;  /* 0x0000009700177220 */ /* 0x040fe20000410000 */
[----:B------:R-:W-:Y:S01]  /*82e0*/  MUFU.EX2 R148, R148 ;  /* 0x0000009400947308 */ /* 0x000fe20000000800 */
[C---:B------:R-:W-:Y:S02]  /*82f0*/  FMUL.FTZ R26, R0.reuse, R146 ;  /* 0x00000092001a7220 */ /* 0x040fe40000410000 */
[C---:B----4-:R-:W-:Y:S01]  /*8300*/  FFMA.FTZ R133, R0.reuse, R133, R177 ;  /* 0x0000008500857223 */ /* 0x050fe200000100b1 */
[C---:B------:R-:W-:Y:S01]  /*8310*/  F2FP.PACK_AB R177, R3.reuse, R177 ;  /* 0x000000b103b1723e */ /* 0x040fe200000000ff */
[C---:B------:R-:W-:Y:S01]  /*8320*/  FMUL.FTZ R7, R0.reuse, R167 ;  /* 0x000000a700077220 */ /* 0x040fe20000410000 */
[----:B------:R-:W-:Y:S01]  /*8330*/  MOV R167, R10 ;  /* 0x0000000a00a77202 */ /* 0x000fe20000000f00 */
[C---:B------:R-:W-:Y:S02]  /*8340*/  FMUL.FTZ R27, R0.reuse, R147 ;  /* 0x00000093001b7220 */ /* 0x040fe40000410000 */
[C---:B------:R-:W-:Y:S01]  /*8350*/  FMUL.FTZ R30, R0.reuse, R142 ;  /* 0x0000008e001e7220 */ /* 0x040fe20000410000 */
[----:B------:R-:W-:Y:S01]  /*8360*/  MUFU.EX2 R134, R134 ;  /* 0x0000008600867308 */ /* 0x000fe20000000800 */
[C---:B------:R-:W-:Y:S02]  /*8370*/  FMUL.FTZ R31, R0.reuse, R143 ;  /* 0x0000008f001f7220 */ /* 0x040fe40000410000 */
[----:B------:R-:W-:Y:S01]  /*8380*/  FADD.FTZ R152, R3, R133 ;  /* 0x0000008503987221 */ /* 0x000fe20000010000 */
[C---:B--2---:R-:W-:Y:S05]  /*8390*/  HMMA.16816.F32 R4, R176.reuse, R136, R4 ;  /* 0x00000088b004723c */ /* 0x044fea0000001804 */
[C---:B------:R-:W-:Y:S01]  /*83a0*/  FMUL.FTZ R10, R0.reuse, R162 ;  /* 0x000000a2000a7220 */ /* 0x040fe20000410000 */
[----:B------:R-:W-:Y:S01]  /*83b0*/  MOV R162, R145 ;  /* 0x0000009100a27202 */ /* 0x000fe20000000f00 */
[C---:B------:R-:W-:Y:S01]  /*83c0*/  FMUL.FTZ R38, R0.reuse, R38 ;  /* 0x0000002600267220 */ /* 0x040fe20000410000 */
[----:B------:R1:W2:Y:S01]  /*83d0*/  MUFU.EX2 R133, R167 ;  /* 0x000000a700857308 */ /* 0x0002a20000000800 */
[C---:B------:R-:W-:Y:S03]  /*83e0*/  FMUL.FTZ R39, R0.reuse, R39 ;  /* 0x0000002700277220 */ /* 0x040fe60000410000 */
[C---:B------:R-:W-:Y:S01]  /*83f0*/  HMMA.16816.F32 R8, R176.reuse, R138, R8 ;  /* 0x0000008ab008723c */ /* 0x040fe20000001808 */
[----:B------:R-:W3:Y:S02]  /*8400*/  LDSM.16.MT88.4 R136, [R249+0x100] ;  /* 0x00010000f988783b */ /* 0x000ee40000004200 */
[C---:B------:R-:W-:Y:S02]  /*8410*/  FMUL.FTZ R42, R0.reuse, R42 ;  /* 0x0000002a002a7220 */ /* 0x040fe40000410000 */
[C---:B------:R-:W-:Y:S01]  /*8420*/  FMUL.FTZ R43, R0.reuse, R43 ;  /* 0x0000002b002b7220 */ /* 0x040fe20000410000 */
[----:B------:R4:W5:Y:S01]  /*8430*/  MUFU.EX2 R3, R166 ;  /* 0x000000a600037308 */ /* 0x0009620000000800 */
[C---:B------:R-:W-:Y:S02]  /*8440*/  FMUL.FTZ R46, R0.reuse, R46 ;  /* 0x0000002e002e7220 */ /* 0x040fe40000410000 */
[C---:B------:R-:W-:Y:S03]  /*8450*/  FMUL.FTZ R47, R0.reuse, R47 ;  /* 0x0000002f002f7220 */ /* 0x040fe60000410000 */
[C---:B------:R-:W-:Y:S02]  /*8460*/  FMUL.FTZ R50, R0.reuse, R50 ;  /* 0x0000003200327220 */ /* 0x040fe40000410000 */
[C---:B------:R-:W-:Y:S02]  /*8470*/  FMUL.FTZ R51, R0.reuse, R51 ;  /* 0x0000003300337220 */ /* 0x040fe40000410000 */
[C---:B------:R-:W-:Y:S01]  /*8480*/  FMUL.FTZ R54, R0.reuse, R54 ;  /* 0x0000003600367220 */ /* 0x040fe20000410000 */
[----:B------:R-:W-:Y:S01]  /*8490*/  MUFU.EX2 R184, R184 ;  /* 0x000000b800b87308 */ /* 0x000fe20000000800 */
[C---:B------:R-:W-:Y:S01]  /*84a0*/  FMUL.FTZ R55, R0.reuse, R55 ;  /* 0x0000003700377220 */ /* 0x040fe20000410000 */
[----:B-1----:R-:W-:Y:S01]  /*84b0*/  MOV R167, R140 ;  /* 0x0000008c00a77202 */ /* 0x002fe20000000f00 */
[C---:B------:R-:W-:Y:S02]  /*84c0*/  FMUL.FTZ R58, R0.reuse, R58 ;  /* 0x0000003a003a7220 */ /* 0x040fe40000410000 */
[C---:B------:R-:W-:Y:S02]  /*84d0*/  FMUL.FTZ R59, R0.reuse, R59 ;  /* 0x0000003b003b7220 */ /* 0x040fe40000410000 */
[C---:B------:R-:W-:Y:S02]  /*84e0*/  FMUL.FTZ R62, R0.reuse, R62 ;  /* 0x0000003e003e7220 */ /* 0x040fe40000410000 */
[C---:B------:R-:W-:Y:S01]  /*84f0*/  FMUL.FTZ R63, R0.reuse, R63 ;  /* 0x0000003f003f7220 */ /* 0x040fe20000410000 */
[----:B------:R-:W-:Y:S01]  /*8500*/  MUFU.EX2 R185, R185 ;  /* 0x000000b900b97308 */ /* 0x000fe20000000800 */
[C---:B------:R-:W-:Y:S01]  /*8510*/  FMUL.FTZ R66, R0.reuse, R66 ;  /* 0x0000004200427220 */ /* 0x040fe20000410000 */
[----:B----4-:R-:W-:Y:S01]  /*8520*/  MOV R166, R141 ;  /* 0x0000008d00a67202 */ /* 0x010fe20000000f00 */
[C---:B------:R-:W-:Y:S01]  /*8530*/  FMUL.FTZ R67, R0.reuse, R67 ;  /* 0x0000004300437220 */ /* 0x040fe20000410000 */
[----:B------:R-:W-:Y:S01]  /*8540*/  LDSM.16.MT88.4 R140, [R248+0x900] ;  /* 0x00090000f88c783b */ /* 0x000fe20000004200 */
[C---:B------:R-:W-:Y:S02]  /*8550*/  FMUL.FTZ R70, R0.reuse, R70 ;  /* 0x0000004600467220 */ /* 0x040fe40000410000 */
[C---:B------:R-:W-:Y:S02]  /*8560*/  FMUL.FTZ R71, R0.reuse, R71 ;  /* 0x0000004700477220 */ /* 0x040fe40000410000 */
[C---:B------:R-:W-:Y:S01]  /*8570*/  FMUL.FTZ R74, R0.reuse, R74 ;  /* 0x0000004a004a7220 */ /* 0x040fe20000410000 */
[----:B------:R-:W-:Y:S01]  /*8580*/  MUFU.EX2 R182, R182 ;  /* 0x000000b600b67308 */ /* 0x000fe20000000800 */
[C---:B------:R-:W-:Y:S01]  /*8590*/  FMUL.FTZ R75, R0.reuse, R75 ;  /* 0x0000004b004b7220 */ /* 0x040fe20000410000 */
[C---:B---3--:R-:W-:Y:S03]  /*85a0*/  HMMA.16816.F32 R12, R176.reuse, R136, R12 ;  /* 0x00000088b00c723c */ /* 0x048fe6000000180c */
[C---:B------:R-:W-:Y:S02]  /*85b0*/  FMUL.FTZ R78, R0.reuse, R78 ;  /* 0x0000004e004e7220 */ /* 0x040fe40000410000 */
[C---:B------:R-:W-:Y:S02]  /*85c0*/  FMUL.FTZ R79, R0.reuse, R79 ;  /* 0x0000004f004f7220 */ /* 0x040fe40000410000 */
[C---:B------:R-:W-:Y:S01]  /*85d0*/  FMUL.FTZ R82, R0.reuse, R82 ;  /* 0x0000005200527220 */ /* 0x040fe20000410000 */
[C---:B------:R-:W-:Y:S01]  /*85e0*/  HMMA.16816.F32 R16, R176.reuse, R138, R16 ;  /* 0x0000008ab010723c */ /* 0x040fe20000001810 */
[----:B------:R-:W1:Y:S01]  /*85f0*/  LDSM.16.MT88.4 R136, [R251+0x100] ;  /* 0x00010000fb88783b */ /* 0x000e620000004200 */
[----:B------:R-:W-:Y:S02]  /*8600*/  MUFU.EX2 R189, R188 ;  /* 0x000000bc00bd7308 */ /* 0x000fe40000000800 */
[C---:B------:R-:W-:Y:S02]  /*8610*/  FMUL.FTZ R83, R0.reuse, R83 ;  /* 0x0000005300537220 */ /* 0x040fe40000410000 */
[C---:B------:R-:W-:Y:S02]  /*8620*/  FMUL.FTZ R86, R0.reuse, R86 ;  /* 0x0000005600567220 */ /* 0x040fe40000410000 */
[C---:B------:R-:W-:Y:S04]  /*8630*/  FMUL.FTZ R87, R0.reuse, R87 ;  /* 0x0000005700577220 */ /* 0x040fe80000410000 */
[C---:B------:R-:W-:Y:S01]  /*8640*/  FMUL.FTZ R90, R0.reuse, R90 ;  /* 0x0000005a005a7220 */ /* 0x040fe20000410000 */
[----:B------:R-:W3:Y:S01]  /*8650*/  MUFU.EX2 R188, R186 ;  /* 0x000000ba00bc7308 */ /* 0x000ee20000000800 */
[C---:B------:R-:W-:Y:S02]  /*8660*/  FMUL.FTZ R91, R0.reuse, R91 ;  /* 0x0000005b005b7220 */ /* 0x040fe40000410000 */
[C---:B------:R-:W-:Y:S02]  /*8670*/  FMUL.FTZ R94, R0.reuse, R94 ;  /* 0x0000005e005e7220 */ /* 0x040fe40000410000 */
[C---:B------:R-:W-:Y:S02]  /*8680*/  FMUL.FTZ R95, R0.reuse, R95 ;  /* 0x0000005f005f7220 */ /* 0x040fe40000410000 */
[C---:B------:R-:W-:Y:S02]  /*8690*/  FMUL.FTZ R98, R0.reuse, R98 ;  /* 0x0000006200627220 */ /* 0x040fe40000410000 */
[C---:B------:R-:W-:Y:S01]  /*86a0*/  FMUL.FTZ R99, R0.reuse, R99 ;  /* 0x0000006300637220 */ /* 0x040fe20000410000 */
[----:B------:R-:W-:Y:S01]  /*86b0*/  MUFU.EX2 R186, R183 ;  /* 0x000000b700ba7308 */ /* 0x000fe20000000800 */
        /* <DEDUP_REMOVED lines=9> */
[C---:B------:R-:W-:Y:S01]  /*8750*/  FMUL.FTZ R118, R0.reuse, R118 ;  /* 0x0000007600767220 */ /* 0x040fe20000410000 */
[C---:B-1----:R-:W-:Y:S02]  /*8760*/  HMMA.16816.F32 R20, R176.reuse, R136, R20 ;  /* 0x00000088b014723c */ /* 0x042fe40000001814 */
[----:B------:R-:W-:Y:S01]  /*8770*/  MUFU.EX2 R181, R161 ;  /* 0x000000a100b57308 */ /* 0x000fe20000000800 */
[C---:B------:R-:W-:Y:S02]  /*8780*/  FMUL.FTZ R119, R0.reuse, R119 ;  /* 0x0000007700777220 */ /* 0x040fe40000410000 */
[C---:B------:R-:W-:Y:S02]  /*8790*/  FMUL.FTZ R122, R0.reuse, R122 ;  /* 0x0000007a007a7220 */ /* 0x040fe40000410000 */
[C---:B------:R-:W-:Y:S01]  /*87a0*/  FMUL.FTZ R123, R0.reuse, R123 ;  /* 0x0000007b007b7220 */ /* 0x040fe20000410000 */
[C---:B------:R-:W-:Y:S01]  /*87b0*/  HMMA.16816.F32 R24, R176.reuse, R138, R24 ;  /* 0x0000008ab018723c */ /* 0x040fe20000001818 */
[----:B------:R-:W1:Y:S03]  /*87c0*/  LDSM.16.MT88.4 R136, [R250+0x100] ;  /* 0x00010000fa88783b */ /* 0x000e660000004200 */
[C---:B------:R-:W-:Y:S01]  /*87d0*/  FMUL.FTZ R126, R0.reuse, R126 ;  /* 0x0000007e007e7220 */ /* 0x040fe20000410000 */
[----:B------:R-:W4:Y:S01]  /*87e0*/  MUFU.EX2 R187, R187 ;  /* 0x000000bb00bb7308 */ /* 0x000f220000000800 */
[C---:B------:R-:W-:Y:S02]  /*87f0*/  FMUL.FTZ R127, R0.reuse, R127 ;  /* 0x0000007f007f7220 */ /* 0x040fe40000410000 */
[C---:B------:R-:W-:Y:S04]  /*8800*/  FMUL.FTZ R130, R0.reuse, R130 ;  /* 0x0000008200827220 */ /* 0x040fe80000410000 */
[----:B------:R-:W-:Y:S02]  /*8810*/  FMUL.FTZ R131, R0, R131 ;  /* 0x0000008300837220 */ /* 0x000fe40000410000 */
[----:B--2---:R-:W-:Y:S02]  /*8820*/  FADD.FTZ R0, R133, R180 ;  /* 0x000000b485007221 */ /* 0x004fe40000010000 */
[----:B------:R-:W2:Y:S02]  /*8830*/  MUFU.EX2 R180, R160 ;  /* 0x000000a000b47308 */ /* 0x000ea40000000800 */
[C---:B-----5:R-:W-:Y:S04]  /*8840*/  FADD.FTZ R0, R3.reuse, R0 ;  /* 0x0000000003007221 */ /* 0x060fe80000010000 */
[----:B------:R-:W-:Y:S04]  /*8850*/  FADD.FTZ R0, R144, R0 ;  /* 0x0000000090007221 */ /* 0x000fe80000010000 */
[----:B------:R-:W-:Y:S01]  /*8860*/  FADD.FTZ R0, R134, R0 ;  /* 0x0000000086007221 */ /* 0x000fe20000010000 */
        /* <DEDUP_REMOVED lines=36> */
[C---:B-1----:R-:W-:Y:S07]  /*8ab0*/  HMMA.16816.F32 R124, R176.reuse, R136, R124 ;  /* 0x00000088b07c723c */ /* 0x042fee000000187c */
[----:B------:R-:W-:Y:S01]  /*8ac0*/  F2FP.PACK_AB R136, R3, R133 ;  /* 0x000000850388723e */ /* 0x000fe200000000ff */
[----:B------:R-:W-:Y:S01]  /*8ad0*/  HMMA.16816.F32 R128, R176, R138, R128 ;  /* 0x0000008ab080723c */ /* 0x000fe20000001880 */
[----:B------:R1:W5:Y:S03]  /*8ae0*/  MUFU.EX2 R133, R162 ;  /* 0x000000a200857308 */ /* 0x0003660000000800 */
[----:B---3--:R-:W-:Y:S03]  /*8af0*/  F2FP.PACK_AB R137, R188, R189 ;  /* 0x000000bdbc89723e */ /* 0x008fe600000000ff */
[----:B------:R-:W-:Y:S02]  /*8b00*/  F2FP.PACK_AB R138, R134, R144 ;  /* 0x00000090868a723e */ /* 0x000fe400000000ff */
[----:B------:R-:W3:Y:S02]  /*8b10*/  LDSM.16.MT88.4 R144, [R249+0x900] ;  /* 0x00090000f990783b */ /* 0x000ee40000004200 */
[----:B------:R-:W5:Y:S01]  /*8b20*/  MUFU.EX2 R3, R167 ;  /* 0x000000a700037308 */ /* 0x000f620000000800 */
[----:B----4-:R-:W-:Y:S02]  /*8b30*/  F2FP.PACK_AB R139, R187, R186 ;  /* 0x000000babb8b723e */ /* 0x010fe400000000ff */
[----:B--2---:R-:W-:Y:S05]  /*8b40*/  F2FP.PACK_AB R177, R180, R181 ;  /* 0x000000b5b4b1723e */ /* 0x004fea00000000ff */
[C---:B------:R-:W-:Y:S02]  /*8b50*/  HMMA.16816.F32 R4, R136.reuse, R140, R4 ;  /* 0x0000008c8804723c */ /* 0x040fe40000001804 */
[----:B------:R2:W4:Y:S01]  /*8b60*/  MUFU.EX2 R134, R166 ;  /* 0x000000a600867308 */ /* 0x0005220000000800 */
[----:B-1----:R-:W-:Y:S02]  /*8b70*/  LDSM.16.MT88.4 R160, [R248+0x1900] ;  /* 0x00190000f8a0783b */ /* 0x002fe40000004200 */
[----:B-----5:R-:W-:Y:S03]  /*8b80*/  FADD.FTZ R0, R133, R0 ;  /* 0x0000000085007221 */ /* 0x020fe60000010000 */
[C---:B------:R-:W-:Y:S04]  /*8b90*/  HMMA.16816.F32 R8, R136.reuse, R142, R8 ;  /* 0x0000008e8808723c */ /* 0x040fe80000001808 */
[----:B------:R-:W-:Y:S01]  /*8ba0*/  MUFU.EX2 R178, R157 ;  /* 0x0000009d00b27308 */ /* 0x000fe20000000800 */
[----:B------:R-:W1:Y:S01]  /*8bb0*/  LDSM.16.MT88.4 R140, [R251+0x900] ;  /* 0x00090000fb8c783b */ /* 0x000e620000004200 */
[C---:B------:R-:W-:Y:S06]  /*8bc0*/  FADD.FTZ R0, R3.reuse, R0 ;  /* 0x0000000003007221 */ /* 0x040fec0000010000 */
[----:B------:R-:W-:Y:S02]  /*8bd0*/  FADD.FTZ R0, R148, R0 ;  /* 0x0000000094007221 */ /* 0x000fe40000010000 */
[----:B------:R-:W-:Y:S01]  /*8be0*/  MUFU.EX2 R176, R191 ;  /* 0x000000bf00b07308 */ /* 0x000fe20000000800 */
[----:B--2---:R-:W-:Y:S01]  /*8bf0*/  MOV R166, R149 ;  /* 0x0000009500a67202 */ /* 0x004fe20000000f00 */
[C---:B----4-:R-:W-:Y:S01]  /*8c00*/  FADD.FTZ R0, R134.reuse, R0 ;  /* 0x0000000086007221 */ /* 0x050fe20000010000 */
[C---:B---3--:R-:W-:Y:S08]  /*8c10*/  HMMA.16816.F32 R12, R136.reuse, R144, R12 ;  /* 0x00000090880c723c */ /* 0x048ff0000000180c */
[C---:B------:R-:W-:Y:S01]  /*8c20*/  HMMA.16816.F32 R16, R136.reuse, R146, R16 ;  /* 0x000000928810723c */ /* 0x040fe20000001810 */
[----:B------:R-:W2:Y:S07]  /*8c30*/  LDSM.16.MT88.4 R144, [R250+0x900] ;  /* 0x00090000fa90783b */ /* 0x000eae0000004200 */
[C---:B-1----:R-:W-:Y:S08]  /*8c40*/  HMMA.16816.F32 R20, R136.reuse, R140, R20 ;  /* 0x0000008c8814723c */ /* 0x042ff00000001814 */
[C---:B------:R-:W-:Y:S01]  /*8c50*/  HMMA.16816.F32 R24, R136.reuse, R142, R24 ;  /* 0x0000008e8818723c */ /* 0x040fe20000001818 */
[----:B------:R-:W1:Y:S07]  /*8c60*/  LDSM.16.MT88.4 R140, [R248+0x2900] ;  /* 0x00290000f88c783b */ /* 0x000e6e0000004200 */
[C---:B--2---:R-:W-:Y:S08]  /*8c70*/  HMMA.16816.F32 R28, R136.reuse, R144, R28 ;  /* 0x00000090881c723c */ /* 0x044ff0000000181c */
        /* <DEDUP_REMOVED lines=36> */
[----:B------:R-:W-:Y:S01]  /*8ec0*/  HMMA.16816.F32 R128, R136, R146, R128 ;  /* 0x000000928880723c */ /* 0x000fe20000001880 */
[----:B------:R-:W2:Y:S06]  /*8ed0*/  LDSM.16.MT88.4 R144, [R249+0x1100] ;  /* 0x00110000f990783b */ /* 0x000eac0000004200 */
[----:B------:R-:W-:Y:S02]  /*8ee0*/  F2FP.PACK_AB R138, R134, R148 ;  /* 0x00000094868a723e */ /* 0x000fe400000000ff */
[----:B------:R-:W3:Y:S01]  /*8ef0*/  LDSM.16.MT88.4 R148, [R251+0x1100] ;  /* 0x00110000fb94783b */ /* 0x000ee20000004200 */
[----:B------:R-:W-:Y:S02]  /*8f00*/  MUFU.EX2 R134, R165 ;  /* 0x000000a500867308 */ /* 0x000fe40000000800 */
[----:B------:R-:W-:Y:S02]  /*8f10*/  F2FP.PACK_AB R136, R3, R133 ;  /* 0x000000850388723e */ /* 0x000fe400000000ff */
[----:B------:R-:W-:Y:S02]  /*8f20*/  F2FP.PACK_AB R137, R185, R184 ;  /* 0x000000b8b989723e */ /* 0x000fe400000000ff */
[----:B------:R-:W-:Y:S04]  /*8f30*/  F2FP.PACK_AB R139, R183, R182 ;  /* 0x000000b6b78b723e */ /* 0x000fe800000000ff */
[----:B------:R-:W-:Y:S03]  /*8f40*/  MUFU.EX2 R133, R153 ;  /* 0x0000009900857308 */ /* 0x000fe60000000800 */
[C---:B-1----:R-:W-:Y:S07]  /*8f50*/  HMMA.16816.F32 R4, R136.reuse, R140, R4 ;  /* 0x0000008c8804723c */ /* 0x042fee0000001804 */
[----:B------:R-:W1:Y:S01]  /*8f60*/  MUFU.EX2 R3, R166 ;  /* 0x000000a600037308 */ /* 0x000e620000000800 */
[C---:B------:R-:W-:Y:S01]  /*8f70*/  HMMA.16816.F32 R8, R136.reuse, R142, R8 ;  /* 0x0000008e8808723c */ /* 0x040fe20000001808 */
[----:B------:R-:W4:Y:S07]  /*8f80*/  LDSM.16.MT88.4 R140, [R250+0x1100] ;  /* 0x00110000fa8c783b */ /* 0x000f2e0000004200 */
[C---:B--2---:R-:W-:Y:S08]  /*8f90*/  HMMA.16816.F32 R12, R136.reuse, R144, R12 ;  /* 0x00000090880c723c */ /* 0x044ff0000000180c */
[C---:B------:R-:W-:Y:S01]  /*8fa0*/  HMMA.16816.F32 R16, R136.reuse, R146, R16 ;  /* 0x000000928810723c */ /* 0x040fe20000001810 */
[----:B------:R-:W2:Y:S03]  /*8fb0*/  LDSM.16.MT88.4 R144, [R248+0x3100] ;  /* 0x00310000f890783b */ /* 0x000ea60000004200 */
[----:B-1----:R-:W-:Y:S04]  /*8fc0*/  FADD.FTZ R0, R3, R0 ;  /* 0x0000000003007221 */ /* 0x002fe80000010000 */
[C---:B---3--:R-:W-:Y:S04]  /*8fd0*/  HMMA.16816.F32 R20, R136.reuse, R148, R20 ;  /* 0x000000948814723c */ /* 0x048fe80000001814 */
[C---:B------:R-:W-:Y:S01]  /*8fe0*/  FADD.FTZ R0, R176.reuse, R0 ;  /* 0x00000000b0007221 */ /* 0x040fe20000010000 */
[----:B------:R-:W-:Y:S01]  /*8ff0*/  F2FP.PACK_AB R176, R176, R3 ;  /* 0x00000003b0b0723e */ /* 0x000fe200000000ff */
[----:B------:R-:W-:Y:S02]  /*9000*/  FADD.FTZ R3, R190, R152 ;  /* 0x00000098be037221 */ /* 0x000fe40000010000 */
[C---:B------:R-:W-:Y:S01]  /*9010*/  HMMA.16816.F32 R24, R136.reuse, R150, R24 ;  /* 0x000000968818723c */ /* 0x040fe20000001818 */
[----:B------:R-:W1:Y:S03]  /*9020*/  LDSM.16.MT88.4 R148, [R249+0x3100] ;  /* 0x00310000f994783b */ /* 0x000e660000004200 */
[----:B------:R-:W-:Y:S04]  /*9030*/  FADD.FTZ R0, R133, R0 ;  /* 0x0000000085007221 */ /* 0x000fe80000010000 */
[C---:B----4-:R-:W-:Y:S01]  /*9040*/  HMMA.16816.F32 R28, R136.reuse, R140, R28 ;  /* 0x0000008c881c723c */ /* 0x050fe2000000181c */
[----:B------:R-:W-:Y:S03]  /*9050*/  LDSM.16.MT88.4 R152, [R249+0x1900] ;  /* 0x00190000f998783b */ /* 0x000fe60000004200 */
[C---:B------:R-:W-:Y:S01]  /*9060*/  FADD.FTZ R0, R178.reuse, R0 ;  /* 0x00000000b2007221 */ /* 0x040fe20000010000 */
[----:B------:R-:W-:Y:S02]  /*9070*/  F2FP.PACK_AB R178, R178, R133 ;  /* 0x00000085b2b2723e */ /* 0x000fe400000000ff */
[----:B------:R-:W3:Y:S01]  /*9080*/  MUFU.EX2 R133, R164 ;  /* 0x000000a400857308 */ /* 0x000ee20000000800 */
[C---:B------:R-:W-:Y:S01]  /*9090*/  HMMA.16816.F32 R32, R136.reuse, R142, R32 ;  /* 0x0000008e8820723c */ /* 0x040fe20000001820 */
[----:B------:R-:W4:Y:S07]  /*90a0*/  LDSM.16.MT88.4 R140, [R251+0x3100] ;  /* 0x00310000fb8c783b */ /* 0x000f2e0000004200 */
[C---:B--2---:R-:W-:Y:S01]  /*90b0*/  HMMA.16816.F32 R36, R136.reuse, R144, R36 ;  /* 0x000000908824723c */ /* 0x044fe20000001824 */
[----:B------:R2:W-:Y:S07]  /*90c0*/  STL [R1+0x1c], R0 ;  /* 0x00001c0001007387 */ /* 0x0005ee0000100800 */
[C---:B------:R-:W-:Y:S01]  /*90d0*/  HMMA.16816.F32 R40, R136.reuse, R146, R40 ;  /* 0x000000928828723c */ /* 0x040fe20000001828 */
[----:B------:R-:W5:Y:S03]  /*90e0*/  LDSM.16.MT88.4 R144, [R250+0x3100] ;  /* 0x00310000fa90783b */ /* 0x000f660000004200 */
[----:B---3--:R-:W-:Y:S04]  /*90f0*/  F2FP.PACK_AB R179, R133, R134 ;  /* 0x0000008685b3723e */ /* 0x008fe800000000ff */
[C---:B-1----:R-:W-:Y:S08]  /*9100*/  HMMA.16816.F32 R44, R136.reuse, R148, R44 ;  /* 0x00000094882c723c */ /* 0x042ff0000000182c */
[C---:B------:R-:W-:Y:S01]  /*9110*/  HMMA.16816.F32 R48, R136.reuse, R150, R48 ;  /* 0x000000968830723c */ /* 0x040fe20000001830 */
[----:B------:R-:W1:Y:S03]  /*9120*/  LDSM.16.MT88.4 R148, [R248+0x5100] ;  /* 0x00510000f894783b */ /* 0x000e660000004200 */
[----:B--2---:R-:W-:Y:S04]  /*9130*/  FADD.FTZ R0, R156, R3 ;  /* 0x000000039c007221 */ /* 0x004fe80000010000 */
[C---:B----4-:R-:W-:Y:S04]  /*9140*/  HMMA.16816.F32 R52, R136.reuse, R140, R52 ;  /* 0x0000008c8834723c */ /* 0x050fe80000001834 */
[----:B------:R-:W-:Y:S04]  /*9150*/  FADD.FTZ R0, R189, R0 ;  /* 0x00000000bd007221 */ /* 0x000fe80000010000 */
[C---:B------:R-:W-:Y:S01]  /*9160*/  HMMA.16816.F32 R56, R136.reuse, R142, R56 ;  /* 0x0000008e8838723c */ /* 0x040fe20000001838 */
[----:B------:R-:W2:Y:S03]  /*9170*/  LDSM.16.MT88.4 R140, [R249+0x5100] ;  /* 0x00510000f98c783b */ /* 0x000ea60000004200 */
[----:B------:R-:W-:Y:S04]  /*9180*/  FADD.FTZ R0, R188, R0 ;  /* 0x00000000bc007221 */ /* 0x000fe80000010000 */
[----:B------:R-:W-:Y:S01]  /*9190*/  FADD.FTZ R0, R186, R0 ;  /* 0x00000000ba007221 */ /* 0x000fe20000010000 */
[C---:B-----5:R-:W-:Y:S03]  /*91a0*/  HMMA.16816.F32 R60, R136.reuse, R144, R60 ;  /* 0x00000090883c723c */ /* 0x060fe6000000183c */
[----:B------:R-:W-:Y:S04]  /*91b0*/  FADD.FTZ R0, R187, R0 ;  /* 0x00000000bb007221 */ /* 0x000fe80000010000 */
[----:B------:R-:W-:Y:S01]  /*91c0*/  FADD.FTZ R0, R184, R0 ;  /* 0x00000000b8007221 */ /* 0x000fe20000010000 */
[C---:B------:R-:W-:Y:S01]  /*91d0*/  HMMA.16816.F32 R64, R136.reuse, R146, R64 ;  /* 0x000000928840723c */ /* 0x040fe20000001840 */
[----:B------:R-:W3:Y:S03]  /*91e0*/  LDSM.16.MT88.4 R144, [R251+0x5100] ;  /* 0x00510000fb90783b */ /* 0x000ee60000004200 */
[----:B------:R-:W-:Y:S04]  /*91f0*/  FADD.FTZ R0, R185, R0 ;  /* 0x00000000b9007221 */ /* 0x000fe80000010000 */
[C---:B-1----:R-:W-:Y:S04]  /*9200*/  HMMA.16816.F32 R68, R136.reuse, R148, R68 ;  /* 0x000000948844723c */ /* 0x042fe80000001844 */
[----:B------:R-:W-:Y:S04]  /*9210*/  FADD.FTZ R0, R182, R0 ;  /* 0x00000000b6007221 */ /* 0x000fe80000010000 */
[C---:B------:R-:W-:Y:S01]  /*9220*/  HMMA.16816.F32 R72, R136.reuse, R150, R72 ;  /* 0x000000968848723c */ /* 0x040fe20000001848 */
[----:B------:R-:W1:Y:S03]  /*9230*/  LDSM.16.MT88.4 R148, [R250+0x5100] ;  /* 0x00510000fa94783b */ /* 0x000e660000004200 */
[----:B------:R-:W-:Y:S04]  /*9240*/  FADD.FTZ R0, R183, R0 ;  /* 0x00000000b7007221 */ /* 0x000fe80000010000 */
[C---:B--2---:R-:W-:Y:S04]  /*9250*/  HMMA.16816.F32 R76, R136.reuse, R140, R76 ;  /* 0x0000008c884c723c */ /* 0x044fe8000000184c */
[----:B------:R-:W-:Y:S04]  /*9260*/  FADD.FTZ R0, R181, R0 ;  /* 0x00000000b5007221 */ /* 0x000fe80000010000 */
[C---:B------:R-:W-:Y:S01]  /*9270*/  HMMA.16816.F32 R80, R136.reuse, R142, R80 ;  /* 0x0000008e8850723c */ /* 0x040fe20000001850 */
[----:B------:R-:W2:Y:S03]  /*9280*/  LDSM.16.MT88.4 R140, [R248+0x7100] ;  /* 0x00710000f88c783b */ /* 0x000ea60000004200 */
[----:B------:R-:W-:Y:S04]  /*9290*/  FADD.FTZ R0, R180, R0 ;  /* 0x00000000b4007221 */ /* 0x000fe80000010000 */
[----:B------:R-:W-:Y:S01]  /*92a0*/  FADD.FTZ R0, R134, R0 ;  /* 0x0000000086007221 */ /* 0x000fe20000010000 */
[C---:B---3--:R-:W-:Y:S03]  /*92b0*/  HMMA.16816.F32 R84, R136.reuse, R144, R84 ;  /* 0x000000908854723c */ /* 0x048fe60000001854 */
[----:B------:R-:W-:Y:S01]  /*92c0*/  FADD.FTZ R0, R133, R0 ;  /* 0x0000000085007221 */ /* 0x000fe20000010000 */
[----:B------:R-:W-:Y:S02]  /*92d0*/  MOV R134, R2 ;  /* 0x0000000200867202 */ /* 0x000fe40000000f00 */
[----:B------:R-:W-:Y:S02]  /*92e0*/  MOV R133, R132 ;  /* 0x0000008400857202 */ /* 0x000fe40000000f00 */
[C---:B------:R-:W-:Y:S01]  /*92f0*/  HMMA.16816.F32 R88, R136.reuse, R146, R88 ;  /* 0x000000928858723c */ /* 0x040fe20000001858 */
[----:B------:R-:W3:Y:S07]  /*9300*/  LDSM.16.MT88.4 R144, [R249+0x7100] ;  /* 0x00710000f990783b */ /* 0x000eee0000004200 */
[C---:B-1----:R-:W-:Y:S01]  /*9310*/  HMMA.16816.F32 R92, R136.reuse, R148, R92 ;  /* 0x00000094885c723c */ /* 0x042fe2000000185c */
[----:B------:R-:W-:Y:S07]  /*9320*/  STL [R1+0x40], R0 ;  /* 0x0000400001007387 */ /* 0x000fee0000100800 */
[C---:B------:R-:W-:Y:S01]  /*9330*/  HMMA.16816.F32 R96, R136.reuse, R150, R96 ;  /* 0x000000968860723c */ /* 0x040fe20000001860 */
[----:B------:R-:W1:Y:S07]  /*9340*/  LDSM.16.MT88.4 R148, [R251+0x7100] ;  /* 0x00710000fb94783b */ /* 0x000e6e0000004200 */
[C---:B--2---:R-:W-:Y:S08]  /*9350*/  HMMA.16816.F32 R100, R136.reuse, R140, R100 ;  /* 0x0000008c8864723c */ /* 0x044ff00000001864 */
[C---:B------:R-:W-:Y:S01]  /*9360*/  HMMA.16816.F32 R104, R136.reuse, R142, R104 ;  /* 0x0000008e8868723c */ /* 0x040fe20000001868 */
[----:B------:R-:W2:Y:S07]  /*9370*/  LDSM.16.MT88.4 R140, [R250+0x7100] ;  /* 0x00710000fa8c783b */ /* 0x000eae0000004200 */
[C---:B---3--:R-:W-:Y:S08]  /*9380*/  HMMA.16816.F32 R108, R136.reuse, R144, R108 ;  /* 0x00000090886c723c */ /* 0x048ff0000000186c */
[C---:B------:R-:W-:Y:S01]  /*9390*/  HMMA.16816.F32 R112, R136.reuse, R146, R112 ;  /* 0x000000928870723c */ /* 0x040fe20000001870 */
[----:B------:R-:W3:Y:S07]  /*93a0*/  LDSM.16.MT88.4 R144, [R251+0x1900] ;  /* 0x00190000fb90783b */ /* 0x000eee0000004200 */
[C---:B-1----:R-:W-:Y:S08]  /*93b0*/  HMMA.16816.F32 R116, R136.reuse, R148, R116 ;  /* 0x000000948874723c */ /* 0x042ff00000001874 */
[C---:B------:R-:W-:Y:S08]  /*93c0*/  HMMA.16816.F32 R120, R136.reuse, R150, R120 ;  /* 0x000000968878723c */ /* 0x040ff00000001878 */
[C---:B--2---:R-:W-:Y:S08]  /*93d0*/  HMMA.16816.F32 R124, R136.reuse, R140, R124 ;  /* 0x0000008c887c723c */ /* 0x044ff0000000187c */
[----:B------:R-:W-:Y:S01]  /*93e0*/  HMMA.16816.F32 R128, R136, R142, R128 ;  /* 0x0000008e8880723c */ /* 0x000fe20000001880 */
[----:B------:R-:W1:Y:S07]  /*93f0*/  LDSM.16.MT88.4 R136, [R250+0x1900] ;  /* 0x00190000fa88783b */ /* 0x000e6e0000004200 */
[C---:B------:R-:W-:Y:S01]  /*9400*/  HMMA.16816.F32 R164, R176.reuse, R160, R4 ;  /* 0x000000a0b0a4723c */ /* 0x040fe20000001804 */
[----:B------:R-:W2:Y:S07]  /*9410*/  LDSM.16.MT88.4 R4, [R248+0x3900] ;  /* 0x00390000f804783b */ /* 0x000eae0000004200 */
[C---:B------:R-:W-:Y:S01]  /*9420*/  HMMA.16816.F32 R160, R176.reuse, R162, R8 ;  /* 0x000000a2b0a0723c */ /* 0x040fe20000001808 */
[----:B------:R-:W4:Y:S07]  /*9430*/  LDSM.16.MT88.4 R8, [R249+0x3900] ;  /* 0x00390000f908783b */ /* 0x000f2e0000004200 */
[C---:B------:R-:W-:Y:S01]  /*9440*/  HMMA.16816.F32 R156, R176.reuse, R152, R12 ;  /* 0x00000098b09c723c */ /* 0x040fe2000000180c */
[----:B------:R-:W5:Y:S07]  /*9450*/  LDSM.16.MT88.4 R12, [R251+0x3900] ;  /* 0x00390000fb0c783b */ /* 0x000f6e0000004200 */
[C---:B------:R-:W-:Y:S01]  /*9460*/  HMMA.16816.F32 R152, R176.reuse, R154, R16 ;  /* 0x0000009ab098723c */ /* 0x040fe20000001810 */
[----:B------:R-:W4:Y:S07]  /*9470*/  LDSM.16.MT88.4 R16, [R250+0x3900] ;  /* 0x00390000fa10783b */ /* 0x000f2e0000004200 */
[C---:B---3--:R-:W-:Y:S08]  /*9480*/  HMMA.16816.F32 R148, R176.reuse, R144, R20 ;  /* 0x00000090b094723c */ /* 0x048ff00000001814 */
[C---:B------:R-:W-:Y:S08]  /*9490*/  HMMA.16816.F32 R144, R176.reuse, R146, R24 ;  /* 0x00000092b090723c */ /* 0x040ff00000001818 */
[C---:B-1----:R-:W-:Y:S08]  /*94a0*/  HMMA.16816.F32 R140, R176.reuse, R136, R28 ;  /* 0x00000088b08c723c */ /* 0x042ff0000000181c */
[C---:B------:R-:W-:Y:S08]  /*94b0*/  HMMA.16816.F32 R136, R176.reuse, R138, R32 ;  /* 0x0000008ab088723c */ /* 0x040ff00000001820 */
[C---:B--2---:R-:W-:Y:S08]  /*94c0*/  HMMA.16816.F32 R36, R176.reuse, R4, R36 ;  /* 0x00000004b024723c */ /* 0x044ff00000001824 */
[C---:B------:R-:W-:Y:S01]  /*94d0*/  HMMA.16816.F32 R40, R176.reuse, R6, R40 ;  /* 0x00000006b028723c */ /* 0x040fe20000001828 */
[----:B------:R-:W1:Y:S07]  /*94e0*/  LDSM.16.MT88.4 R4, [R248+0x5900] ;  /* 0x00590000f804783b */ /* 0x000e6e0000004200 */
[C---:B----4-:R-:W-:Y:S08]  /*94f0*/  HMMA.16816.F32 R44, R176.reuse, R8, R44 ;  /* 0x00000008b02c723c */ /* 0x050ff0000000182c */
[C---:B------:R-:W-:Y:S01]  /*9500*/  HMMA.16816.F32 R48, R176.reuse, R10, R48 ;  /* 0x0000000ab030723c */ /* 0x040fe20000001830 */
[----:B------:R-:W2:Y:S07]  /*9510*/  LDSM.16.MT88.4 R8, [R249+0x5900] ;  /* 0x00590000f908783b */ /* 0x000eae0000004200 */
[C---:B-----5:R-:W-:Y:S08]  /*9520*/  HMMA.16816.F32 R52, R176.reuse, R12, R52 ;  /* 0x0000000cb034723c */ /* 0x060ff00000001834 */
[C---:B------:R-:W-:Y:S01]  /*9530*/  HMMA.16816.F32 R56, R176.reuse, R14, R56 ;  /* 0x0000000eb038723c */ /* 0x040fe20000001838 */
[----:B------:R-:W3:Y:S07]  /*9540*/  LDSM.16.MT88.4 R12, [R251+0x5900] ;  /* 0x00590000fb0c783b */ /* 0x000eee0000004200 */
[C---:B------:R-:W-:Y:S08]  /*9550*/  HMMA.16816.F32 R60, R176.reuse, R16, R60 ;  /* 0x00000010b03c723c */ /* 0x040ff0000000183c */
[C---:B------:R-:W-:Y:S01]  /*9560*/  HMMA.16816.F32 R64, R176.reuse, R18, R64 ;  /* 0x00000012b040723c */ /* 0x040fe20000001840 */
[----:B------:R-:W4:Y:S07]  /*9570*/  LDSM.16.MT88.4 R16, [R250+0x5900] ;  /* 0x00590000fa10783b */ /* 0x000f2e0000004200 */
[C---:B-1----:R-:W-:Y:S08]  /*9580*/  HMMA.16816.F32 R68, R176.reuse, R4, R68 ;  /* 0x00000004b044723c */ /* 0x042ff00000001844 */
        /* <DEDUP_REMOVED lines=8> */
[C---:B----4-:R-:W-:Y:S08]  /*9610*/  HMMA.16816.F32 R92, R176.reuse, R16, R92 ;  /* 0x00000010b05c723c */ /* 0x050ff0000000185c */
[C---:B------:R-:W-:Y:S01]  /*9620*/  HMMA.16816.F32 R96, R176.reuse, R18, R96 ;  /* 0x00000012b060723c */ /* 0x040fe20000001860 */
[----:B------:R-:W4:Y:S07]  /*9630*/  LDSM.16.MT88.4 R16, [R250+0x7900] ;  /* 0x00790000fa10783b */ /* 0x000f2e0000004200 */
[C---:B-1----:R-:W-:Y:S08]  /*9640*/  HMMA.16816.F32 R100, R176.reuse, R4, R100 ;  /* 0x00000004b064723c */ /* 0x042ff00000001864 */
[C---:B------:R-:W-:Y:S08]  /*9650*/  HMMA.16816.F32 R104, R176.reuse, R6, R104 ;  /* 0x00000006b068723c */ /* 0x040ff00000001868 */
[C---:B--2---:R-:W-:Y:S08]  /*9660*/  HMMA.16816.F32 R108, R176.reuse, R8, R108 ;  /* 0x00000008b06c723c */ /* 0x044ff0000000186c */
[C---:B------:R-:W-:Y:S08]  /*9670*/  HMMA.16816.F32 R112, R176.reuse, R10, R112 ;  /* 0x0000000ab070723c */ /* 0x040ff00000001870 */
[C---:B---3--:R-:W-:Y:S08]  /*9680*/  HMMA.16816.F32 R116, R176.reuse, R12, R116 ;  /* 0x0000000cb074723c */ /* 0x048ff00000001874 */
[C---:B------:R-:W-:Y:S08]  /*9690*/  HMMA.16816.F32 R120, R176.reuse, R14, R120 ;  /* 0x0000000eb078723c */ /* 0x040ff00000001878 */
[C---:B----4-:R-:W-:Y:S08]  /*96a0*/  HMMA.16816.F32 R124, R176.reuse, R16, R124 ;  /* 0x00000010b07c723c */ /* 0x050ff0000000187c */
[----:B------:R-:W-:Y:S01]  /*96b0*/  HMMA.16816.F32 R128, R176, R18, R128 ;  /* 0x00000012b080723c */ /* 0x000fe20000001880 */
[----:B------:R-:W-:-:S07]  /*96c0*/  @P0 BRA `(.L_x_6) ;  /* 0xffffcab000000947 */ /* 0x000fce000383ffff */
.L_x_5:
[----:B--2---:R-:W2:Y:S04]  /*96d0*/  LDL.LU R3, [R1+0x1c] ;  /* 0x00001c0001037983 */ /* 0x004ea80000300800 */
[----:B------:R-:W3:Y:S01]  /*96e0*/  LDL.LU R0, [R1+0x40] ;  /* 0x0000400001007983 */ /* 0x000ee20000300800 */
[----:B------:R-:W-:-:S02]  /*96f0*/  MOV R16, 0xff800000 ;  /* 0xff80000000107802 */ /* 0x000fc40000000f00 */
[----:B------:R-:W-:Y:S02]  /*9700*/  MOV R17, 0xff800000 ;  /* 0xff80000000117802 */ /* 0x000fe40000000f00 */
[----:B------:R-:W-:Y:S01]  /*9710*/  PLOP3.LUT P2, PT, PT, PT, PT, 0x8, 0x0 ;  /* 0x000000000000781c */ /* 0x000fe20003f4e170 */
[----:B--2---:R-:W1:Y:S04]  /*9720*/  SHFL.BFLY PT, R6, R3, 0x2, 0x1f ;  /* 0x0c401f0003067f89 */ /* 0x004e6800000e0000 */
[----:B---3--:R-:W2:Y:S01]  /*9730*/  SHFL.BFLY PT, R7, R0, 0x2, 0x1f ;  /* 0x0c401f0000077f89 */ /* 0x008ea200000e0000 */
[----:B-1----:R-:W-:Y:S02]  /*9740*/  FADD.FTZ R6, R6, R3 ;  /* 0x0000000306067221 */ /* 0x002fe40000010000 */
[----:B--2---:R-:W-:-:S03]  /*9750*/  FADD.FTZ R7, R7, R0 ;  /* 0x0000000007077221 */ /* 0x004fc60000010000 */
[----:B------:R-:W1:Y:S04]  /*9760*/  SHFL.BFLY PT, R3, R6, 0x1, 0x1f ;  /* 0x0c201f0006037f89 */ /* 0x000e6800000e0000 */
[----:B------:R-:W2:Y:S01]  /*9770*/  SHFL.BFLY PT, R0, R7, 0x1, 0x1f ;  /* 0x0c201f0007007f89 */ /* 0x000ea200000e0000 */
[----:B-1----:R-:W-:Y:S01]  /*9780*/  FADD.FTZ R6, R6, R3 ;  /* 0x0000000306067221 */ /* 0x002fe20000010000 */
[----:B------:R-:W-:Y:S01]  /*9790*/  MOV R3, RZ ;  /* 0x000000ff00037202 */ /* 0x000fe20000000f00 */
[----:B--2---:R-:W-:-:S03]  /*97a0*/  FADD.FTZ R7, R0, R7 ;  /* 0x0000000700077221 */ /* 0x004fc60000010000 */
[----:B------:R-:W-:Y:S02]  /*97b0*/  FSETP.NE.FTZ.AND P1, PT, R6, RZ, PT ;  /* 0x000000ff0600720b */ /* 0x000fe40003f35000 */
[----:B------:R-:W-:Y:S02]  /*97c0*/  MOV R0, RZ ;  /* 0x000000ff00007202 */ /* 0x000fe40000000f00 */
[----:B------:R-:W-:-:S09]  /*97d0*/  FSETP.NE.FTZ.AND P0, PT, R7, RZ, PT ;  /* 0x000000ff0700720b */ /* 0x000fd20003f15000 */
[----:B------:R-:W1:Y:S01]  /*97e0*/  @P1 MUFU.RCP R3, R6 ;  /* 0x0000000600031308 */ /* 0x000e620000001000 */
[----:B------:R-:W-:-:S05]  /*97f0*/  @P1 MOV R4, 0x3f317218 ;  /* 0x3f31721800041802 */ /* 0x000fca0000000f00 */
[----:B------:R-:W-:Y:S02]  /*9800*/  @P1 FMUL.FTZ R5, R4, c[0x0][0x2d0] ;  /* 0x0000b40004051a20 */ /* 0x000fe40000410000 */
[----:B------:R-:W-:Y:S08]  /*9810*/  @P0 MUFU.RCP R0, R7 ;  /* 0x0000000700000308 */ /* 0x000ff00000001000 */
[----:B------:R-:W2:Y:S01]  /*9820*/  @P1 MUFU.LG2 R6, R6 ;  /* 0x0000000600061308 */ /* 0x000ea20000000c00 */
[----:B-1----:R-:W-:-:S02]  /*9830*/  FMUL.FTZ R164, R3, R164 ;  /* 0x000000a403a47220 */ /* 0x002fc40000410000 */
[C---:B------:R-:W-:Y:S02]  /*9840*/  FMUL.FTZ R165, R3.reuse, R165 ;  /* 0x000000a503a57220 */ /* 0x040fe40000410000 */
[C---:B------:R-:W-:Y:S02]  /*9850*/  FMUL.FTZ R160, R3.reuse, R160 ;  /* 0x000000a003a07220 */ /* 0x040fe40000410000 */
[C---:B------:R-:W-:Y:S01]  /*9860*/  FMUL.FTZ R161, R3.reuse, R161 ;  /* 0x000000a103a17220 */ /* 0x040fe20000410000 */
[----:B------:R-:W1:Y:S01]  /*9870*/  @P0 MUFU.LG2 R7, R7 ;  /* 0x0000000700070308 */ /* 0x000e620000000c00 */
[C---:B------:R-:W-:Y:S02]  /*9880*/  FMUL.FTZ R156, R3.reuse, R156 ;  /* 0x0000009c039c7220 */ /* 0x040fe40000410000 */
[C---:B------:R-:W-:Y:S02]  /*9890*/  FMUL.FTZ R157, R3.reuse, R157 ;  /* 0x0000009d039d7220 */ /* 0x040fe40000410000 */
[----:B------:R-:W-:-:S02]  /*98a0*/  FMUL.FTZ R152, R3, R152 ;  /* 0x0000009803987220 */ /* 0x000fc40000410000 */
[C---:B------:R-:W-:Y:S02]  /*98b0*/  FMUL.FTZ R153, R3.reuse, R153 ;  /* 0x0000009903997220 */ /* 0x040fe40000410000 */
[C---:B------:R-:W-:Y:S02]  /*98c0*/  FMUL.FTZ R148, R3.reuse, R148 ;  /* 0x0000009403947220 */ /* 0x040fe40000410000 */
[C---:B------:R-:W-:Y:S02]  /*98d0*/  FMUL.FTZ R149, R3.reuse, R149 ;  /* 0x0000009503957220 */ /* 0x040fe40000410000 */
        /* <DEDUP_REMOVED lines=53> */
[----:B------:R-:W-:Y:S01]  /*9c30*/  FMUL.FTZ R129, R3, R129 ;  /* 0x0000008103817220 */ /* 0x000fe20000410000 */
[----:B------:R-:W-:Y:S01]  /*9c40*/  @P0 MOV R3, 0x3f317218 ;  /* 0x3f31721800030802 */ /* 0x000fe20000000f00 */
[----:B--2---:R-:W-:Y:S02]  /*9c50*/  @P1 FMUL.FTZ R6, R6, 0.69314718246459960938 ;  /* 0x3f31721806061820 */ /* 0x004fe40000410000 */
[----:B-1----:R-:W-:Y:S02]  /*9c60*/  @P0 FMUL.FTZ R4, R7, 0.69314718246459960938 ;  /* 0x3f31721807040820 */ /* 0x002fe40000410000 */
[----:B------:R-:W-:-:S02]  /*9c70*/  @P0 FMUL.FTZ R3, R3, c[0x0][0x2d0] ;  /* 0x0000b40003030a20 */ /* 0x000fc40000410000 */
        /* <DEDUP_REMOVED lines=63> */
[----:B------:R-:W-:Y:S02]  /*a070*/  FMUL.FTZ R131, R0, R131 ;  /* 0x0000008300837220 */ /* 0x000fe40000410000 */
[----:B------:R-:W-:Y:S02]  /*a080*/  @P1 FFMA.FTZ R16, R5, R132, R6 ;  /* 0x0000008405101223 */ /* 0x000fe40000010006 */
[----:B------:R-:W-:-:S02]  /*a090*/  @P0 FFMA.FTZ R17, R3, R2, R4 ;  /* 0x0000000203110223 */ /* 0x000fc40000010004 */
.L_x_3:
[----:B------:R-:W-:Y:S05]  /*a0a0*/  @P2 BRA `(.L_x_9) ;  /* 0x00001fa000002947 */ /* 0x000fea0003800000 */
[----:B------:R-:W1:Y:S01]  /*a0b0*/  S2R R7, SR_TID.X ;  /* 0x0000000000077919 */ /* 0x000e620000002100 */
[----:B------:R-:W-:Y:S01]  /*a0c0*/  IMAD R0, RZ, RZ, -UR11 ;  /* 0x8000000bff007e24 */ /* 0x000fe2000f8e02ff */
[----:B------:R-:W-:Y:S01]  /*a0d0*/  ULDC.64 UR4, c[0x0][0x4d0] ;  /* 0x0001340000047ab9 */ /* 0x000fe20000000a00 */
[----:B------:R-:W-:Y:S01]  /*a0e0*/  MOV R20, c[0x0][0x4e8] ;  /* 0x00013a0000147a02 */ /* 0x000fe20000000f00 */
[----:B------:R-:W2:Y:S01]  /*a0f0*/  S2R R9, SR_CTAID.Y ;  /* 0x0000000000097919 */ /* 0x000ea20000002600 */
[----:B------:R-:W-:Y:S01]  /*a100*/  UIMAD.WIDE.U32 UR8, UR11, UR4, URZ ;  /* 0x000000040b0872a5 */ /* 0x000fe2000f8e003f */
[----:B------:R-:W-:Y:S01]  /*a110*/  BSSY B0, `(.L_x_10) ;  /* 0x0000130000007945 */ /* 0x000fe20003800000 */
[----:B------:R-:W-:Y:S01]  /*a120*/  USHF.R.S32.HI UR6, URZ, 0x1f, UR11 ;  /* 0x0000001f3f067899 */ /* 0x000fe2000801140b */
[----:B------:R-:W3:Y:S01]  /*a130*/  S2R R10, SR_CTAID.Z ;  /* 0x00000000000a7919 */ /* 0x000ee20000002700 */
[----:B------:R-:W-:-:S02]  /*a140*/  ISETP.NE.AND P1, PT, R20, 0x1, PT ;  /* 0x000000011400780c */ /* 0x000fc40003f25270 */
[----:B------:R-:W-:Y:S01]  /*a150*/  IMAD.U32 R2, RZ, RZ, UR8 ;  /* 0x00000008ff027e24 */ /* 0x000fe2000f8e00ff */
[----:B------:R-:W-:Y:S01]  /*a160*/  MOV R3, UR9 ;  /* 0x0000000900037c02 */ /* 0x000fe20008000f00 */
[----:B------:R-:W4:Y:S01]  /*a170*/  S2R R19, SR_CTAID.X ;  /* 0x0000000000137919 */ /* 0x000f220000002500 */
[----:B------:R-:W-:-:S04]  /*a180*/  UIMAD UR7, UR6, UR4, URZ ;  /* 0x00000004060772a4 */ /* 0x000fc8000f8e023f */
[----:B------:R-:W-:-:S03]  /*a190*/  UIMAD UR7, UR11, UR5, UR7 ;  /* 0x000000050b0772a4 */ /* 0x000fc6000f8e0207 */
[----:B------:R-:W-:Y:S02]  /*a1a0*/  ULDC.64 UR4, c[0x0][0x438] ;  /* 0x00010e0000047ab9 */ /* 0x000fe40000000a00 */
[----:B------:R-:W-:Y:S01]  /*a1b0*/  UIMAD.WIDE.U32 UR14, UR11, UR4, URZ ;  /* 0x000000040b0e72a5 */ /* 0x000fe2000f8e003f */
[----:B-1----:R-:W-:Y:S01]  /*a1c0*/  SHF.R.S32.HI R5, RZ, 0x1f, R7 ;  /* 0x0000001fff057819 */ /* 0x002fe20000011407 */
[----:B------:R-:W-:Y:S02]  /*a1d0*/  UIMAD UR4, UR6, UR4, URZ ;  /* 0x00000004060472a4 */ /* 0x000fe4000f8e023f */
[----:B------:R-:W-:Y:S01]  /*a1e0*/  UIADD3 UR7, UR9, UR7, URZ ;  /* 0x0000000709077290 */ /* 0x000fe2000fffe03f */
[----:B--2---:R-:W-:Y:S01]  /*a1f0*/  IMAD R9, R0, c[0x0][0x550], R9 ;  /* 0x0001540000097a24 */ /* 0x004fe200078e0209 */
[CC--:B------:R-:W-:Y:S01]  /*a200*/  LEA.HI R0, R5.reuse, R7.reuse, RZ, 0x5 ;  /* 0x0000000705007211 */ /* 0x0c0fe200078f28ff */
[----:B------:R-:W-:Y:S01]  /*a210*/  UIMAD UR4, UR11, UR5, UR4 ;  /* 0x000000050b0472a4 */ /* 0x000fe2000f8e0204 */
[----:B------:R-:W-:-:S02]  /*a220*/  LEA.HI R5, R5, R7, RZ, 0x2 ;  /* 0x0000000705057211 */ /* 0x000fc400078f10ff */
[----:B------:R-:W-:Y:S01]  /*a230*/  LOP3.LUT R4, R0, 0xffffffe0, RZ, 0xc0, !PT ;  /* 0xffffffe000047812 */ /* 0x000fe200078ec0ff */
[----:B------:R-:W-:Y:S01]  /*a240*/  UIADD3 UR4, UR15, UR4, URZ ;  /* 0x000000040f047290 */ /* 0x000fe2000fffe03f */
[--C-:B------:R-:W-:Y:S02]  /*a250*/  SHF.R.S32.HI R6, RZ, 0x5, R0.reuse ;  /* 0x00000005ff067819 */ /* 0x100fe40000011400 */
[----:B------:R-:W-:Y:S01]  /*a260*/  SHF.R.S32.HI R0, RZ, 0x1f, R0 ;  /* 0x0000001fff007819 */ /* 0x000fe20000011400 */
[----:B------:R-:W-:Y:S01]  /*a270*/  IMAD.IADD R14, R7, 0x1, -R4 ;  /* 0x00000001070e7824 */ /* 0x000fe200078e0a04 */
[----:B------:R-:W-:Y:S01]  /*a280*/  LOP3.LUT R3, R5, 0xfffffffc, RZ, 0xc0, !PT ;  /* 0xfffffffc05037812 */ /* 0x000fe200078ec0ff */
[----:B------:R-:W-:Y:S01]  /*a290*/  IMAD.MOV.U32 R4, RZ, RZ, R2 ;  /* 0x000000ffff047224 */ /* 0x000fe200078e0002 */
[----:B------:R-:W-:Y:S01]  /*a2a0*/  LEA.HI R0, R0, R6, RZ, 0x3 ;  /* 0x0000000600007211 */ /* 0x000fe200078f18ff */
[----:B------:R-:W-:Y:S01]  /*a2b0*/  IMAD.U32 R5, RZ, RZ, UR7 ;  /* 0x00000007ff057e24 */ /* 0x000fe2000f8e00ff */
[----:B------:R-:W-:Y:S01]  /*a2c0*/  IADD3 R7, -R3, R7, RZ ;  /* 0x0000000703077210 */ /* 0x000fe20007ffe1ff */
[----:B------:R-:W-:Y:S01]  /*a2d0*/  IMAD.U32 R3, RZ, RZ, UR15 ;  /* 0x0000000fff037e24 */ /* 0x000fe2000f8e00ff */
[----:B------:R-:W-:Y:S01]  /*a2e0*/  LOP3.LUT R0, R0, 0xffffff8, RZ, 0xc0, !PT ;  /* 0x0ffffff800007812 */ /* 0x000fe200078ec0ff */
[----:B---3--:R-:W-:Y:S01]  /*a2f0*/  IMAD.WIDE.U32 R4, R10, c[0x0][0x4d8], R4 ;  /* 0x000136000a047a25 */ /* 0x008fe200078e0004 */
[----:B------:R-:W-:-:S02]  /*a300*/  SHF.R.S32.HI R2, RZ, 0x1f, R14 ;  /* 0x0000001fff027819 */ /* 0x000fc4000001140e */
[----:B------:R-:W-:Y:S01]  /*a310*/  SHF.R.S32.HI R11, RZ, 0x1f, R10 ;  /* 0x0000001fff0b7819 */ /* 0x000fe2000001140a */
[----:B------:R-:W-:Y:S01]  /*a320*/  IMAD.IADD R8, R6, 0x1, -R0 ;  /* 0x0000000106087824 */ /* 0x000fe200078e0a00 */
[C---:B------:R-:W-:Y:S02]  /*a330*/  LEA.HI R0, R7.reuse, R7, RZ, 0x1 ;  /* 0x0000000707007211 */ /* 0x040fe400078f08ff */
[----:B------:R-:W-:Y:S01]  /*a340*/  LEA.HI R18, R2, R14, RZ, 0x2 ;  /* 0x0000000e02127211 */ /* 0x000fe200078f10ff */
[----:B------:R-:W-:Y:S01]  /*a350*/  IMAD.U32 R2, RZ, RZ, UR14 ;  /* 0x0000000eff027e24 */ /* 0x000fe2000f8e00ff */
[----:B------:R-:W-:Y:S02]  /*a360*/  LOP3.LUT R0, R0, 0x1ffffffe, RZ, 0xc0, !PT ;  /* 0x1ffffffe00007812 */ /* 0x000fe400078ec0ff */
[----:B------:R-:W-:Y:S02]  /*a370*/  SHF.R.S32.HI R6, RZ, 0x2, R18 ;  /* 0x00000002ff067819 */ /* 0x000fe40000011412 */
[----:B------:R-:W-:Y:S01]  /*a380*/  MOV R3, UR4 ;  /* 0x0000000400037c02 */ /* 0x000fe20008000f00 */
[----:B------:R-:W-:-:S02]  /*a390*/  IMAD.IADD R0, R7, 0x1, -R0 ;  /* 0x0000000107007824 */ /* 0x000fc400078e0a00 */
[----:B------:R-:W-:Y:S02]  /*a3a0*/  IMAD R15, R8, 0x10, R6 ;  /* 0x00000010080f7824 */ /* 0x000fe400078e0206 */
[C---:B------:R-:W-:Y:S02]  /*a3b0*/  IMAD R7, R11.reuse, c[0x0][0x4d8], RZ ;  /* 0x000136000b077a24 */ /* 0x040fe400078e02ff */
[----:B------:R-:W-:Y:S01]  /*a3c0*/  IMAD R6, R11, c[0x0][0x440], RZ ;  /* 0x000110000b067a24 */ /* 0x000fe200078e02ff */
[----:B------:R-:W-:Y:S01]  /*a3d0*/  LEA R0, R0, R15, 0x3 ;  /* 0x0000000f00007211 */ /* 0x000fe200078e18ff */
[C---:B------:R-:W-:Y:S02]  /*a3e0*/  IMAD R7, R10.reuse, c[0x0][0x4dc], R7 ;  /* 0x000137000a077a24 */ /* 0x040fe400078e0207 */
[----:B------:R-:W-:Y:S02]  /*a3f0*/  IMAD R6, R10, c[0x0][0x444], R6 ;  /* 0x000111000a067a24 */ /* 0x000fe400078e0206 */
[----:B----4-:R-:W-:Y:S01]  /*a400*/  IMAD R8, R19, 0x80, R0 ;  /* 0x0000008013087824 */ /* 0x010fe200078e0200 */
[----:B------:R-:W-:Y:S01]  /*a410*/  SHF.R.S32.HI R0, RZ, 0x1f, R9 ;  /* 0x0000001fff007819 */ /* 0x000fe20000011409 */
[----:B------:R-:W-:-:S02]  /*a420*/  IMAD.IADD R5, R5, 0x1, R7 ;  /* 0x0000000105057824 */ /* 0x000fc400078e0207 */
[----:B------:R-:W-:-:S04]  /*a430*/  @P1 IMAD.HI.U32 R7, R8, c[0x0][0x4ec], RZ ;  /* 0x00013b0008071a27 */ /* 0x000fc800078e00ff */
[----:B------:R-:W-:-:S04]  /*a440*/  IMAD.WIDE.U32 R2, R10, c[0x0][0x440], R2 ;  /* 0x000110000a027a25 */ /* 0x000fc800078e0002 */
[----:B------:R-:W-:Y:S01]  /*a450*/  IMAD.MOV.U32 R10, RZ, RZ, R8 ;  /* 0x000000ffff0a7224 */ /* 0x000fe200078e0008 */
[----:B------:R-:W-:Y:S02]  /*a460*/  @P1 SHF.R.U32.HI R10, RZ, c[0x0][0x4f0], R7 ;  /* 0x00013c00ff0a1a19 */ /* 0x000fe40000011607 */
[----:B------:R-:W-:Y:S01]  /*a470*/  IADD3 R3, R3, R6, RZ ;  /* 0x0000000603037210 */ /* 0x000fe20007ffe0ff */
[C---:B------:R-:W-:Y:S02]  /*a480*/  IMAD R6, R0.reuse, c[0x0][0x4e0], RZ ;  /* 0x0001380000067a24 */ /* 0x040fe400078e02ff */
[----:B------:R-:W-:Y:S02]  /*a490*/  IMAD R0, R0, c[0x0][0x448], RZ ;  /* 0x0001120000007a24 */ /* 0x000fe400078e02ff */
[----:B------:R-:W-:Y:S02]  /*a4a0*/  IMAD.MOV R11, RZ, RZ, -R10 ;  /* 0x000000ffff0b7224 */ /* 0x000fe400078e0a0a */
[----:B------:R-:W-:-:S02]  /*a4b0*/  IMAD R13, R9, c[0x0][0x4e4], R6 ;  /* 0x00013900090d7a24 */ /* 0x000fc400078e0206 */
[----:B------:R-:W-:-:S04]  /*a4c0*/  IMAD.WIDE.U32 R6, R9, c[0x0][0x448], R2 ;  /* 0x0001120009067a25 */ /* 0x000fc800078e0002 */
[C---:B------:R-:W-:Y:S01]  /*a4d0*/  IMAD R12, R9.reuse, c[0x0][0x44c], R0 ;  /* 0x00011300090c7a24 */ /* 0x040fe200078e0200 */
[----:B------:R-:W-:Y:S01]  /*a4e0*/  MOV R0, R8 ;  /* 0x0000000800007202 */ /* 0x000fe20000000f00 */
[----:B------:R-:W-:-:S04]  /*a4f0*/  IMAD.WIDE.U32 R2, R9, c[0x0][0x4e0], R4 ;  /* 0x0001380009027a25 */ /* 0x000fc800078e0004 */
[----:B------:R-:W-:Y:S01]  /*a500*/  IMAD R9, R11, c[0x0][0x4e8], R8 ;  /* 0x00013a000b097a24 */ /* 0x000fe200078e0208 */
[----:B------:R-:W-:Y:S01]  /*a510*/  SHF.R.S32.HI R11, RZ, 0x1f, R10 ;  /* 0x0000001fff0b7819 */ /* 0x000fe2000001140a */
[----:B------:R-:W-:Y:S01]  /*a520*/  @P1 IMAD.HI.U32 R4, R8, c[0x0][0x4ec], RZ ;  /* 0x00013b0008041a27 */ /* 0x000fe200078e00ff */
[----:B------:R-:W-:Y:S01]  /*a530*/  BAR.SYNC.DEFER_BLOCKING 0x1, 0x100 ;  /* 0x0044000000007b1d */ /* 0x000fe20000010000 */
[----:B------:R-:W-:Y:S02]  /*a540*/  IADD3 R2, P0, R10, R2, RZ ;  /* 0x000000020a027210 */ /* 0x000fe40007f1e0ff */
[----:B------:R-:W-:Y:S01]  /*a550*/  IMAD.IADD R5, R7, 0x1, R12 ;  /* 0x0000000107057824 */ /* 0x000fe200078e020c */
[----:B------:R-:W-:Y:S02]  /*a560*/  SHF.R.S32.HI R7, RZ, 0x1f, R9 ;  /* 0x0000001fff077819 */ /* 0x000fe40000011409 */
[----:B------:R-:W-:Y:S02]  /*a570*/  @P1 SHF.R.U32.HI R0, RZ, c[0x0][0x4f0], R4 ;  /* 0x00013c00ff001a19 */ /* 0x000fe40000011604 */
[----:B------:R-:W-:Y:S01]  /*a580*/  IADD3.X R3, R11, R3, R13, P0, !PT ;  /* 0x000000030b037210 */ /* 0x000fe200007fe40d */
[----:B------:R-:W-:Y:S01]  /*a590*/  IMAD R11, R19, 0x80, R15 ;  /* 0x00000080130b7824 */ /* 0x000fe200078e020f */
[----:B------:R-:W-:Y:S01]  /*a5a0*/  MOV R4, R6 ;  /* 0x0000000600047202 */ /* 0x000fe20000000f00 */
[----:B------:R-:W-:Y:S01]  /*a5b0*/  IMAD R6, R7, c[0x0][0x4c8], RZ ;  /* 0x0001320007067a24 */ /* 0x000fe200078e02ff */
[----:B------:R-:W-:Y:S01]  /*a5c0*/  SHF.R.S32.HI R7, RZ, 0x1f, R0 ;  /* 0x0000001fff077819 */ /* 0x000fe20000011400 */
[----:B------:R-:W-:-:S04]  /*a5d0*/  IMAD.WIDE.U32 R2, R9, c[0x0][0x4c8], R2 ;  /* 0x0001320009027a25 */ /* 0x000fc800078e0002 */
[----:B------:R-:W-:Y:S02]  /*a5e0*/  IMAD.MOV R10, RZ, RZ, -R0 ;  /* 0x000000ffff0a7224 */ /* 0x000fe400078e0a00 */
[----:B------:R-:W-:Y:S01]  /*a5f0*/  IMAD R9, R9, c[0x0][0x4cc], R6 ;  /* 0x0001330009097a24 */ /* 0x000fe200078e0206 */
[----:B------:R-:W-:Y:S01]  /*a600*/  LEA R6, P0, R2, c[0x0][0x4a8], 0x2 ;  /* 0x00012a0002067a11 */ /* 0x000fe200078010ff */
[----:B------:R-:W-:Y:S02]  /*a610*/  IMAD R10, R10, c[0x0][0x4e8], R8 ;  /* 0x00013a000a0a7a24 */ /* 0x000fe400078e0208 */
[----:B------:R-:W-:Y:S01]  /*a620*/  IMAD R7, R7, c[0x0][0x430], RZ ;  /* 0x00010c0007077a24 */ /* 0x000fe200078e02ff */
[----:B------:R-:W-:Y:S01]  /*a630*/  IADD3 R3, R3, R9, RZ ;  /* 0x0000000903037210 */ /* 0x000fe20007ffe0ff */
[----:B------:R-:W-:Y:S01]  /*a640*/  IMAD.WIDE.U32 R4, R0, c[0x0][0x430], R4 ;  /* 0x00010c0000047a25 */ /* 0x000fe200078e0004 */
[----:B------:R-:W-:Y:S02]  /*a650*/  SHFL.IDX PT, R8, R6, RZ, 0x1c1f ;  /* 0x001c1fff06087589 */ /* 0x000fe400000e0000 */
[----:B------:R-:W-:Y:S01]  /*a660*/  LEA.HI.X R2, R2, c[0x0][0x4ac], R3, 0x2, P0 ;  /* 0x00012b0002027a11 */ /* 0x000fe200000f1403 */
[----:B------:R-:W-:Y:S01]  /*a670*/  IMAD R0, R0, c[0x0][0x434], R7 ;  /* 0x00010d0000007a24 */ /* 0x000fe200078e0207 */
[----:B------:R-:W-:Y:S01]  /*a680*/  SHF.R.S32.HI R7, RZ, 0x1f, R10 ;  /* 0x0000001fff077819 */ /* 0x000fe2000001140a */
[----:B------:R-:W-:Y:S01]  /*a690*/  SHFL.IDX PT, R6, R6, 0x1, 0x1c1f ;  /* 0x003c1f0006067f89 */ /* 0x000fe200000e0000 */
[----:B------:R-:W-:-:S02]  /*a6a0*/  LOP3.LUT P0, RZ, R14, 0x3, RZ, 0xc0, !PT ;  /* 0x000000030eff7812 */ /* 0x000fc4000780c0ff */
[----:B------:R-:W-:Y:S01]  /*a6b0*/  IADD3 R3, R5, R0, RZ ;  /* 0x0000000005037210 */ /* 0x000fe20007ffe0ff */
[----:B------:R-:W-:Y:S01]  /*a6c0*/  IMAD R0, R7, c[0x0][0x428], RZ ;  /* 0x00010a0007007a24 */ /* 0x000fe200078e02ff */
[----:B------:R-:W1:Y:S01]  /*a6d0*/  SHFL.IDX PT, R9, R2, RZ, 0x1c1f ;  /* 0x001c1fff02097589 */ /* 0x000e6200000e0000 */
[----:B------:R-:W-:Y:S02]  /*a6e0*/  IMAD R5, R20, c[0x0][0x388], RZ ;  /* 0x0000e20014057a24 */ /* 0x000fe400078e02ff */
[----:B------:R-:W-:Y:S01]  /*a6f0*/  IMAD R0, R10, c[0x0][0x42c], R0 ;  /* 0x00010b000a007a24 */ /* 0x000fe200078e0200 */
[----:B------:R2:W3:Y:S02]  /*a700*/  SHFL.IDX PT, R7, R2, 0x1, 0x1c1f ;  /* 0x003c1f0002077f89 */ /* 0x0004e400000e0000 */
[----:B------:R-:W-:-:S13]  /*a710*/  ISETP.GE.OR P2, PT, R11, R5, P0 ;  /* 0x000000050b00720c */ /* 0x000fda0000746670 */
[----:B-1----:R1:W-:Y:S01]  /*a720*/  @!P2 ST.E [R8.64], R16 ;  /* 0x000000100800a985 */ /* 0x0023e2000c10190c */
[----:B--2---:R-:W-:Y:S01]  /*a730*/  IMAD.MOV.U32 R2, RZ, RZ, R4 ;  /* 0x000000ffff027224 */ /* 0x004fe200078e0004 */
[----:B------:R-:W-:-:S03]  /*a740*/  IADD3 R4, R11, 0x8, RZ ;  /* 0x000000080b047810 */ /* 0x000fc60007ffe0ff */
[----:B------:R-:W-:Y:S01]  /*a750*/  IMAD.WIDE.U32 R2, R10, c[0x0][0x428], R2 ;  /* 0x00010a000a027a25 */ /* 0x000fe200078e0002 */
[----:B------:R-:W-:-:S04]  /*a760*/  ISETP.GE.OR P0, PT, R4, R5, P0 ;  /* 0x000000050400720c */ /* 0x000fc80000706670 */
[----:B------:R-:W-:Y:S02]  /*a770*/  IADD3 R0, R3, R0, RZ ;  /* 0x0000000003007210 */ /* 0x000fe40007ffe0ff */
[----:B------:R-:W-:-:S04]  /*a780*/  LEA R20, P1, R2, c[0x0][0x400], 0x2 ;  /* 0x0001000002147a11 */ /* 0x000fc800078210ff */
[----:B------:R-:W-:Y:S02]  /*a790*/  LEA.HI.X R19, R2, c[0x0][0x404], R0, 0x2, P1 ;  /* 0x0001010002137a11 */ /* 0x000fe400008f1400 */
[----:B------:R-:W-:Y:S01]  /*a7a0*/  LOP3.LUT R0, R18, 0x7ffffffc, RZ, 0xc0, !PT ;  /* 0x7ffffffc12007812 */ /* 0x000fe200078ec0ff */
[----:B---3--:R2:W-:Y:S01]  /*a7b0*/  @!P0 ST.E [R6.64], R17 ;  /* 0x0000001106008985 */ /* 0x0085e2000c10190c */
[-C--:B------:R-:W-:Y:S02]  /*a7c0*/  ISETP.GE.AND P0, PT, R11, R5.reuse, PT ;  /* 0x000000050b00720c */ /* 0x080fe40003f06270 */
[----:B------:R-:W-:Y:S01]  /*a7d0*/  ISETP.GE.AND P1, PT, R4, R5, PT ;  /* 0x000000050400720c */ /* 0x000fe20003f26270 */
[----:B------:R-:W-:Y:S01]  /*a7e0*/  IMAD.IADD R0, R14, 0x1, -R0 ;  /* 0x000000010e007824 */ /* 0x000fe200078e0a00 */
[----:B------:R2:W3:Y:S02]  /*a7f0*/  SHFL.IDX PT, R2, R20, RZ, 0x1c1f ;  /* 0x001c1fff14027589 */ /* 0x0004e400000e0000 */
[----:B-1----:R-:W-:-:S02]  /*a800*/  P2R R16, PR, RZ, 0x2 ;  /* 0x00000002ff107803 */ /* 0x002fc40000000000 */
[----:B------:R2:W1:Y:S01]  /*a810*/  SHFL.IDX PT, R3, R19, RZ, 0x1c1f ;  /* 0x001c1fff13037589 */ /* 0x00046200000e0000 */
[----:B------:R-:W-:-:S04]  /*a820*/  SHF.L.U32 R0, R0, 0x1, RZ ;  /* 0x0000000100007819 */ /* 0x000fc800000006ff */
[----:B------:R-:W-:Y:S05]  /*a830*/  @P0 BRA `(.L_x_11) ;  /* 0x00000bd000000947 */ /* 0x000fea0003800000 */
[C---:B------:R-:W-:Y:S02]  /*a840*/  ISETP.GE.AND P0, PT, R0.reuse, c[0x0][0x3c8], PT ;  /* 0x0000f20000007a0c */ /* 0x040fe40003f06270 */
[C---:B------:R-:W-:Y:S02]  /*a850*/  IADD3 R5, R0.reuse, 0x8, RZ ;  /* 0x0000000800057810 */ /* 0x040fe40007ffe0ff */
[----:B------:R-:W-:Y:S02]  /*a860*/  IADD3 R4, R0, 0x10, RZ ;  /* 0x0000001000047810 */ /* 0x000fe40007ffe0ff */
[----:B------:R-:W-:Y:S02]  /*a870*/  ISETP.GE.AND P5, PT, R5, c[0x0][0x3c8], PT ;  /* 0x0000f20005007a0c */ /* 0x000fe40003fa6270 */
[----:B------:R-:W-:Y:S02]  /*a880*/  ISETP.GE.AND P4, PT, R4, c[0x0][0x3c8], PT ;  /* 0x0000f20004007a0c */ /* 0x000fe40003f86270 */
[----:B------:R-:W-:-:S02]  /*a890*/  IADD3 R8, R0, 0x18, RZ ;  /* 0x0000001800087810 */ /* 0x000fc40007ffe0ff */
[C---:B------:R-:W-:Y:S01]  /*a8a0*/  IADD3 R10, R0.reuse, 0x20, RZ ;  /* 0x00000020000a7810 */ /* 0x040fe20007ffe0ff */
[C---:B-123--:R-:W-:Y:S01]  /*a8b0*/  @!P0 IMAD.WIDE R6, R0.reuse, 0x4, R2 ;  /* 0x0000000400068825 */ /* 0x04efe200078e0202 */
[C---:B------:R-:W-:Y:S02]  /*a8c0*/  IADD3 R11, R0.reuse, 0x28, RZ ;  /* 0x00000028000b7810 */ /* 0x040fe40007ffe0ff */
[----:B------:R-:W-:Y:S02]  /*a8d0*/  IADD3 R9, R0, 0x30, RZ ;  /* 0x0000003000097810 */ /* 0x000fe40007ffe0ff */
[----:B------:R1:W-:Y:S01]  /*a8e0*/  @!P0 ST.E.64 [R6.64], R164 ;  /* 0x000000a406008985 */ /* 0x0003e2000c101b0c */
[----:B------:R-:W-:Y:S02]  /*a8f0*/  ISETP.GE.AND P3, PT, R8, c[0x0][0x3c8], PT ;  /* 0x0000f20008007a0c */ /* 0x000fe40003f66270 */
[----:B------:R-:W-:Y:S02]  /*a900*/  @!P4 LEA.HI R4, R4, R4, RZ, 0x1 ;  /* 0x000000040404c211 */ /* 0x000fe400078f08ff */
[----:B------:R-:W-:-:S02]  /*a910*/  ISETP.GE.AND P2, PT, R10, c[0x0][0x3c8], PT ;  /* 0x0000f2000a007a0c */ /* 0x000fc40003f46270 */
[----:B------:R-:W-:Y:S02]  /*a920*/  @!P4 LOP3.LUT R4, R4, 0xfffffffe, RZ, 0xc0, !PT ;  /* 0xfffffffe0404c812 */ /* 0x000fe400078ec0ff */
[----:B------:R-:W-:Y:S02]  /*a930*/  ISETP.GE.AND P1, PT, R11, c[0x0][0x3c8], PT ;  /* 0x0000f2000b007a0c */ /* 0x000fe40003f26270 */
[----:B------:R-:W-:Y:S02]  /*a940*/  ISETP.GE.AND P0, PT, R9, c[0x0][0x3c8], PT ;  /* 0x0000f20009007a0c */ /* 0x000fe40003f06270 */
[C---:B------:R-:W-:Y:S02]  /*a950*/  IADD3 R13, R0.reuse, 0x38, RZ ;  /* 0x00000038000d7810 */ /* 0x040fe40007ffe0ff */
[----:B------:R-:W-:Y:S02]  /*a960*/  IADD3 R12, R0, 0x40, RZ ;  /* 0x00000040000c7810 */ /* 0x000fe40007ffe0ff */
[----:B-1----:R-:W-:Y:S01]  /*a970*/  @!P5 LEA.HI R6, R5, R5, RZ, 0x1 ;  /* 0x000000050506d211 */ /* 0x002fe200078f08ff */
[----:B------:R-:W-:-:S03]  /*a980*/  @!P4 IMAD.WIDE R4, R4, 0x4, R2 ;  /* 0x000000040404c825 */ /* 0x000fc600078e0202 */
[----:B------:R-:W-:-:S05]  /*a990*/  @!P5 LOP3.LUT R6, R6, 0xfffffffe, RZ, 0xc0, !PT ;  /* 0xfffffffe0606d812 */ /* 0x000fca00078ec0ff */
[----:B------:R-:W-:-:S05]  /*a9a0*/  @!P5 IMAD.WIDE R6, R6, 0x4, R2 ;  /* 0x000000040606d825 */ /* 0x000fca00078e0202 */
[----:B------:R1:W-:Y:S01]  /*a9b0*/  @!P5 ST.E.64 [R6.64], R160 ;  /* 0x000000a00600d985 */ /* 0x0003e2000c101b0c */
[----:B------:R-:W-:-:S03]  /*a9c0*/  ISETP.GE.AND P5, PT, R13, c[0x0][0x3c8], PT ;  /* 0x0000f2000d007a0c */ /* 0x000fc60003fa6270 */
[----:B------:R2:W-:Y:S01]  /*a9d0*/  @!P4 ST.E.64 [R4.64], R156 ;  /* 0x0000009c0400c985 */ /* 0x0005e2000c101b0c */
[----:B------:R-:W-:Y:S02]  /*a9e0*/  ISETP.GE.AND P4, PT, R12, c[0x0][0x3c8], PT ;  /* 0x0000f2000c007a0c */ /* 0x000fe40003f86270 */
[----:B-1----:R-:W-:Y:S02]  /*a9f0*/  @!P2 LEA.HI R7, R10, R10, RZ, 0x1 ;  /* 0x0000000a0a07a211 */ /* 0x002fe400078f08ff */
[----:B------:R-:W-:Y:S02]  /*aa00*/  @!P1 LEA.HI R6, R11, R11, RZ, 0x1 ;  /* 0x0000000b0b069211 */ /* 0x000fe400078f08ff */
[----:B--2---:R-:W-:Y:S02]  /*aa10*/  @!P3 LEA.HI R4, R8, R8, RZ, 0x1 ;  /* 0x000000080804b211 */ /* 0x004fe400078f08ff */
[----:B------:R-:W-:Y:S02]  /*aa20*/  @!P0 LEA.HI R5, R9, R9, RZ, 0x1 ;  /* 0x0000000909058211 */ /* 0x000fe400078f08ff */
[----:B------:R-:W-:-:S02]  /*aa30*/  @!P3 LOP3.LUT R4, R4, 0xfffffffe, RZ, 0xc0, !PT ;  /* 0xfffffffe0404b812 */ /* 0x000fc400078ec0ff */
[----:B------:R-:W-:Y:S02]  /*aa40*/  @!P2 LOP3.LUT R7, R7, 0xfffffffe, RZ, 0xc0, !PT ;  /* 0xfffffffe0707a812 */ /* 0x000fe400078ec0ff */
[----:B------:R-:W-:Y:S01]  /*aa50*/  @!P1 LOP3.LUT R6, R6, 0xfffffffe, RZ, 0xc0, !PT ;  /* 0xfffffffe06069812 */ /* 0x000fe200078ec0ff */
[----:B------:R-:W-:Y:S01]  /*aa60*/  @!P3 IMAD.WIDE R10, R4, 0x4, R2 ;  /* 0x00000004040ab825 */ /* 0x000fe200078e0202 */
[----:B------:R-:W-:-:S03]  /*aa70*/  @!P0 LOP3.LUT R5, R5, 0xfffffffe, RZ, 0xc0, !PT ;  /* 0xfffffffe05058812 */ /* 0x000fc600078ec0ff */
[--C-:B------:R-:W-:Y:S01]  /*aa80*/  @!P2 IMAD.WIDE R8, R7, 0x4, R2.reuse ;  /* 0x000000040708a825 */ /* 0x100fe200078e0202 */
[----:B------:R1:W-:Y:S03]  /*aa90*/  @!P3 ST.E.64 [R10.64], R152 ;  /* 0x000000980a00b985 */ /* 0x0003e6000c101b0c */
[--C-:B------:R-:W-:Y:S01]  /*aaa0*/  @!P1 IMAD.WIDE R6, R6, 0x4, R2.reuse ;  /* 0x0000000406069825 */ /* 0x100fe200078e0202 */
[----:B------:R2:W-:Y:S03]  /*aab0*/  @!P2 ST.E.64 [R8.64], R148 ;  /* 0x000000940800a985 */ /* 0x0005e6000c101b0c */
[----:B------:R-:W-:Y:S01]  /*aac0*/  @!P0 IMAD.WIDE R4, R5, 0x4, R2 ;  /* 0x0000000405048825 */ /* 0x000fe200078e0202 */
[----:B------:R3:W-:Y:S04]  /*aad0*/  @!P1 ST.E.64 [R6.64], R144 ;  /* 0x0000009006009985 */ /* 0x0007e8000c101b0c */
[----:B------:R4:W-:Y:S01]  /*aae0*/  @!P0 ST.E.64 [R4.64], R140 ;  /* 0x0000008c04008985 */ /* 0x0009e2000c101b0c */
[----:B-1----:R-:W-:-:S02]  /*aaf0*/  IADD3 R10, R0, 0x58, RZ ;  /* 0x00000058000a7810 */ /* 0x002fc40007ffe0ff */
[C---:B------:R-:W-:Y:S02]  /*ab00*/  IADD3 R11, R0.reuse, 0x60, RZ ;  /* 0x00000060000b7810 */ /* 0x040fe40007ffe0ff */
[C---:B--2---:R-:W-:Y:S02]  /*ab10*/  IADD3 R8, R0.reuse, 0x48, RZ ;  /* 0x0000004800087810 */ /* 0x044fe40007ffe0ff */
[----:B------:R-:W-:Y:S02]  /*ab20*/  IADD3 R9, R0, 0x50, RZ ;  /* 0x0000005000097810 */ /* 0x000fe40007ffe0ff */
[----:B---3--:R-:W-:Y:S02]  /*ab30*/  @!P5 LEA.HI R6, R13, R13, RZ, 0x1 ;  /* 0x0000000d0d06d211 */ /* 0x008fe400078f08ff */
[----:B------:R-:W-:Y:S02]  /*ab40*/  ISETP.GE.AND P3, PT, R8, c[0x0][0x3c8], PT ;  /* 0x0000f20008007a0c */ /* 0x000fe40003f66270 */
[----:B----4-:R-:W-:-:S02]  /*ab50*/  @!P4 LEA.HI R4, R12, R12, RZ, 0x1 ;  /* 0x0000000c0c04c211 */ /* 0x010fc400078f08ff */
[----:B------:R-:W-:Y:S02]  /*ab60*/  @!P5 LOP3.LUT R6, R6, 0xfffffffe, RZ, 0xc0, !PT ;  /* 0xfffffffe0606d812 */ /* 0x000fe400078ec0ff */
[----:B------:R-:W-:Y:S02]  /*ab70*/  ISETP.GE.AND P2, PT, R9, c[0x0][0x3c8], PT ;  /* 0x0000f20009007a0c */ /* 0x000fe40003f46270 */
[----:B------:R-:W-:Y:S01]  /*ab80*/  @!P4 LOP3.LUT R4, R4, 0xfffffffe, RZ, 0xc0, !PT ;  /* 0xfffffffe0404c812 */ /* 0x000fe200078ec0ff */
[--C-:B------:R-:W-:Y:S01]  /*ab90*/  @!P5 IMAD.WIDE R6, R6, 0x4, R2.reuse ;  /* 0x000000040606d825 */ /* 0x100fe200078e0202 */
[----:B------:R-:W-:Y:S02]  /*aba0*/  ISETP.GE.AND P1, PT, R10, c[0x0][0x3c8], PT ;  /* 0x0000f2000a007a0c */ /* 0x000fe40003f26270 */
[----:B------:R-:W-:Y:S01]  /*abb0*/  ISETP.GE.AND P0, PT, R11, c[0x0][0x3c8], PT ;  /* 0x0000f2000b007a0c */ /* 0x000fe20003f06270 */
[----:B------:R-:W-:Y:S01]  /*abc0*/  @!P4 IMAD.WIDE R4, R4, 0x4, R2 ;  /* 0x000000040404c825 */ /* 0x000fe200078e0202 */
[----:B------:R1:W-:Y:S01]  /*abd0*/  @!P5 ST.E.64 [R6.64], R136 ;  /* 0x000000880600d985 */ /* 0x0003e2000c101b0c */
[----:B------:R-:W-:-:S02]  /*abe0*/  IADD3 R13, R0, 0x68, RZ ;  /* 0x00000068000d7810 */ /* 0x000fc40007ffe0ff */
[----:B------:R-:W-:Y:S01]  /*abf0*/  IADD3 R12, R0, 0x70, RZ ;  /* 0x00000070000c7810 */ /* 0x000fe20007ffe0ff */
[----:B------:R2:W-:Y:S01]  /*ac00*/  @!P4 ST.E.64 [R4.64], R36 ;  /* 0x000000240400c985 */ /* 0x0005e2000c101b0c */
[----:B------:R-:W-:Y:S02]  /*ac10*/  ISETP.GE.AND P5, PT, R13, c[0x0][0x3c8], PT ;  /* 0x0000f2000d007a0c */ /* 0x000fe40003fa6270 */
[----:B------:R-:W-:Y:S02]  /*ac20*/  ISETP.GE.AND P4, PT, R12, c[0x0][0x3c8], PT ;  /* 0x0000f2000c007a0c */ /* 0x000fe40003f86270 */
[----:B-1----:R-:W-:Y:S02]  /*ac30*/  @!P2 LEA.HI R7, R9, R9, RZ, 0x1 ;  /* 0x000000090907a211 */ /* 0x002fe400078f08ff */
[----:B------:R-:W-:Y:S02]  /*ac40*/  @!P1 LEA.HI R6, R10, R10, RZ, 0x1 ;  /* 0x0000000a0a069211 */ /* 0x000fe400078f08ff */
[----:B--2---:R-:W-:-:S02]  /*ac50*/  @!P3 LEA.HI R4, R8, R8, RZ, 0x1 ;  /* 0x000000080804b211 */ /* 0x004fc400078f08ff */
[----:B------:R-:W-:Y:S02]  /*ac60*/  @!P0 LEA.HI R5, R11, R11, RZ, 0x1 ;  /* 0x0000000b0b058211 */ /* 0x000fe400078f08ff */
[----:B------:R-:W-:Y:S02]  /*ac70*/  @!P3 LOP3.LUT R4, R4, 0xfffffffe, RZ, 0xc0, !PT ;  /* 0xfffffffe0404b812 */ /* 0x000fe400078ec0ff */
        /* <DEDUP_REMOVED lines=18> */
[----:B------:R-:W-:Y:S02]  /*ada0*/  ISETP.GE.AND P2, PT, R9, c[0x0][0x3c8], PT ;  /* 0x0000f20009007a0c */ /* 0x000fe40003f46270 */
[----:B------:R-:W-:Y:S02]  /*adb0*/  @!P5 LOP3.LUT R6, R6, 0xfffffffe, RZ, 0xc0, !PT ;  /* 0xfffffffe0606d812 */ /* 0x000fe400078ec0ff */
[----:B------:R-:W-:Y:S02]  /*adc0*/  @!P4 LOP3.LUT R4, R4, 0xfffffffe, RZ, 0xc0, !PT ;  /* 0xfffffffe0404c812 */ /* 0x000fe400078ec0ff */
[----:B------:R-:W-:Y:S01]  /*add0*/  ISETP.GE.AND P1, PT, R10, c[0x0][0x3c8], PT ;  /* 0x0000f2000a007a0c */ /* 0x000fe20003f26270 */
[--C-:B------:R-:W-:Y:S01]  /*ade0*/  @!P5 IMAD.WIDE R6, R6, 0x4, R2.reuse ;  /* 0x000000040606d825 */ /* 0x100fe200078e0202 */
[----:B------:R-:W-:Y:S02]  /*adf0*/  ISETP.GE.AND P0, PT, R11, c[0x0][0x3c8], PT ;  /* 0x0000f2000b007a0c */ /* 0x000fe40003f06270 */
[----:B------:R-:W-:Y:S01]  /*ae00*/  IADD3 R12, R0, 0x98, RZ ;  /* 0x00000098000c7810 */ /* 0x000fe20007ffe0ff */
[----:B------:R-:W-:Y:S01]  /*ae10*/  @!P4 IMAD.WIDE R4, R4, 0x4, R2 ;  /* 0x000000040404c825 */ /* 0x000fe200078e0202 */
[----:B------:R1:W-:Y:S01]  /*ae20*/  @!P5 ST.E.64 [R6.64], R56 ;  /* 0x000000380600d985 */ /* 0x0003e2000c101b0c */
[----:B------:R-:W-:-:S02]  /*ae30*/  IADD3 R13, R0, 0xa0, RZ ;  /* 0x000000a0000d7810 */ /* 0x000fc40007ffe0ff */
[----:B------:R-:W-:Y:S01]  /*ae40*/  ISETP.GE.AND P5, PT, R12, c[0x0][0x3c8], PT ;  /* 0x0000f2000c007a0c */ /* 0x000fe20003fa6270 */
[----:B------:R2:W-:Y:S01]  /*ae50*/  @!P4 ST.E.64 [R4.64], R60 ;  /* 0x0000003c0400c985 */ /* 0x0005e2000c101b0c */
[----:B------:R-:W-:Y:S02]  /*ae60*/  ISETP.GE.AND P6, PT, R13, c[0x0][0x3c8], PT ;  /* 0x0000f2000d007a0c */ /* 0x000fe40003fc6270 */
[----:B-1----:R-:W-:Y:S02]  /*ae70*/  @!P2 LEA.HI R7, R9, R9, RZ, 0x1 ;  /* 0x000000090907a211 */ /* 0x002fe400078f08ff */
[----:B------:R-:W-:Y:S02]  /*ae80*/  @!P1 LEA.HI R6, R10, R10, RZ, 0x1 ;  /* 0x0000000a0a069211 */ /* 0x000fe400078f08ff */
[----:B--2---:R-:W-:Y:S02]  /*ae90*/  @!P3 LEA.HI R4, R8, R8, RZ, 0x1 ;  /* 0x000000080804b211 */ /* 0x004fe400078f08ff */
[----:B------:R-:W-:-:S02]  /*aea0*/  @!P2 LOP3.LUT R7, R7, 0xfffffffe, RZ, 0xc0, !PT ;  /* 0xfffffffe0707a812 */ /* 0x000fc400078ec0ff */
[----:B------:R-:W-:Y:S02]  /*aeb0*/  @!P3 LOP3.LUT R4, R4, 0xfffffffe, RZ, 0xc0, !PT ;  /* 0xfffffffe0404b812 */ /* 0x000fe400078ec0ff */
[----:B------:R-:W-:Y:S02]  /*aec0*/  @!P0 LEA.HI R5, R11, R11, RZ, 0x1 ;  /* 0x0000000b0b058211 */ /* 0x000fe400078f08ff */
        /* <DEDUP_REMOVED lines=12> */
[----:B--2---:R-:W-:Y:S02]  /*af90*/  IADD3 R7, R0, 0xa8, RZ ;  /* 0x000000a800077810 */ /* 0x004fe40007ffe0ff */
[----:B------:R-:W-:Y:S02]  /*afa0*/  @!P6 LEA.HI R6, R13, R13, RZ, 0x1 ;  /* 0x0000000d0d06e211 */ /* 0x000fe400078f08ff */
[----:B---3--:R-:W-:Y:S02]  /*afb0*/  @!P5 LEA.HI R4, R12, R12, RZ, 0x1 ;  /* 0x0000000c0c04d211 */ /* 0x008fe400078f08ff */
[----:B------:R-:W-:Y:S02]  /*afc0*/  ISETP.GE.AND P4, PT, R7, c[0x0][0x3c8], PT ;  /* 0x0000f20007007a0c */ /* 0x000fe40003f86270 */
[----:B------:R-:W-:-:S02]  /*afd0*/  @!P5 LOP3.LUT R4, R4, 0xfffffffe, RZ, 0xc0, !PT ;  /* 0xfffffffe0404d812 */ /* 0x000fc400078ec0ff */
[C---:B----4-:R-:W-:Y:S02]  /*afe0*/  IADD3 R10, R0.reuse, 0xc0, RZ ;  /* 0x000000c0000a7810 */ /* 0x050fe40007ffe0ff */
[----:B------:R-:W-:Y:S01]  /*aff0*/  IADD3 R12, R0, 0xc8, RZ ;  /* 0x000000c8000c7810 */ /* 0x000fe20007ffe0ff */
[----:B------:R-:W-:Y:S01]  /*b000*/  @!P5 IMAD.WIDE R4, R4, 0x4, R2 ;  /* 0x000000040404d825 */ /* 0x000fe200078e0202 */
[----:B------:R-:W-:Y:S02]  /*b010*/  ISETP.GE.AND P3, PT, R8, c[0x0][0x3c8], PT ;  /* 0x0000f20008007a0c */ /* 0x000fe40003f66270 */
[----:B------:R-:W-:Y:S02]  /*b020*/  ISETP.GE.AND P2, PT, R9, c[0x0][0x3c8], PT ;  /* 0x0000f20009007a0c */ /* 0x000fe40003f46270 */
[----:B------:R-:W-:Y:S01]  /*b030*/  @!P6 LOP3.LUT R6, R6, 0xfffffffe, RZ, 0xc0, !PT ;  /* 0xfffffffe0606e812 */ /* 0x000fe200078ec0ff */
[----:B------:R1:W-:Y:S01]  /*b040*/  @!P5 ST.E.64 [R4.64], R80 ;  /* 0x000000500400d985 */ /* 0x0003e2000c101b0c */
[----:B------:R-:W-:-:S02]  /*b050*/  ISETP.GE.AND P1, PT, R10, c[0x0][0x3c8], PT ;  /* 0x0000f2000a007a0c */ /* 0x000fc40003f26270 */
[----:B------:R-:W-:-:S13]  /*b060*/  ISETP.GE.AND P0, PT, R12, c[0x0][0x3c8], PT ;  /* 0x0000f2000c007a0c */ /* 0x000fda0003f06270 */
[----:B------:R-:W-:-:S04]  /*b070*/  @!P0 LEA.HI R12, R12, R12, RZ, 0x1 ;  /* 0x0000000c0c0c8211 */ /* 0x000fc800078f08ff */
[----:B------:R-:W-:Y:S01]  /*b080*/  @!P0 LOP3.LUT R12, R12, 0xfffffffe, RZ, 0xc0, !PT ;  /* 0xfffffffe0c0c8812 */ /* 0x000fe200078ec0ff */
[----:B-1----:R-:W-:Y:S01]  /*b090*/  @!P6 IMAD.WIDE R4, R6, 0x4, R2 ;  /* 0x000000040604e825 */ /* 0x002fe200078e0202 */
[----:B------:R-:W-:Y:S02]  /*b0a0*/  @!P4 LEA.HI R6, R7, R7, RZ, 0x1 ;  /* 0x000000070706c211 */ /* 0x000fe400078f08ff */
[----:B------:R-:W-:Y:S02]  /*b0b0*/  @!P1 LEA.HI R7, R10, R10, RZ, 0x1 ;  /* 0x0000000a0a079211 */ /* 0x000fe400078f08ff */
[----:B------:R1:W-:Y:S01]  /*b0c0*/  @!P6 ST.E.64 [R4.64], R84 ;  /* 0x000000540400e985 */ /* 0x0003e2000c101b0c */
[----:B------:R-:W-:Y:S02]  /*b0d0*/  @!P4 LOP3.LUT R6, R6, 0xfffffffe, RZ, 0xc0, !PT ;  /* 0xfffffffe0606c812 */ /* 0x000fe400078ec0ff */
[----:B------:R-:W-:Y:S02]  /*b0e0*/  @!P1 LOP3.LUT R7, R7, 0xfffffffe, RZ, 0xc0, !PT ;  /* 0xfffffffe07079812 */ /* 0x000fe400078ec0ff */
[----:B-1----:R-:W-:-:S02]  /*b0f0*/  @!P3 LEA.HI R5, R8, R8, RZ, 0x1 ;  /* 0x000000080805b211 */ /* 0x002fc400078f08ff */
[----:B------:R-:W-:Y:S02]  /*b100*/  @!P2 LEA.HI R4, R9, R9, RZ, 0x1 ;  /* 0x000000090904a211 */ /* 0x000fe400078f08ff */
[----:B------:R-:W-:Y:S02]  /*b110*/  @!P3 LOP3.LUT R8, R5, 0xfffffffe, RZ, 0xc0, !PT ;  /* 0xfffffffe0508b812 */ /* 0x000fe400078ec0ff */
[----:B------:R-:W-:Y:S01]  /*b120*/  @!P2 LOP3.LUT R10, R4, 0xfffffffe, RZ, 0xc0, !PT ;  /* 0xfffffffe040aa812 */ /* 0x000fe200078ec0ff */
[----:B------:R-:W-:-:S04]  /*b130*/  @!P4 IMAD.WIDE R4, R6, 0x4, R2 ;  /* 0x000000040604c825 */ /* 0x000fc800078e0202 */
[--C-:B------:R-:W-:Y:S01]  /*b140*/  @!P3 IMAD.WIDE R8, R8, 0x4, R2.reuse ;  /* 0x000000040808b825 */ /* 0x100fe200078e0202 */
[----:B------:R1:W-:Y:S03]  /*b150*/  @!P4 ST.E.64 [R4.64], R88 ;  /* 0x000000580400c985 */ /* 0x0003e6000c101b0c */
[--C-:B------:R-:W-:Y:S01]  /*b160*/  @!P2 IMAD.WIDE R10, R10, 0x4, R2.reuse ;  /* 0x000000040a0aa825 */ /* 0x100fe200078e0202 */
[----:B------:R2:W-:Y:S03]  /*b170*/  @!P3 ST.E.64 [R8.64], R92 ;  /* 0x0000005c0800b985 */ /* 0x0005e6000c101b0c */
[--C-:B------:R-:W-:Y:S01]  /*b180*/  @!P1 IMAD.WIDE R6, R7, 0x4, R2.reuse ;  /* 0x0000000407069825 */ /* 0x100fe200078e0202 */
[----:B------:R-:W-:Y:S04]  /*b190*/  @!P2 ST.E.64 [R10.64], R96 ;  /* 0x000000600a00a985 */ /* 0x000fe8000c101b0c */
[----:B------:R3:W-:Y:S01]  /*b1a0*/  @!P1 ST.E.64 [R6.64], R100 ;  /* 0x0000006406009985 */ /* 0x0007e2000c101b0c */
[----:B-1----:R-:W-:Y:S01]  /*b1b0*/  @!P0 IMAD.WIDE R4, R12, 0x4, R2 ;  /* 0x000000040c048825 */ /* 0x002fe200078e0202 */
[----:B--2---:R-:W-:-:S04]  /*b1c0*/  IADD3 R9, R0, 0xd0, RZ ;  /* 0x000000d000097810 */ /* 0x004fc80007ffe0ff */
[----:B------:R1:W-:Y:S01]  /*b1d0*/  @!P0 ST.E.64 [R4.64], R104 ;  /* 0x0000006804008985 */ /* 0x0003e2000c101b0c */
[----:B------:R-:W-:Y:S02]  /*b1e0*/  IADD3 R8, R0, 0xd8, RZ ;  /* 0x000000d800087810 */ /* 0x000fe40007ffe0ff */
[----:B------:R-:W-:Y:S02]  /*b1f0*/  ISETP.GE.AND P5, PT, R9, c[0x0][0x3c8], PT ;  /* 0x0000f20009007a0c */ /* 0x000fe40003fa6270 */
[----:B------:R-:W-:Y:S02]  /*b200*/  ISETP.GE.AND P4, PT, R8, c[0x0][0x3c8], PT ;  /* 0x0000f20008007a0c */ /* 0x000fe40003f86270 */
[C---:B---3--:R-:W-:Y:S02]  /*b210*/  IADD3 R7, R0.reuse, 0xe0, RZ ;  /* 0x000000e000077810 */ /* 0x048fe40007ffe0ff */
[----:B------:R-:W-:Y:S02]  /*b220*/  IADD3 R6, R0, 0xe8, RZ ;  /* 0x000000e800067810 */ /* 0x000fe40007ffe0ff */
[----:B------:R-:W-:-:S02]  /*b230*/  ISETP.GE.AND P3, PT, R7, c[0x0][0x3c8], PT ;  /* 0x0000f20007007a0c */ /* 0x000fc40003f66270 */
[----:B------:R-:W-:-:S03]  /*b240*/  ISETP.GE.AND P2, PT, R6, c[0x0][0x3c8], PT ;  /* 0x0000f20006007a0c */ /* 0x000fc60003f46270 */
[----:B------:R-:W-:Y:S02]  /*b250*/  @!P5 LEA.HI R9, R9, R9, RZ, 0x1 ;  /* 0x000000090909d211 */ /* 0x000fe400078f08ff */
[----:B------:R-:W-:-:S04]  /*b260*/  @!P4 LEA.HI R10, R8, R8, RZ, 0x1 ;  /* 0x00000008080ac211 */ /* 0x000fc800078f08ff */
[----:B------:R-:W-:Y:S02]  /*b270*/  @!P4 LOP3.LUT R10, R10, 0xfffffffe, RZ, 0xc0, !PT ;  /* 0xfffffffe0a0ac812 */ /* 0x000fe400078ec0ff */
[----:B------:R-:W-:Y:S02]  /*b280*/  @!P3 LEA.HI R8, R7, R7, RZ, 0x1 ;  /* 0x000000070708b211 */ /* 0x000fe400078f08ff */
[----:B------:R-:W-:Y:S01]  /*b290*/  @!P2 LEA.HI R7, R6, R6, RZ, 0x1 ;  /* 0x000000060607a211 */ /* 0x000fe200078f08ff */
[----:B------:R-:W-:Y:S01]  /*b2a0*/  @!P4 IMAD.WIDE R10, R10, 0x4, R2 ;  /* 0x000000040a0ac825 */ /* 0x000fe200078e0202 */
[----:B------:R-:W-:Y:S02]  /*b2b0*/  @!P3 LOP3.LUT R8, R8, 0xfffffffe, RZ, 0xc0, !PT ;  /* 0xfffffffe0808b812 */ /* 0x000fe400078ec0ff */
[C---:B-1----:R-:W-:Y:S02]  /*b2c0*/  IADD3 R5, R0.reuse, 0xf0, RZ ;  /* 0x000000f000057810 */ /* 0x042fe40007ffe0ff */
[----:B------:R-:W-:-:S02]  /*b2d0*/  IADD3 R4, R0, 0xf8, RZ ;  /* 0x000000f800047810 */ /* 0x000fc40007ffe0ff */
[----:B------:R-:W-:Y:S02]  /*b2e0*/  ISETP.GE.AND P1, PT, R5, c[0x0][0x3c8], PT ;  /* 0x0000f20005007a0c */ /* 0x000fe40003f26270 */
[----:B------:R-:W-:Y:S02]  /*b2f0*/  ISETP.GE.AND P0, PT, R4, c[0x0][0x3c8], PT ;  /* 0x0000f20004007a0c */ /* 0x000fe40003f06270 */
[----:B------:R-:W-:-:S09]  /*b300*/  @!P2 LOP3.LUT R7, R7, 0xfffffffe, RZ, 0xc0, !PT ;  /* 0xfffffffe0707a812 */ /* 0x000fd200078ec0ff */
[----:B------:R-:W-:Y:S02]  /*b310*/  @!P1 LEA.HI R6, R5, R5, RZ, 0x1 ;  /* 0x0000000505069211 */ /* 0x000fe400078f08ff */
[----:B------:R-:W-:Y:S01]  /*b320*/  @!P5 LOP3.LUT R5, R9, 0xfffffffe, RZ, 0xc0, !PT ;  /* 0xfffffffe0905d812 */ /* 0x000fe200078ec0ff */
[--C-:B------:R-:W-:Y:S01]  /*b330*/  @!P3 IMAD.WIDE R8, R8, 0x4, R2.reuse ;  /* 0x000000040808b825 */ /* 0x100fe200078e0202 */
        /* <DEDUP_REMOVED lines=10> */
[----:B------:R1:W-:Y:S04]  /*b3e0*/  @!P2 ST.E.64 [R6.64], R120 ;  /* 0x000000780600a985 */ /* 0x0003e8000c101b0c */
[----:B------:R1:W-:Y:S04]  /*b3f0*/  @!P1 ST.E.64 [R4.64], R124 ;  /* 0x0000007c04009985 */ /* 0x0003e8000c101b0c */
[----:B------:R1:W-:Y:S02]  /*b400*/  @!P0 ST.E.64 [R2.64], R128 ;  /* 0x0000008002008985 */ /* 0x0003e4000c101b0c */
.L_x_11:
[----:B------:R-:W-:Y:S05]  /*b410*/  BSYNC B0 ;  /* 0x0000000000007941 */ /* 0x000fea0003800000 */
.L_x_10:
[----:B------:R-:W-:Y:S01]  /*b420*/  ISETP.NE.AND P0, PT, R16, RZ, PT ;  /* 0x000000ff1000720c */ /* 0x000fe20003f05270 */
[----:B-1----:R1:W4:Y:S04]  /*b430*/  SHFL.IDX PT, R3, R19, 0x1, 0x1c1f ;  /* 0x003c1f0013037f89 */ /* 0x00232800000e0000 */
[----:B---3--:R1:W3:Y:S08]  /*b440*/  SHFL.IDX PT, R2, R20, 0x1, 0x1c1f ;  /* 0x003c1f0014027f89 */ /* 0x0082f000000e0000 */
[----:B------:R-:W-:Y:S05]  /*b450*/  @P0 EXIT ;  /* 0x000000000000094d */ /* 0x000fea0003800000 */
[C---:B------:R-:W-:Y:S02]  /*b460*/  IADD3 R5, R0.reuse, 0x8, RZ ;  /* 0x0000000800057810 */ /* 0x040fe40007ffe0ff */
[----:B------:R-:W-:-:S02]  /*b470*/  IADD3 R4, R0, 0x10, RZ ;  /* 0x0000001000047810 */ /* 0x000fc40007ffe0ff */
[----:B------:R-:W-:Y:S02]  /*b480*/  ISETP.GE.AND P1, PT, R5, c[0x0][0x3c8], PT ;  /* 0x0000f20005007a0c */ /* 0x000fe40003f26270 */
[----:B------:R-:W-:Y:S02]  /*b490*/  ISETP.GE.AND P0, PT, R4, c[0x0][0x3c8], PT ;  /* 0x0000f20004007a0c */ /* 0x000fe40003f06270 */
[C---:B------:R-:W-:Y:S02]  /*b4a0*/  ISETP.GE.AND P2, PT, R0.reuse, c[0x0][0x3c8], PT ;  /* 0x0000f20000007a0c */ /* 0x040fe40003f46270 */
[C---:B------:R-:W-:Y:S02]  /*b4b0*/  IADD3 R11, R0.reuse, 0x18, RZ ;  /* 0x00000018000b7810 */ /* 0x040fe40007ffe0ff */
[----:B------:R-:W-:Y:S02]  /*b4c0*/  IADD3 R13, R0, 0x20, RZ ;  /* 0x00000020000d7810 */ /* 0x000fe40007ffe0ff */
[----:B------:R-:W-:-:S02]  /*b4d0*/  ISETP.GE.AND P6, PT, R11, c[0x0][0x3c8], PT ;  /* 0x0000f2000b007a0c */ /* 0x000fc40003fc6270 */
[----:B------:R-:W-:Y:S02]  /*b4e0*/  ISETP.GE.AND P5, PT, R13, c[0x0][0x3c8], PT ;  /* 0x0000f2000d007a0c */ /* 0x000fe40003fa6270 */
[----:B------:R-:W-:Y:S02]  /*b4f0*/  @!P1 LEA.HI R5, R5, R5, RZ, 0x1 ;  /* 0x0000000505059211 */ /* 0x000fe400078f08ff */
[----:B------:R-:W-:Y:S01]  /*b500*/  @!P0 LEA.HI R4, R4, R4, RZ, 0x1 ;  /* 0x0000000404048211 */ /* 0x000fe200078f08ff */
[--C-:B---34-:R-:W-:Y:S01]  /*b510*/  @!P2 IMAD.WIDE R8, R0, 0x4, R2.reuse ;  /* 0x000000040008a825 */ /* 0x118fe200078e0202 */
[----:B------:R-:W-:Y:S02]  /*b520*/  @!P1 LOP3.LUT R5, R5, 0xfffffffe, RZ, 0xc0, !PT ;  /* 0xfffffffe05059812 */ /* 0x000fe400078ec0ff */
[----:B------:R-:W-:Y:S02]  /*b530*/  @!P0 LOP3.LUT R4, R4, 0xfffffffe, RZ, 0xc0, !PT ;  /* 0xfffffffe04048812 */ /* 0x000fe400078ec0ff */
[----:B------:R3:W-:Y:S01]  /*b540*/  @!P2 ST.E.64 [R8.64], R166 ;  /* 0x000000a60800a985 */ /* 0x0007e2000c101b0c */
[----:B--2---:R-:W-:Y:S01]  /*b550*/  @!P1 IMAD.WIDE R6, R5, 0x4, R2 ;  /* 0x0000000405069825 */ /* 0x004fe200078e0202 */
[----:B------:R-:W-:-:S02]  /*b560*/  IADD3 R10, R0, 0x38, RZ ;  /* 0x00000038000a7810 */ /* 0x000fc40007ffe0ff */
[----:B------:R-:W-:Y:S01]  /*b570*/  IADD3 R12, R0, 0x40, RZ ;  /* 0x00000040000c7810 */ /* 0x000fe20007ffe0ff */
[----:B------:R-:W-:Y:S01]  /*b580*/  @!P0 IMAD.WIDE R4, R4, 0x4, R2 ;  /* 0x0000000404048825 */ /* 0x000fe200078e0202 */
[----:B------:R-:W-:Y:S01]  /*b590*/  @!P1 ST.E.64 [R6.64], R162 ;  /* 0x000000a206009985 */ /* 0x000fe2000c101b0c */
[----:B------:R-:W-:Y:S02]  /*b5a0*/  IADD3 R14, R0, 0x48, RZ ;  /* 0x00000048000e7810 */ /* 0x000fe40007ffe0ff */
[----:B------:R-:W-:Y:S01]  /*b5b0*/  ISETP.GE.AND P2, PT, R10, c[0x0][0x3c8], PT ;  /* 0x0000f2000a007a0c */ /* 0x000fe20003f46270 */
[----:B------:R2:W-:Y:S01]  /*b5c0*/  @!P0 ST.E.64 [R4.64], R158 ;  /* 0x0000009e04008985 */ /* 0x0005e2000c101b0c */
[----:B------:R-:W-:Y:S02]  /*b5d0*/  ISETP.GE.AND P1, PT, R12, c[0x0][0x3c8], PT ;  /* 0x0000f2000c007a0c */ /* 0x000fe40003f26270 */
[----:B------:R-:W-:Y:S02]  /*b5e0*/  ISETP.GE.AND P0, PT, R14, c[0x0][0x3c8], PT ;  /* 0x0000f2000e007a0c */ /* 0x000fe40003f06270 */
[----:B------:R-:W-:-:S02]  /*b5f0*/  IADD3 R15, R0, 0x50, RZ ;  /* 0x00000050000f7810 */ /* 0x000fc40007ffe0ff */
[C---:B------:R-:W-:Y:S02]  /*b600*/  IADD3 R16, R0.reuse, 0x58, RZ ;  /* 0x0000005800107810 */ /* 0x040fe40007ffe0ff */
[C---:B---3--:R-:W-:Y:S02]  /*b610*/  IADD3 R8, R0.reuse, 0x28, RZ ;  /* 0x0000002800087810 */ /* 0x048fe40007ffe0ff */
[----:B------:R-:W-:Y:S02]  /*b620*/  IADD3 R9, R0, 0x30, RZ ;  /* 0x0000003000097810 */ /* 0x000fe40007ffe0ff */
[----:B------:R-:W-:Y:S02]  /*b630*/  ISETP.GE.AND P4, PT, R8, c[0x0][0x3c8], PT ;  /* 0x0000f20008007a0c */ /* 0x000fe40003f86270 */
[----:B------:R-:W-:Y:S02]  /*b640*/  ISETP.GE.AND P3, PT, R9, c[0x0][0x3c8], PT ;  /* 0x0000f20009007a0c */ /* 0x000fe40003f66270 */
[----:B--2---:R-:W-:-:S02]  /*b650*/  @!P6 LEA.HI R4, R11, R11, RZ, 0x1 ;  /* 0x0000000b0b04e211 */ /* 0x004fc400078f08ff */
[----:B------:R-:W-:Y:S02]  /*b660*/  @!P5 LEA.HI R5, R13, R13, RZ, 0x1 ;  /* 0x0000000d0d05d211 */ /* 0x000fe400078f08ff */
[----:B------:R-:W-:Y:S02]  /*b670*/  @!P6 LOP3.LUT R4, R4, 0xfffffffe, RZ, 0xc0, !PT ;  /* 0xfffffffe0404e812 */ /* 0x000fe400078ec0ff */
[----:B------:R-:W-:-:S03]  /*b680*/  @!P5 LOP3.LUT R5, R5, 0xfffffffe, RZ, 0xc0, !PT ;  /* 0xfffffffe0505d812 */ /* 0x000fc600078ec0ff */
[----:B------:R-:W-:-:S04]  /*b690*/  @!P6 IMAD.WIDE R6, R4, 0x4, R2 ;  /* 0x000000040406e825 */ /* 0x000fc800078e0202 */
[----:B------:R-:W-:Y:S01]  /*b6a0*/  @!P5 IMAD.WIDE R4, R5, 0x4, R2 ;  /* 0x000000040504d825 */ /* 0x000fe200078e0202 */
[----:B------:R2:W-:Y:S01]  /*b6b0*/  @!P6 ST.E.64 [R6.64], R154 ;  /* 0x0000009a0600e985 */ /* 0x0005e2000c101b0c */
[----:B------:R-:W-:-:S03]  /*b6c0*/  ISETP.GE.AND P6, PT, R15, c[0x0][0x3c8], PT ;  /* 0x0000f2000f007a0c */ /* 0x000fc60003fc6270 */
[----:B------:R3:W-:Y:S01]  /*b6d0*/  @!P5 ST.E.64 [R4.64], R150 ;  /* 0x000000960400d985 */ /* 0x0007e2000c101b0c */
[----:B------:R-:W-:Y:S02]  /*b6e0*/  ISETP.GE.AND P5, PT, R16, c[0x0][0x3c8], PT ;  /* 0x0000f20010007a0c */ /* 0x000fe40003fa6270 */
[----:B--2---:R-:W-:Y:S02]  /*b6f0*/  @!P2 LEA.HI R7, R10, R10, RZ, 0x1 ;  /* 0x0000000a0a07a211 */ /* 0x004fe400078f08ff */
[----:B------:R-:W-:Y:S02]  /*b700*/  @!P1 LEA.HI R6, R12, R12, RZ, 0x1 ;  /* 0x0000000c0c069211 */ /* 0x000fe400078f08ff */
[----:B---3--:R-:W-:Y:S02]  /*b710*/  @!P4 LEA.HI R4, R8, R8, RZ, 0x1 ;  /* 0x000000080804c211 */ /* 0x008fe400078f08ff */
[----:B------:R-:W-:Y:S02]  /*b720*/  @!P3 LEA.HI R8, R9, R9, RZ, 0x1 ;  /* 0x000000090908b211 */ /* 0x000fe400078f08ff */
[----:B------:R-:W-:-:S02]  /*b730*/  @!P0 LEA.HI R5, R14, R14, RZ, 0x1 ;  /* 0x0000000e0e058211 */ /* 0x000fc400078f08ff */
[----:B------:R-:W-:Y:S02]  /*b740*/  @!P4 LOP3.LUT R4, R4, 0xfffffffe, RZ, 0xc0, !PT ;  /* 0xfffffffe0404c812 */ /* 0x000fe400078ec0ff */
[----:B------:R-:W-:Y:S02]  /*b750*/  @!P3 LOP3.LUT R8, R8, 0xfffffffe, RZ, 0xc0, !PT ;  /* 0xfffffffe0808b812 */ /* 0x000fe400078ec0ff */
[----:B------:R-:W-:Y:S01]  /*b760*/  @!P2 LOP3.LUT R7, R7, 0xfffffffe, RZ, 0xc0, !PT ;  /* 0xfffffffe0707a812 */ /* 0x000fe200078ec0ff */
[--C-:B------:R-:W-:Y:S01]  /*b770*/  @!P4 IMAD.WIDE R12, R4, 0x4, R2.reuse ;  /* 0x00000004040cc825 */ /* 0x100fe200078e0202 */
[----:B------:R-:W-:Y:S02]  /*b780*/  @!P1 LOP3.LUT R6, R6, 0xfffffffe, RZ, 0xc0, !PT ;  /* 0xfffffffe06069812 */ /* 0x000fe400078ec0ff */
[----:B------:R-:W-:Y:S01]  /*b790*/  @!P0 LOP3.LUT R5, R5, 0xfffffffe, RZ, 0xc0, !PT ;  /* 0xfffffffe05058812 */ /* 0x000fe200078ec0ff */
[----:B------:R-:W-:Y:S01]  /*b7a0*/  @!P3 IMAD.WIDE R10, R8, 0x4, R2 ;  /* 0x00000004080ab825 */ /* 0x000fe200078e0202 */
[----:B------:R2:W-:Y:S01]  /*b7b0*/  @!P4 ST.E.64 [R12.64], R146 ;  /* 0x000000920c00c985 */ /* 0x0005e2000c101b0c */
[----:B------:R-:W-:-:S02]  /*b7c0*/  IADD3 R14, R0, 0x88, RZ ;  /* 0x00000088000e7810 */ /* 0x000fc40007ffe0ff */
[--C-:B------:R-:W-:Y:S01]  /*b7d0*/  @!P2 IMAD.WIDE R8, R7, 0x4, R2.reuse ;  /* 0x000000040708a825 */ /* 0x100fe200078e0202 */
[----:B------:R3:W-:Y:S03]  /*b7e0*/  @!P3 ST.E.64 [R10.64], R142 ;  /* 0x0000008e0a00b985 */ /* 0x0007e6000c101b0c */
[--C-:B------:R-:W-:Y:S01]  /*b7f0*/  @!P1 IMAD.WIDE R6, R6, 0x4, R2.reuse ;  /* 0x0000000406069825 */ /* 0x100fe200078e0202 */
[----:B------:R4:W-:Y:S03]  /*b800*/  @!P2 ST.E.64 [R8.64], R138 ;  /* 0x0000008a0800a985 */ /* 0x0009e6000c101b0c */
[----:B------:R-:W-:Y:S01]  /*b810*/  @!P0 IMAD.WIDE R4, R5, 0x4, R2 ;  /* 0x0000000405048825 */ /* 0x000fe200078e0202 */
[----:B------:R-:W-:Y:S04]  /*b820*/  @!P1 ST.E.64 [R6.64], R38 ;  /* 0x0000002606009985 */ /* 0x000fe8000c101b0c */
[----:B------:R5:W-:Y:S01]  /*b830*/  @!P0 ST.E.64 [R4.64], R42 ;  /* 0x0000002a04008985 */ /* 0x000be2000c101b0c */
[----:B--2---:R-:W-:-:S02]  /*b840*/  IADD3 R12, R0, 0x80, RZ ;  /* 0x00000080000c7810 */ /* 0x004fc40007ffe0ff */
[C---:B---3--:R-:W-:Y:S02]  /*b850*/  IADD3 R10, R0.reuse, 0x70, RZ ;  /* 0x00000070000a7810 */ /* 0x048fe40007ffe0ff */
[C---:B------:R-:W-:Y:S02]  /*b860*/  IADD3 R11, R0.reuse, 0x78, RZ ;  /* 0x00000078000b7810 */ /* 0x040fe40007ffe0ff */
[C---:B----4-:R-:W-:Y:S02]  /*b870*/  IADD3 R8, R0.reuse, 0x60, RZ ;  /* 0x0000006000087810 */ /* 0x050fe40007ffe0ff */
[----:B------:R-:W-:Y:S02]  /*b880*/  IADD3 R9, R0, 0x68, RZ ;  /* 0x0000006800097810 */ /* 0x000fe40007ffe0ff */
[----:B------:R-:W-:Y:S02]  /*b890*/  ISETP.GE.AND P4, PT, R8, c[0x0][0x3c8], PT ;  /* 0x0000f20008007a0c */ /* 0x000fe40003f86270 */
[----:B------:R-:W-:-:S02]  /*b8a0*/  ISETP.GE.AND P3, PT, R9, c[0x0][0x3c8], PT ;  /* 0x0000f20009007a0c */ /* 0x000fc40003f66270 */
[----:B-----5:R-:W-:Y:S02]  /*b8b0*/  @!P6 LEA.HI R4, R15, R15, RZ, 0x1 ;  /* 0x0000000f0f04e211 */ /* 0x020fe400078f08ff */
[----:B------:R-:W-:Y:S02]  /*b8c0*/  @!P5 LEA.HI R5, R16, R16, RZ, 0x1 ;  /* 0x000000101005d211 */ /* 0x000fe400078f08ff */
[----:B------:R-:W-:Y:S02]  /*b8d0*/  @!P6 LOP3.LUT R4, R4, 0xfffffffe, RZ, 0xc0, !PT ;  /* 0xfffffffe0404e812 */ /* 0x000fe400078ec0ff */
[----:B------:R-:W-:Y:S02]  /*b8e0*/  @!P5 LOP3.LUT R5, R5, 0xfffffffe, RZ, 0xc0, !PT ;  /* 0xfffffffe0505d812 */ /* 0x000fe400078ec0ff */
[----:B------:R-:W-:Y:S01]  /*b8f0*/  ISETP.GE.AND P2, PT, R10, c[0x0][0x3c8], PT ;  /* 0x0000f2000a007a0c */ /* 0x000fe20003f46270 */
[----:B------:R-:W-:Y:S01]  /*b900*/  @!P6 IMAD.WIDE R6, R4, 0x4, R2 ;  /* 0x000000040406e825 */ /* 0x000fe200078e0202 */
[----:B------:R-:W-:-:S02]  /*b910*/  ISETP.GE.AND P1, PT, R11, c[0x0][0x3c8], PT ;  /* 0x0000f2000b007a0c */ /* 0x000fc40003f26270 */
[----:B------:R-:W-:Y:S01]  /*b920*/  ISETP.GE.AND P0, PT, R12, c[0x0][0x3c8], PT ;  /* 0x0000f2000c007a0c */ /* 0x000fe20003f06270 */
[----:B------:R-:W-:Y:S01]  /*b930*/  @!P5 IMAD.WIDE R4, R5, 0x4, R2 ;  /* 0x000000040504d825 */ /* 0x000fe200078e0202 */
[----:B------:R2:W-:Y:S01]  /*b940*/  @!P6 ST.E.64 [R6.64], R46 ;  /* 0x0000002e0600e985 */ /* 0x0005e2000c101b0c */
[----:B------:R-:W-:Y:S02]  /*b950*/  IADD3 R15, R0, 0x90, RZ ;  /* 0x00000090000f7810 */ /* 0x000fe40007ffe0ff */
[----:B------:R-:W-:Y:S01]  /*b960*/  ISETP.GE.AND P6, PT, R14, c[0x0][0x3c8], PT ;  /* 0x0000f2000e007a0c */ /* 0x000fe20003fc6270 */
[----:B------:R3:W-:Y:S01]  /*b970*/  @!P5 ST.E.64 [R4.64], R50 ;  /* 0x000000320400d985 */ /* 0x0007e2000c101b0c */
[----:B------:R-:W-:Y:S02]  /*b980*/  ISETP.GE.AND P5, PT, R15, c[0x0][0x3c8], PT ;  /* 0x0000f2000f007a0c */ /* 0x000fe40003fa6270 */
[----:B--2---:R-:W-:Y:S02]  /*b990*/  @!P2 LEA.HI R7, R10, R10, RZ, 0x1 ;  /* 0x0000000a0a07a211 */ /* 0x004fe400078f08ff */
[----:B------:R-:W-:-:S02]  /*b9a0*/  @!P1 LEA.HI R6, R11, R11, RZ, 0x1 ;  /* 0x0000000b0b069211 */ /* 0x000fc400078f08ff */
[----:B---3--:R-:W-:Y:S02]  /*b9b0*/  @!P4 LEA.HI R4, R8, R8, RZ, 0x1 ;  /* 0x000000080804c211 */ /* 0x008fe400078f08ff */
[----:B------:R-:W-:Y:S02]  /*b9c0*/  @!P3 LEA.HI R8, R9, R9, RZ, 0x1 ;  /* 0x000000090908b211 */ /* 0x000fe400078f08ff */
[----:B------:R-:W-:Y:S02]  /*b9d0*/  @!P0 LEA.HI R5, R12, R12, RZ, 0x1 ;  /* 0x0000000c0c058211 */ /* 0x000fe400078f08ff */
[----:B------:R-:W-:Y:S02]  /*b9e0*/  @!P4 LOP3.LUT R4, R4, 0xfffffffe, RZ, 0xc0, !PT ;  /* 0xfffffffe0404c812 */ /* 0x000fe400078ec0ff */
[----:B------:R-:W-:Y:S02]  /*b9f0*/  @!P3 LOP3.LUT R8, R8, 0xfffffffe, RZ, 0xc0, !PT ;  /* 0xfffffffe0808b812 */ /* 0x000fe400078ec0ff */
[----:B------:R-:W-:Y:S01]  /*ba00*/  @!P2 LOP3.LUT R7, R7, 0xfffffffe, RZ, 0xc0, !PT ;  /* 0xfffffffe0707a812 */ /* 0x000fe200078ec0ff */
[----:B------:R-:W-:Y:S01]  /*ba10*/  @!P4 IMAD.WIDE R12, R4, 0x4, R2 ;  /* 0x00000004040cc825 */ /* 0x000fe200078e0202 */
[----:B------:R-:W-:-:S02]  /*ba20*/  @!P1 LOP3.LUT R6, R6, 0xfffffffe, RZ, 0xc0, !PT ;  /* 0xfffffffe06069812 */ /* 0x000fc400078ec0ff */
[----:B------:R-:W-:Y:S01]  /*ba30*/  @!P0 LOP3.LUT R5, R5, 0xfffffffe, RZ, 0xc0, !PT ;  /* 0xfffffffe05058812 */ /* 0x000fe200078ec0ff */
[--C-:B------:R-:W-:Y:S01]  /*ba40*/  @!P3 IMAD.WIDE R10, R8, 0x4, R2.reuse ;  /* 0x00000004080ab825 */ /* 0x100fe200078e0202 */
[----:B------:R2:W-:Y:S03]  /*ba50*/  @!P4 ST.E.64 [R12.64], R54 ;  /* 0x000000360c00c985 */ /* 0x0005e6000c101b0c */
        /* <DEDUP_REMOVED lines=24> */
[C---:B------:R-:W-:Y:S02]  /*bbe0*/  IADD3 R14, R0.reuse, 0xc0, RZ ;  /* 0x000000c0000e7810 */ /* 0x040fe40007ffe0ff */
[----:B------:R-:W-:Y:S01]  /*bbf0*/  IADD3 R15, R0, 0xc8, RZ ;  /* 0x000000c8000f7810 */ /* 0x000fe20007ffe0ff */
[----:B------:R3:W-:Y:S01]  /*bc00*/  @!P5 ST.E.64 [R4.64], R78 ;  /* 0x0000004e0400d985 */ /* 0x0007e2000c101b0c */
[----:B------:R-:W-:Y:S02]  /*bc10*/  ISETP.GE.AND P6, PT, R14, c[0x0][0x3c8], PT ;  /* 0x0000f2000e007a0c */ /* 0x000fe40003fc6270 */
[----:B------:R-:W-:Y:S02]  /*bc20*/  ISETP.GE.AND P5, PT, R15, c[0x0][0x3c8], PT ;  /* 0x0000f2000f007a0c */ /* 0x000fe40003fa6270 */
[----:B--2---:R-:W-:-:S02]  /*bc30*/  @!P2 LEA.HI R7, R10, R10, RZ, 0x1 ;  /* 0x0000000a0a07a211 */ /* 0x004fc400078f08ff */
[----:B------:R-:W-:Y:S02]  /*bc40*/  @!P1 LEA.HI R6, R11, R11, RZ, 0x1 ;  /* 0x0000000b0b069211 */ /* 0x000fe400078f08ff */
[----:B---3--:R-:W-:Y:S02]  /*bc50*/  @!P4 LEA.HI R4, R8, R8, RZ, 0x1 ;  /* 0x000000080804c211 */ /* 0x008fe400078f08ff */
[----:B------:R-:W-:Y:S02]  /*bc60*/  @!P3 LEA.HI R8, R9, R9, RZ, 0x1 ;  /* 0x000000090908b211 */ /* 0x000fe400078f08ff */
[----:B------:R-:W-:Y:S02]  /*bc70*/  @!P0 LEA.HI R5, R12, R12, RZ, 0x1 ;  /* 0x0000000c0c058211 */ /* 0x000fe400078f08ff */
[----:B------:R-:W-:Y:S02]  /*bc80*/  @!P4 LOP3.LUT R4, R4, 0xfffffffe, RZ, 0xc0, !PT ;  /* 0xfffffffe0404c812 */ /* 0x000fe400078ec0ff */
[----:B------:R-:W-:-:S02]  /*bc90*/  @!P3 LOP3.LUT R8, R8, 0xfffffffe, RZ, 0xc0, !PT ;  /* 0xfffffffe0808b812 */ /* 0x000fc400078ec0ff */
[----:B------:R-:W-:Y:S01]  /*bca0*/  @!P2 LOP3.LUT R7, R7, 0xfffffffe, RZ, 0xc0, !PT ;  /* 0xfffffffe0707a812 */ /* 0x000fe200078ec0ff */
[--C-:B------:R-:W-:Y:S01]  /*bcb0*/  @!P4 IMAD.WIDE R12, R4, 0x4, R2.reuse ;  /* 0x00000004040cc825 */ /* 0x100fe200078e0202 */
[----:B------:R-:W-:Y:S02]  /*bcc0*/  @!P1 LOP3.LUT R6, R6, 0xfffffffe, RZ, 0xc0, !PT ;  /* 0xfffffffe06069812 */ /* 0x000fe400078ec0ff */
        /* <DEDUP_REMOVED lines=20> */
[----:B------:R-:W-:Y:S02]  /*be10*/  ISETP.GE.AND P2, PT, R10, c[0x0][0x3c8], PT ;  /* 0x0000f2000a007a0c */ /* 0x000fe40003f46270 */
[----:B------:R-:W-:Y:S01]  /*be20*/  @!P5 LOP3.LUT R5, R5, 0xfffffffe, RZ, 0xc0, !PT ;  /* 0xfffffffe0505d812 */ /* 0x000fe200078ec0ff */
[----:B------:R-:W-:Y:S01]  /*be30*/  @!P6 IMAD.WIDE R6, R4, 0x4, R2 ;  /* 0x000000040406e825 */ /* 0x000fe200078e0202 */
[----:B------:R-:W-:-:S02]  /*be40*/  ISETP.GE.AND P1, PT, R11, c[0x0][0x3c8], PT ;  /* 0x0000f2000b007a0c */ /* 0x000fc40003f26270 */
[----:B------:R-:W-:Y:S01]  /*be50*/  ISETP.GE.AND P0, PT, R12, c[0x0][0x3c8], PT ;  /* 0x0000f2000c007a0c */ /* 0x000fe20003f06270 */
[----:B------:R-:W-:Y:S01]  /*be60*/  @!P5 IMAD.WIDE R4, R5, 0x4, R2 ;  /* 0x000000040504d825 */ /* 0x000fe200078e0202 */
[----:B------:R2:W-:Y:S01]  /*be70*/  @!P6 ST.E.64 [R6.64], R102 ;  /* 0x000000660600e985 */ /* 0x0005e2000c101b0c */
[----:B------:R-:W-:-:S03]  /*be80*/  IADD3 R0, R0, 0xf8, RZ ;  /* 0x000000f800007810 */ /* 0x000fc60007ffe0ff */
[----:B------:R3:W-:Y:S01]  /*be90*/  @!P5 ST.E.64 [R4.64], R106 ;  /* 0x0000006a0400d985 */ /* 0x0007e2000c101b0c */
[----:B--2---:R-:W-:-:S04]  /*bea0*/  @!P2 LEA.HI R7, R10, R10, RZ, 0x1 ;  /* 0x0000000a0a07a211 */ /* 0x004fc800078f08ff */
        /* <DEDUP_REMOVED lines=17> */
[----:B------:R2:W-:Y:S04]  /*bfc0*/  @!P1 ST.E.64 [R6.64], R122 ;  /* 0x0000007a06009985 */ /* 0x0005e8000c101b0c */
[----:B------:R2:W-:Y:S01]  /*bfd0*/  @!P0 ST.E.64 [R4.64], R126 ;  /* 0x0000007e04008985 */ /* 0x0005e2000c101b0c */
[----:B------:R-:W-:-:S13]  /*bfe0*/  ISETP.GE.AND P0, PT, R0, c[0x0][0x3c8], PT ;  /* 0x0000f20000007a0c */ /* 0x000fda0003f06270 */
[----:B------:R-:W-:Y:S05]  /*bff0*/  @P0 EXIT ;  /* 0x000000000000094d */ /* 0x000fea0003800000 */
[----:B------:R-:W-:-:S04]  /*c000*/  LEA.HI R0, R0, R0, RZ, 0x1 ;  /* 0x0000000000007211 */ /* 0x000fc800078f08ff */
[----:B------:R-:W-:-:S05]  /*c010*/  LOP3.LUT R0, R0, 0xfffffffe, RZ, 0xc0, !PT ;  /* 0xfffffffe00007812 */ /* 0x000fca00078ec0ff */
[----:B------:R-:W-:-:S05]  /*c020*/  IMAD.WIDE R2, R0, 0x4, R2 ;  /* 0x0000000400027825 */ /* 0x000fca00078e0202 */
[----:B------:R-:W-:Y:S01]  /*c030*/  ST.E.64 [R2.64], R130 ;  /* 0x0000008202007985 */ /* 0x000fe2000c101b0c */
[----:B------:R-:W-:Y:S05]  /*c040*/  EXIT ;  /* 0x000000000000794d */ /* 0x000fea0003800000 */
.L_x_9:
[----:B------:R-:W1:Y:S02]  /*c050*/  S2R R0, SR_TID.X ;  /* 0x0000000000007919 */ /* 0x000e640000002100 */
[----:B-1----:R-:W-:-:S13]  /*c060*/  ISETP.GT.AND P0, PT, R0, 0x7f, PT ;  /* 0x0000007f0000780c */ /* 0x002fda0003f04270 */
[----:B------:R-:W-:Y:S05]  /*c070*/  @P0 EXIT ;  /* 0x000000000000094d */ /* 0x000fea0003800000 */
[----:B------:R-:W1:Y:S01]  /*c080*/  S2R R8, SR_CTAID.X ;  /* 0x0000000000087919 */ /* 0x000e620000002500 */
[----:B------:R-:W-:-:S05]  /*c090*/  MOV R3, c[0x0][0x4e8] ;  /* 0x00013a0000037a02 */ /* 0x000fca0000000f00 */
[----:B------:R-:W-:Y:S01]  /*c0a0*/  IMAD R2, R3, c[0x0][0x388], RZ ;  /* 0x0000e20003027a24 */ /* 0x000fe200078e02ff */
[----:B-1----:R-:W-:-:S04]  /*c0b0*/  LEA R8, R8, R0, 0x7 ;  /* 0x0000000008087211 */ /* 0x002fc800078e38ff */
[----:B------:R-:W-:-:S13]  /*c0c0*/  ISETP.GE.AND P0, PT, R8, R2, PT ;  /* 0x000000020800720c */ /* 0x000fda0003f06270 */
[----:B------:R-:W-:Y:S05]  /*c0d0*/  @P0 EXIT ;  /* 0x000000000000094d */ /* 0x000fea0003800000 */
[----:B------:R-:W1:Y:S01]  /*c0e0*/  S2R R7, SR_CTAID.Z ;  /* 0x0000000000077919 */ /* 0x000e620000002700 */
[----:B------:R-:W-:Y:S01]  /*c0f0*/  USHF.R.S32.HI UR6, URZ, 0x1f, UR11 ;  /* 0x0000001f3f067899 */ /* 0x000fe2000801140b */
[----:B------:R-:W-:Y:S01]  /*c100*/  ISETP.NE.AND P0, PT, R3, 0x1, PT ;  /* 0x000000010300780c */ /* 0x000fe20003f05270 */
[----:B------:R-:W-:Y:S01]  /*c110*/  ULDC.64 UR4, c[0x0][0x4d0] ;  /* 0x0001340000047ab9 */ /* 0x000fe20000000a00 */
[----:B------:R-:W2:Y:S01]  /*c120*/  S2R R9, SR_CTAID.Y ;  /* 0x0000000000097919 */ /* 0x000ea20000002600 */
[----:B------:R-:W-:Y:S01]  /*c130*/  UIMAD UR6, UR6, UR4, URZ ;  /* 0x00000004060672a4 */ /* 0x000fe2000f8e023f */
[----:B------:R-:W-:Y:S01]  /*c140*/  IADD3 R4, RZ, -UR11, RZ ;  /* 0x8000000bff047c10 */ /* 0x000fe2000fffe0ff */
[----:B------:R-:W-:Y:S01]  /*c150*/  UIMAD.WIDE.U32 UR8, UR11, UR4, URZ ;  /* 0x000000040b0872a5 */ /* 0x000fe2000f8e003f */
[----:B------:R-:W-:Y:S01]  /*c160*/  MOV R0, R8 ;  /* 0x0000000800007202 */ /* 0x000fe20000000f00 */
[----:B------:R-:W-:-:S04]  /*c170*/  UIMAD UR4, UR11, UR5, UR6 ;  /* 0x000000050b0472a4 */ /* 0x000fc8000f8e0206 */
[----:B------:R-:W-:Y:S01]  /*c180*/  UIADD3 UR4, UR9, UR4, URZ ;  /* 0x0000000409047290 */ /* 0x000fe2000fffe03f */
[----:B------:R-:W-:Y:S01]  /*c190*/  MOV R3, UR9 ;  /* 0x0000000900037c02 */ /* 0x000fe20008000f00 */
[----:B------:R-:W-:-:S04]  /*c1a0*/  @P0 IMAD.HI.U32 R5, R8, c[0x0][0x4ec], RZ ;  /* 0x00013b0008050a27 */ /* 0x000fc800078e00ff */
[----:B------:R-:W-:Y:S01]  /*c1b0*/  IMAD.U32 R2, RZ, RZ, UR8 ;  /* 0x00000008ff027e24 */ /* 0x000fe2000f8e00ff */
[----:B------:R-:W-:Y:S01]  /*c1c0*/  @P0 SHF.R.U32.HI R0, RZ, c[0x0][0x4f0], R5 ;  /* 0x00013c00ff000a19 */ /* 0x000fe20000011605 */
[----:B------:R-:W-:Y:S01]  /*c1d0*/  IMAD.U32 R3, RZ, RZ, UR4 ;  /* 0x00000004ff037e24 */ /* 0x000fe2000f8e00ff */
[----:B-1----:R-:W-:-:S03]  /*c1e0*/  SHF.R.S32.HI R6, RZ, 0x1f, R7 ;  /* 0x0000001fff067819 */ /* 0x002fc60000011407 */
[----:B------:R-:W-:-:S04]  /*c1f0*/  IMAD.WIDE.U32 R2, R7, c[0x0][0x4d8], R2 ;  /* 0x0001360007027a25 */ /* 0x000fc800078e0002 */
[----:B------:R-:W-:Y:S02]  /*c200*/  IMAD R6, R6, c[0x0][0x4d8], RZ ;  /* 0x0001360006067a24 */ /* 0x000fe400078e02ff */
[----:B--2---:R-:W-:Y:S02]  /*c210*/  IMAD R4, R4, c[0x0][0x550], R9 ;  /* 0x0001540004047a24 */ /* 0x004fe400078e0209 */
[----:B------:R-:W-:Y:S01]  /*c220*/  IMAD R5, R7, c[0x0][0x4dc], R6 ;  /* 0x0001370007057a24 */ /* 0x000fe200078e0206 */
[----:B------:R-:W-:Y:S02]  /*c230*/  IADD3 R7, -R0, RZ, RZ ;  /* 0x000000ff00077210 */ /* 0x000fe40007ffe1ff */
[----:B------:R-:W-:Y:S01]  /*c240*/  SHF.R.S32.HI R6, RZ, 0x1f, R4 ;  /* 0x0000001fff067819 */ /* 0x000fe20000011404 */
[----:B------:R-:W-:Y:S02]  /*c250*/  IMAD.IADD R3, R5, 0x1, R3 ;  /* 0x0000000105037824 */ /* 0x000fe400078e0203 */
[----:B------:R-:W-:Y:S01]  /*c260*/  IMAD R5, R7, c[0x0][0x4e8], R8 ;  /* 0x00013a0007057a24 */ /* 0x000fe200078e0208 */
[----:B------:R-:W-:Y:S01]  /*c270*/  SHF.R.S32.HI R7, RZ, 0x1f, R0 ;  /* 0x0000001fff077819 */ /* 0x000fe20000011400 */
[----:B------:R-:W-:-:S02]  /*c280*/  IMAD R6, R6, c[0x0][0x4e0], RZ ;  /* 0x0001380006067a24 */ /* 0x000fc400078e02ff */
[----:B------:R-:W-:-:S04]  /*c290*/  IMAD.WIDE.U32 R2, R4, c[0x0][0x4e0], R2 ;  /* 0x0001380004027a25 */ /* 0x000fc800078e0002 */
[----:B------:R-:W-:Y:S01]  /*c2a0*/  IMAD R6, R4, c[0x0][0x4e4], R6 ;  /* 0x0001390004067a24 */ /* 0x000fe200078e0206 */
[----:B------:R-:W-:Y:S02]  /*c2b0*/  SHF.R.S32.HI R4, RZ, 0x1f, R5 ;  /* 0x0000001fff047819 */ /* 0x000fe40000011405 */
[----:B------:R-:W-:-:S03]  /*c2c0*/  IADD3 R2, P0, R0, R2, RZ ;  /* 0x0000000200027210 */ /* 0x000fc60007f1e0ff */
[----:B------:R-:W-:Y:S01]  /*c2d0*/  IMAD R0, R4, c[0x0][0x4c8], RZ ;  /* 0x0001320004007a24 */ /* 0x000fe200078e02ff */
[----:B------:R-:W-:-:S03]  /*c2e0*/  IADD3.X R3, R7, R3, R6, P0, !PT ;  /* 0x0000000307037210 */ /* 0x000fc600007fe406 */
[C---:B------:R-:W-:Y:S02]  /*c2f0*/  IMAD R0, R5.reuse, c[0x0][0x4cc], R0 ;  /* 0x0001330005007a24 */ /* 0x040fe400078e0200 */
[----:B------:R-:W-:-:S05]  /*c300*/  IMAD.WIDE.U32 R2, R5, c[0x0][0x4c8], R2 ;  /* 0x0001320005027a25 */ /* 0x000fca00078e0002 */
[----:B------:R-:W-:Y:S02]  /*c310*/  IADD3 R0, R3, R0, RZ ;  /* 0x0000000003007210 */ /* 0x000fe40007ffe0ff */
[----:B------:R-:W-:-:S04]  /*c320*/  LEA R4, P0, R2, c[0x0][0x4a8], 0x2 ;  /* 0x00012a0002047a11 */ /* 0x000fc800078010ff */
[----:B------:R-:W-:Y:S02]  /*c330*/  LEA.HI.X R5, R2, c[0x0][0x4ac], R0, 0x2, P0 ;  /* 0x00012b0002057a11 */ /* 0x000fe400000f1400 */
[----:B------:R-:W-:-:S05]  /*c340*/  MOV R0, 0xff800000 ;  /* 0xff80000000007802 */ /* 0x000fca0000000f00 */
[----:B------:R-:W-:Y:S01]  /*c350*/  STG.E [R4.64], R0 ;  /* 0x0000000004007986 */ /* 0x000fe2000c10190c */
[----:B------:R-:W-:Y:S05]  /*c360*/  EXIT ;  /* 0x000000000000794d */ /* 0x000fea0003800000 */
.L_x_12:
[----:B------:R-:W-:-:S00]  /*c370*/  BRA `(.L_x_12) ;  /* 0xfffffff000007947 */ /* 0x000fc0000383ffff */
[----:B------:R-:W-:-:S00]  /*c380*/  NOP ;  /* 0x0000000000007918 */ /* 0x000fc00000000000 */
[----:B------:R-:W-:-:S00]  /*c390*/  NOP ;  /* 0x0000000000007918 */ /* 0x000fc00000000000 */
[----:B------:R-:W-:-:S00]  /*c3a0*/  NOP ;  /* 0x0000000000007918 */ /* 0x000fc00000000000 */
[----:B------:R-:W-:-:S00]  /*c3b0*/  NOP ;  /* 0x0000000000007918 */ /* 0x000fc00000000000 */
[----:B------:R-:W-:-:S00]  /*c3c0*/  NOP ;  /* 0x0000000000007918 */ /* 0x000fc00000000000 */
[----:B------:R-:W-:-:S00]  /*c3d0*/  NOP ;  /* 0x0000000000007918 */ /* 0x000fc00000000000 */
[----:B------:R-:W-:-:S00]  /*c3e0*/  NOP ;  /* 0x0000000000007918 */ /* 0x000fc00000000000 */
[----:B------:R-:W-:-:S00]  /*c3f0*/  NOP ;  /* 0x0000000000007918 */ /* 0x000fc00000000000 */
.L_x_3228:


//--------------------- .text._ZN7cutlass13device_kernelIN5flash19enable_sm80_to_sm89INS1_16FlashAttnFwdSm80INS1_25CollectiveMainloopFwdSm80ILi8ELi1ELb1EN4cute5tupleIJNS5_1CILi128EEENS7_ILi48EEENS7_ILi256EEEEEELi256ENS_6half_tEfNS_4arch4Sm80ELb0ELb0ELb1ELb1ELb1ELb0ELb1ELb1EEENS1_21CollectiveEpilogueFwdINS6_IJS8_SA_S9_EEENS6_IJNS7_ILi1EEESI_SI_EEESC_SE_Li256ELb1ELb1ELb1ELb0EEENS1_36VarlenDynamicPersistentTileSchedulerILi128ELi48ELi256ELi256ELb1ELb1ELb0ELb0ELb1ELb1EEEEEEEEEvNT_6ParamsE --------------------------
	.section	.text._ZN7cutlass13device_kernelIN5flash19enable_sm80_to_sm89INS1_16FlashAttnFwdSm80INS1_25CollectiveMainloopFwdSm80ILi8ELi1ELb1EN4cute5tupleIJNS5_1CILi128EEENS7_ILi48EEENS7_ILi256EEEEEELi256ENS_6half_tEfNS_4arch4Sm80ELb0ELb0ELb1ELb1ELb1ELb0ELb1ELb1EEENS1_21CollectiveEpilogueFwdINS6_IJS8_SA_S9_EEENS6_IJNS7_ILi1EEESI_SI_EEESC_SE_Li256ELb1ELb1ELb1ELb0EEENS1_36VarlenDynamicPersistentTileSchedulerILi128ELi48ELi256ELi256ELb1ELb1ELb0ELb0ELb1ELb1EEEEEEEEEvNT_6ParamsE,"ax",@progbits
	.sectioninfo	@"SHI_REGISTERS=255"
	.align	128
.text._ZN7cutlass13device_kernelIN5flash19enable_sm80_to_sm89INS1_16FlashAttnFwdSm80INS1_25CollectiveMainloopFwdSm80ILi8ELi1ELb1EN4cute5tupleIJNS5_1CILi128EEENS7_ILi48EEENS7_ILi256EEEEEELi256ENS_6half_tEfNS_4arch4Sm80ELb0ELb0ELb1ELb1ELb1ELb0ELb1ELb1EEENS1_21CollectiveEpilogueFwdINS6_IJS8_SA_S9_EEENS6_IJNS7_ILi1EEESI_SI_EEESC_SE_Li256ELb1ELb1ELb1ELb0EEENS1_36VarlenDynamicPersistentTileSchedulerILi128ELi48ELi256ELi256ELb1ELb1ELb0ELb0ELb1ELb1EEEEEEEEEvNT_6ParamsE:
        .type           _ZN7cutlass13device_kernelIN5flash19enable_sm80_to_sm89INS1_16FlashAttnFwdSm80INS1_25CollectiveMainloopFwdSm80ILi8ELi1ELb1EN4cute5tupleIJNS5_1CILi128EEENS7_ILi48EEENS7_ILi256EEEEEELi256ENS_6half_tEfNS_4arch4Sm80ELb0ELb0ELb1ELb1ELb1ELb0ELb1ELb1EEENS1_21CollectiveEpilogueFwdINS6_IJS8_SA_S9_EEENS6_IJNS7_ILi1EEESI_SI_EEESC_SE_Li256ELb1ELb1ELb1ELb0EEENS1_36VarlenDynamicPersistentTileSchedulerILi128ELi48ELi256ELi256ELb1ELb1ELb0ELb0ELb1ELb1EEEEEEEEEvNT_6ParamsE,@function
        .size           _ZN7cutlass13device_kernelIN5flash19enable_sm80_to_sm89INS1_16FlashAttnFwdSm80INS1_25CollectiveMainloopFwdSm80ILi8ELi1ELb1EN4cute5tupleIJNS5_1CILi128EEENS7_ILi48EEENS7_ILi256EEEEEELi256ENS_6half_tEfNS_4arch4Sm80ELb0ELb0ELb1ELb1ELb1ELb0ELb1ELb1EEENS1_21CollectiveEpilogueFwdINS6_IJS8_SA_S9_EEENS6_IJNS7_ILi1EEESI_SI_EEESC_SE_Li256ELb1ELb1ELb1ELb0EEENS1_36VarlenDynamicPersistentTileSchedulerILi128ELi48ELi256ELi256ELb1ELb1ELb0ELb0ELb1ELb1EEEEEEEEEvNT_6ParamsE,(.L_x_3229 - _ZN7cutlass13device_kernelIN5flash19enable_sm80_to_sm89INS1_16FlashAttnFwdSm80INS1_25CollectiveMainloopFwdSm80ILi8ELi1ELb1EN4cute5tupleIJNS5_1CILi128EEENS7_ILi48EEENS7_ILi256EEEEEELi256ENS_6half_tEfNS_4arch4Sm80ELb0ELb0ELb1ELb1ELb1ELb0ELb1ELb1EEENS1_21CollectiveEpilogueFwdINS6_IJS8_SA_S9_EEENS6_IJNS7_ILi1EEESI_SI_EEESC_SE_Li256ELb1ELb1ELb1ELb0EEENS1_36VarlenDynamicPersistentTileSchedulerILi128ELi48ELi256ELi256ELb1ELb1ELb0ELb0ELb1ELb1EEEEEEEEEvNT_6ParamsE)
        .other          _ZN7cutlass13device_kernelIN5flash19enable_sm80_to_sm89INS1_16FlashAttnFwdSm80INS1_25CollectiveMainloopFwdSm80ILi8ELi1ELb1EN4cute5tupleIJNS5_1CILi128EEENS7_ILi48EEENS7_ILi256EEEEEELi256ENS_6half_tEfNS_4arch4Sm80ELb0ELb0ELb1ELb1ELb1ELb0ELb1ELb1EEENS1_21CollectiveEpilogueFwdINS6_IJS8_SA_S9_EEENS6_IJNS7_ILi1EEESI_SI_EEESC_SE_Li256ELb1ELb1ELb1ELb0EEENS1_36VarlenDynamicPersistentTileSchedulerILi128ELi48ELi256ELi256ELb1ELb1ELb0ELb0ELb1ELb1EEEEEEEEEvNT_6ParamsE,@"STO_CUDA_ENTRY STV_DEFAULT"
_ZN7cutlass13device_kernelIN5flash19enable_sm80_to_sm89INS1_16FlashAttnFwdSm80INS1_25CollectiveMainloopFwdSm80ILi8ELi1ELb1EN4cute5tupleIJNS5_1CILi128EEENS7_ILi48EEENS7_ILi256EEEEEELi256ENS_6half_tEfNS_4arch4Sm80ELb0ELb0ELb1ELb1ELb1ELb0ELb1ELb1EEENS1_21CollectiveEpilogueFwdINS6_IJS8_SA_S9_EEENS6_IJNS7_ILi1EEESI_SI_EEESC_SE_Li256ELb1ELb1ELb1ELb0EEENS1_36VarlenDynamicPersistentTileSchedulerILi128ELi48ELi256ELi256ELb1ELb1ELb0ELb0ELb1ELb1EEEEEEEEEvNT_6ParamsE:
[----:B------:R-:W-:-:S03]  /*0000*/  MOV R1, c[0x0][0x28] ;  /* 0x00000a0000017a02 */ /* 0x000fc60000000f00 */
[----:B------:R-:W1:Y:S01]  /*0010*/  S2R R2, SR_TID.X ;  /* 0x0000000000027919 */ /* 0x000e620000002100 */
[----:B------:R-:W-:Y:S01]  /*0020*/  IADD3 R1, R1, -0x190, RZ ;  /* 0xfffffe7001017810 */ /* 0x000fe20007ffe0ff */
[----:B------:R-:W-:Y:S01]  /*0030*/  ULDC.64 UR6, c[0x0][0x118] ;  /* 0x0000460000067ab9 */ /* 0x000fe20000000a00 */
[----:B-1----:R-:W-:-:S05]  /*0040*/  SHF.R.U32.HI R0, RZ, 0x5, R2 ;  /* 0x00000005ff007819 */ /* 0x002fca0000011602 */
[----:B------:R-:W1:Y:S02]  /*0050*/  SHFL.IDX PT, R3, R0, RZ, 0x1f ;  /* 0x00001fff00037589 */ /* 0x000e6400000e0000 */
[----:B-1----:R-:W-:Y:S02]  /*0060*/  ISETP.NE.AND P0, PT, R3, RZ, PT ;  /* 0x000000ff0300720c */ /* 0x002fe40003f05270 */
[----:B------:R-:W-:Y:S11]  /*0070*/  STL [R1+0x180], R3 ;  /* 0x0001800301007387 */ /* 0x000ff60000100800 */
[----:B------:R-:W-:Y:S06]  /*0080*/  @P0 BAR.SYNC.DEFER_BLOCKING 0x5, 0x100 ;  /* 0x0144000000000b1d */ /* 0x000fec0000010000 */
[----:B------:R-:W1:Y:S04]  /*0090*/  @P0 LDS.128 R4, [0x1a080] ;  /* 0x01a08000ff040984 */ /* 0x000e680000000c00 */
[----:B-1----:R1:W-:Y:S04]  /*00a0*/  @P0 STL.64 [R1+0x48], R4 ;  /* 0x0000480401000387 */ /* 0x0023e80000100a00 */
[----:B------:R1:W-:Y:S04]  /*00b0*/  @P0 STL.64 [R1+0x50], R6 ;  /* 0x0000500601000387 */ /* 0x0003e80000100a00 */
[----:B------:R-:W-:Y:S06]  /*00c0*/  @P0 BAR.ARV 0x4, 0x100 ;  /* 0x0104000000000b1d */ /* 0x000fec0000002000 */
[----:B------:R-:W-:Y:S05]  /*00d0*/  @P0 BRA `(.L_x_13) ;  /* 0x00000b1000000947 */ /* 0x000fea0003800000 */
[----:B------:R-:W-:Y:S01]  /*00e0*/  LOP3.LUT R14, R2, 0x1f, RZ, 0xc0, !PT ;  /* 0x0000001f020e7812 */ /* 0x000fe200078ec0ff */
[----:B------:R-:W-:Y:S01]  /*00f0*/  CS2R R8, SRZ ;  /* 0x0000000000087805 */ /* 0x000fe2000001ff00 */
[----:B-1----:R-:W-:-:S02]  /*0100*/  IMAD.MOV.U32 R7, RZ, RZ, RZ ;  /* 0x000000ffff077224 */ /* 0x002fc400078e00ff */
[----:B------:R-:W-:-:S04]  /*0110*/  ISETP.NE.AND P6, PT, R14, 0x1f, PT ;  /* 0x0000001f0e00780c */ /* 0x000fc80003fc5270 */
[----:B------:R-:W-:-:S13]  /*0120*/  ISETP.GE.OR P0, PT, R14, c[0x0][0x53c], !P6 ;  /* 0x00014f000e007a0c */ /* 0x000fda0007706670 */
[----:B------:R-:W-:Y:S02]  /*0130*/  @!P0 IMAD.MOV.U32 R4, RZ, RZ, 0x4 ;  /* 0x00000004ff048424 */ /* 0x000fe400078e00ff */
[----:B------:R-:W-:Y:S02]  /*0140*/  @!P0 IMAD.MOV.U32 R2, RZ, RZ, 0x4 ;  /* 0x00000004ff028424 */ /* 0x000fe400078e00ff */
[----:B------:R-:W-:-:S04]  /*0150*/  @!P0 IMAD.WIDE.U32 R4, R14, R4, c[0x0][0x580] ;  /* 0x000160000e048625 */ /* 0x000fc800078e0004 */
[C---:B------:R-:W-:Y:S01]  /*0160*/  @!P0 IMAD.WIDE.U32 R2, R14.reuse, R2, c[0x0][0x578] ;  /* 0x00015e000e028625 */ /* 0x040fe200078e0002 */
[----:B------:R-:W2:Y:S04]  /*0170*/  @!P0 LDG.E R8, [R4.64] ;  /* 0x0000000604088981 */ /* 0x000ea8000c1e1900 */
[----:B------:R-:W2:Y:S01]  /*0180*/  @!P0 LDG.E R7, [R2.64] ;  /* 0x0000000602078981 */ /* 0x000ea2000c1e1900 */
[C---:B------:R-:W-:Y:S01]  /*0190*/  ISETP.NE.AND P5, PT, R14.reuse, RZ, PT ;  /* 0x000000ff0e00720c */ /* 0x040fe20003fa5270 */
[----:B------:R-:W1:Y:S01]  /*01a0*/  S2UR UR4, SR_CTAID.X ;  /* 0x00000000000479c3 */ /* 0x000e620000002500 */
[C---:B------:R-:W-:Y:S02]  /*01b0*/  ISETP.GE.U32.AND P4, PT, R14.reuse, 0x2, PT ;  /* 0x000000020e00780c */ /* 0x040fe40003f86070 */
[----:B------:R-:W-:-:S02]  /*01c0*/  ISETP.GE.U32.AND P3, PT, R14, 0x4, PT ;  /* 0x000000040e00780c */ /* 0x000fc40003f66070 */
[C---:B------:R-:W-:Y:S02]  /*01d0*/  ISETP.GE.U32.AND P2, PT, R14.reuse, 0x8, PT ;  /* 0x000000080e00780c */ /* 0x040fe40003f46070 */
[----:B------:R-:W-:Y:S01]  /*01e0*/  ISETP.GE.U32.AND P1, PT, R14, 0x10, PT ;  /* 0x000000100e00780c */ /* 0x000fe20003f26070 */
[----:B--2---:R-:W-:-:S05]  /*01f0*/  IMAD R4, R8, R7, RZ ;  /* 0x0000000708047224 */ /* 0x004fca00078e02ff */
[----:B------:R-:W2:Y:S02]  /*0200*/  SHFL.UP PT, R0, R4, 0x1, RZ ;  /* 0x0420000004007989 */ /* 0x000ea400000e00ff */
[----:B--2---:R-:W-:-:S05]  /*0210*/  SEL R0, R0, RZ, P5 ;  /* 0x000000ff00007207 */ /* 0x004fca0002800000 */
[----:B------:R-:W-:-:S05]  /*0220*/  IMAD.IADD R4, R4, 0x1, R0 ;  /* 0x0000000104047824 */ /* 0x000fca00078e0200 */
        /* <DEDUP_REMOVED lines=12> */
[----:B------:R-:W2:Y:S02]  /*02f0*/  SHFL.IDX PT, R6, R4, 0x1f, 0x1f ;  /* 0x03e01f0004067f89 */ /* 0x000ea400000e0000 */
[----:B--2---:R-:W-:-:S04]  /*0300*/  IMAD R6, R6, c[0x0][0x538], RZ ;  /* 0x00014e0006067a24 */ /* 0x004fc800078e02ff */
[----:B------:R-:W-:Y:S01]  /*0310*/  IMAD.MOV.U32 R0, RZ, RZ, R6 ;  /* 0x000000ffff007224 */ /* 0x000fe200078e0006 */
[----:B-1----:R-:W-:-:S13]  /*0320*/  ISETP.GT.AND P0, PT, R6, UR4, PT ;  /* 0x0000000406007c0c */ /* 0x002fda000bf04270 */
[----:B------:R-:W-:Y:S05]  /*0330*/  @P0 BRA `(.L_x_14) ;  /* 0x0000027000000947 */ /* 0x000fea0003800000 */
[----:B------:R-:W-:Y:S02]  /*0340*/  MOV R6, R0 ;  /* 0x0000000000067202 */ /* 0x000fe40000000f00 */
[----:B------:R-:W-:-:S04]  /*0350*/  MOV R9, RZ ;  /* 0x000000ff00097202 */ /* 0x000fc80000000f00 */
.L_x_18:
[----:B------:R-:W-:-:S04]  /*0360*/  IADD3 R0, R9, 0x1f, RZ ;  /* 0x0000001f09007810 */ /* 0x000fc80007ffe0ff */
[----:B------:R-:W-:-:S13]  /*0370*/  ISETP.GE.AND P0, PT, R0, c[0x0][0x53c], PT ;  /* 0x00014f0000007a0c */ /* 0x000fda0003f06270 */
[----:B------:R-:W-:Y:S05]  /*0380*/  @P0 BRA `(.L_x_15) ;  /* 0x0000078000000947 */ /* 0x000fea0003800000 */
[----:B------:R-:W-:Y:S01]  /*0390*/  MOV R9, R0 ;  /* 0x0000000000097202 */ /* 0x000fe20000000f00 */
[----:B------:R-:W-:Y:S01]  /*03a0*/  IMAD.MOV.U32 R7, RZ, RZ, RZ ;  /* 0x000000ffff077224 */ /* 0x000fe200078e00ff */
[----:B------:R-:W-:Y:S02]  /*03b0*/  MOV R8, RZ ;  /* 0x000000ff00087202 */ /* 0x000fe40000000f00 */
[----:B------:R-:W-:-:S04]  /*03c0*/  IADD3 R0, R14, R9, RZ ;  /* 0x000000090e007210 */ /* 0x000fc80007ffe0ff */
[----:B------:R-:W-:-:S13]  /*03d0*/  ISETP.GE.OR P0, PT, R0, c[0x0][0x53c], !P6 ;  /* 0x00014f0000007a0c */ /* 0x000fda0007706670 */
[----:B------:R-:W-:Y:S01]  /*03e0*/  @!P0 MOV R2, 0x4 ;  /* 0x0000000400028802 */ /* 0x000fe20000000f00 */
[----:B------:R-:W-:-:S04]  /*03f0*/  @!P0 IMAD.MOV.U32 R3, RZ, RZ, 0x4 ;  /* 0x00000004ff038424 */ /* 0x000fc800078e00ff */
[----:B------:R-:W-:-:S04]  /*0400*/  @!P0 IMAD.WIDE R4, R0, R2, c[0x0][0x580] ;  /* 0x0001600000048625 */ /* 0x000fc800078e0202 */
[----:B------:R-:W-:Y:S01]  /*0410*/  @!P0 IMAD.WIDE R2, R0, R3, c[0x0][0x578] ;  /* 0x00015e0000028625 */ /* 0x000fe200078e0203 */
[----:B------:R-:W2:Y:S04]  /*0420*/  @!P0 LDG.E R8, [R4.64] ;  /* 0x0000000604088981 */ /* 0x000ea8000c1e1900 */
[----:B------:R-:W2:Y:S02]  /*0430*/  @!P0 LDG.E R7, [R2.64] ;  /* 0x0000000602078981 */ /* 0x000ea4000c1e1900 */
[----:B--2---:R-:W-:Y:S01]  /*0440*/  IMAD R5, R8, R7, RZ ;  /* 0x0000000708057224 */ /* 0x004fe200078e02ff */
[----:B------:R-:W-:Y:S05]  /*0450*/  BRA.DIV ~URZ, `(.L_x_16) ;  /* 0x0000f4a27f007947 */ /* 0x000fea000b800000 */
[----:B------:R1:W2:Y:S02]  /*0460*/  SHFL.UP PT, R0, R5, 0x1, RZ ;  /* 0x0420000005007989 */ /* 0x0002a400000e00ff */
.L_x_115:
[----:B--2---:R-:W-:-:S04]  /*0470*/  SEL R0, R0, RZ, P5 ;  /* 0x000000ff00007207 */ /* 0x004fc80002800000 */
[----:B-1----:R-:W-:Y:S01]  /*0480*/  IADD3 R5, R5, R0, RZ ;  /* 0x0000000005057210 */ /* 0x002fe20007ffe0ff */
[----:B------:R-:W-:Y:S05]  /*0490*/  BRA.DIV ~URZ, `(.L_x_17) ;  /* 0x0000f4c27f007947 */ /* 0x000fea000b800000 */
[----:B------:R-:W1:Y:S02]  /*04a0*/  SHFL.UP PT, R0, R5, 0x2, RZ ;  /* 0x0440000005007989 */ /* 0x000e6400000e00ff */
[----:B-1----:R-:W-:-:S05]  /*04b0*/  SEL R0, R0, RZ, P4 ;  /* 0x000000ff00007207 */ /* 0x002fca0002000000 */
[----:B------:R-:W-:-:S05]  /*04c0*/  IMAD.IADD R0, R5, 0x1, R0 ;  /* 0x0000000105007824 */ /* 0x000fca00078e0200 */
        /* <DEDUP_REMOVED lines=9> */
[----:B------:R1:W2:Y:S02]  /*0560*/  SHFL.IDX PT, R0, R4, 0x1f, 0x1f ;  /* 0x03e01f0004007f89 */ /* 0x0002a400000e0000 */
.L_x_116:
[----:B--2---:R-:W-:-:S05]  /*0570*/  IMAD R0, R0, c[0x0][0x538], RZ ;  /* 0x00014e0000007a24 */ /* 0x004fca00078e02ff */
[----:B------:R-:W-:-:S04]  /*0580*/  IADD3 R6, R0, R6, RZ ;  /* 0x0000000600067210 */ /* 0x000fc80007ffe0ff */
[----:B------:R-:W-:-:S13]  /*0590*/  ISETP.GT.AND P0, PT, R6, UR4, PT ;  /* 0x0000000406007c0c */ /* 0x000fda000bf04270 */
[----:B-1----:R-:W-:Y:S05]  /*05a0*/  @!P0 BRA `(.L_x_18) ;  /* 0xfffffdb000008947 */ /* 0x002fea000383ffff */
.L_x_14:
[----:B------:R-:W-:-:S05]  /*05b0*/  IADD3 R12, -R0, R6, RZ ;  /* 0x00000006000c7210 */ /* 0x000fca0007ffe1ff */
[----:B------:R-:W-:-:S05]  /*05c0*/  IMAD R0, R4, c[0x0][0x538], R12 ;  /* 0x00014e0004007a24 */ /* 0x000fca00078e020c */
[----:B------:R-:W-:Y:S01]  /*05d0*/  ISETP.GT.AND P0, PT, R0, UR4, PT ;  /* 0x0000000400007c0c */ /* 0x000fe2000bf04270 */
[----:B------:R-:W-:-:S12]  /*05e0*/  BRA.DIV ~URZ, `(.L_x_19) ;  /* 0x0000f5227f007947 */ /* 0x000fd8000b800000 */
[----:B------:R-:W-:-:S04]  /*05f0*/  VOTE.ANY R5, PT, !P0 ;  /* 0x0000000000057806 */ /* 0x000fc800040e0100 */
.L_x_117:
[----:B------:R1:W2:Y:S01]  /*0600*/  POPC R13, R5 ;  /* 0x00000005000d7309 */ /* 0x0002a20000000000 */
[----:B------:R-:W-:Y:S05]  /*0610*/  BRA.DIV ~URZ, `(.L_x_20) ;  /* 0x0000f5427f007947 */ /* 0x000fea000b800000 */
[----:B--2---:R2:W3:Y:S01]  /*0620*/  SHFL.IDX PT, R11, R8, R13, 0x1f ;  /* 0x00001f0d080b7589 */ /* 0x0044e200000e0000 */
[----:B------:R-:W-:-:S03]  /*0630*/  MOV R6, RZ ;  /* 0x000000ff00067202 */ /* 0x000fc60000000f00 */
[----:B------:R2:W4:Y:S04]  /*0640*/  SHFL.IDX PT, R10, R7, R13, 0x1f ;  /* 0x00001f0d070a7589 */ /* 0x00052800000e0000 */
.L_x_118:
[----:B------:R-:W-:Y:S01]  /*0650*/  ISETP.NE.AND P0, PT, R5, RZ, PT ;  /* 0x000000ff0500720c */ /* 0x000fe20003f05270 */
[----:B------:R-:W-:-:S12]  /*0660*/  BSSY B0, `(.L_x_21) ;  /* 0x0000005000007945 */ /* 0x000fd80003800000 */
[----:B------:R-:W-:Y:S05]  /*0670*/  @!P0 BRA `(.L_x_22) ;  /* 0x0000003000008947 */ /* 0x000fea0003800000 */
[----:B------:R-:W-:Y:S01]  /*0680*/  IADD3 R3, R13, -0x1, RZ ;  /* 0xffffffff0d037810 */ /* 0x000fe20007ffe0ff */
[----:B------:R-:W-:Y:S05]  /*0690*/  BRA.DIV ~URZ, `(.L_x_23) ;  /* 0x0000f5a27f007947 */ /* 0x000fea000b800000 */
[----:B------:R1:W2:Y:S02]  /*06a0*/  SHFL.IDX PT, R6, R4, R3, 0x1f ;  /* 0x00001f0304067589 */ /* 0x0002a400000e0000 */
.L_x_22:
[----:B------:R-:W-:Y:S05]  /*06b0*/  BSYNC B0 ;  /* 0x0000000000007941 */ /* 0x000fea0003800000 */
.L_x_21:
[----:B---3--:R-:W-:Y:S01]  /*06c0*/  IABS R0, R11 ;  /* 0x0000000b00007213 */ /* 0x008fe20000000000 */
[----:B-12---:R-:W-:-:S04]  /*06d0*/  IMAD R4, R6, c[0x0][0x538], R12 ;  /* 0x00014e0006047a24 */ /* 0x006fc800078e020c */
[----:B------:R-:W-:Y:S01]  /*06e0*/  IMAD.MOV.U32 R5, RZ, RZ, R0 ;  /* 0x000000ffff057224 */ /* 0x000fe200078e0000 */
[----:B----4-:R-:W-:Y:S01]  /*06f0*/  IABS R0, R10 ;  /* 0x0000000a00007213 */ /* 0x010fe20000000000 */
[----:B------:R1:W-:Y:S01]  /*0700*/  STL [R1+0x48], R4 ;  /* 0x0000480401007387 */ /* 0x0003e20000100800 */
[----:B------:R-:W-:Y:S01]  /*0710*/  IADD3 R12, -R4, UR4, RZ ;  /* 0x00000004040c7c10 */ /* 0x000fe2000fffe1ff */
[----:B------:R-:W2:Y:S02]  /*0720*/  I2F.RP R2, R5 ;  /* 0x0000000500027306 */ /* 0x000ea40000209400 */
[----:B------:R-:W-:Y:S01]  /*0730*/  IMAD.MOV.U32 R7, RZ, RZ, R0 ;  /* 0x000000ffff077224 */ /* 0x000fe200078e0000 */
[----:B------:R-:W-:Y:S02]  /*0740*/  IABS R6, R12 ;  /* 0x0000000c00067213 */ /* 0x000fe40000000000 */
[----:B------:R-:W-:-:S03]  /*0750*/  IABS R0, R11 ;  /* 0x0000000b00007213 */ /* 0x000fc60000000000 */
[----:B------:R-:W-:Y:S01]  /*0760*/  I2F.RP R8, R7 ;  /* 0x0000000700087306 */ /* 0x000fe20000209400 */
[----:B------:R-:W-:-:S07]  /*0770*/  IADD3 R0, RZ, -R0, RZ ;  /* 0x80000000ff007210 */ /* 0x000fce0007ffe0ff */
[----:B--2---:R-:W2:Y:S02]  /*0780*/  MUFU.RCP R2, R2 ;  /* 0x0000000200027308 */ /* 0x004ea40000001000 */
[----:B--2---:R-:W-:-:S06]  /*0790*/  IADD3 R2, R2, 0xffffffe, RZ ;  /* 0x0ffffffe02027810 */ /* 0x004fcc0007ffe0ff */
[----:B------:R-:W2:Y:S02]  /*07a0*/  F2I.FTZ.U32.TRUNC.NTZ R3, R2 ;  /* 0x0000000200037305 */ /* 0x000ea4000021f000 */
[----:B--2---:R-:W-:-:S04]  /*07b0*/  IMAD.MOV R2, RZ, RZ, -R3 ;  /* 0x000000ffff027224 */ /* 0x004fc800078e0a03 */
[----:B-1----:R-:W-:Y:S02]  /*07c0*/  IMAD R4, R2, R5, RZ ;  /* 0x0000000502047224 */ /* 0x002fe400078e02ff */
[----:B------:R-:W-:-:S04]  /*07d0*/  IMAD.MOV.U32 R2, RZ, RZ, RZ ;  /* 0x000000ffff027224 */ /* 0x000fc800078e00ff */
[----:B------:R-:W-:-:S04]  /*07e0*/  IMAD.HI.U32 R2, R3, R4, R2 ;  /* 0x0000000403027227 */ /* 0x000fc800078e0002 */
[----:B------:R-:W-:-:S04]  /*07f0*/  IMAD.MOV.U32 R3, RZ, RZ, R6 ;  /* 0x000000ffff037224 */ /* 0x000fc800078e0006 */
[----:B------:R-:W-:-:S04]  /*0800*/  IMAD.HI.U32 R2, R2, R3, RZ ;  /* 0x0000000302027227 */ /* 0x000fc800078e00ff */
[----:B------:R-:W-:Y:S02]  /*0810*/  IMAD R0, R2, R0, R3 ;  /* 0x0000000002007224 */ /* 0x000fe400078e0203 */
[----:B------:R-:W1:Y:S03]  /*0820*/  MUFU.RCP R3, R8 ;  /* 0x0000000800037308 */ /* 0x000e660000001000 */
[----:B------:R-:W-:Y:S02]  /*0830*/  ISETP.GT.U32.AND P1, PT, R5, R0, PT ;  /* 0x000000000500720c */ /* 0x000fe40003f24070 */
[----:B-1----:R-:W-:-:S11]  /*0840*/  IADD3 R3, R3, 0xffffffe, RZ ;  /* 0x0ffffffe03037810 */ /* 0x002fd60007ffe0ff */
[----:B------:R-:W-:Y:S01]  /*0850*/  @!P1 IMAD.IADD R0, R0, 0x1, -R5 ;  /* 0x0000000100009824 */ /* 0x000fe200078e0a05 */
[----:B------:R-:W-:Y:S02]  /*0860*/  @!P1 IADD3 R2, R2, 0x1, RZ ;  /* 0x0000000102029810 */ /* 0x000fe40007ffe0ff */
[----:B------:R-:W-:Y:S01]  /*0870*/  ISETP.NE.AND P1, PT, R11, RZ, PT ;  /* 0x000000ff0b00720c */ /* 0x000fe20003f25270 */
[----:B------:R-:W1:Y:S01]  /*0880*/  F2I.FTZ.U32.TRUNC.NTZ R3, R3 ;  /* 0x0000000300037305 */ /* 0x000e62000021f000 */
[----:B------:R-:W-:Y:S02]  /*0890*/  ISETP.GE.U32.AND P2, PT, R0, R5, PT ;  /* 0x000000050000720c */ /* 0x000fe40003f46070 */
[----:B------:R-:W-:-:S04]  /*08a0*/  LOP3.LUT R0, R12, R11, RZ, 0x3c, !PT ;  /* 0x0000000b0c007212 */ /* 0x000fc800078e3cff */
[----:B------:R-:W-:-:S07]  /*08b0*/  ISETP.GE.AND P0, PT, R0, RZ, PT ;  /* 0x000000ff0000720c */ /* 0x000fce0003f06270 */
[----:B------:R-:W-:Y:S02]  /*08c0*/  @P2 IADD3 R2, R2, 0x1, RZ ;  /* 0x0000000102022810 */ /* 0x000fe40007ffe0ff */
[----:B-1----:R-:W-:-:S03]  /*08d0*/  IADD3 R0, RZ, -R3, RZ ;  /* 0x80000003ff007210 */ /* 0x002fc60007ffe0ff */
[----:B------:R-:W-:Y:S02]  /*08e0*/  IMAD.MOV.U32 R4, RZ, RZ, R2 ;  /* 0x000000ffff047224 */ /* 0x000fe400078e0002 */
[----:B------:R-:W-:Y:S01]  /*08f0*/  IMAD.MOV.U32 R2, RZ, RZ, R0 ;  /* 0x000000ffff027224 */ /* 0x000fe200078e0000 */
[----:B------:R-:W-:Y:S01]  /*0900*/  IABS R0, R10 ;  /* 0x0000000a00007213 */ /* 0x000fe20000000000 */
[----:B------:R-:W-:Y:S01]  /*0910*/  @!P0 IMAD.MOV R4, RZ, RZ, -R4 ;  /* 0x000000ffff048224 */ /* 0x000fe200078e0a04 */
[----:B------:R-:W-:Y:S01]  /*0920*/  @!P1 LOP3.LUT R4, RZ, R11, RZ, 0x33, !PT ;  /* 0x0000000bff049212 */ /* 0x000fe200078e33ff */
[----:B------:R-:W-:Y:S01]  /*0930*/  IMAD R5, R2, R7, RZ ;  /* 0x0000000702057224 */ /* 0x000fe200078e02ff */
[----:B------:R-:W-:Y:S01]  /*0940*/  MOV R2, RZ ;  /* 0x000000ff00027202 */ /* 0x000fe20000000f00 */
[----:B------:R-:W-:Y:S01]  /*0950*/  IMAD.MOV R6, RZ, RZ, -R0 ;  /* 0x000000ffff067224 */ /* 0x000fe200078e0a00 */
[----:B------:R-:W-:-:S03]  /*0960*/  IABS R8, R4 ;  /* 0x0000000400087213 */ /* 0x000fc60000000000 */
[----:B------:R-:W-:-:S04]  /*0970*/  IMAD.HI.U32 R0, R3, R5, R2 ;  /* 0x0000000503007227 */ /* 0x000fc800078e0002 */
[----:B------:R-:W-:Y:S02]  /*0980*/  IMAD.MOV.U32 R2, RZ, RZ, R8 ;  /* 0x000000ffff027224 */ /* 0x000fe400078e0008 */
[----:B------:R-:W-:Y:S02]  /*0990*/  IMAD.MOV.U32 R3, RZ, RZ, R6 ;  /* 0x000000ffff037224 */ /* 0x000fe400078e0006 */
[----:B------:R-:W-:-:S04]  /*09a0*/  IMAD.HI.U32 R0, R0, R2, RZ ;  /* 0x0000000200007227 */ /* 0x000fc800078e00ff */
[----:B------:R-:W-:Y:S02]  /*09b0*/  IMAD R2, R0, R3, R2 ;  /* 0x0000000300027224 */ /* 0x000fe400078e0202 */
[----:B------:R-:W-:-:S03]  /*09c0*/  IMAD R3, R4, R11, RZ ;  /* 0x0000000b04037224 */ /* 0x000fc600078e02ff */
[----:B------:R-:W-:Y:S02]  /*09d0*/  ISETP.GT.U32.AND P1, PT, R7, R2, PT ;  /* 0x000000020700720c */ /* 0x000fe40003f24070 */
[----:B------:R-:W-:-:S11]  /*09e0*/  IADD3 R3, R12, -R3, RZ ;  /* 0x800000030c037210 */ /* 0x000fd60007ffe0ff */
[----:B------:R-:W-:Y:S01]  /*09f0*/  @!P1 IMAD.IADD R2, R2, 0x1, -R7 ;  /* 0x0000000102029824 */ /* 0x000fe200078e0a07 */
[----:B------:R-:W-:Y:S02]  /*0a00*/  @!P1 IADD3 R0, R0, 0x1, RZ ;  /* 0x0000000100009810 */ /* 0x000fe40007ffe0ff */
[----:B------:R-:W-:Y:S02]  /*0a10*/  ISETP.NE.AND P1, PT, R10, RZ, PT ;  /* 0x000000ff0a00720c */ /* 0x000fe40003f25270 */
[----:B------:R-:W-:Y:S02]  /*0a20*/  ISETP.GE.U32.AND P2, PT, R2, R7, PT ;  /* 0x000000070200720c */ /* 0x000fe40003f46070 */
[----:B------:R-:W-:-:S04]  /*0a30*/  LOP3.LUT R2, R4, R10, RZ, 0x3c, !PT ;  /* 0x0000000a04027212 */ /* 0x000fc800078e3cff */
[----:B------:R-:W-:-:S07]  /*0a40*/  ISETP.GE.AND P0, PT, R2, RZ, PT ;  /* 0x000000ff0200720c */ /* 0x000fce0003f06270 */
[----:B------:R-:W-:-:S06]  /*0a50*/  @P2 IADD3 R0, R0, 0x1, RZ ;  /* 0x0000000100002810 */ /* 0x000fcc0007ffe0ff */
[----:B------:R-:W-:Y:S02]  /*0a60*/  @!P0 IADD3 R0, -R0, RZ, RZ ;  /* 0x000000ff00008210 */ /* 0x000fe40007ffe1ff */
[----:B------:R-:W-:-:S05]  /*0a70*/  @!P1 LOP3.LUT R0, RZ, R10, RZ, 0x33, !PT ;  /* 0x0000000aff009212 */ /* 0x000fca00078e33ff */
[--C-:B------:R-:W-:Y:S02]  /*0a80*/  IMAD.MOV R2, RZ, RZ, -R0.reuse ;  /* 0x000000ffff027224 */ /* 0x100fe400078e0a00 */
[C---:B------:R-:W-:Y:S02]  /*0a90*/  IMAD R0, R10.reuse, 0x1000000, R0 ;  /* 0x010000000a007824 */ /* 0x040fe400078e0200 */
[----:B------:R-:W-:Y:S02]  /*0aa0*/  IMAD R2, R10, R2, R4 ;  /* 0x000000020a027224 */ /* 0x000fe400078e0204 */
[----:B------:R-:W-:Y:S02]  /*0ab0*/  IMAD.IADD R4, R13, 0x1, R9 ;  /* 0x000000010d047824 */ /* 0x000fe400078e0209 */
[----:B------:R-:W-:-:S03]  /*0ac0*/  IMAD R0, R2, 0x10000, R0 ;  /* 0x0001000002007824 */ /* 0x000fc600078e0200 */
[----:B------:R1:W-:Y:S04]  /*0ad0*/  STL [R1+0x54], R4 ;  /* 0x0000540401007387 */ /* 0x0003e80000100800 */
[----:B------:R1:W-:Y:S04]  /*0ae0*/  STL [R1+0x50], R0 ;  /* 0x0000500001007387 */ /* 0x0003e80000100800 */
[----:B------:R1:W-:Y:S01]  /*0af0*/  STL [R1+0x4c], R3 ;  /* 0x00004c0301007387 */ /* 0x0003e20000100800 */
[----:B------:R-:W-:Y:S05]  /*0b00*/  BRA `(.L_x_24) ;  /* 0x0000006000007947 */ /* 0x000fea0003800000 */
.L_x_15:
[----:B------:R-:W-:Y:S01]  /*0b10*/  MOV R0, UR4 ;  /* 0x0000000400007c02 */ /* 0x000fe20008000f00 */
[----:B------:R-:W-:Y:S04]  /*0b20*/  STL [R1+0x4c], RZ ;  /* 0x00004cff01007387 */ /* 0x000fe80000100800 */
[----:B------:R-:W-:Y:S04]  /*0b30*/  STL [R1+0x50], RZ ;  /* 0x000050ff01007387 */ /* 0x000fe80000100800 */
[----:B------:R1:W-:Y:S02]  /*0b40*/  STL [R1+0x48], R0 ;  /* 0x0000480001007387 */ /* 0x0003e40000100800 */
[----:B-1----:R-:W-:-:S05]  /*0b50*/  MOV R0, c[0x0][0x53c] ;  /* 0x00014f0000007a02 */ /* 0x002fca0000000f00 */
[----:B------:R1:W-:Y:S02]  /*0b60*/  STL [R1+0x54], R0 ;  /* 0x0000540001007387 */ /* 0x0003e40000100800 */
.L_x_24:
[----:B-1----:R-:W2:Y:S04]  /*0b70*/  LDL R4, [R1+0x48] ;  /* 0x0000480001047983 */ /* 0x002ea80000100800 */
[----:B------:R-:W2:Y:S04]  /*0b80*/  LDL R5, [R1+0x4c] ;  /* 0x00004c0001057983 */ /* 0x000ea80000100800 */
[----:B------:R-:W2:Y:S04]  /*0b90*/  LDL R6, [R1+0x50] ;  /* 0x0000500001067983 */ /* 0x000ea80000100800 */
[----:B------:R-:W2:Y:S01]  /*0ba0*/  LDL R7, [R1+0x54] ;  /* 0x0000540001077983 */ /* 0x000ea20000100800 */
[----:B------:R-:W-:Y:S01]  /*0bb0*/  ISETP.NE.AND P0, PT, R14, RZ, PT ;  /* 0x000000ff0e00720c */ /* 0x000fe20003f05270 */
[----:B------:R-:W-:-:S12]  /*0bc0*/  WARPSYNC 0xffffffff ;  /* 0xffffffff00007948 */ /* 0x000fd80003800000 */
[----:B--2---:R1:W-:Y:S04]  /*0bd0*/  @!P0 STS.128 [0x1a080], R4 ;  /* 0x01a08004ff008388 */ /* 0x0043e80000000c00 */
[----:B------:R-:W-:Y:S06]  /*0be0*/  BAR.ARV 0x5, 0x100 ;  /* 0x0144000000007b1d */ /* 0x000fec0000002000 */
.L_x_13:
[----:B------:R-:W2:Y:S02]  /*0bf0*/  LDL R0, [R1+0x54] ;  /* 0x0000540001007983 */ /* 0x000ea40000100800 */
[----:B--2---:R-:W-:-:S13]  /*0c00*/  ISETP.GE.AND P0, PT, R0, c[0x0][0x53c], PT ;  /* 0x00014f0000007a0c */ /* 0x004fda0003f06270 */
[----:B------:R-:W-:Y:S05]  /*0c10*/  @P0 EXIT ;  /* 0x000000000000094d */ /* 0x000fea0003800000 */
[----:B------:R-:W2:Y:S01]  /*0c20*/  S2R R15, SR_TID.X ;  /* 0x00000000000f7919 */ /* 0x000ea20000002100 */
[----:B------:R-:W-:Y:S02]  /*0c30*/  ULDC UR5, c[0x0][0x2ac] ;  /* 0x0000ab0000057ab9 */ /* 0x000fe40000000800 */
[----:B------:R-:W-:Y:S02]  /*0c40*/  ULDC UR4, c[0x0][0x1d0] ;  /* 0x0000740000047ab9 */ /* 0x000fe40000000800 */
[----:B------:R-:W-:Y:S01]  /*0c50*/  UIMAD UR5, UR5, UR4, URZ ;  /* 0x00000004050572a4 */ /* 0x000fe2000f8e023f */
[----:B-12---:R-:W-:-:S04]  /*0c60*/  SHF.R.S32.HI R7, RZ, 0x1f, R15 ;  /* 0x0000001fff077819 */ /* 0x006fc8000001140f */
[CC--:B------:R-:W-:Y:S02]  /*0c70*/  LEA.HI R2, R7.reuse, R15.reuse, RZ, 0x4 ;  /* 0x0000000f07027211 */ /* 0x0c0fe400078f20ff */
[----:B------:R-:W-:Y:S02]  /*0c80*/  LEA.HI R14, R7, R15, RZ, 0x2 ;  /* 0x0000000f070e7211 */ /* 0x000fe400078f10ff */
[----:B------:R-:W-:Y:S02]  /*0c90*/  SHF.R.S32.HI R3, RZ, 0x4, R2 ;  /* 0x00000004ff037819 */ /* 0x000fe40000011402 */
[--C-:B------:R-:W-:Y:S02]  /*0ca0*/  SHF.R.S32.HI R8, RZ, 0x2, R14.reuse ;  /* 0x00000002ff087819 */ /* 0x100fe4000001140e */
[----:B------:R-:W-:Y:S02]  /*0cb0*/  LEA.HI R0, R2, R3, RZ, 0x1 ;  /* 0x0000000302007211 */ /* 0x000fe400078f08ff */
[----:B------:R-:W-:-:S02]  /*0cc0*/  SHF.R.S32.HI R4, RZ, 0x1f, R14 ;  /* 0x0000001fff047819 */ /* 0x000fc4000001140e */
[----:B------:R-:W-:Y:S02]  /*0cd0*/  LOP3.LUT R0, R0, 0xfffffffe, RZ, 0xc0, !PT ;  /* 0xfffffffe00007812 */ /* 0x000fe400078ec0ff */
[CC--:B------:R-:W-:Y:S02]  /*0ce0*/  LEA.HI R10, R7.reuse, R15.reuse, RZ, 0x3 ;  /* 0x0000000f070a7211 */ /* 0x0c0fe400078f18ff */
[----:B------:R-:W-:Y:S01]  /*0cf0*/  LEA.HI R9, R7, R15, RZ, 0x5 ;  /* 0x0000000f07097211 */ /* 0x000fe200078f28ff */
[----:B------:R-:W-:Y:S01]  /*0d00*/  IMAD.IADD R12, R3, 0x1, -R0 ;  /* 0x00000001030c7824 */ /* 0x000fe200078e0a00 */
[----:B------:R-:W-:Y:S02]  /*0d10*/  LOP3.LUT R0, R2, 0xfffffff0, RZ, 0xc0, !PT ;  /* 0xfffffff002007812 */ /* 0x000fe400078ec0ff */
[----:B------:R-:W-:Y:S02]  /*0d20*/  LEA.HI R2, R4, R8, RZ, 0x3 ;  /* 0x0000000804027211 */ /* 0x000fe400078f18ff */
[----:B------:R-:W-:Y:S01]  /*0d30*/  SHF.R.S32.HI R5, RZ, 0x3, R10 ;  /* 0x00000003ff057819 */ /* 0x000fe2000001140a */
[----:B------:R-:W-:Y:S01]  /*0d40*/  IMAD.IADD R0, R15, 0x1, -R0 ;  /* 0x000000010f007824 */ /* 0x000fe200078e0a00 */
[----:B------:R-:W-:-:S02]  /*0d50*/  LOP3.LUT R4, R10, 0xfffffff8, RZ, 0xc0, !PT ;  /* 0xfffffff80a047812 */ /* 0x000fc400078ec0ff */
[----:B------:R-:W-:Y:S01]  /*0d60*/  LOP3.LUT R2, R2, 0xfffffff8, RZ, 0xc0, !PT ;  /* 0xfffffff802027812 */ /* 0x000fe200078ec0ff */
[----:B------:R-:W-:Y:S01]  /*0d70*/  IMAD.SHL.U32 R3, R5, 0x40, RZ ;  /* 0x0000004005037824 */ /* 0x000fe200078e00ff */
[----:B------:R-:W-:Y:S01]  /*0d80*/  SHF.R.S32.HI R243, RZ, 0x5, R9 ;  /* 0x00000005fff37819 */ /* 0x000fe20000011409 */
[----:B------:R-:W-:Y:S01]  /*0d90*/  IMAD.IADD R5, R15, 0x1, -R4 ;  /* 0x000000010f057824 */ /* 0x000fe200078e0a04 */
[----:B------:R-:W-:Y:S01]  /*0da0*/  SHF.R.S32.HI R4, RZ, 0x1f, R0 ;  /* 0x0000001fff047819 */ /* 0x000fe20000011400 */
[----:B------:R-:W-:Y:S01]  /*0db0*/  IMAD.IADD R8, R8, 0x1, -R2 ;  /* 0x0000000108087824 */ /* 0x000fe200078e0a02 */
[----:B------:R-:W-:Y:S01]  /*0dc0*/  LOP3.LUT R2, R3, 0x1c0, RZ, 0xc0, !PT ;  /* 0x000001c003027812 */ /* 0x000fe200078ec0ff */
[C---:B------:R-:W-:Y:S01]  /*0dd0*/  IMAD.SHL.U32 R251, R5.reuse, 0x8, RZ ;  /* 0x0000000805fb7824 */ /* 0x040fe200078e00ff */
[----:B------:R-:W-:Y:S01]  /*0de0*/  LEA.HI R13, R4, R0, RZ, 0x3 ;  /* 0x00000000040d7211 */ /* 0x000fe200078f18ff */
[----:B------:R-:W-:Y:S01]  /*0df0*/  IMAD.SHL.U32 R5, R5, 0x40, RZ ;  /* 0x0000004005057824 */ /* 0x000fe200078e00ff */
[----:B------:R-:W-:-:S02]  /*0e00*/  SHF.R.U32.HI R6, RZ, 0x3, R2 ;  /* 0x00000003ff067819 */ /* 0x000fc40000011602 */
[----:B------:R-:W-:Y:S02]  /*0e10*/  LOP3.LUT R4, R13, 0xfffffff8, RZ, 0xc0, !PT ;  /* 0xfffffff80d047812 */ /* 0x000fe400078ec0ff */
[----:B------:R-:W-:Y:S02]  /*0e20*/  LOP3.LUT R3, R2, 0x38, R251, 0xf8, !PT ;  /* 0x0000003802037812 */ /* 0x000fe400078ef8fb */
[----:B------:R-:W-:Y:S01]  /*0e30*/  LOP3.LUT R2, R5, 0x1c0, RZ, 0xc0, !PT ;  /* 0x000001c005027812 */ /* 0x000fe200078ec0ff */
[----:B------:R-:W-:Y:S01]  /*0e40*/  IMAD.IADD R0, R0, 0x1, -R4 ;  /* 0x0000000100007824 */ /* 0x000fe200078e0a04 */
[----:B------:R-:W-:Y:S02]  /*0e50*/  LOP3.LUT R4, R9, 0xffffffe0, RZ, 0xc0, !PT ;  /* 0xffffffe009047812 */ /* 0x000fe400078ec0ff */
[----:B------:R-:W-:Y:S02]  /*0e60*/  LOP3.LUT R11, R3, R6, RZ, 0x3c, !PT ;  /* 0x00000006030b7212 */ /* 0x000fe400078e3cff */
[----:B------:R-:W-:Y:S01]  /*0e70*/  LOP3.LUT R5, R2, 0x8, R10, 0xf8, !PT ;  /* 0x0000000802057812 */ /* 0x000fe200078ef80a */
[----:B------:R-:W-:Y:S01]  /*0e80*/  IMAD.IADD R17, R15, 0x1, -R4 ;  /* 0x000000010f117824 */ /* 0x000fe200078e0a04 */
[----:B------:R-:W-:-:S02]  /*0e90*/  SHF.R.U32.HI R3, RZ, 0x3, R2 ;  /* 0x00000003ff037819 */ /* 0x000fc40000011602 */
[----:B------:R-:W-:Y:S02]  /*0ea0*/  SHF.R.S32.HI R2, RZ, 0x1f, R9 ;  /* 0x0000001fff027819 */ /* 0x000fe40000011409 */
[----:B------:R-:W-:Y:S02]  /*0eb0*/  SHF.R.S32.HI R10, RZ, 0x1f, R17 ;  /* 0x0000001fff0a7819 */ /* 0x000fe40000011411 */
[----:B------:R-:W-:Y:S02]  /*0ec0*/  LEA.HI R2, R2, R243, RZ, 0x3 ;  /* 0x000000f302027211 */ /* 0x000fe400078f18ff */
[----:B------:R-:W-:Y:S01]  /*0ed0*/  LOP3.LUT R4, R14, 0xfffffffc, RZ, 0xc0, !PT ;  /* 0xfffffffc0e047812 */ /* 0x000fe200078ec0ff */
[----:B------:R-:W-:Y:S01]  /*0ee0*/  IMAD.MOV.U32 R14, RZ, RZ, 0x20 ;  /* 0x00000020ff0e7424 */ /* 0x000fe200078e00ff */
[----:B------:R-:W-:Y:S02]  /*0ef0*/  LOP3.LUT R9, R5, R3, RZ, 0x3c, !PT ;  /* 0x0000000305097212 */ /* 0x000fe400078e3cff */
[----:B------:R-:W-:Y:S01]  /*0f00*/  LOP3.LUT R3, R2, 0xffffff8, RZ, 0xc0, !PT ;  /* 0x0ffffff802037812 */ /* 0x000fe200078ec0ff */
[----:B------:R-:W-:Y:S01]  /*0f10*/  IMAD.IADD R2, R15, 0x1, -R4 ;  /* 0x000000010f027824 */ /* 0x000fe200078e0a04 */
[----:B------:R-:W-:-:S02]  /*0f20*/  LEA.HI R10, R10, R17, RZ, 0x2 ;  /* 0x000000110a0a7211 */ /* 0x000fc400078f10ff */
[----:B------:R-:W-:Y:S01]  /*0f30*/  LEA.HI R7, R7, R15, RZ, 0x6 ;  /* 0x0000000f07077211 */ /* 0x000fe200078f30ff */
[----:B------:R-:W-:Y:S01]  /*0f40*/  IMAD.IADD R5, R243, 0x1, -R3 ;  /* 0x00000001f3057824 */ /* 0x000fe200078e0a03 */
[----:B------:R-:W-:Y:S01]  /*0f50*/  SHF.R.S32.HI R4, RZ, 0x2, R10 ;  /* 0x00000002ff047819 */ /* 0x000fe2000001140a */
[----:B------:R-:W-:Y:S01]  /*0f60*/  IMAD.MOV.U32 R15, RZ, RZ, 0x10 ;  /* 0x00000010ff0f7424 */ /* 0x000fe200078e00ff */
[----:B------:R-:W-:Y:S01]  /*0f70*/  LOP3.LUT R6, R8, 0x1, RZ, 0xc0, !PT ;  /* 0x0000000108067812 */ /* 0x000fe200078ec0ff */
[----:B------:R-:W-:Y:S01]  /*0f80*/  IMAD.SHL.U32 R7, R7, 0x8, RZ ;  /* 0x0000000807077824 */ /* 0x000fe200078e00ff */
[----:B------:R-:W-:Y:S01]  /*0f90*/  LEA.HI R3, R2, R2, RZ, 0x1 ;  /* 0x0000000202037211 */ /* 0x000fe200078f08ff */
[----:B------:R-:W-:Y:S01]  /*0fa0*/  IMAD R16, R5, 0x10, R4 ;  /* 0x0000001005107824 */ /* 0x000fe200078e0204 */
[----:B------:R-:W-:Y:S01]  /*0fb0*/  ISETP.NE.U32.AND P0, PT, R6, 0x1, PT ;  /* 0x000000010600780c */ /* 0x000fe20003f05070 */
[----:B------:R-:W-:Y:S01]  /*0fc0*/  IMAD.SHL.U32 R4, R8, 0x40, RZ ;  /* 0x0000004008047824 */ /* 0x000fe200078e00ff */
[----:B------:R-:W-:Y:S01]  /*0fd0*/  LOP3.LUT R5, R3, 0x1ffffffe, RZ, 0xc0, !PT ;  /* 0x1ffffffe03057812 */ /* 0x000fe200078ec0ff */
[----:B------:R-:W-:Y:S01]  /*0fe0*/  IMAD.SHL.U32 R3, R0, 0x40, RZ ;  /* 0x0000004000037824 */ /* 0x000fe200078e00ff */
[----:B------:R-:W-:Y:S01]  /*0ff0*/  LOP3.LUT R11, R11, 0x7ffffe00, R7, 0xf8, !PT ;  /* 0x7ffffe000b0b7812 */ /* 0x000fe200078ef807 */
[----:B------:R-:W-:Y:S01]  /*1000*/  IMAD R7, R243, 0x200, R2 ;  /* 0x00000200f3077824 */ /* 0x000fe200078e0202 */
[----:B------:R-:W-:Y:S01]  /*1010*/  LOP3.LUT R4, R4, 0x1c0, RZ, 0xc0, !PT ;  /* 0x000001c004047812 */ /* 0x000fe200078ec0ff */
[----:B------:R1:W-:Y:S01]  /*1020*/  STL [R1+0x184], R16 ;  /* 0x0001841001007387 */ /* 0x0003e20000100800 */
[----:B------:R-:W-:Y:S01]  /*1030*/  R2P PR, R8, 0x6 ;  /* 0x0000000608007804 */ /* 0x000fe20000000000 */
[----:B------:R-:W-:Y:S01]  /*1040*/  IMAD.IADD R8, R2, 0x1, -R5 ;  /* 0x0000000102087824 */ /* 0x000fe200078e0a05 */
[----:B------:R-:W-:Y:S01]  /*1050*/  LEA.HI R2, R4, R4, RZ, 0x1d ;  /* 0x0000000404027211 */ /* 0x000fe200078fe8ff */
[----:B------:R-:W-:Y:S01]  /*1060*/  IMAD.SHL.U32 R6, R12, 0x8, RZ ;  /* 0x000000080c067824 */ /* 0x000fe200078e00ff */
[----:B------:R-:W-:Y:S01]  /*1070*/  LOP3.LUT R3, R3, 0x1c0, RZ, 0xc0, !PT ;  /* 0x000001c003037812 */ /* 0x000fe200078ec0ff */
[----:B------:R-:W-:Y:S01]  /*1080*/  IMAD R8, R8, 0x8, R16 ;  /* 0x0000000808087824 */ /* 0x000fe200078e0210 */
[----:B------:R-:W-:Y:S01]  /*1090*/  LOP3.LUT P4, RZ, R0, 0x2, RZ, 0xc0, !PT ;  /* 0x0000000200ff7812 */ /* 0x000fe2000788c0ff */
[----:B------:R-:W-:Y:S01]  /*10a0*/  IMAD.U32 R7, R7, 0x2, R2 ;  /* 0x0000000207077824 */ /* 0x000fe200078e0002 */
[----:B------:R-:W-:Y:S01]  /*10b0*/  LOP3.LUT R2, R10, 0x7ffffffc, RZ, 0xc0, !PT ;  /* 0x7ffffffc0a027812 */ /* 0x000fe200078ec0ff */
[----:B------:R-:W-:Y:S01]  /*10c0*/  IMAD.SHL.U32 R247, R11, 0x2, RZ ;  /* 0x000000020bf77824 */ /* 0x000fe200078e00ff */
[----:B------:R2:W-:Y:S01]  /*10d0*/  STL [R1+0x188], R8 ;  /* 0x0001880801007387 */ /* 0x0005e20000100800 */
[----:B------:R-:W-:-:S02]  /*10e0*/  LOP3.LUT R6, R3, 0x8, R6, 0xf8, !PT ;  /* 0x0000000803067812 */ /* 0x000fc400078ef806 */
[----:B------:R-:W-:Y:S01]  /*10f0*/  IMAD.IADD R2, R17, 0x1, -R2 ;  /* 0x0000000111027824 */ /* 0x000fe200078e0a02 */
[----:B------:R-:W-:Y:S02]  /*1100*/  SHF.R.U32.HI R3, RZ, 0x3, R3 ;  /* 0x00000003ff037819 */ /* 0x000fe40000011603 */
[----:B------:R-:W-:Y:S01]  /*1110*/  LOP3.LUT P3, RZ, R0, 0x4, RZ, 0xc0, !PT ;  /* 0x0000000400ff7812 */ /* 0x000fe2000786c0ff */
[----:B------:R-:W-:Y:S01]  /*1120*/  IMAD.SHL.U32 R41, R2, 0x2, RZ ;  /* 0x0000000202297824 */ /* 0x000fe200078e00ff */
[----:B------:R-:W-:Y:S01]  /*1130*/  LOP3.LUT R3, R6, R3, RZ, 0x3c, !PT ;  /* 0x0000000306037212 */ /* 0x000fe200078e3cff */
[----:B------:R-:W-:Y:S01]  /*1140*/  IMAD.SHL.U32 R6, R13, 0x40, RZ ;  /* 0x000000400d067824 */ /* 0x000fe200078e00ff */
[----:B------:R-:W-:Y:S01]  /*1150*/  SEL R5, R15, 0xfffffff0, !P4 ;  /* 0xfffffff00f057807 */ /* 0x000fe20006000000 */
[----:B------:R-:W-:Y:S01]  /*1160*/  IMAD R0, R12, 0x200, R9 ;  /* 0x000002000c007824 */ /* 0x000fe200078e0209 */
[C---:B------:R-:W-:Y:S01]  /*1170*/  IADD3 R40, R41.reuse, 0x8, RZ ;  /* 0x0000000829287810 */ /* 0x040fe20007ffe0ff */
[----:B------:R-:W-:Y:S01]  /*1180*/  STL [R1+0x84], R41 ;  /* 0x0000842901007387 */ /* 0x000fe20000100800 */
[C---:B------:R-:W-:Y:S01]  /*1190*/  IADD3 R39, R41.reuse, 0x10, RZ ;  /* 0x0000001029277810 */ /* 0x040fe20007ffe0ff */
[----:B------:R-:W-:Y:S01]  /*11a0*/  IMAD.MOV.U32 R9, RZ, RZ, 0x40 ;  /* 0x00000040ff097424 */ /* 0x000fe200078e00ff */
[C---:B------:R-:W-:Y:S01]  /*11b0*/  IADD3 R38, R41.reuse, 0x18, RZ ;  /* 0x0000001829267810 */ /* 0x040fe20007ffe0ff */
[----:B------:R-:W-:Y:S01]  /*11c0*/  STL [R1+0x100], R40 ;  /* 0x0001002801007387 */ /* 0x000fe20000100800 */
[----:B------:R-:W-:-:S02]  /*11d0*/  IADD3 R37, R41, 0x20, RZ ;  /* 0x0000002029257810 */ /* 0x000fc40007ffe0ff */
[C---:B------:R-:W-:Y:S01]  /*11e0*/  IADD3 R36, R41.reuse, 0x28, RZ ;  /* 0x0000002829247810 */ /* 0x040fe20007ffe0ff */
[----:B------:R-:W-:Y:S01]  /*11f0*/  STL [R1+0xfc], R39 ;  /* 0x0000fc2701007387 */ /* 0x000fe20000100800 */
[C---:B------:R-:W-:Y:S02]  /*1200*/  IADD3 R35, R41.reuse, 0x30, RZ ;  /* 0x0000003029237810 */ /* 0x040fe40007ffe0ff */
[C---:B------:R-:W-:Y:S01]  /*1210*/  IADD3 R34, R41.reuse, 0x38, RZ ;  /* 0x0000003829227810 */ /* 0x040fe20007ffe0ff */
[----:B------:R-:W-:Y:S01]  /*1220*/  STL [R1+0xf8], R38 ;  /* 0x0000f82601007387 */ /* 0x000fe20000100800 */
[C---:B------:R-:W-:Y:S02]  /*1230*/  IADD3 R33, R41.reuse, 0x40, RZ ;  /* 0x0000004029217810 */ /* 0x040fe40007ffe0ff */
[C---:B------:R-:W-:Y:S01]  /*1240*/  IADD3 R32, R41.reuse, 0x48, RZ ;  /* 0x0000004829207810 */ /* 0x040fe20007ffe0ff */
[----:B------:R3:W-:Y:S01]  /*1250*/  STL [R1+0xf4], R37 ;  /* 0x0000f42501007387 */ /* 0x0007e20000100800 */
[----:B------:R-:W-:-:S02]  /*1260*/  IADD3 R31, R41, 0x50, RZ ;  /* 0x00000050291f7810 */ /* 0x000fc40007ffe0ff */
[C---:B------:R-:W-:Y:S01]  /*1270*/  IADD3 R30, R41.reuse, 0x58, RZ ;  /* 0x00000058291e7810 */ /* 0x040fe20007ffe0ff */
[----:B------:R-:W-:Y:S01]  /*1280*/  STL [R1+0xf0], R36 ;  /* 0x0000f02401007387 */ /* 0x000fe20000100800 */
[C---:B------:R-:W-:Y:S02]  /*1290*/  IADD3 R29, R41.reuse, 0x60, RZ ;  /* 0x00000060291d7810 */ /* 0x040fe40007ffe0ff */
[C---:B------:R-:W-:Y:S01]  /*12a0*/  IADD3 R28, R41.reuse, 0x68, RZ ;  /* 0x00000068291c7810 */ /* 0x040fe20007ffe0ff */
[----:B------:R-:W-:Y:S01]  /*12b0*/  STL [R1+0xec], R35 ;  /* 0x0000ec2301007387 */ /* 0x000fe20000100800 */
[----:B------:R-:W-:Y:S02]  /*12c0*/  SEL R4, R14, 0xffffffe0, !P3 ;  /* 0xffffffe00e047807 */ /* 0x000fe40005800000 */
[C---:B------:R-:W-:Y:S01]  /*12d0*/  IADD3 R27, R41.reuse, 0x70, RZ ;  /* 0x00000070291b7810 */ /* 0x040fe20007ffe0ff */
[----:B------:R4:W-:Y:S01]  /*12e0*/  STL [R1+0xe8], R34 ;  /* 0x0000e82201007387 */ /* 0x0009e20000100800 */
[----:B------:R-:W-:Y:S01]  /*12f0*/  IADD3 R26, R41, 0x78, RZ ;  /* 0x00000078291a7810 */ /* 0x000fe20007ffe0ff */
[----:B------:R-:W-:Y:S01]  /*1300*/  IMAD.IADD R4, R5, 0x1, R4 ;  /* 0x0000000105047824 */ /* 0x000fe200078e0204 */
[----:B------:R-:W-:Y:S01]  /*1310*/  IADD3 R20, R251, 0x40, RZ ;  /* 0x00000040fb147810 */ /* 0x000fe20007ffe0ff */
[----:B------:R-:W-:Y:S01]  /*1320*/  STL [R1+0xe4], R33 ;  /* 0x0000e42101007387 */ /* 0x000fe20000100800 */
[----:B------:R-:W-:-:S02]  /*1330*/  IADD3 R25, R41, 0x80, RZ ;  /* 0x0000008029197810 */ /* 0x000fc40007ffe0ff */
[----:B------:R-:W-:Y:S01]  /*1340*/  IADD3 R19, R251, 0x80, RZ ;  /* 0x00000080fb137810 */ /* 0x000fe20007ffe0ff */
[----:B------:R-:W-:Y:S01]  /*1350*/  STL [R1+0xe0], R32 ;  /* 0x0000e02001007387 */ /* 0x000fe20000100800 */
[----:B------:R-:W-:Y:S02]  /*1360*/  IADD3 R24, R41, 0x88, RZ ;  /* 0x0000008829187810 */ /* 0x000fe40007ffe0ff */
[----:B------:R-:W-:Y:S01]  /*1370*/  IADD3 R18, R251, 0xc0, RZ ;  /* 0x000000c0fb127810 */ /* 0x000fe20007ffe0ff */
[----:B------:R5:W-:Y:S01]  /*1380*/  STL [R1+0xdc], R31 ;  /* 0x0000dc1f01007387 */ /* 0x000be20000100800 */
[----:B------:R-:W-:Y:S02]  /*1390*/  IADD3 R23, R41, 0x90, RZ ;  /* 0x0000009029177810 */ /* 0x000fe40007ffe0ff */
[----:B------:R-:W-:Y:S01]  /*13a0*/  LOP3.LUT R3, R3, 0x7ffffe00, R6, 0xf8, !PT ;  /* 0x7ffffe0003037812 */ /* 0x000fe200078ef806 */
[----:B------:R-:W-:Y:S01]  /*13b0*/  STL [R1+0xd8], R30 ;  /* 0x0000d81e01007387 */ /* 0x000fe20000100800 */
[----:B------:R-:W-:-:S02]  /*13c0*/  IADD3 R22, R41, 0x98, RZ ;  /* 0x0000009829167810 */ /* 0x000fc40007ffe0ff */
[----:B------:R-:W-:Y:S01]  /*13d0*/  SHF.R.S32.HI R5, RZ, 0x1f, R251 ;  /* 0x0000001fff057819 */ /* 0x000fe200000114fb */
[----:B------:R-:W-:Y:S01]  /*13e0*/  STL [R1+0xd4], R29 ;  /* 0x0000d41d01007387 */ /* 0x000fe20000100800 */
[----:B------:R-:W-:Y:S02]  /*13f0*/  SHF.R.S32.HI R6, RZ, 0x1f, R20 ;  /* 0x0000001fff067819 */ /* 0x000fe40000011414 */
[C---:B------:R-:W-:Y:S01]  /*1400*/  IADD3 R21, R41.reuse, 0xa0, RZ ;  /* 0x000000a029157810 */ /* 0x040fe20007ffe0ff */
[----:B------:R2:W-:Y:S01]  /*1410*/  STL [R1+0xd0], R28 ;  /* 0x0000d01c01007387 */ /* 0x0005e20000100800 */
[----:B------:R-:W-:Y:S02]  /*1420*/  SHF.R.S32.HI R5, RZ, 0x1f, R19 ;  /* 0x0000001fff057819 */ /* 0x000fe40000011413 */
[----:B------:R-:W-:Y:S01]  /*1430*/  IADD3 R20, R41, 0xa8, RZ ;  /* 0x000000a829147810 */ /* 0x000fe20007ffe0ff */
[----:B------:R-:W-:Y:S01]  /*1440*/  STL [R1+0xcc], R27 ;  /* 0x0000cc1b01007387 */ /* 0x000fe20000100800 */
[----:B------:R-:W-:-:S02]  /*1450*/  SHF.R.S32.HI R6, RZ, 0x1f, R18 ;  /* 0x0000001fff067819 */ /* 0x000fc40000011412 */
[C---:B------:R-:W-:Y:S01]  /*1460*/  IADD3 R19, R41.reuse, 0xb0, RZ ;  /* 0x000000b029137810 */ /* 0x040fe20007ffe0ff */
[----:B------:R-:W-:Y:S01]  /*1470*/  STL [R1+0xc8], R26 ;  /* 0x0000c81a01007387 */ /* 0x000fe20000100800 */
[C---:B------:R-:W-:Y:S02]  /*1480*/  IADD3 R18, R41.reuse, 0xb8, RZ ;  /* 0x000000b829127810 */ /* 0x040fe40007ffe0ff */
[C---:B------:R-:W-:Y:S01]  /*1490*/  IADD3 R17, R41.reuse, 0xc0, RZ ;  /* 0x000000c029117810 */ /* 0x040fe20007ffe0ff */
[----:B------:R2:W-:Y:S01]  /*14a0*/  STL [R1+0xc4], R25 ;  /* 0x0000c41901007387 */ /* 0x0005e20000100800 */
[C---:B-1----:R-:W-:Y:S02]  /*14b0*/  IADD3 R16, R41.reuse, 0xc8, RZ ;  /* 0x000000c829107810 */ /* 0x042fe40007ffe0ff */
[C---:B------:R-:W-:Y:S01]  /*14c0*/  IADD3 R15, R41.reuse, 0xd0, RZ ;  /* 0x000000d0290f7810 */ /* 0x040fe20007ffe0ff */
[----:B------:R-:W-:Y:S01]  /*14d0*/  STL [R1+0xc0], R24 ;  /* 0x0000c01801007387 */ /* 0x000fe20000100800 */
[----:B------:R-:W-:-:S02]  /*14e0*/  IADD3 R13, R41, 0xd8, RZ ;  /* 0x000000d8290d7810 */ /* 0x000fc40007ffe0ff */
[----:B------:R-:W-:Y:S01]  /*14f0*/  LEA R135, R0, 0x14080, 0x1 ;  /* 0x0001408000877811 */ /* 0x000fe200078e08ff */
[----:B------:R-:W-:Y:S01]  /*1500*/  STL [R1+0xbc], R23 ;  /* 0x0000bc1701007387 */ /* 0x000fe20000100800 */
[----:B------:R-:W-:Y:S02]  /*1510*/  IADD3 R12, R41, 0xe0, RZ ;  /* 0x000000e0290c7810 */ /* 0x000fe40007ffe0ff */
[C---:B------:R-:W-:Y:S01]  /*1520*/  SEL R6, R9.reuse, 0xffffffc0, !P2 ;  /* 0xffffffc009067807 */ /* 0x040fe20005000000 */
[----:B------:R1:W-:Y:S01]  /*1530*/  STL [R1+0xb8], R22 ;  /* 0x0000b81601007387 */ /* 0x0003e20000100800 */
[----:B------:R-:W-:Y:S02]  /*1540*/  SEL R0, R9, 0xffffffc0, !P3 ;  /* 0xffffffc009007807 */ /* 0x000fe40005800000 */
[C---:B------:R-:W-:Y:S01]  /*1550*/  IADD3 R11, R41.reuse, 0xe8, RZ ;  /* 0x000000e8290b7810 */ /* 0x040fe20007ffe0ff */
[----:B------:R-:W-:Y:S01]  /*1560*/  STL [R1+0xb4], R21 ;  /* 0x0000b41501007387 */ /* 0x000fe20000100800 */
[----:B------:R-:W-:-:S02]  /*1570*/  IADD3 R10, R41, 0xf0, RZ ;  /* 0x000000f0290a7810 */ /* 0x000fc40007ffe0ff */
[----:B------:R-:W-:Y:S01]  /*1580*/  LEA R9, R7, 0x80, 0x1 ;  /* 0x0000008007097811 */ /* 0x000fe200078e08ff */
[----:B------:R-:W-:Y:S01]  /*1590*/  STL [R1+0xb0], R20 ;  /* 0x0000b01401007387 */ /* 0x000fe20000100800 */
[----:B------:R-:W-:Y:S02]  /*15a0*/  SHF.R.S32.HI R7, RZ, 0x1f, R40 ;  /* 0x0000001fff077819 */ /* 0x000fe40000011428 */
[C---:B------:R-:W-:Y:S01]  /*15b0*/  SEL R5, R14.reuse, 0xffffffe0, !P1 ;  /* 0xffffffe00e057807 */ /* 0x040fe20004800000 */
[----:B------:R1:W-:Y:S01]  /*15c0*/  STL [R1+0xac], R19 ;  /* 0x0000ac1301007387 */ /* 0x0003e20000100800 */
[----:B------:R-:W-:Y:S02]  /*15d0*/  SEL R2, R14, 0xffffffe0, !P4 ;  /* 0xffffffe00e027807 */ /* 0x000fe40006000000 */
[----:B--2---:R-:W-:Y:S01]  /*15e0*/  IADD3 R8, R41, 0xf8, RZ ;  /* 0x000000f829087810 */ /* 0x004fe20007ffe0ff */
[----:B------:R-:W-:Y:S01]  /*15f0*/  STL [R1+0xa8], R18 ;  /* 0x0000a81201007387 */ /* 0x000fe20000100800 */
[----:B------:R-:W-:-:S02]  /*1600*/  SHF.R.S32.HI R14, RZ, 0x1f, R39 ;  /* 0x0000001fff0e7819 */ /* 0x000fc40000011427 */
[----:B---3--:R-:W-:Y:S01]  /*1610*/  SHF.R.S32.HI R37, RZ, 0x1f, R37 ;  /* 0x0000001fff257819 */ /* 0x008fe20000011425 */
[----:B------:R-:W-:Y:S01]  /*1620*/  STL [R1+0xa4], R17 ;  /* 0x0000a41101007387 */ /* 0x000fe20000100800 */
[----:B----4-:R-:W-:Y:S02]  /*1630*/  SHF.R.S32.HI R34, RZ, 0x1f, R34 ;  /* 0x0000001fff227819 */ /* 0x010fe40000011422 */
[----:B-----5:R-:W-:Y:S01]  /*1640*/  SHF.R.S32.HI R31, RZ, 0x1f, R31 ;  /* 0x0000001fff1f7819 */ /* 0x020fe2000001141f */
[----:B------:R2:W-:Y:S01]  /*1650*/  STL [R1+0xa0], R16 ;  /* 0x0000a01001007387 */ /* 0x0005e20000100800 */
[----:B------:R-:W-:Y:S02]  /*1660*/  SHF.R.S32.HI R28, RZ, 0x1f, R28 ;  /* 0x0000001fff1c7819 */ /* 0x000fe4000001141c */
[----:B------:R-:W-:Y:S01]  /*1670*/  SHF.R.S32.HI R25, RZ, 0x1f, R25 ;  /* 0x0000001fff197819 */ /* 0x000fe20000011419 */
[----:B------:R-:W-:Y:S01]  /*1680*/  STL [R1+0x9c], R15 ;  /* 0x00009c0f01007387 */ /* 0x000fe20000100800 */
[----:B-1----:R-:W-:-:S02]  /*1690*/  SHF.R.S32.HI R22, RZ, 0x1f, R22 ;  /* 0x0000001fff167819 */ /* 0x002fc40000011416 */
[----:B------:R-:W-:Y:S01]  /*16a0*/  LEA R237, R3, 0x4080, 0x1 ;  /* 0x0000408003ed7811 */ /* 0x000fe200078e08ff */
[----:B------:R-:W-:Y:S03]  /*16b0*/  STL [R1+0x98], R13 ;  /* 0x0000980d01007387 */ /* 0x000fe60000100800 */
[--C-:B------:R-:W-:Y:S01]  /*16c0*/  IADD3 R240, R0, R237, R2.reuse ;  /* 0x000000ed00f07210 */ /* 0x100fe20007ffe002 */
[----:B------:R-:W-:Y:S01]  /*16d0*/  STL [R1+0x94], R12 ;  /* 0x0000940c01007387 */ /* 0x000fe20000100800 */
[----:B------:R-:W-:Y:S01]  /*16e0*/  SHF.R.S32.HI R19, RZ, 0x1f, R19 ;  /* 0x0000001fff137819 */ /* 0x000fe20000011413 */
[----:B------:R-:W-:Y:S02]  /*16f0*/  IMAD R243, R243, 0x800, R237 ;  /* 0x00000800f3f37824 */ /* 0x000fe400078e02ed */
[----:B------:R-:W-:Y:S01]  /*1700*/  STL [R1+0x90], R11 ;  /* 0x0000900b01007387 */ /* 0x000fe20000100800 */
[----:B------:R-:W-:-:S02]  /*1710*/  IMAD.IADD R239, R237, 0x1, R2 ;  /* 0x00000001edef7824 */ /* 0x000fc400078e0202 */
[----:B------:R-:W-:Y:S01]  /*1720*/  IMAD.IADD R244, R2, 0x1, R243 ;  /* 0x0000000102f47824 */ /* 0x000fe200078e02f3 */
[----:B------:R-:W-:Y:S01]  /*1730*/  STL [R1+0x8c], R10 ;  /* 0x00008c0a01007387 */ /* 0x000fe20000100800 */
[----:B------:R-:W-:Y:S02]  /*1740*/  IMAD R242, R4, 0x2, R237 ;  /* 0x0000000204f27824 */ /* 0x000fe400078e02ed */
[----:B------:R-:W-:Y:S01]  /*1750*/  IMAD.IADD R238, R237, 0x1, R0 ;  /* 0x00000001edee7824 */ /* 0x000fe200078e0200 */
[----:B------:R1:W-:Y:S01]  /*1760*/  STL [R1+0x17c], R7 ;  /* 0x00017c0701007387 */ /* 0x0003e20000100800 */
[----:B--2---:R-:W-:Y:S01]  /*1770*/  SHF.R.S32.HI R16, RZ, 0x1f, R16 ;  /* 0x0000001fff107819 */ /* 0x004fe20000011410 */
[C---:B------:R-:W-:Y:S02]  /*1780*/  IMAD.IADD R246, R0.reuse, 0x1, R243 ;  /* 0x0000000100f67824 */ /* 0x040fe400078e02f3 */
[----:B------:R-:W-:Y:S01]  /*1790*/  STL [R1+0x88], R8 ;  /* 0x0000880801007387 */ /* 0x000fe20000100800 */
[----:B------:R-:W-:-:S03]  /*17a0*/  IMAD.IADD R245, R0, 0x1, R244 ;  /* 0x0000000100f57824 */ /* 0x000fc600078e02f4 */
[----:B------:R2:W-:Y:S04]  /*17b0*/  STL [R1+0x178], R14 ;  /* 0x0001780e01007387 */ /* 0x0005e80000100800 */
[----:B------:R-:W-:Y:S01]  /*17c0*/  STL [R1+0x5c], R9 ;  /* 0x00005c0901007387 */ /* 0x000fe20000100800 */
[----:B-1----:R-:W-:-:S05]  /*17d0*/  SHF.R.S32.HI R7, RZ, 0x1f, R38 ;  /* 0x0000001fff077819 */ /* 0x002fca0000011426 */
[----:B------:R1:W-:Y:S01]  /*17e0*/  STL [R1+0x174], R7 ;  /* 0x0001740701007387 */ /* 0x0003e20000100800 */
[----:B--2---:R-:W-:-:S03]  /*17f0*/  SHF.R.S32.HI R14, RZ, 0x1f, R36 ;  /* 0x0000001fff0e7819 */ /* 0x004fc60000011424 */
[----:B------:R-:W-:Y:S04]  /*1800*/  STL [R1+0x170], R37 ;  /* 0x0001702501007387 */ /* 0x000fe80000100800 */
[----:B------:R2:W-:Y:S01]  /*1810*/  STL [R1+0x16c], R14 ;  /* 0x00016c0e01007387 */ /* 0x0005e20000100800 */
        /* <DEDUP_REMOVED lines=34> */
[----:B------:R-:W-:Y:S01]  /*1a40*/  STL [R1+0x118], R14 ;  /* 0x0001180e01007387 */ /* 0x000fe20000100800 */
[----:B-1----:R-:W-:Y:S02]  /*1a50*/  SHF.R.S32.HI R7, RZ, 0x1f, R13 ;  /* 0x0000001fff077819 */ /* 0x002fe4000001140d */
[----:B------:R-:W-:Y:S02]  /*1a60*/  SHF.R.S32.HI R13, RZ, 0x1f, R12 ;  /* 0x0000001fff0d7819 */ /* 0x000fe4000001140c */
[----:B------:R-:W-:Y:S01]  /*1a70*/  SHF.R.S32.HI R12, RZ, 0x1f, R11 ;  /* 0x0000001fff0c7819 */ /* 0x000fe2000001140b */
[----:B------:R1:W-:Y:S01]  /*1a80*/  STL [R1+0x114], R7 ;  /* 0x0001140701007387 */ /* 0x0003e20000100800 */
[----:B------:R-:W-:-:S02]  /*1a90*/  SHF.R.S32.HI R11, RZ, 0x1f, R10 ;  /* 0x0000001fff0b7819 */ /* 0x000fc4000001140a */
[----:B------:R-:W-:Y:S01]  /*1aa0*/  SHF.R.S32.HI R10, RZ, 0x1f, R8 ;  /* 0x0000001fff0a7819 */ /* 0x000fe20000011408 */
[C---:B------:R-:W-:Y:S01]  /*1ab0*/  IMAD.IADD R8, R9.reuse, 0x1, R5 ;  /* 0x0000000109087824 */ /* 0x040fe200078e0205 */
[----:B------:R-:W-:Y:S04]  /*1ac0*/  STL [R1+0x110], R13 ;  /* 0x0001100d01007387 */ /* 0x000fe80000100800 */
[----:B------:R-:W-:Y:S04]  /*1ad0*/  STL [R1+0x10c], R12 ;  /* 0x00010c0c01007387 */ /* 0x000fe80000100800 */
[----:B------:R-:W-:Y:S04]  /*1ae0*/  STL [R1+0x108], R11 ;  /* 0x0001080b01007387 */ /* 0x000fe80000100800 */
[----:B------:R-:W-:Y:S04]  /*1af0*/  STL [R1+0x104], R10 ;  /* 0x0001040a01007387 */ /* 0x000fe80000100800 */
[----:B------:R2:W-:Y:S01]  /*1b00*/  STL [R1+0x68], R8 ;  /* 0x0000680801007387 */ /* 0x0005e20000100800 */
[----:B-1----:R-:W-:-:S02]  /*1b10*/  IADD3 R7, R9, -0x10, RZ ;  /* 0xfffffff009077810 */ /* 0x002fc40007ffe0ff */
[C---:B------:R-:W-:Y:S01]  /*1b20*/  @P0 IADD3 R7, R9.reuse, 0x10, RZ ;  /* 0x0000001009070810 */ /* 0x040fe20007ffe0ff */
[----:B------:R-:W-:-:S04]  /*1b30*/  IMAD.IADD R9, R9, 0x1, R6 ;  /* 0x0000000109097824 */ /* 0x000fc800078e0206 */
[--C-:B------:R-:W-:Y:S01]  /*1b40*/  IMAD.IADD R3, R5, 0x1, R7.reuse ;  /* 0x0000000105037824 */ /* 0x100fe200078e0207 */
[----:B------:R1:W-:Y:S01]  /*1b50*/  STL [R1+0x78], R9 ;  /* 0x0000780901007387 */ /* 0x0003e20000100800 */
[----:B------:R-:W-:Y:S02]  /*1b60*/  IMAD.IADD R5, R6, 0x1, R7 ;  /* 0x0000000106057824 */ /* 0x000fe400078e0207 */
[--C-:B------:R-:W-:Y:S01]  /*1b70*/  IMAD.IADD R2, R3, 0x1, R6.reuse ;  /* 0x0000000103027824 */ /* 0x100fe200078e0206 */
[----:B------:R1:W-:Y:S01]  /*1b80*/  STL [R1+0x60], R7 ;  /* 0x0000600701007387 */ /* 0x0003e20000100800 */
[----:B--2---:R-:W-:-:S05]  /*1b90*/  IMAD.IADD R8, R8, 0x1, R6 ;  /* 0x0000000108087824 */ /* 0x004fca00078e0206 */
[----:B------:R1:W-:Y:S04]  /*1ba0*/  STL [R1+0x74], R8 ;  /* 0x0000740801007387 */ /* 0x0003e80000100800 */
[----:B------:R1:W-:Y:S04]  /*1bb0*/  STL [R1+0x70], R5 ;  /* 0x0000700501007387 */ /* 0x0003e80000100800 */
[----:B------:R1:W-:Y:S04]  /*1bc0*/  STL [R1+0x64], R3 ;  /* 0x0000640301007387 */ /* 0x0003e80000100800 */
[----:B------:R1:W-:Y:S02]  /*1bd0*/  STL [R1+0x6c], R2 ;  /* 0x00006c0201007387 */ /* 0x0003e40000100800 */
.L_x_114:
[----:B------:R-:W2:Y:S01]  /*1be0*/  LDL R0, [R1+0x54] ;  /* 0x0000540001007983 */ /* 0x000ea20000100800 */
[----:B-1----:R-:W-:Y:S01]  /*1bf0*/  IMAD.MOV.U32 R8, RZ, RZ, 0x4 ;  /* 0x00000004ff087424 */ /* 0x002fe200078e00ff */
[----:B------:R-:W-:-:S04]  /*1c00*/  ISETP.NE.U32.AND P4, PT, RZ, c[0x0][0x370], PT ;  /* 0x0000dc00ff007a0c */ /* 0x000fc80003f85070 */
[----:B------:R-:W-:Y:S01]  /*1c10*/  ISETP.NE.AND.EX P4, PT, RZ, c[0x0][0x374], PT, P4 ;  /* 0x0000dd00ff007a0c */ /* 0x000fe20003f85340 */
[----:B--2---:R-:W-:-:S05]  /*1c20*/  IMAD.WIDE R2, R0, R8, c[0x0][0x588] ;  /* 0x0001620000027625 */ /* 0x004fca00078e0208 */
[----:B------:R-:W2:Y:S01]  /*1c30*/  LDG.E R13, [R2.64] ;  /* 0x00000006020d7981 */ /* 0x000ea2000c1e1900 */
[----:B------:R-:W-:Y:S01]  /*1c40*/  IMAD.MOV.U32 R16, RZ, RZ, RZ ;  /* 0x000000ffff107224 */ /* 0x000fe200078e00ff */
[----:B------:R-:W-:Y:S01]  /*1c50*/  ISETP.NE.U32.AND P2, PT, RZ, c[0x0][0x360], PT ;  /* 0x0000d800ff007a0c */ /* 0x000fe20003f45070 */
[----:B------:R-:W-:Y:S01]  /*1c60*/  IMAD.MOV.U32 R11, RZ, RZ, RZ ;  /* 0x000000ffff0b7224 */ /* 0x000fe200078e00ff */
[----:B------:R-:W-:Y:S02]  /*1c70*/  ISETP.NE.U32.AND P3, PT, RZ, c[0x0][0x348], PT ;  /* 0x0000d200ff007a0c */ /* 0x000fe40003f65070 */
[----:B------:R-:W-:Y:S02]  /*1c80*/  ISETP.NE.AND.EX P2, PT, RZ, c[0x0][0x364], PT, P2 ;  /* 0x0000d900ff007a0c */ /* 0x000fe40003f45320 */
[----:B------:R-:W-:Y:S02]  /*1c90*/  ISETP.NE.AND.EX P3, PT, RZ, c[0x0][0x34c], PT, P3 ;  /* 0x0000d300ff007a0c */ /* 0x000fe40003f65330 */
[----:B--2---:R-:W-:Y:S01]  /*1ca0*/  SHF.R.S32.HI R14, RZ, 0x1f, R13 ;  /* 0x0000001fff0e7819 */ /* 0x004fe2000001140d */
[C---:B------:R-:W-:Y:S01]  /*1cb0*/  IMAD.SHL.U32 R20, R13.reuse, 0x4, RZ ;  /* 0x000000040d147824 */ /* 0x040fe200078e00ff */
[C---:B------:R-:W-:Y:S01]  /*1cc0*/  @P4 LEA R6, P1, R13.reuse, c[0x0][0x370], 0x2 ;  /* 0x0000dc000d064a11 */ /* 0x040fe200078210ff */
[----:B------:R1:W-:Y:S01]  /*1cd0*/  STL [R1+0x3c], R13 ;  /* 0x00003c0d01007387 */ /* 0x0003e20000100800 */
[----:B------:R-:W-:-:S02]  /*1ce0*/  SHF.L.U64.HI R17, R13, 0x2, R14 ;  /* 0x000000020d117819 */ /* 0x000fc4000001020e */
[----:B------:R-:W-:Y:S01]  /*1cf0*/  @P4 LEA.HI.X R7, R13, c[0x0][0x374], R14, 0x2, P1 ;  /* 0x0000dd000d074a11 */ /* 0x000fe200008f140e */
[----:B------:R1:W-:Y:S02]  /*1d00*/  STL [R1+0x7c], R14 ;  /* 0x00007c0e01007387 */ /* 0x0003e40000100800 */
[C---:B------:R-:W-:Y:S02]  /*1d10*/  @P2 IADD3 R4, P0, R20.reuse, c[0x0][0x360], RZ ;  /* 0x0000d80014042a10 */ /* 0x040fe40007f1e0ff */
[----:B------:R-:W-:Y:S01]  /*1d20*/  IADD3 R2, P1, R20, c[0x0][0x348], RZ ;  /* 0x0000d20014027a10 */ /* 0x000fe20007f3e0ff */
[----:B------:R-:W2:Y:S01]  /*1d30*/  @P4 LDG.E R16, [R6.64] ;  /* 0x0000000606104981 */ /* 0x000ea2000c1e1900 */
[C---:B------:R-:W-:Y:S02]  /*1d40*/  @P2 IADD3.X R5, R17.reuse, c[0x0][0x364], RZ, P0, !PT ;  /* 0x0000d90011052a10 */ /* 0x040fe400007fe4ff */
[----:B------:R-:W-:Y:S01]  /*1d50*/  IADD3.X R3, R17, c[0x0][0x34c], RZ, P1, !PT ;  /* 0x0000d30011037a10 */ /* 0x000fe20000ffe4ff */
[----:B------:R1:W-:Y:S04]  /*1d60*/  STL [R1+0x40], R20 ;  /* 0x0000401401007387 */ /* 0x0003e80000100800 */
[----:B------:R1:W5:Y:S04]  /*1d70*/  @P2 LDG.E R12, [R4.64] ;  /* 0x00000006040c2981 */ /* 0x000368000c1e1900 */
[----:B------:R1:W5:Y:S04]  /*1d80*/  @P3 LDG.E R11, [R2.64] ;  /* 0x00000006020b3981 */ /* 0x000368000c1e1900 */
[----:B------:R1:W-:Y:S01]  /*1d90*/  STL [R1+0x44], R17 ;  /* 0x0000441101007387 */ /* 0x0003e20000100800 */
[----:B------:R-:W-:Y:S03]  /*1da0*/  YIELD ;  /* 0x0000000000007946 */ /* 0x000fe60003800000 */
[----:B--2---:R1:W-:Y:S01]  /*1db0*/  STL [R1+0x14], R16 ;  /* 0x0000141001007387 */ /* 0x0043e20000100800 */
[----:B------:R-:W-:Y:S05]  /*1dc0*/  @P2 BRA `(.L_x_25) ;  /* 0x0000005000002947 */ /* 0x000fea0003800000 */
[----:B-----5:R-:W-:Y:S01]  /*1dd0*/  MOV R12, c[0x0][0x168] ;  /* 0x00005a00000c7a02 */ /* 0x020fe20000000f00 */
[----:B------:R-:W-:Y:S05]  /*1de0*/  @!P3 BRA `(.L_x_25) ;  /* 0x000000300000b947 */ /* 0x000fea0003800000 */
[----:B------:R2:W3:Y:S04]  /*1df0*/  LDG.E R0, [R2.64] ;  /* 0x0000000602007981 */ /* 0x0004e8000c1e1900 */
[----:B-12---:R-:W3:Y:S02]  /*1e00*/  LDG.E R2, [R2.64+0x4] ;  /* 0x0000040602027981 */ /* 0x006ee4000c1e1900 */
[----:B---3--:R-:W-:-:S02]  /*1e10*/  IADD3 R12, -R0, R2, RZ ;  /* 0x00000002000c7210 */ /* 0x008fc40007ffe1ff */
.L_x_25:
[----:B------:R-:W-:-:S04]  /*1e20*/  ISETP.NE.U32.AND P0, PT, RZ, c[0x0][0x368], PT ;  /* 0x0000da00ff007a0c */ /* 0x000fc80003f05070 */
[----:B------:R-:W-:-:S13]  /*1e30*/  ISETP.NE.AND.EX P0, PT, RZ, c[0x0][0x36c], PT, P0 ;  /* 0x0000db00ff007a0c */ /* 0x000fda0003f05300 */
[----:B------:R-:W-:Y:S05]  /*1e40*/  @!P0 BRA `(.L_x_26) ;  /* 0x0000004000008947 */ /* 0x000fea0003800000 */
[----:B-1----:R-:W-:-:S04]  /*1e50*/  IADD3 R2, P0, R20, c[0x0][0x368], RZ ;  /* 0x0000da0014027a10 */ /* 0x002fc80007f1e0ff */
[----:B------:R-:W-:-:S05]  /*1e60*/  IADD3.X R3, R17, c[0x0][0x36c], RZ, P0, !PT ;  /* 0x0000db0011037a10 */ /* 0x000fca00007fe4ff */
[----:B------:R1:W5:Y:S01]  /*1e70*/  LDG.E R0, [R2.64] ;  /* 0x0000000602007981 */ /* 0x000362000c1e1900 */
[----:B------:R-:W-:Y:S05]  /*1e80*/  BRA `(.L_x_27) ;  /* 0x0000008000007947 */ /* 0x000fea0003800000 */
.L_x_26:
[----:B------:R-:W-:Y:S01]  /*1e90*/  ISETP.NE.U32.AND P0, PT, RZ, c[0x0][0x350], PT ;  /* 0x0000d400ff007a0c */ /* 0x000fe20003f05070 */
[----:B------:R-:W-:-:S03]  /*1ea0*/  IMAD.U32 R0, RZ, RZ, UR5 ;  /* 0x00000005ff007e24 */ /* 0x000fc6000f8e00ff */
[----:B------:R-:W-:-:S13]  /*1eb0*/  ISETP.NE.AND.EX P0, PT, RZ, c[0x0][0x354], PT, P0 ;  /* 0x0000d500ff007a0c */ /* 0x000fda0003f05300 */
[----:B------:R-:W-:Y:S05]  /*1ec0*/  @!P0 BRA `(.L_x_27) ;  /* 0x0000004000008947 */ /* 0x000fea0003800000 */
[----:B-1----:R-:W-:-:S05]  /*1ed0*/  IMAD.WIDE R2, R13, R8, c[0x0][0x350] ;  /* 0x0000d4000d027625 */ /* 0x002fca00078e0208 */
[----:B------:R-:W2:Y:S04]  /*1ee0*/  LDG.E R4, [R2.64] ;  /* 0x0000000602047981 */ /* 0x000ea8000c1e1900 */
[----:B------:R-:W2:Y:S02]  /*1ef0*/  LDG.E R0, [R2.64+0x4] ;  /* 0x0000040602007981 */ /* 0x000ea4000c1e1900 */
[----:B--2---:R-:W-:-:S04]  /*1f00*/  IADD3 R0, -R4, R0, RZ ;  /* 0x0000000004007210 */ /* 0x004fc80007ffe1ff */
.L_x_27:
[----:B------:R-:W2:Y:S01]  /*1f10*/  LDL R15, [R1+0x50] ;  /* 0x00005000010f7983 */ /* 0x000ea20000100800 */
[----:B-----5:R-:W-:Y:S01]  /*1f20*/  IMAD.IADD R22, R0, 0x1, -R16 ;  /* 0x0000000100167824 */ /* 0x020fe200078e0a10 */
[----:B------:R-:W-:Y:S04]  /*1f30*/  BSSY B0, `(.L_x_28) ;  /* 0x000002e000007945 */ /* 0x000fe80003800000 */
[----:B------:R-:W-:-:S02]  /*1f40*/  IADD3 R0, R22, 0x2f, RZ ;  /* 0x0000002f16007810 */ /* 0x000fc40007ffe0ff */
[----:B------:R-:W-:-:S03]  /*1f50*/  ISETP.GE.AND P0, PT, R22, 0x1, PT ;  /* 0x000000011600780c */ /* 0x000fc60003f06270 */
[----:B------:R-:W-:-:S05]  /*1f60*/  IMAD.HI R0, R0, 0x2aaaaaab, RZ ;  /* 0x2aaaaaab00007827 */ /* 0x000fca00078e02ff */
[----:B-1----:R-:W-:-:S04]  /*1f70*/  SHF.R.U32.HI R2, RZ, 0x1f, R0 ;  /* 0x0000001fff027819 */ /* 0x002fc80000011600 */
[----:B------:R-:W-:Y:S01]  /*1f80*/  LEA.HI.SX32 R10, R0, R2, 0x1d ;  /* 0x00000002000a7211 */ /* 0x000fe200078feaff */
[----:B------:R-:W-:Y:S01]  /*1f90*/  IMAD.MOV.U32 R2, RZ, RZ, RZ ;  /* 0x000000ffff027224 */ /* 0x000fe200078e00ff */
[C---:B--2---:R-:W-:Y:S02]  /*1fa0*/  LOP3.LUT R3, R15.reuse, 0xff000000, RZ, 0xc0, !PT ;  /* 0xff0000000f037812 */ /* 0x044fe400078ec0ff */
[----:B------:R-:W-:Y:S02]  /*1fb0*/  LOP3.LUT R4, R15, 0xff0000, RZ, 0xc0, !PT ;  /* 0x00ff00000f047812 */ /* 0x000fe400078ec0ff */
[----:B------:R-:W-:-:S04]  /*1fc0*/  SHF.R.U32.HI R3, RZ, 0x8, R3 ;  /* 0x00000008ff037819 */ /* 0x000fc80000011603 */
[----:B------:R-:W-:-:S04]  /*1fd0*/  LEA.HI R3, R4, R3, RZ, 0x10 ;  /* 0x0000000304037211 */ /* 0x000fc800078f80ff */
[----:B------:R-:W-:Y:S02]  /*1fe0*/  LOP3.LUT R18, R3, 0xff, RZ, 0xc0, !PT ;  /* 0x000000ff03127812 */ /* 0x000fe400078ec0ff */
[----:B------:R-:W-:-:S03]  /*1ff0*/  SHF.R.U32.HI R5, RZ, 0x10, R3 ;  /* 0x00000010ff057819 */ /* 0x000fc60000011603 */
[----:B------:R1:W-:Y:S04]  /*2000*/  STL [R1+0x80], R18 ;  /* 0x0000801201007387 */ /* 0x0003e80000100800 */
[----:B------:R1:W-:Y:S01]  /*2010*/  STL [R1+0x58], R5 ;  /* 0x0000580501007387 */ /* 0x0003e20000100800 */
[----:B------:R-:W-:Y:S05]  /*2020*/  @!P0 BRA `(.L_x_29) ;  /* 0x000001e000008947 */ /* 0x000fea0003800000 */
[----:B------:R-:W-:Y:S01]  /*2030*/  ISETP.NE.AND P0, PT, R5, RZ, PT ;  /* 0x000000ff0500720c */ /* 0x000fe20003f05270 */
[----:B------:R-:W-:-:S03]  /*2040*/  IMAD.MOV.U32 R4, RZ, RZ, RZ ;  /* 0x000000ffff047224 */ /* 0x000fc600078e00ff */
[----:B------:R-:W-:-:S04]  /*2050*/  SEL R0, R5, c[0x0][0x338], P0 ;  /* 0x0000ce0005007a07 */ /* 0x000fc80000000000 */
[----:B------:R-:W-:Y:S02]  /*2060*/  IABS R3, R0 ;  /* 0x0000000000037213 */ /* 0x000fe40000000000 */
[----:B------:R-:W-:Y:S02]  /*2070*/  IADD3 R6, R10, -0x1, R0 ;  /* 0xffffffff0a067810 */ /* 0x000fe40007ffe000 */
[----:B------:R-:W2:Y:S02]  /*2080*/  I2F.RP R2, R3 ;  /* 0x0000000300027306 */ /* 0x000ea40000209400 */
[----:B------:R-:W-:-:S06]  /*2090*/  IABS R9, R6 ;  /* 0x0000000600097213 */ /* 0x000fcc0000000000 */
[----:B--2---:R-:W2:Y:S02]  /*20a0*/  MUFU.RCP R2, R2 ;  /* 0x0000000200027308 */ /* 0x004ea40000001000 */
[----:B--2---:R-:W-:-:S06]  /*20b0*/  IADD3 R2, R2, 0xffffffe, RZ ;  /* 0x0ffffffe02027810 */ /* 0x004fcc0007ffe0ff */
[----:B-1----:R-:W1:Y:S02]  /*20c0*/  F2I.FTZ.U32.TRUNC.NTZ R5, R2 ;  /* 0x0000000200057305 */ /* 0x002e64000021f000 */
[----:B-1----:R-:W-:-:S04]  /*20d0*/  IMAD.MOV R2, RZ, RZ, -R5 ;  /* 0x000000ffff027224 */ /* 0x002fc800078e0a05 */
[----:B------:R-:W-:Y:S01]  /*20e0*/  IMAD.MOV.U32 R7, RZ, RZ, R2 ;  /* 0x000000ffff077224 */ /* 0x000fe200078e0002 */
[----:B------:R-:W-:-:S03]  /*20f0*/  IABS R2, R0 ;  /* 0x0000000000027213 */ /* 0x000fc60000000000 */
[----:B------:R-:W-:Y:S02]  /*2100*/  IMAD R7, R7, R3, RZ ;  /* 0x0000000307077224 */ /* 0x000fe400078e02ff */
[----:B------:R-:W-:Y:S02]  /*2110*/  IMAD.MOV R8, RZ, RZ, -R2 ;  /* 0x000000ffff087224 */ /* 0x000fe400078e0a02 */
[----:B------:R-:W-:-:S04]  /*2120*/  IMAD.HI.U32 R2, R5, R7, R4 ;  /* 0x0000000705027227 */ /* 0x000fc800078e0004 */
[----:B------:R-:W-:Y:S02]  /*2130*/  IMAD.MOV.U32 R4, RZ, RZ, R9 ;  /* 0x000000ffff047224 */ /* 0x000fe400078e0009 */
[----:B------:R-:W-:Y:S02]  /*2140*/  IMAD.MOV.U32 R5, RZ, RZ, R8 ;  /* 0x000000ffff057224 */ /* 0x000fe400078e0008 */
[----:B------:R-:W-:-:S04]  /*2150*/  IMAD.HI.U32 R2, R2, R4, RZ ;  /* 0x0000000402027227 */ /* 0x000fc800078e00ff */
[----:B------:R-:W-:-:S05]  /*2160*/  IMAD R4, R2, R5, R4 ;  /* 0x0000000502047224 */ /* 0x000fca00078e0204 */
[----:B------:R-:W-:-:S13]  /*2170*/  ISETP.GT.U32.AND P1, PT, R3, R4, PT ;  /* 0x000000040300720c */ /* 0x000fda0003f24070 */
[----:B------:R-:W-:Y:S01]  /*2180*/  @!P1 IMAD.IADD R4, R4, 0x1, -R3 ;  /* 0x0000000104049824 */ /* 0x000fe200078e0a03 */
[----:B------:R-:W-:Y:S02]  /*2190*/  @!P1 IADD3 R2, R2, 0x1, RZ ;  /* 0x0000000102029810 */ /* 0x000fe40007ffe0ff */
[----:B------:R-:W-:Y:S02]  /*21a0*/  ISETP.NE.AND P1, PT, R0, RZ, PT ;  /* 0x000000ff0000720c */ /* 0x000fe40003f25270 */
[----:B------:R-:W-:Y:S02]  /*21b0*/  ISETP.GE.U32.AND P2, PT, R4, R3, PT ;  /* 0x000000030400720c */ /* 0x000fe40003f46070 */
[----:B------:R-:W-:-:S04]  /*21c0*/  LOP3.LUT R3, R6, R0, RZ, 0x3c, !PT ;  /* 0x0000000006037212 */ /* 0x000fc800078e3cff */
[----:B------:R-:W-:-:S07]  /*21d0*/  ISETP.GE.AND P0, PT, R3, RZ, PT ;  /* 0x000000ff0300720c */ /* 0x000fce0003f06270 */
[----:B------:R-:W-:-:S06]  /*21e0*/  @P2 IADD3 R2, R2, 0x1, RZ ;  /* 0x0000000102022810 */ /* 0x000fcc0007ffe0ff */
[----:B------:R-:W-:Y:S01]  /*21f0*/  @!P0 IMAD.MOV R2, RZ, RZ, -R2 ;  /* 0x000000ffff028224 */ /* 0x000fe200078e0a02 */
[----:B------:R-:W-:Y:S02]  /*2200*/  @!P1 LOP3.LUT R2, RZ, R0, RZ, 0x33, !PT ;  /* 0x00000000ff029212 */ /* 0x000fe400078e33ff */
.L_x_29:
[----:B------:R-:W-:Y:S05]  /*2210*/  BSYNC B0 ;  /* 0x0000000000007941 */ /* 0x000fea0003800000 */
.L_x_28:
[----:B------:R-:W-:Y:S01]  /*2220*/  IMAD R3, R18, R2, RZ ;  /* 0x0000000212037224 */ /* 0x000fe200078e02ff */
[----:B------:R-:W-:Y:S01]  /*2230*/  PRMT R0, RZ, 0x7610, R0 ;  /* 0x00007610ff007816 */ /* 0x000fe20000000000 */
[----:B-1----:R-:W-:Y:S01]  /*2240*/  CS2R R18, SRZ ;  /* 0x0000000000127805 */ /* 0x002fe2000001ff00 */
[----:B------:R-:W-:Y:S01]  /*2250*/  CS2R R30, SRZ ;  /* 0x00000000001e7805 */ /* 0x000fe2000001ff00 */
[----:B------:R-:W-:Y:S01]  /*2260*/  IMAD.IADD R2, R3, 0x1, R2 ;  /* 0x0000000103027824 */ /* 0x000fe200078e0202 */
[----:B------:R1:W-:Y:S01]  /*2270*/  STL [R1+0x10], R3 ;  /* 0x0000100301007387 */ /* 0x0003e20000100800 */
[----:B------:R-:W-:Y:S01]  /*2280*/  CS2R R24, SRZ ;  /* 0x0000000000187805 */ /* 0x000fe2000001ff00 */
[----:B------:R-:W-:Y:S01]  /*2290*/  CS2R R58, SRZ ;  /* 0x00000000003a7805 */ /* 0x000fe2000001ff00 */
[----:B------:R-:W-:Y:S01]  /*22a0*/  CS2R R112, SRZ ;  /* 0x0000000000707805 */ /* 0x000fe2000001ff00 */
[----:B------:R-:W-:Y:S01]  /*22b0*/  IMNMX R134, R10, R2, PT ;  /* 0x000000020a867217 */ /* 0x000fe20003800200 */
[----:B------:R-:W-:Y:S01]  /*22c0*/  CS2R R86, SRZ ;  /* 0x0000000000567805 */ /* 0x000fe2000001ff00 */
[----:B------:R-:W-:Y:S01]  /*22d0*/  CS2R R156, SRZ ;  /* 0x00000000009c7805 */ /* 0x000fe2000001ff00 */
[----:B------:R-:W-:Y:S01]  /*22e0*/  CS2R R94, SRZ ;  /* 0x00000000005e7805 */ /* 0x000fe2000001ff00 */
[----:B------:R-:W-:Y:S01]  /*22f0*/  ISETP.GT.AND P0, PT, R134, R3, PT ;  /* 0x000000038600720c */ /* 0x000fe20003f04270 */
        /* <DEDUP_REMOVED lines=58> */
[----:B-1----:R-:W-:Y:S01]  /*26a0*/  ISETP.NE.U32.AND P1, PT, RZ, c[0x0][0x340], PT ;  /* 0x0000d000ff007a0c */ /* 0x002fe20003f25070 */
[----:B------:R-:W2:Y:S03]  /*26b0*/  LDL R8, [R1+0x4c] ;  /* 0x00004c0001087983 */ /* 0x000ea60000100800 */
[----:B------:R-:W-:Y:S01]  /*26c0*/  ISETP.NE.AND.EX P1, PT, RZ, c[0x0][0x344], PT, P1 ;  /* 0x0000d100ff007a0c */ /* 0x000fe20003f25310 */
[----:B------:R-:W1:-:S12]  /*26d0*/  S2R R4, SR_TID.X ;  /* 0x0000000000047919 */ /* 0x000e580000002100 */
[----:B------:R-:W-:-:S04]  /*26e0*/  @P1 IADD3 R2, P0, R20, c[0x0][0x340], RZ ;  /* 0x0000d00014021a10 */ /* 0x000fc80007f1e0ff */
[----:B------:R-:W-:-:S05]  /*26f0*/  @P1 IADD3.X R3, R17, c[0x0][0x344], RZ, P0, !PT ;  /* 0x0000d10011031a10 */ /* 0x000fca00007fe4ff */
[----:B------:R3:W4:Y:S01]  /*2700*/  @P1 LDG.E R0, [R2.64] ;  /* 0x0000000602001981 */ /* 0x000722000c1e1900 */
[--C-:B-1----:R-:W-:Y:S02]  /*2710*/  SHF.R.S32.HI R103, RZ, 0x1f, R4.reuse ;  /* 0x0000001fff677819 */ /* 0x102fe40000011404 */
[----:B------:R-:W-:Y:S02]  /*2720*/  SHF.R.S32.HI R102, RZ, 0x1f, R4 ;  /* 0x0000001fff667819 */ /* 0x000fe40000011404 */
[-C--:B------:R-:W-:Y:S02]  /*2730*/  LEA.HI R103, R103, R4.reuse, RZ, 0x3 ;  /* 0x0000000467677211 */ /* 0x080fe400078f18ff */
[----:B------:R-:W-:Y:S02]  /*2740*/  LEA.HI R102, R102, R4, RZ, 0x3 ;  /* 0x0000000466667211 */ /* 0x000fe400078f18ff */
[----:B------:R-:W-:Y:S01]  /*2750*/  LOP3.LUT R103, R103, 0xfffffff8, RZ, 0xc0, !PT ;  /* 0xfffffff867677812 */ /* 0x000fe200078ec0ff */
[----:B------:R-:W-:Y:S01]  /*2760*/  IMAD.MOV.U32 R62, RZ, RZ, 0x30 ;  /* 0x00000030ff3e7424 */ /* 0x000fe200078e00ff */
[----:B------:R-:W-:-:S03]  /*2770*/  SHF.R.S32.HI R102, RZ, 0x3, R102 ;  /* 0x00000003ff667819 */ /* 0x000fc60000011466 */
[----:B------:R-:W-:Y:S02]  /*2780*/  IMAD.IADD R103, R4, 0x1, -R103 ;  /* 0x0000000104677824 */ /* 0x000fe400078e0a67 */
[----:B------:R-:W-:Y:S02]  /*2790*/  IMAD R62, R134, R62, -0x30 ;  /* 0xffffffd0863e7424 */ /* 0x000fe400078e023e */
[----:B------:R-:W-:Y:S02]  /*27a0*/  IMAD R32, R103, 0x20, R102 ;  /* 0x0000002067207824 */ /* 0x000fe400078e0266 */
[----:B---3--:R-:W-:-:S05]  /*27b0*/  IMAD.MOV.U32 R2, RZ, RZ, c[0x0][0x2b8] ;  /* 0x0000ae00ff027624 */ /* 0x008fca00078e00ff */
[----:B------:R-:W-:Y:S01]  /*27c0*/  ISETP.NE.AND P0, PT, R2, 0x1, PT ;  /* 0x000000010200780c */ /* 0x000fe20003f05270 */
[----:B------:R-:W-:-:S05]  /*27d0*/  IMAD.IADD R2, R32, 0x1, R62 ;  /* 0x0000000120027824 */ /* 0x000fca00078e023e */
[C---:B------:R-:W-:Y:S01]  /*27e0*/  ISETP.GE.AND P2, PT, R2.reuse, R22, PT ;  /* 0x000000160200720c */ /* 0x040fe20003f46270 */
[----:B------:R-:W-:-:S03]  /*27f0*/  IMAD.IADD R21, R2, 0x1, R16 ;  /* 0x0000000102157824 */ /* 0x000fc600078e0210 */
[----:B------:R-:W-:Y:S01]  /*2800*/  ISETP.GT.OR P2, PT, R32, 0x2f, P2 ;  /* 0x0000002f2000780c */ /* 0x000fe20001744670 */
[----:B------:R-:W-:Y:S01]  /*2810*/  WARPSYNC 0xffffffff ;  /* 0xffffffff00007948 */ /* 0x000fe20003800000 */
[----:B------:R-:W-:Y:S01]  /*2820*/  BAR.SYNC.DEFER_BLOCKING 0x0 ;  /* 0x0000000000007b1d */ /* 0x000fe20000010000 */
[----:B------:R-:W-:-:S04]  /*2830*/  @P0 IMAD.HI.U32 R3, R21, c[0x0][0x2bc], RZ ;  /* 0x0000af0015030a27 */ /* 0x000fc800078e00ff */
[----:B------:R-:W-:Y:S01]  /*2840*/  IMAD.MOV.U32 R20, RZ, RZ, R21 ;  /* 0x000000ffff147224 */ /* 0x000fe200078e0015 */
[----:B------:R-:W-:Y:S01]  /*2850*/  @P0 SHF.R.U32.HI R20, RZ, c[0x0][0x2c0], R3 ;  /* 0x0000b000ff140a19 */ /* 0x000fe20000011603 */
[----:B------:R-:W-:Y:S01]  /*2860*/  IMAD.MOV.U32 R252, RZ, RZ, RZ ;  /* 0x000000fffffc7224 */ /* 0x000fe200078e00ff */
[----:B------:R-:W-:Y:S02]  /*2870*/  LOP3.LUT R23, R15, 0xffff, RZ, 0xc0, !PT ;  /* 0x0000ffff0f177812 */ /* 0x000fe400078ec0ff */
[----:B------:R-:W-:-:S05]  /*2880*/  SEL R6, R14, RZ, !P3 ;  /* 0x000000ff0e067207 */ /* 0x000fca0005800000 */
[----:B------:R-:W-:Y:S02]  /*2890*/  IMAD R6, R6, c[0x0][0x1c0], RZ ;  /* 0x0000700006067a24 */ /* 0x000fe400078e02ff */
[----:B------:R-:W-:-:S05]  /*28a0*/  @!P1 IMAD.MOV.U32 R0, RZ, RZ, R13 ;  /* 0x000000ffff009224 */ /* 0x000fca00078e000d */
[----:B----4-:R-:W-:Y:S01]  /*28b0*/  SHF.R.S32.HI R2, RZ, 0x1f, R0 ;  /* 0x0000001fff027819 */ /* 0x010fe20000011400 */
[----:B------:R-:W-:-:S04]  /*28c0*/  IMAD.WIDE.U32 R4, R0, c[0x0][0x2b0], RZ ;  /* 0x0000ac0000047a25 */ /* 0x000fc800078e00ff */
[----:B------:R-:W-:Y:S01]  /*28d0*/  IMAD R2, R2, c[0x0][0x2b0], RZ ;  /* 0x0000ac0002027a24 */ /* 0x000fe200078e02ff */
[----:B------:R1:W-:Y:S03]  /*28e0*/  STL.64 [R1+0x20], R4 ;  /* 0x0000200401007387 */ /* 0x0003e60000100a00 */
[----:B------:R-:W-:Y:S01]  /*28f0*/  IMAD R2, R0, c[0x0][0x2b4], R2 ;  /* 0x0000ad0000027a24 */ /* 0x000fe200078e0202 */
[----:B------:R-:W-:-:S03]  /*2900*/  @!P2 IADD3 R0, P1, R20, R4, RZ ;  /* 0x000000041400a210 */ /* 0x000fc60007f3e0ff */
[----:B-1----:R-:W-:Y:S01]  /*2910*/  IMAD.IADD R4, R5, 0x1, R2 ;  /* 0x0000000105047824 */ /* 0x002fe200078e0202 */
[----:B------:R-:W-:-:S04]  /*2920*/  @!P2 LEA R2, P0, R0, c[0x0][0x2a0], 0x2 ;  /* 0x0000a8000002aa11 */ /* 0x000fc800078010ff */
[----:B------:R-:W-:-:S04]  /*2930*/  @!P2 LEA.HI.X.SX32 R3, R20, R4, 0x1, P1 ;  /* 0x000000041403a211 */ /* 0x000fc800008f0eff */
[----:B------:R-:W-:-:S05]  /*2940*/  @!P2 LEA.HI.X R3, R0, c[0x0][0x2a4], R3, 0x2, P0 ;  /* 0x0000a9000003aa11 */ /* 0x000fca00000f1403 */
[----:B------:R1:W3:Y:S01]  /*2950*/  @!P2 LDG.E R252, [R2.64] ;  /* 0x0000000602fca981 */ /* 0x0002e2000c1e1900 */
[----:B------:R-:W-:-:S03]  /*2960*/  SHF.R.S32.HI R0, RZ, 0x1f, R11 ;  /* 0x0000001fff007819 */ /* 0x000fc6000001140b */
[----:B------:R4:W-:Y:S02]  /*2970*/  STL [R1+0x34], R4 ;  /* 0x0000340401007387 */ /* 0x0009e40000100800 */
[----:B------:R-:W-:-:S04]  /*2980*/  IMAD R0, R0, c[0x0][0x178], RZ ;  /* 0x00005e0000007a24 */ /* 0x000fc800078e02ff */
[----:B------:R-:W-:Y:S02]  /*2990*/  IMAD R0, R11, c[0x0][0x17c], R0 ;  /* 0x00005f000b007a24 */ /* 0x000fe400078e0200 */
[----:B--2---:R-:W-:Y:S02]  /*29a0*/  IMAD R5, R8, 0x80, R32 ;  /* 0x0000008008057824 */ /* 0x004fe400078e0220 */
[----:B----4-:R-:W-:-:S05]  /*29b0*/  IMAD.MOV.U32 R4, RZ, RZ, c[0x0][0x2c4] ;  /* 0x0000b100ff047624 */ /* 0x010fca00078e00ff */
[----:B------:R-:W-:Y:S01]  /*29c0*/  ISETP.NE.AND P0, PT, R4, 0x1, PT ;  /* 0x000000010400780c */ /* 0x000fe20003f05270 */
[----:B-1----:R-:W-:-:S04]  /*29d0*/  IMAD.WIDE.U32 R2, R11, c[0x0][0x178], RZ ;  /* 0x00005e000b027a25 */ /* 0x002fc800078e00ff */
[----:B------:R-:W-:Y:S01]  /*29e0*/  IMAD.IADD R3, R3, 0x1, R0 ;  /* 0x0000000103037824 */ /* 0x000fe200078e0200 */
[----:B------:R-:W-:-:S03]  /*29f0*/  SEL R4, R13, RZ, !P3 ;  /* 0x000000ff0d047207 */ /* 0x000fc60005800000 */
[----:B------:R-:W-:-:S04]  /*2a00*/  IMAD.WIDE.U32 R2, R23, c[0x0][0x1b8], R2 ;  /* 0x00006e0017027a25 */ /* 0x000fc800078e0002 */
[----:B------:R-:W-:-:S04]  /*2a10*/  @P0 IMAD.HI.U32 R7, R5, c[0x0][0x2c8], RZ ;  /* 0x0000b20005070a27 */ /* 0x000fc800078e00ff */
[----:B------:R-:W-:Y:S01]  /*2a20*/  IMAD.MOV.U32 R0, RZ, RZ, R5 ;  /* 0x000000ffff007224 */ /* 0x000fe200078e0005 */
[----:B------:R-:W-:Y:S01]  /*2a30*/  @P0 SHF.R.U32.HI R0, RZ, c[0x0][0x2cc], R7 ;  /* 0x0000b300ff000a19 */ /* 0x000fe20000011607 */
[----:B------:R-:W-:Y:S02]  /*2a40*/  IMAD R3, R23, c[0x0][0x1bc], R3 ;  /* 0x00006f0017037a24 */ /* 0x000fe400078e0203 */
[C---:B------:R-:W-:Y:S01]  /*2a50*/  IMAD R6, R4.reuse, c[0x0][0x1c4], R6 ;  /* 0x0000710004067a24 */ /* 0x040fe200078e0206 */
[----:B------:R-:W-:Y:S01]  /*2a60*/  SHF.R.S32.HI R7, RZ, 0x1f, R0 ;  /* 0x0000001fff077819 */ /* 0x000fe20000011400 */
[----:B------:R-:W-:-:S04]  /*2a70*/  IMAD.WIDE.U32 R2, R4, c[0x0][0x1c0], R2 ;  /* 0x0000700004027a25 */ /* 0x000fc800078e0002 */
[----:B------:R-:W-:-:S04]  /*2a80*/  IMAD.MOV R4, RZ, RZ, -R0 ;  /* 0x000000ffff047224 */ /* 0x000fc800078e0a00 */
[----:B------:R-:W-:Y:S02]  /*2a90*/  IMAD R4, R4, c[0x0][0x2c4], R5 ;  /* 0x0000b10004047a24 */ /* 0x000fe400078e0205 */
[----:B------:R-:W-:Y:S02]  /*2aa0*/  IMAD R5, R7, c[0x0][0x1b0], RZ ;  /* 0x00006c0007057a24 */ /* 0x000fe400078e02ff */
[----:B------:R-:W-:Y:S02]  /*2ab0*/  IMAD.IADD R3, R3, 0x1, R6 ;  /* 0x0000000103037824 */ /* 0x000fe400078e0206 */
[C---:B------:R-:W-:Y:S01]  /*2ac0*/  IMAD R6, R0.reuse, c[0x0][0x1b4], R5 ;  /* 0x00006d0000067a24 */ /* 0x040fe200078e0205 */
[----:B------:R-:W-:Y:S01]  /*2ad0*/  SHF.R.S32.HI R5, RZ, 0x1f, R4 ;  /* 0x0000001fff057819 */ /* 0x000fe20000011404 */
[----:B------:R-:W-:-:S04]  /*2ae0*/  IMAD.WIDE.U32 R2, R0, c[0x0][0x1b0], R2 ;  /* 0x00006c0000027a25 */ /* 0x000fc800078e0002 */
[----:B------:R-:W-:Y:S02]  /*2af0*/  IMAD R0, R5, c[0x0][0x1a8], RZ ;  /* 0x00006a0005007a24 */ /* 0x000fe400078e02ff */
[----:B------:R-:W-:Y:S02]  /*2b00*/  IMAD.IADD R3, R3, 0x1, R6 ;  /* 0x0000000103037824 */ /* 0x000fe400078e0206 */
[C---:B------:R-:W-:Y:S02]  /*2b10*/  IMAD R0, R4.reuse, c[0x0][0x1ac], R0 ;  /* 0x00006b0004007a24 */ /* 0x040fe400078e0200 */
[----:B------:R-:W-:-:S04]  /*2b20*/  IMAD.WIDE.U32 R2, R4, c[0x0][0x1a8], R2 ;  /* 0x00006a0004027a25 */ /* 0x000fc800078e0002 */
[----:B------:R-:W-:Y:S01]  /*2b30*/  IMAD.IADD R0, R3, 0x1, R0 ;  /* 0x0000000103007824 */ /* 0x000fe200078e0200 */
[----:B------:R-:W-:-:S04]  /*2b40*/  LEA R18, P0, R2, c[0x0][0x160], 0x1 ;  /* 0x0000580002127a11 */ /* 0x000fc800078008ff */
[----:B------:R-:W-:Y:S01]  /*2b50*/  LEA.HI.X R17, R2, c[0x0][0x164], R0, 0x1, P0 ;  /* 0x0000590002117a11 */ /* 0x000fe200000f0c00 */
[----:B------:R-:W1:Y:S01]  /*2b60*/  SHFL.IDX PT, R3, R18, RZ, 0x181f ;  /* 0x00181fff12037589 */ /* 0x000e6200000e0000 */
[----:B------:R-:W-:-:S03]  /*2b70*/  IMAD R16, R12, c[0x0][0x2c4], RZ ;  /* 0x0000b1000c107a24 */ /* 0x000fc600078e02ff */
[----:B------:R-:W2:Y:S01]  /*2b80*/  SHFL.IDX PT, R4, R17, RZ, 0x181f ;  /* 0x00181fff11047589 */ /* 0x000ea200000e0000 */
[----:B------:R-:W-:-:S05]  /*2b90*/  IMAD R19, R8, 0x80, R102 ;  /* 0x0000008008137824 */ /* 0x000fca00078e0266 */
[----:B------:R-:W-:Y:S01]  /*2ba0*/  ISETP.GE.AND P1, PT, R19, R16, PT ;  /* 0x000000101300720c */ /* 0x000fe20003f26270 */
[----:B------:R-:W4:Y:S01]  /*2bb0*/  SHFL.IDX PT, R0, R18, 0x1, 0x181f ;  /* 0x00381f0012007f89 */ /* 0x000f2200000e0000 */
[C---:B------:R-:W-:Y:S02]  /*2bc0*/  IADD3 R34, R251.reuse, 0x80, RZ ;  /* 0x00000080fb227810 */ /* 0x040fe40007ffe0ff */
[----:B------:R-:W-:Y:S02]  /*2bd0*/  SHF.R.S32.HI R24, RZ, 0x1f, R251 ;  /* 0x0000001fff187819 */ /* 0x000fe400000114fb */
[C---:B------:R-:W-:Y:S02]  /*2be0*/  IADD3 R40, R251.reuse, 0x80, RZ ;  /* 0x00000080fb287810 */ /* 0x040fe40007ffe0ff */
[C---:B------:R-:W-:Y:S02]  /*2bf0*/  IADD3 R33, R251.reuse, 0xc0, RZ ;  /* 0x000000c0fb217810 */ /* 0x040fe40007ffe0ff */
[----:B------:R-:W-:-:S03]  /*2c00*/  IADD3 R35, R251, 0xc0, RZ ;  /* 0x000000c0fb237810 */ /* 0x000fc60007ffe0ff */
[CC--:B-1----:R-:W-:Y:S01]  /*2c10*/  @!P1 LEA R12, P4, R251.reuse, R3.reuse, 0x1 ;  /* 0x00000003fb0c9211 */ /* 0x0c2fe200078808ff */
[----:B------:R-:W1:Y:S01]  /*2c20*/  SHFL.IDX PT, R2, R17, 0x1, 0x181f ;  /* 0x00381f0011027f89 */ /* 0x000e6200000e0000 */
[C---:B------:R-:W-:Y:S02]  /*2c30*/  IADD3 R41, R251.reuse, 0x40, RZ ;  /* 0x00000040fb297810 */ /* 0x040fe40007ffe0ff */
[-C--:B------:R-:W-:Y:S02]  /*2c40*/  @!P1 LEA R8, P5, R34, R3.reuse, 0x1 ;  /* 0x0000000322089211 */ /* 0x080fe400078a08ff */
[----:B--2---:R-:W-:Y:S02]  /*2c50*/  @!P1 LEA.HI.X R13, R251, R4, R24, 0x1, P4 ;  /* 0x00000004fb0d9211 */ /* 0x004fe400020f0c18 */
[----:B------:R-:W-:Y:S02]  /*2c60*/  SHF.R.S32.HI R40, RZ, 0x1f, R40 ;  /* 0x0000001fff287819 */ /* 0x000fe40000011428 */
[----:B------:R-:W-:-:S02]  /*2c70*/  @!P1 LEA R6, P4, R33, R3, 0x1 ;  /* 0x0000000321069211 */ /* 0x000fc400078808ff */
[----:B------:R-:W-:Y:S02]  /*2c80*/  SHF.R.S32.HI R35, RZ, 0x1f, R35 ;  /* 0x0000001fff237819 */ /* 0x000fe40000011423 */
[----:B------:R-:W-:Y:S02]  /*2c90*/  IADD3 R5, R19, 0x20, RZ ;  /* 0x0000002013057810 */ /* 0x000fe40007ffe0ff */
[C---:B------:R-:W-:Y:S02]  /*2ca0*/  ISETP.GE.AND P2, PT, R251.reuse, c[0x0][0x198], PT ;  /* 0x00006600fb007a0c */ /* 0x040fe40003f46270 */
[----:B------:R-:W-:Y:S02]  /*2cb0*/  IADD3 R42, R251, 0x40, RZ ;  /* 0x00000040fb2a7810 */ /* 0x000fe40007ffe0ff */
[----:B------:R-:W-:Y:S02]  /*2cc0*/  @!P1 LEA.HI.X R9, R34, R4, R40, 0x1, P5 ;  /* 0x0000000422099211 */ /* 0x000fe400028f0c28 */
[----:B------:R-:W-:-:S02]  /*2cd0*/  ISETP.GE.AND P6, PT, R41, c[0x0][0x198], PT ;  /* 0x0000660029007a0c */ /* 0x000fc40003fc6270 */
[C---:B------:R-:W-:Y:S02]  /*2ce0*/  @!P1 LEA.HI.X R7, R33.reuse, R4, R35, 0x1, P4 ;  /* 0x0000000421079211 */ /* 0x040fe400020f0c23 */
[----:B------:R-:W-:Y:S02]  /*2cf0*/  ISETP.GE.AND P5, PT, R34, c[0x0][0x198], PT ;  /* 0x0000660022007a0c */ /* 0x000fe40003fa6270 */
[----:B------:R-:W-:Y:S01]  /*2d00*/  ISETP.GE.AND P4, PT, R33, c[0x0][0x198], PT ;  /* 0x0000660021007a0c */ /* 0x000fe20003f86270 */
[----:B------:R2:W-:Y:S01]  /*2d10*/  @!P1 LDGSTS.E.BYPASS.LTC128B.128 [R247+0x4080], [R12.64], !P2 ;  /* 0x040800000cf79fae */ /* 0x0005e2000d101d46 */
[----:B------:R-:W-:Y:S02]  /*2d20*/  ISETP.GE.AND P0, PT, R5, R16, PT ;  /* 0x000000100500720c */ /* 0x000fe40003f06270 */
[----:B------:R-:W-:Y:S02]  /*2d30*/  @!P1 LEA R10, P3, R41, R3, 0x1 ;  /* 0x00000003290a9211 */ /* 0x000fe400078608ff */
[----:B------:R-:W-:-:S04]  /*2d40*/  SHF.R.S32.HI R42, RZ, 0x1f, R42 ;  /* 0x0000001fff2a7819 */ /* 0x000fc8000001142a */
[----:B------:R-:W-:-:S05]  /*2d50*/  @!P1 LEA.HI.X R11, R41, R4, R42, 0x1, P3 ;  /* 0x00000004290b9211 */ /* 0x000fca00018f0c2a */
[----:B------:R5:W-:Y:S04]  /*2d60*/  @!P1 LDGSTS.E.BYPASS.LTC128B.128 [R247+0x8080], [R10.64], !P6 ;  /* 0x080800000af79fae */ /* 0x000be8000f101d46 */
[----:B------:R1:W-:Y:S04]  /*2d70*/  @!P1 LDGSTS.E.BYPASS.LTC128B.128 [R247+0xc080], [R8.64], !P5 ;  /* 0x0c08000008f79fae */ /* 0x0003e8000e901d46 */
[----:B------:R2:W-:Y:S01]  /*2d80*/  @!P1 LDGSTS.E.BYPASS.LTC128B.128 [R247+0x10080], [R6.64], !P4 ;  /* 0x1008000006f79fae */ /* 0x0005e2000e101d46 */
[----:B------:R-:W-:Y:S02]  /*2d90*/  IADD3 R3, R19, 0x40, RZ ;  /* 0x0000004013037810 */ /* 0x000fe40007ffe0ff */
[-C--:B----4-:R-:W-:Y:S01]  /*2da0*/  @!P0 LEA R14, P3, R251, R0.reuse, 0x1 ;  /* 0x00000000fb0e8211 */ /* 0x090fe200078608ff */
[----:B-----5:R-:W4:Y:S01]  /*2db0*/  SHFL.IDX PT, R10, R18, 0x2, 0x181f ;  /* 0x00581f00120a7f89 */ /* 0x020f2200000e0000 */
[----:B-1----:R-:W-:-:S04]  /*2dc0*/  @!P0 LEA R8, P1, R41, R0, 0x1 ;  /* 0x0000000029088211 */ /* 0x002fc800078208ff */
[----:B------:R-:W-:Y:S02]  /*2dd0*/  @!P0 LEA.HI.X R9, R41, R2, R42, 0x1, P1 ;  /* 0x0000000229098211 */ /* 0x000fe400008f0c2a */
[C---:B--2---:R-:W-:Y:S01]  /*2de0*/  @!P0 LEA R6, P1, R34.reuse, R0, 0x1 ;  /* 0x0000000022068211 */ /* 0x044fe200078208ff */
[----:B------:R-:W1:Y:S03]  /*2df0*/  SHFL.IDX PT, R11, R17, 0x2, 0x181f ;  /* 0x00581f00110b7f89 */ /* 0x000e6600000e0000 */
[----:B------:R-:W-:Y:S02]  /*2e00*/  @!P0 LEA.HI.X R7, R34, R2, R40, 0x1, P1 ;  /* 0x0000000222078211 */ /* 0x000fe400008f0c28 */
[----:B------:R-:W-:-:S04]  /*2e10*/  @!P0 LEA R4, P1, R33, R0, 0x1 ;  /* 0x0000000021048211 */ /* 0x000fc800078208ff */
[----:B------:R-:W-:Y:S02]  /*2e20*/  @!P0 LEA.HI.X R5, R33, R2, R35, 0x1, P1 ;  /* 0x0000000221058211 */ /* 0x000fe400008f0c23 */
[----:B------:R-:W-:Y:S02]  /*2e30*/  ISETP.GE.AND P1, PT, R3, R16, PT ;  /* 0x000000100300720c */ /* 0x000fe40003f26270 */
[----:B------:R-:W-:Y:S01]  /*2e40*/  @!P0 LEA.HI.X R15, R251, R2, R24, 0x1, P3 ;  /* 0x00000002fb0f8211 */ /* 0x000fe200018f0c18 */
[----:B------:R-:W-:-:S04]  /*2e50*/  IMAD.MOV R0, RZ, RZ, -R20 ;  /* 0x000000ffff007224 */ /* 0x000fc800078e0a14 */
[----:B------:R2:W-:Y:S01]  /*2e60*/  @!P0 LDGSTS.E.BYPASS.LTC128B.128 [R247+0x5080], [R14.64], !P2 ;  /* 0x050800000ef78fae */ /* 0x0005e2000d101d46 */
[----:B------:R-:W-:-:S03]  /*2e70*/  IMAD R21, R0, c[0x0][0x2b8], R21 ;  /* 0x0000ae0000157a24 */ /* 0x000fc600078e0215 */
[----:B------:R4:W-:Y:S04]  /*2e80*/  @!P0 LDGSTS.E.BYPASS.LTC128B.128 [R247+0x9080], [R8.64], !P6 ;  /* 0x0908000008f78fae */ /* 0x0009e8000f101d46 */
[----:B------:R5:W-:Y:S04]  /*2e90*/  @!P0 LDGSTS.E.BYPASS.LTC128B.128 [R247+0xd080], [R6.64], !P5 ;  /* 0x0d08000006f78fae */ /* 0x000be8000e901d46 */
[----:B------:R2:W-:Y:S01]  /*2ea0*/  @!P0 LDGSTS.E.BYPASS.LTC128B.128 [R247+0x11080], [R4.64], !P4 ;  /* 0x1108000004f78fae */ /* 0x0005e2000e101d46 */
[----:B------:R-:W-:Y:S01]  /*2eb0*/  SHF.R.S32.HI R12, RZ, 0x1f, R21 ;  /* 0x0000001fff0c7819 */ /* 0x000fe20000011415 */
[----:B------:R-:W-:-:S04]  /*2ec0*/  IMAD.WIDE.U32 R2, R21, c[0x0][0x1e0], RZ ;  /* 0x0000780015027a25 */ /* 0x000fc800078e00ff */
[----:B------:R-:W-:Y:S01]  /*2ed0*/  IMAD R0, R12, c[0x0][0x1e0], RZ ;  /* 0x000078000c007a24 */ /* 0x000fe200078e02ff */
[----:B----4-:R-:W-:-:S04]  /*2ee0*/  @!P1 LEA R8, P0, R251, R10, 0x1 ;  /* 0x0000000afb089211 */ /* 0x010fc800078008ff */
[-C--:B-1----:R-:W-:Y:S02]  /*2ef0*/  @!P1 LEA.HI.X R9, R251, R11.reuse, R24, 0x1, P0 ;  /* 0x0000000bfb099211 */ /* 0x082fe400000f0c18 */
[-C--:B-----5:R-:W-:Y:S01]  /*2f00*/  @!P1 LEA R6, P0, R41, R10.reuse, 0x1 ;  /* 0x0000000a29069211 */ /* 0x0a0fe200078008ff */
[----:B------:R-:W-:Y:S01]  /*2f10*/  IMAD R0, R21, c[0x0][0x1e4], R0 ;  /* 0x0000790015007a24 */ /* 0x000fe200078e0200 */
[----:B--2---:R-:W-:Y:S01]  /*2f20*/  IADD3 R14, R19, 0x60, RZ ;  /* 0x00000060130e7810 */ /* 0x004fe20007ffe0ff */
[----:B------:R-:W1:Y:S01]  /*2f30*/  SHFL.IDX PT, R13, R18, 0x3, 0x181f ;  /* 0x00781f00120d7f89 */ /* 0x000e6200000e0000 */
[-C--:B------:R-:W-:Y:S02]  /*2f40*/  @!P1 LEA.HI.X R7, R41, R11.reuse, R42, 0x1, P0 ;  /* 0x0000000b29079211 */ /* 0x080fe400000f0c2a */
[C---:B------:R-:W-:Y:S01]  /*2f50*/  @!P1 LEA R4, P0, R34.reuse, R10, 0x1 ;  /* 0x0000000a22049211 */ /* 0x040fe200078008ff */
[----:B------:R-:W-:Y:S01]  /*2f60*/  IMAD.IADD R3, R3, 0x1, R0 ;  /* 0x0000000103037824 */ /* 0x000fe200078e0200 */
[----:B------:R2:W-:Y:S02]  /*2f70*/  @!P1 LDGSTS.E.BYPASS.LTC128B.128 [R247+0x6080], [R8.64], !P2 ;  /* 0x0608000008f79fae */ /* 0x0005e4000d101d46 */
[----:B------:R-:W-:-:S02]  /*2f80*/  @!P1 LEA.HI.X R5, R34, R11, R40, 0x1, P0 ;  /* 0x0000000b22059211 */ /* 0x000fc400000f0c28 */
[----:B------:R4:W-:Y:S01]  /*2f90*/  @!P1 LDGSTS.E.BYPASS.LTC128B.128 [R247+0xa080], [R6.64], !P6 ;  /* 0x0a08000006f79fae */ /* 0x0009e2000f101d46 */
[----:B------:R-:W-:Y:S01]  /*2fa0*/  ISETP.GE.AND P3, PT, R14, R16, PT ;  /* 0x000000100e00720c */ /* 0x000fe20003f66270 */
[C---:B------:R-:W-:Y:S02]  /*2fb0*/  IMAD.WIDE.U32 R26, R23.reuse, c[0x0][0x1e8], RZ ;  /* 0x00007a00171a7a25 */ /* 0x040fe400078e00ff */
[----:B------:R5:W-:Y:S04]  /*2fc0*/  @!P1 LDGSTS.E.BYPASS.LTC128B.128 [R247+0xe080], [R4.64], !P5 ;  /* 0x0e08000004f79fae */ /* 0x000be8000e901d46 */
[----:B------:R-:W1:Y:S01]  /*2fd0*/  SHFL.IDX PT, R14, R17, 0x3, 0x181f ;  /* 0x00781f00110e7f89 */ /* 0x000e6200000e0000 */
[----:B------:R-:W-:Y:S01]  /*2fe0*/  IMAD R25, R23, c[0x0][0x1ec], R27 ;  /* 0x00007b0017197a24 */ /* 0x000fe200078e021b */
[----:B------:R-:W-:-:S05]  /*2ff0*/  IADD3 R61, R134, -0x1, RZ ;  /* 0xffffffff863d7810 */ /* 0x000fca0007ffe0ff */
[----:B------:R-:W-:Y:S01]  /*3000*/  IMAD R60, R61, -0x30, R22 ;  /* 0xffffffd03d3c7824 */ /* 0x000fe200078e0216 */
[C---:B-----5:R-:W-:Y:S02]  /*3010*/  @!P1 LEA R4, P0, R33.reuse, R10, 0x1 ;  /* 0x0000000a21049211 */ /* 0x060fe400078008ff */
[----:B---3--:R-:W-:Y:S01]  /*3020*/  SHF.R.S32.HI R15, RZ, 0x1f, R252 ;  /* 0x0000001fff0f7819 */ /* 0x008fe200000114fc */
[----:B------:R-:W-:Y:S01]  /*3030*/  IMAD.WIDE.U32 R2, R252, c[0x0][0x1f0], R2 ;  /* 0x00007c00fc027a25 */ /* 0x000fe200078e0002 */
[----:B------:R-:W-:-:S03]  /*3040*/  @!P1 LEA.HI.X R5, R33, R11, R35, 0x1, P0 ;  /* 0x0000000b21059211 */ /* 0x000fc600000f0c23 */
[----:B----4-:R-:W-:Y:S01]  /*3050*/  IMAD R6, R15, c[0x0][0x1f0], RZ ;  /* 0x00007c000f067a24 */ /* 0x010fe200078e02ff */
[----:B------:R-:W-:Y:S01]  /*3060*/  IADD3 R0, P0, R2, R26, RZ ;  /* 0x0000001a02007210 */ /* 0x000fe20007f1e0ff */
[----:B------:R3:W-:Y:S02]  /*3070*/  @!P1 LDGSTS.E.BYPASS.LTC128B.128 [R247+0x12080], [R4.64], !P4 ;  /* 0x1208000004f79fae */ /* 0x0007e4000e101d46 */
[----:B------:R-:W-:Y:S01]  /*3080*/  IMAD R6, R252, c[0x0][0x1f4], R6 ;  /* 0x00007d00fc067a24 */ /* 0x000fe200078e0206 */
[----:B-1----:R-:W-:-:S04]  /*3090*/  @!P3 LEA R2, P1, R251, R13, 0x1 ;  /* 0x0000000dfb02b211 */ /* 0x002fc800078208ff */
[----:B---3--:R-:W-:Y:S02]  /*30a0*/  IADD3.X R4, R25, R3, R6, P0, !PT ;  /* 0x0000000319047210 */ /* 0x008fe400007fe406 */
[----:B------:R-:W-:-:S04]  /*30b0*/  LEA R10, P0, R0, c[0x0][0x1c8], 0x1 ;  /* 0x00007200000a7a11 */ /* 0x000fc800078008ff */
[----:B------:R-:W-:Y:S02]  /*30c0*/  LEA.HI.X R11, R0, c[0x0][0x1cc], R4, 0x1, P0 ;  /* 0x00007300000b7a11 */ /* 0x000fe400000f0c04 */
[----:B------:R-:W-:Y:S01]  /*30d0*/  IMNMX R0, R60, 0x30, PT ;  /* 0x000000303c007817 */ /* 0x000fe20003800200 */
[----:B------:R-:W-:-:S04]  /*30e0*/  IMAD R4, R12, c[0x0][0x208], RZ ;  /* 0x000082000c047a24 */ /* 0x000fc800078e02ff */
[----:B------:R-:W-:Y:S02]  /*30f0*/  IMAD.IADD R5, R0, 0x1, -R102 ;  /* 0x0000000100057824 */ /* 0x000fe400078e0a66 */
[----:B------:R-:W1:Y:S01]  /*3100*/  SHFL.IDX PT, R0, R10, RZ, 0x181f ;  /* 0x00181fff0a007589 */ /* 0x000e6200000e0000 */
[----:B------:R-:W-:-:S03]  /*3110*/  @!P3 LEA.HI.X R3, R251, R14, R24, 0x1, P1 ;  /* 0x0000000efb03b211 */ /* 0x000fc600008f0c18 */
[----:B------:R-:W3:Y:S01]  /*3120*/  SHFL.IDX PT, R12, R11, RZ, 0x181f ;  /* 0x00181fff0b0c7589 */ /* 0x000ee200000e0000 */
[----:B------:R-:W-:Y:S01]  /*3130*/  IMAD R4, R21, c[0x0][0x20c], R4 ;  /* 0x0000830015047a24 */ /* 0x000fe200078e0204 */
[-C--:B--2---:R-:W-:Y:S02]  /*3140*/  @!P3 LEA R8, P0, R41, R13.reuse, 0x1 ;  /* 0x0000000d2908b211 */ /* 0x084fe400078008ff */
[----:B------:R2:W-:Y:S01]  /*3150*/  @!P3 LDGSTS.E.BYPASS.LTC128B.128 [R247+0x7080], [R2.64], !P2 ;  /* 0x0708000002f7bfae */ /* 0x0005e2000d101d46 */
[----:B------:R-:W-:Y:S02]  /*3160*/  ISETP.GE.AND P1, PT, R5, 0x1, PT ;  /* 0x000000010500780c */ /* 0x000fe40003f26270 */
[C---:B------:R-:W-:Y:S02]  /*3170*/  @!P3 LEA R6, P2, R34.reuse, R13, 0x1 ;  /* 0x0000000d2206b211 */ /* 0x040fe400078408ff */
[-C--:B------:R-:W-:Y:S02]  /*3180*/  @!P3 LEA.HI.X R9, R41, R14.reuse, R42, 0x1, P0 ;  /* 0x0000000e2909b211 */ /* 0x080fe400000f0c2a */
[----:B------:R-:W-:-:S02]  /*3190*/  @!P3 LEA.HI.X R7, R34, R14, R40, 0x1, P2 ;  /* 0x0000000e2207b211 */ /* 0x000fc400010f0c28 */
[----:B------:R-:W-:Y:S01]  /*31a0*/  ISETP.GE.AND P2, PT, R5, 0x21, PT ;  /* 0x000000210500780c */ /* 0x000fe20003f46270 */
[----:B------:R-:W-:Y:S04]  /*31b0*/  SHFL.IDX PT, R16, R11, 0x1, 0x181f ;  /* 0x00381f000b107f89 */ /* 0x000fe800000e0000 */
[----:B------:R1:W-:Y:S04]  /*31c0*/  @!P3 LDGSTS.E.BYPASS.LTC128B.128 [R247+0xb080], [R8.64], !P6 ;  /* 0x0b08000008f7bfae */ /* 0x0003e8000f101d46 */
[----:B------:R4:W-:Y:S01]  /*31d0*/  @!P3 LDGSTS.E.BYPASS.LTC128B.128 [R247+0xf080], [R6.64], !P5 ;  /* 0x0f08000006f7bfae */ /* 0x0009e2000e901d46 */
[----:B--2---:R-:W-:-:S04]  /*31e0*/  IMAD.WIDE.U32 R2, R21, c[0x0][0x208], RZ ;  /* 0x0000820015027a25 */ /* 0x004fc800078e00ff */
[----:B------:R-:W-:Y:S01]  /*31f0*/  IMAD.IADD R3, R3, 0x1, R4 ;  /* 0x0000000103037824 */ /* 0x000fe200078e0204 */
[C---:B------:R-:W-:Y:S02]  /*3200*/  @!P3 LEA R4, P0, R33.reuse, R13, 0x1 ;  /* 0x0000000d2104b211 */ /* 0x040fe400078008ff */
[----:B------:R2:W5:Y:S02]  /*3210*/  SHFL.IDX PT, R13, R10, 0x1, 0x181f ;  /* 0x00381f000a0d7f89 */ /* 0x00056400000e0000 */
[----:B------:R-:W-:-:S05]  /*3220*/  @!P3 LEA.HI.X R5, R33, R14, R35, 0x1, P0 ;  /* 0x0000000e2105b211 */ /* 0x000fca00000f0c23 */
[----:B------:R5:W-:Y:S01]  /*3230*/  @!P3 LDGSTS.E.BYPASS.LTC128B.128 [R247+0x13080], [R4.64], !P4 ;  /* 0x1308000004f7bfae */ /* 0x000be2000e101d46 */
[----:B-1----:R-:W-:Y:S02]  /*3240*/  @P1 LEA R8, P3, R41, R0, 0x1 ;  /* 0x0000000029081211 */ /* 0x002fe400078608ff */
[----:B------:R-:W-:Y:S02]  /*3250*/  ISETP.GE.AND P6, PT, R251, c[0x0][0x1d4], PT ;  /* 0x00007500fb007a0c */ /* 0x000fe40003fc6270 */
[----:B------:R-:W-:Y:S01]  /*3260*/  ISETP.GE.AND P5, PT, R41, c[0x0][0x1d4], PT ;  /* 0x0000750029007a0c */ /* 0x000fe20003fa6270 */
[----:B------:R-:W-:Y:S01]  /*3270*/  IMAD.WIDE.U32 R18, R23, c[0x0][0x210], RZ ;  /* 0x0000840017127a25 */ /* 0x000fe200078e00ff */
[----:B---3--:R-:W-:Y:S01]  /*3280*/  @P1 LEA.HI.X R9, R41, R12, R42, 0x1, P3 ;  /* 0x0000000c29091211 */ /* 0x008fe200018f0c2a */
[----:B------:R-:W0:Y:S01]  /*3290*/  LDGDEPBAR ;  /* 0x00000000000079af */ /* 0x000e220000000000 */
[----:B------:R-:W-:Y:S02]  /*32a0*/  ISETP.GE.AND P4, PT, R34, c[0x0][0x1d4], PT ;  /* 0x0000750022007a0c */ /* 0x000fe40003f86270 */
[----:B--2---:R-:W-:-:S04]  /*32b0*/  @P1 LEA R10, P0, R251, R0, 0x1 ;  /* 0x00000000fb0a1211 */ /* 0x004fc800078008ff */
[----:B------:R-:W-:Y:S02]  /*32c0*/  @P1 LEA.HI.X R11, R251, R12, R24, 0x1, P0 ;  /* 0x0000000cfb0b1211 */ /* 0x000fe400000f0c18 */
[-C--:B----4-:R-:W-:Y:S01]  /*32d0*/  @P1 LEA R6, P0, R34, R0.reuse, 0x1 ;  /* 0x0000000022061211 */ /* 0x090fe200078008ff */
[----:B------:R-:W-:Y:S02]  /*32e0*/  IMAD.WIDE.U32 R2, R252, c[0x0][0x218], R2 ;  /* 0x00008600fc027a25 */ /* 0x000fe400078e0002 */
[----:B------:R1:W-:Y:S01]  /*32f0*/  @P1 LDGSTS.E.BYPASS.LTC128B.128 [R247+0x14080], [R10.64], !P6 ;  /* 0x140800000af71fae */ /* 0x0003e2000f101d46 */
[----:B-----5:R-:W-:Y:S02]  /*3300*/  @P1 LEA R4, P3, R33, R0, 0x1 ;  /* 0x0000000021041211 */ /* 0x020fe400078608ff */
[-C--:B------:R-:W-:Y:S01]  /*3310*/  @P1 LEA.HI.X R7, R34, R12.reuse, R40, 0x1, P0 ;  /* 0x0000000c22071211 */ /* 0x080fe200000f0c28 */
[----:B------:R-:W-:Y:S01]  /*3320*/  IMAD R17, R23, c[0x0][0x214], R19 ;  /* 0x0000850017117a24 */ /* 0x000fe200078e0213 */
[C---:B------:R-:W-:Y:S01]  /*3330*/  @P1 LEA.HI.X R5, R33.reuse, R12, R35, 0x1, P3 ;  /* 0x0000000c21051211 */ /* 0x040fe200018f0c23 */
[----:B------:R2:W-:Y:S01]  /*3340*/  @P1 LDGSTS.E.BYPASS.LTC128B.128 [R247+0x15880], [R8.64], !P5 ;  /* 0x1588000008f71fae */ /* 0x0005e2000e901d46 */
[----:B------:R-:W-:Y:S01]  /*3350*/  ISETP.GE.AND P3, PT, R33, c[0x0][0x1d4], PT ;  /* 0x0000750021007a0c */ /* 0x000fe20003f66270 */
[----:B------:R-:W-:Y:S01]  /*3360*/  IMAD R0, R15, c[0x0][0x218], RZ ;  /* 0x000086000f007a24 */ /* 0x000fe200078e02ff */
[C---:B------:R-:W-:Y:S01]  /*3370*/  @P2 LEA R14, P0, R251.reuse, R13, 0x1 ;  /* 0x0000000dfb0e2211 */ /* 0x040fe200078008ff */
[----:B------:R3:W-:Y:S02]  /*3380*/  @P1 LDGSTS.E.BYPASS.LTC128B.128 [R247+0x17080], [R6.64], !P4 ;  /* 0x1708000006f71fae */ /* 0x0007e4000e101d46 */
[----:B------:R-:W-:Y:S01]  /*3390*/  IMAD R12, R252, c[0x0][0x21c], R0 ;  /* 0x00008700fc0c7a24 */ /* 0x000fe200078e0200 */
[----:B------:R-:W-:-:S02]  /*33a0*/  @P2 LEA.HI.X R15, R251, R16, R24, 0x1, P0 ;  /* 0x00000010fb0f2211 */ /* 0x000fc400000f0c18 */
[----:B------:R-:W-:-:S04]  /*33b0*/  IADD3 R0, P0, R2, R18, RZ ;  /* 0x0000001202007210 */ /* 0x000fc80007f1e0ff */
[----:B------:R-:W-:Y:S01]  /*33c0*/  IADD3.X R2, R17, R3, R12, P0, !PT ;  /* 0x0000000311027210 */ /* 0x000fe200007fe40c */
[----:B------:R4:W-:Y:S04]  /*33d0*/  @P1 LDGSTS.E.BYPASS.LTC128B.128 [R247+0x18880], [R4.64], !P3 ;  /* 0x1888000004f71fae */ /* 0x0009e8000d901d46 */
[----:B------:R5:W-:Y:S01]  /*33e0*/  @P2 LDGSTS.E.BYPASS.LTC128B.128 [R247+0x15080], [R14.64], !P6 ;  /* 0x150800000ef72fae */ /* 0x000be2000f101d46 */
[----:B-1----:R-:W-:-:S04]  /*33f0*/  LEA R11, P0, R0, c[0x0][0x1f8], 0x1 ;  /* 0x00007e00000b7a11 */ /* 0x002fc800078008ff */
[----:B------:R-:W-:Y:S02]  /*3400*/  LEA.HI.X R10, R0, c[0x0][0x1fc], R2, 0x1, P0 ;  /* 0x00007f00000a7a11 */ /* 0x000fe400000f0c02 */
[-C--:B---3--:R-:W-:Y:S02]  /*3410*/  @P2 LEA R6, P1, R41, R13.reuse, 0x1 ;  /* 0x0000000d29062211 */ /* 0x088fe400078208ff */
[----:B------:R-:W-:Y:S02]  /*3420*/  @P2 LEA R2, P0, R33, R13, 0x1 ;  /* 0x0000000d21022211 */ /* 0x000fe400078008ff */
[-C--:B------:R-:W-:Y:S02]  /*3430*/  @P2 LEA.HI.X R7, R41, R16.reuse, R42, 0x1, P1 ;  /* 0x0000001029072211 */ /* 0x080fe400008f0c2a */
[----:B------:R-:W-:-:S03]  /*3440*/  @P2 LEA.HI.X R3, R33, R16, R35, 0x1, P0 ;  /* 0x0000001021032211 */ /* 0x000fc600000f0c23 */
[----:B------:R1:W-:Y:S01]  /*3450*/  @P2 LDGSTS.E.BYPASS.LTC128B.128 [R247+0x16880], [R6.64], !P5 ;  /* 0x1688000006f72fae */ /* 0x0003e2000e901d46 */
[----:B----4-:R-:W-:-:S04]  /*3460*/  @P2 LEA R4, P1, R34, R13, 0x1 ;  /* 0x0000000d22042211 */ /* 0x010fc800078208ff */
[----:B------:R-:W-:-:S05]  /*3470*/  @P2 LEA.HI.X R5, R34, R16, R40, 0x1, P1 ;  /* 0x0000001022052211 */ /* 0x000fca00008f0c28 */
[----:B------:R3:W-:Y:S04]  /*3480*/  @P2 LDGSTS.E.BYPASS.LTC128B.128 [R247+0x18080], [R4.64], !P4 ;  /* 0x1808000004f72fae */ /* 0x0007e8000e101d46 */
[----:B------:R4:W-:Y:S04]  /*3490*/  @P2 LDGSTS.E.BYPASS.LTC128B.128 [R247+0x19880], [R2.64], !P3 ;  /* 0x1988000002f72fae */ /* 0x0009e8000d901d46 */
[----:B------:R-:W0:Y:S01]  /*34a0*/  LDGDEPBAR ;  /* 0x00000000000079af */ /* 0x000e220000000000 */
[----:B------:R-:W-:-:S04]  /*34b0*/  DEPBAR.LE SB0, 0x1 ;  /* 0x000080400000791a */ /* 0x000fc80000000000 */
[----:B------:R-:W-:Y:S06]  /*34c0*/  BAR.SYNC.DEFER_BLOCKING 0x0 ;  /* 0x0000000000007b1d */ /* 0x000fec0000010000 */
[----:B--2---:R-:W1:Y:S04]  /*34d0*/  SHFL.IDX PT, R9, R11, RZ, 0x181f ;  /* 0x00181fff0b097589 */ /* 0x004e6800000e0000 */
[----:B------:R-:W2:Y:S04]  /*34e0*/  SHFL.IDX PT, R8, R10, RZ, 0x181f ;  /* 0x00181fff0a087589 */ /* 0x000ea800000e0000 */
[----:B------:R1:W1:Y:S04]  /*34f0*/  LDSM.16.M88.4 R160, [R243] ;  /* 0x00000000f3a0783b */ /* 0x0002680000000200 */
[----:B------:R1:W1:Y:S04]  /*3500*/  LDSM.16.M88.4 R164, [R244] ;  /* 0x00000000f4a4783b */ /* 0x0002680000000200 */
[----:B------:R1:W1:Y:S04]  /*3510*/  LDSM.16.M88.4 R180, [R246] ;  /* 0x00000000f6b4783b */ /* 0x0002680000000200 */
[----:B------:R1:W1:Y:S04]  /*3520*/  LDSM.16.M88.4 R184, [R245] ;  /* 0x00000000f5b8783b */ /* 0x0002680000000200 */
[----:B------:R1:W1:Y:S04]  /*3530*/  LDSM.16.M88.4 R188, [R243+0x4000] ;  /* 0x00400000f3bc783b */ /* 0x0002680000000200 */
[----:B------:R1:W1:Y:S04]  /*3540*/  LDSM.16.M88.4 R192, [R244+0x4000] ;  /* 0x00400000f4c0783b */ /* 0x0002680000000200 */
[----:B------:R1:W1:Y:S04]  /*3550*/  LDSM.16.M88.4 R196, [R246+0x4000] ;  /* 0x00400000f6c4783b */ /* 0x0002680000000200 */
[----:B------:R1:W2:Y:S04]  /*3560*/  LDSM.16.M88.4 R200, [R245+0x4000] ;  /* 0x00400000f5c8783b */ /* 0x0002a80000000200 */
[----:B------:R1:W2:Y:S04]  /*3570*/  LDSM.16.M88.4 R204, [R243+0x8000] ;  /* 0x00800000f3cc783b */ /* 0x0002a80000000200 */
[----:B------:R1:W5:Y:S04]  /*3580*/  LDSM.16.M88.4 R208, [R244+0x8000] ;  /* 0x00800000f4d0783b */ /* 0x0003680000000200 */
[----:B------:R1:W5:Y:S04]  /*3590*/  LDSM.16.M88.4 R212, [R246+0x8000] ;  /* 0x00800000f6d4783b */ /* 0x0003680000000200 */
[----:B------:R1:W5:Y:S04]  /*35a0*/  LDSM.16.M88.4 R216, [R245+0x8000] ;  /* 0x00800000f5d8783b */ /* 0x0003680000000200 */
[----:B------:R2:W5:Y:S04]  /*35b0*/  LDSM.16.M88.4 R220, [R243+0xc000] ;  /* 0x00c00000f3dc783b */ /* 0x0005680000000200 */
[----:B------:R4:W5:Y:S04]  /*35c0*/  LDSM.16.M88.4 R224, [R244+0xc000] ;  /* 0x00c00000f4e0783b */ /* 0x0009680000000200 */
[----:B------:R5:W5:Y:S04]  /*35d0*/  LDSM.16.M88.4 R228, [R246+0xc000] ;  /* 0x00c00000f6e4783b */ /* 0x000b680000000200 */
[----:B------:R5:W5:Y:S04]  /*35e0*/  LDSM.16.M88.4 R232, [R245+0xc000] ;  /* 0x00c00000f5e8783b */ /* 0x000b680000000200 */
[----:B------:R-:W-:Y:S01]  /*35f0*/  BAR.SYNC.DEFER_BLOCKING 0x0 ;  /* 0x0000000000007b1d */ /* 0x000fe20000010000 */
[----:B------:R-:W-:Y:S01]  /*3600*/  LOP3.LUT P1, RZ, R103, 0x2, RZ, 0xc0, !PT ;  /* 0x0000000267ff7812 */ /* 0x000fe2000782c0ff */
[----:B---3--:R-:W-:Y:S01]  /*3610*/  IMAD.IADD R4, R60, 0x1, -R102 ;  /* 0x000000013c047824 */ /* 0x008fe200078e0a66 */
[----:B-1----:R-:W-:-:S02]  /*3620*/  LEA R6, P0, R251, R9, 0x1 ;  /* 0x00000009fb067211 */ /* 0x002fc400078008ff */
[----:B------:R-:W-:Y:S02]  /*3630*/  ISETP.GE.AND P2, PT, R251, c[0x0][0x1d4], PT ;  /* 0x00007500fb007a0c */ /* 0x000fe40003f46270 */
[----:B------:R-:W-:Y:S02]  /*3640*/  IADD3 R0, R135, 0x20, RZ ;  /* 0x0000002087007810 */ /* 0x000fe40007ffe0ff */
[----:B--2---:R-:W-:Y:S02]  /*3650*/  LEA.HI.X R7, R251, R8, R24, 0x1, P0 ;  /* 0x00000008fb077211 */ /* 0x004fe400000f0c18 */
[----:B----4-:R-:W-:-:S03]  /*3660*/  LEA R2, P0, R41, R9, 0x1 ;  /* 0x0000000929027211 */ /* 0x010fc600078008ff */
[----:B------:R-:W-:Y:S01]  /*3670*/  @P1 IADD3 R0, R135, -0x20, RZ ;  /* 0xffffffe087001810 */ /* 0x000fe20007ffe0ff */
[----:B------:R-:W-:-:S04]  /*3680*/  DEPBAR.LE SB0, 0x0 ;  /* 0x000080000000791a */ /* 0x000fc80000000000 */
[----:B------:R-:W-:Y:S01]  /*3690*/  BAR.SYNC.DEFER_BLOCKING 0x0 ;  /* 0x0000000000007b1d */ /* 0x000fe20000010000 */
[C---:B------:R-:W-:Y:S02]  /*36a0*/  ISETP.LT.OR P1, PT, R4.reuse, 0x1, P2 ;  /* 0x000000010400780c */ /* 0x040fe40001721670 */
[C---:B------:R-:W-:Y:S02]  /*36b0*/  ISETP.GE.AND P2, PT, R41.reuse, c[0x0][0x1d4], PT ;  /* 0x0000750029007a0c */ /* 0x040fe40003f46270 */
[----:B------:R-:W-:Y:S02]  /*36c0*/  LEA.HI.X R3, R41, R8, R42, 0x1, P0 ;  /* 0x0000000829037211 */ /* 0x000fe400000f0c2a */
[----:B------:R-:W-:Y:S01]  /*36d0*/  ISETP.LT.OR P0, PT, R4, 0x1, P2 ;  /* 0x000000010400780c */ /* 0x000fe20001701670 */
[----:B------:R1:W-:Y:S04]  /*36e0*/  STL [R1], R21 ;  /* 0x0000001501007387 */ /* 0x0003e80000100800 */
[----:B------:R1:W-:Y:S04]  /*36f0*/  STL.64 [R1+0x18], R26 ;  /* 0x0000181a01007387 */ /* 0x0003e80000100a00 */
[----:B------:R1:W-:Y:S04]  /*3700*/  STL [R1+0x30], R25 ;  /* 0x0000301901007387 */ /* 0x0003e80000100800 */
[----:B------:R-:W2:Y:S04]  /*3710*/  S2R R5, SR_TID.X ;  /* 0x0000000000057919 */ /* 0x000ea80000002100 */
[----:B------:R1:W3:Y:S04]  /*3720*/  LDSM.16.M88.4 R28, [R0] ;  /* 0x00000000001c783b */ /* 0x0002e80000000200 */
[----:B------:R1:W4:Y:S04]  /*3730*/  LDSM.16.M88.4 R36, [R0+0x800] ;  /* 0x000800000024783b */ /* 0x0003280000000200 */
[----:B------:R1:W1:Y:S04]  /*3740*/  LDSM.16.M88.4 R56, [R0+0x1000] ;  /* 0x001000000038783b */ /* 0x0002680000000200 */
[----:B-----5:R1:W1:Y:S04]  /*3750*/  LDSM.16.M88.4 R12, [R135] ;  /* 0x00000000870c783b */ /* 0x0202680000000200 */
[----:B------:R1:W1:Y:S04]  /*3760*/  LDSM.16.M88.4 R24, [R135+0x800] ;  /* 0x000800008718783b */ /* 0x0002680000000200 */
[----:B------:R1:W1:Y:S04]  /*3770*/  LDSM.16.M88.4 R48, [R135+0x1000] ;  /* 0x001000008730783b */ /* 0x0002680000000200 */
[----:B------:R-:W-:Y:S01]  /*3780*/  @!PT LDS RZ, [RZ] ;  /* 0x00000000fffff984 */ /* 0x000fe20000000800 */
[----:B------:R-:W-:Y:S01]  /*3790*/  @!PT LDS RZ, [RZ] ;  /* 0x00000000fffff984 */ /* 0x000fe20000000800 */
[----:B------:R-:W-:Y:S01]  /*37a0*/  @!PT LDS RZ, [RZ] ;  /* 0x00000000fffff984 */ /* 0x000fe20000000800 */
[----:B------:R5:W-:Y:S04]  /*37b0*/  LDGSTS.E.BYPASS.LTC128B.128 [R247+0x4080], [R6.64], !P1 ;  /* 0x0408000006f77fae */ /* 0x000be8000c901d46 */
[----:B------:R2:W-:Y:S01]  /*37c0*/  LDGSTS.E.BYPASS.LTC128B.128 [R247+0x5880], [R2.64], !P0 ;  /* 0x0588000002f77fae */ /* 0x0005e2000c101d46 */
[----:B------:R-:W-:-:S03]  /*37d0*/  ISETP.GE.AND P1, PT, R34, c[0x0][0x1d4], PT ;  /* 0x0000750022007a0c */ /* 0x000fc60003f26270 */
[----:B------:R1:W-:Y:S01]  /*37e0*/  STL.64 [R1+0x28], R18 ;  /* 0x0000281201007387 */ /* 0x0003e20000100a00 */
[----:B-----5:R-:W-:-:S04]  /*37f0*/  LEA R6, P0, R34, R9, 0x1 ;  /* 0x0000000922067211 */ /* 0x020fc800078008ff */
[----:B------:R-:W-:Y:S02]  /*3800*/  LEA.HI.X R7, R34, R8, R40, 0x1, P0 ;  /* 0x0000000822077211 */ /* 0x000fe400000f0c28 */
[----:B--2---:R-:W-:-:S04]  /*3810*/  LEA R2, P0, R33, R9, 0x1 ;  /* 0x0000000921027211 */ /* 0x004fc800078008ff */
[C---:B------:R-:W-:Y:S02]  /*3820*/  LEA.HI.X R3, R33.reuse, R8, R35, 0x1, P0 ;  /* 0x0000000821037211 */ /* 0x040fe400000f0c23 */
[----:B------:R-:W-:Y:S01]  /*3830*/  ISETP.LT.OR P0, PT, R4, 0x1, P1 ;  /* 0x000000010400780c */ /* 0x000fe20000f01670 */
[----:B------:R2:W-:Y:S01]  /*3840*/  STL [R1+0x38], R17 ;  /* 0x0000381101007387 */ /* 0x0005e20000100800 */
[----:B------:R-:W-:Y:S02]  /*3850*/  ISETP.GE.AND P2, PT, R33, c[0x0][0x1d4], PT ;  /* 0x0000750021007a0c */ /* 0x000fe40003f46270 */
[----:B------:R-:W-:-:S09]  /*3860*/  ISETP.GT.AND P1, PT, R5, 0x7f, PT ;  /* 0x0000007f0500780c */ /* 0x000fd20003f24270 */
[----:B------:R2:W-:Y:S01]  /*3870*/  LDGSTS.E.BYPASS.LTC128B.128 [R247+0x7080], [R6.64], !P0 ;  /* 0x0708000006f77fae */ /* 0x0005e2000c101d46 */
[----:B------:R-:W-:Y:S01]  /*3880*/  ISETP.LT.OR P0, PT, R4, 0x1, P2 ;  /* 0x000000010400780c */ /* 0x000fe20001701670 */
[----:B------:R-:W-:-:S12]  /*3890*/  BSSY B0, `(.L_x_31) ;  /* 0x0000027000007945 */ /* 0x000fd80003800000 */
[----:B------:R2:W-:Y:S01]  /*38a0*/  LDGSTS.E.BYPASS.LTC128B.128 [R247+0x8880], [R2.64], !P0 ;  /* 0x0888000002f77fae */ /* 0x0005e2000c101d46 */
[----:B------:R-:W-:Y:S01]  /*38b0*/  ISETP.GT.AND P0, PT, R32, 0x2f, PT ;  /* 0x0000002f2000780c */ /* 0x000fe20003f04270 */
[----:B------:R-:W-:Y:S07]  /*38c0*/  @P1 BRA `(.L_x_32) ;  /* 0x0000023000001947 */ /* 0x000fee0003800000 */
[----:B-1-34-:R-:W-:Y:S05]  /*38d0*/  BRA.DIV ~URZ, `(.L_x_33) ;  /* 0x0000c3c27f007947 */ /* 0x01afea000b800000 */
[----:B------:R1:W3:Y:S04]  /*38e0*/  SHFL.IDX PT, R5, R10, 0x1, 0x181f ;  /* 0x00381f000a057f89 */ /* 0x0002e800000e0000 */
[----:B------:R1:W4:Y:S02]  /*38f0*/  SHFL.IDX PT, R0, R11, 0x1, 0x181f ;  /* 0x00381f000b007f89 */ /* 0x00032400000e0000 */
.L_x_119:
[C---:B-1----:R-:W-:Y:S02]  /*3900*/  IADD3 R11, R251.reuse, 0x40, RZ ;  /* 0x00000040fb0b7810 */ /* 0x042fe40007ffe0ff */
[----:B--2---:R-:W-:Y:S02]  /*3910*/  IADD3 R3, R251, 0x40, RZ ;  /* 0x00000040fb037810 */ /* 0x004fe40007ffe0ff */
[----:B----4-:R-:W-:-:S02]  /*3920*/  LEA R8, P1, R11, R0, 0x1 ;  /* 0x000000000b087211 */ /* 0x010fc400078208ff */
[----:B------:R-:W-:Y:S02]  /*3930*/  SHF.R.S32.HI R3, RZ, 0x1f, R3 ;  /* 0x0000001fff037819 */ /* 0x000fe40000011403 */
[C---:B------:R-:W-:Y:S02]  /*3940*/  IADD3 R10, R251.reuse, 0x80, RZ ;  /* 0x00000080fb0a7810 */ /* 0x040fe40007ffe0ff */
[----:B------:R-:W-:Y:S02]  /*3950*/  IADD3 R2, R251, 0x80, RZ ;  /* 0x00000080fb027810 */ /* 0x000fe40007ffe0ff */
[----:B---3--:R-:W-:Y:S02]  /*3960*/  LEA.HI.X R9, R11, R5, R3, 0x1, P1 ;  /* 0x000000050b097211 */ /* 0x008fe400008f0c03 */
[----:B------:R-:W-:Y:S02]  /*3970*/  SHF.R.S32.HI R2, RZ, 0x1f, R2 ;  /* 0x0000001fff027819 */ /* 0x000fe40000011402 */
[----:B------:R-:W-:-:S02]  /*3980*/  LEA R6, P1, R10, R0, 0x1 ;  /* 0x000000000a067211 */ /* 0x000fc400078208ff */
[----:B------:R-:W-:Y:S02]  /*3990*/  SHF.R.S32.HI R16, RZ, 0x1f, R251 ;  /* 0x0000001fff107819 */ /* 0x000fe400000114fb */
[-C--:B------:R-:W-:Y:S02]  /*39a0*/  LEA.HI.X R7, R10, R5.reuse, R2, 0x1, P1 ;  /* 0x000000050a077211 */ /* 0x080fe400008f0c02 */
[C---:B------:R-:W-:Y:S02]  /*39b0*/  LEA R2, P1, R251.reuse, R0, 0x1 ;  /* 0x00000000fb027211 */ /* 0x040fe400078208ff */
[C---:B------:R-:W-:Y:S02]  /*39c0*/  IADD3 R17, R251.reuse, 0xc0, RZ ;  /* 0x000000c0fb117810 */ /* 0x040fe40007ffe0ff */
[C---:B------:R-:W-:Y:S02]  /*39d0*/  LEA.HI.X R3, R251.reuse, R5, R16, 0x1, P1 ;  /* 0x00000005fb037211 */ /* 0x040fe400008f0c10 */
[----:B------:R-:W-:-:S02]  /*39e0*/  ISETP.GE.AND P1, PT, R251, c[0x0][0x1d4], PT ;  /* 0x00007500fb007a0c */ /* 0x000fc40003f26270 */
[----:B------:R-:W-:Y:S02]  /*39f0*/  IADD3 R16, R251, 0xc0, RZ ;  /* 0x000000c0fb107810 */ /* 0x000fe40007ffe0ff */
[C---:B------:R-:W-:Y:S02]  /*3a00*/  ISETP.LT.OR P1, PT, R4.reuse, 0x21, P1 ;  /* 0x000000210400780c */ /* 0x040fe40000f21670 */
[----:B------:R-:W-:Y:S02]  /*3a10*/  SHF.R.S32.HI R17, RZ, 0x1f, R17 ;  /* 0x0000001fff117819 */ /* 0x000fe40000011411 */
[----:B------:R-:W-:-:S09]  /*3a20*/  ISETP.LT.OR P2, PT, R4, 0x21, P2 ;  /* 0x000000210400780c */ /* 0x000fd20001741670 */
[----:B------:R-:W-:Y:S01]  /*3a30*/  @!PT LDS RZ, [RZ] ;  /* 0x00000000fffff984 */ /* 0x000fe20000000800 */
[----:B------:R-:W-:Y:S01]  /*3a40*/  @!PT LDS RZ, [RZ] ;  /* 0x00000000fffff984 */ /* 0x000fe20000000800 */
[----:B------:R-:W-:Y:S01]  /*3a50*/  @!PT LDS RZ, [RZ] ;  /* 0x00000000fffff984 */ /* 0x000fe20000000800 */
[----:B------:R1:W-:Y:S02]  /*3a60*/  LDGSTS.E.BYPASS.LTC128B.128 [R247+0x5080], [R2.64], !P1 ;  /* 0x0508000002f77fae */ /* 0x0003e4000c901d46 */
[----:B-1----:R-:W-:-:S04]  /*3a70*/  LEA R2, P1, R16, R0, 0x1 ;  /* 0x0000000010027211 */ /* 0x002fc800078208ff */
[----:B------:R-:W-:Y:S02]  /*3a80*/  LEA.HI.X R3, R16, R5, R17, 0x1, P1 ;  /* 0x0000000510037211 */ /* 0x000fe400008f0c11 */
[----:B------:R-:W-:-:S04]  /*3a90*/  ISETP.GE.AND P1, PT, R11, c[0x0][0x1d4], PT ;  /* 0x000075000b007a0c */ /* 0x000fc80003f26270 */
[----:B------:R-:W-:-:S13]  /*3aa0*/  ISETP.LT.OR P1, PT, R4, 0x21, P1 ;  /* 0x000000210400780c */ /* 0x000fda0000f21670 */
[----:B------:R1:W-:Y:S01]  /*3ab0*/  LDGSTS.E.BYPASS.LTC128B.128 [R247+0x6880], [R8.64], !P1 ;  /* 0x0688000008f77fae */ /* 0x0003e2000c901d46 */
[----:B------:R-:W-:-:S04]  /*3ac0*/  ISETP.GE.AND P1, PT, R10, c[0x0][0x1d4], PT ;  /* 0x000075000a007a0c */ /* 0x000fc80003f26270 */
[----:B------:R-:W-:-:S13]  /*3ad0*/  ISETP.LT.OR P1, PT, R4, 0x21, P1 ;  /* 0x000000210400780c */ /* 0x000fda0000f21670 */
[----:B------:R1:W-:Y:S04]  /*3ae0*/  LDGSTS.E.BYPASS.LTC128B.128 [R247+0x8080], [R6.64], !P1 ;  /* 0x0808000006f77fae */ /* 0x0003e8000c901d46 */
[----:B------:R1:W-:Y:S02]  /*3af0*/  LDGSTS.E.BYPASS.LTC128B.128 [R247+0x9880], [R2.64], !P2 ;  /* 0x0988000002f77fae */ /* 0x0003e4000d101d46 */
.L_x_32:
[----:B-1-34-:R-:W-:Y:S05]  /*3b00*/  BSYNC B0 ;  /* 0x0000000000007941 */ /* 0x01afea0003800000 */
.L_x_31:
[----:B------:R-:W1:Y:S01]  /*3b10*/  S2R R68, SR_TID.X ;  /* 0x0000000000447919 */ /* 0x000e620000002100 */
[----:B------:R-:W-:Y:S01]  /*3b20*/  MOV R0, 0x40 ;  /* 0x0000004000007802 */ /* 0x000fe20000000f00 */
[C---:B--2---:R-:W-:Y:S02]  /*3b30*/  HMMA.16816.F32 R16, R160.reuse, R12, RZ ;  /* 0x0000000ca010723c */ /* 0x044fe400000018ff */
[----:B------:R-:W2:Y:S01]  /*3b40*/  LDL R3, [R1+0x10] ;  /* 0x0000100001037983 */ /* 0x000ea20000100800 */
[----:B------:R-:W-:Y:S01]  /*3b50*/  IADD3 R241, R135, 0x20, RZ ;  /* 0x0000002087f17810 */ /* 0x000fe20007ffe0ff */
[----:B------:R-:W-:Y:S02]  /*3b60*/  BSSY B1, `(.L_x_34) ;  /* 0x000012e000017945 */ /* 0x000fe40003800000 */
[----:B------:R-:W0:Y:S02]  /*3b70*/  LDGDEPBAR ;  /* 0x00000000000079af */ /* 0x000e240000000000 */
[C---:B------:R-:W-:Y:S08]  /*3b80*/  HMMA.16816.F32 R12, R160.reuse, R14, RZ ;  /* 0x0000000ea00c723c */ /* 0x040ff000000018ff */
[----:B------:R-:W-:Y:S01]  /*3b90*/  HMMA.16816.F32 R8, R160, R24, RZ ;  /* 0x00000018a008723c */ /* 0x000fe200000018ff */
[----:B-1----:R-:W-:-:S07]  /*3ba0*/  SHF.R.S32.HI R65, RZ, 0x1f, R68 ;  /* 0x0000001fff417819 */ /* 0x002fce0000011444 */
[----:B------:R-:W-:Y:S01]  /*3bb0*/  HMMA.16816.F32 R16, R164, R28, R16 ;  /* 0x0000001ca410723c */ /* 0x000fe20000001810 */
[----:B------:R-:W-:-:S04]  /*3bc0*/  LEA.HI R65, R65, R68, RZ, 0x3 ;  /* 0x0000004441417211 */ /* 0x000fc800078f18ff */
[----:B------:R-:W-:-:S03]  /*3bd0*/  LOP3.LUT R65, R65, 0xfffffff8, RZ, 0xc0, !PT ;  /* 0xfffffff841417812 */ /* 0x000fc600078ec0ff */
[----:B------:R-:W-:Y:S01]  /*3be0*/  HMMA.16816.F32 R4, R160, R26, RZ ;  /* 0x0000001aa004723c */ /* 0x000fe200000018ff */
[----:B------:R-:W-:-:S04]  /*3bf0*/  IADD3 R65, -R65, R68, RZ ;  /* 0x0000004441417210 */ /* 0x000fc80007ffe1ff */
[----:B------:R-:W-:-:S03]  /*3c00*/  R2P PR, R65, 0x6 ;  /* 0x0000000641007804 */ /* 0x000fc60000000000 */
[----:B------:R-:W-:Y:S02]  /*3c10*/  HMMA.16816.F32 R24, R164, R30, R12 ;  /* 0x0000001ea418723c */ /* 0x000fe4000000180c */
[----:B------:R-:W-:-:S04]  /*3c20*/  SEL R0, R0, 0xffffffc0, !P2 ;  /* 0xffffffc000007807 */ /* 0x000fc80005000000 */
[C---:B------:R-:W-:Y:S02]  /*3c30*/  IADD3 R2, R135.reuse, R0, RZ ;  /* 0x0000000087027210 */ /* 0x040fe40007ffe0ff */
[----:B------:R-:W-:Y:S02]  /*3c40*/  HMMA.16816.F32 R20, R160, R48, RZ ;  /* 0x00000030a014723c */ /* 0x000fe400000018ff */
[----:B------:R-:W-:Y:S01]  /*3c50*/  @P1 IADD3 R241, R135, -0x20, RZ ;  /* 0xffffffe087f11810 */ /* 0x000fe20007ffe0ff */
[----:B------:R-:W1:Y:S03]  /*3c60*/  LDSM.16.M88.4 R32, [R2] ;  /* 0x000000000220783b */ /* 0x000e660000000200 */
[----:B------:R-:W-:Y:S01]  /*3c70*/  IADD3 R236, R0, R241, RZ ;  /* 0x000000f100ec7210 */ /* 0x000fe20007ffe0ff */
[----:B------:R-:W3:Y:S01]  /*3c80*/  LDSM.16.M88.4 R12, [R2+0x800] ;  /* 0x00080000020c783b */ /* 0x000ee20000000200 */
[C---:B------:R-:W-:Y:S03]  /*3c90*/  HMMA.16816.F32 R28, R164.reuse, R36, R8 ;  /* 0x00000024a41c723c */ /* 0x040fe60000001808 */
[----:B------:R-:W4:Y:S04]  /*3ca0*/  LDSM.16.M88.4 R40, [R2+0x1000] ;  /* 0x001000000228783b */ /* 0x000f280000000200 */
[----:B------:R-:W-:Y:S01]  /*3cb0*/  LDSM.16.M88.4 R52, [R236+0x800] ;  /* 0x00080000ec34783b */ /* 0x000fe20000000200 */
[C---:B------:R-:W-:Y:S08]  /*3cc0*/  HMMA.16816.F32 R8, R164.reuse, R38, R4 ;  /* 0x00000026a408723c */ /* 0x040ff00000001804 */
[----:B------:R-:W-:Y:S08]  /*3cd0*/  HMMA.16816.F32 R4, R164, R56, R20 ;  /* 0x00000038a404723c */ /* 0x000ff00000001814 */
[----:B-1----:R-:W-:Y:S08]  /*3ce0*/  HMMA.16816.F32 R44, R180, R32, R16 ;  /* 0x00000020b42c723c */ /* 0x002ff00000001810 */
[----:B------:R-:W-:Y:S01]  /*3cf0*/  HMMA.16816.F32 R16, R160, R50, RZ ;  /* 0x00000032a010723c */ /* 0x000fe200000018ff */
[----:B------:R-:W-:Y:S07]  /*3d00*/  LDSM.16.M88.4 R48, [R135+0x2800] ;  /* 0x002800008730783b */ /* 0x000fee0000000200 */
[C---:B------:R-:W-:Y:S01]  /*3d10*/  HMMA.16816.F32 R36, R180.reuse, R34, R24 ;  /* 0x00000022b424723c */ /* 0x040fe20000001818 */
[----:B------:R-:W1:Y:S07]  /*3d20*/  LDSM.16.M88.4 R32, [R236] ;  /* 0x00000000ec20783b */ /* 0x000e6e0000000200 */
[----:B---3--:R-:W-:Y:S08]  /*3d30*/  HMMA.16816.F32 R28, R180, R12, R28 ;  /* 0x0000000cb41c723c */ /* 0x008ff0000000181c */
[----:B------:R-:W-:Y:S01]  /*3d40*/  HMMA.16816.F32 R24, R164, R58, R16 ;  /* 0x0000003aa418723c */ /* 0x000fe20000001810 */
[----:B------:R-:W3:Y:S04]  /*3d50*/  LDSM.16.M88.4 R16, [R236+0x1000] ;  /* 0x00100000ec10783b */ /* 0x000ee80000000200 */
[----:B------:R-:W5:Y:S03]  /*3d60*/  LDSM.16.M88.4 R56, [R135+0x1800] ;  /* 0x001800008738783b */ /* 0x000f660000000200 */
[C---:B------:R-:W-:Y:S08]  /*3d70*/  HMMA.16816.F32 R20, R180.reuse, R14, R8 ;  /* 0x0000000eb414723c */ /* 0x040ff00000001808 */
[C---:B----4-:R-:W-:Y:S08]  /*3d80*/  HMMA.16816.F32 R12, R180.reuse, R40, R4 ;  /* 0x00000028b40c723c */ /* 0x050ff00000001804 */
[----:B------:R-:W-:Y:S01]  /*3d90*/  HMMA.16816.F32 R8, R180, R42, R24 ;  /* 0x0000002ab408723c */ /* 0x000fe20000001818 */
[----:B------:R-:W4:Y:S07]  /*3da0*/  LDSM.16.M88.4 R40, [R135+0x2000] ;  /* 0x002000008728783b */ /* 0x000f2e0000000200 */
[C---:B-1----:R-:W-:Y:S01]  /*3db0*/  HMMA.16816.F32 R4, R184.reuse, R32, R44 ;  /* 0x00000020b804723c */ /* 0x042fe2000000182c */
[----:B------:R-:W-:Y:S07]  /*3dc0*/  LDSM.16.M88.4 R44, [R241+0x2000] ;  /* 0x00200000f12c783b */ /* 0x000fee0000000200 */
[C---:B------:R-:W-:Y:S08]  /*3dd0*/  HMMA.16816.F32 R36, R184.reuse, R34, R36 ;  /* 0x00000022b824723c */ /* 0x040ff00000001824 */
[C---:B------:R-:W-:Y:S08]  /*3de0*/  HMMA.16816.F32 R32, R184.reuse, R52, R28 ;  /* 0x00000034b820723c */ /* 0x040ff0000000181c */
[C---:B------:R-:W-:Y:S01]  /*3df0*/  HMMA.16816.F32 R28, R184.reuse, R54, R20 ;  /* 0x00000036b81c723c */ /* 0x040fe20000001814 */
[----:B------:R-:W-:Y:S07]  /*3e00*/  LDSM.16.M88.4 R52, [R2+0x2800] ;  /* 0x002800000234783b */ /* 0x000fee0000000200 */
[C---:B---3--:R-:W-:Y:S08]  /*3e10*/  HMMA.16816.F32 R24, R184.reuse, R16, R12 ;  /* 0x00000010b818723c */ /* 0x048ff0000000180c */
[----:B------:R-:W-:Y:S01]  /*3e20*/  HMMA.16816.F32 R20, R184, R18, R8 ;  /* 0x00000012b814723c */ /* 0x000fe20000001808 */
[----:B------:R-:W1:Y:S07]  /*3e30*/  LDSM.16.M88.4 R16, [R241+0x1800] ;  /* 0x00180000f110783b */ /* 0x000e6e0000000200 */
[C---:B-----5:R-:W-:Y:S08]  /*3e40*/  HMMA.16816.F32 R12, R188.reuse, R56, R4 ;  /* 0x00000038bc0c723c */ /* 0x060ff00000001804 */
[C---:B------:R-:W-:Y:S01]  /*3e50*/  HMMA.16816.F32 R8, R188.reuse, R58, R36 ;  /* 0x0000003abc08723c */ /* 0x040fe20000001824 */
[----:B------:R-:W-:Y:S07]  /*3e60*/  LDSM.16.M88.4 R56, [R2+0x1800] ;  /* 0x001800000238783b */ /* 0x000fee0000000200 */
[C---:B----4-:R-:W-:Y:S08]  /*3e70*/  HMMA.16816.F32 R4, R188.reuse, R40, R32 ;  /* 0x00000028bc04723c */ /* 0x050ff00000001820 */
[C---:B------:R-:W-:Y:S01]  /*3e80*/  HMMA.16816.F32 R36, R188.reuse, R42, R28 ;  /* 0x0000002abc24723c */ /* 0x040fe2000000181c */
[----:B------:R-:W3:Y:S07]  /*3e90*/  LDSM.16.M88.4 R40, [R241+0x2800] ;  /* 0x00280000f128783b */ /* 0x000eee0000000200 */
[----:B------:R-:W-:Y:S08]  /*3ea0*/  HMMA.16816.F32 R32, R188, R48, R24 ;  /* 0x00000030bc20723c */ /* 0x000ff00000001818 */
[----:B-1----:R-:W-:Y:S01]  /*3eb0*/  HMMA.16816.F32 R24, R192, R16, R12 ;  /* 0x00000010c018723c */ /* 0x002fe2000000180c */
[----:B------:R-:W1:Y:S07]  /*3ec0*/  LDSM.16.M88.4 R12, [R2+0x2000] ;  /* 0x00200000020c783b */ /* 0x000e6e0000000200 */
[----:B------:R-:W-:Y:S01]  /*3ed0*/  HMMA.16816.F32 R28, R188, R50, R20 ;  /* 0x00000032bc1c723c */ /* 0x000fe20000001814 */
[----:B------:R-:W-:Y:S07]  /*3ee0*/  LDSM.16.M88.4 R48, [R236+0x2000] ;  /* 0x00200000ec30783b */ /* 0x000fee0000000200 */
[C---:B------:R-:W-:Y:S08]  /*3ef0*/  HMMA.16816.F32 R20, R192.reuse, R18, R8 ;  /* 0x00000012c014723c */ /* 0x040ff00000001808 */
[C---:B------:R-:W-:Y:S08]  /*3f00*/  HMMA.16816.F32 R8, R192.reuse, R44, R4 ;  /* 0x0000002cc008723c */ /* 0x040ff00000001804 */
[C---:B---3--:R-:W-:Y:S08]  /*3f10*/  HMMA.16816.F32 R16, R192.reuse, R40, R32 ;  /* 0x00000028c010723c */ /* 0x048ff00000001820 */
[C---:B------:R-:W-:Y:S01]  /*3f20*/  HMMA.16816.F32 R4, R192.reuse, R46, R36 ;  /* 0x0000002ec004723c */ /* 0x040fe20000001824 */
[----:B------:R-:W3:Y:S04]  /*3f30*/  LDSM.16.M88.4 R36, [R236+0x1800] ;  /* 0x00180000ec24783b */ /* 0x000ee80000000200 */
[----:B------:R-:W-:Y:S03]  /*3f40*/  LDSM.16.M88.4 R44, [R135+0x3000] ;  /* 0x00300000872c783b */ /* 0x000fe60000000200 */
[----:B------:R-:W-:Y:S01]  /*3f50*/  HMMA.16816.F32 R32, R192, R42, R28 ;  /* 0x0000002ac020723c */ /* 0x000fe2000000181c */
[----:B------:R-:W-:Y:S07]  /*3f60*/  LDSM.16.M88.4 R40, [R135+0x3800] ;  /* 0x003800008728783b */ /* 0x000fee0000000200 */
[----:B------:R-:W-:Y:S01]  /*3f70*/  HMMA.16816.F32 R24, R196, R56, R24 ;  /* 0x00000038c418723c */ /* 0x000fe20000001818 */
[----:B--2---:R-:W-:-:S07]  /*3f80*/  ISETP.GT.AND P1, PT, R61, R3, PT ;  /* 0x000000033d00720c */ /* 0x004fce0003f24270 */
[C---:B------:R-:W-:Y:S08]  /*3f90*/  HMMA.16816.F32 R28, R196.reuse, R58, R20 ;  /* 0x0000003ac41c723c */ /* 0x040ff00000001814 */
[C---:B-1----:R-:W-:Y:S08]  /*3fa0*/  HMMA.16816.F32 R20, R196.reuse, R12, R8 ;  /* 0x0000000cc414723c */ /* 0x042ff00000001808 */
[C---:B------:R-:W-:Y:S01]  /*3fb0*/  HMMA.16816.F32 R8, R196.reuse, R52, R16 ;  /* 0x00000034c408723c */ /* 0x040fe20000001810 */
[----:B------:R-:W1:Y:S07]  /*3fc0*/  LDSM.16.M88.4 R16, [R236+0x2800] ;  /* 0x00280000ec10783b */ /* 0x000e6e0000000200 */
[C---:B------:R-:W-:Y:S08]  /*3fd0*/  HMMA.16816.F32 R12, R196.reuse, R14, R4 ;  /* 0x0000000ec40c723c */ /* 0x040ff00000001804 */
[----:B------:R-:W-:Y:S01]  /*3fe0*/  HMMA.16816.F32 R4, R196, R54, R32 ;  /* 0x00000036c404723c */ /* 0x000fe20000001820 */
[----:B------:R-:W2:Y:S07]  /*3ff0*/  LDSM.16.M88.4 R52, [R135+0x4000] ;  /* 0x004000008734783b */ /* 0x000eae0000000200 */
[C---:B---3--:R-:W-:Y:S08]  /*4000*/  HMMA.16816.F32 R24, R200.reuse, R36, R24 ;  /* 0x00000024c818723c */ /* 0x048ff00000001818 */
[C---:B------:R-:W-:Y:S08]  /*4010*/  HMMA.16816.F32 R36, R200.reuse, R38, R28 ;  /* 0x00000026c824723c */ /* 0x040ff0000000181c */
[C---:B------:R-:W-:Y:S08]  /*4020*/  HMMA.16816.F32 R32, R200.reuse, R48, R20 ;  /* 0x00000030c820723c */ /* 0x040ff00000001814 */
[C---:B------:R-:W-:Y:S01]  /*4030*/  HMMA.16816.F32 R28, R200.reuse, R50, R12 ;  /* 0x00000032c81c723c */ /* 0x040fe2000000180c */
[----:B------:R-:W3:Y:S04]  /*4040*/  LDSM.16.M88.4 R12, [R241+0x3000] ;  /* 0x00300000f10c783b */ /* 0x000ee80000000200 */
[----:B------:R-:W-:Y:S03]  /*4050*/  LDSM.16.M88.4 R48, [R2+0x4000] ;  /* 0x004000000230783b */ /* 0x000fe60000000200 */
[C---:B-1----:R-:W-:Y:S08]  /*4060*/  HMMA.16816.F32 R20, R200.reuse, R16, R8 ;  /* 0x00000010c814723c */ /* 0x042ff00000001808 */
[----:B------:R-:W-:Y:S08]  /*4070*/  HMMA.16816.F32 R8, R200, R18, R4 ;  /* 0x00000012c808723c */ /* 0x000ff00000001804 */
[C---:B------:R-:W-:Y:S08]  /*4080*/  HMMA.16816.F32 R4, R204.reuse, R44, R24 ;  /* 0x0000002ccc04723c */ /* 0x040ff00000001818 */
[C---:B------:R-:W-:Y:S01]  /*4090*/  HMMA.16816.F32 R16, R204.reuse, R46, R36 ;  /* 0x0000002ecc10723c */ /* 0x040fe20000001824 */
[----:B------:R-:W1:Y:S04]  /*40a0*/  LDSM.16.M88.4 R44, [R241+0x3800] ;  /* 0x00380000f12c783b */ /* 0x000e680000000200 */
[----:B------:R-:W4:Y:S03]  /*40b0*/  LDSM.16.M88.4 R36, [R241+0x4000] ;  /* 0x00400000f124783b */ /* 0x000f260000000200 */
[C---:B------:R-:W-:Y:S08]  /*40c0*/  HMMA.16816.F32 R32, R204.reuse, R40, R32 ;  /* 0x00000028cc20723c */ /* 0x040ff00000001820 */
[C---:B--2---:R-:W-:Y:S08]  /*40d0*/  HMMA.16816.F32 R20, R204.reuse, R52, R20 ;  /* 0x00000034cc14723c */ /* 0x044ff00000001814 */
[C---:B------:R-:W-:Y:S01]  /*40e0*/  HMMA.16816.F32 R24, R204.reuse, R42, R28 ;  /* 0x0000002acc18723c */ /* 0x040fe2000000181c */
[----:B------:R-:W2:Y:S07]  /*40f0*/  LDSM.16.M88.4 R40, [R2+0x3000] ;  /* 0x003000000228783b */ /* 0x000eae0000000200 */
[----:B------:R-:W-:Y:S01]  /*4100*/  HMMA.16816.F32 R8, R204, R54, R8 ;  /* 0x00000036cc08723c */ /* 0x000fe20000001808 */
[----:B------:R-:W-:Y:S07]  /*4110*/  LDSM.16.M88.4 R52, [R135+0x4800] ;  /* 0x004800008734783b */ /* 0x000fee0000000200 */
[C---:B---3--:R-:W-:Y:S08]  /*4120*/  HMMA.16816.F32 R4, R208.reuse, R12, R4 ;  /* 0x0000000cd004723c */ /* 0x048ff00000001804 */
[C---:B------:R-:W-:Y:S08]  /*4130*/  HMMA.16816.F32 R12, R208.reuse, R14, R16 ;  /* 0x0000000ed00c723c */ /* 0x040ff00000001810 */
[C---:B-1----:R-:W-:Y:S01]  /*4140*/  HMMA.16816.F32 R16, R208.reuse, R44, R32 ;  /* 0x0000002cd010723c */ /* 0x042fe20000001820 */
[----:B------:R-:W1:Y:S07]  /*4150*/  LDSM.16.M88.4 R32, [R2+0x3800] ;  /* 0x003800000220783b */ /* 0x000e6e0000000200 */
[C---:B----4-:R-:W-:Y:S08]  /*4160*/  HMMA.16816.F32 R28, R208.reuse, R36, R20 ;  /* 0x00000024d01c723c */ /* 0x050ff00000001814 */
[C---:B------:R-:W-:Y:S01]  /*4170*/  HMMA.16816.F32 R20, R208.reuse, R38, R8 ;  /* 0x00000026d014723c */ /* 0x040fe20000001808 */
[----:B------:R-:W3:Y:S07]  /*4180*/  LDSM.16.M88.4 R8, [R236+0x3000] ;  /* 0x00300000ec08783b */ /* 0x000eee0000000200 */
[----:B------:R-:W-:Y:S01]  /*4190*/  HMMA.16816.F32 R24, R208, R46, R24 ;  /* 0x0000002ed018723c */ /* 0x000fe20000001818 */
[----:B------:R-:W4:Y:S07]  /*41a0*/  LDSM.16.M88.4 R44, [R236+0x3800] ;  /* 0x00380000ec2c783b */ /* 0x000f2e0000000200 */
[C---:B--2---:R-:W-:Y:S08]  /*41b0*/  HMMA.16816.F32 R4, R212.reuse, R40, R4 ;  /* 0x00000028d404723c */ /* 0x044ff00000001804 */
[C---:B------:R-:W-:Y:S01]  /*41c0*/  HMMA.16816.F32 R12, R212.reuse, R42, R12 ;  /* 0x0000002ad40c723c */ /* 0x040fe2000000180c */
[----:B------:R-:W2:Y:S07]  /*41d0*/  LDSM.16.M88.4 R40, [R236+0x4000] ;  /* 0x00400000ec28783b */ /* 0x000eae0000000200 */
[C---:B-1----:R-:W-:Y:S08]  /*41e0*/  HMMA.16816.F32 R16, R212.reuse, R32, R16 ;  /* 0x00000020d410723c */ /* 0x042ff00000001810 */
[----:B------:R-:W-:Y:S08]  /*41f0*/  HMMA.16816.F32 R24, R212, R34, R24 ;  /* 0x00000022d418723c */ /* 0x000ff00000001818 */
[----:B---3--:R-:W-:Y:S08]  /*4200*/  HMMA.16816.F32 R4, R216, R8, R4 ;  /* 0x00000008d804723c */ /* 0x008ff00000001804 */
[----:B------:R-:W-:Y:S01]  /*4210*/  HMMA.16816.F32 R32, R212, R50, R20 ;  /* 0x00000032d420723c */ /* 0x000fe20000001814 */
[----:B------:R-:W1:Y:S07]  /*4220*/  LDSM.16.M88.4 R20, [R241+0x4800] ;  /* 0x00480000f114783b */ /* 0x000e6e0000000200 */
[C---:B------:R-:W-:Y:S08]  /*4230*/  HMMA.16816.F32 R12, R216.reuse, R10, R12 ;  /* 0x0000000ad80c723c */ /* 0x040ff0000000180c */
[----:B----4-:R-:W-:Y:S01]  /*4240*/  HMMA.16816.F32 R8, R216, R44, R16 ;  /* 0x0000002cd808723c */ /* 0x010fe20000001810 */
[----:B------:R-:W3:Y:S07]  /*4250*/  LDSM.16.M88.4 R16, [R135+0x5000] ;  /* 0x005000008710783b */ /* 0x000eee0000000200 */
[----:B------:R-:W-:Y:S08]  /*4260*/  HMMA.16816.F32 R4, R220, R52, R4 ;  /* 0x00000034dc04723c */ /* 0x000ff00000001804 */
[----:B------:R-:W-:Y:S08]  /*4270*/  HMMA.16816.F32 R36, R212, R48, R28 ;  /* 0x00000030d424723c */ /* 0x000ff0000000181c */
[C---:B------:R-:W-:Y:S01]  /*4280*/  HMMA.16816.F32 R28, R216.reuse, R46, R24 ;  /* 0x0000002ed81c723c */ /* 0x040fe20000001818 */
[----:B------:R-:W-:Y:S04]  /*4290*/  LDSM.16.M88.4 R24, [R241+0x5000] ;  /* 0x00500000f118783b */ /* 0x000fe80000000200 */
[----:B------:R-:W-:Y:S03]  /*42a0*/  LDSM.16.M88.4 R44, [R241+0x5800] ;  /* 0x00580000f12c783b */ /* 0x000fe60000000200 */
[----:B--2---:R-:W-:Y:S01]  /*42b0*/  HMMA.16816.F32 R56, R216, R42, R32 ;  /* 0x0000002ad838723c */ /* 0x004fe20000001820 */
[----:B------:R-:W2:Y:S07]  /*42c0*/  LDSM.16.M88.4 R32, [R2+0x4800] ;  /* 0x004800000220783b */ /* 0x000eae0000000200 */
[----:B------:R-:W-:Y:S01]  /*42d0*/  HMMA.16816.F32 R12, R220, R54, R12 ;  /* 0x00000036dc0c723c */ /* 0x000fe2000000180c */
[----:B------:R-:W4:Y:S07]  /*42e0*/  LDSM.16.M88.4 R52, [R135+0x5800] ;  /* 0x005800008734783b */ /* 0x000f2e0000000200 */
[----:B-1----:R-:W-:Y:S08]  /*42f0*/  HMMA.16816.F32 R4, R224, R20, R4 ;  /* 0x00000014e004723c */ /* 0x002ff00000001804 */
[C---:B---3--:R-:W-:Y:S08]  /*4300*/  HMMA.16816.F32 R8, R220.reuse, R16, R8 ;  /* 0x00000010dc08723c */ /* 0x048ff00000001808 */
[----:B------:R-:W-:Y:S01]  /*4310*/  HMMA.16816.F32 R16, R220, R18, R28 ;  /* 0x00000012dc10723c */ /* 0x000fe2000000181c */
[----:B------:R-:W1:Y:S07]  /*4320*/  LDSM.16.M88.4 R28, [R236+0x4800] ;  /* 0x00480000ec1c783b */ /* 0x000e6e0000000200 */
[----:B------:R-:W-:Y:S08]  /*4330*/  HMMA.16816.F32 R12, R224, R22, R12 ;  /* 0x00000016e00c723c */ /* 0x000ff0000000180c */
[----:B------:R-:W-:Y:S01]  /*4340*/  HMMA.16816.F32 R36, R216, R40, R36 ;  /* 0x00000028d824723c */ /* 0x000fe20000001824 */
[----:B------:R-:W3:Y:S07]  /*4350*/  LDSM.16.M88.4 R40, [R2+0x5000] ;  /* 0x005000000228783b */ /* 0x000eee0000000200 */
[----:B--2---:R-:W-:Y:S08]  /*4360*/  HMMA.16816.F32 R4, R228, R32, R4 ;  /* 0x00000020e404723c */ /* 0x004ff00000001804 */
[----:B------:R-:W-:Y:S08]  /*4370*/  HMMA.16816.F32 R20, R224, R24, R8 ;  /* 0x00000018e014723c */ /* 0x000ff00000001808 */
[----:B------:R-:W-:Y:S01]  /*4380*/  HMMA.16816.F32 R12, R228, R34, R12 ;  /* 0x00000022e40c723c */ /* 0x000fe2000000180c */
[----:B------:R-:W-:Y:S07]  /*4390*/  LDSM.16.M88.4 R32, [R2+0x5800] ;  /* 0x005800000220783b */ /* 0x000fee0000000200 */
[----:B----4-:R-:W-:Y:S01]  /*43a0*/  HMMA.16816.F32 R48, R220, R52, R36 ;  /* 0x00000034dc30723c */ /* 0x010fe20000001824 */
[----:B------:R-:W2:Y:S07]  /*43b0*/  LDSM.16.M88.4 R36, [R236+0x5000] ;  /* 0x00500000ec24783b */ /* 0x000eae0000000200 */
[----:B-1----:R-:W-:Y:S08]  /*43c0*/  HMMA.16816.F32 R8, R232, R28, R4 ;  /* 0x0000001ce808723c */ /* 0x002ff00000001804 */
[----:B------:R-:W-:Y:S08]  /*43d0*/  HMMA.16816.F32 R16, R224, R26, R16 ;  /* 0x0000001ae010723c */ /* 0x000ff00000001810 */
[----:B---3--:R-:W-:Y:S08]  /*43e0*/  HMMA.16816.F32 R20, R228, R40, R20 ;  /* 0x00000028e414723c */ /* 0x008ff00000001814 */
[----:B------:R-:W-:Y:S01]  /*43f0*/  HMMA.16816.F32 R28, R232, R30, R12 ;  /* 0x0000001ee81c723c */ /* 0x000fe2000000180c */
[----:B------:R-:W-:-:S04]  /*4400*/  FMUL.FTZ R0, R8, c[0x0][0x320] ;  /* 0x0000c80008007a20 */ /* 0x000fc80000410000 */
[----:B------:R1:W3:Y:S03]  /*4410*/  MUFU.TANH R53, R0 ;  /* 0x0000000000357308 */ /* 0x0002e60000002400 */
[----:B------:R-:W-:Y:S08]  /*4420*/  HMMA.16816.F32 R4, R220, R54, R56 ;  /* 0x00000036dc04723c */ /* 0x000ff00000001838 */
[----:B------:R-:W-:Y:S01]  /*4430*/  HMMA.16816.F32 R24, R224, R44, R48 ;  /* 0x0000002ce018723c */ /* 0x000fe20000001830 */
[----:B-1----:R-:W-:-:S07]  /*4440*/  FMUL.FTZ R0, R9, c[0x0][0x320] ;  /* 0x0000c80009007a20 */ /* 0x002fce0000410000 */
[----:B------:R-:W-:Y:S01]  /*4450*/  HMMA.16816.F32 R12, R228, R42, R16 ;  /* 0x0000002ae40c723c */ /* 0x000fe20000001810 */
[----:B------:R1:W4:Y:S07]  /*4460*/  MUFU.TANH R52, R0 ;  /* 0x0000000000347308 */ /* 0x00032e0000002400 */
[----:B--2---:R-:W-:Y:S01]  /*4470*/  HMMA.16816.F32 R16, R232, R36, R20 ;  /* 0x00000024e810723c */ /* 0x004fe20000001814 */
[----:B------:R-:W2:Y:S01]  /*4480*/  LDSM.16.M88.4 R20, [R236+0x5800] ;  /* 0x00580000ec14783b */ /* 0x000ea20000000200 */
[----:B------:R-:W-:-:S06]  /*4490*/  DEPBAR.LE SB0, 0x0 ;  /* 0x000080000000791a */ /* 0x000fcc0000000000 */
[----:B------:R-:W-:Y:S01]  /*44a0*/  HMMA.16816.F32 R4, R224, R46, R4 ;  /* 0x0000002ee004723c */ /* 0x000fe20000001804 */
[----:B-1----:R-:W-:-:S04]  /*44b0*/  FMUL.FTZ R0, R10, c[0x0][0x320] ;  /* 0x0000c8000a007a20 */ /* 0x002fc80000410000 */
[----:B------:R1:W1:Y:S03]  /*44c0*/  MUFU.TANH R44, R0 ;  /* 0x00000000002c7308 */ /* 0x0002660000002400 */
[----:B------:R-:W-:Y:S01]  /*44d0*/  HMMA.16816.F32 R12, R232, R38, R12 ;  /* 0x00000026e80c723c */ /* 0x000fe2000000180c */
[----:B-1----:R-:W-:-:S07]  /*44e0*/  FMUL.FTZ R0, R11, c[0x0][0x320] ;  /* 0x0000c8000b007a20 */ /* 0x002fce0000410000 */
[C---:B------:R-:W-:Y:S01]  /*44f0*/  HMMA.16816.F32 R8, R228.reuse, R32, R24 ;  /* 0x00000020e408723c */ /* 0x040fe20000001818 */
[----:B------:R1:W1:Y:S07]  /*4500*/  MUFU.TANH R43, R0 ;  /* 0x00000000002b7308 */ /* 0x00026e0000002400 */
[----:B------:R-:W-:Y:S01]  /*4510*/  HMMA.16816.F32 R4, R228, R34, R4 ;  /* 0x00000022e404723c */ /* 0x000fe20000001804 */
[----:B-1----:R-:W-:-:S04]  /*4520*/  FMUL.FTZ R0, R28, c[0x0][0x320] ;  /* 0x0000c8001c007a20 */ /* 0x002fc80000410000 */
[----:B------:R1:W1:Y:S11]  /*4530*/  MUFU.TANH R42, R0 ;  /* 0x00000000002a7308 */ /* 0x0002760000002400 */
[C---:B--2---:R-:W-:Y:S08]  /*4540*/  HMMA.16816.F32 R8, R232.reuse, R20, R8 ;  /* 0x00000014e808723c */ /* 0x044ff00000001808 */
[----:B------:R-:W-:Y:S01]  /*4550*/  HMMA.16816.F32 R4, R232, R22, R4 ;  /* 0x00000016e804723c */ /* 0x000fe20000001804 */
[----:B-1----:R-:W-:-:S04]  /*4560*/  FMUL.FTZ R0, R29, c[0x0][0x320] ;  /* 0x0000c8001d007a20 */ /* 0x002fc80000410000 */
[----:B------:R1:W2:Y:S02]  /*4570*/  MUFU.TANH R41, R0 ;  /* 0x0000000000297308 */ /* 0x0002a40000002400 */
        /* <DEDUP_REMOVED lines=35> */
[----:B------:R1:W1:Y:S01]  /*47b0*/  MUFU.TANH R21, R0 ;  /* 0x0000000000157308 */ /* 0x0002620000002400 */
[----:B------:R-:W-:Y:S06]  /*47c0*/  BAR.SYNC.DEFER_BLOCKING 0x0 ;  /* 0x0000000000007b1d */ /* 0x000fec0000010000 */
[----:B------:R-:W-:Y:S05]  /*47d0*/  @!P1 BRA `(.L_x_35) ;  /* 0x0000066000009947 */ /* 0x000fea0003800000 */
[----:B--234-:R-:W2:Y:S04]  /*47e0*/  LDL R3, [R1+0x14] ;  /* 0x0000140001037983 */ /* 0x01cea80000100800 */
[----:B------:R-:W3:Y:S04]  /*47f0*/  LDL.64 R66, [R1+0x20] ;  /* 0x0000200001427983 */ /* 0x000ee80000100a00 */
[----:B------:R-:W4:Y:S01]  /*4800*/  LDL R64, [R1+0x34] ;  /* 0x0000340001407983 */ /* 0x000f220000100800 */
[----:B------:R-:W-:-:S03]  /*4810*/  SHF.R.S32.HI R63, RZ, 0x1f, R68 ;  /* 0x0000001fff3f7819 */ /* 0x000fc60000011444 */
[----:B------:R-:W5:Y:S01]  /*4820*/  LDL.64 R8, [R1+0x18] ;  /* 0x0000180001087983 */ /* 0x000f620000100a00 */
[----:B------:R-:W-:Y:S01]  /*4830*/  LEA.HI R63, R63, R68, RZ, 0x3 ;  /* 0x000000443f3f7211 */ /* 0x000fe200078f18ff */
[----:B-1----:R-:W-:Y:S02]  /*4840*/  IMAD.MOV.U32 R0, RZ, RZ, 0x1 ;  /* 0x00000001ff007424 */ /* 0x002fe400078e00ff */
[----:B------:R-:W3:Y:S01]  /*4850*/  LDL R6, [R1+0x30] ;  /* 0x0000300001067983 */ /* 0x000ee20000100800 */
[----:B------:R-:W-:Y:S02]  /*4860*/  SHF.R.S32.HI R63, RZ, 0x3, R63 ;  /* 0x00000003ff3f7819 */ /* 0x000fe4000001143f */
[----:B------:R-:W-:-:S03]  /*4870*/  ISETP.NE.AND P1, PT, R0, c[0x0][0x2b8], PT ;  /* 0x0000ae0000007a0c */ /* 0x000fc60003f25270 */
[----:B------:R-:W-:Y:S02]  /*4880*/  IMAD R2, R65, 0x20, R63 ;  /* 0x0000002041027824 */ /* 0x000fe400078e023f */
[----:B------:R-:W-:-:S03]  /*4890*/  IMAD.MOV.U32 R252, RZ, RZ, RZ ;  /* 0x000000fffffc7224 */ /* 0x000fc600078e00ff */
[----:B--2---:R-:W-:-:S04]  /*48a0*/  IADD3 R2, R2, R62, R3 ;  /* 0x0000003e02027210 */ /* 0x004fc80007ffe003 */
[----:B------:R-:W-:-:S05]  /*48b0*/  IADD3 R2, R2, -0x30, RZ ;  /* 0xffffffd002027810 */ /* 0x000fca0007ffe0ff */
[----:B------:R-:W-:-:S04]  /*48c0*/  @P1 IMAD.HI.U32 R3, R2, c[0x0][0x2bc], RZ ;  /* 0x0000af0002031a27 */ /* 0x000fc800078e00ff */
[----:B------:R-:W-:Y:S01]  /*48d0*/  IMAD.MOV.U32 R0, RZ, RZ, R2 ;  /* 0x000000ffff007224 */ /* 0x000fe200078e0002 */
[----:B------:R-:W-:-:S04]  /*48e0*/  @P1 SHF.R.U32.HI R0, RZ, c[0x0][0x2c0], R3 ;  /* 0x0000b000ff001a19 */ /* 0x000fc80000011603 */
[----:B---3--:R-:W-:-:S04]  /*48f0*/  @!P0 IADD3 R3, P1, R0, R66, RZ ;  /* 0x0000004200038210 */ /* 0x008fc80007f3e0ff */
[----:B----4-:R-:W-:Y:S02]  /*4900*/  @!P0 LEA.HI.X.SX32 R5, R0, R64, 0x1, P1 ;  /* 0x0000004000058211 */ /* 0x010fe400008f0eff */
[----:B------:R-:W-:-:S04]  /*4910*/  @!P0 LEA R4, P1, R3, c[0x0][0x2a0], 0x2 ;  /* 0x0000a80003048a11 */ /* 0x000fc800078210ff */
[----:B------:R-:W-:-:S05]  /*4920*/  @!P0 LEA.HI.X R5, R3, c[0x0][0x2a4], R5, 0x2, P1 ;  /* 0x0000a90003058a11 */ /* 0x000fca00008f1405 */
[----:B------:R-:W2:Y:S01]  /*4930*/  @!P0 LDG.E R252, [R4.64] ;  /* 0x0000000604fc8981 */ /* 0x000ea2000c1e1900 */
[----:B------:R-:W-:-:S04]  /*4940*/  IMAD.MOV R0, RZ, RZ, -R0 ;  /* 0x000000ffff007224 */ /* 0x000fc800078e0a00 */
[----:B------:R-:W-:-:S05]  /*4950*/  IMAD R7, R0, c[0x0][0x2b8], R2 ;  /* 0x0000ae0000077a24 */ /* 0x000fca00078e0202 */
[----:B------:R-:W-:Y:S01]  /*4960*/  SHF.R.S32.HI R0, RZ, 0x1f, R7 ;  /* 0x0000001fff007819 */ /* 0x000fe20000011407 */
[----:B------:R-:W-:-:S04]  /*4970*/  IMAD.WIDE.U32 R2, R7, c[0x0][0x1e0], RZ ;  /* 0x0000780007027a25 */ /* 0x000fc800078e00ff */
[----:B------:R-:W-:-:S04]  /*4980*/  IMAD R0, R0, c[0x0][0x1e0], RZ ;  /* 0x0000780000007a24 */ /* 0x000fc800078e02ff */
[----:B------:R-:W-:Y:S01]  /*4990*/  IMAD R0, R7, c[0x0][0x1e4], R0 ;  /* 0x0000790007007a24 */ /* 0x000fe200078e0200 */
[----:B------:R1:W-:Y:S03]  /*49a0*/  STL [R1], R7 ;  /* 0x0000000701007387 */ /* 0x0003e60000100800 */
[----:B------:R-:W-:Y:S01]  /*49b0*/  IMAD.IADD R3, R3, 0x1, R0 ;  /* 0x0000000103037824 */ /* 0x000fe200078e0200 */
[----:B------:R-:W-:-:S04]  /*49c0*/  IADD3 R13, -R63, 0x30, RZ ;  /* 0x000000303f0d7810 */ /* 0x000fc80007ffe1ff */
[----:B------:R-:W-:Y:S02]  /*49d0*/  ISETP.GE.AND P2, PT, R13, 0x1, PT ;  /* 0x000000010d00780c */ /* 0x000fe40003f46270 */
[----:B--2---:R-:W-:Y:S01]  /*49e0*/  SHF.R.S32.HI R0, RZ, 0x1f, R252 ;  /* 0x0000001fff007819 */ /* 0x004fe200000114fc */
[----:B------:R-:W-:-:S04]  /*49f0*/  IMAD.WIDE.U32 R2, R252, c[0x0][0x1f0], R2 ;  /* 0x00007c00fc027a25 */ /* 0x000fc800078e0002 */
[----:B------:R-:W-:-:S04]  /*4a00*/  IMAD R0, R0, c[0x0][0x1f0], RZ ;  /* 0x00007c0000007a24 */ /* 0x000fc800078e02ff */
[----:B------:R-:W-:Y:S01]  /*4a10*/  IMAD R4, R252, c[0x0][0x1f4], R0 ;  /* 0x00007d00fc047a24 */ /* 0x000fe200078e0200 */
[----:B-----5:R-:W-:-:S04]  /*4a20*/  IADD3 R0, P1, R8, R2, RZ ;  /* 0x0000000208007210 */ /* 0x020fc80007f3e0ff */
[----:B------:R-:W-:Y:S02]  /*4a30*/  IADD3.X R2, R6, R3, R4, P1, !PT ;  /* 0x0000000306027210 */ /* 0x000fe40000ffe404 */
[----:B------:R-:W-:-:S04]  /*4a40*/  LEA R12, P1, R0, c[0x0][0x1c8], 0x1 ;  /* 0x00007200000c7a11 */ /* 0x000fc800078208ff */
[----:B------:R-:W-:Y:S01]  /*4a50*/  LEA.HI.X R5, R0, c[0x0][0x1cc], R2, 0x1, P1 ;  /* 0x0000730000057a11 */ /* 0x000fe200008f0c02 */
[----:B------:R-:W-:Y:S06]  /*4a60*/  BRA.DIV ~URZ, `(.L_x_36) ;  /* 0x0000b2f27f007947 */ /* 0x000fec000b800000 */
[----:B-1----:R1:W2:Y:S02]  /*4a70*/  SHFL.IDX PT, R4, R5, RZ, 0x181f ;  /* 0x00181fff05047589 */ /* 0x0022a400000e0000 */
.L_x_120:
[----:B------:R-:W-:Y:S05]  /*4a80*/  BRA.DIV ~URZ, `(.L_x_37) ;  /* 0x0000b3427f007947 */ /* 0x000fea000b800000 */
[----:B------:R3:W4:Y:S02]  /*4a90*/  SHFL.IDX PT, R0, R12, RZ, 0x181f ;  /* 0x00181fff0c007589 */ /* 0x00072400000e0000 */
.L_x_121:
[----:B------:R-:W-:Y:S01]  /*4aa0*/  BSSY B0, `(.L_x_38) ;  /* 0x000001b000007945 */ /* 0x000fe20003800000 */
[----:B------:R-:W-:Y:S05]  /*4ab0*/  @!P2 BRA `(.L_x_39) ;  /* 0x000001900000a947 */ /* 0x000fea0003800000 */
[C---:B----4-:R-:W-:Y:S02]  /*4ac0*/  LEA R10, P2, R251.reuse, R0, 0x1 ;  /* 0x00000000fb0a7211 */ /* 0x050fe400078408ff */
[----:B------:R-:W-:Y:S02]  /*4ad0*/  SHF.R.S32.HI R3, RZ, 0x1f, R251 ;  /* 0x0000001fff037819 */ /* 0x000fe400000114fb */
[C---:B------:R-:W-:Y:S02]  /*4ae0*/  IADD3 R2, R251.reuse, 0x40, RZ ;  /* 0x00000040fb027810 */ /* 0x040fe40007ffe0ff */
[C---:B--2---:R-:W-:Y:S02]  /*4af0*/  LEA.HI.X R11, R251.reuse, R4, R3, 0x1, P2 ;  /* 0x00000004fb0b7211 */ /* 0x044fe400010f0c03 */
[----:B------:R-:W-:-:S02]  /*4b00*/  IADD3 R3, R251, 0x40, RZ ;  /* 0x00000040fb037810 */ /* 0x000fc40007ffe0ff */
[C---:B------:R-:W-:Y:S01]  /*4b10*/  IADD3 R17, R251.reuse, 0x80, RZ ;  /* 0x00000080fb117810 */ /* 0x040fe20007ffe0ff */
[----:B------:R-:W-:Y:S01]  /*4b20*/  @!PT LDS RZ, [RZ] ;  /* 0x00000000fffff984 */ /* 0x000fe20000000800 */
[----:B------:R-:W-:Y:S01]  /*4b30*/  @!PT LDS RZ, [RZ] ;  /* 0x00000000fffff984 */ /* 0x000fe20000000800 */
[----:B------:R-:W-:Y:S01]  /*4b40*/  @!PT LDS RZ, [RZ] ;  /* 0x00000000fffff984 */ /* 0x000fe20000000800 */
[----:B------:R2:W-:Y:S01]  /*4b50*/  LDGSTS.E.BYPASS.LTC128B.128 [R247+0x14080], [R10.64], !P6 ;  /* 0x140800000af77fae */ /* 0x0005e2000f101d46 */
[----:B------:R-:W-:Y:S02]  /*4b60*/  LEA R8, P1, R2, R0, 0x1 ;  /* 0x0000000002087211 */ /* 0x000fe400078208ff */
[----:B------:R-:W-:Y:S02]  /*4b70*/  SHF.R.S32.HI R3, RZ, 0x1f, R3 ;  /* 0x0000001fff037819 */ /* 0x000fe40000011403 */
[C---:B------:R-:W-:Y:S02]  /*4b80*/  IADD3 R19, R251.reuse, 0x80, RZ ;  /* 0x00000080fb137810 */ /* 0x040fe40007ffe0ff */
[C---:B------:R-:W-:Y:S02]  /*4b90*/  IADD3 R15, R251.reuse, 0xc0, RZ ;  /* 0x000000c0fb0f7810 */ /* 0x040fe40007ffe0ff */
[----:B------:R-:W-:-:S02]  /*4ba0*/  IADD3 R16, R251, 0xc0, RZ ;  /* 0x000000c0fb107810 */ /* 0x000fc40007ffe0ff */
[----:B------:R-:W-:Y:S02]  /*4bb0*/  LEA R6, P2, R17, R0, 0x1 ;  /* 0x0000000011067211 */ /* 0x000fe400078408ff */
[----:B------:R-:W-:Y:S02]  /*4bc0*/  SHF.R.S32.HI R19, RZ, 0x1f, R19 ;  /* 0x0000001fff137819 */ /* 0x000fe40000011413 */
[----:B------:R-:W-:Y:S02]  /*4bd0*/  LEA.HI.X R9, R2, R4, R3, 0x1, P1 ;  /* 0x0000000402097211 */ /* 0x000fe400008f0c03 */
[----:B------:R-:W-:Y:S02]  /*4be0*/  SHF.R.S32.HI R16, RZ, 0x1f, R16 ;  /* 0x0000001fff107819 */ /* 0x000fe40000011410 */
[----:B------:R-:W-:Y:S01]  /*4bf0*/  LEA R2, P1, R15, R0, 0x1 ;  /* 0x000000000f027211 */ /* 0x000fe200078208ff */
[----:B------:R2:W-:Y:S01]  /*4c00*/  LDGSTS.E.BYPASS.LTC128B.128 [R247+0x15880], [R8.64], !P5 ;  /* 0x1588000008f77fae */ /* 0x0005e2000e901d46 */
[----:B------:R-:W-:-:S02]  /*4c10*/  LEA.HI.X R7, R17, R4, R19, 0x1, P2 ;  /* 0x0000000411077211 */ /* 0x000fc400010f0c13 */
[----:B------:R-:W-:-:S03]  /*4c20*/  LEA.HI.X R3, R15, R4, R16, 0x1, P1 ;  /* 0x000000040f037211 */ /* 0x000fc600008f0c10 */
[----:B------:R2:W-:Y:S04]  /*4c30*/  LDGSTS.E.BYPASS.LTC128B.128 [R247+0x17080], [R6.64], !P4 ;  /* 0x1708000006f77fae */ /* 0x0005e8000e101d46 */
[----:B------:R2:W-:Y:S02]  /*4c40*/  LDGSTS.E.BYPASS.LTC128B.128 [R247+0x18880], [R2.64], !P3 ;  /* 0x1888000002f77fae */ /* 0x0005e4000d901d46 */
.L_x_39:
[----:B------:R-:W-:Y:S05]  /*4c50*/  BSYNC B0 ;  /* 0x0000000000007941 */ /* 0x000fea0003800000 */
.L_x_38:
[----:B------:R-:W-:Y:S01]  /*4c60*/  ISETP.GE.AND P1, PT, R13, 0x21, PT ;  /* 0x000000210d00780c */ /* 0x000fe20003f26270 */
[----:B------:R-:W-:Y:S06]  /*4c70*/  BRA.DIV ~URZ, `(.L_x_40) ;  /* 0x0000b1b27f007947 */ /* 0x000fec000b800000 */
[----:B--2---:R2:W1:Y:S04]  /*4c80*/  SHFL.IDX PT, R4, R5, 0x1, 0x181f ;  /* 0x00381f0005047f89 */ /* 0x00446800000e0000 */
[----:B----4-:R2:W4:Y:S02]  /*4c90*/  SHFL.IDX PT, R0, R12, 0x1, 0x181f ;  /* 0x00381f000c007f89 */ /* 0x01052400000e0000 */
.L_x_122:
[----:B------:R-:W-:Y:S05]  /*4ca0*/  @!P1 BRA `(.L_x_35) ;  /* 0x0000019000009947 */ /* 0x000fea0003800000 */
[----:B----4-:R-:W-:Y:S02]  /*4cb0*/  LEA R10, P2, R251, R0, 0x1 ;  /* 0x00000000fb0a7211 */ /* 0x010fe400078408ff */
[----:B------:R-:W-:-:S02]  /*4cc0*/  SHF.R.S32.HI R3, RZ, 0x1f, R251 ;  /* 0x0000001fff037819 */ /* 0x000fc400000114fb */
[C---:B------:R-:W-:Y:S02]  /*4cd0*/  IADD3 R2, R251.reuse, 0x40, RZ ;  /* 0x00000040fb027810 */ /* 0x040fe40007ffe0ff */
[C---:B-1----:R-:W-:Y:S02]  /*4ce0*/  LEA.HI.X R11, R251.reuse, R4, R3, 0x1, P2 ;  /* 0x00000004fb0b7211 */ /* 0x042fe400010f0c03 */
[C---:B------:R-:W-:Y:S02]  /*4cf0*/  IADD3 R3, R251.reuse, 0x40, RZ ;  /* 0x00000040fb037810 */ /* 0x040fe40007ffe0ff */
[----:B------:R-:W-:Y:S01]  /*4d00*/  IADD3 R13, R251, 0x80, RZ ;  /* 0x00000080fb0d7810 */ /* 0x000fe20007ffe0ff */
[----:B------:R-:W-:Y:S01]  /*4d10*/  @!PT LDS RZ, [RZ] ;  /* 0x00000000fffff984 */ /* 0x000fe20000000800 */
[----:B------:R-:W-:Y:S01]  /*4d20*/  @!PT LDS RZ, [RZ] ;  /* 0x00000000fffff984 */ /* 0x000fe20000000800 */
[----:B------:R-:W-:Y:S01]  /*4d30*/  @!PT LDS RZ, [RZ] ;  /* 0x00000000fffff984 */ /* 0x000fe20000000800 */
[----:B------:R1:W-:Y:S01]  /*4d40*/  LDGSTS.E.BYPASS.LTC128B.128 [R247+0x15080], [R10.64], !P6 ;  /* 0x150800000af77fae */ /* 0x0003e2000f101d46 */
[----:B------:R-:W-:Y:S02]  /*4d50*/  LEA R8, P1, R2, R0, 0x1 ;  /* 0x0000000002087211 */ /* 0x000fe400078208ff */
[----:B------:R-:W-:-:S02]  /*4d60*/  SHF.R.S32.HI R3, RZ, 0x1f, R3 ;  /* 0x0000001fff037819 */ /* 0x000fc40000011403 */
[C---:B------:R-:W-:Y:S02]  /*4d70*/  IADD3 R15, R251.reuse, 0x80, RZ ;  /* 0x00000080fb0f7810 */ /* 0x040fe40007ffe0ff */
[C---:B--2---:R-:W-:Y:S02]  /*4d80*/  IADD3 R5, R251.reuse, 0xc0, RZ ;  /* 0x000000c0fb057810 */ /* 0x044fe40007ffe0ff */
[----:B---3--:R-:W-:Y:S02]  /*4d90*/  IADD3 R12, R251, 0xc0, RZ ;  /* 0x000000c0fb0c7810 */ /* 0x008fe40007ffe0ff */
[----:B------:R-:W-:Y:S02]  /*4da0*/  LEA R6, P2, R13, R0, 0x1 ;  /* 0x000000000d067211 */ /* 0x000fe400078408ff */
[----:B------:R-:W-:Y:S02]  /*4db0*/  SHF.R.S32.HI R15, RZ, 0x1f, R15 ;  /* 0x0000001fff0f7819 */ /* 0x000fe4000001140f */
[----:B------:R-:W-:-:S02]  /*4dc0*/  LEA.HI.X R9, R2, R4, R3, 0x1, P1 ;  /* 0x0000000402097211 */ /* 0x000fc400008f0c03 */
[----:B------:R-:W-:Y:S02]  /*4dd0*/  SHF.R.S32.HI R12, RZ, 0x1f, R12 ;  /* 0x0000001fff0c7819 */ /* 0x000fe4000001140c */
[----:B------:R-:W-:Y:S01]  /*4de0*/  LEA R2, P1, R5, R0, 0x1 ;  /* 0x0000000005027211 */ /* 0x000fe200078208ff */
[----:B------:R1:W-:Y:S01]  /*4df0*/  LDGSTS.E.BYPASS.LTC128B.128 [R247+0x16880], [R8.64], !P5 ;  /* 0x1688000008f77fae */ /* 0x0003e2000e901d46 */
[-C--:B------:R-:W-:Y:S02]  /*4e00*/  LEA.HI.X R7, R13, R4.reuse, R15, 0x1, P2 ;  /* 0x000000040d077211 */ /* 0x080fe400010f0c0f */
[----:B------:R-:W-:-:S03]  /*4e10*/  LEA.HI.X R3, R5, R4, R12, 0x1, P1 ;  /* 0x0000000405037211 */ /* 0x000fc600008f0c0c */
[----:B------:R1:W-:Y:S04]  /*4e20*/  LDGSTS.E.BYPASS.LTC128B.128 [R247+0x18080], [R6.64], !P4 ;  /* 0x1808000006f77fae */ /* 0x0003e8000e101d46 */
[----:B------:R1:W-:Y:S02]  /*4e30*/  LDGSTS.E.BYPASS.LTC128B.128 [R247+0x19880], [R2.64], !P3 ;  /* 0x1988000002f77fae */ /* 0x0003e4000d901d46 */
.L_x_35:
[----:B--234-:R-:W-:Y:S05]  /*4e40*/  BSYNC B1 ;  /* 0x0000000000017941 */ /* 0x01cfea0003800000 */
.L_x_34:
[----:B-1----:R-:W2:Y:S04]  /*4e50*/  LDL R0, [R1+0x84] ;  /* 0x0000840001007983 */ /* 0x002ea80000100800 */
[----:B------:R-:W0:Y:S01]  /*4e60*/  LDGDEPBAR ;  /* 0x00000000000079af */ /* 0x000e220000000000 */
[----:B--2---:R-:W-:-:S05]  /*4e70*/  IMAD.IADD R0, R60, 0x1, -R0 ;  /* 0x000000013c007824 */ /* 0x004fca00078e0a00 */
[C---:B------:R-:W-:Y:S02]  /*4e80*/  ISETP.GT.AND P3, PT, R0.reuse, RZ, PT ;  /* 0x000000ff0000720c */ /* 0x040fe40003f64270 */
[C---:B------:R-:W-:Y:S02]  /*4e90*/  ISETP.GT.AND P2, PT, R0.reuse, 0x1, PT ;  /* 0x000000010000780c */ /* 0x040fe40003f44270 */
[----:B------:R-:W-:Y:S02]  /*4ea0*/  ISETP.GT.AND P1, PT, R0, 0x8, PT ;  /* 0x000000080000780c */ /* 0x000fe40003f24270 */
[----:B------:R-:W-:Y:S02]  /*4eb0*/  FSEL R9, R44, -INF , P3 ;  /* 0xff8000002c097808 */ /* 0x000fe40001800000 */
[----:B------:R-:W-:Y:S02]  /*4ec0*/  FSEL R7, R53, -INF , P3 ;  /* 0xff80000035077808 */ /* 0x000fe40001800000 */
[----:B------:R-:W-:-:S02]  /*4ed0*/  FSEL R8, R43, -INF , P2 ;  /* 0xff8000002b087808 */ /* 0x000fc40001000000 */
[----:B------:R-:W-:Y:S02]  /*4ee0*/  FSEL R6, R52, -INF , P2 ;  /* 0xff80000034067808 */ /* 0x000fe40001000000 */
[----:B------:R-:W-:Y:S02]  /*4ef0*/  ISETP.GT.AND P3, PT, R0, 0x9, PT ;  /* 0x000000090000780c */ /* 0x000fe40003f64270 */
[----:B------:R-:W-:Y:S02]  /*4f00*/  FSEL R17, R40, -INF , P1 ;  /* 0xff80000028117808 */ /* 0x000fe40000800000 */
[----:B------:R-:W-:Y:S02]  /*4f10*/  FSEL R11, R42, -INF , P1 ;  /* 0xff8000002a0b7808 */ /* 0x000fe40000800000 */
[----:B------:R-:W-:Y:S02]  /*4f20*/  FMNMX.FTZ R3, R7, R6, !PT ;  /* 0x0000000607037209 */ /* 0x000fe40007810000 */
[----:B------:R-:W-:-:S02]  /*4f30*/  FMNMX.FTZ R2, R9, R8, !PT ;  /* 0x0000000809027209 */ /* 0x000fc40007810000 */
[C---:B------:R-:W-:Y:S02]  /*4f40*/  ISETP.GT.AND P2, PT, R0.reuse, 0x10, PT ;  /* 0x000000100000780c */ /* 0x040fe40003f44270 */
[----:B------:R-:W-:Y:S02]  /*4f50*/  FSEL R16, R37, -INF , P3 ;  /* 0xff80000025107808 */ /* 0x000fe40001800000 */
[----:B------:R-:W-:Y:S02]  /*4f60*/  FSEL R10, R41, -INF , P3 ;  /* 0xff800000290a7808 */ /* 0x000fe40001800000 */
[----:B------:R-:W-:Y:S02]  /*4f70*/  FMNMX.FTZ R3, R11, R3, !PT ;  /* 0x000000030b037209 */ /* 0x000fe40007810000 */
[----:B------:R-:W-:Y:S02]  /*4f80*/  FMNMX.FTZ R2, R17, R2, !PT ;  /* 0x0000000211027209 */ /* 0x000fe40007810000 */
[----:B------:R-:W-:-:S02]  /*4f90*/  ISETP.GT.AND P1, PT, R0, 0x11, PT ;  /* 0x000000110000780c */ /* 0x000fc40003f24270 */
[----:B------:R-:W-:Y:S02]  /*4fa0*/  FSEL R19, R32, -INF , P2 ;  /* 0xff80000020137808 */ /* 0x000fe40001000000 */
[----:B------:R-:W-:Y:S02]  /*4fb0*/  FSEL R13, R33, -INF , P2 ;  /* 0xff800000210d7808 */ /* 0x000fe40001000000 */
[----:B------:R-:W-:Y:S02]  /*4fc0*/  FMNMX.FTZ R3, R10, R3, !PT ;  /* 0x000000030a037209 */ /* 0x000fe40007810000 */
[----:B------:R-:W-:Y:S02]  /*4fd0*/  FMNMX.FTZ R2, R16, R2, !PT ;  /* 0x0000000210027209 */ /* 0x000fe40007810000 */
[----:B------:R-:W-:Y:S02]  /*4fe0*/  ISETP.GT.AND P3, PT, R0, 0x18, PT ;  /* 0x000000180000780c */ /* 0x000fe40003f64270 */
[----:B------:R-:W-:-:S02]  /*4ff0*/  FSEL R20, R18, -INF , P1 ;  /* 0xff80000012147808 */ /* 0x000fc40000800000 */
[----:B------:R-:W-:Y:S02]  /*5000*/  FSEL R12, R36, -INF , P1 ;  /* 0xff800000240c7808 */ /* 0x000fe40000800000 */
[----:B------:R-:W-:Y:S02]  /*5010*/  FMNMX.FTZ R3, R13, R3, !PT ;  /* 0x000000030d037209 */ /* 0x000fe40007810000 */
[----:B------:R-:W-:Y:S02]  /*5020*/  FMNMX.FTZ R2, R19, R2, !PT ;  /* 0x0000000213027209 */ /* 0x000fe40007810000 */
[----:B------:R-:W-:Y:S02]  /*5030*/  ISETP.GT.AND P2, PT, R0, 0x19, PT ;  /* 0x000000190000780c */ /* 0x000fe40003f44270 */
[----:B------:R-:W-:Y:S02]  /*5040*/  FSEL R18, R14, -INF , P3 ;  /* 0xff8000000e127808 */ /* 0x000fe40001800000 */
[----:B------:R-:W-:-:S02]  /*5050*/  FSEL R15, R30, -INF , P3 ;  /* 0xff8000001e0f7808 */ /* 0x000fc40001800000 */
[----:B------:R-:W-:Y:S02]  /*5060*/  FMNMX.FTZ R3, R12, R3, !PT ;  /* 0x000000030c037209 */ /* 0x000fe40007810000 */
[----:B------:R-:W-:Y:S02]  /*5070*/  FMNMX.FTZ R2, R20, R2, !PT ;  /* 0x0000000214027209 */ /* 0x000fe40007810000 */
[----:B------:R-:W-:Y:S02]  /*5080*/  ISETP.GT.AND P1, PT, R0, 0x20, PT ;  /* 0x000000200000780c */ /* 0x000fe40003f24270 */
[----:B------:R-:W-:Y:S02]  /*5090*/  FSEL R24, R24, -INF , P2 ;  /* 0xff80000018187808 */ /* 0x000fe40001000000 */
[----:B------:R-:W-:Y:S02]  /*50a0*/  FSEL R14, R31, -INF , P2 ;  /* 0xff8000001f0e7808 */ /* 0x000fe40001000000 */
[----:B------:R-:W-:-:S02]  /*50b0*/  FMNMX.FTZ R3, R15, R3, !PT ;  /* 0x000000030f037209 */ /* 0x000fc40007810000 */
[----:B------:R-:W-:Y:S02]  /*50c0*/  FMNMX.FTZ R2, R18, R2, !PT ;  /* 0x0000000212027209 */ /* 0x000fe40007810000 */
[----:B------:R-:W-:Y:S02]  /*50d0*/  FSEL R79, R23, -INF , P1 ;  /* 0xff800000174f7808 */ /* 0x000fe40000800000 */
[----:B------:R-:W-:Y:S02]  /*50e0*/  FSEL R76, R28, -INF , P1 ;  /* 0xff8000001c4c7808 */ /* 0x000fe40000800000 */
[C---:B------:R-:W-:Y:S02]  /*50f0*/  ISETP.GT.AND P3, PT, R0.reuse, 0x21, PT ;  /* 0x000000210000780c */ /* 0x040fe40003f64270 */
[C---:B------:R-:W-:Y:S02]  /*5100*/  ISETP.GT.AND P2, PT, R0.reuse, 0x28, PT ;  /* 0x000000280000780c */ /* 0x040fe40003f44270 */
[----:B------:R-:W-:-:S02]  /*5110*/  ISETP.GT.AND P1, PT, R0, 0x29, PT ;  /* 0x000000290000780c */ /* 0x000fc40003f24270 */
[----:B------:R-:W-:Y:S02]  /*5120*/  FMNMX.FTZ R0, R14, R3, !PT ;  /* 0x000000030e007209 */ /* 0x000fe40007810000 */
[----:B------:R-:W-:Y:S02]  /*5130*/  FMNMX.FTZ R2, R24, R2, !PT ;  /* 0x0000000218027209 */ /* 0x000fe40007810000 */
[----:B------:R-:W-:Y:S02]  /*5140*/  FSEL R78, R27, -INF , P3 ;  /* 0xff8000001b4e7808 */ /* 0x000fe40001800000 */
[----:B------:R-:W-:Y:S02]  /*5150*/  FSEL R74, R29, -INF , P3 ;  /* 0xff8000001d4a7808 */ /* 0x000fe40001800000 */
[----:B------:R-:W-:Y:S02]  /*5160*/  FMNMX.FTZ R0, R76, R0, !PT ;  /* 0x000000004c007209 */ /* 0x000fe40007810000 */
[----:B------:R-:W-:-:S02]  /*5170*/  FMNMX.FTZ R2, R79, R2, !PT ;  /* 0x000000024f027209 */ /* 0x000fc40007810000 */
[----:B------:R-:W-:Y:S02]  /*5180*/  FSEL R77, R22, -INF , P2 ;  /* 0xff800000164d7808 */ /* 0x000fe40001000000 */
[----:B------:R-:W-:Y:S02]  /*5190*/  FSEL R73, R26, -INF , P2 ;  /* 0xff8000001a497808 */ /* 0x000fe40001000000 */
[----:B------:R-:W-:Y:S02]  /*51a0*/  FMNMX.FTZ R0, R74, R0, !PT ;  /* 0x000000004a007209 */ /* 0x000fe40007810000 */
[----:B------:R-:W-:Y:S02]  /*51b0*/  FMNMX.FTZ R2, R78, R2, !PT ;  /* 0x000000024e027209 */ /* 0x000fe40007810000 */
[----:B------:R-:W-:Y:S02]  /*51c0*/  FSEL R75, R21, -INF , P1 ;  /* 0xff800000154b7808 */ /* 0x000fe40000800000 */
[----:B------:R-:W-:-:S02]  /*51d0*/  FSEL R72, R25, -INF , P1 ;  /* 0xff80000019487808 */ /* 0x000fc40000800000 */
[----:B------:R-:W-:Y:S02]  /*51e0*/  FMNMX.FTZ R0, R73, R0, !PT ;  /* 0x0000000049007209 */ /* 0x000fe40007810000 */
[----:B------:R-:W-:Y:S02]  /*51f0*/  FMNMX.FTZ R2, R77, R2, !PT ;  /* 0x000000024d027209 */ /* 0x000fe40007810000 */
[----:B------:R-:W-:Y:S02]  /*5200*/  FMNMX.FTZ R4, R72, R0, !PT ;  /* 0x0000000048047209 */ /* 0x000fe40007810000 */
[----:B------:R-:W-:Y:S01]  /*5210*/  FMNMX.FTZ R5, R75, R2, !PT ;  /* 0x000000024b057209 */ /* 0x000fe20007810000 */
[----:B------:R-:W-:Y:S05]  /*5220*/  BRA.DIV ~URZ, `(.L_x_41) ;  /* 0x0000acc27f007947 */ /* 0x000fea000b800000 */
[----:B------:R1:W2:Y:S02]  /*5230*/  SHFL.BFLY PT, R0, R4, 0x2, 0x1f ;  /* 0x0c401f0004007f89 */ /* 0x0002a400000e0000 */
.L_x_123:
[----:B-12---:R-:W-:Y:S01]  /*5240*/  FMNMX.FTZ R4, R4, R0, !PT ;  /* 0x0000000004047209 */ /* 0x006fe20007810000 */
[----:B------:R-:W-:Y:S05]  /*5250*/  BRA.DIV ~URZ, `(.L_x_42) ;  /* 0x0000acd27f007947 */ /* 0x000fea000b800000 */
[----:B------:R-:W1:Y:S04]  /*5260*/  SHFL.BFLY PT, R0, R5, 0x2, 0x1f ;  /* 0x0c401f0005007f89 */ /* 0x000e6800000e0000 */
[----:B------:R-:W2:Y:S01]  /*5270*/  SHFL.BFLY PT, R2, R4, 0x1, 0x1f ;  /* 0x0c201f0004027f89 */ /* 0x000ea200000e0000 */
[----:B-1----:R-:W-:-:S02]  /*5280*/  FMNMX.FTZ R5, R5, R0, !PT ;  /* 0x0000000005057209 */ /* 0x002fc40007810000 */
[----:B--2---:R-:W-:-:S03]  /*5290*/  FMNMX.FTZ R133, R4, R2, !PT ;  /* 0x0000000204857209 */ /* 0x004fc60007810000 */
[----:B------:R1:W2:Y:S04]  /*52a0*/  SHFL.BFLY PT, R3, R5, 0x1, 0x1f ;  /* 0x0c201f0005037f89 */ /* 0x0002a800000e0000 */
.L_x_124:
[C---:B------:R-:W-:Y:S01]  /*52b0*/  FMUL.FTZ R2, R133.reuse, c[0x0][0x2d0] ;  /* 0x0000b40085027a20 */ /* 0x040fe20000410000 */
[----:B------:R-:W-:Y:S01]  /*52c0*/  FSETP.NEU.FTZ.AND P1, PT, R133, -INF , PT ;  /* 0xff8000008500780b */ /* 0x000fe20003f3d000 */
[----:B------:R-:W-:Y:S01]  /*52d0*/  WARPSYNC 0xffffffff ;  /* 0xffffffff00007948 */ /* 0x000fe20003800000 */
[----:B--2---:R-:W-:Y:S01]  /*52e0*/  FMNMX.FTZ R132, R3, R5, !PT ;  /* 0x0000000503847209 */ /* 0x004fe20007810000 */
[----:B------:R-:W-:Y:S01]  /*52f0*/  LDSM.16.MT88.4 R28, [R239] ;  /* 0x00000000ef1c783b */ /* 0x000fe20000004200 */
[----:B------:R-:W-:Y:S02]  /*5300*/  FSEL R2, R2, RZ, P1 ;  /* 0x000000ff02027208 */ /* 0x000fe40000800000 */
[C---:B------:R-:W-:Y:S01]  /*5310*/  FSETP.NEU.FTZ.AND P1, PT, R132.reuse, -INF , PT ;  /* 0xff8000008400780b */ /* 0x040fe20003f3d000 */
[----:B------:R-:W-:Y:S01]  /*5320*/  FMUL.FTZ R4, R132, c[0x0][0x2d0] ;  /* 0x0000b40084047a20 */ /* 0x000fe20000410000 */
[----:B------:R-:W-:Y:S01]  /*5330*/  LDSM.16.MT88.4 R32, [R239+0x800] ;  /* 0x00080000ef20783b */ /* 0x000fe20000004200 */
[----:B------:R-:W-:-:S02]  /*5340*/  FFMA.FTZ R0, R7, c[0x0][0x2d0], -R2 ;  /* 0x0000b40007007a23 */ /* 0x000fc40000010802 */
[--C-:B------:R-:W-:Y:S01]  /*5350*/  FFMA.FTZ R3, R12, c[0x0][0x2d0], -R2.reuse ;  /* 0x0000b4000c037a23 */ /* 0x100fe20000010802 */
[----:B------:R-:W-:Y:S01]  /*5360*/  LDSM.16.MT88.4 R36, [R237+0x800] ;  /* 0x00080000ed24783b */ /* 0x000fe20000004200 */
[----:B------:R2:W-:Y:S03]  /*5370*/  MUFU.EX2 R101, R0 ;  /* 0x0000000000657308 */ /* 0x0005e60000000800 */
[----:B------:R-:W-:Y:S04]  /*5380*/  LDSM.16.MT88.4 R48, [R238] ;  /* 0x00000000ee30783b */ /* 0x000fe80000004200 */
[----:B------:R-:W-:Y:S01]  /*5390*/  LDSM.16.MT88.4 R56, [R242] ;  /* 0x00000000f238783b */ /* 0x000fe20000004200 */
[----:B------:R-:W-:Y:S03]  /*53a0*/  MUFU.EX2 R127, R3 ;  /* 0x00000003007f7308 */ /* 0x000fe60000000800 */
[----:B------:R-:W-:Y:S04]  /*53b0*/  LDSM.16.MT88.4 R60, [R237+0x1800] ;  /* 0x00180000ed3c783b */ /* 0x000fe80000004200 */
[----:B------:R-:W-:Y:S01]  /*53c0*/  LDSM.16.MT88.4 R64, [R238+0x800] ;  /* 0x00080000ee40783b */ /* 0x000fe20000004200 */
[----:B--2---:R-:W-:-:S03]  /*53d0*/  FFMA.FTZ R0, R6, c[0x0][0x2d0], -R2 ;  /* 0x0000b40006007a23 */ /* 0x004fc60000010802 */
[----:B------:R-:W-:Y:S01]  /*53e0*/  LDSM.16.MT88.4 R68, [R239+0x2000] ;  /* 0x00200000ef44783b */ /* 0x000fe20000004200 */
[----:B------:R2:W-:Y:S03]  /*53f0*/  MUFU.EX2 R100, R0 ;  /* 0x0000000000647308 */ /* 0x0005e60000000800 */
[----:B------:R-:W-:Y:S01]  /*5400*/  LDSM.16.MT88.4 R52, [R238+0x1800] ;  /* 0x00180000ee34783b */ /* 0x000fe20000004200 */
[----:B--2---:R-:W-:-:S04]  /*5410*/  FFMA.FTZ R0, R11, c[0x0][0x2d0], -R2 ;  /* 0x0000b4000b007a23 */ /* 0x004fc80000010802 */
[----:B------:R2:W-:Y:S02]  /*5420*/  MUFU.EX2 R116, R0 ;  /* 0x0000000000747308 */ /* 0x0005e40000000800 */
[----:B--2---:R-:W-:-:S06]  /*5430*/  FFMA.FTZ R0, R10, c[0x0][0x2d0], -R2 ;  /* 0x0000b4000a007a23 */ /* 0x004fcc0000010802 */
[----:B------:R2:W3:Y:S02]  /*5440*/  MUFU.EX2 R110, R0 ;  /* 0x00000000006e7308 */ /* 0x0004e40000000800 */
[----:B--2---:R-:W-:Y:S01]  /*5450*/  FFMA.FTZ R0, R13, c[0x0][0x2d0], -R2 ;  /* 0x0000b4000d007a23 */ /* 0x004fe20000010802 */
[----:B---3--:R-:W-:-:S05]  /*5460*/  F2FP.PACK_AB R10, R110, R116 ;  /* 0x000000746e0a723e */ /* 0x008fca00000000ff */
[----:B------:R2:W-:Y:S02]  /*5470*/  MUFU.EX2 R117, R0 ;  /* 0x0000000000757308 */ /* 0x0005e40000000800 */
[----:B--2---:R-:W-:Y:S02]  /*5480*/  FSEL R0, R4, RZ, P1 ;  /* 0x000000ff04007208 */ /* 0x004fe40000800000 */
[----:B-1----:R-:W1:Y:S03]  /*5490*/  LDSM.16.MT88.4 R4, [R237] ;  /* 0x00000000ed04783b */ /* 0x002e660000004200 */
[----:B------:R-:W-:-:S04]  /*54a0*/  FFMA.FTZ R3, R9, c[0x0][0x2d0], -R0 ;  /* 0x0000b40009037a23 */ /* 0x000fc80000010800 */
[----:B------:R2:W-:Y:S02]  /*54b0*/  MUFU.EX2 R109, R3 ;  /* 0x00000003006d7308 */ /* 0x0005e40000000800 */
[----:B--2---:R-:W-:Y:S01]  /*54c0*/  FFMA.FTZ R3, R8, c[0x0][0x2d0], -R0 ;  /* 0x0000b40008037a23 */ /* 0x004fe20000010800 */
[----:B------:R-:W-:-:S05]  /*54d0*/  F2FP.PACK_AB R8, R100, R101 ;  /* 0x000000656408723e */ /* 0x000fca00000000ff */
[----:B------:R2:W3:Y:S02]  /*54e0*/  MUFU.EX2 R108, R3 ;  /* 0x00000003006c7308 */ /* 0x0004e40000000800 */
[----:B--2---:R-:W-:Y:S01]  /*54f0*/  FFMA.FTZ R3, R17, c[0x0][0x2d0], -R0 ;  /* 0x0000b40011037a23 */ /* 0x004fe20000010800 */
[----:B---3--:R-:W-:-:S05]  /*5500*/  F2FP.PACK_AB R9, R108, R109 ;  /* 0x0000006d6c09723e */ /* 0x008fca00000000ff */
[----:B------:R2:W-:Y:S02]  /*5510*/  MUFU.EX2 R111, R3 ;  /* 0x00000003006f7308 */ /* 0x0005e40000000800 */
[----:B--2---:R-:W-:-:S06]  /*5520*/  FFMA.FTZ R3, R16, c[0x0][0x2d0], -R0 ;  /* 0x0000b40010037a23 */ /* 0x004fcc0000010800 */
[----:B------:R2:W3:Y:S02]  /*5530*/  MUFU.EX2 R119, R3 ;  /* 0x0000000300777308 */ /* 0x0004e40000000800 */
[----:B--2---:R-:W-:Y:S01]  /*5540*/  FFMA.FTZ R3, R15, c[0x0][0x2d0], -R2 ;  /* 0x0000b4000f037a23 */ /* 0x004fe20000010802 */
[----:B---3--:R-:W-:-:S05]  /*5550*/  F2FP.PACK_AB R11, R119, R111 ;  /* 0x0000006f770b723e */ /* 0x008fca00000000ff */
[----:B------:R2:W-:Y:S02]  /*5560*/  MUFU.EX2 R125, R3 ;  /* 0x00000003007d7308 */ /* 0x0005e40000000800 */
[----:B-1----:R-:W-:Y:S07]  /*5570*/  HMMA.16816.F32 R40, R8, R4, RZ ;  /* 0x000000040828723c */ /* 0x002fee00000018ff */
[----:B------:R-:W-:Y:S01]  /*5580*/  F2FP.PACK_AB R4, R127, R117 ;  /* 0x000000757f04723e */ /* 0x000fe200000000ff */
[----:B--2---:R-:W-:-:S02]  /*5590*/  FFMA.FTZ R3, R14, c[0x0][0x2d0], -R2 ;  /* 0x0000b4000e037a23 */ /* 0x004fc40000010802 */
[----:B------:R-:W-:Y:S02]  /*55a0*/  HMMA.16816.F32 R12, R8, R30, RZ ;  /* 0x0000001e080c723c */ /* 0x000fe400000018ff */
[----:B------:R1:W2:Y:S02]  /*55b0*/  MUFU.EX2 R126, R3 ;  /* 0x00000003007e7308 */ /* 0x0002a40000000800 */
[----:B-1----:R-:W-:-:S06]  /*55c0*/  FFMA.FTZ R3, R19, c[0x0][0x2d0], -R0 ;  /* 0x0000b40013037a23 */ /* 0x002fcc0000010800 */
[----:B------:R1:W-:Y:S02]  /*55d0*/  MUFU.EX2 R118, R3 ;  /* 0x0000000300767308 */ /* 0x0003e40000000800 */
[--C-:B-1----:R-:W-:Y:S02]  /*55e0*/  FFMA.FTZ R3, R20, c[0x0][0x2d0], -R0.reuse ;  /* 0x0000b40014037a23 */ /* 0x102fe40000010800 */
[C---:B------:R-:W-:Y:S04]  /*55f0*/  HMMA.16816.F32 R20, R8.reuse, R6, RZ ;  /* 0x000000060814723c */ /* 0x040fe800000018ff */
[----:B------:R1:W3:Y:S03]  /*5600*/  MUFU.EX2 R124, R3 ;  /* 0x00000003007c7308 */ /* 0x0002e60000000800 */
[----:B--2---:R-:W-:Y:S01]  /*5610*/  F2FP.PACK_AB R6, R126, R125 ;  /* 0x0000007d7e06723e */ /* 0x004fe200000000ff */
[--C-:B-1----:R-:W-:Y:S01]  /*5620*/  FFMA.FTZ R3, R18, c[0x0][0x2d0], -R0.reuse ;  /* 0x0000b40012037a23 */ /* 0x102fe20000010800 */
[----:B---3--:R-:W-:Y:S01]  /*5630*/  F2FP.PACK_AB R5, R124, R118 ;  /* 0x000000767c05723e */ /* 0x008fe200000000ff */
[C---:B------:R-:W-:Y:S02]  /*5640*/  HMMA.16816.F32 R16, R8.reuse, R28, RZ ;  /* 0x0000001c0810723c */ /* 0x040fe400000018ff */
[----:B------:R1:W-:Y:S06]  /*5650*/  MUFU.EX2 R129, R3 ;  /* 0x0000000300817308 */ /* 0x0003ec0000000800 */
[----:B------:R-:W-:Y:S01]  /*5660*/  HMMA.16816.F32 R28, R8, R50, RZ ;  /* 0x00000032081c723c */ /* 0x000fe200000018ff */
[----:B-1----:R-:W-:-:S07]  /*5670*/  FFMA.FTZ R3, R24, c[0x0][0x2d0], -R0 ;  /* 0x0000b40018037a23 */ /* 0x002fce0000010800 */
[----:B------:R-:W-:Y:S01]  /*5680*/  HMMA.16816.F32 R24, R8, R56, RZ ;  /* 0x000000380818723c */ /* 0x000fe200000018ff */
[----:B------:R-:W1:Y:S02]  /*5690*/  MUFU.EX2 R128, R3 ;  /* 0x0000000300807308 */ /* 0x000e640000000800 */
[----:B-1----:R-:W-:-:S07]  /*56a0*/  F2FP.PACK_AB R7, R128, R129 ;  /* 0x000000818007723e */ /* 0x002fce00000000ff */
[C---:B------:R-:W-:Y:S08]  /*56b0*/  HMMA.16816.F32 R44, R4.reuse, R34, R12 ;  /* 0x00000022042c723c */ /* 0x040ff0000000180c */
[C---:B------:R-:W-:Y:S01]  /*56c0*/  HMMA.16816.F32 R156, R4.reuse, R36, R40 ;  /* 0x00000024049c723c */ /* 0x040fe20000001828 */
[----:B------:R-:W-:Y:S07]  /*56d0*/  LDSM.16.MT88.4 R40, [R240+0x800] ;  /* 0x00080000f028783b */ /* 0x000fee0000004200 */
[C---:B------:R-:W-:Y:S01]  /*56e0*/  HMMA.16816.F32 R136, R4.reuse, R38, R20 ;  /* 0x000000260488723c */ /* 0x040fe20000001814 */
[----:B------:R-:W-:Y:S07]  /*56f0*/  LDSM.16.MT88.4 R36, [R237+0x2000] ;  /* 0x00200000ed24783b */ /* 0x000fee0000004200 */
[----:B------:R-:W-:Y:S01]  /*5700*/  MOV R249, R44 ;  /* 0x0000002c00f97202 */ /* 0x000fe20000000f00 */
[----:B------:R-:W-:Y:S01]  /*5710*/  IMAD.MOV.U32 R155, RZ, RZ, R46 ;  /* 0x000000ffff9b7224 */ /* 0x000fe200078e002e */
[----:B------:R-:W-:Y:S01]  /*5720*/  MOV R248, R45 ;  /* 0x0000002d00f87202 */ /* 0x000fe20000000f00 */
[----:B------:R-:W-:Y:S01]  /*5730*/  HMMA.16816.F32 R148, R4, R32, R16 ;  /* 0x000000200494723c */ /* 0x000fe20000001810 */
[----:B------:R-:W-:-:S02]  /*5740*/  MOV R154, R47 ;  /* 0x0000002f009a7202 */ /* 0x000fc40000000f00 */
[----:B------:R-:W1:Y:S05]  /*5750*/  LDSM.16.MT88.4 R44, [R239+0x1800] ;  /* 0x00180000ef2c783b */ /* 0x000e6a0000004200 */
[C---:B------:R-:W-:Y:S08]  /*5760*/  HMMA.16816.F32 R16, R8.reuse, R60, RZ ;  /* 0x0000003c0810723c */ /* 0x040ff000000018ff */
[C---:B------:R-:W-:Y:S01]  /*5770*/  HMMA.16816.F32 R12, R8.reuse, R62, RZ ;  /* 0x0000003e080c723c */ /* 0x040fe200000018ff */
[----:B------:R-:W-:Y:S07]  /*5780*/  LDSM.16.MT88.4 R60, [R238+0x2000] ;  /* 0x00200000ee3c783b */ /* 0x000fee0000004200 */
[C---:B------:R-:W-:Y:S01]  /*5790*/  HMMA.16816.F32 R20, R8.reuse, R58, RZ ;  /* 0x0000003a0814723c */ /* 0x040fe200000018ff */
[----:B------:R-:W-:Y:S07]  /*57a0*/  LDSM.16.MT88.4 R56, [R240+0x2000] ;  /* 0x00200000f038783b */ /* 0x000fee0000004200 */
[----:B------:R-:W-:Y:S01]  /*57b0*/  HMMA.16816.F32 R32, R8, R48, RZ ;  /* 0x000000300820723c */ /* 0x000fe200000018ff */
[----:B------:R-:W2:Y:S07]  /*57c0*/  LDSM.16.MT88.4 R48, [R240+0x1800] ;  /* 0x00180000f030783b */ /* 0x000eae0000004200 */
[----:B------:R-:W-:Y:S08]  /*57d0*/  HMMA.16816.F32 R80, R4, R66, R28 ;  /* 0x000000420450723c */ /* 0x000ff0000000181c */
[----:B-1----:R-:W-:Y:S08]  /*57e0*/  HMMA.16816.F32 R28, R8, R46, RZ ;  /* 0x0000002e081c723c */ /* 0x002ff000000018ff */
[C---:B------:R-:W-:Y:S08]  /*57f0*/  HMMA.16816.F32 R24, R4.reuse, R40, R24 ;  /* 0x000000280418723c */ /* 0x040ff00000001818 */
[----:B------:R-:W-:Y:S01]  /*5800*/  HMMA.16816.F32 R16, R4, R36, R16 ;  /* 0x000000240410723c */ /* 0x000fe20000001810 */
[----:B------:R-:W-:Y:S01]  /*5810*/  MOV R153, R80 ;  /* 0x0000005000997202 */ /* 0x000fe20000000f00 */
[----:B------:R-:W-:Y:S01]  /*5820*/  IMAD.MOV.U32 R152, RZ, RZ, R81 ;  /* 0x000000ffff987224 */ /* 0x000fe200078e0051 */
[----:B------:R-:W-:-:S02]  /*5830*/  MOV R147, R82 ;  /* 0x0000005200937202 */ /* 0x000fc40000000f00 */
[----:B------:R-:W-:-:S03]  /*5840*/  MOV R146, R83 ;  /* 0x0000005300927202 */ /* 0x000fc60000000f00 */
[C---:B------:R-:W-:Y:S08]  /*5850*/  HMMA.16816.F32 R12, R4.reuse, R38, R12 ;  /* 0x00000026040c723c */ /* 0x040ff0000000180c */
[----:B------:R-:W-:Y:S01]  /*5860*/  HMMA.16816.F32 R20, R4, R42, R20 ;  /* 0x0000002a0414723c */ /* 0x000fe20000001814 */
[----:B------:R-:W1:Y:S01]  /*5870*/  LDSM.16.MT88.4 R40, [R237+0x3000] ;  /* 0x00300000ed28783b */ /* 0x000e620000004200 */
[----:B------:R-:W-:Y:S01]  /*5880*/  IMAD.MOV.U32 R103, RZ, RZ, R25 ;  /* 0x000000ffff677224 */ /* 0x000fe200078e0019 */
[----:B------:R-:W-:Y:S01]  /*5890*/  MOV R102, R26 ;  /* 0x0000001a00667202 */ /* 0x000fe20000000f00 */
[----:B------:R-:W-:Y:S01]  /*58a0*/  IMAD.MOV.U32 R250, RZ, RZ, R27 ;  /* 0x000000fffffa7224 */ /* 0x000fe200078e001b */
[----:B------:R-:W-:-:S03]  /*58b0*/  MOV R99, R24 ;  /* 0x0000001800637202 */ /* 0x000fc60000000f00 */
[----:B------:R-:W-:Y:S01]  /*58c0*/  HMMA.16816.F32 R36, R4, R70, R28 ;  /* 0x000000460424723c */ /* 0x000fe2000000181c */
[----:B------:R-:W-:Y:S01]  /*58d0*/  MOV R145, R16 ;  /* 0x0000001000917202 */ /* 0x000fe20000000f00 */
[----:B------:R-:W-:Y:S01]  /*58e0*/  IMAD.MOV.U32 R144, RZ, RZ, R17 ;  /* 0x000000ffff907224 */ /* 0x000fe200078e0011 */
[----:B------:R-:W-:Y:S02]  /*58f0*/  MOV R131, R18 ;  /* 0x0000001200837202 */ /* 0x000fe40000000f00 */
[----:B------:R-:W-:-:S03]  /*5900*/  MOV R130, R19 ;  /* 0x0000001300827202 */ /* 0x000fc60000000f00 */
[----:B------:R-:W-:Y:S01]  /*5910*/  HMMA.16816.F32 R140, R4, R64, R32 ;  /* 0x00000040048c723c */ /* 0x000fe20000001820 */
[----:B------:R-:W-:Y:S01]  /*5920*/  IMAD.MOV.U32 R94, RZ, RZ, R13 ;  /* 0x000000ffff5e7224 */ /* 0x000fe200078e000d */
[----:B------:R-:W-:Y:S01]  /*5930*/  MOV R93, R14 ;  /* 0x0000000e005d7202 */ /* 0x000fe20000000f00 */
[----:B------:R-:W-:Y:S01]  /*5940*/  IMAD.MOV.U32 R90, RZ, RZ, R12 ;  /* 0x000000ffff5a7224 */ /* 0x000fe200078e000c */
[----:B------:R-:W-:-:S04]  /*5950*/  MOV R91, R15 ;  /* 0x0000000f005b7202 */ /* 0x000fc80000000f00 */
[----:B------:R-:W-:Y:S01]  /*5960*/  HMMA.16816.F32 R32, R8, R44, RZ ;  /* 0x0000002c0820723c */ /* 0x000fe200000018ff */
[----:B------:R-:W-:Y:S01]  /*5970*/  MOV R98, R23 ;  /* 0x0000001700627202 */ /* 0x000fe20000000f00 */
[----:B------:R-:W-:Y:S01]  /*5980*/  IMAD.MOV.U32 R96, RZ, RZ, R22 ;  /* 0x000000ffff607224 */ /* 0x000fe200078e0016 */
[----:B------:R-:W-:Y:S01]  /*5990*/  MOV R97, R21 ;  /* 0x0000001500617202 */ /* 0x000fe20000000f00 */
[----:B------:R-:W-:Y:S01]  /*59a0*/  LDSM.16.MT88.4 R44, [R238+0x3800] ;  /* 0x00380000ee2c783b */ /* 0x000fe20000004200 */
[----:B------:R-:W-:-:S03]  /*59b0*/  MOV R95, R20 ;  /* 0x00000014005f7202 */ /* 0x000fc60000000f00 */
[C---:B------:R-:W-:Y:S01]  /*59c0*/  HMMA.16816.F32 R24, R8.reuse, R52, RZ ;  /* 0x000000340818723c */ /* 0x040fe200000018ff */
[----:B------:R-:W-:Y:S01]  /*59d0*/  MOV R89, R37 ;  /* 0x0000002500597202 */ /* 0x000fe20000000f00 */
[----:B------:R-:W-:Y:S01]  /*59e0*/  IMAD.MOV.U32 R92, RZ, RZ, R38 ;  /* 0x000000ffff5c7224 */ /* 0x000fe200078e0026 */
[----:B------:R-:W-:Y:S02]  /*59f0*/  MOV R88, R39 ;  /* 0x0000002700587202 */ /* 0x000fe40000000f00 */
[----:B------:R-:W-:Y:S02]  /*5a00*/  MOV R87, R36 ;  /* 0x0000002400577202 */ /* 0x000fe40000000f00 */
[----:B------:R-:W-:Y:S01]  /*5a10*/  LDSM.16.MT88.4 R36, [R237+0x3800] ;  /* 0x00380000ed24783b */ /* 0x000fe20000004200 */
[C---:B--2---:R-:W-:Y:S08]  /*5a20*/  HMMA.16816.F32 R16, R8.reuse, R48, RZ ;  /* 0x000000300810723c */ /* 0x044ff000000018ff */
[C---:B------:R-:W-:Y:S01]  /*5a30*/  HMMA.16816.F32 R12, R8.reuse, R50, RZ ;  /* 0x00000032080c723c */ /* 0x040fe200000018ff */
[----:B------:R-:W2:Y:S07]  /*5a40*/  LDSM.16.MT88.4 R48, [R239+0x3000] ;  /* 0x00300000ef30783b */ /* 0x000eae0000004200 */
[----:B------:R-:W-:Y:S01]  /*5a50*/  HMMA.16816.F32 R20, R8, R54, RZ ;  /* 0x000000360814723c */ /* 0x000fe200000018ff */
[----:B------:R-:W3:Y:S07]  /*5a60*/  LDSM.16.MT88.4 R52, [R238+0x3000] ;  /* 0x00300000ee34783b */ /* 0x000eee0000004200 */
[C---:B------:R-:W-:Y:S01]  /*5a70*/  HMMA.16816.F32 R80, R4.reuse, R68, R32 ;  /* 0x000000440450723c */ /* 0x040fe20000001820 */
[----:B------:R-:W4:Y:S07]  /*5a80*/  LDSM.16.MT88.4 R32, [R239+0x3800] ;  /* 0x00380000ef20783b */ /* 0x000f2e0000004200 */
[----:B------:R-:W-:Y:S08]  /*5a90*/  HMMA.16816.F32 R64, R4, R60, R24 ;  /* 0x0000003c0440723c */ /* 0x000ff00000001818 */
[C---:B-1----:R-:W-:Y:S08]  /*5aa0*/  HMMA.16816.F32 R28, R8.reuse, R40, RZ ;  /* 0x00000028081c723c */ /* 0x042ff000000018ff */
[----:B------:R-:W-:Y:S01]  /*5ab0*/  HMMA.16816.F32 R24, R8, R42, RZ ;  /* 0x0000002a0818723c */ /* 0x000fe200000018ff */
[----:B------:R-:W1:Y:S07]  /*5ac0*/  LDSM.16.MT88.4 R40, [R240+0x3000] ;  /* 0x00300000f028783b */ /* 0x000e6e0000004200 */
[C---:B------:R-:W-:Y:S08]  /*5ad0*/  HMMA.16816.F32 R20, R4.reuse, R62, R20 ;  /* 0x0000003e0414723c */ /* 0x040ff00000001814 */
[----:B------:R-:W-:Y:S07]  /*5ae0*/  HMMA.16816.F32 R60, R4, R56, R16 ;  /* 0x00000038043c723c */ /* 0x000fee0000001810 */
[----:B------:R-:W-:Y:S01]  /*5af0*/  MOV R56, R90 ;  /* 0x0000005a00387202 */ /* 0x000fe20000000f00 */
[----:B--2---:R-:W-:Y:S01]  /*5b00*/  HMMA.16816.F32 R16, R8, R50, RZ ;  /* 0x000000320810723c */ /* 0x004fe200000018ff */
[----:B------:R-:W-:-:S06]  /*5b10*/  MOV R57, R94 ;  /* 0x0000005e00397202 */ /* 0x000fcc0000000f00 */
[----:B------:R-:W-:Y:S01]  /*5b20*/  MOV R51, R99 ;  /* 0x0000006300337202 */ /* 0x000fe20000000f00 */
[----:B------:R-:W-:Y:S01]  /*5b30*/  HMMA.16816.F32 R172, R4, R38, R24 ;  /* 0x0000002604ac723c */ /* 0x000fe20000001818 */
[----:B------:R-:W2:Y:S01]  /*5b40*/  LDSM.16.MT88.4 R24, [R240+0x3800] ;  /* 0x00380000f018783b */ /* 0x000ea20000004200 */
[----:B------:R-:W-:Y:S01]  /*5b50*/  MOV R86, R23 ;  /* 0x0000001700567202 */ /* 0x000fe20000000f00 */
[----:B------:R-:W-:Y:S01]  /*5b60*/  IMAD.MOV.U32 R85, RZ, RZ, R21 ;  /* 0x000000ffff557224 */ /* 0x000fe200078e0015 */
[----:B------:R-:W-:Y:S01]  /*5b70*/  MOV R84, R22 ;  /* 0x0000001600547202 */ /* 0x000fe20000000f00 */
[----:B------:R-:W-:Y:S01]  /*5b80*/  IMAD.MOV.U32 R50, RZ, RZ, R98 ;  /* 0x000000ffff327224 */ /* 0x000fe200078e0062 */
[----:B------:R-:W-:Y:S01]  /*5b90*/  MOV R3, R20 ;  /* 0x0000001400037202 */ /* 0x000fe20000000f00 */
[----:B------:R-:W-:Y:S01]  /*5ba0*/  IMAD.MOV.U32 R38, RZ, RZ, R88 ;  /* 0x000000ffff267224 */ /* 0x000fe200078e0058 */
[----:B------:R-:W-:Y:S01]  /*5bb0*/  HMMA.16816.F32 R20, R8, R48, RZ ;  /* 0x000000300814723c */ /* 0x000fe200000018ff */
[----:B------:R-:W-:-:S06]  /*5bc0*/  MOV R39, R96 ;  /* 0x0000006000277202 */ /* 0x000fcc0000000f00 */
[----:B------:R-:W-:Y:S01]  /*5bd0*/  IMAD.MOV.U32 R48, RZ, RZ, R103 ;  /* 0x000000ffff307224 */ /* 0x000fe200078e0067 */
[----:B------:R-:W-:Y:S01]  /*5be0*/  HMMA.16816.F32 R176, R4, R58, R12 ;  /* 0x0000003a04b0723c */ /* 0x000fe2000000180c */
[----:B------:R-:W-:-:S06]  /*5bf0*/  MOV R49, R102 ;  /* 0x0000006600317202 */ /* 0x000fcc0000000f00 */
[----:B------:R-:W-:Y:S01]  /*5c00*/  IMAD.MOV.U32 R59, RZ, RZ, R91 ;  /* 0x000000ffff3b7224 */ /* 0x000fe200078e005b */
[----:B---3--:R-:W-:Y:S01]  /*5c10*/  HMMA.16816.F32 R12, R8, R52, RZ ;  /* 0x00000034080c723c */ /* 0x008fe200000018ff */
[----:B------:R-:W-:-:S06]  /*5c20*/  MOV R58, R93 ;  /* 0x0000005d003a7202 */ /* 0x000fcc0000000f00 */
[----:B------:R-:W-:Y:S01]  /*5c30*/  MOV R53, R89 ;  /* 0x0000005900357202 */ /* 0x000fe20000000f00 */
[----:B------:R-:W-:Y:S01]  /*5c40*/  HMMA.16816.F32 R68, R4, R36, R28 ;  /* 0x000000240444723c */ /* 0x000fe2000000181c */
[----:B------:R-:W3:Y:S01]  /*5c50*/  LDSM.16.MT88.4 R28, [R237+0x4800] ;  /* 0x00480000ed1c783b */ /* 0x000ee20000004200 */
[----:B------:R-:W-:-:S05]  /*5c60*/  MOV R52, R87 ;  /* 0x0000005700347202 */ /* 0x000fca0000000f00 */
[----:B------:R-:W-:Y:S01]  /*5c70*/  MOV R37, R97 ;  /* 0x0000006100257202 */ /* 0x000fe20000000f00 */
[----:B----4-:R-:W-:Y:S01]  /*5c80*/  HMMA.16816.F32 R88, R4, R32, R20 ;  /* 0x000000200458723c */ /* 0x010fe20000001814 */
[----:B------:R-:W-:-:S06]  /*5c90*/  IMAD.MOV.U32 R36, RZ, RZ, R95 ;  /* 0x000000ffff247224 */ /* 0x000fcc00078e005f */
[----:B------:R-:W-:Y:S01]  /*5ca0*/  IMAD.MOV.U32 R32, RZ, RZ, R86 ;  /* 0x000000ffff207224 */ /* 0x000fe200078e0056 */
[----:B------:R-:W-:Y:S01]  /*5cb0*/  HMMA.16816.F32 R96, R4, R34, R16 ;  /* 0x000000220460723c */ /* 0x000fe20000001810 */
[----:B------:R-:W-:-:S06]  /*5cc0*/  MOV R33, R92 ;  /* 0x0000005c00217202 */ /* 0x000fcc0000000f00 */
[----:B------:R-:W-:Y:S01]  /*5cd0*/  MOV R34, R85 ;  /* 0x0000005500227202 */ /* 0x000fe20000000f00 */
[----:B-1----:R-:W-:Y:S01]  /*5ce0*/  HMMA.16816.F32 R16, R8, R40, RZ ;  /* 0x000000280810723c */ /* 0x002fe200000018ff */
[----:B------:R-:W-:-:S06]  /*5cf0*/  MOV R35, R84 ;  /* 0x0000005400237202 */ /* 0x000fcc0000000f00 */
[----:B------:R-:W-:Y:S01]  /*5d00*/  MOV R41, R48 ;  /* 0x0000003000297202 */ /* 0x000fe20000000f00 */
[----:B------:R-:W-:Y:S01]  /*5d10*/  HMMA.16816.F32 R84, R4, R44, R12 ;  /* 0x0000002c0454723c */ /* 0x000fe2000000180c */
[----:B------:R-:W-:Y:S02]  /*5d20*/  IMAD.MOV.U32 R48, RZ, RZ, R145 ;  /* 0x000000ffff307224 */ /* 0x000fe400078e0091 */
[----:B------:R-:W-:Y:S01]  /*5d30*/  IMAD.MOV.U32 R40, RZ, RZ, R51 ;  /* 0x000000ffff287224 */ /* 0x000fe200078e0033 */
[----:B------:R-:W-:-:S03]  /*5d40*/  MOV R51, R130 ;  /* 0x0000008200337202 */ /* 0x000fc60000000f00 */
[----:B------:R-:W-:Y:S01]  /*5d50*/  IMAD.MOV.U32 R45, RZ, RZ, R3 ;  /* 0x000000ffff2d7224 */ /* 0x000fe200078e0003 */
[----:B------:R-:W-:Y:S01]  /*5d60*/  HMMA.16816.F32 R12, R8, R42, RZ ;  /* 0x0000002a080c723c */ /* 0x000fe200000018ff */
[----:B------:R-:W-:Y:S02]  /*5d70*/  FADD.FTZ R3, R101, R100 ;  /* 0x0000006465037221 */ /* 0x000fe40000010000 */
[----:B------:R-:W-:Y:S02]  /*5d80*/  IMAD.MOV.U32 R44, RZ, RZ, R153 ;  /* 0x000000ffff2c7224 */ /* 0x000fe400078e0099 */
[----:B------:R-:W-:Y:S02]  /*5d90*/  FADD.FTZ R3, R116, R3 ;  /* 0x0000000374037221 */ /* 0x000fe40000010000 */
[----:B------:R-:W-:Y:S01]  /*5da0*/  MOV R42, R49 ;  /* 0x00000031002a7202 */ /* 0x000fe20000000f00 */
[----:B--2---:R-:W-:Y:S01]  /*5db0*/  HMMA.16816.F32 R92, R4, R24, R16 ;  /* 0x00000018045c723c */ /* 0x004fe20000001810 */
[----:B------:R-:W1:Y:S01]  /*5dc0*/  LDSM.16.MT88.4 R16, [R237+0x5000] ;  /* 0x00500000ed10783b */ /* 0x000e620000004200 */
[----:B------:R-:W-:Y:S01]  /*5dd0*/  FADD.FTZ R3, R110, R3 ;  /* 0x000000036e037221 */ /* 0x000fe20000010000 */
[----:B------:R-:W-:-:S02]  /*5de0*/  MOV R49, R144 ;  /* 0x0000009000317202 */ /* 0x000fc40000000f00 */
[----:B------:R-:W-:Y:S02]  /*5df0*/  MOV R43, R250 ;  /* 0x000000fa002b7202 */ /* 0x000fe40000000f00 */
[----:B------:R-:W-:Y:S01]  /*5e00*/  FADD.FTZ R24, R117, R3 ;  /* 0x0000000375187221 */ /* 0x000fe20000010000 */
[----:B------:R-:W-:Y:S07]  /*5e10*/  HMMA.16816.F32 R20, R8, R54, RZ ;  /* 0x000000360814723c */ /* 0x000fee00000018ff */
[----:B------:R-:W-:Y:S01]  /*5e20*/  IMAD.MOV.U32 R55, RZ, RZ, R38 ;  /* 0x000000ffff377224 */ /* 0x000fe200078e0026 */
[----:B------:R-:W-:Y:S01]  /*5e30*/  HMMA.16816.F32 R112, R4, R26, R12 ;  /* 0x0000001a0470723c */ /* 0x000fe2000000180c */
[----:B------:R-:W-:-:S02]  /*5e40*/  MOV R38, R39 ;  /* 0x0000002700267202 */ /* 0x000fc40000000f00 */
[----:B------:R-:W-:Y:S02]  /*5e50*/  MOV R39, R50 ;  /* 0x0000003200277202 */ /* 0x000fe40000000f00 */
[----:B------:R-:W-:Y:S02]  /*5e60*/  MOV R50, R131 ;  /* 0x0000008300327202 */ /* 0x000fe40000000f00 */
[--C-:B------:R-:W-:Y:S01]  /*5e70*/  FFMA.FTZ R27, R74, c[0x0][0x2d0], -R2.reuse ;  /* 0x0000b4004a1b7a23 */ /* 0x100fe20000010802 */
[----:B---3--:R-:W-:Y:S01]  /*5e80*/  HMMA.16816.F32 R12, R8, R28, RZ ;  /* 0x0000001c080c723c */ /* 0x008fe200000018ff */
[----:B------:R-:W-:Y:S01]  /*5e90*/  FFMA.FTZ R26, R73, c[0x0][0x2d0], -R2 ;  /* 0x0000b400491a7a23 */ /* 0x000fe20000010802 */
[----:B------:R-:W-:Y:S02]  /*5ea0*/  MOV R54, R33 ;  /* 0x0000002100367202 */ /* 0x000fe40000000f00 */
[----:B------:R-:W-:-:S03]  /*5eb0*/  MOV R33, R248 ;  /* 0x000000f800217202 */ /* 0x000fc60000000f00 */
[----:B------:R-:W-:Y:S01]  /*5ec0*/  FFMA.FTZ R28, R76, c[0x0][0x2d0], -R2 ;  /* 0x0000b4004c1c7a23 */ /* 0x000fe20000010802 */
[----:B------:R-:W-:Y:S01]  /*5ed0*/  HMMA.16816.F32 R104, R4, R46, R20 ;  /* 0x0000002e0468723c */ /* 0x000fe20000001814 */
[----:B------:R-:W2:Y:S01]  /*5ee0*/  LDSM.16.MT88.4 R20, [R239+0x4800] ;  /* 0x00480000ef14783b */ /* 0x000ea20000004200 */
[----:B------:R-:W-:Y:S01]  /*5ef0*/  FFMA.FTZ R29, R78, c[0x0][0x2d0], -R0 ;  /* 0x0000b4004e1d7a23 */ /* 0x000fe20000010800 */
[----:B------:R-:W-:Y:S01]  /*5f00*/  MOV R76, R45 ;  /* 0x0000002d004c7202 */ /* 0x000fe20000000f00 */
[----:B------:R-:W-:Y:S01]  /*5f10*/  IMAD.MOV.U32 R78, RZ, RZ, R35 ;  /* 0x000000ffff4e7224 */ /* 0x000fe200078e0023 */
[----:B------:R-:W-:Y:S02]  /*5f20*/  MOV R35, R154 ;  /* 0x0000009a00237202 */ /* 0x000fe40000000f00 */
[----:B------:R-:W-:Y:S02]  /*5f30*/  MOV R46, R147 ;  /* 0x00000093002e7202 */ /* 0x000fe40000000f00 */
[----:B------:R-:W-:-:S02]  /*5f40*/  MOV R47, R146 ;  /* 0x00000092002f7202 */ /* 0x000fc40000000f00 */
[----:B------:R-:W-:Y:S01]  /*5f50*/  LDSM.16.MT88.4 R144, [R239+0x1000] ;  /* 0x00100000ef90783b */ /* 0x000fe20000004200 */
[----:B------:R-:W-:-:S04]  /*5f60*/  MOV R45, R152 ;  /* 0x00000098002d7202 */ /* 0x000fc80000000f00 */
[----:B-1----:R-:W-:Y:S07]  /*5f70*/  HMMA.16816.F32 R100, R4, R16, R12 ;  /* 0x000000100464723c */ /* 0x002fee000000180c */
[----:B------:R-:W-:Y:S01]  /*5f80*/  FADD.FTZ R16, R109, R108 ;  /* 0x0000006c6d107221 */ /* 0x000fe20000010000 */
[----:B------:R-:W-:Y:S03]  /*5f90*/  HMMA.16816.F32 R12, R8, R30, RZ ;  /* 0x0000001e080c723c */ /* 0x000fe600000018ff */
[----:B------:R-:W-:-:S04]  /*5fa0*/  FADD.FTZ R25, R111, R16 ;  /* 0x000000106f197221 */ /* 0x000fc80000010000 */
[----:B------:R-:W-:Y:S02]  /*5fb0*/  FADD.FTZ R3, R119, R25 ;  /* 0x0000001977037221 */ /* 0x000fe40000010000 */
[----:B------:R-:W-:Y:S02]  /*5fc0*/  FFMA.FTZ R25, R72, c[0x0][0x2d0], -R2 ;  /* 0x0000b40048197a23 */ /* 0x000fe40000010802 */
[----:B------:R-:W-:Y:S02]  /*5fd0*/  FADD.FTZ R3, R118, R3 ;  /* 0x0000000376037221 */ /* 0x000fe40000010000 */
[----:B------:R-:W-:Y:S02]  /*5fe0*/  FADD.FTZ R2, R127, R24 ;  /* 0x000000187f027221 */ /* 0x000fe40000010000 */
[----:B------:R-:W-:Y:S01]  /*5ff0*/  FFMA.FTZ R30, R79, c[0x0][0x2d0], -R0 ;  /* 0x0000b4004f1e7a23 */ /* 0x000fe20000010800 */
[----:B------:R-:W-:Y:S01]  /*6000*/  MOV R79, R32 ;  /* 0x00000020004f7202 */ /* 0x000fe20000000f00 */
[----:B------:R-:W-:-:S02]  /*6010*/  FADD.FTZ R2, R125, R2 ;  /* 0x000000027d027221 */ /* 0x000fc40000010000 */
[--C-:B------:R-:W-:Y:S01]  /*6020*/  FFMA.FTZ R24, R77, c[0x0][0x2d0], -R0.reuse ;  /* 0x0000b4004d187a23 */ /* 0x100fe20000010800 */
[----:B------:R-:W-:Y:S01]  /*6030*/  MOV R77, R34 ;  /* 0x00000022004d7202 */ /* 0x000fe20000000f00 */
[----:B------:R-:W-:Y:S01]  /*6040*/  FFMA.FTZ R31, R75, c[0x0][0x2d0], -R0 ;  /* 0x0000b4004b1f7a23 */ /* 0x000fe20000010800 */
[----:B------:R-:W-:Y:S01]  /*6050*/  MOV R34, R155 ;  /* 0x0000009b00227202 */ /* 0x000fe20000000f00 */
[----:B------:R-:W-:Y:S01]  /*6060*/  FADD.FTZ R3, R124, R3 ;  /* 0x000000037c037221 */ /* 0x000fe20000010000 */
[----:B------:R-:W-:Y:S01]  /*6070*/  HMMA.16816.F32 R120, R4, R18, R12 ;  /* 0x000000120478723c */ /* 0x000fe2000000180c */
[----:B------:R-:W1:Y:S01]  /*6080*/  LDSM.16.MT88.4 R16, [R239+0x5000] ;  /* 0x00500000ef10783b */ /* 0x000e620000004200 */
[----:B------:R-:W-:Y:S02]  /*6090*/  FADD.FTZ R0, R126, R2 ;  /* 0x000000027e007221 */ /* 0x000fe40000010000 */
[----:B------:R-:W-:Y:S01]  /*60a0*/  FADD.FTZ R2, R129, R3 ;  /* 0x0000000381027221 */ /* 0x000fe20000010000 */
[----:B------:R-:W-:Y:S01]  /*60b0*/  LDSM.16.MT88.4 R152, [R237+0x1000] ;  /* 0x00100000ed98783b */ /* 0x000fe20000004200 */
[----:B------:R-:W-:Y:S01]  /*60c0*/  MUFU.EX2 R3, R31 ;  /* 0x0000001f00037308 */ /* 0x000fe20000000800 */
[----:B------:R-:W-:Y:S01]  /*60d0*/  IMAD.MOV.U32 R32, RZ, RZ, R249 ;  /* 0x000000ffff207224 */ /* 0x000fe200078e00f9 */
[----:B--2---:R-:W-:Y:S01]  /*60e0*/  HMMA.16816.F32 R12, R8, R20, RZ ;  /* 0x00000014080c723c */ /* 0x004fe200000018ff */
[----:B------:R-:W-:Y:S01]  /*60f0*/  FADD.FTZ R2, R128, R2 ;  /* 0x0000000280027221 */ /* 0x000fe20000010000 */
[----:B------:R-:W-:Y:S11]  /*6100*/  LDSM.16.MT88.4 R72, [R237+0x4000] ;  /* 0x00400000ed48783b */ /* 0x000ff60000004200 */
[----:B------:R-:W-:Y:S11]  /*6110*/  @!UPT UIADD3 URZ, URZ, URZ, URZ ;  /* 0x0000003f3f3ff290 */ /* 0x000ff6000fffe03f */
[----:B-1----:R-:W-:Y:S08]  /*6120*/  HMMA.16816.F32 R108, R4, R16, R12 ;  /* 0x00000010046c723c */ /* 0x002ff0000000180c */
[----:B------:R-:W-:Y:S01]  /*6130*/  HMMA.16816.F32 R12, R8, R22, RZ ;  /* 0x00000016080c723c */ /* 0x000fe200000018ff */
[----:B------:R-:W1:Y:S11]  /*6140*/  LDSM.16.MT88.4 R20, [R238+0x4800] ;  /* 0x00480000ee14783b */ /* 0x000e760000004200 */
[----:B------:R-:W-:Y:S11]  /*6150*/  @!UPT UIADD3 URZ, URZ, URZ, URZ ;  /* 0x0000003f3f3ff290 */ /* 0x000ff6000fffe03f */
[----:B------:R-:W-:Y:S01]  /*6160*/  @!UPT UIADD3 URZ, URZ, URZ, URZ ;  /* 0x0000003f3f3ff290 */ /* 0x000fe2000fffe03f */
[----:B------:R-:W-:Y:S01]  /*6170*/  HMMA.16816.F32 R168, R4, R18, R12 ;  /* 0x0000001204a8723c */ /* 0x000fe2000000180c */
[----:B------:R-:W2:Y:S07]  /*6180*/  LDSM.16.MT88.4 R16, [R238+0x5000] ;  /* 0x00500000ee10783b */ /* 0x000eae0000004200 */
[----:B-1----:R-:W-:Y:S01]  /*6190*/  HMMA.16816.F32 R12, R8, R20, RZ ;  /* 0x00000014080c723c */ /* 0x002fe200000018ff */
[----:B------:R-:W1:Y:S08]  /*61a0*/  MUFU.EX2 R20, R28 ;  /* 0x0000001c00147308 */ /* 0x000e700000000800 */
[----:B------:R-:W3:Y:S01]  /*61b0*/  MUFU.EX2 R21, R24 ;  /* 0x0000001800157308 */ /* 0x000ee20000000800 */
[----:B-1----:R-:W-:Y:S11]  /*61c0*/  FADD.FTZ R0, R20, R0 ;  /* 0x0000000014007221 */ /* 0x002ff60000010000 */
[----:B------:R-:W-:Y:S03]  /*61d0*/  @!UPT UIADD3 URZ, URZ, URZ, URZ ;  /* 0x0000003f3f3ff290 */ /* 0x000fe6000fffe03f */
[----:B--2---:R-:W-:Y:S01]  /*61e0*/  HMMA.16816.F32 R116, R4, R16, R12 ;  /* 0x000000100474723c */ /* 0x004fe2000000180c */
[----:B------:R-:W1:Y:S01]  /*61f0*/  MUFU.EX2 R16, R27 ;  /* 0x0000001b00107308 */ /* 0x000e620000000800 */
[----:B---3--:R-:W-:-:S06]  /*6200*/  F2FP.PACK_AB R131, R3, R21 ;  /* 0x000000150383723e */ /* 0x008fcc00000000ff */
[----:B------:R-:W-:Y:S01]  /*6210*/  HMMA.16816.F32 R12, R8, R22, RZ ;  /* 0x00000016080c723c */ /* 0x000fe200000018ff */
[----:B------:R-:W2:Y:S08]  /*6220*/  MUFU.EX2 R17, R26 ;  /* 0x0000001a00117308 */ /* 0x000eb00000000800 */
[----:B------:R-:W-:Y:S01]  /*6230*/  MUFU.EX2 R22, R30 ;  /* 0x0000001e00167308 */ /* 0x000fe20000000800 */
[C---:B-1----:R-:W-:Y:S01]  /*6240*/  FADD.FTZ R0, R16.reuse, R0 ;  /* 0x0000000010007221 */ /* 0x042fe20000010000 */
[----:B------:R-:W-:-:S06]  /*6250*/  F2FP.PACK_AB R128, R16, R20 ;  /* 0x000000141080723e */ /* 0x000fcc00000000ff */
[----:B------:R-:W1:Y:S01]  /*6260*/  MUFU.EX2 R20, R29 ;  /* 0x0000001d00147308 */ /* 0x000e620000000800 */
[----:B--2---:R-:W-:-:S06]  /*6270*/  FADD.FTZ R0, R17, R0 ;  /* 0x0000000011007221 */ /* 0x004fcc0000010000 */
[----:B------:R-:W-:Y:S01]  /*6280*/  HMMA.16816.F32 R124, R4, R18, R12 ;  /* 0x00000012047c723c */ /* 0x000fe2000000180c */
[----:B------:R-:W2:Y:S01]  /*6290*/  MUFU.EX2 R12, R25 ;  /* 0x00000019000c7308 */ /* 0x000ea20000000800 */
[----:B-1----:R-:W-:Y:S01]  /*62a0*/  F2FP.PACK_AB R129, R20, R22 ;  /* 0x000000161481723e */ /* 0x002fe200000000ff */
[C---:B--2---:R-:W-:Y:S01]  /*62b0*/  FADD.FTZ R0, R12.reuse, R0 ;  /* 0x000000000c007221 */ /* 0x044fe20000010000 */
[----:B------:R-:W-:Y:S02]  /*62c0*/  F2FP.PACK_AB R130, R12, R17 ;  /* 0x000000110c82723e */ /* 0x000fe400000000ff */
[----:B------:R-:W1:Y:S04]  /*62d0*/  LDSM.16.MT88.4 R12, [R240+0x4800] ;  /* 0x00480000f00c783b */ /* 0x000e680000004200 */
[----:B------:R2:W-:Y:S01]  /*62e0*/  STL [R1+0x8], R0 ;  /* 0x0000080001007387 */ /* 0x0005e20000100800 */
[C---:B------:R-:W-:Y:S08]  /*62f0*/  HMMA.16816.F32 R148, R128.reuse, R144, R148 ;  /* 0x000000908094723c */ /* 0x040ff00000001894 */
[C---:B------:R-:W-:Y:S01]  /*6300*/  HMMA.16816.F32 R144, R128.reuse, R146, R32 ;  /* 0x000000928090723c */ /* 0x040fe20000001820 */
[----:B------:R-:W3:Y:S07]  /*6310*/  LDSM.16.MT88.4 R32, [R240+0x1000] ;  /* 0x00100000f020783b */ /* 0x000eee0000004200 */
[----:B------:R-:W-:Y:S01]  /*6320*/  HMMA.16816.F32 R156, R128, R152, R156 ;  /* 0x00000098809c723c */ /* 0x000fe2000000189c */
[----:B--2---:R-:W-:-:S07]  /*6330*/  FADD.FTZ R0, R22, R2 ;  /* 0x0000000216007221 */ /* 0x004fce0000010000 */
[----:B------:R-:W-:Y:S01]  /*6340*/  HMMA.16816.F32 R152, R128, R154, R136 ;  /* 0x0000009a8098723c */ /* 0x000fe20000001888 */
[----:B------:R-:W2:Y:S01]  /*6350*/  LDSM.16.MT88.4 R136, [R238+0x1000] ;  /* 0x00100000ee88783b */ /* 0x000ea20000004200 */
[----:B------:R-:W-:-:S04]  /*6360*/  FADD.FTZ R0, R20, R0 ;  /* 0x0000000014007221 */ /* 0x000fc80000010000 */
[----:B------:R-:W-:Y:S02]  /*6370*/  FADD.FTZ R0, R21, R0 ;  /* 0x0000000015007221 */ /* 0x000fe40000010000 */
[----:B-1----:R-:W-:Y:S02]  /*6380*/  HMMA.16816.F32 R16, R8, R12, RZ ;  /* 0x0000000c0810723c */ /* 0x002fe400000018ff */
[----:B------:R-:W-:-:S05]  /*6390*/  FADD.FTZ R0, R3, R0 ;  /* 0x0000000003007221 */ /* 0x000fca0000010000 */
[----:B------:R-:W-:Y:S01]  /*63a0*/  STL [R1+0xc], R0 ;  /* 0x00000c0001007387 */ /* 0x000fe20000100800 */
[----:B------:R-:W-:Y:S03]  /*63b0*/  HMMA.16816.F32 R12, R8, R14, RZ ;  /* 0x0000000e080c723c */ /* 0x000fe600000018ff */
[----:B------:R-:W4:Y:S04]  /*63c0*/  LDL R2, [R1+0x10] ;  /* 0x0000100001027983 */ /* 0x000f280000100800 */
[----:B------:R-:W1:Y:S01]  /*63d0*/  LDSM.16.MT88.4 R8, [R240+0x5000] ;  /* 0x00500000f008783b */ /* 0x000e620000004200 */
[C---:B---3--:R-:W-:Y:S03]  /*63e0*/  HMMA.16816.F32 R28, R128.reuse, R32, R40 ;  /* 0x00000020801c723c */ /* 0x048fe60000001828 */
[----:B------:R-:W3:Y:S05]  /*63f0*/  LDSM.16.MT88.4 R40, [R237+0x2800] ;  /* 0x00280000ed28783b */ /* 0x000eea0000004200 */
[C---:B------:R-:W-:Y:S08]  /*6400*/  HMMA.16816.F32 R32, R128.reuse, R34, R36 ;  /* 0x000000228020723c */ /* 0x040ff00000001824 */
[C---:B--2---:R-:W-:Y:S08]  /*6410*/  HMMA.16816.F32 R140, R128.reuse, R136, R140 ;  /* 0x00000088808c723c */ /* 0x044ff0000000188c */
[----:B------:R-:W-:Y:S08]  /*6420*/  HMMA.16816.F32 R136, R128, R138, R44 ;  /* 0x0000008a8088723c */ /* 0x000ff0000000182c */
[----:B-1----:R-:W-:Y:S08]  /*6430*/  HMMA.16816.F32 R16, R4, R8, R16 ;  /* 0x000000080410723c */ /* 0x002ff00000001810 */
[C---:B---3--:R-:W-:Y:S01]  /*6440*/  HMMA.16816.F32 R36, R128.reuse, R40, R48 ;  /* 0x000000288024723c */ /* 0x048fe20000001830 */
[----:B------:R-:W1:Y:S07]  /*6450*/  LDSM.16.MT88.4 R48, [R239+0x2800] ;  /* 0x00280000ef30783b */ /* 0x000e6e0000004200 */
[----:B------:R-:W-:Y:S01]  /*6460*/  HMMA.16816.F32 R40, R128, R42, R56 ;  /* 0x0000002a8028723c */ /* 0x000fe20000001838 */
[----:B------:R-:W2:Y:S07]  /*6470*/  LDSM.16.MT88.4 R56, [R238+0x2800] ;  /* 0x00280000ee38783b */ /* 0x000eae0000004200 */
[----:B------:R-:W-:Y:S01]  /*6480*/  HMMA.16816.F32 R12, R4, R10, R12 ;  /* 0x0000000a040c723c */ /* 0x000fe2000000180c */
[----:B------:R-:W-:Y:S07]  /*6490*/  LDSM.16.MT88.4 R4, [R240+0x5800] ;  /* 0x00580000f004783b */ /* 0x000fee0000004200 */
[C---:B-1----:R-:W-:Y:S01]  /*64a0*/  HMMA.16816.F32 R44, R128.reuse, R48, R80 ;  /* 0x00000030802c723c */ /* 0x042fe20000001850 */
[----:B------:R-:W1:Y:S07]  /*64b0*/  LDSM.16.MT88.4 R80, [R239+0x4000] ;  /* 0x00400000ef50783b */ /* 0x000e6e0000004200 */
[C---:B------:R-:W-:Y:S08]  /*64c0*/  HMMA.16816.F32 R48, R128.reuse, R50, R52 ;  /* 0x000000328030723c */ /* 0x040ff00000001834 */
[C---:B--2---:R-:W-:Y:S01]  /*64d0*/  HMMA.16816.F32 R52, R128.reuse, R56, R64 ;  /* 0x000000388034723c */ /* 0x044fe20000001840 */
[----:B------:R-:W-:Y:S07]  /*64e0*/  LDSM.16.MT88.4 R64, [R240+0x2800] ;  /* 0x00280000f040783b */ /* 0x000fee0000004200 */
[C---:B------:R-:W-:Y:S08]  /*64f0*/  HMMA.16816.F32 R56, R128.reuse, R58, R76 ;  /* 0x0000003a8038723c */ /* 0x040ff0000000184c */
[C---:B-1----:R-:W-:Y:S01]  /*6500*/  HMMA.16816.F32 R76, R128.reuse, R80, R88 ;  /* 0x00000050804c723c */ /* 0x042fe20000001858 */
[----:B------:R-:W1:Y:S07]  /*6510*/  LDSM.16.MT88.4 R88, [R238+0x4000] ;  /* 0x00400000ee58783b */ /* 0x000e6e0000004200 */
[C---:B------:R-:W-:Y:S01]  /*6520*/  HMMA.16816.F32 R80, R128.reuse, R82, R96 ;  /* 0x000000528050723c */ /* 0x040fe20000001860 */
[----:B------:R-:W2:Y:S07]  /*6530*/  LDSM.16.MT88.4 R96, [R240+0x4000] ;  /* 0x00400000f060783b */ /* 0x000eae0000004200 */
[C---:B-1----:R-:W-:Y:S08]  /*6540*/  HMMA.16816.F32 R84, R128.reuse, R88, R84 ;  /* 0x000000588054723c */ /* 0x042ff00000001854 */
[C---:B------:R-:W-:Y:S01]  /*6550*/  HMMA.16816.F32 R88, R128.reuse, R90, R104 ;  /* 0x0000005a8058723c */ /* 0x040fe20000001868 */
[----:B------:R-:W1:Y:S07]  /*6560*/  LDSM.16.MT88.4 R104, [R237+0x5800] ;  /* 0x00580000ed68783b */ /* 0x000e6e0000004200 */
[C---:B--2---:R-:W-:Y:S08]  /*6570*/  HMMA.16816.F32 R92, R128.reuse, R96, R92 ;  /* 0x00000060805c723c */ /* 0x044ff0000000185c */
[----:B------:R-:W-:Y:S01]  /*6580*/  HMMA.16816.F32 R96, R128, R98, R112 ;  /* 0x000000628060723c */ /* 0x000fe20000001870 */
[----:B------:R-:W2:Y:S01]  /*6590*/  LDSM.16.MT88.4 R112, [R239+0x5800] ;  /* 0x00580000ef70783b */ /* 0x000ea20000004200 */
[----:B------:R-:W-:-:S06]  /*65a0*/  IADD3 R0, R134, -0x2, RZ ;  /* 0xfffffffe86007810 */ /* 0x000fcc0007ffe0ff */
[C---:B-1----:R-:W-:Y:S08]  /*65b0*/  HMMA.16816.F32 R100, R128.reuse, R104, R100 ;  /* 0x000000688064723c */ /* 0x042ff00000001864 */
[C---:B------:R-:W-:Y:S01]  /*65c0*/  HMMA.16816.F32 R104, R128.reuse, R106, R120 ;  /* 0x0000006a8068723c */ /* 0x040fe20000001878 */
[----:B------:R-:W1:Y:S04]  /*65d0*/  LDSM.16.MT88.4 R120, [R238+0x5800] ;  /* 0x00580000ee78783b */ /* 0x000e680000004200 */
[----:B------:R3:W-:Y:S03]  /*65e0*/  STL [R1+0x4], R0 ;  /* 0x0000040001007387 */ /* 0x0007e60000100800 */
[C---:B------:R-:W-:Y:S08]  /*65f0*/  HMMA.16816.F32 R60, R128.reuse, R64, R60 ;  /* 0x00000040803c723c */ /* 0x040ff0000000183c */
[C---:B------:R-:W-:Y:S08]  /*6600*/  HMMA.16816.F32 R68, R128.reuse, R72, R68 ;  /* 0x000000488044723c */ /* 0x040ff00000001844 */
[C---:B--2---:R-:W-:Y:S08]  /*6610*/  HMMA.16816.F32 R108, R128.reuse, R112, R108 ;  /* 0x00000070806c723c */ /* 0x044ff0000000186c */
[C---:B------:R-:W-:Y:S08]  /*6620*/  HMMA.16816.F32 R64, R128.reuse, R66, R176 ;  /* 0x000000428040723c */ /* 0x040ff000000018b0 */
[C---:B-1----:R-:W-:Y:S08]  /*6630*/  HMMA.16816.F32 R116, R128.reuse, R120, R116 ;  /* 0x000000788074723c */ /* 0x042ff00000001874 */
[C---:B------:R-:W-:Y:S08]  /*6640*/  HMMA.16816.F32 R120, R128.reuse, R122, R124 ;  /* 0x0000007a8078723c */ /* 0x040ff0000000187c */
[----:B------:R-:W-:Y:S01]  /*6650*/  HMMA.16816.F32 R72, R128, R74, R172 ;  /* 0x0000004a8048723c */ /* 0x000fe200000018ac */
[----:B----4-:R-:W-:-:S07]  /*6660*/  ISETP.GE.AND P1, PT, R0, R2, PT ;  /* 0x000000020000720c */ /* 0x010fce0003f26270 */
[C---:B------:R-:W-:Y:S08]  /*6670*/  HMMA.16816.F32 R112, R128.reuse, R114, R168 ;  /* 0x000000728070723c */ /* 0x040ff000000018a8 */
[C---:B------:R-:W-:Y:S08]  /*6680*/  HMMA.16816.F32 R124, R128.reuse, R4, R16 ;  /* 0x00000004807c723c */ /* 0x040ff00000001810 */
[----:B------:R-:W-:Y:S01]  /*6690*/  HMMA.16816.F32 R128, R128, R6, R12 ;  /* 0x000000068080723c */ /* 0x000fe2000000180c */
[----:B------:R-:W-:Y:S07]  /*66a0*/  @!UPT UIADD3 URZ, URZ, URZ, URZ ;  /* 0x0000003f3f3ff290 */ /* 0x000fee000fffe03f */
[----:B---3--:R-:W-:Y:S11]  /*66b0*/  @!P1 BRA `(.L_x_43) ;  /* 0x000033c000009947 */ /* 0x008ff60003800000 */
.L_x_55:
[----:B------:R-:W2:Y:S01]  /*66c0*/  LDL R4, [R1] ;  /* 0x0000000001047983 */ /* 0x000ea20000100800 */
[----:B------:R-:W-:Y:S04]  /*66d0*/  DEPBAR.LE SB0, 0x0 ;  /* 0x000080000000791a */ /* 0x000fe80000000000 */
[----:B------:R-:W3:Y:S01]  /*66e0*/  LDL.64 R6, [R1+0x28] ;  /* 0x0000280001067983 */ /* 0x000ee20000100a00 */
[----:B------:R-:W-:Y:S01]  /*66f0*/  WARPSYNC 0xffffffff ;  /* 0xffffffff00007948 */ /* 0x000fe20003800000 */
[----:B------:R-:W-:Y:S02]  /*6700*/  IMAD.MOV.U32 R134, RZ, RZ, R133 ;  /* 0x000000ffff867224 */ /* 0x000fe400078e0085 */
[----:B------:R-:W4:Y:S04]  /*6710*/  LDL R5, [R1+0x38] ;  /* 0x0000380001057983 */ /* 0x000f280000100800 */
[----:B------:R-:W1:Y:S04]  /*6720*/  S2R R9, SR_TID.X ;  /* 0x0000000000097919 */ /* 0x000e680000002100 */
[----:B------:R-:W-:Y:S01]  /*6730*/  BAR.SYNC.DEFER_BLOCKING 0x0 ;  /* 0x0000000000007b1d */ /* 0x000fe20000010000 */
[----:B-1----:R-:W-:Y:S04]  /*6740*/  SHF.R.S32.HI R8, RZ, 0x1f, R9 ;  /* 0x0000001fff087819 */ /* 0x002fe80000011409 */
[----:B------:R-:W-:Y:S01]  /*6750*/  LEA.HI R8, R8, R9, RZ, 0x3 ;  /* 0x0000000908087211 */ /* 0x000fe200078f18ff */
[----:B------:R1:W1:Y:S03]  /*6760*/  LDSM.16.M88.4 R16, [R135+0x800] ;  /* 0x000800008710783b */ /* 0x0002660000000200 */
[----:B------:R-:W-:Y:S01]  /*6770*/  LOP3.LUT R8, R8, 0xfffffff8, RZ, 0xc0, !PT ;  /* 0xfffffff808087812 */ /* 0x000fe200078ec0ff */
[----:B------:R1:W1:Y:S04]  /*6780*/  LDSM.16.M88.4 R24, [R135+0x1000] ;  /* 0x001000008718783b */ /* 0x0002680000000200 */
[----:B------:R-:W-:Y:S05]  /*6790*/  IMAD.IADD R8, R9, 0x1, -R8 ;  /* 0x0000000109087824 */ /* 0x000fea00078e0a08 */
[----:B------:R-:W-:Y:S02]  /*67a0*/  LOP3.LUT P1, RZ, R8, 0x2, RZ, 0xc0, !PT ;  /* 0x0000000208ff7812 */ /* 0x000fe4000782c0ff */
[----:B------:R1:W1:Y:S01]  /*67b0*/  LDSM.16.M88.4 R8, [R135] ;  /* 0x000000008708783b */ /* 0x0002620000000200 */
[----:B--2---:R-:W-:Y:S01]  /*67c0*/  SHF.R.S32.HI R0, RZ, 0x1f, R4 ;  /* 0x0000001fff007819 */ /* 0x004fe20000011404 */
[----:B------:R-:W-:Y:S04]  /*67d0*/  IMAD.WIDE.U32 R2, R4, c[0x0][0x208], RZ ;  /* 0x0000820004027a25 */ /* 0x000fe800078e00ff */
[----:B------:R-:W-:Y:S04]  /*67e0*/  IMAD R0, R0, c[0x0][0x208], RZ ;  /* 0x0000820000007a24 */ /* 0x000fe800078e02ff */
[----:B------:R-:W-:Y:S01]  /*67f0*/  IMAD R0, R4, c[0x0][0x20c], R0 ;  /* 0x0000830004007a24 */ /* 0x000fe200078e0200 */
[----:B------:R-:W-:Y:S03]  /*6800*/  SHF.R.S32.HI R4, RZ, 0x1f, R252 ;  /* 0x0000001fff047819 */ /* 0x000fe600000114fc */
[----:B------:R-:W-:Y:S01]  /*6810*/  IMAD.IADD R3, R3, 0x1, R0 ;  /* 0x0000000103037824 */ /* 0x000fe200078e0200 */
[C---:B------:R-:W-:Y:S01]  /*6820*/  IADD3 R0, R135.reuse, 0x20, RZ ;  /* 0x0000002087007810 */ /* 0x040fe20007ffe0ff */
[----:B------:R-:W-:Y:S01]  /*6830*/  IMAD R4, R4, c[0x0][0x218], RZ ;  /* 0x0000860004047a24 */ /* 0x000fe200078e02ff */
[----:B------:R-:W-:Y:S01]  /*6840*/  @P1 IADD3 R0, R135, -0x20, RZ ;  /* 0xffffffe087001810 */ /* 0x000fe20007ffe0ff */
[----:B------:R-:W-:Y:S04]  /*6850*/  IMAD.WIDE.U32 R2, R252, c[0x0][0x218], R2 ;  /* 0x00008600fc027a25 */ /* 0x000fe800078e0002 */
[----:B------:R2:W1:Y:S01]  /*6860*/  LDSM.16.M88.4 R168, [R0] ;  /* 0x0000000000a8783b */ /* 0x0004620000000200 */
[----:B---3--:R-:W-:Y:S01]  /*6870*/  IADD3 R2, P2, R6, R2, RZ ;  /* 0x0000000206027210 */ /* 0x008fe20007f5e0ff */
[----:B------:R-:W-:Y:S02]  /*6880*/  IMAD R4, R252, c[0x0][0x21c], R4 ;  /* 0x00008700fc047a24 */ /* 0x000fe400078e0204 */
[----:B------:R2:W3:Y:S01]  /*6890*/  LDSM.16.M88.4 R172, [R0+0x800] ;  /* 0x0008000000ac783b */ /* 0x0004e20000000200 */
[C---:B------:R-:W-:Y:S02]  /*68a0*/  LEA R7, P1, R2.reuse, c[0x0][0x1f8], 0x1 ;  /* 0x00007e0002077a11 */ /* 0x040fe400078208ff */
[----:B----4-:R-:W-:Y:S01]  /*68b0*/  IADD3.X R3, R5, R3, R4, P2, !PT ;  /* 0x0000000305037210 */ /* 0x010fe200017fe404 */
[----:B------:R2:W4:Y:S01]  /*68c0*/  LDSM.16.M88.4 R176, [R0+0x1000] ;  /* 0x0010000000b0783b */ /* 0x0005220000000200 */
[----:B------:R-:W-:Y:S02]  /*68d0*/  IADD3 R5, R251, 0xc0, RZ ;  /* 0x000000c0fb057810 */ /* 0x000fe40007ffe0ff */
[----:B------:R-:W-:Y:S02]  /*68e0*/  LEA.HI.X R6, R2, c[0x0][0x1fc], R3, 0x1, P1 ;  /* 0x00007f0002067a11 */ /* 0x000fe400008f0c03 */
[----:B------:R-:W-:Y:S01]  /*68f0*/  ISETP.GE.AND P2, PT, R5, c[0x0][0x1d4], PT ;  /* 0x0000750005007a0c */ /* 0x000fe20003f46270 */
[----:B------:R-:W-:-:S10]  /*6900*/  BRA.DIV ~URZ, `(.L_x_44) ;  /* 0x000097127f007947 */ /* 0x000fd4000b800000 */
[----:B--2---:R2:W4:Y:S02]  /*6910*/  SHFL.IDX PT, R0, R6, RZ, 0x181f ;  /* 0x00181fff06007589 */ /* 0x00452400000e0000 */
.L_x_125:
[----:B------:R-:W-:Y:S01]  /*6920*/  SHF.R.S32.HI R3, RZ, 0x1f, R251 ;  /* 0x0000001fff037819 */ /* 0x000fe200000114fb */
[----:B------:R-:W5:Y:S01]  /*6930*/  SHFL.IDX PT, R2, R7, RZ, 0x181f ;  /* 0x00181fff07027589 */ /* 0x000f6200000e0000 */
[C---:B------:R-:W-:Y:S01]  /*6940*/  IADD3 R12, R251.reuse, 0x40, RZ ;  /* 0x00000040fb0c7810 */ /* 0x040fe20007ffe0ff */
[----:B------:R-:W-:Y:S01]  /*6950*/  BSSY B0, `(.L_x_45) ;  /* 0x0000037000007945 */ /* 0x000fe20003800000 */
[C---:B------:R-:W-:Y:S02]  /*6960*/  IADD3 R13, R251.reuse, 0x40, RZ ;  /* 0x00000040fb0d7810 */ /* 0x040fe40007ffe0ff */
[C---:B------:R-:W-:Y:S02]  /*6970*/  IADD3 R14, R251.reuse, 0xc0, RZ ;  /* 0x000000c0fb0e7810 */ /* 0x040fe40007ffe0ff */
[----:B------:R-:W-:Y:S02]  /*6980*/  SHF.R.S32.HI R13, RZ, 0x1f, R13 ;  /* 0x0000001fff0d7819 */ /* 0x000fe4000001140d */
[----:B------:R-:W-:Y:S02]  /*6990*/  SHF.R.S32.HI R14, RZ, 0x1f, R14 ;  /* 0x0000001fff0e7819 */ /* 0x000fe4000001140e */
[C---:B-----5:R-:W-:Y:S04]  /*69a0*/  LEA R4, P1, R251.reuse, R2, 0x1 ;  /* 0x00000002fb047211 */ /* 0x060fe800078208ff */
[C---:B----4-:R-:W-:Y:S02]  /*69b0*/  LEA.HI.X R5, R251.reuse, R0, R3, 0x1, P1 ;  /* 0x00000000fb057211 */ /* 0x050fe400008f0c03 */
[C---:B------:R-:W-:Y:S03]  /*69c0*/  IADD3 R3, R251.reuse, 0x80, RZ ;  /* 0x00000080fb037810 */ /* 0x040fe60007ffe0ff */
[----:B------:R-:W-:Y:S01]  /*69d0*/  @!PT LDS RZ, [RZ] ;  /* 0x00000000fffff984 */ /* 0x000fe20000000800 */
[----:B------:R-:W-:Y:S01]  /*69e0*/  @!PT LDS RZ, [RZ] ;  /* 0x00000000fffff984 */ /* 0x000fe20000000800 */
[----:B------:R4:W-:Y:S02]  /*69f0*/  LDGSTS.E.BYPASS.LTC128B.128 [R247+0x4080], [R4.64], !P6 ;  /* 0x0408000004f77fae */ /* 0x0009e4000f101d46 */
[C---:B----4-:R-:W-:Y:S04]  /*6a00*/  LEA R4, P1, R12.reuse, R2, 0x1 ;  /* 0x000000020c047211 */ /* 0x050fe800078208ff */
[----:B------:R-:W-:Y:S02]  /*6a10*/  LEA.HI.X R5, R12, R0, R13, 0x1, P1 ;  /* 0x000000000c057211 */ /* 0x000fe400008f0c0d */
[C---:B------:R-:W-:Y:S02]  /*6a20*/  IADD3 R13, R251.reuse, 0xc0, RZ ;  /* 0x000000c0fb0d7810 */ /* 0x040fe40007ffe0ff */
[----:B------:R-:W-:Y:S01]  /*6a30*/  IADD3 R12, R251, 0x80, RZ ;  /* 0x00000080fb0c7810 */ /* 0x000fe20007ffe0ff */
[----:B------:R4:W-:Y:S03]  /*6a40*/  LDGSTS.E.BYPASS.LTC128B.128 [R247+0x5880], [R4.64], !P5 ;  /* 0x0588000004f77fae */ /* 0x0009e6000e901d46 */
[----:B------:R-:W-:Y:S02]  /*6a50*/  SHF.R.S32.HI R12, RZ, 0x1f, R12 ;  /* 0x0000001fff0c7819 */ /* 0x000fe4000001140c */
[C---:B----4-:R-:W-:Y:S04]  /*6a60*/  LEA R4, P1, R3.reuse, R2, 0x1 ;  /* 0x0000000203047211 */ /* 0x050fe800078208ff */
[----:B------:R-:W-:Y:S02]  /*6a70*/  LEA.HI.X R5, R3, R0, R12, 0x1, P1 ;  /* 0x0000000003057211 */ /* 0x000fe400008f0c0c */
[----:B------:R-:W4:Y:S01]  /*6a80*/  S2R R12, SR_TID.X ;  /* 0x00000000000c7919 */ /* 0x000f220000002100 */
[C---:B------:R-:W-:Y:S03]  /*6a90*/  LEA R2, P1, R13.reuse, R2, 0x1 ;  /* 0x000000020d027211 */ /* 0x040fe600078208ff */
[----:B------:R2:W-:Y:S01]  /*6aa0*/  LDGSTS.E.BYPASS.LTC128B.128 [R247+0x7080], [R4.64], !P4 ;  /* 0x0708000004f77fae */ /* 0x0005e2000e101d46 */
[----:B------:R-:W-:Y:S05]  /*6ab0*/  LEA.HI.X R3, R13, R0, R14, 0x1, P1 ;  /* 0x000000000d037211 */ /* 0x000fea00008f0c0e */
[----:B------:R2:W-:Y:S01]  /*6ac0*/  LDGSTS.E.BYPASS.LTC128B.128 [R247+0x8880], [R2.64], !P2 ;  /* 0x0888000002f77fae */ /* 0x0005e2000d101d46 */
[----:B----4-:R-:W-:Y:S11]  /*6ad0*/  ISETP.GT.AND P1, PT, R12, 0x7f, PT ;  /* 0x0000007f0c00780c */ /* 0x010ff60003f24270 */
[----:B------:R-:W-:Y:S02]  /*6ae0*/  @!UPT UIADD3 URZ, URZ, URZ, URZ ;  /* 0x0000003f3f3ff290 */ /* 0x000fe4000fffe03f */
[----:B------:R-:W-:-:S05]  /*6af0*/  @P1 BRA `(.L_x_46) ;  /* 0x000001c000001947 */ /* 0x000fca0003800000 */
[----:B--2---:R-:W-:-:S05]  /*6b00*/  BRA.DIV ~URZ, `(.L_x_47) ;  /* 0x000095727f007947 */ /* 0x004fca000b800000 */
[----:B------:R2:W4:Y:S04]  /*6b10*/  SHFL.IDX PT, R4, R6, 0x1, 0x181f ;  /* 0x00381f0006047f89 */ /* 0x00052800000e0000 */
[----:B------:R2:W3:Y:S02]  /*6b20*/  SHFL.IDX PT, R0, R7, 0x1, 0x181f ;  /* 0x00381f0007007f89 */ /* 0x0004e400000e0000 */
.L_x_126:
[----:B--2---:R-:W-:Y:S02]  /*6b30*/  SHF.R.S32.HI R6, RZ, 0x1f, R251 ;  /* 0x0000001fff067819 */ /* 0x004fe400000114fb */
[C---:B---3--:R-:W-:Y:S02]  /*6b40*/  LEA R2, P1, R251.reuse, R0, 0x1 ;  /* 0x00000000fb027211 */ /* 0x048fe400078208ff */
[C---:B------:R-:W-:Y:S02]  /*6b50*/  IADD3 R5, R251.reuse, 0x40, RZ ;  /* 0x00000040fb057810 */ /* 0x040fe40007ffe0ff */
[C---:B----4-:R-:W-:Y:S02]  /*6b60*/  LEA.HI.X R3, R251.reuse, R4, R6, 0x1, P1 ;  /* 0x00000004fb037211 */ /* 0x050fe400008f0c06 */
[C---:B------:R-:W-:Y:S02]  /*6b70*/  IADD3 R6, R251.reuse, 0x40, RZ ;  /* 0x00000040fb067810 */ /* 0x040fe40007ffe0ff */
[C---:B------:R-:W-:Y:S01]  /*6b80*/  IADD3 R13, R251.reuse, 0x80, RZ ;  /* 0x00000080fb0d7810 */ /* 0x040fe20007ffe0ff */
[----:B------:R-:W-:Y:S01]  /*6b90*/  @!PT LDS RZ, [RZ] ;  /* 0x00000000fffff984 */ /* 0x000fe20000000800 */
[----:B------:R-:W-:Y:S01]  /*6ba0*/  @!PT LDS RZ, [RZ] ;  /* 0x00000000fffff984 */ /* 0x000fe20000000800 */
[----:B------:R-:W-:Y:S01]  /*6bb0*/  @!PT LDS RZ, [RZ] ;  /* 0x00000000fffff984 */ /* 0x000fe20000000800 */
[----:B------:R2:W-:Y:S01]  /*6bc0*/  LDGSTS.E.BYPASS.LTC128B.128 [R247+0x5080], [R2.64], !P6 ;  /* 0x0508000002f77fae */ /* 0x0005e2000f101d46 */
[----:B------:R-:W-:Y:S02]  /*6bd0*/  SHF.R.S32.HI R6, RZ, 0x1f, R6 ;  /* 0x0000001fff067819 */ /* 0x000fe40000011406 */
[C---:B------:R-:W-:Y:S02]  /*6be0*/  IADD3 R14, R251.reuse, 0x80, RZ ;  /* 0x00000080fb0e7810 */ /* 0x040fe40007ffe0ff */
[----:B------:R-:W-:Y:S02]  /*6bf0*/  IADD3 R12, R251, 0xc0, RZ ;  /* 0x000000c0fb0c7810 */ /* 0x000fe40007ffe0ff */
[----:B------:R-:W-:Y:S02]  /*6c00*/  SHF.R.S32.HI R14, RZ, 0x1f, R14 ;  /* 0x0000001fff0e7819 */ /* 0x000fe4000001140e */
[----:B------:R-:W-:Y:S02]  /*6c10*/  SHF.R.S32.HI R12, RZ, 0x1f, R12 ;  /* 0x0000001fff0c7819 */ /* 0x000fe4000001140c */
[C---:B--2---:R-:W-:Y:S04]  /*6c20*/  LEA R2, P1, R5.reuse, R0, 0x1 ;  /* 0x0000000005027211 */ /* 0x044fe800078208ff */
[----:B------:R-:W-:Y:S02]  /*6c30*/  LEA.HI.X R3, R5, R4, R6, 0x1, P1 ;  /* 0x0000000405037211 */ /* 0x000fe400008f0c06 */
[----:B------:R-:W-:Y:S02]  /*6c40*/  LEA R6, P1, R13, R0, 0x1 ;  /* 0x000000000d067211 */ /* 0x000fe400078208ff */
[----:B------:R-:W-:Y:S01]  /*6c50*/  IADD3 R5, R251, 0xc0, RZ ;  /* 0x000000c0fb057810 */ /* 0x000fe20007ffe0ff */
[----:B------:R2:W-:Y:S01]  /*6c60*/  LDGSTS.E.BYPASS.LTC128B.128 [R247+0x6880], [R2.64], !P5 ;  /* 0x0688000002f77fae */ /* 0x0005e2000e901d46 */
[----:B------:R-:W-:Y:S05]  /*6c70*/  LEA.HI.X R7, R13, R4, R14, 0x1, P1 ;  /* 0x000000040d077211 */ /* 0x000fea00008f0c0e */
[----:B------:R3:W-:Y:S01]  /*6c80*/  LDGSTS.E.BYPASS.LTC128B.128 [R247+0x8080], [R6.64], !P4 ;  /* 0x0808000006f77fae */ /* 0x0007e2000e101d46 */
[C---:B--2---:R-:W-:Y:S04]  /*6c90*/  LEA R2, P1, R5.reuse, R0, 0x1 ;  /* 0x0000000005027211 */ /* 0x044fe800078208ff */
[----:B------:R-:W-:Y:S05]  /*6ca0*/  LEA.HI.X R3, R5, R4, R12, 0x1, P1 ;  /* 0x0000000405037211 */ /* 0x000fea00008f0c0c */
[----:B------:R3:W-:Y:S04]  /*6cb0*/  LDGSTS.E.BYPASS.LTC128B.128 [R247+0x9880], [R2.64], !P2 ;  /* 0x0988000002f77fae */ /* 0x0007e8000d101d46 */
.L_x_46:
[----:B--2---:R-:W-:Y:S05]  /*6cc0*/  BSYNC B0 ;  /* 0x0000000000007941 */ /* 0x004fea0003800000 */
.L_x_45:
[----:B---3--:R-:W2:Y:S08]  /*6cd0*/  S2R R2, SR_TID.X ;  /* 0x0000000000027919 */ /* 0x008eb00000002100 */
[----:B------:R-:W0:Y:S01]  /*6ce0*/  LDGDEPBAR ;  /* 0x00000000000079af */ /* 0x000e220000000000 */
[----:B------:R-:W-:Y:S01]  /*6cf0*/  WARPSYNC 0xffffffff ;  /* 0xffffffff00007948 */ /* 0x000fe20003800000 */
[C---:B-1----:R-:W-:Y:S01]  /*6d00*/  HMMA.16816.F32 R4, R160.reuse, R8, RZ ;  /* 0x00000008a004723c */ /* 0x042fe200000018ff */
[----:B------:R-:W-:Y:S07]  /*6d10*/  BSSY B0, `(.L_x_48) ;  /* 0x000012f000007945 */ /* 0x000fee0003800000 */
[C---:B------:R-:W-:Y:S08]  /*6d20*/  HMMA.16816.F32 R8, R160.reuse, R10, RZ ;  /* 0x0000000aa008723c */ /* 0x040ff000000018ff */
[C---:B------:R-:W-:Y:S08]  /*6d30*/  HMMA.16816.F32 R12, R160.reuse, R16, RZ ;  /* 0x00000010a00c723c */ /* 0x040ff000000018ff */
[C---:B------:R-:W-:Y:S01]  /*6d40*/  HMMA.16816.F32 R16, R160.reuse, R18, RZ ;  /* 0x00000012a010723c */ /* 0x040fe200000018ff */
[----:B--2---:R-:W-:Y:S04]  /*6d50*/  SHF.R.S32.HI R0, RZ, 0x1f, R2 ;  /* 0x0000001fff007819 */ /* 0x004fe80000011402 */
[-C--:B------:R-:W-:Y:S03]  /*6d60*/  LEA.HI R0, R0, R2.reuse, RZ, 0x3 ;  /* 0x0000000200007211 */ /* 0x080fe600078f18ff */
[C---:B------:R-:W-:Y:S01]  /*6d70*/  HMMA.16816.F32 R20, R160.reuse, R24, RZ ;  /* 0x00000018a014723c */ /* 0x040fe200000018ff */
[----:B------:R-:W-:Y:S04]  /*6d80*/  LOP3.LUT R0, R0, 0xfffffff8, RZ, 0xc0, !PT ;  /* 0xfffffff800007812 */ /* 0x000fe800078ec0ff */
[----:B------:R-:W-:Y:S03]  /*6d90*/  IADD3 R0, -R0, R2, RZ ;  /* 0x0000000200007210 */ /* 0x000fe60007ffe1ff */
[----:B------:R-:W-:Y:S01]  /*6da0*/  HMMA.16816.F32 R24, R160, R26, RZ ;  /* 0x0000001aa018723c */ /* 0x000fe200000018ff */
[----:B------:R-:W-:Y:S03]  /*6db0*/  LOP3.LUT P1, RZ, R0, 0x4, RZ, 0xc0, !PT ;  /* 0x0000000400ff7812 */ /* 0x000fe6000782c0ff */
[C---:B------:R-:W-:Y:S04]  /*6dc0*/  IADD3 R0, R135.reuse, 0x40, RZ ;  /* 0x0000004087007810 */ /* 0x040fe80007ffe0ff */
[C---:B------:R-:W-:Y:S06]  /*6dd0*/  HMMA.16816.F32 R4, R164.reuse, R168, R4 ;  /* 0x000000a8a404723c */ /* 0x040fec0000001804 */
[----:B------:R-:W-:Y:S02]  /*6de0*/  @P1 IADD3 R0, R135, -0x40, RZ ;  /* 0xffffffc087001810 */ /* 0x000fe40007ffe0ff */
[C---:B------:R-:W-:Y:S03]  /*6df0*/  HMMA.16816.F32 R8, R164.reuse, R170, R8 ;  /* 0x000000aaa408723c */ /* 0x040fe60000001808 */
[----:B------:R-:W1:Y:S05]  /*6e00*/  LDSM.16.M88.4 R168, [R0] ;  /* 0x0000000000a8783b */ /* 0x000e6a0000000200 */
[C---:B------:R-:W-:Y:S08]  /*6e10*/  HMMA.16816.F32 R12, R164.reuse, R172, R12 ;  /* 0x000000aca40c723c */ /* 0x040ff0000000180c */
[C---:B------:R-:W-:Y:S01]  /*6e20*/  HMMA.16816.F32 R16, R164.reuse, R174, R16 ;  /* 0x000000aea410723c */ /* 0x040fe20000001810 */
[----:B------:R-:W2:Y:S07]  /*6e30*/  LDSM.16.M88.4 R172, [R0+0x800] ;  /* 0x0008000000ac783b */ /* 0x000eae0000000200 */
[C---:B------:R-:W-:Y:S08]  /*6e40*/  HMMA.16816.F32 R20, R164.reuse, R176, R20 ;  /* 0x000000b0a414723c */ /* 0x040ff00000001814 */
[----:B------:R-:W-:Y:S01]  /*6e50*/  HMMA.16816.F32 R24, R164, R178, R24 ;  /* 0x000000b2a418723c */ /* 0x000fe20000001818 */
[----:B------:R-:W-:Y:S07]  /*6e60*/  LDSM.16.M88.4 R176, [R236+0x4800] ;  /* 0x00480000ecb0783b */ /* 0x000fee0000000200 */
[C---:B-1----:R-:W-:Y:S08]  /*6e70*/  HMMA.16816.F32 R4, R180.reuse, R168, R4 ;  /* 0x000000a8b404723c */ /* 0x042ff00000001804 */
[C---:B------:R-:W-:Y:S01]  /*6e80*/  HMMA.16816.F32 R8, R180.reuse, R170, R8 ;  /* 0x000000aab408723c */ /* 0x040fe20000001808 */
[----:B------:R-:W1:Y:S07]  /*6e90*/  LDSM.16.M88.4 R168, [R0+0x1000] ;  /* 0x0010000000a8783b */ /* 0x000e6e0000000200 */
[C---:B--2---:R-:W-:Y:S08]  /*6ea0*/  HMMA.16816.F32 R12, R180.reuse, R172, R12 ;  /* 0x000000acb40c723c */ /* 0x044ff0000000180c */
[C---:B------:R-:W-:Y:S01]  /*6eb0*/  HMMA.16816.F32 R16, R180.reuse, R174, R16 ;  /* 0x000000aeb410723c */ /* 0x040fe20000001810 */
[----:B------:R-:W2:Y:S07]  /*6ec0*/  LDSM.16.M88.4 R172, [R236] ;  /* 0x00000000ecac783b */ /* 0x000eae0000000200 */
[C---:B-1----:R-:W-:Y:S08]  /*6ed0*/  HMMA.16816.F32 R20, R180.reuse, R168, R20 ;  /* 0x000000a8b414723c */ /* 0x042ff00000001814 */
[----:B------:R-:W-:Y:S01]  /*6ee0*/  HMMA.16816.F32 R24, R180, R170, R24 ;  /* 0x000000aab418723c */ /* 0x000fe20000001818 */
[----:B------:R-:W1:Y:S07]  /*6ef0*/  LDSM.16.M88.4 R168, [R236+0x800] ;  /* 0x00080000eca8783b */ /* 0x000e6e0000000200 */
[C---:B--2---:R-:W-:Y:S08]  /*6f00*/  HMMA.16816.F32 R4, R184.reuse, R172, R4 ;  /* 0x000000acb804723c */ /* 0x044ff00000001804 */
[C---:B------:R-:W-:Y:S01]  /*6f10*/  HMMA.16816.F32 R8, R184.reuse, R174, R8 ;  /* 0x000000aeb808723c */ /* 0x040fe20000001808 */
[----:B------:R-:W2:Y:S07]  /*6f20*/  LDSM.16.M88.4 R172, [R236+0x1000] ;  /* 0x00100000ecac783b */ /* 0x000eae0000000200 */
[C---:B-1----:R-:W-:Y:S08]  /*6f30*/  HMMA.16816.F32 R12, R184.reuse, R168, R12 ;  /* 0x000000a8b80c723c */ /* 0x042ff0000000180c */
[C---:B------:R-:W-:Y:S01]  /*6f40*/  HMMA.16816.F32 R16, R184.reuse, R170, R16 ;  /* 0x000000aab810723c */ /* 0x040fe20000001810 */
[----:B------:R-:W1:Y:S07]  /*6f50*/  LDSM.16.M88.4 R168, [R135+0x1800] ;  /* 0x0018000087a8783b */ /* 0x000e6e0000000200 */
[C---:B--2---:R-:W-:Y:S08]  /*6f60*/  HMMA.16816.F32 R20, R184.reuse, R172, R20 ;  /* 0x000000acb814723c */ /* 0x044ff00000001814 */
[----:B------:R-:W-:Y:S01]  /*6f70*/  HMMA.16816.F32 R24, R184, R174, R24 ;  /* 0x000000aeb818723c */ /* 0x000fe20000001818 */
[----:B------:R-:W2:Y:S07]  /*6f80*/  LDSM.16.M88.4 R172, [R135+0x2000] ;  /* 0x0020000087ac783b */ /* 0x000eae0000000200 */
[C---:B-1----:R-:W-:Y:S08]  /*6f90*/  HMMA.16816.F32 R4, R188.reuse, R168, R4 ;  /* 0x000000a8bc04723c */ /* 0x042ff00000001804 */
[C---:B------:R-:W-:Y:S01]  /*6fa0*/  HMMA.16816.F32 R8, R188.reuse, R170, R8 ;  /* 0x000000aabc08723c */ /* 0x040fe20000001808 */
[----:B------:R-:W1:Y:S07]  /*6fb0*/  LDSM.16.M88.4 R168, [R135+0x2800] ;  /* 0x0028000087a8783b */ /* 0x000e6e0000000200 */
[C---:B--2---:R-:W-:Y:S08]  /*6fc0*/  HMMA.16816.F32 R12, R188.reuse, R172, R12 ;  /* 0x000000acbc0c723c */ /* 0x044ff0000000180c */
[C---:B------:R-:W-:Y:S01]  /*6fd0*/  HMMA.16816.F32 R16, R188.reuse, R174, R16 ;  /* 0x000000aebc10723c */ /* 0x040fe20000001810 */
[----:B------:R-:W2:Y:S07]  /*6fe0*/  LDSM.16.M88.4 R172, [R241+0x1800] ;  /* 0x00180000f1ac783b */ /* 0x000eae0000000200 */
        /* <DEDUP_REMOVED lines=88> */
[C---:B------:R-:W-:Y:S08]  /*7570*/  HMMA.16816.F32 R16, R228.reuse, R174, R16 ;  /* 0x000000aee410723c */ /* 0x040ff00000001810 */
[C---:B-1----:R-:W-:Y:S08]  /*7580*/  HMMA.16816.F32 R20, R228.reuse, R168, R20 ;  /* 0x000000a8e414723c */ /* 0x042ff00000001814 */
[----:B------:R-:W-:Y:S01]  /*7590*/  HMMA.16816.F32 R24, R228, R170, R24 ;  /* 0x000000aae418723c */ /* 0x000fe20000001818 */
[----:B------:R-:W1:Y:S07]  /*75a0*/  LDSM.16.M88.4 R168, [R236+0x5000] ;  /* 0x00500000eca8783b */ /* 0x000e6e0000000200 */
[C---:B------:R-:W-:Y:S08]  /*75b0*/  HMMA.16816.F32 R4, R232.reuse, R176, R4 ;  /* 0x000000b0e804723c */ /* 0x040ff00000001804 */
[C---:B------:R-:W-:Y:S11]  /*75c0*/  HMMA.16816.F32 R8, R232.reuse, R178, R8 ;  /* 0x000000b2e808723c */ /* 0x040ff60000001808 */
[----:B------:R-:W-:Y:S05]  /*75d0*/  @!UPT UIADD3 URZ, URZ, URZ, URZ ;  /* 0x0000003f3f3ff290 */ /* 0x000fea000fffe03f */
[----:B------:R-:W-:Y:S02]  /*75e0*/  FMUL.FTZ R0, R5, c[0x0][0x320] ;  /* 0x0000c80005007a20 */ /* 0x000fe40000410000 */
[----:B------:R-:W-:Y:S02]  /*75f0*/  FMUL.FTZ R2, R4, c[0x0][0x320] ;  /* 0x0000c80004027a20 */ /* 0x000fe40000410000 */
[----:B------:R2:W3:Y:S04]  /*7600*/  MUFU.TANH R248, R0 ;  /* 0x0000000000f87308 */ /* 0x0004e80000002400 */
[----:B------:R-:W-:Y:S01]  /*7610*/  FMUL.FTZ R3, R11, c[0x0][0x320] ;  /* 0x0000c8000b037a20 */ /* 0x000fe20000410000 */
[C---:B-1----:R-:W-:Y:S03]  /*7620*/  HMMA.16816.F32 R12, R232.reuse, R168, R12 ;  /* 0x000000a8e80c723c */ /* 0x042fe6000000180c */
[----:B------:R-:W-:Y:S02]  /*7630*/  FMUL.FTZ R10, R10, c[0x0][0x320] ;  /* 0x0000c8000a0a7a20 */ /* 0x000fe40000410000 */
[----:B------:R1:W4:Y:S03]  /*7640*/  MUFU.TANH R249, R2 ;  /* 0x0000000200f97308 */ /* 0x0003260000002400 */
[C---:B------:R-:W-:Y:S07]  /*7650*/  HMMA.16816.F32 R16, R232.reuse, R170, R16 ;  /* 0x000000aae810723c */ /* 0x040fee0000001810 */
[----:B------:R-:W3:Y:S01]  /*7660*/  MUFU.TANH R178, R10 ;  /* 0x0000000a00b27308 */ /* 0x000ee20000002400 */
[----:B--2---:R-:W-:Y:S09]  /*7670*/  FMUL.FTZ R0, R6, c[0x0][0x320] ;  /* 0x0000c80006007a20 */ /* 0x004ff20000410000 */
[----:B------:R2:W2:Y:S01]  /*7680*/  MUFU.TANH R179, R0 ;  /* 0x0000000000b37308 */ /* 0x0004a20000002400 */
[----:B-1----:R-:W-:Y:S09]  /*7690*/  FMUL.FTZ R2, R13, c[0x0][0x320] ;  /* 0x0000c8000d027a20 */ /* 0x002ff20000410000 */
[----:B------:R-:W1:Y:S10]  /*76a0*/  MUFU.TANH R176, R3 ;  /* 0x0000000300b07308 */ /* 0x000e740000002400 */
[----:B------:R-:W1:Y:S01]  /*76b0*/  MUFU.TANH R171, R2 ;  /* 0x0000000200ab7308 */ /* 0x000e620000002400 */
[----:B--2---:R-:W-:Y:S02]  /*76c0*/  FMUL.FTZ R0, R7, c[0x0][0x320] ;  /* 0x0000c80007007a20 */ /* 0x004fe40000410000 */
[----:B------:R-:W2:Y:S01]  /*76d0*/  LDSM.16.M88.4 R4, [R236+0x5800] ;  /* 0x00580000ec04783b */ /* 0x000ea20000000200 */
[----:B------:R-:W-:Y:S06]  /*76e0*/  DEPBAR.LE SB0, 0x0 ;  /* 0x000080000000791a */ /* 0x000fec0000000000 */
[----:B------:R5:W1:Y:S01]  /*76f0*/  MUFU.TANH R250, R0 ;  /* 0x0000000000fa7308 */ /* 0x000a620000002400 */
[----:B------:R-:W-:Y:S01]  /*7700*/  BAR.SYNC.DEFER_BLOCKING 0x0 ;  /* 0x0000000000007b1d */ /* 0x000fe20000010000 */
[----:B-----5:R-:W-:Y:S08]  /*7710*/  FMUL.FTZ R0, R8, c[0x0][0x320] ;  /* 0x0000c80008007a20 */ /* 0x020ff00000410000 */
[----:B------:R5:W1:Y:S01]  /*7720*/  MUFU.TANH R177, R0 ;  /* 0x0000000000b17308 */ /* 0x000a620000002400 */
[----:B------:R-:W3:Y:S01]  /*7730*/  LDL R8, [R1+0x4] ;  /* 0x0000040001087983 */ /* 0x000ee20000100800 */
[C---:B--2---:R-:W-:Y:S08]  /*7740*/  HMMA.16816.F32 R20, R232.reuse, R4, R20 ;  /* 0x00000004e814723c */ /* 0x044ff00000001814 */
[----:B------:R-:W-:Y:S04]  /*7750*/  HMMA.16816.F32 R24, R232, R6, R24 ;  /* 0x00000006e818723c */ /* 0x000fe80000001818 */
[----:B-----5:R-:W-:Y:S02]  /*7760*/  FMUL.FTZ R0, R9, c[0x0][0x320] ;  /* 0x0000c80009007a20 */ /* 0x020fe40000410000 */
[----:B------:R-:W3:Y:S02]  /*7770*/  LDL R9, [R1+0x10] ;  /* 0x0000100001097983 */ /* 0x000ee40000100800 */
[----:B------:R2:W1:Y:S04]  /*7780*/  MUFU.TANH R175, R0 ;  /* 0x0000000000af7308 */ /* 0x0004680000002400 */
[----:B--2---:R-:W-:Y:S06]  /*7790*/  FMUL.FTZ R0, R12, c[0x0][0x320] ;  /* 0x0000c8000c007a20 */ /* 0x004fec0000410000 */
[----:B------:R2:W1:Y:S02]  /*77a0*/  MUFU.TANH R172, R0 ;  /* 0x0000000000ac7308 */ /* 0x0004640000002400 */
[----:B--2---:R-:W-:Y:S08]  /*77b0*/  FMUL.FTZ R0, R14, c[0x0][0x320] ;  /* 0x0000c8000e007a20 */ /* 0x004ff00000410000 */
        /* <DEDUP_REMOVED lines=16> */
[----:B------:R2:W1:Y:S01]  /*78c0*/  MUFU.TANH R17, R0 ;  /* 0x0000000000117308 */ /* 0x0004620000002400 */
[----:B---3--:R-:W-:Y:S01]  /*78d0*/  ISETP.GT.AND P1, PT, R8, R9, PT ;  /* 0x000000090800720c */ /* 0x008fe20003f24270 */
[----:B--2---:R-:W-:Y:S08]  /*78e0*/  FMUL.FTZ R0, R23, c[0x0][0x320] ;  /* 0x0000c80017007a20 */ /* 0x004ff00000410000 */
[----:B------:R2:W3:Y:S02]  /*78f0*/  MUFU.TANH R16, R0 ;  /* 0x0000000000107308 */ /* 0x0004e40000002400 */
        /* <DEDUP_REMOVED lines=8> */
[----:B------:R-:W-:-:S05]  /*7980*/  @!P1 BRA `(.L_x_49) ;  /* 0x0000067000009947 */ /* 0x000fca0003800000 */
[----:B---34-:R-:W3:Y:S01]  /*7990*/  LDL R9, [R1+0x14] ;  /* 0x0000140001097983 */ /* 0x018ee20000100800 */
[----:B--2---:R-:W-:Y:S02]  /*79a0*/  IMAD.MOV.U32 R0, RZ, RZ, 0x1 ;  /* 0x00000001ff007424 */ /* 0x004fe400078e00ff */
[----:B------:R-:W-:Y:S01]  /*79b0*/  IMAD.MOV.U32 R252, RZ, RZ, RZ ;  /* 0x000000fffffc7224 */ /* 0x000fe200078e00ff */
[----:B------:R-:W2:Y:S02]  /*79c0*/  LDL.64 R20, [R1+0x20] ;  /* 0x0000200001147983 */ /* 0x000ea40000100a00 */
[----:B------:R-:W-:Y:S02]  /*79d0*/  ISETP.NE.AND P1, PT, R0, c[0x0][0x2b8], PT ;  /* 0x0000ae0000007a0c */ /* 0x000fe40003f25270 */
[----:B------:R-:W4:Y:S04]  /*79e0*/  LDL R19, [R1+0x34] ;  /* 0x0000340001137983 */ /* 0x000f280000100800 */
[----:B------:R-:W5:Y:S04]  /*79f0*/  S2R R2, SR_TID.X ;  /* 0x0000000000027919 */ /* 0x000f680000002100 */
[----:B------:R-:W2:Y:S01]  /*7a00*/  LDL R6, [R1+0x30] ;  /* 0x0000300001067983 */ /* 0x000ea20000100800 */
[--C-:B-----5:R-:W-:Y:S02]  /*7a10*/  SHF.R.S32.HI R3, RZ, 0x1f, R2.reuse ;  /* 0x0000001fff037819 */ /* 0x120fe40000011402 */
[----:B------:R-:W-:Y:S02]  /*7a20*/  SHF.R.S32.HI R5, RZ, 0x1f, R2 ;  /* 0x0000001fff057819 */ /* 0x000fe40000011402 */
[-C--:B------:R-:W-:Y:S02]  /*7a30*/  LEA.HI R3, R3, R2.reuse, RZ, 0x3 ;  /* 0x0000000203037211 */ /* 0x080fe400078f18ff */
[----:B------:R-:W-:Y:S02]  /*7a40*/  LEA.HI R5, R5, R2, RZ, 0x3 ;  /* 0x0000000205057211 */ /* 0x000fe400078f18ff */
[----:B------:R-:W-:Y:S02]  /*7a50*/  LOP3.LUT R3, R3, 0xfffffff8, RZ, 0xc0, !PT ;  /* 0xfffffff803037812 */ /* 0x000fe400078ec0ff */
[----:B------:R-:W-:Y:S03]  /*7a60*/  SHF.R.S32.HI R5, RZ, 0x3, R5 ;  /* 0x00000003ff057819 */ /* 0x000fe60000011405 */
[----:B------:R-:W-:Y:S04]  /*7a70*/  IMAD.IADD R3, R2, 0x1, -R3 ;  /* 0x0000000102037824 */ /* 0x000fe800078e0a03 */
[----:B------:R-:W-:Y:S01]  /*7a80*/  IMAD R0, R3, 0x20, R5 ;  /* 0x0000002003007824 */ /* 0x000fe200078e0205 */
[----:B------:R-:W-:Y:S01]  /*7a90*/  IADD3 R5, -R5, 0x30, RZ ;  /* 0x0000003005057810 */ /* 0x000fe20007ffe1ff */
[----:B---3--:R-:W-:Y:S02]  /*7aa0*/  IMAD R2, R8, 0x30, R9 ;  /* 0x0000003008027824 */ /* 0x008fe400078e0209 */
[----:B------:R-:W3:Y:S03]  /*7ab0*/  LDL.64 R8, [R1+0x18] ;  /* 0x0000180001087983 */ /* 0x000ee60000100a00 */
[----:B------:R-:W-:Y:S05]  /*7ac0*/  IADD3 R2, R2, -0x30, R0 ;  /* 0xffffffd002027810 */ /* 0x000fea0007ffe000 */
[----:B------:R-:W-:Y:S04]  /*7ad0*/  @P1 IMAD.HI.U32 R3, R2, c[0x0][0x2bc], RZ ;  /* 0x0000af0002031a27 */ /* 0x000fe800078e00ff */
[----:B------:R-:W-:Y:S01]  /*7ae0*/  IMAD.MOV.U32 R0, RZ, RZ, R2 ;  /* 0x000000ffff007224 */ /* 0x000fe200078e0002 */
[----:B------:R-:W-:Y:S04]  /*7af0*/  @P1 SHF.R.U32.HI R0, RZ, c[0x0][0x2c0], R3 ;  /* 0x0000b000ff001a19 */ /* 0x000fe80000011603 */
[C---:B--2---:R-:W-:Y:S01]  /*7b00*/  @!P0 IADD3 R3, P1, R0.reuse, R20, RZ ;  /* 0x0000001400038210 */ /* 0x044fe20007f3e0ff */
[----:B------:R-:W-:Y:S03]  /*7b10*/  IMAD.MOV R4, RZ, RZ, -R0 ;  /* 0x000000ffff047224 */ /* 0x000fe600078e0a00 */
[----:B----4-:R-:W-:Y:S01]  /*7b20*/  @!P0 LEA.HI.X.SX32 R0, R0, R19, 0x1, P1 ;  /* 0x0000001300008211 */ /* 0x010fe200008f0eff */
[----:B------:R-:W-:Y:S01]  /*7b30*/  IMAD R4, R4, c[0x0][0x2b8], R2 ;  /* 0x0000ae0004047a24 */ /* 0x000fe200078e0202 */
[C---:B------:R-:W-:Y:S04]  /*7b40*/  @!P0 LEA R2, P1, R3.reuse, c[0x0][0x2a0], 0x2 ;  /* 0x0000a80003028a11 */ /* 0x040fe800078210ff */
[----:B------:R-:W-:Y:S01]  /*7b50*/  @!P0 LEA.HI.X R3, R3, c[0x0][0x2a4], R0, 0x2, P1 ;  /* 0x0000a90003038a11 */ /* 0x000fe200008f1400 */
[----:B------:R2:W-:Y:S01]  /*7b60*/  STL [R1], R4 ;  /* 0x0000000401007387 */ /* 0x0005e20000100800 */
[----:B------:R-:W-:Y:S03]  /*7b70*/  SHF.R.S32.HI R0, RZ, 0x1f, R4 ;  /* 0x0000001fff007819 */ /* 0x000fe60000011404 */
[----:B------:R4:W5:Y:S02]  /*7b80*/  @!P0 LDG.E R252, [R2.64] ;  /* 0x0000000602fc8981 */ /* 0x000964000c1e1900 */
[----:B------:R-:W-:Y:S04]  /*7b90*/  IMAD R0, R0, c[0x0][0x1e0], RZ ;  /* 0x0000780000007a24 */ /* 0x000fe800078e02ff */
[C---:B------:R-:W-:Y:S02]  /*7ba0*/  IMAD R0, R4.reuse, c[0x0][0x1e4], R0 ;  /* 0x0000790004007a24 */ /* 0x040fe400078e0200 */
[----:B----4-:R-:W-:Y:S04]  /*7bb0*/  IMAD.WIDE.U32 R2, R4, c[0x0][0x1e0], RZ ;  /* 0x0000780004027a25 */ /* 0x010fe800078e00ff */
[----:B------:R-:W-:Y:S01]  /*7bc0*/  IMAD.IADD R3, R3, 0x1, R0 ;  /* 0x0000000103037824 */ /* 0x000fe200078e0200 */
[----:B-----5:R-:W-:Y:S03]  /*7bd0*/  SHF.R.S32.HI R0, RZ, 0x1f, R252 ;  /* 0x0000001fff007819 */ /* 0x020fe600000114fc */
[----:B------:R-:W-:Y:S04]  /*7be0*/  IMAD.WIDE.U32 R2, R252, c[0x0][0x1f0], R2 ;  /* 0x00007c00fc027a25 */ /* 0x000fe800078e0002 */
[----:B--2---:R-:W-:Y:S01]  /*7bf0*/  IMAD R4, R0, c[0x0][0x1f0], RZ ;  /* 0x00007c0000047a24 */ /* 0x004fe200078e02ff */
[----:B---3--:R-:W-:Y:S03]  /*7c00*/  IADD3 R0, P1, R8, R2, RZ ;  /* 0x0000000208007210 */ /* 0x008fe60007f3e0ff */
[----:B------:R-:W-:Y:S05]  /*7c10*/  IMAD R4, R252, c[0x0][0x1f4], R4 ;  /* 0x00007d00fc047a24 */ /* 0x000fea00078e0204 */
[----:B------:R-:W-:Y:S02]  /*7c20*/  IADD3.X R2, R6, R3, R4, P1, !PT ;  /* 0x0000000306027210 */ /* 0x000fe40000ffe404 */
[C---:B------:R-:W-:Y:S04]  /*7c30*/  LEA R9, P1, R0.reuse, c[0x0][0x1c8], 0x1 ;  /* 0x0000720000097a11 */ /* 0x040fe800078208ff */
[----:B------:R-:W-:Y:S02]  /*7c40*/  LEA.HI.X R8, R0, c[0x0][0x1cc], R2, 0x1, P1 ;  /* 0x0000730000087a11 */ /* 0x000fe400008f0c02 */
[----:B------:R-:W-:Y:S01]  /*7c50*/  ISETP.GE.AND P1, PT, R5, 0x1, PT ;  /* 0x000000010500780c */ /* 0x000fe20003f26270 */
[----:B------:R-:W-:-:S10]  /*7c60*/  BRA.DIV ~URZ, `(.L_x_50) ;  /* 0x000084d27f007947 */ /* 0x000fd4000b800000 */
[----:B------:R2:W3:Y:S02]  /*7c70*/  SHFL.IDX PT, R4, R8, RZ, 0x181f ;  /* 0x00181fff08047589 */ /* 0x0004e400000e0000 */
.L_x_127:
[----:B------:R-:W-:-:S05]  /*7c80*/  BRA.DIV ~URZ, `(.L_x_51) ;  /* 0x000085227f007947 */ /* 0x000fca000b800000 */
[----:B------:R4:W2:Y:S02]  /*7c90*/  SHFL.IDX PT, R0, R9, RZ, 0x181f ;  /* 0x00181fff09007589 */ /* 0x0008a400000e0000 */
.L_x_128:
[----:B------:R-:W-:Y:S02]  /*7ca0*/  SHF.R.S32.HI R7, RZ, 0x1f, R251 ;  /* 0x0000001fff077819 */ /* 0x000fe400000114fb */
[C---:B--2---:R-:W-:Y:S02]  /*7cb0*/  @P1 LEA R2, P3, R251.reuse, R0, 0x1 ;  /* 0x00000000fb021211 */ /* 0x044fe400078608ff */
[C---:B------:R-:W-:Y:S02]  /*7cc0*/  IADD3 R6, R251.reuse, 0x40, RZ ;  /* 0x00000040fb067810 */ /* 0x040fe40007ffe0ff */
[C---:B---3--:R-:W-:Y:S02]  /*7cd0*/  @P1 LEA.HI.X R3, R251.reuse, R4, R7, 0x1, P3 ;  /* 0x00000004fb031211 */ /* 0x048fe400018f0c07 */
[C---:B------:R-:W-:Y:S02]  /*7ce0*/  IADD3 R7, R251.reuse, 0x40, RZ ;  /* 0x00000040fb077810 */ /* 0x040fe40007ffe0ff */
[C---:B------:R-:W-:Y:S01]  /*7cf0*/  IADD3 R21, R251.reuse, 0x80, RZ ;  /* 0x00000080fb157810 */ /* 0x040fe20007ffe0ff */
[----:B------:R-:W-:Y:S01]  /*7d00*/  @!PT LDS RZ, [RZ] ;  /* 0x00000000fffff984 */ /* 0x000fe20000000800 */
[----:B------:R-:W-:Y:S01]  /*7d10*/  @!PT LDS RZ, [RZ] ;  /* 0x00000000fffff984 */ /* 0x000fe20000000800 */
[----:B------:R-:W-:Y:S01]  /*7d20*/  @!PT LDS RZ, [RZ] ;  /* 0x00000000fffff984 */ /* 0x000fe20000000800 */
[----:B------:R2:W-:Y:S01]  /*7d30*/  @P1 LDGSTS.E.BYPASS.LTC128B.128 [R247+0x14080], [R2.64], !P6 ;  /* 0x1408000002f71fae */ /* 0x0005e2000f101d46 */
[----:B------:R-:W-:Y:S02]  /*7d40*/  SHF.R.S32.HI R7, RZ, 0x1f, R7 ;  /* 0x0000001fff077819 */ /* 0x000fe40000011407 */
[C---:B------:R-:W-:Y:S02]  /*7d50*/  IADD3 R22, R251.reuse, 0x80, RZ ;  /* 0x00000080fb167810 */ /* 0x040fe40007ffe0ff */
[C---:B------:R-:W-:Y:S02]  /*7d60*/  IADD3 R19, R251.reuse, 0xc0, RZ ;  /* 0x000000c0fb137810 */ /* 0x040fe40007ffe0ff */
[----:B------:R-:W-:Y:S02]  /*7d70*/  SHF.R.S32.HI R22, RZ, 0x1f, R22 ;  /* 0x0000001fff167819 */ /* 0x000fe40000011416 */
[----:B------:R-:W-:Y:S04]  /*7d80*/  IADD3 R20, R251, 0xc0, RZ ;  /* 0x000000c0fb147810 */ /* 0x000fe80007ffe0ff */
[----:B------:R-:W-:Y:S02]  /*7d90*/  SHF.R.S32.HI R20, RZ, 0x1f, R20 ;  /* 0x0000001fff147819 */ /* 0x000fe40000011414 */
[C---:B--2---:R-:W-:Y:S04]  /*7da0*/  @P1 LEA R2, P3, R6.reuse, R0, 0x1 ;  /* 0x0000000006021211 */ /* 0x044fe800078608ff */
[----:B------:R-:W-:Y:S02]  /*7db0*/  @P1 LEA.HI.X R3, R6, R4, R7, 0x1, P3 ;  /* 0x0000000406031211 */ /* 0x000fe400018f0c07 */
[C---:B------:R-:W-:Y:S03]  /*7dc0*/  @P1 LEA R6, P3, R21.reuse, R0, 0x1 ;  /* 0x0000000015061211 */ /* 0x040fe600078608ff */
[----:B------:R2:W-:Y:S01]  /*7dd0*/  @P1 LDGSTS.E.BYPASS.LTC128B.128 [R247+0x15880], [R2.64], !P5 ;  /* 0x1588000002f71fae */ /* 0x0005e2000e901d46 */
[----:B------:R-:W-:Y:S05]  /*7de0*/  @P1 LEA.HI.X R7, R21, R4, R22, 0x1, P3 ;  /* 0x0000000415071211 */ /* 0x000fea00018f0c16 */
[----:B------:R3:W-:Y:S01]  /*7df0*/  @P1 LDGSTS.E.BYPASS.LTC128B.128 [R247+0x17080], [R6.64], !P4 ;  /* 0x1708000006f71fae */ /* 0x0007e2000e101d46 */
[C---:B--2---:R-:W-:Y:S04]  /*7e00*/  @P1 LEA R2, P3, R19.reuse, R0, 0x1 ;  /* 0x0000000013021211 */ /* 0x044fe800078608ff */
[----:B------:R-:W-:Y:S05]  /*7e10*/  @P1 LEA.HI.X R3, R19, R4, R20, 0x1, P3 ;  /* 0x0000000413031211 */ /* 0x000fea00018f0c14 */
[----:B------:R3:W-:Y:S01]  /*7e20*/  @P1 LDGSTS.E.BYPASS.LTC128B.128 [R247+0x18880], [R2.64], !P2 ;  /* 0x1888000002f71fae */ /* 0x0007e2000d101d46 */
[----:B------:R-:W-:Y:S01]  /*7e30*/  ISETP.GE.AND P1, PT, R5, 0x21, PT ;  /* 0x000000210500780c */ /* 0x000fe20003f26270 */
[----:B------:R-:W-:-:S06]  /*7e40*/  BRA.DIV ~URZ, `(.L_x_52) ;  /* 0x000083c27f007947 */ /* 0x000fcc000b800000 */
[----:B------:R2:W3:Y:S04]  /*7e50*/  SHFL.IDX PT, R4, R8, 0x1, 0x181f ;  /* 0x00381f0008047f89 */ /* 0x0004e800000e0000 */
[----:B------:R2:W4:Y:S02]  /*7e60*/  SHFL.IDX PT, R0, R9, 0x1, 0x181f ;  /* 0x00381f0009007f89 */ /* 0x00052400000e0000 */
.L_x_129:
[----:B---3--:R-:W-:Y:S02]  /*7e70*/  SHF.R.S32.HI R6, RZ, 0x1f, R251 ;  /* 0x0000001fff067819 */ /* 0x008fe400000114fb */
[C---:B----4-:R-:W-:Y:S02]  /*7e80*/  @P1 LEA R2, P3, R251.reuse, R0, 0x1 ;  /* 0x00000000fb021211 */ /* 0x050fe400078608ff */
[C---:B------:R-:W-:Y:S02]  /*7e90*/  IADD3 R5, R251.reuse, 0x40, RZ ;  /* 0x00000040fb057810 */ /* 0x040fe40007ffe0ff */
[C---:B------:R-:W-:Y:S02]  /*7ea0*/  @P1 LEA.HI.X R3, R251.reuse, R4, R6, 0x1, P3 ;  /* 0x00000004fb031211 */ /* 0x040fe400018f0c06 */
[C---:B------:R-:W-:Y:S02]  /*7eb0*/  IADD3 R6, R251.reuse, 0x40, RZ ;  /* 0x00000040fb067810 */ /* 0x040fe40007ffe0ff */
[C---:B--2---:R-:W-:Y:S01]  /*7ec0*/  IADD3 R9, R251.reuse, 0x80, RZ ;  /* 0x00000080fb097810 */ /* 0x044fe20007ffe0ff */
[----:B------:R-:W-:Y:S01]  /*7ed0*/  @!PT LDS RZ, [RZ] ;  /* 0x00000000fffff984 */ /* 0x000fe20000000800 */
[----:B------:R-:W-:Y:S01]  /*7ee0*/  @!PT LDS RZ, [RZ] ;  /* 0x00000000fffff984 */ /* 0x000fe20000000800 */
[----:B------:R-:W-:Y:S01]  /*7ef0*/  @!PT LDS RZ, [RZ] ;  /* 0x00000000fffff984 */ /* 0x000fe20000000800 */
[----:B------:R2:W-:Y:S01]  /*7f00*/  @P1 LDGSTS.E.BYPASS.LTC128B.128 [R247+0x15080], [R2.64], !P6 ;  /* 0x1508000002f71fae */ /* 0x0005e2000f101d46 */
[----:B------:R-:W-:Y:S02]  /*7f10*/  SHF.R.S32.HI R6, RZ, 0x1f, R6 ;  /* 0x0000001fff067819 */ /* 0x000fe40000011406 */
[C---:B------:R-:W-:Y:S02]  /*7f20*/  IADD3 R19, R251.reuse, 0x80, RZ ;  /* 0x00000080fb137810 */ /* 0x040fe40007ffe0ff */
[----:B------:R-:W-:Y:S02]  /*7f30*/  IADD3 R8, R251, 0xc0, RZ ;  /* 0x000000c0fb087810 */ /* 0x000fe40007ffe0ff */
[----:B------:R-:W-:Y:S02]  /*7f40*/  SHF.R.S32.HI R19, RZ, 0x1f, R19 ;  /* 0x0000001fff137819 */ /* 0x000fe40000011413 */
[----:B------:R-:W-:Y:S02]  /*7f50*/  SHF.R.S32.HI R8, RZ, 0x1f, R8 ;  /* 0x0000001fff087819 */ /* 0x000fe40000011408 */
[C---:B--2---:R-:W-:Y:S04]  /*7f60*/  @P1 LEA R2, P3, R5.reuse, R0, 0x1 ;  /* 0x0000000005021211 */ /* 0x044fe800078608ff */
[----:B------:R-:W-:Y:S02]  /*7f70*/  @P1 LEA.HI.X R3, R5, R4, R6, 0x1, P3 ;  /* 0x0000000405031211 */ /* 0x000fe400018f0c06 */
[----:B------:R-:W-:Y:S02]  /*7f80*/  @P1 LEA R6, P3, R9, R0, 0x1 ;  /* 0x0000000009061211 */ /* 0x000fe400078608ff */
[----:B------:R-:W-:Y:S01]  /*7f90*/  IADD3 R5, R251, 0xc0, RZ ;  /* 0x000000c0fb057810 */ /* 0x000fe20007ffe0ff */
[----:B------:R2:W-:Y:S01]  /*7fa0*/  @P1 LDGSTS.E.BYPASS.LTC128B.128 [R247+0x16880], [R2.64], !P5 ;  /* 0x1688000002f71fae */ /* 0x0005e2000e901d46 */
[----:B------:R-:W-:Y:S05]  /*7fb0*/  @P1 LEA.HI.X R7, R9, R4, R19, 0x1, P3 ;  /* 0x0000000409071211 */ /* 0x000fea00018f0c13 */
[----:B------:R3:W-:Y:S01]  /*7fc0*/  @P1 LDGSTS.E.BYPASS.LTC128B.128 [R247+0x18080], [R6.64], !P4 ;  /* 0x1808000006f71fae */ /* 0x0007e2000e101d46 */
[C---:B--2---:R-:W-:Y:S04]  /*7fd0*/  @P1 LEA R2, P3, R5.reuse, R0, 0x1 ;  /* 0x0000000005021211 */ /* 0x044fe800078608ff */
[----:B------:R-:W-:Y:S05]  /*7fe0*/  @P1 LEA.HI.X R3, R5, R4, R8, 0x1, P3 ;  /* 0x0000000405031211 */ /* 0x000fea00018f0c08 */
[----:B------:R3:W-:Y:S04]  /*7ff0*/  @P1 LDGSTS.E.BYPASS.LTC128B.128 [R247+0x19880], [R2.64], !P2 ;  /* 0x1988000002f71fae */ /* 0x0007e8000d101d46 */
.L_x_49:
[----:B---34-:R-:W-:Y:S05]  /*8000*/  BSYNC B0 ;  /* 0x0000000000007941 */ /* 0x018fea0003800000 */
.L_x_48:
[----:B------:R-:W-:Y:S01]  /*8010*/  FMNMX.FTZ R2, R249, R133, !PT ;  /* 0x00000085f9027209 */ /* 0x000fe20007810000 */
[----:B------:R-:W0:Y:S01]  /*8020*/  LDGDEPBAR ;  /* 0x00000000000079af */ /* 0x000e220000000000 */
[----:B--2---:R-:W-:Y:S02]  /*8030*/  FMNMX.FTZ R0, R179, R132, !PT ;  /* 0x00000084b3007209 */ /* 0x004fe40007810000 */
[----:B------:R-:W-:Y:S02]  /*8040*/  FMNMX.FTZ R2, R248, R2, !PT ;  /* 0x00000002f8027209 */ /* 0x000fe40007810000 */
[----:B-1----:R-:W-:Y:S02]  /*8050*/  FMNMX.FTZ R0, R250, R0, !PT ;  /* 0x00000000fa007209 */ /* 0x002fe40007810000 */
[----:B------:R-:W-:Y:S02]  /*8060*/  FMNMX.FTZ R2, R177, R2, !PT ;  /* 0x00000002b1027209 */ /* 0x000fe40007810000 */
        /* <DEDUP_REMOVED lines=18> */
[----:B------:R-:W-:Y:S01]  /*8190*/  FMNMX.FTZ R5, R12, R0, !PT ;  /* 0x000000000c057209 */ /* 0x000fe20007810000 */
[----:B------:R-:W-:-:S05]  /*81a0*/  BRA.DIV ~URZ, `(.L_x_53) ;  /* 0x000081227f007947 */ /* 0x000fca000b800000 */
[----:B------:R1:W2:Y:S02]  /*81b0*/  SHFL.BFLY PT, R0, R4, 0x2, 0x1f ;  /* 0x0c401f0004007f89 */ /* 0x0002a400000e0000 */
.L_x_130:
[----:B-12---:R-:W-:Y:S01]  /*81c0*/  FMNMX.FTZ R4, R4, R0, !PT ;  /* 0x0000000004047209 */ /* 0x006fe20007810000 */
[----:B------:R-:W-:-:S05]  /*81d0*/  BRA.DIV ~URZ, `(.L_x_54) ;  /* 0x000081327f007947 */ /* 0x000fca000b800000 */
[----:B------:R-:W1:Y:S02]  /*81e0*/  SHFL.BFLY PT, R0, R4, 0x1, 0x1f ;  /* 0x0c201f0004007f89 */ /* 0x000e6400000e0000 */
[----:B-1----:R-:W-:Y:S02]  /*81f0*/  FMNMX.FTZ R133, R4, R0, !PT ;  /* 0x0000000004857209 */ /* 0x002fe40007810000 */
[----:B------:R-:W1:Y:S02]  /*8200*/  SHFL.BFLY PT, R0, R5, 0x2, 0x1f ;  /* 0x0c401f0005007f89 */ /* 0x000e6400000e0000 */
[----:B-1----:R-:W-:Y:S05]  /*8210*/  FMNMX.FTZ R4, R5, R0, !PT ;  /* 0x0000000005047209 */ /* 0x002fea0007810000 */
[----:B------:R1:W2:Y:S02]  /*8220*/  SHFL.BFLY PT, R0, R4, 0x1, 0x1f ;  /* 0x0c201f0004007f89 */ /* 0x0002a400000e0000 */
.L_x_131:
[----:B------:R-:W3:Y:S01]  /*8230*/  LDL.LU R20, [R1+0x8] ;  /* 0x0000080001147983 */ /* 0x000ee20000300800 */
[----:B--2---:R-:W-:Y:S01]  /*8240*/  FMNMX.FTZ R3, R0, R4, !PT ;  /* 0x0000000400037209 */ /* 0x004fe20007810000 */
[C---:B-1----:R-:W-:Y:S01]  /*8250*/  FMUL.FTZ R4, R133.reuse, c[0x0][0x2d0] ;  /* 0x0000b40085047a20 */ /* 0x042fe20000410000 */
[----:B------:R-:W-:Y:S01]  /*8260*/  WARPSYNC 0xffffffff ;  /* 0xffffffff00007948 */ /* 0x000fe20003800000 */
[----:B------:R-:W-:Y:S02]  /*8270*/  FADD.FTZ R0, -R133, R134 ;  /* 0x0000008685007221 */ /* 0x000fe40000010100 */
[--C-:B------:R-:W-:Y:S02]  /*8280*/  FFMA.FTZ R7, R248, c[0x0][0x2d0], -R4.reuse ;  /* 0x0000b400f8077a23 */ /* 0x100fe40000010804 */
[----:B------:R-:W-:Y:S02]  /*8290*/  FMUL.FTZ R0, R0, c[0x0][0x2d0] ;  /* 0x0000b40000007a20 */ /* 0x000fe40000410000 */
[--C-:B------:R-:W-:Y:S02]  /*82a0*/  FFMA.FTZ R8, R249, c[0x0][0x2d0], -R4.reuse ;  /* 0x0000b400f9087a23 */ /* 0x100fe40000010804 */
[--C-:B------:R-:W-:Y:S01]  /*82b0*/  FFMA.FTZ R19, R172, c[0x0][0x2d0], -R4.reuse ;  /* 0x0000b400ac137a23 */ /* 0x100fe20000010804 */
[----:B------:R-:W-:Y:S01]  /*82c0*/  MUFU.EX2 R2, R0 ;  /* 0x0000000000027308 */ /* 0x000fe20000000800 */
[--C-:B------:R-:W-:Y:S02]  /*82d0*/  FFMA.FTZ R248, R170, c[0x0][0x2d0], -R4.reuse ;  /* 0x0000b400aaf87a23 */ /* 0x100fe40000010804 */
[--C-:B------:R-:W-:Y:S02]  /*82e0*/  FFMA.FTZ R11, R11, c[0x0][0x2d0], -R4.reuse ;  /* 0x0000b4000b0b7a23 */ /* 0x100fe40000010804 */
[--C-:B------:R-:W-:Y:S02]  /*82f0*/  FFMA.FTZ R10, R10, c[0x0][0x2d0], -R4.reuse ;  /* 0x0000b4000a0a7a23 */ /* 0x100fe40000010804 */
[--C-:B------:R-:W-:Y:S02]  /*8300*/  FFMA.FTZ R5, R175, c[0x0][0x2d0], -R4.reuse ;  /* 0x0000b400af057a23 */ /* 0x100fe40000010804 */
[--C-:B------:R-:W-:Y:S01]  /*8310*/  FFMA.FTZ R249, R171, c[0x0][0x2d0], -R4.reuse ;  /* 0x0000b400abf97a23 */ /* 0x100fe20000010804 */
[----:B------:R-:W-:Y:S01]  /*8320*/  MUFU.EX2 R7, R7 ;  /* 0x0000000700077308 */ /* 0x000fe20000000800 */
[--C-:B------:R-:W-:Y:S01]  /*8330*/  FFMA.FTZ R15, R15, c[0x0][0x2d0], -R4.reuse ;  /* 0x0000b4000f0f7a23 */ /* 0x100fe20000010804 */
[----:B------:R-:W-:Y:S01]  /*8340*/  MOV R171, R19 ;  /* 0x0000001300ab7202 */ /* 0x000fe20000000f00 */
[--C-:B------:R-:W-:Y:S02]  /*8350*/  FFMA.FTZ R14, R14, c[0x0][0x2d0], -R4.reuse ;  /* 0x0000b4000e0e7a23 */ /* 0x100fe40000010804 */
[--C-:B------:R-:W-:Y:S02]  /*8360*/  FFMA.FTZ R6, R177, c[0x0][0x2d0], -R4.reuse ;  /* 0x0000b400b1067a23 */ /* 0x100fe40000010804 */
[----:B------:R-:W-:Y:S03]  /*8370*/  FFMA.FTZ R177, R168, c[0x0][0x2d0], -R4 ;  /* 0x0000b400a8b17a23 */ /* 0x000fe60000010804 */
[----:B------:R-:W3:Y:S10]  /*8380*/  MUFU.EX2 R4, R8 ;  /* 0x0000000800047308 */ /* 0x000ef40000000800 */
[----:B------:R-:W-:Y:S10]  /*8390*/  MUFU.EX2 R8, R5 ;  /* 0x0000000500087308 */ /* 0x000ff40000000800 */
[----:B------:R-:W1:Y:S01]  /*83a0*/  MUFU.EX2 R9, R6 ;  /* 0x0000000600097308 */ /* 0x000e620000000800 */
[----:B---3--:R-:W-:Y:S01]  /*83b0*/  FFMA.FTZ R0, R2, R20, R4 ;  /* 0x0000001402007223 */ /* 0x008fe20000010004 */
[----:B------:R-:W-:Y:S01]  /*83c0*/  F2FP.PACK_AB R168, R7, R4 ;  /* 0x0000000407a8723e */ /* 0x000fe200000000ff */
[----:B------:R-:W-:Y:S01]  /*83d0*/  FMUL.FTZ R4, R3, c[0x0][0x2d0] ;  /* 0x0000b40003047a20 */ /* 0x000fe20000410000 */
[----:B-1----:R-:W-:Y:S01]  /*83e0*/  F2FP.PACK_AB R170, R8, R9 ;  /* 0x0000000908aa723e */ /* 0x002fe200000000ff */
[----:B------:R-:W-:Y:S02]  /*83f0*/  FADD.FTZ R6, R7, R0 ;  /* 0x0000000007067221 */ /* 0x000fe40000010000 */
[--C-:B------:R-:W-:Y:S02]  /*8400*/  FFMA.FTZ R5, R179, c[0x0][0x2d0], -R4.reuse ;  /* 0x0000b400b3057a23 */ /* 0x100fe40000010804 */
[--C-:B------:R-:W-:Y:S02]  /*8410*/  FFMA.FTZ R172, R169, c[0x0][0x2d0], -R4.reuse ;  /* 0x0000b400a9ac7a23 */ /* 0x100fe40000010804 */
[----:B------:R1:W-:Y:S01]  /*8420*/  MUFU.EX2 R169, R5 ;  /* 0x0000000500a97308 */ /* 0x0003e20000000800 */
[----:B------:R-:W-:Y:S02]  /*8430*/  FFMA.FTZ R12, R12, c[0x0][0x2d0], -R4 ;  /* 0x0000b4000c0c7a23 */ /* 0x000fe40000010804 */
[----:B------:R-:W-:Y:S02]  /*8440*/  FADD.FTZ R0, -R3, R132 ;  /* 0x0000008403007221 */ /* 0x000fe40000010100 */
[----:B------:R-:W-:Y:S02]  /*8450*/  FMUL.FTZ R24, R2, R136 ;  /* 0x0000008802187220 */ /* 0x000fe40000410000 */
[----:B------:R-:W-:Y:S02]  /*8460*/  FMUL.FTZ R0, R0, c[0x0][0x2d0] ;  /* 0x0000b40000007a20 */ /* 0x000fe40000410000 */
[----:B------:R-:W-:Y:S02]  /*8470*/  FMUL.FTZ R25, R2, R137 ;  /* 0x0000008902197220 */ /* 0x000fe40000410000 */
[--C-:B------:R-:W-:Y:S02]  /*8480*/  FFMA.FTZ R7, R250, c[0x0][0x2d0], -R4.reuse ;  /* 0x0000b400fa077a23 */ /* 0x100fe40000010804 */
[----:B------:R-:W2:Y:S01]  /*8490*/  MUFU.EX2 R0, R0 ;  /* 0x0000000000007308 */ /* 0x000ea20000000800 */
[--C-:B------:R-:W-:Y:S02]  /*84a0*/  FFMA.FTZ R250, R13, c[0x0][0x2d0], -R4.reuse ;  /* 0x0000b4000dfa7a23 */ /* 0x100fe40000010804 */
[----:B------:R-:W-:Y:S01]  /*84b0*/  FMUL.FTZ R13, R2, R149 ;  /* 0x00000095020d7220 */ /* 0x000fe20000410000 */
[----:B------:R-:W-:Y:S01]  /*84c0*/  MOV R149, R14 ;  /* 0x0000000e00957202 */ /* 0x000fe20000000f00 */
[--C-:B------:R-:W-:Y:S02]  /*84d0*/  FFMA.FTZ R132, R178, c[0x0][0x2d0], -R4.reuse ;  /* 0x0000b400b2847a23 */ /* 0x100fe40000010804 */
[--C-:B------:R-:W-:Y:S02]  /*84e0*/  FFMA.FTZ R134, R176, c[0x0][0x2d0], -R4.reuse ;  /* 0x0000b400b0867a23 */ /* 0x100fe40000010804 */
[--C-:B------:R-:W-:Y:S02]  /*84f0*/  FFMA.FTZ R175, R18, c[0x0][0x2d0], -R4.reuse ;  /* 0x0000b40012af7a23 */ /* 0x100fe40000010804 */
[C---:B-1----:R-:W-:Y:S01]  /*8500*/  FMUL.FTZ R5, R2.reuse, R157 ;  /* 0x0000009d02057220 */ /* 0x042fe20000410000 */
[----:B------:R-:W-:Y:S01]  /*8510*/  MOV R157, R12 ;  /* 0x0000000c009d7202 */ /* 0x000fe20000000f00 */
[----:B------:R-:W-:Y:S02]  /*8520*/  FMUL.FTZ R12, R2, R148 ;  /* 0x00000094020c7220 */ /* 0x000fe40000410000 */
[----:B------:R-:W3:Y:S01]  /*8530*/  LDL.LU R148, [R1+0xc] ;  /* 0x00000c0001947983 */ /* 0x000ee20000300800 */
[--C-:B------:R-:W-:Y:S02]  /*8540*/  FFMA.FTZ R174, R174, c[0x0][0x2d0], -R4.reuse ;  /* 0x0000b400aeae7a23 */ /* 0x100fe40000010804 */
[--C-:B------:R-:W-:Y:S02]  /*8550*/  FFMA.FTZ R173, R173, c[0x0][0x2d0], -R4.reuse ;  /* 0x0000b400adad7a23 */ /* 0x100fe40000010804 */
[--C-:B------:R-:W-:Y:S02]  /*8560*/  FFMA.FTZ R179, R17, c[0x0][0x2d0], -R4.reuse ;  /* 0x0000b40011b37a23 */ /* 0x100fe40000010804 */
[----:B------:R-:W-:Y:S01]  /*8570*/  FMUL.FTZ R17, R2, R145 ;  /* 0x0000009102117220 */ /* 0x000fe20000410000 */
[----:B------:R-:W-:Y:S01]  /*8580*/  MOV R145, R149 ;  /* 0x0000009500917202 */ /* 0x000fe20000000f00 */
[C---:B--2---:R-:W-:Y:S01]  /*8590*/  FMUL.FTZ R26, R0.reuse, R138 ;  /* 0x0000008a001a7220 */ /* 0x044fe20000410000 */
[----:B------:R-:W-:Y:S01]  /*85a0*/  MUFU.EX2 R149, R132 ;  /* 0x0000008400957308 */ /* 0x000fe20000000800 */
[C---:B------:R-:W-:Y:S02]  /*85b0*/  FMUL.FTZ R27, R0.reuse, R139 ;  /* 0x0000008b001b7220 */ /* 0x040fe40000410000 */
[----:B------:R-:W1:Y:S01]  /*85c0*/  LDSM.16.MT88.4 R136, [R237] ;  /* 0x00000000ed88783b */ /* 0x000e620000004200 */
[----:B------:R-:W-:Y:S02]  /*85d0*/  FMUL.FTZ R14, R0, R150 ;  /* 0x00000096000e7220 */ /* 0x000fe40000410000 */
[----:B------:R-:W-:Y:S02]  /*85e0*/  FFMA.FTZ R178, R16, c[0x0][0x2d0], -R4 ;  /* 0x0000b40010b27a23 */ /* 0x000fe40000010804 */
[C---:B------:R-:W-:Y:S02]  /*85f0*/  FMUL.FTZ R4, R2.reuse, R156 ;  /* 0x0000009c02047220 */ /* 0x040fe40000410000 */
[----:B------:R2:W-:Y:S01]  /*8600*/  MUFU.EX2 R156, R7 ;  /* 0x00000007009c7308 */ /* 0x0005e20000000800 */
[----:B------:R-:W-:Y:S02]  /*8610*/  FADD.FTZ R6, R9, R6 ;  /* 0x0000000609067221 */ /* 0x000fe40000010000 */
[----:B------:R-:W-:Y:S01]  /*8620*/  FMUL.FTZ R20, R2, R140 ;  /* 0x0000008c02147220 */ /* 0x000fe20000410000 */
[----:B------:R-:W-:Y:S01]  /*8630*/  MOV R140, R171 ;  /* 0x000000ab008c7202 */ /* 0x000fe20000000f00 */
[----:B------:R-:W-:Y:S02]  /*8640*/  FADD.FTZ R176, R8, R6 ;  /* 0x0000000608b07221 */ /* 0x000fe40000010000 */
[----:B------:R-:W-:Y:S01]  /*8650*/  FMUL.FTZ R6, R0, R158 ;  /* 0x0000009e00067220 */ /* 0x000fe20000410000 */
[----:B------:R-:W-:Y:S01]  /*8660*/  MOV R158, R145 ;  /* 0x00000091009e7202 */ /* 0x000fe20000000f00 */
[----:B------:R-:W-:Y:S01]  /*8670*/  FMUL.FTZ R8, R2, R152 ;  /* 0x0000009802087220 */ /* 0x000fe20000410000 */
[----:B------:R-:W4:Y:S01]  /*8680*/  MUFU.EX2 R150, R134 ;  /* 0x0000008600967308 */ /* 0x000f220000000800 */
[----:B------:R-:W-:Y:S01]  /*8690*/  MOV R152, R10 ;  /* 0x0000000a00987202 */ /* 0x000fe20000000f00 */
[----:B------:R-:W-:Y:S02]  /*86a0*/  FMUL.FTZ R10, R0, R154 ;  /* 0x0000009a000a7220 */ /* 0x000fe40000410000 */
[----:B------:R-:W-:Y:S01]  /*86b0*/  FMUL.FTZ R9, R2, R153 ;  /* 0x0000009902097220 */ /* 0x000fe20000410000 */
[----:B------:R-:W-:Y:S01]  /*86c0*/  MOV R153, R11 ;  /* 0x0000000b00997202 */ /* 0x000fe20000000f00 */
[----:B------:R-:W-:Y:S02]  /*86d0*/  FMUL.FTZ R11, R0, R155 ;  /* 0x0000009b000b7220 */ /* 0x000fe40000410000 */
[----:B------:R-:W-:Y:S01]  /*86e0*/  FMUL.FTZ R16, R2, R144 ;  /* 0x0000009002107220 */ /* 0x000fe20000410000 */
[----:B------:R-:W-:Y:S01]  /*86f0*/  MOV R144, R15 ;  /* 0x0000000f00907202 */ /* 0x000fe20000000f00 */
[C---:B------:R-:W-:Y:S01]  /*8700*/  FMUL.FTZ R15, R0.reuse, R151 ;  /* 0x00000097000f7220 */ /* 0x040fe20000410000 */
[----:B------:R5:W-:Y:S01]  /*8710*/  MUFU.EX2 R132, R140 ;  /* 0x0000008c00847308 */ /* 0x000be20000000800 */
[C---:B------:R-:W-:Y:S02]  /*8720*/  FMUL.FTZ R18, R0.reuse, R146 ;  /* 0x0000009200127220 */ /* 0x040fe40000410000 */
[C---:B--2---:R-:W-:Y:S01]  /*8730*/  FMUL.FTZ R7, R0.reuse, R159 ;  /* 0x0000009f00077220 */ /* 0x044fe20000410000 */
[----:B------:R-:W-:Y:S01]  /*8740*/  MOV R159, R144 ;  /* 0x00000090009f7202 */ /* 0x000fe20000000f00 */
[----:B------:R-:W-:Y:S02]  /*8750*/  FMUL.FTZ R19, R0, R147 ;  /* 0x0000009300137220 */ /* 0x000fe40000410000 */
[----:B------:R-:W-:Y:S02]  /*8760*/  FMUL.FTZ R21, R2, R141 ;  /* 0x0000008d02157220 */ /* 0x000fe40000410000 */
[C---:B------:R-:W-:Y:S01]  /*8770*/  FMUL.FTZ R22, R0.reuse, R142 ;  /* 0x0000008e00167220 */ /* 0x040fe20000410000 */
[----:B------:R-:W-:Y:S01]  /*8780*/  MUFU.EX2 R144, R248 ;  /* 0x000000f800907308 */ /* 0x000fe20000000800 */
[----:B------:R-:W-:Y:S01]  /*8790*/  FMUL.FTZ R23, R0, R143 ;  /* 0x0000008f00177220 */ /* 0x000fe20000410000 */
[----:B----4-:R-:W-:Y:S01]  /*87a0*/  F2FP.PACK_AB R171, R150, R149 ;  /* 0x0000009596ab723e */ /* 0x010fe200000000ff */
[C---:B------:R-:W-:Y:S02]  /*87b0*/  FMUL.FTZ R28, R2.reuse, R28 ;  /* 0x0000001c021c7220 */ /* 0x040fe40000410000 */
[----:B------:R-:W-:Y:S02]  /*87c0*/  FMUL.FTZ R29, R2, R29 ;  /* 0x0000001d021d7220 */ /* 0x000fe40000410000 */
[C---:B------:R-:W-:Y:S02]  /*87d0*/  FMUL.FTZ R30, R0.reuse, R30 ;  /* 0x0000001e001e7220 */ /* 0x040fe40000410000 */
[----:B------:R-:W-:Y:S01]  /*87e0*/  FMUL.FTZ R31, R0, R31 ;  /* 0x0000001f001f7220 */ /* 0x000fe20000410000 */
[----:B------:R-:W-:Y:S01]  /*87f0*/  MUFU.EX2 R134, R177 ;  /* 0x000000b100867308 */ /* 0x000fe20000000800 */
[C---:B------:R-:W-:Y:S02]  /*8800*/  FMUL.FTZ R32, R2.reuse, R32 ;  /* 0x0000002002207220 */ /* 0x040fe40000410000 */
[----:B------:R-:W-:Y:S01]  /*8810*/  FMUL.FTZ R33, R2, R33 ;  /* 0x0000002102217220 */ /* 0x000fe20000410000 */
[----:B-----5:R-:W-:Y:S01]  /*8820*/  LDSM.16.MT88.4 R140, [R237+0x800] ;  /* 0x00080000ed8c783b */ /* 0x020fe20000004200 */
[C---:B------:R-:W-:Y:S02]  /*8830*/  FMUL.FTZ R34, R0.reuse, R34 ;  /* 0x0000002200227220 */ /* 0x040fe40000410000 */
[----:B------:R-:W-:Y:S02]  /*8840*/  FMUL.FTZ R35, R0, R35 ;  /* 0x0000002300237220 */ /* 0x000fe40000410000 */
[C---:B------:R-:W-:Y:S01]  /*8850*/  FMUL.FTZ R36, R2.reuse, R36 ;  /* 0x0000002402247220 */ /* 0x040fe20000410000 */
[----:B------:R-:W2:Y:S01]  /*8860*/  MUFU.EX2 R151, R174 ;  /* 0x000000ae00977308 */ /* 0x000ea20000000800 */
[----:B------:R-:W-:Y:S02]  /*8870*/  FMUL.FTZ R37, R2, R37 ;  /* 0x0000002502257220 */ /* 0x000fe40000410000 */
[C---:B------:R-:W-:Y:S02]  /*8880*/  FMUL.FTZ R38, R0.reuse, R38 ;  /* 0x0000002600267220 */ /* 0x040fe40000410000 */
[----:B------:R-:W-:Y:S02]  /*8890*/  FMUL.FTZ R39, R0, R39 ;  /* 0x0000002700277220 */ /* 0x000fe40000410000 */
[C---:B------:R-:W-:Y:S02]  /*88a0*/  FMUL.FTZ R40, R2.reuse, R40 ;  /* 0x0000002802287220 */ /* 0x040fe40000410000 */
[----:B------:R-:W-:Y:S01]  /*88b0*/  FMUL.FTZ R41, R2, R41 ;  /* 0x0000002902297220 */ /* 0x000fe20000410000 */
[----:B------:R-:W-:Y:S01]  /*88c0*/  MUFU.EX2 R248, R172 ;  /* 0x000000ac00f87308 */ /* 0x000fe20000000800 */
[C---:B------:R-:W-:Y:S02]  /*88d0*/  FMUL.FTZ R42, R0.reuse, R42 ;  /* 0x0000002a002a7220 */ /* 0x040fe40000410000 */
[----:B------:R-:W-:Y:S02]  /*88e0*/  FMUL.FTZ R43, R0, R43 ;  /* 0x0000002b002b7220 */ /* 0x000fe40000410000 */
[C---:B------:R-:W-:Y:S02]  /*88f0*/  FMUL.FTZ R44, R2.reuse, R44 ;  /* 0x0000002c022c7220 */ /* 0x040fe40000410000 */
[----:B------:R-:W-:Y:S02]  /*8900*/  FMUL.FTZ R45, R2, R45 ;  /* 0x0000002d022d7220 */ /* 0x000fe40000410000 */
[C---:B------:R-:W-:Y:S01]  /*8910*/  FMUL.FTZ R46, R0.reuse, R46 ;  /* 0x0000002e002e7220 */ /* 0x040fe20000410000 */
[----:B------:R-:W-:Y:S01]  /*8920*/  MUFU.EX2 R177, R175 ;  /* 0x000000af00b17308 */ /* 0x000fe20000000800 */
[----:B------:R-:W-:Y:S02]  /*8930*/  FMUL.FTZ R47, R0, R47 ;  /* 0x0000002f002f7220 */ /* 0x000fe40000410000 */
[C---:B------:R-:W-:Y:S02]  /*8940*/  FMUL.FTZ R48, R2.reuse, R48 ;  /* 0x0000003002307220 */ /* 0x040fe40000410000 */
[----:B------:R-:W-:Y:S02]  /*8950*/  FMUL.FTZ R49, R2, R49 ;  /* 0x0000003102317220 */ /* 0x000fe40000410000 */
[C---:B------:R-:W-:Y:S02]  /*8960*/  FMUL.FTZ R50, R0.reuse, R50 ;  /* 0x0000003200327220 */ /* 0x040fe40000410000 */
[----:B------:R-:W-:Y:S01]  /*8970*/  FMUL.FTZ R51, R0, R51 ;  /* 0x0000003300337220 */ /* 0x000fe20000410000 */
[----:B------:R2:W-:Y:S01]  /*8980*/  MUFU.EX2 R174, R179 ;  /* 0x000000b300ae7308 */ /* 0x0005e20000000800 */
[C---:B------:R-:W-:Y:S02]  /*8990*/  FMUL.FTZ R52, R2.reuse, R52 ;  /* 0x0000003402347220 */ /* 0x040fe40000410000 */
[----:B------:R-:W-:Y:S02]  /*89a0*/  FMUL.FTZ R53, R2, R53 ;  /* 0x0000003502357220 */ /* 0x000fe40000410000 */
[C---:B------:R-:W-:Y:S02]  /*89b0*/  FMUL.FTZ R54, R0.reuse, R54 ;  /* 0x0000003600367220 */ /* 0x040fe40000410000 */
[----:B------:R-:W-:Y:S02]  /*89c0*/  FMUL.FTZ R55, R0, R55 ;  /* 0x0000003700377220 */ /* 0x000fe40000410000 */
[C---:B------:R-:W-:Y:S01]  /*89d0*/  FMUL.FTZ R56, R2.reuse, R56 ;  /* 0x0000003802387220 */ /* 0x040fe20000410000 */
[----:B------:R4:W-:Y:S01]  /*89e0*/  MUFU.EX2 R175, R178 ;  /* 0x000000b200af7308 */ /* 0x0009e20000000800 */
[----:B------:R-:W-:Y:S02]  /*89f0*/  FMUL.FTZ R57, R2, R57 ;  /* 0x0000003902397220 */ /* 0x000fe40000410000 */
[C---:B------:R-:W-:Y:S02]  /*8a00*/  FMUL.FTZ R58, R0.reuse, R58 ;  /* 0x0000003a003a7220 */ /* 0x040fe40000410000 */
[----:B------:R-:W-:Y:S02]  /*8a10*/  FMUL.FTZ R59, R0, R59 ;  /* 0x0000003b003b7220 */ /* 0x000fe40000410000 */
[C---:B------:R-:W-:Y:S02]  /*8a20*/  FMUL.FTZ R60, R2.reuse, R60 ;  /* 0x0000003c023c7220 */ /* 0x040fe40000410000 */
[----:B------:R-:W-:Y:S01]  /*8a30*/  FMUL.FTZ R61, R2, R61 ;  /* 0x0000003d023d7220 */ /* 0x000fe20000410000 */
[----:B------:R-:W-:Y:S01]  /*8a40*/  MUFU.EX2 R172, R250 ;  /* 0x000000fa00ac7308 */ /* 0x000fe20000000800 */
[C---:B------:R-:W-:Y:S02]  /*8a50*/  FMUL.FTZ R62, R0.reuse, R62 ;  /* 0x0000003e003e7220 */ /* 0x040fe40000410000 */
[----:B------:R-:W-:Y:S01]  /*8a60*/  FMUL.FTZ R63, R0, R63 ;  /* 0x0000003f003f7220 */ /* 0x000fe20000410000 */
[----:B--2---:R-:W-:Y:S01]  /*8a70*/  MOV R179, R151 ;  /* 0x0000009700b37202 */ /* 0x004fe20000000f00 */
[C---:B------:R-:W-:Y:S02]  /*8a80*/  FMUL.FTZ R64, R2.reuse, R64 ;  /* 0x0000004002407220 */ /* 0x040fe40000410000 */
[----:B------:R-:W-:Y:S02]  /*8a90*/  FMUL.FTZ R65, R2, R65 ;  /* 0x0000004102417220 */ /* 0x000fe40000410000 */
[C---:B------:R-:W-:Y:S02]  /*8aa0*/  FMUL.FTZ R66, R0.reuse, R66 ;  /* 0x0000004200427220 */ /* 0x040fe40000410000 */
[----:B------:R-:W-:Y:S02]  /*8ab0*/  FMUL.FTZ R67, R0, R67 ;  /* 0x0000004300437220 */ /* 0x000fe40000410000 */
[C---:B------:R-:W-:Y:S01]  /*8ac0*/  FMUL.FTZ R68, R2.reuse, R68 ;  /* 0x0000004402447220 */ /* 0x040fe20000410000 */
[----:B----4-:R-:W-:Y:S01]  /*8ad0*/  MOV R178, R150 ;  /* 0x0000009600b27202 */ /* 0x010fe20000000f00 */
[----:B------:R-:W-:Y:S02]  /*8ae0*/  FMUL.FTZ R69, R2, R69 ;  /* 0x0000004502457220 */ /* 0x000fe40000410000 */
[C---:B------:R-:W-:Y:S02]  /*8af0*/  FMUL.FTZ R70, R0.reuse, R70 ;  /* 0x0000004600467220 */ /* 0x040fe40000410000 */
        /* <DEDUP_REMOVED lines=52> */
[C---:B------:R-:W-:Y:S02]  /*8e40*/  FMUL.FTZ R123, R0.reuse, R123 ;  /* 0x0000007b007b7220 */ /* 0x040fe40000410000 */
[C---:B------:R-:W-:Y:S02]  /*8e50*/  FMUL.FTZ R126, R0.reuse, R126 ;  /* 0x0000007e007e7220 */ /* 0x040fe40000410000 */
[C---:B------:R-:W-:Y:S02]  /*8e60*/  FMUL.FTZ R127, R0.reuse, R127 ;  /* 0x0000007f007f7220 */ /* 0x040fe40000410000 */
[C---:B------:R-:W-:Y:S02]  /*8e70*/  FMUL.FTZ R130, R0.reuse, R130 ;  /* 0x0000008200827220 */ /* 0x040fe40000410000 */
[----:B------:R-:W-:Y:S02]  /*8e80*/  FMUL.FTZ R131, R0, R131 ;  /* 0x0000008300837220 */ /* 0x000fe40000410000 */
[C---:B------:R-:W-:Y:S02]  /*8e90*/  FMUL.FTZ R124, R2.reuse, R124 ;  /* 0x0000007c027c7220 */ /* 0x040fe40000410000 */
[C---:B------:R-:W-:Y:S02]  /*8ea0*/  FMUL.FTZ R125, R2.reuse, R125 ;  /* 0x0000007d027d7220 */ /* 0x040fe40000410000 */
[C---:B------:R-:W-:Y:S02]  /*8eb0*/  FMUL.FTZ R128, R2.reuse, R128 ;  /* 0x0000008002807220 */ /* 0x040fe40000410000 */
[----:B------:R-:W-:Y:S02]  /*8ec0*/  FMUL.FTZ R129, R2, R129 ;  /* 0x0000008102817220 */ /* 0x000fe40000410000 */
[----:B------:R-:W2:Y:S10]  /*8ed0*/  MUFU.EX2 R2, R249 ;  /* 0x000000f900027308 */ /* 0x000eb40000000800 */
[----:B------:R-:W4:Y:S10]  /*8ee0*/  MUFU.EX2 R249, R173 ;  /* 0x000000ad00f97308 */ /* 0x000f340000000800 */
[----:B------:R-:W5:Y:S01]  /*8ef0*/  MUFU.EX2 R173, R157 ;  /* 0x0000009d00ad7308 */ /* 0x000f620000000800 */
[----:B---3--:R-:W-:Y:S01]  /*8f00*/  FFMA.FTZ R148, R0, R148, R169 ;  /* 0x0000009400947223 */ /* 0x008fe200000100a9 */
[----:B------:R-:W-:Y:S01]  /*8f10*/  F2FP.PACK_AB R169, R156, R169 ;  /* 0x000000a99ca9723e */ /* 0x000fe200000000ff */
[----:B------:R-:W-:Y:S04]  /*8f20*/  FADD.FTZ R0, R132, R176 ;  /* 0x000000b084007221 */ /* 0x000fe80000010000 */
[----:B--2---:R-:W-:Y:S02]  /*8f30*/  FADD.FTZ R0, R2, R0 ;  /* 0x0000000002007221 */ /* 0x004fe40000010000 */
[C---:B-1----:R-:W-:Y:S05]  /*8f40*/  HMMA.16816.F32 R4, R168.reuse, R136, R4 ;  /* 0x00000088a804723c */ /* 0x042fea0000001804 */
[----:B------:R-:W-:Y:S03]  /*8f50*/  FADD.FTZ R0, R144, R0 ;  /* 0x0000000090007221 */ /* 0x000fe60000010000 */
[C---:B------:R-:W-:Y:S01]  /*8f60*/  HMMA.16816.F32 R8, R168.reuse, R138, R8 ;  /* 0x0000008aa808723c */ /* 0x040fe20000001808 */
[----:B------:R-:W1:Y:S03]  /*8f70*/  LDSM.16.MT88.4 R136, [R239] ;  /* 0x00000000ef88783b */ /* 0x000e660000004200 */
[----:B------:R-:W-:Y:S04]  /*8f80*/  FADD.FTZ R0, R134, R0 ;  /* 0x0000000086007221 */ /* 0x000fe80000010000 */
[C---:B-1----:R-:W-:Y:S08]  /*8f90*/  HMMA.16816.F32 R12, R168.reuse, R136, R12 ;  /* 0x00000088a80c723c */ /* 0x042ff0000000180c */
[C---:B------:R-:W-:Y:S01]  /*8fa0*/  HMMA.16816.F32 R16, R168.reuse, R138, R16 ;  /* 0x0000008aa810723c */ /* 0x040fe20000001810 */
[----:B------:R-:W1:Y:S07]  /*8fb0*/  LDSM.16.MT88.4 R136, [R238] ;  /* 0x00000000ee88783b */ /* 0x000e6e0000004200 */
[C---:B-1----:R-:W-:Y:S08]  /*8fc0*/  HMMA.16816.F32 R20, R168.reuse, R136, R20 ;  /* 0x00000088a814723c */ /* 0x042ff00000001814 */
[C---:B------:R-:W-:Y:S01]  /*8fd0*/  HMMA.16816.F32 R24, R168.reuse, R138, R24 ;  /* 0x0000008aa818723c */ /* 0x040fe20000001818 */
[----:B------:R-:W1:Y:S07]  /*8fe0*/  LDSM.16.MT88.4 R136, [R242] ;  /* 0x00000000f288783b */ /* 0x000e6e0000004200 */
        /* <DEDUP_REMOVED lines=39> */
[----:B------:R-:W1:Y:S03]  /*9260*/  MUFU.EX2 R132, R159 ;  /* 0x0000009f00847308 */ /* 0x000e660000000800 */
[----:B----4-:R-:W-:Y:S03]  /*9270*/  F2FP.PACK_AB R137, R249, R151 ;  /* 0x00000097f989723e */ /* 0x010fe600000000ff */
[----:B------:R-:W-:Y:S02]  /*9280*/  F2FP.PACK_AB R138, R134, R144 ;  /* 0x00000090868a723e */ /* 0x000fe400000000ff */
[----:B------:R-:W2:Y:S02]  /*9290*/  LDSM.16.MT88.4 R144, [R239+0x800] ;  /* 0x00080000ef90783b */ /* 0x000ea40000004200 */
[----:B------:R-:W-:Y:S01]  /*92a0*/  MUFU.EX2 R134, R152 ;  /* 0x0000009800867308 */ /* 0x000fe20000000800 */
[----:B------:R-:W-:Y:S02]  /*92b0*/  F2FP.PACK_AB R139, R177, R248 ;  /* 0x000000f8b18b723e */ /* 0x000fe400000000ff */
[----:B------:R-:W-:Y:S02]  /*92c0*/  F2FP.PACK_AB R169, R175, R174 ;  /* 0x000000aeafa9723e */ /* 0x000fe400000000ff */
[----:B-----5:R-:W-:Y:S03]  /*92d0*/  F2FP.PACK_AB R171, R173, R172 ;  /* 0x000000acadab723e */ /* 0x020fe600000000ff */
[C---:B------:R-:W-:Y:S02]  /*92e0*/  HMMA.16816.F32 R4, R136.reuse, R140, R4 ;  /* 0x0000008c8804723c */ /* 0x040fe40000001804 */
[----:B------:R-:W3:Y:S03]  /*92f0*/  MUFU.EX2 R2, R158 ;  /* 0x0000009e00027308 */ /* 0x000ee60000000800 */
[----:B-1----:R-:W-:Y:S03]  /*9300*/  FADD.FTZ R0, R132, R0 ;  /* 0x0000000084007221 */ /* 0x002fe60000010000 */
[C---:B------:R-:W-:Y:S01]  /*9310*/  HMMA.16816.F32 R8, R136.reuse, R142, R8 ;  /* 0x0000008e8808723c */ /* 0x040fe20000001808 */
[----:B------:R-:W1:Y:S03]  /*9320*/  LDSM.16.MT88.4 R140, [R238+0x800] ;  /* 0x00080000ee8c783b */ /* 0x000e660000004200 */
[C---:B---3--:R-:W-:Y:S01]  /*9330*/  F2FP.PACK_AB R168, R2.reuse, R132 ;  /* 0x0000008402a8723e */ /* 0x048fe200000000ff */
[----:B------:R-:W-:Y:S02]  /*9340*/  FADD.FTZ R0, R2, R0 ;  /* 0x0000000002007221 */ /* 0x000fe40000010000 */
[----:B------:R-:W-:Y:S01]  /*9350*/  FADD.FTZ R2, R156, R148 ;  /* 0x000000949c027221 */ /* 0x000fe20000010000 */
        /* <DEDUP_REMOVED lines=39> */
[C---:B-1----:R-:W-:Y:S01]  /*95d0*/  HMMA.16816.F32 R116, R136.reuse, R140, R116 ;  /* 0x0000008c8874723c */ /* 0x042fe20000001874 */
[----:B------:R-:W1:Y:S07]  /*95e0*/  MUFU.EX2 R140, R153 ;  /* 0x00000099008c7308 */ /* 0x000e6e0000000800 */
[C---:B------:R-:W-:Y:S04]  /*95f0*/  HMMA.16816.F32 R120, R136.reuse, R142, R120 ;  /* 0x0000008e8878723c */ /* 0x040fe80000001878 */
[----:B-1----:R-:W-:Y:S01]  /*9600*/  FADD.FTZ R0, R140, R0 ;  /* 0x000000008c007221 */ /* 0x002fe20000010000 */
[----:B------:R-:W1:Y:S01]  /*9610*/  LDSM.16.MT88.4 R152, [R237+0x1000] ;  /* 0x00100000ed98783b */ /* 0x000e620000004200 */
[C---:B------:R-:W-:Y:S02]  /*9620*/  F2FP.PACK_AB R170, R134.reuse, R140 ;  /* 0x0000008c86aa723e */ /* 0x040fe400000000ff */
[----:B------:R-:W-:Y:S01]  /*9630*/  FADD.FTZ R0, R134, R0 ;  /* 0x0000000086007221 */ /* 0x000fe20000010000 */
[C---:B--2---:R-:W-:Y:S04]  /*9640*/  HMMA.16816.F32 R124, R136.reuse, R144, R124 ;  /* 0x00000090887c723c */ /* 0x044fe8000000187c */
[----:B------:R2:W-:Y:S04]  /*9650*/  STL [R1+0x8], R0 ;  /* 0x0000080001007387 */ /* 0x0005e80000100800 */
[----:B------:R-:W-:Y:S01]  /*9660*/  HMMA.16816.F32 R128, R136, R146, R128 ;  /* 0x000000928880723c */ /* 0x000fe20000001880 */
[----:B------:R-:W3:Y:S04]  /*9670*/  LDL R176, [R1+0x10] ;  /* 0x0000100001b07983 */ /* 0x000ee80000100800 */
[----:B------:R-:W4:Y:S04]  /*9680*/  LDL.LU R132, [R1+0x4] ;  /* 0x0000040001847983 */ /* 0x000f280000300800 */
[----:B------:R-:W5:Y:S08]  /*9690*/  LDSM.16.MT88.4 R144, [R239+0x1000] ;  /* 0x00100000ef90783b */ /* 0x000f700000004200 */
[----:B------:R-:W5:Y:S01]  /*96a0*/  LDSM.16.MT88.4 R136, [R238+0x1000] ;  /* 0x00100000ee88783b */ /* 0x000f620000004200 */
[----:B--2---:R-:W-:Y:S04]  /*96b0*/  FADD.FTZ R0, R149, R2 ;  /* 0x0000000295007221 */ /* 0x004fe80000010000 */
[----:B------:R-:W-:Y:S01]  /*96c0*/  FADD.FTZ R0, R178, R0 ;  /* 0x00000000b2007221 */ /* 0x000fe20000010000 */
[C---:B-1----:R-:W-:Y:S02]  /*96d0*/  HMMA.16816.F32 R156, R168.reuse, R152, R4 ;  /* 0x00000098a89c723c */ /* 0x042fe40000001804 */
[----:B------:R-:W1:Y:S03]  /*96e0*/  LDSM.16.MT88.4 R4, [R240+0x1000] ;  /* 0x00100000f004783b */ /* 0x000e660000004200 */
[----:B------:R-:W-:Y:S03]  /*96f0*/  FADD.FTZ R0, R179, R0 ;  /* 0x00000000b3007221 */ /* 0x000fe60000010000 */
[C---:B------:R-:W-:Y:S02]  /*9700*/  HMMA.16816.F32 R152, R168.reuse, R154, R8 ;  /* 0x0000009aa898723c */ /* 0x040fe40000001808 */
[----:B------:R-:W2:Y:S02]  /*9710*/  LDSM.16.MT88.4 R8, [R237+0x2800] ;  /* 0x00280000ed08783b */ /* 0x000ea40000004200 */
[----:B------:R-:W-:Y:S04]  /*9720*/  FADD.FTZ R0, R249, R0 ;  /* 0x00000000f9007221 */ /* 0x000fe80000010000 */
[----:B------:R-:W-:Y:S04]  /*9730*/  FADD.FTZ R0, R248, R0 ;  /* 0x00000000f8007221 */ /* 0x000fe80000010000 */
[----:B------:R-:W-:Y:S01]  /*9740*/  FADD.FTZ R0, R177, R0 ;  /* 0x00000000b1007221 */ /* 0x000fe20000010000 */
[C---:B-----5:R-:W-:Y:S01]  /*9750*/  HMMA.16816.F32 R148, R168.reuse, R144, R12 ;  /* 0x00000090a894723c */ /* 0x060fe2000000180c */
[----:B------:R-:W5:Y:S02]  /*9760*/  LDSM.16.MT88.4 R12, [R239+0x2800] ;  /* 0x00280000ef0c783b */ /* 0x000f640000004200 */
[----:B------:R-:W-:Y:S04]  /*9770*/  FADD.FTZ R0, R174, R0 ;  /* 0x00000000ae007221 */ /* 0x000fe80000010000 */
[----:B------:R-:W-:Y:S01]  /*9780*/  FADD.FTZ R0, R175, R0 ;  /* 0x00000000af007221 */ /* 0x000fe20000010000 */
[C---:B------:R-:W-:Y:S04]  /*9790*/  HMMA.16816.F32 R144, R168.reuse, R146, R16 ;  /* 0x00000092a890723c */ /* 0x040fe80000001810 */
[----:B------:R-:W-:Y:S04]  /*97a0*/  FADD.FTZ R2, R172, R0 ;  /* 0x00000000ac027221 */ /* 0x000fe80000010000 */
[C---:B------:R-:W-:Y:S04]  /*97b0*/  HMMA.16816.F32 R140, R168.reuse, R136, R20 ;  /* 0x00000088a88c723c */ /* 0x040fe80000001814 */
[----:B------:R-:W-:Y:S04]  /*97c0*/  FADD.FTZ R2, R173, R2 ;  /* 0x00000002ad027221 */ /* 0x000fe80000010000 */
[C---:B------:R-:W-:Y:S08]  /*97d0*/  HMMA.16816.F32 R136, R168.reuse, R138, R24 ;  /* 0x0000008aa888723c */ /* 0x040ff00000001818 */
[C---:B-1----:R-:W-:Y:S08]  /*97e0*/  HMMA.16816.F32 R28, R168.reuse, R4, R28 ;  /* 0x00000004a81c723c */ /* 0x042ff0000000181c */
[C---:B------:R-:W-:Y:S01]  /*97f0*/  HMMA.16816.F32 R32, R168.reuse, R6, R32 ;  /* 0x00000006a820723c */ /* 0x040fe20000001820 */
[----:B------:R-:W1:Y:S07]  /*9800*/  LDSM.16.MT88.4 R4, [R238+0x2800] ;  /* 0x00280000ee04783b */ /* 0x000e6e0000004200 */
[C---:B--2---:R-:W-:Y:S08]  /*9810*/  HMMA.16816.F32 R36, R168.reuse, R8, R36 ;  /* 0x00000008a824723c */ /* 0x044ff00000001824 */
[C---:B------:R-:W-:Y:S01]  /*9820*/  HMMA.16816.F32 R40, R168.reuse, R10, R40 ;  /* 0x0000000aa828723c */ /* 0x040fe20000001828 */
[----:B------:R-:W2:Y:S07]  /*9830*/  LDSM.16.MT88.4 R8, [R240+0x2800] ;  /* 0x00280000f008783b */ /* 0x000eae0000004200 */
[C---:B-----5:R-:W-:Y:S08]  /*9840*/  HMMA.16816.F32 R44, R168.reuse, R12, R44 ;  /* 0x0000000ca82c723c */ /* 0x060ff0000000182c */
[C---:B------:R-:W-:Y:S01]  /*9850*/  HMMA.16816.F32 R48, R168.reuse, R14, R48 ;  /* 0x0000000ea830723c */ /* 0x040fe20000001830 */
[----:B------:R-:W5:Y:S07]  /*9860*/  LDSM.16.MT88.4 R12, [R237+0x4000] ;  /* 0x00400000ed0c783b */ /* 0x000f6e0000004200 */
        /* <DEDUP_REMOVED lines=22> */
[C---:B------:R-:W-:Y:S08]  /*99d0*/  HMMA.16816.F32 R112, R168.reuse, R10, R112 ;  /* 0x0000000aa870723c */ /* 0x040ff00000001870 */
[C---:B-----5:R-:W-:Y:S08]  /*99e0*/  HMMA.16816.F32 R116, R168.reuse, R12, R116 ;  /* 0x0000000ca874723c */ /* 0x060ff00000001874 */
[C---:B------:R-:W-:Y:S08]  /*99f0*/  HMMA.16816.F32 R120, R168.reuse, R14, R120 ;  /* 0x0000000ea878723c */ /* 0x040ff00000001878 */
[C---:B-1----:R-:W-:Y:S08]  /*9a00*/  HMMA.16816.F32 R124, R168.reuse, R4, R124 ;  /* 0x00000004a87c723c */ /* 0x042ff0000000187c */
[----:B------:R-:W-:Y:S04]  /*9a10*/  HMMA.16816.F32 R128, R168, R6, R128 ;  /* 0x00000006a880723c */ /* 0x000fe80000001880 */
[C---:B----4-:R-:W-:Y:S02]  /*9a20*/  IADD3 R0, R132.reuse, -0x1, RZ ;  /* 0xffffffff84007810 */ /* 0x050fe40007ffe0ff */
[----:B---3--:R-:W-:Y:S02]  /*9a30*/  ISETP.GT.AND P1, PT, R132, R176, PT ;  /* 0x000000b08400720c */ /* 0x008fe40003f24270 */
[----:B------:R-:W-:Y:S01]  /*9a40*/  MOV R132, R3 ;  /* 0x0000000300847202 */ /* 0x000fe20000000f00 */
[----:B------:R1:W-:Y:S04]  /*9a50*/  STL [R1+0x4], R0 ;  /* 0x0000040001007387 */ /* 0x0003e80000100800 */
[----:B------:R1:W-:Y:S06]  /*9a60*/  STL [R1+0xc], R2 ;  /* 0x00000c0201007387 */ /* 0x0003ec0000100800 */
[----:B-1----:R-:W-:-:S05]  /*9a70*/  @P1 BRA `(.L_x_55) ;  /* 0xffffcc4000001947 */ /* 0x002fca000383ffff */
.L_x_43:
[----:B------:R-:W-:Y:S05]  /*9a80*/  BRA.DIV ~URZ, `(.L_x_56) ;  /* 0x000069527f007947 */ /* 0x000fea000b800000 */
[----:B------:R-:W2:Y:S04]  /*9a90*/  LDL.LU R7, [R1+0x8] ;  /* 0x0000080001077983 */ /* 0x000ea80000300800 */
[----:B------:R-:W3:Y:S04]  /*9aa0*/  LDL.LU R6, [R1+0xc] ;  /* 0x00000c0001067983 */ /* 0x000ee80000300800 */
[----:B--2---:R-:W1:Y:S04]  /*9ab0*/  SHFL.BFLY PT, R0, R7, 0x2, 0x1f ;  /* 0x0c401f0007007f89 */ /* 0x004e6800000e0000 */
[----:B---3--:R-:W2:Y:S01]  /*9ac0*/  SHFL.BFLY PT, R2, R6, 0x2, 0x1f ;  /* 0x0c401f0006027f89 */ /* 0x008ea200000e0000 */
[----:B-1----:R-:W-:-:S02]  /*9ad0*/  FADD.FTZ R0, R0, R7 ;  /* 0x0000000700007221 */ /* 0x002fc40000010000 */
[----:B--2---:R-:W-:-:S03]  /*9ae0*/  FADD.FTZ R4, R2, R6 ;  /* 0x0000000602047221 */ /* 0x004fc60000010000 */
[----:B------:R-:W1:Y:S04]  /*9af0*/  SHFL.BFLY PT, R2, R0, 0x1, 0x1f ;  /* 0x0c201f0000027f89 */ /* 0x000e6800000e0000 */
[----:B------:R2:W3:Y:S01]  /*9b00*/  SHFL.BFLY PT, R3, R4, 0x1, 0x1f ;  /* 0x0c201f0004037f89 */ /* 0x0004e200000e0000 */
[----:B-1----:R-:W-:-:S05]  /*9b10*/  FADD.FTZ R5, R0, R2 ;  /* 0x0000000200057221 */ /* 0x002fca0000010000 */
.L_x_132:
[----:B------:R-:W-:Y:S01]  /*9b20*/  FSETP.NE.FTZ.AND P1, PT, R5, RZ, PT ;  /* 0x000000ff0500720b */ /* 0x000fe20003f35000 */
[----:B---3--:R-:W-:Y:S01]  /*9b30*/  FADD.FTZ R3, R3, R4 ;  /* 0x0000000403037221 */ /* 0x008fe20000010000 */
[----:B------:R-:W-:Y:S02]  /*9b40*/  MOV R18, 0xff800000 ;  /* 0xff80000000127802 */ /* 0x000fe40000000f00 */
[----:B------:R-:W-:Y:S02]  /*9b50*/  MOV R19, 0xff800000 ;  /* 0xff80000000137802 */ /* 0x000fe40000000f00 */
[----:B------:R-:W-:-:S07]  /*9b60*/  FSETP.NE.FTZ.AND P0, PT, R3, RZ, PT ;  /* 0x000000ff0300720b */ /* 0x000fce0003f15000 */
[----:B------:R-:W1:Y:S01]  /*9b70*/  @P1 MUFU.LG2 R0, R5 ;  /* 0x0000000500001308 */ /* 0x000e620000000c00 */
[----:B------:R-:W-:-:S05]  /*9b80*/  @P1 MOV R2, 0x3f317218 ;  /* 0x3f31721800021802 */ /* 0x000fca0000000f00 */
[----:B------:R-:W-:Y:S01]  /*9b90*/  @P1 FMUL.FTZ R2, R2, c[0x0][0x2d0] ;  /* 0x0000b40002021a20 */ /* 0x000fe20000410000 */
[----:B--2---:R-:W-:-:S05]  /*9ba0*/  @P0 MOV R4, 0x3f317218 ;  /* 0x3f31721800040802 */ /* 0x004fca0000000f00 */
[----:B------:R-:W-:Y:S02]  /*9bb0*/  @P0 FMUL.FTZ R4, R4, c[0x0][0x2d0] ;  /* 0x0000b40004040a20 */ /* 0x000fe40000410000 */
[----:B-1----:R-:W-:-:S04]  /*9bc0*/  @P1 FMUL.FTZ R0, R0, 0.69314718246459960938 ;  /* 0x3f31721800001820 */ /* 0x002fc80000410000 */
[----:B------:R-:W-:Y:S01]  /*9bd0*/  @P1 FFMA.FTZ R18, R2, R133, R0 ;  /* 0x0000008502121223 */ /* 0x000fe20000010000 */
[----:B------:R-:W-:Y:S01]  /*9be0*/  MOV R2, RZ ;  /* 0x000000ff00027202 */ /* 0x000fe20000000f00 */
[----:B------:R-:W1:Y:S08]  /*9bf0*/  @P0 MUFU.LG2 R0, R3 ;  /* 0x0000000300000308 */ /* 0x000e700000000c00 */
[----:B------:R-:W2:Y:S01]  /*9c00*/  @P1 MUFU.RCP R2, R5 ;  /* 0x0000000500021308 */ /* 0x000ea20000001000 */
[----:B-1----:R-:W-:-:S04]  /*9c10*/  @P0 FMUL.FTZ R0, R0, 0.69314718246459960938 ;  /* 0x3f31721800000820 */ /* 0x002fc80000410000 */
[----:B------:R-:W-:Y:S01]  /*9c20*/  @P0 FFMA.FTZ R19, R4, R132, R0 ;  /* 0x0000008404130223 */ /* 0x000fe20000010000 */
[----:B------:R-:W-:Y:S01]  /*9c30*/  MOV R0, RZ ;  /* 0x000000ff00007202 */ /* 0x000fe20000000f00 */
[C---:B--2---:R-:W-:Y:S02]  /*9c40*/  FMUL.FTZ R132, R2.reuse, R152 ;  /* 0x0000009802847220 */ /* 0x044fe40000410000 */
[----:B------:R-:W-:-:S03]  /*9c50*/  FMUL.FTZ R133, R2, R153 ;  /* 0x0000009902857220 */ /* 0x000fc60000410000 */
[----:B------:R-:W1:Y:S01]  /*9c60*/  @P0 MUFU.RCP R0, R3 ;  /* 0x0000000300000308 */ /* 0x000e620000001000 */
[C---:B------:R-:W-:Y:S02]  /*9c70*/  FMUL.FTZ R160, R2.reuse, R116 ;  /* 0x0000007402a07220 */ /* 0x040fe40000410000 */
[C---:B------:R-:W-:Y:S02]  /*9c80*/  FMUL.FTZ R161, R2.reuse, R117 ;  /* 0x0000007502a17220 */ /* 0x040fe40000410000 */
[C---:B------:R-:W-:Y:S02]  /*9c90*/  FMUL.FTZ R26, R2.reuse, R156 ;  /* 0x0000009c021a7220 */ /* 0x040fe40000410000 */
[C---:B------:R-:W-:Y:S02]  /*9ca0*/  FMUL.FTZ R27, R2.reuse, R157 ;  /* 0x0000009d021b7220 */ /* 0x040fe40000410000 */
[C---:B------:R-:W-:Y:S02]  /*9cb0*/  FMUL.FTZ R152, R2.reuse, R100 ;  /* 0x0000006402987220 */ /* 0x040fe40000410000 */
[----:B------:R-:W-:-:S02]  /*9cc0*/  FMUL.FTZ R153, R2, R101 ;  /* 0x0000006502997220 */ /* 0x000fc40000410000 */
[C---:B------:R-:W-:Y:S02]  /*9cd0*/  FMUL.FTZ R100, R2.reuse, R104 ;  /* 0x0000006802647220 */ /* 0x040fe40000410000 */
[----:B------:R-:W-:Y:S02]  /*9ce0*/  FMUL.FTZ R101, R2, R105 ;  /* 0x0000006902657220 */ /* 0x000fe40000410000 */
[C---:B-1----:R-:W-:Y:S02]  /*9cf0*/  FMUL.FTZ R116, R0.reuse, R158 ;  /* 0x0000009e00747220 */ /* 0x042fe40000410000 */
[----:B------:R-:W-:Y:S02]  /*9d00*/  FMUL.FTZ R117, R0, R159 ;  /* 0x0000009f00757220 */ /* 0x000fe40000410000 */
[C---:B------:R-:W-:Y:S02]  /*9d10*/  FMUL.FTZ R156, R2.reuse, R120 ;  /* 0x00000078029c7220 */ /* 0x040fe40000410000 */
[----:B------:R-:W-:-:S02]  /*9d20*/  FMUL.FTZ R157, R2, R121 ;  /* 0x00000079029d7220 */ /* 0x000fc40000410000 */
[C---:B------:R-:W-:Y:S02]  /*9d30*/  FMUL.FTZ R24, R2.reuse, R128 ;  /* 0x0000008002187220 */ /* 0x040fe40000410000 */
[----:B------:R-:W-:Y:S02]  /*9d40*/  FMUL.FTZ R25, R2, R129 ;  /* 0x0000008102197220 */ /* 0x000fe40000410000 */
[C---:B------:R-:W-:Y:S02]  /*9d50*/  FMUL.FTZ R158, R0.reuse, R34 ;  /* 0x00000022009e7220 */ /* 0x040fe40000410000 */
[----:B------:R-:W-:Y:S02]  /*9d60*/  FMUL.FTZ R159, R0, R35 ;  /* 0x00000023009f7220 */ /* 0x000fe40000410000 */
        /* <DEDUP_REMOVED lines=10> */
[C---:B------:R-:W-:Y:S02]  /*9e10*/  FMUL.FTZ R150, R0.reuse, R142 ;  /* 0x0000008e00967220 */ /* 0x040fe40000410000 */
[C---:B------:R-:W-:Y:S02]  /*9e20*/  FMUL.FTZ R151, R0.reuse, R143 ;  /* 0x0000008f00977220 */ /* 0x040fe40000410000 */
        /* <DEDUP_REMOVED lines=53> */
[----:B------:R-:W-:Y:S01]  /*a180*/  FMUL.FTZ R31, R0, R131 ;  /* 0x00000083001f7220 */ /* 0x000fe20000410000 */
[----:B------:R-:W-:Y:S01]  /*a190*/  MOV R0, 0x1 ;  /* 0x0000000100007802 */ /* 0x000fe20000000f00 */
        /* <DEDUP_REMOVED lines=44> */
.L_x_30:
[----:B-1----:R1:W5:Y:S04]  /*a460*/  LDL R6, [R1+0x48] ;  /* 0x0000480001067983 */ /* 0x0023680000100800 */
[----:B------:R-:W2:Y:S01]  /*a470*/  S2R R2, SR_TID.X ;  /* 0x0000000000027919 */ /* 0x000ea20000002100 */
[----:B------:R-:W-:Y:S01]  /*a480*/  BSSY B0, `(.L_x_57) ;  /* 0x0000011000007945 */ /* 0x000fe20003800000 */
[----:B--2---:R-:W-:-:S13]  /*a490*/  LOP3.LUT P0, RZ, R2, 0xff, RZ, 0xc0, !PT ;  /* 0x000000ff02ff7812 */ /* 0x004fda000780c0ff */
[----:B------:R-:W-:Y:S05]  /*a4a0*/  @P0 BRA `(.L_x_58) ;  /* 0x000000e000000947 */ /* 0x000fea0003800000 */
[----:B-1----:R-:W1:Y:S01]  /*a4b0*/  S2R R2, SR_LANEID ;  /* 0x0000000000027919 */ /* 0x002e620000000000 */
[----:B------:R-:W-:Y:S01]  /*a4c0*/  VOTEU.ANY UR4, UPT, PT ;  /* 0x0000000000047886 */ /* 0x000fe200038e0100 */
[----:B------:R-:W-:Y:S01]  /*a4d0*/  IMAD.MOV.U32 R4, RZ, RZ, c[0x0][0x560] ;  /* 0x00015800ff047624 */ /* 0x000fe200078e00ff */
[----:B------:R-:W1:Y:S01]  /*a4e0*/  FLO.U32 R3, UR4 ;  /* 0x0000000400037d00 */ /* 0x000e6200080e0000 */
[----:B------:R-:W-:Y:S01]  /*a4f0*/  IMAD.MOV.U32 R5, RZ, RZ, c[0x0][0x564] ;  /* 0x00015900ff057624 */ /* 0x000fe200078e00ff */
[----:B-1----:R-:W-:-:S06]  /*a500*/  ISETP.EQ.U32.AND P0, PT, R3, R2, PT ;  /* 0x000000020300720c */ /* 0x002fcc0003f02070 */
[----:B------:R-:W1:Y:S07]  /*a510*/  POPC R2, UR4 ;  /* 0x0000000400027d09 */ /* 0x000e6e0008000000 */
[----:B-1----:R1:W2:Y:S04]  /*a520*/  @P0 ATOMG.E.ADD.STRONG.GPU PT, R2, [R4.64], R2 ;  /* 0x00000002040209a8 */ /* 0x0022a800081ee1c6 */
[----:B-1----:R-:W1:Y:S04]  /*a530*/  S2R R4, SR_LTMASK ;  /* 0x0000000000047919 */ /* 0x002e680000003900 */
[----:B--2---:R1:W2:Y:S02]  /*a540*/  SHFL.IDX PT, R3, R2, R3, 0x1f ;  /* 0x00001f0302037589 */ /* 0x0042a400000e0000 */
[----:B-1----:R-:W-:-:S06]  /*a550*/  LOP3.LUT R2, R4, UR4, RZ, 0xc0, !PT ;  /* 0x0000000404027c12 */ /* 0x002fcc000f8ec0ff */
[----:B------:R-:W2:Y:S02]  /*a560*/  POPC R2, R2 ;  /* 0x0000000200027309 */ /* 0x000ea40000000000 */
[----:B--2--5:R-:W-:-:S05]  /*a570*/  IADD3 R6, R3, c[0x0][0xc], R2 ;  /* 0x0000030003067a10 */ /* 0x024fca0007ffe002 */
[----:B------:R1:W-:Y:S02]  /*a580*/  STL [R1+0x48], R6 ;  /* 0x0000480601007387 */ /* 0x0003e40000100800 */
.L_x_58:
[----:B-1----:R-:W-:Y:S05]  /*a590*/  BSYNC B0 ;  /* 0x0000000000007941 */ /* 0x002fea0003800000 */
.L_x_57:
[----:B------:R-:W-:Y:S01]  /*a5a0*/  PRMT R0, R0, 0x9910, RZ ;  /* 0x0000991000007816 */ /* 0x000fe200000000ff */
[----:B------:R-:W-:Y:S01]  /*a5b0*/  BSSY B1, `(.L_x_59) ;  /* 0x000046d000017945 */ /* 0x000fe20003800000 */
[----:B-----5:R-:W-:Y:S02]  /*a5c0*/  IMAD.MOV.U32 R22, RZ, RZ, R6 ;  /* 0x000000ffff167224 */ /* 0x020fe400078e0006 */
[----:B------:R-:W-:-:S13]  /*a5d0*/  ISETP.NE.AND P0, PT, R0, RZ, PT ;  /* 0x000000ff0000720c */ /* 0x000fda0003f05270 */
[----:B------:R-:W-:Y:S05]  /*a5e0*/  @!P0 BRA `(.L_x_60) ;  /* 0x000035d000008947 */ /* 0x000fea0003800000 */
[----:B------:R-:W2:Y:S04]  /*a5f0*/  LDL R5, [R1+0x5c] ;  /* 0x00005c0001057983 */ /* 0x000ea80000100800 */
[----:B------:R-:W3:Y:S04]  /*a600*/  LDL R11, [R1+0x60] ;  /* 0x00006000010b7983 */ /* 0x000ee80000100800 */
[----:B------:R-:W4:Y:S04]  /*a610*/  LDL R10, [R1+0x68] ;  /* 0x00006800010a7983 */ /* 0x000f280000100800 */
[----:B------:R-:W3:Y:S04]  /*a620*/  LDL R4, [R1+0x64] ;  /* 0x0000640001047983 */ /* 0x000ee80000100800 */
[----:B------:R-:W3:Y:S04]  /*a630*/  LDL R9, [R1+0x78] ;  /* 0x0000780001097983 */ /* 0x000ee80000100800 */
[----:B------:R-:W3:Y:S04]  /*a640*/  LDL R8, [R1+0x70] ;  /* 0x0000700001087983 */ /* 0x000ee80000100800 */
[----:B------:R-:W3:Y:S04]  /*a650*/  LDL R7, [R1+0x74] ;  /* 0x0000740001077983 */ /* 0x000ee80000100800 */
[----:B------:R-:W3:Y:S01]  /*a660*/  LDL R3, [R1+0x6c] ;  /* 0x00006c0001037983 */ /* 0x000ee20000100800 */
[----:B------:R-:W-:Y:S01]  /*a670*/  WARPSYNC 0xffffffff ;  /* 0xffffffff00007948 */ /* 0x000fe20003800000 */
[----:B------:R-:W-:-:S02]  /*a680*/  F2FP.PACK_AB R2, R27, R26 ;  /* 0x0000001a1b02723e */ /* 0x000fc400000000ff */
[----:B------:R-:W-:Y:S01]  /*a690*/  BAR.SYNC.DEFER_BLOCKING 0x1, 0x100 ;  /* 0x0044000000007b1d */ /* 0x000fe20000010000 */
[----:B------:R-:W-:-:S05]  /*a6a0*/  F2FP.PACK_AB R0, R117, R116 ;  /* 0x000000747500723e */ /* 0x000fca00000000ff */
[----:B------:R-:W4:Y:S04]  /*a6b0*/  LDL.LU R6, [R1+0x40] ;  /* 0x0000400001067983 */ /* 0x000f280000300800 */
[----:B--2---:R1:W-:Y:S04]  /*a6c0*/  STS [R5], R2 ;  /* 0x0000000205007388 */ /* 0x0043e80000000800 */
[----:B------:R2:W-:Y:S01]  /*a6d0*/  STS [R5+0x400], R0 ;  /* 0x0004000005007388 */ /* 0x0005e20000000800 */
[----:B-1----:R-:W-:Y:S02]  /*a6e0*/  F2FP.PACK_AB R2, R133, R132 ;  /* 0x000000848502723e */ /* 0x002fe400000000ff */
[----:B--2---:R-:W-:-:S03]  /*a6f0*/  F2FP.PACK_AB R0, R155, R154 ;  /* 0x0000009a9b00723e */ /* 0x004fc600000000ff */
[----:B---3--:R1:W-:Y:S04]  /*a700*/  STS [R11], R2 ;  /* 0x000000020b007388 */ /* 0x0083e80000000800 */
[----:B------:R2:W-:Y:S01]  /*a710*/  STS [R11+0x400], R0 ;  /* 0x000400000b007388 */ /* 0x0005e20000000800 */
[----:B-1----:R-:W-:Y:S02]  /*a720*/  F2FP.PACK_AB R2, R149, R148 ;  /* 0x000000949502723e */ /* 0x002fe400000000ff */
[----:B--2---:R-:W-:-:S03]  /*a730*/  F2FP.PACK_AB R0, R129, R128 ;  /* 0x000000808100723e */ /* 0x004fc600000000ff */
[----:B----4-:R1:W-:Y:S04]  /*a740*/  STS [R10], R2 ;  /* 0x000000020a007388 */ /* 0x0103e80000000800 */
[----:B------:R2:W-:Y:S01]  /*a750*/  STS [R10+0x400], R0 ;  /* 0x000400000a007388 */ /* 0x0005e20000000800 */
[----:B-1----:R-:W-:Y:S02]  /*a760*/  F2FP.PACK_AB R2, R145, R144 ;  /* 0x000000909102723e */ /* 0x002fe400000000ff */
[----:B--2---:R-:W-:-:S03]  /*a770*/  F2FP.PACK_AB R0, R121, R120 ;  /* 0x000000787900723e */ /* 0x004fc600000000ff */
[----:B------:R1:W-:Y:S04]  /*a780*/  STS [R4], R2 ;  /* 0x0000000204007388 */ /* 0x0003e80000000800 */
        /* <DEDUP_REMOVED lines=19> */
[----:B------:R1:W-:Y:S04]  /*a8c0*/  STS [R5+0x4000], R2 ;  /* 0x0040000205007388 */ /* 0x0003e80000000800 */
        /* <DEDUP_REMOVED lines=63> */
[----:B------:R-:W-:Y:S04]  /*acc0*/  STS [R5+0xc000], R2 ;  /* 0x00c0000205007388 */ /* 0x000fe80000000800 */
[----:B------:R1:W-:Y:S04]  /*acd0*/  STS [R5+0xc400], R0 ;  /* 0x00c4000005007388 */ /* 0x0003e80000000800 */
[----:B-1----:R-:W2:Y:S01]  /*ace0*/  LDL.LU R5, [R1+0x44] ;  /* 0x0000440001057983 */ /* 0x002ea20000300800 */
[----:B------:R-:W-:Y:S02]  /*acf0*/  F2FP.PACK_AB R2, R101, R100 ;  /* 0x000000646502723e */ /* 0x000fe400000000ff */
[----:B------:R-:W-:-:S03]  /*ad00*/  F2FP.PACK_AB R0, R79, R78 ;  /* 0x0000004e4f00723e */ /* 0x000fc600000000ff */
[----:B------:R1:W-:Y:S04]  /*ad10*/  STS [R11+0xc000], R2 ;  /* 0x00c000020b007388 */ /* 0x0003e80000000800 */
[----:B------:R3:W-:Y:S01]  /*ad20*/  STS [R11+0xc400], R0 ;  /* 0x00c400000b007388 */ /* 0x0007e20000000800 */
[----:B-1----:R-:W-:Y:S02]  /*ad30*/  F2FP.PACK_AB R2, R105, R104 ;  /* 0x000000686902723e */ /* 0x002fe400000000ff */
[----:B---3--:R-:W-:-:S03]  /*ad40*/  F2FP.PACK_AB R0, R83, R82 ;  /* 0x000000525300723e */ /* 0x008fc600000000ff */
        /* <DEDUP_REMOVED lines=10> */
[----:B------:R-:W-:Y:S01]  /*adf0*/  ISETP.NE.U32.AND P2, PT, RZ, c[0x0][0x508], PT ;  /* 0x00014200ff007a0c */ /* 0x000fe20003f45070 */
[----:B------:R-:W-:Y:S01]  /*ae00*/  IMAD.MOV.U32 R14, RZ, RZ, c[0x0][0x388] ;  /* 0x0000e200ff0e7624 */ /* 0x000fe200078e00ff */
[----:B------:R-:W-:Y:S01]  /*ae10*/  ISETP.NE.U32.AND P1, PT, RZ, c[0x0][0x500], PT ;  /* 0x00014000ff007a0c */ /* 0x000fe20003f25070 */
[----:B------:R-:W4:Y:S01]  /*ae20*/  LDL.LU R4, [R1+0x58] ;  /* 0x0000580001047983 */ /* 0x000f220000300800 */
[----:B-1----:R-:W-:Y:S02]  /*ae30*/  F2FP.PACK_AB R2, R157, R156 ;  /* 0x0000009c9d02723e */ /* 0x002fe400000000ff */
[----:B---3--:R-:W-:-:S03]  /*ae40*/  F2FP.PACK_AB R0, R87, R86 ;  /* 0x000000565700723e */ /* 0x008fc600000000ff */
[----:B------:R1:W-:Y:S04]  /*ae50*/  STS [R8+0xc000], R2 ;  /* 0x00c0000208007388 */ /* 0x0003e80000000800 */
[----:B------:R3:W-:Y:S01]  /*ae60*/  STS [R8+0xc400], R0 ;  /* 0x00c4000008007388 */ /* 0x0007e20000000800 */
[----:B------:R-:W-:Y:S02]  /*ae70*/  ISETP.NE.AND.EX P2, PT, RZ, c[0x0][0x50c], PT, P2 ;  /* 0x00014300ff007a0c */ /* 0x000fe40003f45320 */
[----:B-1----:R-:W-:Y:S02]  /*ae80*/  F2FP.PACK_AB R2, R113, R112 ;  /* 0x000000707102723e */ /* 0x002fe400000000ff */
[----:B---3--:R-:W-:-:S03]  /*ae90*/  F2FP.PACK_AB R0, R59, R58 ;  /* 0x0000003a3b00723e */ /* 0x008fc600000000ff */
[----:B------:R1:W-:Y:S04]  /*aea0*/  STS [R7+0xc000], R2 ;  /* 0x00c0000207007388 */ /* 0x0003e80000000800 */
[----:B------:R3:W-:Y:S01]  /*aeb0*/  STS [R7+0xc400], R0 ;  /* 0x00c4000007007388 */ /* 0x0007e20000000800 */
[----:B-1----:R-:W-:Y:S02]  /*aec0*/  F2FP.PACK_AB R2, R25, R24 ;  /* 0x000000181902723e */ /* 0x002fe400000000ff */
[----:B---3--:R-:W-:-:S03]  /*aed0*/  F2FP.PACK_AB R0, R31, R30 ;  /* 0x0000001e1f00723e */ /* 0x008fc600000000ff */
[----:B------:R1:W-:Y:S04]  /*aee0*/  STS [R3+0xc000], R2 ;  /* 0x00c0000203007388 */ /* 0x0003e80000000800 */
[----:B------:R3:W-:Y:S04]  /*aef0*/  STS [R3+0xc400], R0 ;  /* 0x00c4000003007388 */ /* 0x0007e80000000800 */
[----:B------:R-:W-:Y:S01]  /*af00*/  BAR.SYNC.DEFER_BLOCKING 0x1, 0x100 ;  /* 0x0044000000007b1d */ /* 0x000fe20000010000 */
[----:B------:R-:W-:Y:S02]  /*af10*/  ISETP.NE.AND.EX P1, PT, RZ, c[0x0][0x504], PT, P1 ;  /* 0x00014100ff007a0c */ /* 0x000fe40003f25310 */
[----:B-1----:R-:W-:Y:S01]  /*af20*/  @P2 IADD3 R2, P0, R6, c[0x0][0x508], RZ ;  /* 0x0001420006022a10 */ /* 0x002fe20007f1e0ff */
[----:B---3--:R-:W-:-:S03]  /*af30*/  IMAD.MOV.U32 R0, RZ, RZ, RZ ;  /* 0x000000ffff007224 */ /* 0x008fc600078e00ff */
[----:B--2---:R-:W-:-:S05]  /*af40*/  @P2 IADD3.X R3, R5, c[0x0][0x50c], RZ, P0, !PT ;  /* 0x0001430005032a10 */ /* 0x004fca00007fe4ff */
[----:B------:R1:W5:Y:S02]  /*af50*/  @P2 LDG.E R14, [R2.64] ;  /* 0x00000006020e2981 */ /* 0x000364000c1e1900 */
[----:B-1----:R-:W-:-:S04]  /*af60*/  IADD3 R2, P0, R6, c[0x0][0x500], RZ ;  /* 0x0001400006027a10 */ /* 0x002fc80007f1e0ff */
[----:B------:R-:W-:-:S05]  /*af70*/  IADD3.X R3, R5, c[0x0][0x504], RZ, P0, !PT ;  /* 0x0001410005037a10 */ /* 0x000fca00007fe4ff */
[----:B------:R1:W5:Y:S01]  /*af80*/  @P1 LDG.E R0, [R2.64] ;  /* 0x0000000602001981 */ /* 0x000362000c1e1900 */
[----:B----4-:R-:W-:-:S04]  /*af90*/  ISETP.NE.AND P0, PT, R4, RZ, PT ;  /* 0x000000ff0400720c */ /* 0x010fc80003f05270 */
[----:B------:R-:W-:Y:S01]  /*afa0*/  SEL R5, R4, c[0x0][0x3d4], P0 ;  /* 0x0000f50004057a07 */ /* 0x000fe20000000000 */
[----:B------:R-:W-:Y:S05]  /*afb0*/  @P2 BRA `(.L_x_61) ;  /* 0x0000004000002947 */ /* 0x000fea0003800000 */
[----:B-1----:R-:W-:Y:S05]  /*afc0*/  @!P1 BRA `(.L_x_61) ;  /* 0x0000003000009947 */ /* 0x002fea0003800000 */
[----:B------:R1:W2:Y:S04]  /*afd0*/  LDG.E R4, [R2.64] ;  /* 0x0000000602047981 */ /* 0x0002a8000c1e1900 */
[----:B-1----:R-:W2:Y:S02]  /*afe0*/  LDG.E R2, [R2.64+0x4] ;  /* 0x0000040602027981 */ /* 0x002ea4000c1e1900 */
[----:B--2--5:R-:W-:Y:S02]  /*aff0*/  IADD3 R14, -R4, R2, RZ ;  /* 0x00000002040e7210 */ /* 0x024fe40007ffe1ff */
.L_x_61:
[----:B-1----:R-:W2:Y:S04]  /*b000*/  LDL.LU R6, [R1+0x3c] ;  /* 0x00003c0001067983 */ /* 0x002ea80000300800 */
[----:B------:R-:W3:Y:S04]  /*b010*/  LDL.LU R3, [R1+0x50] ;  /* 0x0000500001037983 */ /* 0x000ee80000300800 */
[----:B------:R-:W4:Y:S04]  /*b020*/  LDL.LU R2, [R1+0x7c] ;  /* 0x00007c0001027983 */ /* 0x000f280000300800 */
[----:B------:R-:W4:Y:S04]  /*b030*/  LDL R11, [R1+0x80] ;  /* 0x00008000010b7983 */ /* 0x000f280000100800 */
[----:B------:R-:W4:Y:S04]  /*b040*/  LDL R9, [R1+0x188] ;  /* 0x0001880001097983 */ /* 0x000f280000100800 */
[----:B------:R-:W4:Y:S01]  /*b050*/  LDL R20, [R1+0x4c] ;  /* 0x00004c0001147983 */ /* 0x000f220000100800 */
[----:B------:R-:W-:Y:S01]  /*b060*/  IMAD.MOV.U32 R15, RZ, RZ, 0x368 ;  /* 0x00000368ff0f7424 */ /* 0x000fe200078e00ff */
[----:B------:R-:W-:-:S02]  /*b070*/  ISETP.GT.AND P3, PT, R5, 0x1, PT ;  /* 0x000000010500780c */ /* 0x000fc40003f64270 */
[----:B------:R-:W4:Y:S01]  /*b080*/  LDL R23, [R1+0x184] ;  /* 0x0001840001177983 */ /* 0x000f220000100800 */
[----:B------:R-:W-:Y:S02]  /*b090*/  ISETP.NE.U32.AND P0, PT, RZ, c[0x0][0x500], PT ;  /* 0x00014000ff007a0c */ /* 0x000fe40003f05070 */
[----:B------:R-:W-:Y:S02]  /*b0a0*/  SEL R15, R15, 0x328, P3 ;  /* 0x000003280f0f7807 */ /* 0x000fe40001800000 */
[----:B------:R-:W-:Y:S02]  /*b0b0*/  ISETP.NE.AND.EX P0, PT, RZ, c[0x0][0x504], PT, P0 ;  /* 0x00014100ff007a0c */ /* 0x000fe40003f05300 */
[----:B------:R-:W1:Y:S08]  /*b0c0*/  LDC.64 R4, c[0x0][R15+0x170] ;  /* 0x00005c000f047b82 */ /* 0x000e700000000a00 */
[----:B------:R-:W1:Y:S08]  /*b0d0*/  LDC.64 R12, c[0x0][R15+0x168] ;  /* 0x00005a000f0c7b82 */ /* 0x000e700000000a00 */
[----:B------:R-:W1:Y:S01]  /*b0e0*/  LDC.64 R16, c[0x0][R15+0x178] ;  /* 0x00005e000f107b82 */ /* 0x000e620000000a00 */
[----:B--2---:R-:W-:-:S02]  /*b0f0*/  SEL R8, R6, RZ, !P0 ;  /* 0x000000ff06087207 */ /* 0x004fc40004000000 */
[----:B---3--:R-:W-:Y:S02]  /*b100*/  LOP3.LUT R10, R3, 0xffff, RZ, 0xc0, !PT ;  /* 0x0000ffff030a7812 */ /* 0x008fe400078ec0ff */
[----:B----4-:R-:W-:Y:S01]  /*b110*/  SEL R3, R2, RZ, !P0 ;  /* 0x000000ff02037207 */ /* 0x010fe20004000000 */
[----:B-1----:R-:W-:Y:S02]  /*b120*/  IMAD R2, R5, R8, RZ ;  /* 0x0000000805027224 */ /* 0x002fe400078e02ff */
[----:B------:R-:W-:Y:S02]  /*b130*/  IMAD R6, R13, R10, RZ ;  /* 0x0000000a0d067224 */ /* 0x000fe400078e02ff */
[C---:B------:R-:W-:Y:S02]  /*b140*/  IMAD R7, R4.reuse, R3, R2 ;  /* 0x0000000304077224 */ /* 0x040fe400078e0202 */
[----:B------:R-:W-:-:S04]  /*b150*/  IMAD.WIDE.U32 R2, R4, R8, RZ ;  /* 0x0000000804027225 */ /* 0x000fc800078e00ff */
[----:B------:R-:W-:-:S04]  /*b160*/  IMAD.WIDE.U32 R4, R12, R10, RZ ;  /* 0x0000000a0c047225 */ /* 0x000fc800078e00ff */
[----:B------:R-:W-:Y:S01]  /*b170*/  IMAD.IADD R3, R3, 0x1, R7 ;  /* 0x0000000103037824 */ /* 0x000fe200078e0207 */
[----:B-----5:R-:W-:Y:S01]  /*b180*/  IADD3 R12, P1, P0, R2, R4, R0 ;  /* 0x00000004020c7210 */ /* 0x020fe2000783e000 */
[----:B------:R-:W-:Y:S02]  /*b190*/  IMAD.MOV.U32 R2, RZ, RZ, c[0x0][0x4e8] ;  /* 0x00013a00ff027624 */ /* 0x000fe400078e00ff */
[----:B------:R-:W-:Y:S02]  /*b1a0*/  IMAD.IADD R6, R5, 0x1, R6 ;  /* 0x0000000105067824 */ /* 0x000fe400078e0206 */
[----:B------:R-:W-:Y:S01]  /*b1b0*/  IMAD R9, R20, 0x80, R9 ;  /* 0x0000008014097824 */ /* 0x000fe200078e0209 */
[----:B------:R-:W-:Y:S02]  /*b1c0*/  ISETP.NE.AND P2, PT, R2, 0x1, PT ;  /* 0x000000010200780c */ /* 0x000fe40003f45270 */
[----:B------:R-:W-:Y:S02]  /*b1d0*/  SEL R2, R11, RZ, P3 ;  /* 0x000000ff0b027207 */ /* 0x000fe40001800000 */
[----:B------:R-:W-:-:S03]  /*b1e0*/  SHF.R.S32.HI R11, RZ, 0x1f, R0 ;  /* 0x0000001fff0b7819 */ /* 0x000fc60000011400 */
[-C--:B------:R-:W-:Y:S02]  /*b1f0*/  IMAD R7, R17, R2.reuse, RZ ;  /* 0x0000000211077224 */ /* 0x080fe400078e02ff */
[----:B------:R-:W-:Y:S02]  /*b200*/  IMAD.WIDE.U32 R4, R16, R2, RZ ;  /* 0x0000000210047225 */ /* 0x000fe400078e00ff */
[----:B------:R-:W1:Y:S01]  /*b210*/  LDC.64 R16, c[0x0][R15+0x160] ;  /* 0x000058000f107b82 */ /* 0x000e620000000a00 */
[----:B------:R-:W-:Y:S01]  /*b220*/  IADD3.X R6, R3, R6, R11, P1, P0 ;  /* 0x0000000603067210 */ /* 0x000fe20000fe040b */
[----:B------:R-:W-:-:S04]  /*b230*/  @P2 IMAD.HI.U32 R3, R9, c[0x0][0x4ec], RZ ;  /* 0x00013b0009032a27 */ /* 0x000fc800078e00ff */
[----:B------:R-:W-:Y:S01]  /*b240*/  IMAD.MOV.U32 R2, RZ, RZ, R9 ;  /* 0x000000ffff027224 */ /* 0x000fe200078e0009 */
[----:B------:R-:W-:Y:S01]  /*b250*/  @P2 SHF.R.U32.HI R2, RZ, c[0x0][0x4f0], R3 ;  /* 0x00013c00ff022a19 */ /* 0x000fe20000011603 */
[----:B------:R-:W2:Y:S03]  /*b260*/  S2R R13, SR_TID.X ;  /* 0x00000000000d7919 */ /* 0x000ea60000002100 */
[----:B------:R-:W-:Y:S02]  /*b270*/  IADD3 R4, P1, P0, R2, R12, R4 ;  /* 0x0000000c02047210 */ /* 0x000fe4000783e004 */
[--C-:B------:R-:W-:Y:S01]  /*b280*/  SHF.R.S32.HI R3, RZ, 0x1f, R2.reuse ;  /* 0x0000001fff037819 */ /* 0x100fe20000011402 */
[----:B------:R-:W-:Y:S02]  /*b290*/  IMAD.MOV R2, RZ, RZ, -R2 ;  /* 0x000000ffff027224 */ /* 0x000fe400078e0a02 */
[----:B------:R-:W-:-:S02]  /*b2a0*/  IMAD.IADD R5, R5, 0x1, R7 ;  /* 0x0000000105057824 */ /* 0x000fc400078e0207 */
[----:B------:R-:W-:-:S03]  /*b2b0*/  IMAD R2, R2, c[0x0][0x4e8], R9 ;  /* 0x00013a0002027a24 */ /* 0x000fc600078e0209 */
[----:B------:R-:W-:Y:S02]  /*b2c0*/  IADD3.X R5, R3, R6, R5, P1, P0 ;  /* 0x0000000603057210 */ /* 0x000fe40000fe0405 */
[----:B------:R-:W-:Y:S02]  /*b2d0*/  SHF.R.S32.HI R6, RZ, 0x1f, R2 ;  /* 0x0000001fff067819 */ /* 0x000fe40000011402 */
[----:B--2---:R-:W-:Y:S01]  /*b2e0*/  SHF.R.S32.HI R21, RZ, 0x1f, R13 ;  /* 0x0000001fff157819 */ /* 0x004fe2000001140d */
[----:B-1----:R-:W-:-:S04]  /*b2f0*/  IMAD R3, R17, R2, RZ ;  /* 0x0000000211037224 */ /* 0x002fc800078e02ff */
[C---:B------:R-:W-:Y:S02]  /*b300*/  IMAD R6, R16.reuse, R6, R3 ;  /* 0x0000000610067224 */ /* 0x040fe400078e0203 */
[----:B------:R-:W-:-:S04]  /*b310*/  IMAD.WIDE.U32 R2, R16, R2, R4 ;  /* 0x0000000210027225 */ /* 0x000fc800078e0004 */
[----:B------:R-:W-:Y:S02]  /*b320*/  IMAD.MOV.U32 R4, RZ, RZ, c[0x0][0x4a8] ;  /* 0x00012a00ff047624 */ /* 0x000fe400078e00ff */
[----:B------:R-:W-:-:S03]  /*b330*/  IMAD.MOV.U32 R5, RZ, RZ, c[0x0][0x4ac] ;  /* 0x00012b00ff057624 */ /* 0x000fc600078e00ff */
[----:B------:R-:W-:Y:S01]  /*b340*/  SEL R4, R4, c[0x0][0x450], P3 ;  /* 0x0001140004047a07 */ /* 0x000fe20001800000 */
[----:B------:R-:W-:Y:S01]  /*b350*/  IMAD.IADD R3, R3, 0x1, R6 ;  /* 0x0000000103037824 */ /* 0x000fe200078e0206 */
[----:B------:R-:W-:Y:S02]  /*b360*/  SEL R5, R5, c[0x0][0x454], P3 ;  /* 0x0001150005057a07 */ /* 0x000fe40001800000 */
[C---:B------:R-:W-:Y:S02]  /*b370*/  LEA R4, P0, R2.reuse, R4, 0x2 ;  /* 0x0000000402047211 */ /* 0x040fe400078010ff */
[----:B------:R-:W-:Y:S02]  /*b380*/  LEA.HI R21, R21, R13, RZ, 0x5 ;  /* 0x0000000d15157211 */ /* 0x000fe400078f28ff */
[----:B------:R-:W-:Y:S02]  /*b390*/  LEA.HI.X R2, R2, R5, R3, 0x2, P0 ;  /* 0x0000000502027211 */ /* 0x000fe400000f1403 */
[----:B------:R-:W-:Y:S01]  /*b3a0*/  LOP3.LUT R21, R21, 0xffffffe0, RZ, 0xc0, !PT ;  /* 0xffffffe015157812 */ /* 0x000fe200078ec0ff */
[----:B------:R-:W-:Y:S04]  /*b3b0*/  SHFL.IDX PT, R6, R4, RZ, 0x1c1f ;  /* 0x001c1fff04067589 */ /* 0x000fe800000e0000 */
[----:B------:R-:W1:Y:S01]  /*b3c0*/  SHFL.IDX PT, R7, R2, RZ, 0x1c1f ;  /* 0x001c1fff02077589 */ /* 0x000e6200000e0000 */
[----:B------:R-:W-:-:S03]  /*b3d0*/  IMAD.IADD R21, R13, 0x1, -R21 ;  /* 0x000000010d157824 */ /* 0x000fc600078e0a15 */
[----:B------:R-:W-:Y:S04]  /*b3e0*/  SHFL.IDX PT, R4, R4, 0x1, 0x1c1f ;  /* 0x003c1f0004047f89 */ /* 0x000fe800000e0000 */
[----:B------:R2:W3:Y:S01]  /*b3f0*/  SHFL.IDX PT, R5, R2, 0x1, 0x1c1f ;  /* 0x003c1f0002057f89 */ /* 0x0004e200000e0000 */
[----:B------:R-:W-:Y:S01]  /*b400*/  IMAD R13, R14, c[0x0][0x4e8], RZ ;  /* 0x00013a000e0d7a24 */ /* 0x000fe200078e02ff */
[----:B------:R-:W-:Y:S01]  /*b410*/  LOP3.LUT P0, RZ, R21, 0x3, RZ, 0xc0, !PT ;  /* 0x0000000315ff7812 */ /* 0x000fe2000780c0ff */
[----:B--2---:R-:W-:-:S05]  /*b420*/  IMAD R2, R20, 0x80, R23 ;  /* 0x0000008014027824 */ /* 0x004fca00078e0217 */
[C---:B------:R-:W-:Y:S02]  /*b430*/  IADD3 R3, R2.reuse, 0x8, RZ ;  /* 0x0000000802037810 */ /* 0x040fe40007ffe0ff */
[-C--:B------:R-:W-:Y:S02]  /*b440*/  ISETP.GE.OR P1, PT, R2, R13.reuse, P0 ;  /* 0x0000000d0200720c */ /* 0x080fe40000726670 */
[----:B------:R-:W-:-:S11]  /*b450*/  ISETP.GE.OR P0, PT, R3, R13, P0 ;  /* 0x0000000d0300720c */ /* 0x000fd60000706670 */
[----:B-1----:R1:W-:Y:S01]  /*b460*/  @!P1 ST.E [R6.64], R18 ;  /* 0x0000001206009985 */ /* 0x0023e2000c101906 */
[----:B------:R-:W-:-:S03]  /*b470*/  ISETP.GE.AND P1, PT, R2, R13, PT ;  /* 0x0000000d0200720c */ /* 0x000fc60003f26270 */
[----:B---3--:R1:W-:Y:S01]  /*b480*/  @!P0 ST.E [R4.64], R19 ;  /* 0x0000001304008985 */ /* 0x0083e2000c101906 */
[----:B------:R-:W-:Y:S01]  /*b490*/  ISETP.GE.AND P0, PT, R3, R13, PT ;  /* 0x0000000d0300720c */ /* 0x000fe20003f06270 */
[----:B------:R-:W-:Y:S05]  /*b4a0*/  @P3 BRA `(.L_x_62) ;  /* 0x00000c5000003947 */ /* 0x000fea0003800000 */
[----:B------:R-:W2:Y:S01]  /*b4b0*/  S2R R102, SR_TID.X ;  /* 0x0000000000667919 */ /* 0x000ea20000002100 */
[----:B------:R-:W-:Y:S01]  /*b4c0*/  IMAD R11, R11, c[0x0][0x3a0], RZ ;  /* 0x0000e8000b0b7a24 */ /* 0x000fe200078e02ff */
[----:B-1----:R-:W-:Y:S01]  /*b4d0*/  SHF.R.S32.HI R5, RZ, 0x1f, R8 ;  /* 0x0000001fff057819 */ /* 0x002fe20000011408 */
[C---:B------:R-:W-:Y:S01]  /*b4e0*/  IMAD.WIDE.U32 R2, R0.reuse, c[0x0][0x3a0], RZ ;  /* 0x0000e80000027a25 */ /* 0x040fe200078e00ff */
[----:B------:R1:W3:Y:S03]  /*b4f0*/  LDS.128 R32, [R247+0x80] ;  /* 0x00008000f7207984 */ /* 0x0002e60000000c00 */
[----:B------:R-:W-:Y:S01]  /*b500*/  IMAD R0, R0, c[0x0][0x3a4], R11 ;  /* 0x0000e90000007a24 */ /* 0x000fe200078e020b */
[----:B------:R1:W4:Y:S01]  /*b510*/  LDS.128 R48, [R247+0x1080] ;  /* 0x00108000f7307984 */ /* 0x0003220000000c00 */
[----:B------:R-:W-:-:S03]  /*b520*/  IMAD R5, R5, c[0x0][0x3f0], RZ ;  /* 0x0000fc0005057a24 */ /* 0x000fc600078e02ff */
[----:B------:R-:W-:Y:S01]  /*b530*/  IADD3 R3, R3, R0, RZ ;  /* 0x0000000003037210 */ /* 0x000fe20007ffe0ff */
[----:B------:R1:W1:Y:S01]  /*b540*/  LDS.128 R64, [R247+0x2080] ;  /* 0x00208000f7407984 */ /* 0x0002620000000c00 */
[----:B------:R-:W-:-:S03]  /*b550*/  IMAD R7, R8, c[0x0][0x3f4], R5 ;  /* 0x0000fd0008077a24 */ /* 0x000fc600078e0205 */
[----:B------:R1:W1:Y:S01]  /*b560*/  LDS.128 R76, [R247+0x3080] ;  /* 0x00308000f74c7984 */ /* 0x0002620000000c00 */
[----:B------:R-:W-:-:S03]  /*b570*/  IMAD.WIDE.U32 R2, R10, c[0x0][0x3e8], R2 ;  /* 0x0000fa000a027a25 */ /* 0x000fc600078e0002 */
[----:B------:R1:W1:Y:S01]  /*b580*/  LDS.128 R28, [R247+0x4080] ;  /* 0x00408000f71c7984 */ /* 0x0002620000000c00 */
[----:B------:R-:W-:Y:S01]  /*b590*/  IMAD R3, R10, c[0x0][0x3ec], R3 ;  /* 0x0000fb000a037a24 */ /* 0x000fe200078e0203 */
[--C-:B--2---:R-:W-:Y:S02]  /*b5a0*/  SHF.R.S32.HI R21, RZ, 0x1f, R102.reuse ;  /* 0x0000001fff157819 */ /* 0x104fe40000011466 */
[----:B------:R2:W1:Y:S01]  /*b5b0*/  LDS.128 R44, [R247+0x5080] ;  /* 0x00508000f72c7984 */ /* 0x0004620000000c00 */
[----:B------:R-:W-:Y:S01]  /*b5c0*/  SHF.R.S32.HI R23, RZ, 0x1f, R102 ;  /* 0x0000001fff177819 */ /* 0x000fe20000011466 */
[----:B------:R-:W-:Y:S01]  /*b5d0*/  IMAD.WIDE.U32 R2, R8, c[0x0][0x3f0], R2 ;  /* 0x0000fc0008027a25 */ /* 0x000fe200078e0002 */
[-C--:B------:R-:W-:Y:S01]  /*b5e0*/  LEA.HI R21, R21, R102.reuse, RZ, 0x3 ;  /* 0x0000006615157211 */ /* 0x080fe200078f18ff */
[----:B------:R2:W1:Y:S01]  /*b5f0*/  LDS.128 R60, [R247+0x6080] ;  /* 0x00608000f73c7984 */ /* 0x0004620000000c00 */
[----:B------:R-:W-:Y:S01]  /*b600*/  LEA.HI R23, R23, R102, RZ, 0x3 ;  /* 0x0000006617177211 */ /* 0x000fe200078f18ff */
[----:B------:R-:W-:Y:S01]  /*b610*/  IMAD.IADD R3, R3, 0x1, R7 ;  /* 0x0000000103037824 */ /* 0x000fe200078e0207 */
[----:B------:R-:W-:Y:S01]  /*b620*/  LOP3.LUT R21, R21, 0xfffffff8, RZ, 0xc0, !PT ;  /* 0xfffffff815157812 */ /* 0x000fe200078ec0ff */
[----:B------:R2:W1:Y:S01]  /*b630*/  LDS.128 R72, [R247+0x7080] ;  /* 0x00708000f7487984 */ /* 0x0004620000000c00 */
[----:B------:R-:W-:-:S02]  /*b640*/  SHF.R.S32.HI R23, RZ, 0x3, R23 ;  /* 0x00000003ff177819 */ /* 0x000fc40000011417 */
[----:B------:R-:W-:Y:S01]  /*b650*/  IADD3 R21, -R21, R102, RZ ;  /* 0x0000006615157210 */ /* 0x000fe20007ffe1ff */
[----:B------:R2:W1:Y:S03]  /*b660*/  LDS.128 R24, [R247+0x8080] ;  /* 0x00808000f7187984 */ /* 0x0004660000000c00 */
[----:B------:R-:W-:Y:S01]  /*b670*/  LEA R4, R21, R23, 0x5 ;  /* 0x0000001715047211 */ /* 0x000fe200078e28ff */
[----:B------:R2:W1:Y:S04]  /*b680*/  LDS.128 R40, [R247+0x9080] ;  /* 0x00908000f7287984 */ /* 0x0004680000000c00 */
[----:B------:R-:W-:Y:S01]  /*b690*/  IMAD R4, R20, 0x80, R4 ;  /* 0x0000008014047824 */ /* 0x000fe200078e0204 */
[----:B------:R2:W1:Y:S03]  /*b6a0*/  LDS.128 R56, [R247+0xa080] ;  /* 0x00a08000f7387984 */ /* 0x0004660000000c00 */
[----:B------:R-:W-:Y:S01]  /*b6b0*/  @P2 IMAD.HI.U32 R6, R4, c[0x0][0x4ec], RZ ;  /* 0x00013b0004062a27 */ /* 0x000fe200078e00ff */
[----:B------:R2:W1:Y:S01]  /*b6c0*/  LDS.128 R68, [R247+0xb080] ;  /* 0x00b08000f7447984 */ /* 0x0004620000000c00 */
[----:B------:R-:W-:-:S03]  /*b6d0*/  MOV R0, R4 ;  /* 0x0000000400007202 */ /* 0x000fc60000000f00 */
[----:B------:R2:W1:Y:S01]  /*b6e0*/  LDS.128 R16, [R247+0xc080] ;  /* 0x00c08000f7107984 */ /* 0x0004620000000c00 */
[----:B------:R-:W-:-:S03]  /*b6f0*/  @P2 SHF.R.U32.HI R0, RZ, c[0x0][0x4f0], R6 ;  /* 0x00013c00ff002a19 */ /* 0x000fc60000011606 */
[----:B------:R2:W1:Y:S01]  /*b700*/  LDS.128 R36, [R247+0xd080] ;  /* 0x00d08000f7247984 */ /* 0x0004620000000c00 */
[----:B------:R-:W-:Y:S01]  /*b710*/  SHF.R.S32.HI R6, RZ, 0x1f, R0 ;  /* 0x0000001fff067819 */ /* 0x000fe20000011400 */
[C---:B------:R-:W-:Y:S01]  /*b720*/  IMAD.WIDE.U32 R2, R0.reuse, c[0x0][0x3e0], R2 ;  /* 0x0000f80000027a25 */ /* 0x040fe200078e0002 */
[----:B------:R-:W-:Y:S01]  /*b730*/  IADD3 R5, -R0, RZ, RZ ;  /* 0x000000ff00057210 */ /* 0x000fe20007ffe1ff */
[----:B------:R2:W1:Y:S02]  /*b740*/  LDS.128 R52, [R247+0xe080] ;  /* 0x00e08000f7347984 */ /* 0x0004640000000c00 */
[----:B------:R-:W-:Y:S02]  /*b750*/  IMAD R6, R6, c[0x0][0x3e0], RZ ;  /* 0x0000f80006067a24 */ /* 0x000fe400078e02ff */
[----:B------:R2:W1:Y:S01]  /*b760*/  LDS.128 R80, [R247+0xf080] ;  /* 0x00f08000f7507984 */ /* 0x0004620000000c00 */
[----:B------:R-:W-:Y:S02]  /*b770*/  IMAD R4, R5, c[0x0][0x4e8], R4 ;  /* 0x00013a0005047a24 */ /* 0x000fe400078e0204 */
[----:B------:R-:W-:-:S03]  /*b780*/  IMAD R5, R0, c[0x0][0x3e4], R6 ;  /* 0x0000f90000057a24 */ /* 0x000fc600078e0206 */
[----:B------:R-:W-:Y:S02]  /*b790*/  SHF.R.S32.HI R0, RZ, 0x1f, R4 ;  /* 0x0000001fff007819 */ /* 0x000fe40000011404 */
[----:B------:R-:W-:-:S03]  /*b7a0*/  IADD3 R3, R3, R5, RZ ;  /* 0x0000000503037210 */ /* 0x000fc60007ffe0ff */
[----:B------:R-:W-:Y:S02]  /*b7b0*/  IMAD R0, R0, c[0x0][0x3d8], RZ ;  /* 0x0000f60000007a24 */ /* 0x000fe400078e02ff */
[----:B------:R-:W-:-:S04]  /*b7c0*/  IMAD.WIDE.U32 R2, R4, c[0x0][0x3d8], R2 ;  /* 0x0000f60004027a25 */ /* 0x000fc800078e0002 */
[----:B------:R-:W-:Y:S01]  /*b7d0*/  IMAD R0, R4, c[0x0][0x3dc], R0 ;  /* 0x0000f70004007a24 */ /* 0x000fe200078e0200 */
[----:B------:R-:W-:-:S04]  /*b7e0*/  LEA R14, P0, R2, c[0x0][0x380], 0x1 ;  /* 0x0000e000020e7a11 */ /* 0x000fc800078008ff */
[----:B------:R-:W-:-:S04]  /*b7f0*/  IADD3 R0, R3, R0, RZ ;  /* 0x0000000003007210 */ /* 0x000fc80007ffe0ff */
[----:B------:R-:W-:Y:S01]  /*b800*/  LEA.HI.X R5, R2, c[0x0][0x384], R0, 0x1, P0 ;  /* 0x0000e10002057a11 */ /* 0x000fe200000f0c00 */
[----:B------:R-:W-:Y:S05]  /*b810*/  BRA.DIV ~URZ, `(.L_x_63) ;  /* 0x00004d127f007947 */ /* 0x000fea000b800000 */
[----:B--234-:R2:W3:Y:S02]  /*b820*/  SHFL.IDX PT, R4, R5, RZ, 0x181f ;  /* 0x00181fff05047589 */ /* 0x01c4e400000e0000 */
.L_x_133:
[----:B------:R-:W-:Y:S05]  /*b830*/  BRA.DIV ~URZ, `(.L_x_64) ;  /* 0x00004d627f007947 */ /* 0x000fea000b800000 */
[----:B------:R4:W2:Y:S02]  /*b840*/  SHFL.IDX PT, R0, R14, RZ, 0x181f ;  /* 0x00181fff0e007589 */ /* 0x0008a400000e0000 */
.L_x_134:
[----:B------:R-:W5:Y:S02]  /*b850*/  S2R R2, SR_TID.X ;  /* 0x0000000000027919 */ /* 0x000f640000002100 */
[----:B-----5:R-:W-:-:S04]  /*b860*/  SHF.R.S32.HI R3, RZ, 0x1f, R2 ;  /* 0x0000001fff037819 */ /* 0x020fc80000011402 */
[----:B------:R-:W-:Y:S02]  /*b870*/  LEA.HI R3, R3, R2, RZ, 0x3 ;  /* 0x0000000203037211 */ /* 0x000fe400078f18ff */
[----:B------:R-:W5:Y:S02]  /*b880*/  LDL.LU R2, [R1+0x4c] ;  /* 0x00004c0001027983 */ /* 0x000f640000300800 */
[----:B------:R-:W-:Y:S01]  /*b890*/  SHF.R.S32.HI R3, RZ, 0x3, R3 ;  /* 0x00000003ff037819 */ /* 0x000fe20000011403 */
[----:B------:R-:W-:Y:S04]  /*b8a0*/  BSSY B0, `(.L_x_65) ;  /* 0x000001e000007945 */ /* 0x000fe80003800000 */
[----:B-----5:R-:W-:-:S05]  /*b8b0*/  IMAD R12, R2, 0x80, R3 ;  /* 0x00000080020c7824 */ /* 0x020fca00078e0203 */
[----:B------:R-:W-:-:S13]  /*b8c0*/  ISETP.GE.AND P0, PT, R12, R13, PT ;  /* 0x0000000d0c00720c */ /* 0x000fda0003f06270 */
[----:B------:R-:W-:Y:S05]  /*b8d0*/  @P0 BRA `(.L_x_66) ;  /* 0x000001a000000947 */ /* 0x000fea0003800000 */
[C---:B------:R-:W-:Y:S02]  /*b8e0*/  IADD3 R84, R251.reuse, 0x40, RZ ;  /* 0x00000040fb547810 */ /* 0x040fe40007ffe0ff */
[C---:B------:R-:W-:Y:S02]  /*b8f0*/  IADD3 R21, R251.reuse, 0x80, RZ ;  /* 0x00000080fb157810 */ /* 0x040fe40007ffe0ff */
[C---:B------:R-:W-:Y:S02]  /*b900*/  ISETP.GE.AND P6, PT, R251.reuse, c[0x0][0x3c8], PT ;  /* 0x0000f200fb007a0c */ /* 0x040fe40003fc6270 */
[----:B------:R-:W-:Y:S02]  /*b910*/  IADD3 R15, R251, 0xc0, RZ ;  /* 0x000000c0fb0f7810 */ /* 0x000fe40007ffe0ff */
[----:B------:R-:W-:Y:S02]  /*b920*/  ISETP.GE.AND P5, PT, R84, c[0x0][0x3c8], PT ;  /* 0x0000f20054007a0c */ /* 0x000fe40003fa6270 */
[----:B------:R-:W-:-:S02]  /*b930*/  ISETP.GE.AND P4, PT, R21, c[0x0][0x3c8], PT ;  /* 0x0000f20015007a0c */ /* 0x000fc40003f86270 */
[----:B------:R-:W-:Y:S02]  /*b940*/  ISETP.GE.AND P3, PT, R15, c[0x0][0x3c8], PT ;  /* 0x0000f2000f007a0c */ /* 0x000fe40003f66270 */
[C---:B------:R-:W-:Y:S02]  /*b950*/  IADD3 R85, R251.reuse, 0x40, RZ ;  /* 0x00000040fb557810 */ /* 0x040fe40007ffe0ff */
[----:B------:R-:W-:Y:S02]  /*b960*/  SHF.R.S32.HI R2, RZ, 0x1f, R251 ;  /* 0x0000001fff027819 */ /* 0x000fe400000114fb */
[C---:B--2---:R-:W-:Y:S02]  /*b970*/  @!P6 LEA R10, P0, R251.reuse, R0, 0x1 ;  /* 0x00000000fb0ae211 */ /* 0x044fe400078008ff */
[C---:B------:R-:W-:Y:S02]  /*b980*/  IADD3 R23, R251.reuse, 0x80, RZ ;  /* 0x00000080fb177810 */ /* 0x040fe40007ffe0ff */
[----:B------:R-:W-:-:S02]  /*b990*/  IADD3 R20, R251, 0xc0, RZ ;  /* 0x000000c0fb147810 */ /* 0x000fc40007ffe0ff */
[-C--:B------:R-:W-:Y:S02]  /*b9a0*/  @!P5 LEA R8, P2, R84, R0.reuse, 0x1 ;  /* 0x000000005408d211 */ /* 0x080fe400078408ff */
[----:B------:R-:W-:Y:S02]  /*b9b0*/  SHF.R.S32.HI R85, RZ, 0x1f, R85 ;  /* 0x0000001fff557819 */ /* 0x000fe40000011455 */
[----:B------:R-:W-:Y:S02]  /*b9c0*/  @!P4 LEA R6, P1, R21, R0, 0x1 ;  /* 0x000000001506c211 */ /* 0x000fe400078208ff */
[----:B---3--:R-:W-:Y:S02]  /*b9d0*/  @!P6 LEA.HI.X R11, R251, R4, R2, 0x1, P0 ;  /* 0x00000004fb0be211 */ /* 0x008fe400000f0c02 */
[----:B------:R-:W-:Y:S02]  /*b9e0*/  SHF.R.S32.HI R23, RZ, 0x1f, R23 ;  /* 0x0000001fff177819 */ /* 0x000fe40000011417 */
[----:B------:R-:W-:Y:S01]  /*b9f0*/  SHF.R.S32.HI R20, RZ, 0x1f, R20 ;  /* 0x0000001fff147819 */ /* 0x000fe20000011414 */
[----:B------:R2:W-:Y:S01]  /*ba00*/  @!P6 ST.E.128 [R10.64], R32 ;  /* 0x000000200a00e985 */ /* 0x0005e2000c101d06 */
[----:B------:R-:W-:-:S02]  /*ba10*/  @!P3 LEA R2, P0, R15, R0, 0x1 ;  /* 0x000000000f02b211 */ /* 0x000fc400078008ff */
[-C--:B------:R-:W-:Y:S02]  /*ba20*/  @!P5 LEA.HI.X R9, R84, R4.reuse, R85, 0x1, P2 ;  /* 0x000000045409d211 */ /* 0x080fe400010f0c55 */
[-C--:B------:R-:W-:Y:S02]  /*ba30*/  @!P4 LEA.HI.X R7, R21, R4.reuse, R23, 0x1, P1 ;  /* 0x000000041507c211 */ /* 0x080fe400008f0c17 */
[----:B------:R-:W-:Y:S01]  /*ba40*/  @!P3 LEA.HI.X R3, R15, R4, R20, 0x1, P0 ;  /* 0x000000040f03b211 */ /* 0x000fe200000f0c14 */
[----:B-1----:R2:W-:Y:S04]  /*ba50*/  @!P5 ST.E.128 [R8.64], R28 ;  /* 0x0000001c0800d985 */ /* 0x0025e8000c101d06 */
[----:B------:R2:W-:Y:S04]  /*ba60*/  @!P4 ST.E.128 [R6.64], R24 ;  /* 0x000000180600c985 */ /* 0x0005e8000c101d06 */
[----:B------:R2:W-:Y:S02]  /*ba70*/  @!P3 ST.E.128 [R2.64], R16 ;  /* 0x000000100200b985 */ /* 0x0005e4000c101d06 */
.L_x_66:
[----:B------:R-:W-:Y:S05]  /*ba80*/  BSYNC B0 ;  /* 0x0000000000007941 */ /* 0x000fea0003800000 */
.L_x_65:
[----:B------:R-:W-:Y:S05]  /*ba90*/  BRA.DIV ~URZ, `(.L_x_67) ;  /* 0x00004b627f007947 */ /* 0x000fea000b800000 */
[----:B---3--:R3:W4:Y:S04]  /*baa0*/  SHFL.IDX PT, R4, R5, 0x1, 0x181f ;  /* 0x00381f0005047f89 */ /* 0x00872800000e0000 */
[----:B--2---:R3:W2:Y:S02]  /*bab0*/  SHFL.IDX PT, R0, R14, 0x1, 0x181f ;  /* 0x00381f000e007f89 */ /* 0x0046a400000e0000 */
.L_x_135:
[----:B------:R-:W-:Y:S01]  /*bac0*/  IADD3 R2, R12, 0x20, RZ ;  /* 0x000000200c027810 */ /* 0x000fe20007ffe0ff */
[----:B------:R-:W-:Y:S03]  /*bad0*/  BSSY B0, `(.L_x_68) ;  /* 0x000001d000007945 */ /* 0x000fe60003800000 */
[----:B------:R-:W-:-:S13]  /*bae0*/  ISETP.GE.AND P0, PT, R2, R13, PT ;  /* 0x0000000d0200720c */ /* 0x000fda0003f06270 */
[----:B------:R-:W-:Y:S05]  /*baf0*/  @P0 BRA `(.L_x_69) ;  /* 0x000001a000000947 */ /* 0x000fea0003800000 */
[C---:B-1----:R-:W-:Y:S02]  /*bb00*/  IADD3 R19, R251.reuse, 0x40, RZ ;  /* 0x00000040fb137810 */ /* 0x042fe40007ffe0ff */
        /* <DEDUP_REMOVED lines=14> */
[----:B----4-:R-:W-:Y:S02]  /*bbf0*/  @!P3 LEA.HI.X R11, R251, R4, R3, 0x1, P4 ;  /* 0x00000004fb0bb211 */ /* 0x010fe400020f0c03 */
[----:B------:R-:W-:Y:S02]  /*bc00*/  SHF.R.S32.HI R18, RZ, 0x1f, R18 ;  /* 0x0000001fff127819 */ /* 0x000fe40000011412 */
[----:B------:R-:W-:Y:S01]  /*bc10*/  SHF.R.S32.HI R16, RZ, 0x1f, R16 ;  /* 0x0000001fff107819 */ /* 0x000fe20000011410 */
[----:B------:R1:W-:Y:S01]  /*bc20*/  @!P3 ST.E.128 [R10.64], R48 ;  /* 0x000000300a00b985 */ /* 0x0003e2000c101d06 */
[----:B------:R-:W-:-:S02]  /*bc30*/  @!P0 LEA R2, P4, R15, R0, 0x1 ;  /* 0x000000000f028211 */ /* 0x000fc400078808ff */
[-C--:B------:R-:W-:Y:S02]  /*bc40*/  @!P2 LEA.HI.X R9, R19, R4.reuse, R20, 0x1, P6 ;  /* 0x000000041309a211 */ /* 0x080fe400030f0c14 */
[-C--:B------:R-:W-:Y:S02]  /*bc50*/  @!P1 LEA.HI.X R7, R17, R4.reuse, R18, 0x1, P5 ;  /* 0x0000000411079211 */ /* 0x080fe400028f0c12 */
[----:B------:R-:W-:Y:S01]  /*bc60*/  @!P0 LEA.HI.X R3, R15, R4, R16, 0x1, P4 ;  /* 0x000000040f038211 */ /* 0x000fe200020f0c10 */
[----:B------:R1:W-:Y:S04]  /*bc70*/  @!P2 ST.E.128 [R8.64], R44 ;  /* 0x0000002c0800a985 */ /* 0x0003e8000c101d06 */
[----:B------:R1:W-:Y:S04]  /*bc80*/  @!P1 ST.E.128 [R6.64], R40 ;  /* 0x0000002806009985 */ /* 0x0003e8000c101d06 */
[----:B------:R1:W-:Y:S02]  /*bc90*/  @!P0 ST.E.128 [R2.64], R36 ;  /* 0x0000002402008985 */ /* 0x0003e4000c101d06 */
.L_x_69:
[----:B------:R-:W-:Y:S05]  /*bca0*/  BSYNC B0 ;  /* 0x0000000000007941 */ /* 0x000fea0003800000 */
.L_x_68:
[----:B------:R-:W-:Y:S05]  /*bcb0*/  BRA.DIV ~URZ, `(.L_x_70) ;  /* 0x00004a027f007947 */ /* 0x000fea000b800000 */
[----:B----4-:R4:W3:Y:S02]  /*bcc0*/  SHFL.IDX PT, R4, R5, 0x2, 0x181f ;  /* 0x00581f0005047f89 */ /* 0x0108e400000e0000 */
.L_x_136:
[----:B------:R-:W-:Y:S05]  /*bcd0*/  BRA.DIV ~URZ, `(.L_x_71) ;  /* 0x00004a527f007947 */ /* 0x000fea000b800000 */
[----:B--2---:R2:W4:Y:S02]  /*bce0*/  SHFL.IDX PT, R0, R14, 0x2, 0x181f ;  /* 0x00581f000e007f89 */ /* 0x00452400000e0000 */
.L_x_137:
[----:B-1----:R-:W-:Y:S01]  /*bcf0*/  IADD3 R2, R12, 0x40, RZ ;  /* 0x000000400c027810 */ /* 0x002fe20007ffe0ff */
[----:B------:R-:W-:Y:S03]  /*bd00*/  BSSY B0, `(.L_x_72) ;  /* 0x000001d000007945 */ /* 0x000fe60003800000 */
        /* <DEDUP_REMOVED lines=11> */
[C---:B----4-:R-:W-:Y:S02]  /*bdc0*/  @!P3 LEA R10, P4, R251.reuse, R0, 0x1 ;  /* 0x00000000fb0ab211 */ /* 0x050fe400078808ff */
        /* <DEDUP_REMOVED lines=16> */
.L_x_73:
[----:B------:R-:W-:Y:S05]  /*bed0*/  BSYNC B0 ;  /* 0x0000000000007941 */ /* 0x000fea0003800000 */
.L_x_72:
[----:B------:R-:W-:Y:S05]  /*bee0*/  BRA.DIV ~URZ, `(.L_x_74) ;  /* 0x000048a27f007947 */ /* 0x000fea000b800000 */
[----:B---3--:R3:W1:Y:S04]  /*bef0*/  SHFL.IDX PT, R4, R5, 0x3, 0x181f ;  /* 0x00781f0005047f89 */ /* 0x00866800000e0000 */
[----:B----4-:R3:W4:Y:S02]  /*bf00*/  SHFL.IDX PT, R0, R14, 0x3, 0x181f ;  /* 0x00781f000e007f89 */ /* 0x01072400000e0000 */
.L_x_138:
[----:B-1----:R-:W-:-:S04]  /*bf10*/  IADD3 R2, R12, 0x60, RZ ;  /* 0x000000600c027810 */ /* 0x002fc80007ffe0ff */
[----:B------:R-:W-:-:S13]  /*bf20*/  ISETP.GE.AND P0, PT, R2, R13, PT ;  /* 0x0000000d0200720c */ /* 0x000fda0003f06270 */
[----:B------:R-:W-:Y:S05]  /*bf30*/  @P0 BRA `(.L_x_75) ;  /* 0x00002d4000000947 */ /* 0x000fea0003800000 */
[C---:B------:R-:W-:Y:S02]  /*bf40*/  IADD3 R11, R251.reuse, 0x40, RZ ;  /* 0x00000040fb0b7810 */ /* 0x040fe40007ffe0ff */
[C---:B---3--:R-:W-:Y:S02]  /*bf50*/  IADD3 R5, R251.reuse, 0x80, RZ ;  /* 0x00000080fb057810 */ /* 0x048fe40007ffe0ff */
[----:B------:R-:W-:Y:S02]  /*bf60*/  ISETP.GE.AND P2, PT, R251, c[0x0][0x3c8], PT ;  /* 0x0000f200fb007a0c */ /* 0x000fe40003f46270 */
[----:B------:R-:W-:Y:S02]  /*bf70*/  ISETP.GE.AND P1, PT, R11, c[0x0][0x3c8], PT ;  /* 0x0000f2000b007a0c */ /* 0x000fe40003f26270 */
[----:B------:R-:W-:Y:S02]  /*bf80*/  ISETP.GE.AND P0, PT, R5, c[0x0][0x3c8], PT ;  /* 0x0000f20005007a0c */ /* 0x000fe40003f06270 */
[----:B--2---:R-:W-:-:S02]  /*bf90*/  IADD3 R14, R251, 0x40, RZ ;  /* 0x00000040fb0e7810 */ /* 0x004fc40007ffe0ff */
[C---:B------:R-:W-:Y:S02]  /*bfa0*/  IADD3 R10, R251.reuse, 0x80, RZ ;  /* 0x00000080fb0a7810 */ /* 0x040fe40007ffe0ff */
[----:B------:R-:W-:Y:S02]  /*bfb0*/  SHF.R.S32.HI R15, RZ, 0x1f, R251 ;  /* 0x0000001fff0f7819 */ /* 0x000fe400000114fb */
[----:B------:R-:W-:Y:S02]  /*bfc0*/  SHF.R.S32.HI R14, RZ, 0x1f, R14 ;  /* 0x0000001fff0e7819 */ /* 0x000fe4000001140e */
[-C--:B----4-:R-:W-:Y:S02]  /*bfd0*/  @!P2 LEA R8, P5, R251, R0.reuse, 0x1 ;  /* 0x00000000fb08a211 */ /* 0x090fe400078a08ff */
[----:B------:R-:W-:Y:S02]  /*bfe0*/  @!P1 LEA R6, P4, R11, R0, 0x1 ;  /* 0x000000000b069211 */ /* 0x000fe400078808ff */
[----:B------:R-:W-:-:S02]  /*bff0*/  SHF.R.S32.HI R10, RZ, 0x1f, R10 ;  /* 0x0000001fff0a7819 */ /* 0x000fc4000001140a */
[----:B------:R-:W-:Y:S02]  /*c000*/  @!P0 LEA R2, P3, R5, R0, 0x1 ;  /* 0x0000000005028211 */ /* 0x000fe400078608ff */
[-C--:B------:R-:W-:Y:S02]  /*c010*/  @!P2 LEA.HI.X R9, R251, R4.reuse, R15, 0x1, P5 ;  /* 0x00000004fb09a211 */ /* 0x080fe400028f0c0f */
[-C--:B------:R-:W-:Y:S02]  /*c020*/  @!P1 LEA.HI.X R7, R11, R4.reuse, R14, 0x1, P4 ;  /* 0x000000040b079211 */ /* 0x080fe400020f0c0e */
[----:B------:R-:W-:Y:S01]  /*c030*/  @!P0 LEA.HI.X R3, R5, R4, R10, 0x1, P3 ;  /* 0x0000000405038211 */ /* 0x000fe200018f0c0a */
[----:B------:R1:W-:Y:S01]  /*c040*/  @!P2 ST.E.128 [R8.64], R76 ;  /* 0x0000004c0800a985 */ /* 0x0003e2000c101d06 */
[----:B------:R-:W-:-:S03]  /*c050*/  IADD3 R5, R251, 0xc0, RZ ;  /* 0x000000c0fb057810 */ /* 0x000fc60007ffe0ff */
[----:B------:R1:W-:Y:S04]  /*c060*/  @!P1 ST.E.128 [R6.64], R72 ;  /* 0x0000004806009985 */ /* 0x0003e8000c101d06 */
[----:B------:R1:W-:Y:S01]  /*c070*/  @!P0 ST.E.128 [R2.64], R68 ;  /* 0x0000004402008985 */ /* 0x0003e2000c101d06 */
[----:B------:R-:W-:-:S13]  /*c080*/  ISETP.GE.AND P0, PT, R5, c[0x0][0x3c8], PT ;  /* 0x0000f20005007a0c */ /* 0x000fda0003f06270 */
[----:B------:R-:W-:Y:S05]  /*c090*/  @P0 BRA `(.L_x_75) ;  /* 0x00002be000000947 */ /* 0x000fea0003800000 */
[----:B------:R-:W-:Y:S02]  /*c0a0*/  IADD3 R10, R251, 0xc0, RZ ;  /* 0x000000c0fb0a7810 */ /* 0x000fe40007ffe0ff */
[----:B-1----:R-:W-:Y:S02]  /*c0b0*/  LEA R2, P0, R5, R0, 0x1 ;  /* 0x0000000005027211 */ /* 0x002fe400078008ff */
[----:B------:R-:W-:-:S04]  /*c0c0*/  SHF.R.S32.HI R10, RZ, 0x1f, R10 ;  /* 0x0000001fff0a7819 */ /* 0x000fc8000001140a */
[----:B------:R-:W-:-:S05]  /*c0d0*/  LEA.HI.X R3, R5, R4, R10, 0x1, P0 ;  /* 0x0000000405037211 */ /* 0x000fca00000f0c0a */
[----:B------:R1:W-:Y:S01]  /*c0e0*/  ST.E.128 [R2.64], R80 ;  /* 0x0000005002007985 */ /* 0x0003e2000c101d06 */
[----:B------:R-:W-:Y:S05]  /*c0f0*/  BRA `(.L_x_75) ;  /* 0x00002b8000007947 */ /* 0x000fea0003800000 */
.L_x_62:
[----:B-1----:R-:W2:Y:S01]  /*c100*/  LDL.LU R5, [R1+0x80] ;  /* 0x0000800001057983 */ /* 0x002ea20000300800 */
[----:B------:R-:W-:Y:S02]  /*c110*/  IMAD R11, R11, c[0x0][0x408], RZ ;  /* 0x000102000b0b7a24 */ /* 0x000fe400078e02ff */
[----:B------:R-:W-:-:S04]  /*c120*/  IMAD.WIDE.U32 R2, R0, c[0x0][0x408], RZ ;  /* 0x0001020000027a25 */ /* 0x000fc800078e00ff */
[----:B------:R-:W-:Y:S01]  /*c130*/  IMAD R11, R0, c[0x0][0x40c], R11 ;  /* 0x00010300000b7a24 */ /* 0x000fe200078e020b */
[----:B------:R-:W-:Y:S01]  /*c140*/  SHF.R.S32.HI R0, RZ, 0x1f, R8 ;  /* 0x0000001fff007819 */ /* 0x000fe20000011408 */
[----:B------:R-:W-:-:S03]  /*c150*/  @P2 IMAD.HI.U32 R4, R9, c[0x0][0x4ec], RZ ;  /* 0x00013b0009042a27 */ /* 0x000fc600078e00ff */
[----:B------:R-:W-:Y:S01]  /*c160*/  IADD3 R3, R3, R11, RZ ;  /* 0x0000000b03037210 */ /* 0x000fe20007ffe0ff */
[----:B------:R-:W-:-:S04]  /*c170*/  IMAD R0, R0, c[0x0][0x440], RZ ;  /* 0x0001100000007a24 */ /* 0x000fc800078e02ff */
[----:B------:R-:W-:-:S04]  /*c180*/  IMAD.WIDE.U32 R2, R10, c[0x0][0x438], R2 ;  /* 0x00010e000a027a25 */ /* 0x000fc800078e0002 */
[----:B------:R-:W-:Y:S02]  /*c190*/  IMAD R3, R10, c[0x0][0x43c], R3 ;  /* 0x00010f000a037a24 */ /* 0x000fe400078e0203 */
[C---:B------:R-:W-:Y:S02]  /*c1a0*/  IMAD R0, R8.reuse, c[0x0][0x444], R0 ;  /* 0x0001110008007a24 */ /* 0x040fe400078e0200 */
[----:B------:R-:W-:-:S05]  /*c1b0*/  IMAD.WIDE.U32 R2, R8, c[0x0][0x440], R2 ;  /* 0x0001100008027a25 */ /* 0x000fca00078e0002 */
[----:B------:R-:W-:Y:S02]  /*c1c0*/  IADD3 R3, R3, R0, RZ ;  /* 0x0000000003037210 */ /* 0x000fe40007ffe0ff */
[----:B------:R-:W-:Y:S02]  /*c1d0*/  MOV R0, R9 ;  /* 0x0000000900007202 */ /* 0x000fe40000000f00 */
[----:B------:R-:W-:-:S04]  /*c1e0*/  @P2 SHF.R.U32.HI R0, RZ, c[0x0][0x4f0], R4 ;  /* 0x00013c00ff002a19 */ /* 0x000fc80000011604 */
[----:B------:R-:W-:-:S05]  /*c1f0*/  SHF.R.S32.HI R4, RZ, 0x1f, R0 ;  /* 0x0000001fff047819 */ /* 0x000fca0000011400 */
[----:B------:R-:W-:-:S04]  /*c200*/  IMAD R4, R4, c[0x0][0x430], RZ ;  /* 0x00010c0004047a24 */ /* 0x000fc800078e02ff */
[----:B------:R-:W-:Y:S02]  /*c210*/  IMAD R4, R0, c[0x0][0x434], R4 ;  /* 0x00010d0000047a24 */ /* 0x000fe400078e0204 */
[----:B--2---:R-:W-:-:S04]  /*c220*/  IMAD.WIDE.U32 R2, R5, c[0x0][0x448], R2 ;  /* 0x0001120005027a25 */ /* 0x004fc800078e0002 */
[----:B------:R-:W-:-:S04]  /*c230*/  IMAD R3, R5, c[0x0][0x44c], R3 ;  /* 0x0001130005037a24 */ /* 0x000fc800078e0203 */
[C---:B------:R-:W-:Y:S01]  /*c240*/  IMAD.WIDE.U32 R2, R0.reuse, c[0x0][0x430], R2 ;  /* 0x00010c0000027a25 */ /* 0x040fe200078e0002 */
[----:B------:R-:W-:-:S04]  /*c250*/  IADD3 R0, -R0, RZ, RZ ;  /* 0x000000ff00007210 */ /* 0x000fc80007ffe1ff */
[----:B------:R-:W-:Y:S01]  /*c260*/  IADD3 R3, R3, R4, RZ ;  /* 0x0000000403037210 */ /* 0x000fe20007ffe0ff */
[----:B------:R-:W-:-:S04]  /*c270*/  IMAD R0, R0, c[0x0][0x4e8], R9 ;  /* 0x00013a0000007a24 */ /* 0x000fc800078e0209 */
[----:B------:R-:W-:Y:S01]  /*c280*/  IMAD.WIDE.U32 R2, R0, c[0x0][0x428], R2 ;  /* 0x00010a0000027a25 */ /* 0x000fe200078e0002 */
[----:B------:R-:W-:-:S04]  /*c290*/  SHF.R.S32.HI R4, RZ, 0x1f, R0 ;  /* 0x0000001fff047819 */ /* 0x000fc80000011400 */
[----:B------:R-:W-:Y:S01]  /*c2a0*/  LEA R12, P2, R2, c[0x0][0x400], 0x2 ;  /* 0x00010000020c7a11 */ /* 0x000fe200078410ff */
[----:B------:R-:W-:-:S04]  /*c2b0*/  IMAD R4, R4, c[0x0][0x428], RZ ;  /* 0x00010a0004047a24 */ /* 0x000fc800078e02ff */
[----:B------:R-:W-:-:S05]  /*c2c0*/  IMAD R0, R0, c[0x0][0x42c], R4 ;  /* 0x00010b0000007a24 */ /* 0x000fca00078e0204 */
[----:B------:R-:W-:-:S04]  /*c2d0*/  IADD3 R0, R3, R0, RZ ;  /* 0x0000000003007210 */ /* 0x000fc80007ffe0ff */
[----:B------:R-:W-:Y:S01]  /*c2e0*/  LEA.HI.X R5, R2, c[0x0][0x404], R0, 0x2, P2 ;  /* 0x0001010002057a11 */ /* 0x000fe200010f1400 */
[----:B------:R-:W-:Y:S05]  /*c2f0*/  BRA.DIV ~URZ, `(.L_x_76) ;  /* 0x000045527f007947 */ /* 0x000fea000b800000 */
[----:B------:R1:W2:Y:S02]  /*c300*/  SHFL.IDX PT, R4, R5, RZ, 0x1c1f ;  /* 0x001c1fff05047589 */ /* 0x0002a400000e0000 */
.L_x_139:
[----:B------:R-:W-:Y:S05]  /*c310*/  BRA.DIV ~URZ, `(.L_x_77) ;  /* 0x000045a27f007947 */ /* 0x000fea000b800000 */
[----:B------:R3:W4:Y:S02]  /*c320*/  SHFL.IDX PT, R0, R12, RZ, 0x1c1f ;  /* 0x001c1fff0c007589 */ /* 0x00072400000e0000 */
.L_x_140:
[----:B------:R-:W-:Y:S01]  /*c330*/  BSSY B0, `(.L_x_78) ;  /* 0x00000c2000007945 */ /* 0x000fe20003800000 */
[----:B------:R-:W-:Y:S05]  /*c340*/  @P1 BRA `(.L_x_79) ;  /* 0x00000c0000001947 */ /* 0x000fea0003800000 */
[----:B------:R-:W5:Y:S04]  /*c350*/  LDL R8, [R1+0x84] ;  /* 0x0000840001087983 */ /* 0x000f680000100800 */
[----:B---3--:R-:W3:Y:S04]  /*c360*/  LDL R11, [R1+0x100] ;  /* 0x00010000010b7983 */ /* 0x008ee80000100800 */
[----:B----4-:R-:W4:Y:S04]  /*c370*/  LDL R6, [R1+0xfc] ;  /* 0x0000fc0001067983 */ /* 0x010f280000100800 */
[----:B--2---:R-:W2:Y:S04]  /*c380*/  LDL R15, [R1+0x17c] ;  /* 0x00017c00010f7983 */ /* 0x004ea80000100800 */
[----:B------:R-:W2:Y:S04]  /*c390*/  LDL R10, [R1+0xf8] ;  /* 0x0000f800010a7983 */ /* 0x000ea80000100800 */
        /* <DEDUP_REMOVED lines=10> */
[----:B------:R-:W2:Y:S01]  /*c440*/  LDL R17, [R1+0xdc] ;  /* 0x0000dc0001117983 */ /* 0x000ea20000100800 */
[----:B-----5:R-:W-:-:S02]  /*c450*/  ISETP.GE.AND P1, PT, R8, c[0x0][0x3c8], PT ;  /* 0x0000f20008007a0c */ /* 0x020fc40003f26270 */
[----:B---3--:R-:W-:-:S11]  /*c460*/  ISETP.GE.AND P3, PT, R11, c[0x0][0x3c8], PT ;  /* 0x0000f2000b007a0c */ /* 0x008fd60003f66270 */
[----:B------:R-:W-:Y:S02]  /*c470*/  @!P1 IMAD.MOV.U32 R2, RZ, RZ, R0 ;  /* 0x000000ffff029224 */ /* 0x000fe400078e0000 */
[----:B------:R-:W-:-:S04]  /*c480*/  @!P1 IMAD.MOV.U32 R3, RZ, RZ, R4 ;  /* 0x000000ffff039224 */ /* 0x000fc800078e0004 */
[----:B------:R-:W-:Y:S01]  /*c490*/  @!P1 IMAD.WIDE R2, R8, 0x4, R2 ;  /* 0x0000000408029825 */ /* 0x000fe200078e0202 */
[----:B----4-:R-:W-:Y:S01]  /*c4a0*/  ISETP.GE.AND P4, PT, R6, c[0x0][0x3c8], PT ;  /* 0x0000f20006007a0c */ /* 0x010fe20003f86270 */
[----:B------:R-:W3:Y:S04]  /*c4b0*/  LDL R8, [R1+0xe0] ;  /* 0x0000e00001087983 */ /* 0x000ee80000100800 */
[----:B------:R4:W-:Y:S01]  /*c4c0*/  @!P1 ST.E.64 [R2.64], R26 ;  /* 0x0000001a02009985 */ /* 0x0009e2000c101b06 */
[----:B--2---:R-:W-:Y:S02]  /*c4d0*/  ISETP.GE.AND P1, PT, R10, c[0x0][0x3c8], PT ;  /* 0x0000f2000a007a0c */ /* 0x004fe40003f26270 */
[C---:B----4-:R-:W-:Y:S01]  /*c4e0*/  @!P3 LEA R2, P2, R11.reuse, R0, 0x2 ;  /* 0x000000000b02b211 */ /* 0x050fe200078410ff */
[----:B------:R-:W2:Y:S03]  /*c4f0*/  LDL R26, [R1+0xd4] ;  /* 0x0000d400011a7983 */ /* 0x000ea60000100800 */
[----:B------:R-:W-:Y:S01]  /*c500*/  @!P3 LEA.HI.X R3, R11, R4, R15, 0x2, P2 ;  /* 0x000000040b03b211 */ /* 0x000fe200010f140f */
[----:B------:R-:W4:Y:S04]  /*c510*/  LDL R27, [R1+0x150] ;  /* 0x00015000011b7983 */ /* 0x000f280000100800 */
[----:B------:R-:W5:Y:S04]  /*c520*/  LDL R15, [R1+0x164] ;  /* 0x00016400010f7983 */ /* 0x000f680000100800 */
[----:B------:R1:W-:Y:S01]  /*c530*/  @!P3 ST.E.64 [R2.64], R132 ;  /* 0x000000840200b985 */ /* 0x0003e2000c101b06 */
[----:B------:R-:W-:-:S03]  /*c540*/  ISETP.GE.AND P6, PT, R9, c[0x0][0x3c8], PT ;  /* 0x0000f20009007a0c */ /* 0x000fc60003fc6270 */
[----:B------:R-:W2:Y:S01]  /*c550*/  LDL R11, [R1+0xd8] ;  /* 0x0000d800010b7983 */ /* 0x000ea20000100800 */
[----:B-1----:R-:W-:-:S04]  /*c560*/  @!P4 LEA R2, P2, R6, R0, 0x2 ;  /* 0x000000000602c211 */ /* 0x002fc800078410ff */
[----:B------:R-:W-:Y:S02]  /*c570*/  @!P4 LEA.HI.X R3, R6, R4, R7, 0x2, P2 ;  /* 0x000000040603c211 */ /* 0x000fe400010f1407 */
[----:B------:R-:W-:-:S04]  /*c580*/  @!P1 LEA R6, P3, R10, R0, 0x2 ;  /* 0x000000000a069211 */ /* 0x000fc800078610ff */
[----:B------:R-:W-:Y:S02]  /*c590*/  @!P1 LEA.HI.X R7, R10, R4, R23, 0x2, P3 ;  /* 0x000000040a079211 */ /* 0x000fe400018f1417 */
[----:B------:R-:W2:Y:S01]  /*c5a0*/  LDL R23, [R1+0x160] ;  /* 0x0001600001177983 */ /* 0x000ea20000100800 */
[----:B------:R-:W-:-:S03]  /*c5b0*/  ISETP.GE.AND P2, PT, R16, c[0x0][0x3c8], PT ;  /* 0x0000f20010007a0c */ /* 0x000fc60003f46270 */
[----:B------:R1:W-:Y:S04]  /*c5c0*/  @!P4 ST.E.64 [R2.64], R148 ;  /* 0x000000940200c985 */ /* 0x0003e8000c101b06 */
[----:B------:R-:W4:Y:S01]  /*c5d0*/  LDL R10, [R1+0x15c] ;  /* 0x00015c00010a7983 */ /* 0x000f220000100800 */
[----:B------:R-:W-:-:S03]  /*c5e0*/  ISETP.GE.AND P5, PT, R14, c[0x0][0x3c8], PT ;  /* 0x0000f2000e007a0c */ /* 0x000fc60003fa6270 */
[----:B------:R1:W-:Y:S01]  /*c5f0*/  @!P1 ST.E.64 [R6.64], R144 ;  /* 0x0000009006009985 */ /* 0x0003e2000c101b06 */
[----:B------:R-:W-:Y:S02]  /*c600*/  ISETP.GE.AND P1, PT, R13, c[0x0][0x3c8], PT ;  /* 0x0000f2000d007a0c */ /* 0x000fe40003f26270 */
[----:B-1----:R-:W-:-:S04]  /*c610*/  @!P6 LEA R2, P4, R9, R0, 0x2 ;  /* 0x000000000902e211 */ /* 0x002fc800078810ff */
[----:B------:R-:W-:Y:S02]  /*c620*/  @!P6 LEA.HI.X R3, R9, R4, R21, 0x2, P4 ;  /* 0x000000040903e211 */ /* 0x000fe400020f1415 */
[----:B------:R-:W4:Y:S01]  /*c630*/  LDL R9, [R1+0xd0] ;  /* 0x0000d00001097983 */ /* 0x000f220000100800 */
[----:B------:R-:W-:-:S03]  /*c640*/  @!P2 LEA R6, P3, R16, R0, 0x2 ;  /* 0x000000001006a211 */ /* 0x000fc600078610ff */
[----:B------:R-:W4:Y:S01]  /*c650*/  LDL R21, [R1+0xcc] ;  /* 0x0000cc0001157983 */ /* 0x000f220000100800 */
[----:B------:R-:W-:-:S03]  /*c660*/  @!P2 LEA.HI.X R7, R16, R4, R20, 0x2, P3 ;  /* 0x000000041007a211 */ /* 0x000fc600018f1414 */
[----:B------:R-:W4:Y:S04]  /*c670*/  LDL R20, [R1+0x158] ;  /* 0x0001580001147983 */ /* 0x000f280000100800 */
[----:B------:R-:W4:Y:S04]  /*c680*/  LDL R16, [R1+0x154] ;  /* 0x0001540001107983 */ /* 0x000f280000100800 */
[----:B------:R1:W-:Y:S04]  /*c690*/  @!P6 ST.E.64 [R2.64], R140 ;  /* 0x0000008c0200e985 */ /* 0x0003e8000c101b06 */
[----:B------:R1:W-:Y:S01]  /*c6a0*/  @!P2 ST.E.64 [R6.64], R136 ;  /* 0x000000880600a985 */ /* 0x0003e2000c101b06 */
[----:B------:R-:W-:-:S02]  /*c6b0*/  ISETP.GE.AND P6, PT, R18, c[0x0][0x3c8], PT ;  /* 0x0000f20012007a0c */ /* 0x000fc40003fc6270 */
[CC--:B-1----:R-:W-:Y:S02]  /*c6c0*/  @!P5 LEA R2, P4, R14.reuse, R0.reuse, 0x2 ;  /* 0x000000000e02d211 */ /* 0x0c2fe400078810ff */
[----:B------:R-:W-:Y:S02]  /*c6d0*/  @!P1 LEA R6, P3, R13, R0, 0x2 ;  /* 0x000000000d069211 */ /* 0x000fe400078610ff */
[----:B------:R-:W-:Y:S02]  /*c6e0*/  @!P5 LEA.HI.X R3, R14, R4, R19, 0x2, P4 ;  /* 0x000000040e03d211 */ /* 0x000fe400020f1413 */
[----:B------:R-:W4:Y:S04]  /*c6f0*/  LDL R14, [R1+0xc8] ;  /* 0x0000c800010e7983 */ /* 0x000f280000100800 */
[----:B------:R1:W-:Y:S04]  /*c700*/  @!P5 ST.E.64 [R2.64], R28 ;  /* 0x0000001c0200d985 */ /* 0x0003e8000c101b06 */
[----:B------:R-:W4:Y:S01]  /*c710*/  LDL R19, [R1+0xc4] ;  /* 0x0000c40001137983 */ /* 0x000f220000100800 */
[----:B-1----:R-:W-:-:S03]  /*c720*/  @!P6 LEA R2, P4, R18, R0, 0x2 ;  /* 0x000000001202e211 */ /* 0x002fc600078810ff */
[----:B------:R-:W4:Y:S04]  /*c730*/  LDL R28, [R1+0xa4] ;  /* 0x0000a400011c7983 */ /* 0x000f280000100800 */
[----:B------:R-:W4:Y:S01]  /*c740*/  LDL R29, [R1+0x120] ;  /* 0x00012000011d7983 */ /* 0x000f220000100800 */
[----:B-----5:R-:W-:-:S03]  /*c750*/  @!P1 LEA.HI.X R7, R13, R4, R15, 0x2, P3 ;  /* 0x000000040d079211 */ /* 0x020fc600018f140f */
[----:B------:R-:W5:Y:S01]  /*c760*/  LDL R13, [R1+0x14c] ;  /* 0x00014c00010d7983 */ /* 0x000f620000100800 */
[----:B--2---:R-:W-:-:S03]  /*c770*/  @!P6 LEA.HI.X R3, R18, R4, R23, 0x2, P4 ;  /* 0x000000041203e211 */ /* 0x004fc600020f1417 */
[----:B------:R-:W2:Y:S04]  /*c780*/  LDL R15, [R1+0xc0] ;  /* 0x0000c000010f7983 */ /* 0x000ea80000100800 */
[----:B------:R-:W2:Y:S01]  /*c790*/  LDL R18, [R1+0x144] ;  /* 0x0001440001127983 */ /* 0x000ea20000100800 */
[----:B---3--:R-:W-:Y:S02]  /*c7a0*/  ISETP.GE.AND P2, PT, R8, c[0x0][0x3c8], PT ;  /* 0x0000f20008007a0c */ /* 0x008fe40003f46270 */
[----:B------:R-:W-:Y:S01]  /*c7b0*/  ISETP.GE.AND P5, PT, R17, c[0x0][0x3c8], PT ;  /* 0x0000f20011007a0c */ /* 0x000fe20003fa6270 */
[----:B------:R1:W-:Y:S01]  /*c7c0*/  @!P1 ST.E.64 [R6.64], R32 ;  /* 0x0000002006009985 */ /* 0x0003e2000c101b06 */
[----:B------:R-:W-:-:S03]  /*c7d0*/  ISETP.GE.AND P1, PT, R11, c[0x0][0x3c8], PT ;  /* 0x0000f2000b007a0c */ /* 0x000fc60003f26270 */
[----:B------:R-:W3:Y:S04]  /*c7e0*/  LDL R23, [R1+0x148] ;  /* 0x0001480001177983 */ /* 0x000ee80000100800 */
[----:B------:R4:W-:Y:S01]  /*c7f0*/  @!P6 ST.E.64 [R2.64], R36 ;  /* 0x000000240200e985 */ /* 0x0009e2000c101b06 */
[----:B------:R-:W-:Y:S02]  /*c800*/  ISETP.GE.AND P6, PT, R26, c[0x0][0x3c8], PT ;  /* 0x0000f2001a007a0c */ /* 0x000fe40003fc6270 */
[C---:B-1----:R-:W-:Y:S01]  /*c810*/  @!P2 LEA R6, P3, R8.reuse, R0, 0x2 ;  /* 0x000000000806a211 */ /* 0x042fe200078610ff */
[----:B------:R-:W3:Y:S03]  /*c820*/  LDL R32, [R1+0xa8] ;  /* 0x0000a80001207983 */ /* 0x000ee60000100800 */
[----:B----4-:R-:W-:Y:S01]  /*c830*/  @!P2 LEA.HI.X R7, R8, R4, R10, 0x2, P3 ;  /* 0x000000040807a211 */ /* 0x010fe200018f140a */
[----:B------:R-:W4:Y:S04]  /*c840*/  LDL R33, [R1+0x124] ;  /* 0x0001240001217983 */ /* 0x000f280000100800 */
[----:B------:R1:W-:Y:S01]  /*c850*/  @!P2 ST.E.64 [R6.64], R40 ;  /* 0x000000280600a985 */ /* 0x0003e2000c101b06 */
[----:B------:R-:W-:-:S02]  /*c860*/  ISETP.GE.AND P2, PT, R9, c[0x0][0x3c8], PT ;  /* 0x0000f20009007a0c */ /* 0x000fc40003f46270 */
[C---:B------:R-:W-:Y:S01]  /*c870*/  @!P5 LEA R2, P4, R17.reuse, R0, 0x2 ;  /* 0x000000001102d211 */ /* 0x040fe200078810ff */
[----:B------:R-:W4:Y:S03]  /*c880*/  LDL R10, [R1+0xbc] ;  /* 0x0000bc00010a7983 */ /* 0x000f260000100800 */
[----:B------:R-:W-:Y:S01]  /*c890*/  @!P5 LEA.HI.X R3, R17, R4, R20, 0x2, P4 ;  /* 0x000000041103d211 */ /* 0x000fe200020f1414 */
[----:B------:R-:W4:Y:S04]  /*c8a0*/  LDL R8, [R1+0xb8] ;  /* 0x0000b80001087983 */ /* 0x000f280000100800 */
[----:B------:R-:W4:Y:S04]  /*c8b0*/  LDL R20, [R1+0x140] ;  /* 0x0001400001147983 */ /* 0x000f280000100800 */
[----:B------:R1:W-:Y:S04]  /*c8c0*/  @!P5 ST.E.64 [R2.64], R44 ;  /* 0x0000002c0200d985 */ /* 0x0003e8000c101b06 */
[----:B------:R-:W4:Y:S04]  /*c8d0*/  LDL R17, [R1+0x13c] ;  /* 0x00013c0001117983 */ /* 0x000f280000100800 */
[----:B------:R-:W4:Y:S04]  /*c8e0*/  LDL R36, [R1+0xac] ;  /* 0x0000ac0001247983 */ /* 0x000f280000100800 */
[----:B------:R-:W4:Y:S01]  /*c8f0*/  LDL R37, [R1+0x128] ;  /* 0x0001280001257983 */ /* 0x000f220000100800 */
[----:B-1----:R-:W-:-:S04]  /*c900*/  @!P1 LEA R6, P3, R11, R0, 0x2 ;  /* 0x000000000b069211 */ /* 0x002fc800078610ff */
[----:B------:R-:W-:Y:S02]  /*c910*/  @!P1 LEA.HI.X R7, R11, R4, R16, 0x2, P3 ;  /* 0x000000040b079211 */ /* 0x000fe400018f1410 */
[----:B------:R-:W4:Y:S04]  /*c920*/  LDL R11, [R1+0xb0] ;  /* 0x0000b000010b7983 */ /* 0x000f280000100800 */
[----:B------:R1:W-:Y:S04]  /*c930*/  @!P1 ST.E.64 [R6.64], R48 ;  /* 0x0000003006009985 */ /* 0x0003e8000c101b06 */
[----:B------:R-:W4:Y:S01]  /*c940*/  LDL R16, [R1+0xb4] ;  /* 0x0000b40001107983 */ /* 0x000f220000100800 */
[----:B------:R-:W-:-:S02]  /*c950*/  ISETP.GE.AND P1, PT, R14, c[0x0][0x3c8], PT ;  /* 0x0000f2000e007a0c */ /* 0x000fc40003f26270 */
[----:B------:R-:W-:-:S04]  /*c960*/  @!P6 LEA R2, P4, R26, R0, 0x2 ;  /* 0x000000001a02e211 */ /* 0x000fc800078810ff */
[----:B------:R-:W-:Y:S02]  /*c970*/  @!P6 LEA.HI.X R3, R26, R4, R27, 0x2, P4 ;  /* 0x000000041a03e211 */ /* 0x000fe400020f141b */
[----:B------:R-:W-:Y:S01]  /*c980*/  ISETP.GE.AND P5, PT, R21, c[0x0][0x3c8], PT ;  /* 0x0000f20015007a0c */ /* 0x000fe20003fa6270 */
[----:B------:R-:W4:Y:S01]  /*c990*/  LDL R26, [R1+0xa0] ;  /* 0x0000a000011a7983 */ /* 0x000f220000100800 */
[----:B-1----:R-:W-:-:S03]  /*c9a0*/  @!P2 LEA R6, P3, R9, R0, 0x2 ;  /* 0x000000000906a211 */ /* 0x002fc600078610ff */
[----:B------:R-:W-:Y:S04]  /*c9b0*/  @!P6 ST.E.64 [R2.64], R52 ;  /* 0x000000340200e985 */ /* 0x000fe8000c101b06 */
[----:B------:R-:W4:Y:S01]  /*c9c0*/  LDL R27, [R1+0x11c] ;  /* 0x00011c00011b7983 */ /* 0x000f220000100800 */
[----:B-----5:R-:W-:-:S03]  /*c9d0*/  @!P2 LEA.HI.X R7, R9, R4, R13, 0x2, P3 ;  /* 0x000000040907a211 */ /* 0x020fc600018f140d */
[----:B------:R-:W5:Y:S04]  /*c9e0*/  LDL R13, [R1+0x138] ;  /* 0x00013800010d7983 */ /* 0x000f680000100800 */
[----:B------:R1:W-:Y:S04]  /*c9f0*/  @!P2 ST.E.64 [R6.64], R56 ;  /* 0x000000380600a985 */ /* 0x0003e8000c101b06 */
[----:B------:R-:W5:Y:S01]  /*ca00*/  LDL R9, [R1+0x134] ;  /* 0x0001340001097983 */ /* 0x000f620000100800 */
[----:B-1----:R-:W-:-:S04]  /*ca10*/  @!P1 LEA R6, P3, R14, R0, 0x2 ;  /* 0x000000000e069211 */ /* 0x002fc800078610ff */
[----:B--2---:R-:W-:Y:S02]  /*ca20*/  @!P1 LEA.HI.X R7, R14, R4, R18, 0x2, P3 ;  /* 0x000000040e079211 */ /* 0x004fe400018f1412 */
[----:B------:R-:W2:Y:S04]  /*ca30*/  LDL R14, [R1+0x12c] ;  /* 0x00012c00010e7983 */ /* 0x000ea80000100800 */
[----:B------:R-:W2:Y:S01]  /*ca40*/  LDL R18, [R1+0x130] ;  /* 0x0001300001127983 */ /* 0x000ea20000100800 */
[----:B------:R-:W-:Y:S02]  /*ca50*/  ISETP.GE.AND P6, PT, R19, c[0x0][0x3c8], PT ;  /* 0x0000f20013007a0c */ /* 0x000fe40003fc6270 */
[----:B------:R-:W-:Y:S02]  /*ca60*/  @!P5 LEA R2, P4, R21, R0, 0x2 ;  /* 0x000000001502d211 */ /* 0x000fe400078810ff */
[----:B------:R-:W-:-:S02]  /*ca70*/  ISETP.GE.AND P2, PT, R15, c[0x0][0x3c8], PT ;  /* 0x0000f2000f007a0c */ /* 0x000fc40003f46270 */
[----:B---3--:R-:W-:Y:S02]  /*ca80*/  @!P5 LEA.HI.X R3, R21, R4, R23, 0x2, P4 ;  /* 0x000000041503d211 */ /* 0x008fe400020f1417 */
[----:B------:R-:W3:Y:S04]  /*ca90*/  LDL R21, [R1+0x9c] ;  /* 0x00009c0001157983 */ /* 0x000ee80000100800 */
[----:B------:R1:W-:Y:S04]  /*caa0*/  @!P5 ST.E.64 [R2.64], R60 ;  /* 0x0000003c0200d985 */ /* 0x0003e8000c101b06 */
[----:B------:R4:W-:Y:S04]  /*cab0*/  @!P1 ST.E.64 [R6.64], R64 ;  /* 0x0000004006009985 */ /* 0x0009e8000c101b06 */
[----:B------:R-:W3:Y:S01]  /*cac0*/  LDL R23, [R1+0x118] ;  /* 0x0001180001177983 */ /* 0x000ee20000100800 */
[----:B----4-:R-:W-:-:S02]  /*cad0*/  ISETP.GE.AND P5, PT, R10, c[0x0][0x3c8], PT ;  /* 0x0000f2000a007a0c */ /* 0x010fc40003fa6270 */
[-C--:B-1----:R-:W-:Y:S02]  /*cae0*/  @!P6 LEA R2, P4, R19, R0.reuse, 0x2 ;  /* 0x000000001302e211 */ /* 0x082fe400078810ff */
[----:B------:R-:W-:Y:S02]  /*caf0*/  @!P2 LEA R6, P3, R15, R0, 0x2 ;  /* 0x000000000f06a211 */ /* 0x000fe400078610ff */
[-C--:B------:R-:W-:Y:S02]  /*cb00*/  @!P6 LEA.HI.X R3, R19, R4.reuse, R20, 0x2, P4 ;  /* 0x000000041303e211 */ /* 0x080fe400020f1414 */
[----:B------:R-:W-:Y:S01]  /*cb10*/  ISETP.GE.AND P1, PT, R8, c[0x0][0x3c8], PT ;  /* 0x0000f20008007a0c */ /* 0x000fe20003f26270 */
[----:B------:R-:W4:Y:S04]  /*cb20*/  LDL R19, [R1+0x94] ;  /* 0x0000940001137983 */ /* 0x000f280000100800 */
[----:B------:R1:W-:Y:S01]  /*cb30*/  @!P6 ST.E.64 [R2.64], R68 ;  /* 0x000000440200e985 */ /* 0x0003e2000c101b06 */
[----:B------:R-:W-:-:S03]  /*cb40*/  @!P2 LEA.HI.X R7, R15, R4, R17, 0x2, P3 ;  /* 0x000000040f07a211 */ /* 0x000fc600018f1411 */
[----:B------:R-:W4:Y:S04]  /*cb50*/  LDL R17, [R1+0x90] ;  /* 0x0000900001117983 */ /* 0x000f280000100800 */
[----:B------:R1:W-:Y:S04]  /*cb60*/  @!P2 ST.E.64 [R6.64], R72 ;  /* 0x000000480600a985 */ /* 0x0003e8000c101b06 */
[----:B------:R-:W4:Y:S01]  /*cb70*/  LDL R15, [R1+0x8c] ;  /* 0x00008c00010f7983 */ /* 0x000f220000100800 */
[----:B------:R-:W-:-:S03]  /*cb80*/  ISETP.GE.AND P2, PT, R11, c[0x0][0x3c8], PT ;  /* 0x0000f2000b007a0c */ /* 0x000fc60003f46270 */
[----:B------:R-:W4:Y:S01]  /*cb90*/  LDL R20, [R1+0x110] ;  /* 0x0001100001147983 */ /* 0x000f220000100800 */
[-C--:B-1----:R-:W-:Y:S02]  /*cba0*/  @!P5 LEA R2, P4, R10, R0.reuse, 0x2 ;  /* 0x000000000a02d211 */ /* 0x082fe400078810ff */
[----:B------:R-:W-:Y:S02]  /*cbb0*/  ISETP.GE.AND P6, PT, R16, c[0x0][0x3c8], PT ;  /* 0x0000f20010007a0c */ /* 0x000fe40003fc6270 */
[----:B------:R-:W-:Y:S02]  /*cbc0*/  @!P1 LEA R6, P3, R8, R0, 0x2 ;  /* 0x0000000008069211 */ /* 0x000fe400078610ff */
[-C--:B-----5:R-:W-:Y:S02]  /*cbd0*/  @!P5 LEA.HI.X R3, R10, R4.reuse, R13, 0x2, P4 ;  /* 0x000000040a03d211 */ /* 0x0a0fe400020f140d */
[----:B------:R-:W5:Y:S04]  /*cbe0*/  LDL R10, [R1+0x98] ;  /* 0x00009800010a7983 */ /* 0x000f680000100800 */
[----:B------:R-:W5:Y:S01]  /*cbf0*/  LDL R13, [R1+0x88] ;  /* 0x00008800010d7983 */ /* 0x000f620000100800 */
[----:B------:R-:W-:-:S02]  /*cc00*/  @!P1 LEA.HI.X R7, R8, R4, R9, 0x2, P3 ;  /* 0x0000000408079211 */ /* 0x000fc400018f1409 */
[CC--:B------:R-:W-:Y:S01]  /*cc10*/  @!P2 LEA R8, P3, R11.reuse, R0.reuse, 0x2 ;  /* 0x000000000b08a211 */ /* 0x0c0fe200078610ff */
[----:B------:R1:W-:Y:S02]  /*cc20*/  @!P5 ST.E.64 [R2.64], R76 ;  /* 0x0000004c0200d985 */ /* 0x0003e4000c101b06 */
[C---:B-1----:R-:W-:Y:S02]  /*cc30*/  @!P6 LEA R2, P4, R16.reuse, R0, 0x2 ;  /* 0x000000001002e211 */ /* 0x042fe400078810ff */
[-C--:B--2---:R-:W-:Y:S02]  /*cc40*/  @!P2 LEA.HI.X R9, R11, R4.reuse, R14, 0x2, P3 ;  /* 0x000000040b09a211 */ /* 0x084fe400018f140e */
[----:B------:R-:W2:Y:S01]  /*cc50*/  LDL R11, [R1+0x114] ;  /* 0x00011400010b7983 */ /* 0x000ea20000100800 */
[----:B------:R-:W-:-:S03]  /*cc60*/  @!P6 LEA.HI.X R3, R16, R4, R18, 0x2, P4 ;  /* 0x000000041003e211 */ /* 0x000fc600020f1412 */
[----:B------:R-:W2:Y:S04]  /*cc70*/  LDL R18, [R1+0x10c] ;  /* 0x00010c0001127983 */ /* 0x000ea80000100800 */
[----:B------:R-:W2:Y:S04]  /*cc80*/  LDL R16, [R1+0x108] ;  /* 0x0001080001107983 */ /* 0x000ea80000100800 */
[----:B------:R-:W2:Y:S01]  /*cc90*/  LDL R14, [R1+0x104] ;  /* 0x00010400010e7983 */ /* 0x000ea20000100800 */
[----:B------:R-:W-:-:S03]  /*cca0*/  ISETP.GE.AND P5, PT, R36, c[0x0][0x3c8], PT ;  /* 0x0000f20024007a0c */ /* 0x000fc60003fa6270 */
[----:B------:R1:W-:Y:S01]  /*ccb0*/  @!P1 ST.E.64 [R6.64], R80 ;  /* 0x0000005006009985 */ /* 0x0003e2000c101b06 */
[----:B------:R-:W-:-:S03]  /*ccc0*/  ISETP.GE.AND P1, PT, R32, c[0x0][0x3c8], PT ;  /* 0x0000f20020007a0c */ /* 0x000fc60003f26270 */
[----:B------:R3:W-:Y:S01]  /*ccd0*/  @!P6 ST.E.64 [R2.64], R84 ;  /* 0x000000540200e985 */ /* 0x0007e2000c101b06 */
[----:B------:R-:W-:Y:S02]  /*cce0*/  ISETP.GE.AND P6, PT, R28, c[0x0][0x3c8], PT ;  /* 0x0000f2001c007a0c */ /* 0x000fe40003fc6270 */
[----:B------:R-:W-:Y:S01]  /*ccf0*/  ISETP.GE.AND P4, PT, R26, c[0x0][0x3c8], PT ;  /* 0x0000f2001a007a0c */ /* 0x000fe20003f86270 */
[----:B------:R3:W-:Y:S02]  /*cd00*/  @!P2 ST.E.64 [R8.64], R88 ;  /* 0x000000580800a985 */ /* 0x0007e4000c101b06 */
[----:B-1----:R-:W-:-:S04]  /*cd10*/  @!P5 LEA R6, P3, R36, R0, 0x2 ;  /* 0x000000002406d211 */ /* 0x002fc800078610ff */
[----:B---3--:R-:W-:Y:S02]  /*cd20*/  @!P1 LEA R2, P2, R32, R0, 0x2 ;  /* 0x0000000020029211 */ /* 0x008fe400078410ff */
[-C--:B------:R-:W-:Y:S02]  /*cd30*/  @!P5 LEA.HI.X R7, R36, R4.reuse, R37, 0x2, P3 ;  /* 0x000000042407d211 */ /* 0x080fe400018f1425 */
[----:B------:R-:W-:Y:S02]  /*cd40*/  ISETP.GE.AND P3, PT, R21, c[0x0][0x3c8], PT ;  /* 0x0000f20015007a0c */ /* 0x000fe40003f66270 */
[----:B------:R-:W-:Y:S01]  /*cd50*/  @!P1 LEA.HI.X R3, R32, R4, R33, 0x2, P2 ;  /* 0x0000000420039211 */ /* 0x000fe200010f1421 */
[----:B------:R1:W-:Y:S01]  /*cd60*/  @!P5 ST.E.64 [R6.64], R92 ;  /* 0x0000005c0600d985 */ /* 0x0003e2000c101b06 */
[----:B------:R-:W-:-:S03]  /*cd70*/  @!P6 LEA R8, P2, R28, R0, 0x2 ;  /* 0x000000001c08e211 */ /* 0x000fc600078410ff */
[----:B------:R3:W-:Y:S01]  /*cd80*/  @!P1 ST.E.64 [R2.64], R96 ;  /* 0x0000006002009985 */ /* 0x0007e2000c101b06 */
[----:B------:R-:W-:-:S05]  /*cd90*/  @!P6 LEA.HI.X R9, R28, R4, R29, 0x2, P2 ;  /* 0x000000041c09e211 */ /* 0x000fca00010f141d */
[----:B------:R-:W-:Y:S01]  /*cda0*/  @!P6 ST.E.64 [R8.64], R152 ;  /* 0x000000980800e985 */ /* 0x000fe2000c101b06 */
[----:B----4-:R-:W-:Y:S02]  /*cdb0*/  ISETP.GE.AND P6, PT, R19, c[0x0][0x3c8], PT ;  /* 0x0000f20013007a0c */ /* 0x010fe40003fc6270 */
[CC--:B-1----:R-:W-:Y:S02]  /*cdc0*/  @!P3 LEA R6, P2, R21.reuse, R0.reuse, 0x2 ;  /* 0x000000001506b211 */ /* 0x0c2fe400078410ff */
[C---:B---3--:R-:W-:Y:S02]  /*cdd0*/  @!P4 LEA R2, P5, R26.reuse, R0, 0x2 ;  /* 0x000000001a02c211 */ /* 0x048fe400078a10ff */
[-C--:B------:R-:W-:Y:S02]  /*cde0*/  @!P3 LEA.HI.X R7, R21, R4.reuse, R23, 0x2, P2 ;  /* 0x000000041507b211 */ /* 0x080fe400010f1417 */
[----:B------:R-:W-:Y:S02]  /*cdf0*/  @!P4 LEA.HI.X R3, R26, R4, R27, 0x2, P5 ;  /* 0x000000041a03c211 */ /* 0x000fe400028f141b */
[----:B------:R-:W-:-:S03]  /*ce00*/  ISETP.GE.AND P5, PT, R17, c[0x0][0x3c8], PT ;  /* 0x0000f20011007a0c */ /* 0x000fc60003fa6270 */
[----:B------:R1:W-:Y:S01]  /*ce10*/  @!P4 ST.E.64 [R2.64], R100 ;  /* 0x000000640200c985 */ /* 0x0003e2000c101b06 */
[----:B------:R-:W-:-:S03]  /*ce20*/  ISETP.GE.AND P4, PT, R15, c[0x0][0x3c8], PT ;  /* 0x0000f2000f007a0c */ /* 0x000fc60003f86270 */
[----:B------:R3:W-:Y:S01]  /*ce30*/  @!P3 ST.E.64 [R6.64], R104 ;  /* 0x000000680600b985 */ /* 0x0007e2000c101b06 */
[----:B-----5:R-:W-:Y:S02]  /*ce40*/  ISETP.GE.AND P1, PT, R10, c[0x0][0x3c8], PT ;  /* 0x0000f2000a007a0c */ /* 0x020fe40003f26270 */
[----:B------:R-:W-:-:S11]  /*ce50*/  ISETP.GE.AND P3, PT, R13, c[0x0][0x3c8], PT ;  /* 0x0000f2000d007a0c */ /* 0x000fd60003f66270 */
[----:B-1----:R-:W-:-:S04]  /*ce60*/  @!P1 LEA R2, P2, R10, R0, 0x2 ;  /* 0x000000000a029211 */ /* 0x002fc800078410ff */
[----:B--2---:R-:W-:Y:S02]  /*ce70*/  @!P1 LEA.HI.X R3, R10, R4, R11, 0x2, P2 ;  /* 0x000000040a039211 */ /* 0x004fe400010f140b */
[----:B------:R-:W-:-:S03]  /*ce80*/  @!P6 LEA R10, P2, R19, R0, 0x2 ;  /* 0x00000000130ae211 */ /* 0x000fc600078410ff */
[----:B------:R1:W-:Y:S01]  /*ce90*/  @!P1 ST.E.64 [R2.64], R108 ;  /* 0x0000006c02009985 */ /* 0x0003e2000c101b06 */
[----:B------:R-:W-:Y:S02]  /*cea0*/  @!P5 LEA R8, P1, R17, R0, 0x2 ;  /* 0x000000001108d211 */ /* 0x000fe400078210ff */
[----:B------:R-:W-:Y:S02]  /*ceb0*/  @!P6 LEA.HI.X R11, R19, R4, R20, 0x2, P2 ;  /* 0x00000004130be211 */ /* 0x000fe400010f1414 */
[----:B---3--:R-:W-:Y:S02]  /*cec0*/  @!P4 LEA R6, P2, R15, R0, 0x2 ;  /* 0x000000000f06c211 */ /* 0x008fe400078410ff */
[-C--:B------:R-:W-:Y:S02]  /*ced0*/  @!P5 LEA.HI.X R9, R17, R4.reuse, R18, 0x2, P1 ;  /* 0x000000041109d211 */ /* 0x080fe400008f1412 */
[----:B------:R-:W-:Y:S01]  /*cee0*/  @!P4 LEA.HI.X R7, R15, R4, R16, 0x2, P2 ;  /* 0x000000040f07c211 */ /* 0x000fe200010f1410 */
[----:B------:R2:W-:Y:S04]  /*cef0*/  @!P6 ST.E.64 [R10.64], R160 ;  /* 0x000000a00a00e985 */ /* 0x0005e8000c101b06 */
[----:B------:R2:W-:Y:S04]  /*cf00*/  @!P5 ST.E.64 [R8.64], R156 ;  /* 0x0000009c0800d985 */ /* 0x0005e8000c101b06 */
[----:B------:R2:W-:Y:S01]  /*cf10*/  @!P4 ST.E.64 [R6.64], R112 ;  /* 0x000000700600c985 */ /* 0x0005e2000c101b06 */
[----:B-1----:R-:W-:-:S04]  /*cf20*/  @!P3 LEA R2, P1, R13, R0, 0x2 ;  /* 0x000000000d02b211 */ /* 0x002fc800078210ff */
[----:B------:R-:W-:-:S05]  /*cf30*/  @!P3 LEA.HI.X R3, R13, R4, R14, 0x2, P1 ;  /* 0x000000040d03b211 */ /* 0x000fca00008f140e */
[----:B------:R2:W-:Y:S04]  /*cf40*/  @!P3 ST.E.64 [R2.64], R24 ;  /* 0x000000180200b985 */ /* 0x0005e8000c101b06 */
.L_x_79:
[----:B------:R-:W-:Y:S05]  /*cf50*/  BSYNC B0 ;  /* 0x0000000000007941 */ /* 0x000fea0003800000 */
.L_x_78:
[----:B------:R-:W-:Y:S05]  /*cf60*/  BRA.DIV ~URZ, `(.L_x_80) ;  /* 0x000039b27f007947 */ /* 0x000fea000b800000 */
[----:B--2---:R2:W1:Y:S04]  /*cf70*/  SHFL.IDX PT, R4, R5, 0x1, 0x1c1f ;  /* 0x003c1f0005047f89 */ /* 0x00446800000e0000 */
[----:B----4-:R2:W4:Y:S02]  /*cf80*/  SHFL.IDX PT, R0, R12, 0x1, 0x1c1f ;  /* 0x003c1f000c007f89 */ /* 0x01052400000e0000 */
.L_x_141:
[----:B------:R-:W-:Y:S05]  /*cf90*/  @P0 BRA `(.L_x_75) ;  /* 0x00001ce000000947 */ /* 0x000fea0003800000 */
[----:B-12---:R-:W2:Y:S04]  /*cfa0*/  LDL R5, [R1+0x84] ;  /* 0x0000840001057983 */ /* 0x006ea80000100800 */
[----:B------:R-:W5:Y:S04]  /*cfb0*/  LDL R17, [R1+0xfc] ;  /* 0x0000fc0001117983 */ /* 0x000f680000100800 */
[----:B---3--:R-:W3:Y:S04]  /*cfc0*/  LDL R21, [R1+0x178] ;  /* 0x0001780001157983 */ /* 0x008ee80000100800 */
[----:B----4-:R-:W4:Y:S04]  /*cfd0*/  LDL R25, [R1+0x100] ;  /* 0x0001000001197983 */ /* 0x010f280000100800 */
[----:B------:R-:W3:Y:S04]  /*cfe0*/  LDL R12, [R1+0xf8] ;  /* 0x0000f800010c7983 */ /* 0x000ee80000100800 */
        /* <DEDUP_REMOVED lines=13> */
[----:B------:R-:W3:Y:S01]  /*d0c0*/  LDL R28, [R1+0x128] ;  /* 0x00012800011c7983 */ /* 0x000ee20000100800 */
[----:B--2---:R-:W-:-:S02]  /*d0d0*/  ISETP.GE.AND P0, PT, R5, c[0x0][0x3c8], PT ;  /* 0x0000f20005007a0c */ /* 0x004fc40003f06270 */
[----:B-----5:R-:W-:-:S11]  /*d0e0*/  ISETP.GE.AND P4, PT, R17, c[0x0][0x3c8], PT ;  /* 0x0000f20011007a0c */ /* 0x020fd60003f86270 */
[----:B------:R-:W-:Y:S02]  /*d0f0*/  @!P0 IMAD.MOV.U32 R2, RZ, RZ, R0 ;  /* 0x000000ffff028224 */ /* 0x000fe400078e0000 */
[----:B------:R-:W-:-:S04]  /*d100*/  @!P0 IMAD.MOV.U32 R3, RZ, RZ, R4 ;  /* 0x000000ffff038224 */ /* 0x000fc800078e0004 */
[----:B------:R-:W-:Y:S01]  /*d110*/  @!P0 IMAD.WIDE R2, R5, 0x4, R2 ;  /* 0x0000000405028825 */ /* 0x000fe200078e0202 */
[----:B----4-:R-:W-:Y:S01]  /*d120*/  ISETP.GE.AND P5, PT, R25, c[0x0][0x3c8], PT ;  /* 0x0000f20019007a0c */ /* 0x010fe20003fa6270 */
[----:B------:R-:W2:Y:S04]  /*d130*/  LDL R5, [R1+0xdc] ;  /* 0x0000dc0001057983 */ /* 0x000ea80000100800 */
[----:B------:R1:W-:Y:S01]  /*d140*/  @!P0 ST.E.64 [R2.64], R116 ;  /* 0x0000007402008985 */ /* 0x0003e2000c101b06 */
[----:B------:R-:W-:-:S04]  /*d150*/  @!P4 LEA R6, P0, R17, R0, 0x2 ;  /* 0x000000001106c211 */ /* 0x000fc800078010ff */
[----:B---3--:R-:W-:Y:S02]  /*d160*/  @!P4 LEA.HI.X R7, R17, R4, R21, 0x2, P0 ;  /* 0x000000041107c211 */ /* 0x008fe400000f1415 */
[----:B------:R-:W3:Y:S04]  /*d170*/  LDL R21, [R1+0x164] ;  /* 0x0001640001157983 */ /* 0x000ee80000100800 */
[----:B------:R-:W4:Y:S01]  /*d180*/  LDL R17, [R1+0x160] ;  /* 0x0001600001117983 */ /* 0x000f220000100800 */
[----:B------:R-:W-:Y:S02]  /*d190*/  ISETP.GE.AND P3, PT, R12, c[0x0][0x3c8], PT ;  /* 0x0000f2000c007a0c */ /* 0x000fe40003f66270 */
[----:B------:R-:W-:Y:S02]  /*d1a0*/  @!P5 LEA R8, P6, R25, R0, 0x2 ;  /* 0x000000001908d211 */ /* 0x000fe400078c10ff */
[----:B------:R-:W-:-:S02]  /*d1b0*/  ISETP.GE.AND P1, PT, R20, c[0x0][0x3c8], PT ;  /* 0x0000f20014007a0c */ /* 0x000fc40003f26270 */
[----:B------:R-:W-:Y:S02]  /*d1c0*/  @!P5 LEA.HI.X R9, R25, R4, R26, 0x2, P6 ;  /* 0x000000041909d211 */ /* 0x000fe400030f141a */
[----:B------:R-:W-:Y:S01]  /*d1d0*/  ISETP.GE.AND P2, PT, R19, c[0x0][0x3c8], PT ;  /* 0x0000f20013007a0c */ /* 0x000fe20003f46270 */
[----:B------:R-:W5:Y:S01]  /*d1e0*/  LDL R25, [R1+0x150] ;  /* 0x0001500001197983 */ /* 0x000f620000100800 */
[----:B------:R-:W-:-:S03]  /*d1f0*/  ISETP.GE.AND P0, PT, R13, c[0x0][0x3c8], PT ;  /* 0x0000f2000d007a0c */ /* 0x000fc60003f06270 */
[----:B------:R-:W5:Y:S01]  /*d200*/  LDL R26, [R1+0x154] ;  /* 0x00015400011a7983 */ /* 0x000f620000100800 */
[----:B-1----:R-:W-:-:S03]  /*d210*/  @!P3 LEA R2, P6, R12, R0, 0x2 ;  /* 0x000000000c02b211 */ /* 0x002fc600078c10ff */
[----:B------:R1:W-:Y:S01]  /*d220*/  @!P5 ST.E.64 [R8.64], R154 ;  /* 0x0000009a0800d985 */ /* 0x0003e2000c101b06 */
[----:B------:R-:W-:-:S03]  /*d230*/  @!P3 LEA.HI.X R3, R12, R4, R15, 0x2, P6 ;  /* 0x000000040c03b211 */ /* 0x000fc600030f140f */
[----:B------:R-:W5:Y:S04]  /*d240*/  LDL R12, [R1+0xd4] ;  /* 0x0000d400010c7983 */ /* 0x000f680000100800 */
[----:B------:R1:W-:Y:S04]  /*d250*/  @!P4 ST.E.64 [R6.64], R128 ;  /* 0x000000800600c985 */ /* 0x0003e8000c101b06 */
[----:B------:R1:W-:Y:S04]  /*d260*/  @!P3 ST.E.64 [R2.64], R120 ;  /* 0x000000780200b985 */ /* 0x0003e8000c101b06 */
[----:B------:R-:W5:Y:S01]  /*d270*/  LDL R15, [R1+0x15c] ;  /* 0x00015c00010f7983 */ /* 0x000f620000100800 */
[----:B------:R-:W-:-:S02]  /*d280*/  ISETP.GE.AND P5, PT, R14, c[0x0][0x3c8], PT ;  /* 0x0000f2000e007a0c */ /* 0x000fc40003fa6270 */
[-C--:B-1----:R-:W-:Y:S02]  /*d290*/  @!P2 LEA R8, P4, R19, R0.reuse, 0x2 ;  /* 0x000000001308a211 */ /* 0x082fe400078810ff */
[----:B------:R-:W-:-:S04]  /*d2a0*/  @!P1 LEA R6, P3, R20, R0, 0x2 ;  /* 0x0000000014069211 */ /* 0x000fc800078610ff */
[-C--:B------:R-:W-:Y:S02]  /*d2b0*/  @!P1 LEA.HI.X R7, R20, R4.reuse, R24, 0x2, P3 ;  /* 0x0000000414079211 */ /* 0x080fe400018f1418 */
[----:B------:R-:W5:Y:S01]  /*d2c0*/  LDL R20, [R1+0x158] ;  /* 0x0001580001147983 */ /* 0x000f620000100800 */
[----:B------:R-:W-:-:S03]  /*d2d0*/  @!P2 LEA.HI.X R9, R19, R4, R23, 0x2, P4 ;  /* 0x000000041309a211 */ /* 0x000fc600020f1417 */
[----:B------:R-:W5:Y:S01]  /*d2e0*/  LDL R19, [R1+0xcc] ;  /* 0x0000cc0001137983 */ /* 0x000f620000100800 */
[C---:B------:R-:W-:Y:S02]  /*d2f0*/  @!P0 LEA R2, P6, R13.reuse, R0, 0x2 ;  /* 0x000000000d028211 */ /* 0x040fe400078c10ff */
[----:B------:R-:W-:Y:S01]  /*d300*/  ISETP.GE.AND P4, PT, R10, c[0x0][0x3c8], PT ;  /* 0x0000f2000a007a0c */ /* 0x000fe20003f86270 */
[----:B------:R-:W5:Y:S01]  /*d310*/  LDL R23, [R1+0xd0] ;  /* 0x0000d00001177983 */ /* 0x000f620000100800 */
[----:B------:R-:W-:-:S03]  /*d320*/  @!P0 LEA.HI.X R3, R13, R4, R18, 0x2, P6 ;  /* 0x000000040d038211 */ /* 0x000fc600030f1412 */
[----:B------:R-:W5:Y:S04]  /*d330*/  LDL R13, [R1+0xc8] ;  /* 0x0000c800010d7983 */ /* 0x000f680000100800 */
[----:B------:R1:W-:Y:S04]  /*d340*/  @!P2 ST.E.64 [R8.64], R150 ;  /* 0x000000960800a985 */ /* 0x0003e8000c101b06 */
[----:B------:R1:W-:Y:S04]  /*d350*/  @!P1 ST.E.64 [R6.64], R138 ;  /* 0x0000008a06009985 */ /* 0x0003e8000c101b06 */
[----:B------:R2:W-:Y:S01]  /*d360*/  @!P0 ST.E.64 [R2.64], R124 ;  /* 0x0000007c02008985 */ /* 0x0005e2000c101b06 */
[----:B------:R-:W-:-:S03]  /*d370*/  ISETP.GE.AND P3, PT, R11, c[0x0][0x3c8], PT ;  /* 0x0000f2000b007a0c */ /* 0x000fc60003f66270 */
[----:B------:R-:W5:Y:S04]  /*d380*/  LDL R18, [R1+0xc4] ;  /* 0x0000c40001127983 */ /* 0x000f680000100800 */
[----:B------:R-:W5:Y:S01]  /*d390*/  LDL R24, [R1+0x14c] ;  /* 0x00014c0001187983 */ /* 0x000f620000100800 */
[-C--:B-1----:R-:W-:Y:S02]  /*d3a0*/  @!P5 LEA R8, P6, R14, R0.reuse, 0x2 ;  /* 0x000000000e08d211 */ /* 0x082fe400078c10ff */
[----:B------:R-:W-:Y:S02]  /*d3b0*/  @!P4 LEA R6, P0, R10, R0, 0x2 ;  /* 0x000000000a06c211 */ /* 0x000fe400078010ff */
[-C--:B---3--:R-:W-:Y:S02]  /*d3c0*/  @!P5 LEA.HI.X R9, R14, R4.reuse, R21, 0x2, P6 ;  /* 0x000000040e09d211 */ /* 0x088fe400030f1415 */
[----:B------:R-:W3:Y:S01]  /*d3d0*/  LDL R21, [R1+0x148] ;  /* 0x0001480001157983 */ /* 0x000ee20000100800 */
[----:B----4-:R-:W-:-:S03]  /*d3e0*/  @!P4 LEA.HI.X R7, R10, R4, R17, 0x2, P0 ;  /* 0x000000040a07c211 */ /* 0x010fc600000f1411 */
[----:B------:R-:W4:Y:S01]  /*d3f0*/  LDL R17, [R1+0x144] ;  /* 0x0001440001117983 */ /* 0x000f220000100800 */
[----:B--2---:R-:W-:Y:S02]  /*d400*/  ISETP.GE.AND P2, PT, R5, c[0x0][0x3c8], PT ;  /* 0x0000f20005007a0c */ /* 0x004fe40003f46270 */
[----:B------:R-:W-:Y:S01]  /*d410*/  @!P3 LEA R2, P6, R11, R0, 0x2 ;  /* 0x000000000b02b211 */ /* 0x000fe200078c10ff */
[----:B------:R-:W2:Y:S01]  /*d420*/  LDL R10, [R1+0xbc] ;  /* 0x0000bc00010a7983 */ /* 0x000ea20000100800 */
[----:B------:R-:W-:-:S03]  /*d430*/  ISETP.GE.AND P1, PT, R16, c[0x0][0x3c8], PT ;  /* 0x0000f20010007a0c */ /* 0x000fc60003f26270 */
[----:B------:R1:W-:Y:S04]  /*d440*/  @!P5 ST.E.64 [R8.64], R158 ;  /* 0x0000009e0800d985 */ /* 0x0003e8000c101b06 */
[----:B------:R-:W2:Y:S01]  /*d450*/  LDL R14, [R1+0xc0] ;  /* 0x0000c000010e7983 */ /* 0x000ea20000100800 */
[----:B-----5:R-:W-:-:S03]  /*d460*/  ISETP.GE.AND P0, PT, R12, c[0x0][0x3c8], PT ;  /* 0x0000f2000c007a0c */ /* 0x020fc60003f06270 */
[----:B------:R5:W-:Y:S01]  /*d470*/  @!P4 ST.E.64 [R6.64], R142 ;  /* 0x0000008e0600c985 */ /* 0x000be2000c101b06 */
[----:B------:R-:W-:-:S03]  /*d480*/  @!P3 LEA.HI.X R3, R11, R4, R15, 0x2, P6 ;  /* 0x000000040b03b211 */ /* 0x000fc600030f140f */
[----:B------:R-:W2:Y:S01]  /*d490*/  LDL R11, [R1+0xb8] ;  /* 0x0000b800010b7983 */ /* 0x000ea20000100800 */
[----:B-1----:R-:W-:-:S03]  /*d4a0*/  @!P2 LEA R8, P6, R5, R0, 0x2 ;  /* 0x000000000508a211 */ /* 0x002fc600078c10ff */
[----:B------:R1:W-:Y:S04]  /*d4b0*/  @!P3 ST.E.64 [R2.64], R34 ;  /* 0x000000220200b985 */ /* 0x0003e8000c101b06 */
[----:B------:R-:W2:Y:S01]  /*d4c0*/  LDL R15, [R1+0xb4] ;  /* 0x0000b400010f7983 */ /* 0x000ea20000100800 */
[----:B-----5:R-:W-:Y:S02]  /*d4d0*/  @!P1 LEA R6, P3, R16, R0, 0x2 ;  /* 0x0000000010069211 */ /* 0x020fe400078610ff */
[----:B------:R-:W-:Y:S02]  /*d4e0*/  @!P2 LEA.HI.X R9, R5, R4, R20, 0x2, P6 ;  /* 0x000000040509a211 */ /* 0x000fe400030f1414 */
[----:B------:R-:W5:Y:S01]  /*d4f0*/  LDL R20, [R1+0x140] ;  /* 0x0001400001147983 */ /* 0x000f620000100800 */
[----:B------:R-:W-:-:S02]  /*d500*/  ISETP.GE.AND P4, PT, R19, c[0x0][0x3c8], PT ;  /* 0x0000f20013007a0c */ /* 0x000fc40003f86270 */
[----:B------:R-:W-:Y:S01]  /*d510*/  @!P1 LEA.HI.X R7, R16, R4, R26, 0x2, P3 ;  /* 0x0000000410079211 */ /* 0x000fe200018f141a */
[----:B------:R-:W5:Y:S01]  /*d520*/  LDL R5, [R1+0xb0] ;  /* 0x0000b00001057983 */ /* 0x000f620000100800 */
[----:B-1----:R-:W-:-:S03]  /*d530*/  @!P0 LEA R2, P6, R12, R0, 0x2 ;  /* 0x000000000c028211 */ /* 0x002fc600078c10ff */
[----:B------:R-:W5:Y:S01]  /*d540*/  LDL R16, [R1+0x13c] ;  /* 0x00013c0001107983 */ /* 0x000f620000100800 */
[----:B------:R-:W-:-:S03]  /*d550*/  @!P0 LEA.HI.X R3, R12, R4, R25, 0x2, P6 ;  /* 0x000000040c038211 */ /* 0x000fc600030f1419 */
[----:B------:R-:W5:Y:S01]  /*d560*/  LDL R12, [R1+0x138] ;  /* 0x00013800010c7983 */ /* 0x000f620000100800 */
[----:B------:R-:W-:-:S03]  /*d570*/  ISETP.GE.AND P3, PT, R13, c[0x0][0x3c8], PT ;  /* 0x0000f2000d007a0c */ /* 0x000fc60003f66270 */
[----:B------:R-:W-:Y:S04]  /*d580*/  @!P2 ST.E.64 [R8.64], R162 ;  /* 0x000000a20800a985 */ /* 0x000fe8000c101b06 */
        /* <DEDUP_REMOVED lines=10> */
[----:B------:R-:W4:Y:S04]  /*d630*/  LDL R17, [R1+0x130] ;  /* 0x0001300001117983 */ /* 0x000f280000100800 */
[----:B------:R-:W4:Y:S01]  /*d640*/  LDL R13, [R1+0x12c] ;  /* 0x00012c00010d7983 */ /* 0x000f220000100800 */
[----:B------:R-:W-:Y:S02]  /*d650*/  ISETP.GE.AND P2, PT, R18, c[0x0][0x3c8], PT ;  /* 0x0000f20012007a0c */ /* 0x000fe40003f46270 */
[C---:B------:R-:W-:Y:S01]  /*d660*/  @!P5 LEA R8, P1, R23.reuse, R0, 0x2 ;  /* 0x000000001708d211 */ /* 0x040fe200078210ff */
[----:B------:R-:W4:Y:S01]  /*d670*/  LDL R21, [R1+0x11c] ;  /* 0x00011c0001157983 */ /* 0x000f220000100800 */
[----:B--2---:R-:W-:Y:S02]  /*d680*/  ISETP.GE.AND P0, PT, R10, c[0x0][0x3c8], PT ;  /* 0x0000f2000a007a0c */ /* 0x004fe40003f06270 */
[----:B------:R-:W-:-:S02]  /*d690*/  @!P5 LEA.HI.X R9, R23, R4, R24, 0x2, P1 ;  /* 0x000000041709d211 */ /* 0x000fc400008f1418 */
[----:B------:R-:W2:Y:S04]  /*d6a0*/  LDL R23, [R1+0xa4] ;  /* 0x0000a40001177983 */ /* 0x000ea80000100800 */
[----:B------:R1:W-:Y:S01]  /*d6b0*/  @!P5 ST.E.64 [R8.64], R164 ;  /* 0x000000a40800d985 */ /* 0x0003e2000c101b06 */
[----:B------:R-:W-:-:S03]  /*d6c0*/  ISETP.GE.AND P1, PT, R14, c[0x0][0x3c8], PT ;  /* 0x0000f2000e007a0c */ /* 0x000fc60003f26270 */
[----:B------:R-:W-:Y:S04]  /*d6d0*/  @!P4 ST.E.64 [R6.64], R62 ;  /* 0x0000003e0600c985 */ /* 0x000fe8000c101b06 */
[----:B------:R5:W-:Y:S04]  /*d6e0*/  @!P3 ST.E.64 [R2.64], R42 ;  /* 0x0000002a0200b985 */ /* 0x000be8000c101b06 */
[----:B------:R-:W2:Y:S01]  /*d6f0*/  LDL R24, [R1+0x120] ;  /* 0x0001200001187983 */ /* 0x000ea20000100800 */
[----:B------:R-:W-:Y:S02]  /*d700*/  ISETP.GE.AND P5, PT, R11, c[0x0][0x3c8], PT ;  /* 0x0000f2000b007a0c */ /* 0x000fe40003fa6270 */
[----:B-1----:R-:W-:-:S04]  /*d710*/  @!P2 LEA R8, P6, R18, R0, 0x2 ;  /* 0x000000001208a211 */ /* 0x002fc800078c10ff */
[----:B-----5:R-:W-:Y:S02]  /*d720*/  @!P2 LEA.HI.X R9, R18, R4, R20, 0x2, P6 ;  /* 0x000000041209a211 */ /* 0x020fe400030f1414 */
[----:B------:R-:W5:Y:S01]  /*d730*/  LDL R20, [R1+0xa0] ;  /* 0x0000a00001147983 */ /* 0x000f620000100800 */
[-C--:B------:R-:W-:Y:S02]  /*d740*/  @!P0 LEA R2, P6, R10, R0.reuse, 0x2 ;  /* 0x000000000a028211 */ /* 0x080fe400078c10ff */
[----:B------:R-:W-:Y:S01]  /*d750*/  @!P1 LEA R6, P3, R14, R0, 0x2 ;  /* 0x000000000e069211 */ /* 0x000fe200078610ff */
[----:B------:R-:W5:Y:S01]  /*d760*/  LDL R18, [R1+0x98] ;  /* 0x0000980001127983 */ /* 0x000f620000100800 */
[----:B------:R-:W-:-:S03]  /*d770*/  @!P0 LEA.HI.X R3, R10, R4, R12, 0x2, P6 ;  /* 0x000000040a038211 */ /* 0x000fc600030f140c */
[----:B------:R-:W5:Y:S01]  /*d780*/  LDL R10, [R1+0x9c] ;  /* 0x00009c00010a7983 */ /* 0x000f620000100800 */
[----:B------:R-:W-:Y:S02]  /*d790*/  ISETP.GE.AND P4, PT, R15, c[0x0][0x3c8], PT ;  /* 0x0000f2000f007a0c */ /* 0x000fe40003f86270 */
[----:B------:R-:W-:Y:S01]  /*d7a0*/  @!P1 LEA.HI.X R7, R14, R4, R16, 0x2, P3 ;  /* 0x000000040e079211 */ /* 0x000fe200018f1410 */
[----:B------:R-:W5:Y:S01]  /*d7b0*/  LDL R12, [R1+0x8c] ;  /* 0x00008c00010c7983 */ /* 0x000f620000100800 */
[----:B------:R-:W-:-:S03]  /*d7c0*/  ISETP.GE.AND P3, PT, R5, c[0x0][0x3c8], PT ;  /* 0x0000f20005007a0c */ /* 0x000fc60003f66270 */
[----:B------:R-:W5:Y:S04]  /*d7d0*/  LDL R16, [R1+0x94] ;  /* 0x0000940001107983 */ /* 0x000f680000100800 */
[----:B------:R-:W5:Y:S04]  /*d7e0*/  LDL R14, [R1+0x90] ;  /* 0x00009000010e7983 */ /* 0x000f680000100800 */
[----:B------:R1:W-:Y:S04]  /*d7f0*/  @!P2 ST.E.64 [R8.64], R166 ;  /* 0x000000a60800a985 */ /* 0x0003e8000c101b06 */
[----:B------:R1:W-:Y:S04]  /*d800*/  @!P1 ST.E.64 [R6.64], R66 ;  /* 0x0000004206009985 */ /* 0x0003e8000c101b06 */
[----:B------:R3:W-:Y:S01]  /*d810*/  @!P0 ST.E.64 [R2.64], R46 ;  /* 0x0000002e02008985 */ /* 0x0007e2000c101b06 */
[----:B-1----:R-:W-:-:S02]  /*d820*/  @!P5 LEA R8, P6, R11, R0, 0x2 ;  /* 0x000000000b08d211 */ /* 0x002fc400078c10ff */
[----:B------:R-:W-:Y:S02]  /*d830*/  @!P4 LEA R6, P0, R15, R0, 0x2 ;  /* 0x000000000f06c211 */ /* 0x000fe400078010ff */
[----:B---3--:R-:W-:Y:S02]  /*d840*/  @!P5 LEA.HI.X R9, R11, R4, R19, 0x2, P6 ;  /* 0x000000040b09d211 */ /* 0x008fe400030f1413 */
[----:B------:R-:W3:Y:S01]  /*d850*/  LDL R11, [R1+0x118] ;  /* 0x00011800010b7983 */ /* 0x000ee20000100800 */
[----:B------:R-:W-:-:S03]  /*d860*/  @!P3 LEA R2, P6, R5, R0, 0x2 ;  /* 0x000000000502b211 */ /* 0x000fc600078c10ff */
[----:B------:R-:W3:Y:S01]  /*d870*/  LDL R19, [R1+0x114] ;  /* 0x0001140001137983 */ /* 0x000ee20000100800 */
[-C--:B----4-:R-:W-:Y:S02]  /*d880*/  @!P4 LEA.HI.X R7, R15, R4.reuse, R17, 0x2, P0 ;  /* 0x000000040f07c211 */ /* 0x090fe400000f1411 */
[----:B------:R-:W-:Y:S01]  /*d890*/  @!P3 LEA.HI.X R3, R5, R4, R13, 0x2, P6 ;  /* 0x000000040503b211 */ /* 0x000fe200030f140d */
[----:B------:R-:W4:Y:S04]  /*d8a0*/  LDL R17, [R1+0x110] ;  /* 0x0001100001117983 */ /* 0x000f280000100800 */
[----:B------:R-:W4:Y:S04]  /*d8b0*/  LDL R15, [R1+0x10c] ;  /* 0x00010c00010f7983 */ /* 0x000f280000100800 */
[----:B------:R-:W4:Y:S04]  /*d8c0*/  LDL R13, [R1+0x108] ;  /* 0x00010800010d7983 */ /* 0x000f280000100800 */
[----:B------:R-:W4:Y:S01]  /*d8d0*/  LDL R5, [R1+0x88] ;  /* 0x0000880001057983 */ /* 0x000f220000100800 */
[----:B------:R-:W-:-:S02]  /*d8e0*/  ISETP.GE.AND P2, PT, R27, c[0x0][0x3c8], PT ;  /* 0x0000f2001b007a0c */ /* 0x000fc40003f46270 */
[----:B------:R-:W-:Y:S02]  /*d8f0*/  ISETP.GE.AND P1, PT, R25, c[0x0][0x3c8], PT ;  /* 0x0000f20019007a0c */ /* 0x000fe40003f26270 */
[----:B--2---:R-:W-:Y:S01]  /*d900*/  ISETP.GE.AND P0, PT, R23, c[0x0][0x3c8], PT ;  /* 0x0000f20017007a0c */ /* 0x004fe20003f06270 */
[----:B------:R1:W-:Y:S04]  /*d910*/  @!P5 ST.E.64 [R8.64], R168 ;  /* 0x000000a80800d985 */ /* 0x0003e8000c101b06 */
[----:B------:R2:W-:Y:S04]  /*d920*/  @!P4 ST.E.64 [R6.64], R70 ;  /* 0x000000460600c985 */ /* 0x0005e8000c101b06 */
[----:B------:R5:W-:Y:S01]  /*d930*/  @!P3 ST.E.64 [R2.64], R50 ;  /* 0x000000320200b985 */ /* 0x000be2000c101b06 */
[----:B-1----:R-:W-:-:S02]  /*d940*/  @!P2 LEA R8, P5, R27, R0, 0x2 ;  /* 0x000000001b08a211 */ /* 0x002fc400078a10ff */
[-C--:B--2---:R-:W-:Y:S02]  /*d950*/  @!P1 LEA R6, P6, R25, R0.reuse, 0x2 ;  /* 0x0000000019069211 */ /* 0x084fe400078c10ff */
[----:B-----5:R-:W-:Y:S02]  /*d960*/  ISETP.GE.AND P4, PT, R20, c[0x0][0x3c8], PT ;  /* 0x0000f20014007a0c */ /* 0x020fe40003f86270 */
[----:B------:R-:W-:Y:S02]  /*d970*/  @!P0 LEA R2, P3, R23, R0, 0x2 ;  /* 0x0000000017028211 */ /* 0x000fe400078610ff */
[-C--:B------:R-:W-:Y:S02]  /*d980*/  @!P2 LEA.HI.X R9, R27, R4.reuse, R28, 0x2, P5 ;  /* 0x000000041b09a211 */ /* 0x080fe400028f141c */
[-C--:B------:R-:W-:Y:S02]  /*d990*/  @!P1 LEA.HI.X R7, R25, R4.reuse, R26, 0x2, P6 ;  /* 0x0000000419079211 */ /* 0x080fe400030f141a */
[----:B------:R-:W-:Y:S01]  /*d9a0*/  @!P0 LEA.HI.X R3, R23, R4, R24, 0x2, P3 ;  /* 0x0000000417038211 */ /* 0x000fe200018f1418 */
[----:B------:R-:W-:Y:S01]  /*d9b0*/  @!P2 ST.E.64 [R8.64], R90 ;  /* 0x0000005a0800a985 */ /* 0x000fe2000c101b06 */
[----:B------:R-:W-:-:S03]  /*d9c0*/  ISETP.GE.AND P5, PT, R10, c[0x0][0x3c8], PT ;  /* 0x0000f2000a007a0c */ /* 0x000fc60003fa6270 */
[----:B------:R1:W-:Y:S01]  /*d9d0*/  @!P1 ST.E.64 [R6.64], R74 ;  /* 0x0000004a06009985 */ /* 0x0003e2000c101b06 */
[----:B------:R-:W-:-:S03]  /*d9e0*/  ISETP.GE.AND P3, PT, R18, c[0x0][0x3c8], PT ;  /* 0x0000f20012007a0c */ /* 0x000fc60003f66270 */
[----:B------:R2:W-:Y:S01]  /*d9f0*/  @!P0 ST.E.64 [R2.64], R54 ;  /* 0x0000003602008985 */ /* 0x0005e2000c101b06 */
[----:B------:R-:W-:Y:S02]  /*da00*/  ISETP.GE.AND P2, PT, R16, c[0x0][0x3c8], PT ;  /* 0x0000f20010007a0c */ /* 0x000fe40003f46270 */
[----:B------:R-:W-:Y:S02]  /*da10*/  ISETP.GE.AND P1, PT, R14, c[0x0][0x3c8], PT ;  /* 0x0000f2000e007a0c */ /* 0x000fe40003f26270 */
[----:B-1----:R-:W-:-:S04]  /*da20*/  @!P4 LEA R6, P0, R20, R0, 0x2 ;  /* 0x000000001406c211 */ /* 0x002fc800078010ff */
[----:B------:R-:W-:Y:S02]  /*da30*/  @!P4 LEA.HI.X R7, R20, R4, R21, 0x2, P0 ;  /* 0x000000041407c211 */ /* 0x000fe400000f1415 */
[----:B------:R-:W-:Y:S02]  /*da40*/  ISETP.GE.AND P0, PT, R12, c[0x0][0x3c8], PT ;  /* 0x0000f2000c007a0c */ /* 0x000fe40003f06270 */
[C---:B--2---:R-:W-:Y:S01]  /*da50*/  @!P5 LEA R2, P6, R10.reuse, R0, 0x2 ;  /* 0x000000000a02d211 */ /* 0x044fe200078c10ff */
[----:B------:R1:W-:Y:S03]  /*da60*/  @!P4 ST.E.64 [R6.64], R78 ;  /* 0x0000004e0600c985 */ /* 0x0003e6000c101b06 */
[----:B---3--:R-:W-:Y:S02]  /*da70*/  @!P5 LEA.HI.X R3, R10, R4, R11, 0x2, P6 ;  /* 0x000000040a03d211 */ /* 0x008fe400030f140b */
[----:B------:R-:W-:-:S02]  /*da80*/  @!P3 LEA R10, P4, R18, R0, 0x2 ;  /* 0x00000000120ab211 */ /* 0x000fc400078810ff */
[-C--:B------:R-:W-:Y:S01]  /*da90*/  @!P2 LEA R8, P6, R16, R0.reuse, 0x2 ;  /* 0x000000001008a211 */ /* 0x080fe200078c10ff */
[----:B------:R2:W-:Y:S01]  /*daa0*/  @!P5 ST.E.64 [R2.64], R82 ;  /* 0x000000520200d985 */ /* 0x0005e2000c101b06 */
[----:B-1----:R-:W-:Y:S02]  /*dab0*/  @!P1 LEA R6, P5, R14, R0, 0x2 ;  /* 0x000000000e069211 */ /* 0x002fe400078a10ff */
[-C--:B------:R-:W-:Y:S02]  /*dac0*/  @!P3 LEA.HI.X R11, R18, R4.reuse, R19, 0x2, P4 ;  /* 0x00000004120bb211 */ /* 0x080fe400020f1413 */
[-C--:B----4-:R-:W-:Y:S02]  /*dad0*/  @!P2 LEA.HI.X R9, R16, R4.reuse, R17, 0x2, P6 ;  /* 0x000000041009a211 */ /* 0x090fe400030f1411 */
[----:B------:R-:W-:Y:S01]  /*dae0*/  @!P1 LEA.HI.X R7, R14, R4, R15, 0x2, P5 ;  /* 0x000000040e079211 */ /* 0x000fe200028f140f */
[----:B------:R1:W-:Y:S04]  /*daf0*/  @!P3 ST.E.64 [R10.64], R98 ;  /* 0x000000620a00b985 */ /* 0x0003e8000c101b06 */
[----:B------:R1:W-:Y:S04]  /*db00*/  @!P2 ST.E.64 [R8.64], R94 ;  /* 0x0000005e0800a985 */ /* 0x0003e8000c101b06 */
[----:B------:R1:W-:Y:S01]  /*db10*/  @!P1 ST.E.64 [R6.64], R86 ;  /* 0x0000005606009985 */ /* 0x0003e2000c101b06 */
[----:B--2---:R-:W-:-:S04]  /*db20*/  @!P0 LEA R2, P4, R12, R0, 0x2 ;  /* 0x000000000c028211 */ /* 0x004fc800078810ff */
[----:B------:R-:W-:-:S05]  /*db30*/  @!P0 LEA.HI.X R3, R12, R4, R13, 0x2, P4 ;  /* 0x000000040c038211 */ /* 0x000fca00020f140d */
[----:B------:R1:W-:Y:S01]  /*db40*/  @!P0 ST.E.64 [R2.64], R58 ;  /* 0x0000003a02008985 */ /* 0x0003e2000c101b06 */
[----:B------:R-:W-:-:S13]  /*db50*/  ISETP.GE.AND P0, PT, R5, c[0x0][0x3c8], PT ;  /* 0x0000f20005007a0c */ /* 0x000fda0003f06270 */
[----:B------:R-:W-:Y:S05]  /*db60*/  @P0 BRA `(.L_x_75) ;  /* 0x0000111000000947 */ /* 0x000fea0003800000 */
[----:B------:R-:W2:Y:S01]  /*db70*/  LDL R12, [R1+0x104] ;  /* 0x00010400010c7983 */ /* 0x000ea20000100800 */
[----:B-1----:R-:W-:-:S04]  /*db80*/  LEA R2, P0, R5, R0, 0x2 ;  /* 0x0000000005027211 */ /* 0x002fc800078010ff */
[----:B--2---:R-:W-:-:S05]  /*db90*/  LEA.HI.X R3, R5, R4, R12, 0x2, P0 ;  /* 0x0000000405037211 */ /* 0x004fca00000f140c */
[----:B------:R1:W-:Y:S01]  /*dba0*/  ST.E.64 [R2.64], R30 ;  /* 0x0000001e02007985 */ /* 0x0003e2000c101b06 */
[----:B------:R-:W-:Y:S05]  /*dbb0*/  BRA `(.L_x_75) ;  /* 0x000010c000007947 */ /* 0x000fea0003800000 */
.L_x_60:
[----:B------:R-:W2:Y:S04]  /*dbc0*/  LDL.LU R4, [R1+0x40] ;  /* 0x0000400001047983 */ /* 0x000ea80000300800 */
[----:B------:R-:W3:Y:S01]  /*dbd0*/  LDL.LU R6, [R1+0x44] ;  /* 0x0000440001067983 */ /* 0x000ee20000300800 */
[----:B------:R-:W-:Y:S02]  /*dbe0*/  ISETP.NE.U32.AND P1, PT, RZ, c[0x0][0x508], PT ;  /* 0x00014200ff007a0c */ /* 0x000fe40003f25070 */
[----:B------:R-:W-:Y:S01]  /*dbf0*/  ISETP.NE.U32.AND P3, PT, RZ, c[0x0][0x500], PT ;  /* 0x00014000ff007a0c */ /* 0x000fe20003f65070 */
[----:B------:R-:W4:Y:S01]  /*dc00*/  LDL.LU R0, [R1+0x58] ;  /* 0x0000580001007983 */ /* 0x000f220000300800 */
[----:B------:R-:W-:Y:S01]  /*dc10*/  ISETP.NE.AND.EX P1, PT, RZ, c[0x0][0x50c], PT, P1 ;  /* 0x00014300ff007a0c */ /* 0x000fe20003f25310 */
[----:B------:R-:W-:Y:S01]  /*dc20*/  IMAD.MOV.U32 R8, RZ, RZ, RZ ;  /* 0x000000ffff087224 */ /* 0x000fe200078e00ff */
[----:B------:R-:W-:Y:S01]  /*dc30*/  ISETP.NE.AND.EX P3, PT, RZ, c[0x0][0x504], PT, P3 ;  /* 0x00014100ff007a0c */ /* 0x000fe20003f65330 */
[----:B------:R-:W-:Y:S01]  /*dc40*/  IMAD.MOV.U32 R21, RZ, RZ, c[0x0][0x388] ;  /* 0x0000e200ff157624 */ /* 0x000fe200078e00ff */
[----:B--2---:R-:W-:-:S09]  /*dc50*/  IADD3 R2, P2, R4, c[0x0][0x500], RZ ;  /* 0x0001400004027a10 */ /* 0x004fd20007f5e0ff */
[----:B------:R-:W-:Y:S02]  /*dc60*/  @P1 IADD3 R4, P0, R4, c[0x0][0x508], RZ ;  /* 0x0001420004041a10 */ /* 0x000fe40007f1e0ff */
[C---:B---3--:R-:W-:Y:S02]  /*dc70*/  IADD3.X R3, R6.reuse, c[0x0][0x504], RZ, P2, !PT ;  /* 0x0001410006037a10 */ /* 0x048fe400017fe4ff */
[----:B------:R-:W-:-:S03]  /*dc80*/  @P1 IADD3.X R5, R6, c[0x0][0x50c], RZ, P0, !PT ;  /* 0x0001430006051a10 */ /* 0x000fc600007fe4ff */
[----:B------:R1:W5:Y:S04]  /*dc90*/  @P3 LDG.E R8, [R2.64] ;  /* 0x0000000602083981 */ /* 0x000368000c1e1900 */
[----:B------:R1:W5:Y:S01]  /*dca0*/  @P1 LDG.E R21, [R4.64] ;  /* 0x0000000604151981 */ /* 0x000362000c1e1900 */
[----:B----4-:R-:W-:-:S04]  /*dcb0*/  ISETP.NE.AND P0, PT, R0, RZ, PT ;  /* 0x000000ff0000720c */ /* 0x010fc80003f05270 */
[----:B------:R-:W-:Y:S01]  /*dcc0*/  SEL R19, R0, c[0x0][0x3d4], P0 ;  /* 0x0000f50000137a07 */ /* 0x000fe20000000000 */
[----:B------:R-:W-:Y:S05]  /*dcd0*/  @P1 BRA `(.L_x_81) ;  /* 0x0000004000001947 */ /* 0x000fea0003800000 */
[----:B------:R-:W-:Y:S05]  /*dce0*/  @!P3 BRA `(.L_x_81) ;  /* 0x000000300000b947 */ /* 0x000fea0003800000 */
[----:B------:R2:W3:Y:S04]  /*dcf0*/  LDG.E R0, [R2.64] ;  /* 0x0000000602007981 */ /* 0x0004e8000c1e1900 */
[----:B-12---:R-:W3:Y:S02]  /*dd00*/  LDG.E R2, [R2.64+0x4] ;  /* 0x0000040602027981 */ /* 0x006ee4000c1e1900 */
[----:B---3-5:R-:W-:Y:S02]  /*dd10*/  IADD3 R21, -R0, R2, RZ ;  /* 0x0000000200157210 */ /* 0x028fe40007ffe1ff */
.L_x_81:
[----:B-1----:R-:W2:Y:S04]  /*dd20*/  LDL.LU R4, [R1+0x50] ;  /* 0x0000500001047983 */ /* 0x002ea80000300800 */
[----:B------:R-:W3:Y:S04]  /*dd30*/  LDL.LU R2, [R1+0x3c] ;  /* 0x00003c0001027983 */ /* 0x000ee80000300800 */
[----:B------:R-:W4:Y:S01]  /*dd40*/  LDL.LU R0, [R1+0x7c] ;  /* 0x00007c0001007983 */ /* 0x000f220000300800 */
[----:B------:R-:W-:Y:S01]  /*dd50*/  BSSY B0, `(.L_x_82) ;  /* 0x0000039000007945 */ /* 0x000fe20003800000 */
[----:B-----5:R-:W-:-:S02]  /*dd60*/  SHF.R.S32.HI R18, RZ, 0x1f, R8 ;  /* 0x0000001fff127819 */ /* 0x020fc40000011408 */
[----:B------:R-:W1:Y:S02]  /*dd70*/  S2R R3, SR_TID.X ;  /* 0x0000000000037919 */ /* 0x000e640000002100 */
[----:B-1----:R-:W-:Y:S02]  /*dd80*/  ISETP.GT.AND P0, PT, R3, 0x7f, PT ;  /* 0x0000007f0300780c */ /* 0x002fe40003f04270 */
[----:B--2---:R-:W-:Y:S02]  /*dd90*/  LOP3.LUT R9, R4, 0xffff, RZ, 0xc0, !PT ;  /* 0x0000ffff04097812 */ /* 0x004fe400078ec0ff */
[----:B---3--:R-:W-:Y:S02]  /*dda0*/  SEL R15, R2, RZ, !P3 ;  /* 0x000000ff020f7207 */ /* 0x008fe40005800000 */
[----:B----4-:R-:W-:-:S07]  /*ddb0*/  SEL R20, R0, RZ, !P3 ;  /* 0x000000ff00147207 */ /* 0x010fce0005800000 */
[----:B------:R-:W-:Y:S05]  /*ddc0*/  @P0 BRA `(.L_x_83) ;  /* 0x0000031000000947 */ /* 0x000fea0003800000 */
[----:B------:R-:W2:Y:S01]  /*ddd0*/  LDL R2, [R1+0x4c] ;  /* 0x00004c0001027983 */ /* 0x000ea20000100800 */
[----:B------:R-:W-:Y:S01]  /*dde0*/  IMAD R0, R21, c[0x0][0x4e8], RZ ;  /* 0x00013a0015007a24 */ /* 0x000fe200078e02ff */
[----:B--2---:R-:W-:-:S04]  /*ddf0*/  LEA R14, R2, R3, 0x7 ;  /* 0x00000003020e7211 */ /* 0x004fc800078e38ff */
[----:B------:R-:W-:-:S13]  /*de00*/  ISETP.GE.AND P0, PT, R14, R0, PT ;  /* 0x000000000e00720c */ /* 0x000fda0003f06270 */
[----:B------:R-:W-:Y:S05]  /*de10*/  @P0 BRA `(.L_x_83) ;  /* 0x000002c000000947 */ /* 0x000fea0003800000 */
[----:B------:R-:W2:Y:S01]  /*de20*/  LDL.LU R23, [R1+0x80] ;  /* 0x0000800001177983 */ /* 0x000ea20000300800 */
[----:B------:R-:W-:Y:S01]  /*de30*/  IMAD.MOV.U32 R0, RZ, RZ, 0x368 ;  /* 0x00000368ff007424 */ /* 0x000fe200078e00ff */
[----:B------:R-:W-:-:S04]  /*de40*/  ISETP.GT.AND P2, PT, R19, 0x1, PT ;  /* 0x000000011300780c */ /* 0x000fc80003f44270 */
[----:B------:R-:W-:-:S04]  /*de50*/  SEL R0, R0, 0x328, P2 ;  /* 0x0000032800007807 */ /* 0x000fc80001000000 */
[----:B------:R1:W3:Y:S08]  /*de60*/  LDC.64 R6, c[0x0][R0+0x170] ;  /* 0x00005c0000067b82 */ /* 0x0002f00000000a00 */
[----:B------:R1:W4:Y:S08]  /*de70*/  LDC.64 R4, c[0x0][R0+0x168] ;  /* 0x00005a0000047b82 */ /* 0x0003300000000a00 */
[----:B------:R1:W5:Y:S08]  /*de80*/  LDC.64 R12, c[0x0][R0+0x178] ;  /* 0x00005e00000c7b82 */ /* 0x0003700000000a00 */
[----:B------:R1:W2:Y:S02]  /*de90*/  LDC.64 R10, c[0x0][R0+0x160] ;  /* 0x00005800000a7b82 */ /* 0x0002a40000000a00 */
[----:B-1----:R-:W-:-:S02]  /*dea0*/  IMAD.MOV.U32 R0, RZ, RZ, c[0x0][0x4e8] ;  /* 0x00013a00ff007624 */ /* 0x002fc400078e00ff */
[-C--:B---3--:R-:W-:Y:S02]  /*deb0*/  IMAD R7, R7, R15.reuse, RZ ;  /* 0x0000000f07077224 */ /* 0x088fe400078e02ff */
[----:B------:R-:W-:Y:S01]  /*dec0*/  IMAD.WIDE.U32 R2, R6, R15, RZ ;  /* 0x0000000f06027225 */ /* 0x000fe200078e00ff */
[----:B------:R-:W-:Y:S02]  /*ded0*/  ISETP.NE.AND P0, PT, R0, 0x1, PT ;  /* 0x000000010000780c */ /* 0x000fe40003f05270 */
[----:B------:R-:W-:Y:S01]  /*dee0*/  MOV R0, R14 ;  /* 0x0000000e00007202 */ /* 0x000fe20000000f00 */
[----:B------:R-:W-:Y:S02]  /*def0*/  IMAD R7, R6, R20, R7 ;  /* 0x0000001406077224 */ /* 0x000fe400078e0207 */
[-C--:B----4-:R-:W-:Y:S02]  /*df00*/  IMAD R16, R5, R9.reuse, RZ ;  /* 0x0000000905107224 */ /* 0x090fe400078e02ff */
[----:B------:R-:W-:Y:S01]  /*df10*/  IMAD.WIDE.U32 R4, R4, R9, RZ ;  /* 0x0000000904047225 */ /* 0x000fe200078e00ff */
[----:B------:R-:W-:-:S03]  /*df20*/  IADD3 R3, R3, R7, RZ ;  /* 0x0000000703037210 */ /* 0x000fc60007ffe0ff */
[----:B------:R-:W-:Y:S02]  /*df30*/  IMAD.IADD R16, R5, 0x1, R16 ;  /* 0x0000000105107824 */ /* 0x000fe400078e0210 */
[----:B------:R-:W-:-:S05]  /*df40*/  @P0 IMAD.HI.U32 R17, R14, c[0x0][0x4ec], RZ ;  /* 0x00013b000e110a27 */ /* 0x000fca00078e00ff */
[----:B------:R-:W-:Y:S02]  /*df50*/  @P0 SHF.R.U32.HI R0, RZ, c[0x0][0x4f0], R17 ;  /* 0x00013c00ff000a19 */ /* 0x000fe40000011611 */
[----:B------:R-:W-:-:S03]  /*df60*/  IADD3 R17, P1, P0, R2, R4, R8 ;  /* 0x0000000402117210 */ /* 0x000fc6000783e008 */
[----:B------:R-:W-:-:S04]  /*df70*/  IMAD.MOV R2, RZ, RZ, -R0 ;  /* 0x000000ffff027224 */ /* 0x000fc800078e0a00 */
[----:B------:R-:W-:Y:S01]  /*df80*/  IMAD R2, R2, c[0x0][0x4e8], R14 ;  /* 0x00013a0002027a24 */ /* 0x000fe200078e020e */
[----:B--2---:R-:W-:-:S05]  /*df90*/  SEL R6, R23, RZ, P2 ;  /* 0x000000ff17067207 */ /* 0x004fca0001000000 */
[-C--:B-----5:R-:W-:Y:S02]  /*dfa0*/  IMAD R7, R13, R6.reuse, RZ ;  /* 0x000000060d077224 */ /* 0x0a0fe400078e02ff */
[----:B------:R-:W-:Y:S01]  /*dfb0*/  IMAD.WIDE.U32 R4, R12, R6, RZ ;  /* 0x000000060c047225 */ /* 0x000fe200078e00ff */
[----:B------:R-:W-:Y:S02]  /*dfc0*/  IADD3.X R12, R3, R16, R18, P1, P0 ;  /* 0x00000010030c7210 */ /* 0x000fe40000fe0412 */
[----:B------:R-:W-:Y:S02]  /*dfd0*/  SHF.R.S32.HI R3, RZ, 0x1f, R0 ;  /* 0x0000001fff037819 */ /* 0x000fe40000011400 */
[----:B------:R-:W-:Y:S01]  /*dfe0*/  IADD3 R5, R5, R7, RZ ;  /* 0x0000000705057210 */ /* 0x000fe20007ffe0ff */
[----:B------:R-:W-:Y:S01]  /*dff0*/  IMAD.MOV.U32 R7, RZ, RZ, c[0x0][0x4a8] ;  /* 0x00012a00ff077624 */ /* 0x000fe200078e00ff */
[----:B------:R-:W-:Y:S01]  /*e000*/  IADD3 R4, P1, P0, R0, R17, R4 ;  /* 0x0000001100047210 */ /* 0x000fe2000783e004 */
[----:B------:R-:W-:Y:S01]  /*e010*/  IMAD R0, R11, R2, RZ ;  /* 0x000000020b007224 */ /* 0x000fe200078e02ff */
[----:B------:R-:W-:-:S02]  /*e020*/  SHF.R.S32.HI R6, RZ, 0x1f, R2 ;  /* 0x0000001fff067819 */ /* 0x000fc40000011402 */
[----:B------:R-:W-:-:S03]  /*e030*/  IADD3.X R5, R3, R12, R5, P1, P0 ;  /* 0x0000000c03057210 */ /* 0x000fc60000fe0405 */
[C---:B------:R-:W-:Y:S02]  /*e040*/  IMAD R0, R10.reuse, R6, R0 ;  /* 0x000000060a007224 */ /* 0x040fe400078e0200 */
[----:B------:R-:W-:Y:S01]  /*e050*/  IMAD.WIDE.U32 R2, R10, R2, R4 ;  /* 0x000000020a027225 */ /* 0x000fe200078e0004 */
[----:B------:R-:W-:Y:S02]  /*e060*/  MOV R5, c[0x0][0x4ac] ;  /* 0x00012b0000057a02 */ /* 0x000fe40000000f00 */
[----:B------:R-:W-:Y:S01]  /*e070*/  SEL R4, R7, c[0x0][0x450], P2 ;  /* 0x0001140007047a07 */ /* 0x000fe20001000000 */
[----:B------:R-:W-:Y:S01]  /*e080*/  IMAD.IADD R0, R3, 0x1, R0 ;  /* 0x0000000103007824 */ /* 0x000fe200078e0200 */
[----:B------:R-:W-:Y:S02]  /*e090*/  SEL R5, R5, c[0x0][0x454], P2 ;  /* 0x0001150005057a07 */ /* 0x000fe40001000000 */
[----:B------:R-:W-:-:S04]  /*e0a0*/  LEA R4, P0, R2, R4, 0x2 ;  /* 0x0000000402047211 */ /* 0x000fc800078010ff */
[----:B------:R-:W-:Y:S02]  /*e0b0*/  LEA.HI.X R5, R2, R5, R0, 0x2, P0 ;  /* 0x0000000502057211 */ /* 0x000fe400000f1400 */
[----:B------:R-:W-:-:S05]  /*e0c0*/  MOV R0, 0xff800000 ;  /* 0xff80000000007802 */ /* 0x000fca0000000f00 */
[----:B------:R1:W-:Y:S02]  /*e0d0*/  STG.E [R4.64], R0 ;  /* 0x0000000004007986 */ /* 0x0003e4000c101906 */
.L_x_83:
[----:B------:R-:W-:Y:S05]  /*e0e0*/  BSYNC B0 ;  /* 0x0000000000007941 */ /* 0x000fea0003800000 */
.L_x_82:
[----:B------:R-:W-:-:S13]  /*e0f0*/  ISETP.GT.AND P0, PT, R19, 0x1, PT ;  /* 0x000000011300780c */ /* 0x000fda0003f04270 */
[----:B------:R-:W-:Y:S05]  /*e100*/  @P0 BRA `(.L_x_75) ;  /* 0x00000b7000000947 */ /* 0x000fea0003800000 */
[----:B-1----:R-:W2:Y:S01]  /*e110*/  LDL R0, [R1+0x4c] ;  /* 0x00004c0001007983 */ /* 0x002ea20000100800 */
[----:B------:R-:W-:-:S03]  /*e120*/  MOV R2, c[0x0][0x4e8] ;  /* 0x00013a0000027a02 */ /* 0x000fc60000000f00 */
[----:B------:R-:W1:Y:S01]  /*e130*/  S2R R3, SR_TID.X ;  /* 0x0000000000037919 */ /* 0x000e620000002100 */
[----:B------:R-:W-:Y:S02]  /*e140*/  ISETP.NE.AND P0, PT, R2, 0x1, PT ;  /* 0x000000010200780c */ /* 0x000fe40003f05270 */
[--C-:B-1----:R-:W-:Y:S02]  /*e150*/  SHF.R.S32.HI R4, RZ, 0x1f, R3.reuse ;  /* 0x0000001fff047819 */ /* 0x102fe40000011403 */
[----:B------:R-:W-:Y:S02]  /*e160*/  SHF.R.S32.HI R6, RZ, 0x1f, R3 ;  /* 0x0000001fff067819 */ /* 0x000fe40000011403 */
[-C--:B------:R-:W-:Y:S02]  /*e170*/  LEA.HI R4, R4, R3.reuse, RZ, 0x3 ;  /* 0x0000000304047211 */ /* 0x080fe400078f18ff */
[----:B------:R-:W-:Y:S02]  /*e180*/  LEA.HI R6, R6, R3, RZ, 0x3 ;  /* 0x0000000306067211 */ /* 0x000fe400078f18ff */
[----:B------:R-:W-:-:S02]  /*e190*/  LOP3.LUT R4, R4, 0xfffffff8, RZ, 0xc0, !PT ;  /* 0xfffffff804047812 */ /* 0x000fc400078ec0ff */
[----:B------:R-:W-:-:S03]  /*e1a0*/  SHF.R.S32.HI R6, RZ, 0x3, R6 ;  /* 0x00000003ff067819 */ /* 0x000fc60000011406 */
[----:B------:R-:W-:Y:S02]  /*e1b0*/  IMAD.IADD R4, R3, 0x1, -R4 ;  /* 0x0000000103047824 */ /* 0x000fe400078e0a04 */
[----:B------:R-:W-:-:S03]  /*e1c0*/  IMAD.WIDE.U32 R2, R8, c[0x0][0x3a0], RZ ;  /* 0x0000e80008027a25 */ /* 0x000fc600078e00ff */
[----:B------:R-:W-:Y:S02]  /*e1d0*/  LEA R4, R4, R6, 0x5 ;  /* 0x0000000604047211 */ /* 0x000fe400078e28ff */
[----:B--2---:R-:W-:Y:S01]  /*e1e0*/  MOV R5, R0 ;  /* 0x0000000000057202 */ /* 0x004fe20000000f00 */
[----:B------:R-:W-:-:S03]  /*e1f0*/  IMAD R0, R18, c[0x0][0x3a0], RZ ;  /* 0x0000e80012007a24 */ /* 0x000fc600078e02ff */
[----:B------:R-:W-:Y:S01]  /*e200*/  LEA R4, R5, R4, 0x7 ;  /* 0x0000000405047211 */ /* 0x000fe200078e38ff */
[----:B------:R-:W-:Y:S02]  /*e210*/  IMAD R8, R8, c[0x0][0x3a4], R0 ;  /* 0x0000e90008087a24 */ /* 0x000fe400078e0200 */
[----:B------:R-:W-:Y:S01]  /*e220*/  IMAD R5, R20, c[0x0][0x3f0], RZ ;  /* 0x0000fc0014057a24 */ /* 0x000fe200078e02ff */
[----:B------:R-:W-:Y:S01]  /*e230*/  MOV R0, R4 ;  /* 0x0000000400007202 */ /* 0x000fe20000000f00 */
[----:B------:R-:W-:Y:S02]  /*e240*/  IMAD.IADD R3, R3, 0x1, R8 ;  /* 0x0000000103037824 */ /* 0x000fe400078e0208 */
[----:B------:R-:W-:-:S04]  /*e250*/  @P0 IMAD.HI.U32 R6, R4, c[0x0][0x4ec], RZ ;  /* 0x00013b0004060a27 */ /* 0x000fc800078e00ff */
[----:B------:R-:W-:Y:S01]  /*e260*/  IMAD.WIDE.U32 R2, R9, c[0x0][0x3e8], R2 ;  /* 0x0000fa0009027a25 */ /* 0x000fe200078e0002 */
[----:B------:R-:W-:-:S03]  /*e270*/  @P0 SHF.R.U32.HI R0, RZ, c[0x0][0x4f0], R6 ;  /* 0x00013c00ff000a19 */ /* 0x000fc60000011606 */
[----:B------:R-:W-:Y:S01]  /*e280*/  IMAD R3, R9, c[0x0][0x3ec], R3 ;  /* 0x0000fb0009037a24 */ /* 0x000fe200078e0203 */
[----:B------:R-:W-:Y:S01]  /*e290*/  SHF.R.S32.HI R6, RZ, 0x1f, R0 ;  /* 0x0000001fff067819 */ /* 0x000fe20000011400 */
[C---:B------:R-:W-:Y:S01]  /*e2a0*/  IMAD R7, R15.reuse, c[0x0][0x3f4], R5 ;  /* 0x0000fd000f077a24 */ /* 0x040fe200078e0205 */
[----:B------:R-:W-:Y:S01]  /*e2b0*/  IADD3 R5, -R0, RZ, RZ ;  /* 0x000000ff00057210 */ /* 0x000fe20007ffe1ff */
[----:B------:R-:W-:-:S04]  /*e2c0*/  IMAD.WIDE.U32 R2, R15, c[0x0][0x3f0], R2 ;  /* 0x0000fc000f027a25 */ /* 0x000fc800078e0002 */
[----:B------:R-:W-:Y:S02]  /*e2d0*/  IMAD R6, R6, c[0x0][0x3e0], RZ ;  /* 0x0000f80006067a24 */ /* 0x000fe400078e02ff */
[----:B------:R-:W-:Y:S02]  /*e2e0*/  IMAD.IADD R3, R3, 0x1, R7 ;  /* 0x0000000103037824 */ /* 0x000fe400078e0207 */
[----:B------:R-:W-:Y:S02]  /*e2f0*/  IMAD R4, R5, c[0x0][0x4e8], R4 ;  /* 0x00013a0005047a24 */ /* 0x000fe400078e0204 */
[C---:B------:R-:W-:Y:S02]  /*e300*/  IMAD R6, R0.reuse, c[0x0][0x3e4], R6 ;  /* 0x0000f90000067a24 */ /* 0x040fe400078e0206 */
[----:B------:R-:W-:Y:S01]  /*e310*/  IMAD.WIDE.U32 R2, R0, c[0x0][0x3e0], R2 ;  /* 0x0000f80000027a25 */ /* 0x000fe200078e0002 */
[----:B------:R-:W-:-:S04]  /*e320*/  SHF.R.S32.HI R0, RZ, 0x1f, R4 ;  /* 0x0000001fff007819 */ /* 0x000fc80000011404 */
[----:B------:R-:W-:Y:S01]  /*e330*/  IADD3 R3, R3, R6, RZ ;  /* 0x0000000603037210 */ /* 0x000fe20007ffe0ff */
[----:B------:R-:W-:-:S04]  /*e340*/  IMAD R0, R0, c[0x0][0x3d8], RZ ;  /* 0x0000f60000007a24 */ /* 0x000fc800078e02ff */
[----:B------:R-:W-:-:S04]  /*e350*/  IMAD.WIDE.U32 R2, R4, c[0x0][0x3d8], R2 ;  /* 0x0000f60004027a25 */ /* 0x000fc800078e0002 */
[----:B------:R-:W-:Y:S01]  /*e360*/  IMAD R4, R4, c[0x0][0x3dc], R0 ;  /* 0x0000f70004047a24 */ /* 0x000fe200078e0200 */
[----:B------:R-:W-:-:S04]  /*e370*/  LEA R14, P0, R2, c[0x0][0x380], 0x1 ;  /* 0x0000e000020e7a11 */ /* 0x000fc800078008ff */
[----:B------:R-:W-:-:S04]  /*e380*/  IADD3 R4, R3, R4, RZ ;  /* 0x0000000403047210 */ /* 0x000fc80007ffe0ff */
[----:B------:R-:W-:Y:S01]  /*e390*/  LEA.HI.X R5, R2, c[0x0][0x384], R4, 0x1, P0 ;  /* 0x0000e10002057a11 */ /* 0x000fe200000f0c04 */
[----:B------:R-:W-:Y:S05]  /*e3a0*/  BRA.DIV ~URZ, `(.L_x_84) ;  /* 0x000026327f007947 */ /* 0x000fea000b800000 */
[----:B------:R1:W2:Y:S02]  /*e3b0*/  SHFL.IDX PT, R4, R5, RZ, 0x181f ;  /* 0x00181fff05047589 */ /* 0x0002a400000e0000 */
.L_x_142:
[----:B------:R-:W-:Y:S05]  /*e3c0*/  BRA.DIV ~URZ, `(.L_x_85) ;  /* 0x000026827f007947 */ /* 0x000fea000b800000 */
[----:B------:R3:W4:Y:S02]  /*e3d0*/  SHFL.IDX PT, R0, R14, RZ, 0x181f ;  /* 0x00181fff0e007589 */ /* 0x00072400000e0000 */
.L_x_143:
[----:B------:R-:W5:Y:S02]  /*e3e0*/  S2R R2, SR_TID.X ;  /* 0x0000000000027919 */ /* 0x000f640000002100 */
[----:B-----5:R-:W-:-:S04]  /*e3f0*/  SHF.R.S32.HI R3, RZ, 0x1f, R2 ;  /* 0x0000001fff037819 */ /* 0x020fc80000011402 */
[----:B------:R-:W-:Y:S02]  /*e400*/  LEA.HI R3, R3, R2, RZ, 0x3 ;  /* 0x0000000203037211 */ /* 0x000fe400078f18ff */
[----:B------:R-:W5:Y:S02]  /*e410*/  LDL.LU R2, [R1+0x4c] ;  /* 0x00004c0001027983 */ /* 0x000f640000300800 */
[----:B------:R-:W-:Y:S01]  /*e420*/  SHF.R.S32.HI R3, RZ, 0x3, R3 ;  /* 0x00000003ff037819 */ /* 0x000fe20000011403 */
[----:B------:R-:W-:Y:S01]  /*e430*/  IMAD R13, R21, c[0x0][0x4e8], RZ ;  /* 0x00013a00150d7a24 */ /* 0x000fe200078e02ff */
[----:B------:R-:W-:Y:S03]  /*e440*/  BSSY B0, `(.L_x_86) ;  /* 0x000001e000007945 */ /* 0x000fe60003800000 */
        /* <DEDUP_REMOVED lines=18> */
[----:B--2---:R-:W-:Y:S02]  /*e570*/  @!P3 LEA.HI.X R11, R251, R4, R2, 0x1, P4 ;  /* 0x00000004fb0bb211 */ /* 0x004fe400020f0c02 */
[----:B------:R-:W-:Y:S02]  /*e580*/  SHF.R.S32.HI R18, RZ, 0x1f, R18 ;  /* 0x0000001fff127819 */ /* 0x000fe40000011412 */
[----:B------:R-:W-:Y:S01]  /*e590*/  SHF.R.S32.HI R16, RZ, 0x1f, R16 ;  /* 0x0000001fff107819 */ /* 0x000fe20000011410 */
[----:B------:R2:W-:Y:S01]  /*e5a0*/  @!P3 ST.E.128 [R10.64], RZ ;  /* 0x000000ff0a00b985 */ /* 0x0005e2000c101d06 */
[----:B------:R-:W-:-:S02]  /*e5b0*/  @!P0 LEA R2, P4, R15, R0, 0x1 ;  /* 0x000000000f028211 */ /* 0x000fc400078808ff */
[-C--:B------:R-:W-:Y:S02]  /*e5c0*/  @!P2 LEA.HI.X R9, R19, R4.reuse, R20, 0x1, P6 ;  /* 0x000000041309a211 */ /* 0x080fe400030f0c14 */
[-C--:B------:R-:W-:Y:S02]  /*e5d0*/  @!P1 LEA.HI.X R7, R17, R4.reuse, R18, 0x1, P5 ;  /* 0x0000000411079211 */ /* 0x080fe400028f0c12 */
[----:B------:R-:W-:Y:S01]  /*e5e0*/  @!P0 LEA.HI.X R3, R15, R4, R16, 0x1, P4 ;  /* 0x000000040f038211 */ /* 0x000fe200020f0c10 */
[----:B------:R2:W-:Y:S04]  /*e5f0*/  @!P2 ST.E.128 [R8.64], RZ ;  /* 0x000000ff0800a985 */ /* 0x0005e8000c101d06 */
[----:B------:R2:W-:Y:S04]  /*e600*/  @!P1 ST.E.128 [R6.64], RZ ;  /* 0x000000ff06009985 */ /* 0x0005e8000c101d06 */
[----:B------:R2:W-:Y:S02]  /*e610*/  @!P0 ST.E.128 [R2.64], RZ ;  /* 0x000000ff02008985 */ /* 0x0005e4000c101d06 */
.L_x_87:
[----:B------:R-:W-:Y:S05]  /*e620*/  BSYNC B0 ;  /* 0x0000000000007941 */ /* 0x000fea0003800000 */
.L_x_86:
[----:B------:R-:W-:Y:S05]  /*e630*/  BRA.DIV ~URZ, `(.L_x_88) ;  /* 0x000024727f007947 */ /* 0x000fea000b800000 */
[----:B--2---:R2:W1:Y:S04]  /*e640*/  SHFL.IDX PT, R4, R5, 0x1, 0x181f ;  /* 0x00381f0005047f89 */ /* 0x00446800000e0000 */
[----:B----4-:R2:W4:Y:S02]  /*e650*/  SHFL.IDX PT, R0, R14, 0x1, 0x181f ;  /* 0x00381f000e007f89 */ /* 0x01052400000e0000 */
.L_x_144:
[----:B------:R-:W-:Y:S01]  /*e660*/  IADD3 R2, R12, 0x20, RZ ;  /* 0x000000200c027810 */ /* 0x000fe20007ffe0ff */
        /* <DEDUP_REMOVED lines=18> */
[----:B-1----:R-:W-:Y:S02]  /*e790*/  @!P3 LEA.HI.X R11, R251, R4, R3, 0x1, P4 ;  /* 0x00000004fb0bb211 */ /* 0x002fe400020f0c03 */
        /* <DEDUP_REMOVED lines=10> */
.L_x_90:
[----:B------:R-:W-:Y:S05]  /*e840*/  BSYNC B0 ;  /* 0x0000000000007941 */ /* 0x000fea0003800000 */
.L_x_89:
[----:B------:R-:W-:Y:S05]  /*e850*/  BRA.DIV ~URZ, `(.L_x_91) ;  /* 0x000023127f007947 */ /* 0x000fea000b800000 */
[----:B-1----:R1:W2:Y:S02]  /*e860*/  SHFL.IDX PT, R4, R5, 0x2, 0x181f ;  /* 0x00581f0005047f89 */ /* 0x0022a400000e0000 */
.L_x_145:
[----:B------:R-:W-:Y:S05]  /*e870*/  BRA.DIV ~URZ, `(.L_x_92) ;  /* 0x000023627f007947 */ /* 0x000fea000b800000 */
[----:B----4-:R4:W1:Y:S02]  /*e880*/  SHFL.IDX PT, R0, R14, 0x2, 0x181f ;  /* 0x00581f000e007f89 */ /* 0x01086400000e0000 */
.L_x_146:
        /* <DEDUP_REMOVED lines=13> */
[C---:B-1----:R-:W-:Y:S02]  /*e960*/  @!P3 LEA R10, P4, R251.reuse, R0, 0x1 ;  /* 0x00000000fb0ab211 */ /* 0x042fe400078808ff */
        /* <DEDUP_REMOVED lines=16> */
.L_x_94:
[----:B------:R-:W-:Y:S05]  /*ea70*/  BSYNC B0 ;  /* 0x0000000000007941 */ /* 0x000fea0003800000 */
.L_x_93:
[----:B------:R-:W-:Y:S05]  /*ea80*/  BRA.DIV ~URZ, `(.L_x_95) ;  /* 0x000021b27f007947 */ /* 0x000fea000b800000 */
[----:B--2---:R2:W3:Y:S04]  /*ea90*/  SHFL.IDX PT, R4, R5, 0x3, 0x181f ;  /* 0x00781f0005047f89 */ /* 0x0044e800000e0000 */
[----:B-1----:R2:W1:Y:S02]  /*eaa0*/  SHFL.IDX PT, R0, R14, 0x3, 0x181f ;  /* 0x00781f000e007f89 */ /* 0x00246400000e0000 */
.L_x_147:
[----:B------:R-:W-:-:S04]  /*eab0*/  IADD3 R2, R12, 0x60, RZ ;  /* 0x000000600c027810 */ /* 0x000fc80007ffe0ff */
[----:B------:R-:W-:-:S13]  /*eac0*/  ISETP.GE.AND P0, PT, R2, R13, PT ;  /* 0x0000000d0200720c */ /* 0x000fda0003f06270 */
[----:B------:R-:W-:Y:S05]  /*ead0*/  @P0 BRA `(.L_x_75) ;  /* 0x000001a000000947 */ /* 0x000fea0003800000 */
[C---:B------:R-:W-:Y:S02]  /*eae0*/  IADD3 R17, R251.reuse, 0x40, RZ ;  /* 0x00000040fb117810 */ /* 0x040fe40007ffe0ff */
[C---:B------:R-:W-:Y:S02]  /*eaf0*/  IADD3 R15, R251.reuse, 0x80, RZ ;  /* 0x00000080fb0f7810 */ /* 0x040fe40007ffe0ff */
[C---:B------:R-:W-:Y:S02]  /*eb00*/  ISETP.GE.AND P3, PT, R251.reuse, c[0x0][0x3c8], PT ;  /* 0x0000f200fb007a0c */ /* 0x040fe40003f66270 */
[----:B--2---:R-:W-:Y:S02]  /*eb10*/  IADD3 R5, R251, 0xc0, RZ ;  /* 0x000000c0fb057810 */ /* 0x004fe40007ffe0ff */
[----:B------:R-:W-:Y:S02]  /*eb20*/  ISETP.GE.AND P2, PT, R17, c[0x0][0x3c8], PT ;  /* 0x0000f20011007a0c */ /* 0x000fe40003f46270 */
[----:B------:R-:W-:-:S02]  /*eb30*/  ISETP.GE.AND P1, PT, R15, c[0x0][0x3c8], PT ;  /* 0x0000f2000f007a0c */ /* 0x000fc40003f26270 */
[----:B------:R-:W-:Y:S02]  /*eb40*/  ISETP.GE.AND P0, PT, R5, c[0x0][0x3c8], PT ;  /* 0x0000f20005007a0c */ /* 0x000fe40003f06270 */
[C---:B------:R-:W-:Y:S02]  /*eb50*/  IADD3 R18, R251.reuse, 0x40, RZ ;  /* 0x00000040fb127810 */ /* 0x040fe40007ffe0ff */
[----:B------:R-:W-:Y:S02]  /*eb60*/  SHF.R.S32.HI R3, RZ, 0x1f, R251 ;  /* 0x0000001fff037819 */ /* 0x000fe400000114fb */
[C---:B-1----:R-:W-:Y:S02]  /*eb70*/  @!P3 LEA R10, P4, R251.reuse, R0, 0x1 ;  /* 0x00000000fb0ab211 */ /* 0x042fe400078808ff */
[C---:B------:R-:W-:Y:S02]  /*eb80*/  IADD3 R16, R251.reuse, 0x80, RZ ;  /* 0x00000080fb107810 */ /* 0x040fe40007ffe0ff */
[----:B---34-:R-:W-:-:S02]  /*eb90*/  IADD3 R14, R251, 0xc0, RZ ;  /* 0x000000c0fb0e7810 */ /* 0x018fc40007ffe0ff */
[-C--:B------:R-:W-:Y:S02]  /*eba0*/  @!P2 LEA R8, P6, R17, R0.reuse, 0x1 ;  /* 0x000000001108a211 */ /* 0x080fe400078c08ff */
[----:B------:R-:W-:Y:S02]  /*ebb0*/  SHF.R.S32.HI R18, RZ, 0x1f, R18 ;  /* 0x0000001fff127819 */ /* 0x000fe40000011412 */
[----:B------:R-:W-:Y:S02]  /*ebc0*/  @!P1 LEA R6, P5, R15, R0, 0x1 ;  /* 0x000000000f069211 */ /* 0x000fe400078a08ff */
[----:B------:R-:W-:Y:S02]  /*ebd0*/  @!P3 LEA.HI.X R11, R251, R4, R3, 0x1, P4 ;  /* 0x00000004fb0bb211 */ /* 0x000fe400020f0c03 */
        /* <DEDUP_REMOVED lines=10> */
.L_x_75:
[----:B------:R-:W-:Y:S05]  /*ec80*/  BSYNC B1 ;  /* 0x0000000000017941 */ /* 0x000fea0003800000 */
.L_x_59:
[----:B-1--4-:R-:W4:Y:S02]  /*ec90*/  LDL R0, [R1+0x180] ;  /* 0x0001800001007983 */ /* 0x012f240000100800 */
[----:B----4-:R-:W-:-:S13]  /*eca0*/  ISETP.NE.AND P0, PT, R0, RZ, PT ;  /* 0x000000ff0000720c */ /* 0x010fda0003f05270 */
[----:B------:R-:W-:Y:S01]  /*ecb0*/  @P0 WARPSYNC 0xffffffff ;  /* 0xffffffff00000948 */ /* 0x000fe20003800000 */
[----:B------:R-:W-:Y:S06]  /*ecc0*/  @P0 BAR.SYNC.DEFER_BLOCKING 0x5, 0x100 ;  /* 0x0144000000000b1d */ /* 0x000fec0000010000 */
[----:B--23--:R-:W1:Y:S04]  /*ecd0*/  @P0 LDS.128 R4, [0x1a080] ;  /* 0x01a08000ff040984 */ /* 0x00ce680000000c00 */
[----:B-1----:R1:W-:Y:S04]  /*ece0*/  @P0 STL.64 [R1+0x48], R4 ;  /* 0x0000480401000387 */ /* 0x0023e80000100a00 */
[----:B------:R1:W-:Y:S04]  /*ecf0*/  @P0 STL.64 [R1+0x50], R6 ;  /* 0x0000500601000387 */ /* 0x0003e80000100a00 */
[----:B------:R-:W-:Y:S06]  /*ed00*/  @P0 BAR.ARV 0x4, 0x100 ;  /* 0x0104000000000b1d */ /* 0x000fec0000002000 */
[----:B------:R-:W-:Y:S05]  /*ed10*/  @P0 BRA `(.L_x_96) ;  /* 0x00000b9000000947 */ /* 0x000fea0003800000 */
[----:B------:R-:W2:Y:S01]  /*ed20*/  S2R R0, SR_TID.X ;  /* 0x0000000000007919 */ /* 0x000ea20000002100 */
[----:B-1----:R-:W-:Y:S01]  /*ed30*/  IMAD.MOV.U32 R7, RZ, RZ, RZ ;  /* 0x000000ffff077224 */ /* 0x002fe200078e00ff */
[----:B--2---:R-:W-:-:S04]  /*ed40*/  LOP3.LUT R13, R0, 0x1f, RZ, 0xc0, !PT ;  /* 0x0000001f000d7812 */ /* 0x004fc800078ec0ff */
[----:B------:R-:W-:Y:S01]  /*ed50*/  ISETP.NE.AND P5, PT, R13, 0x1f, PT ;  /* 0x0000001f0d00780c */ /* 0x000fe20003fa5270 */
[----:B------:R-:W-:Y:S10]  /*ed60*/  BRA.DIV ~URZ, `(.L_x_97) ;  /* 0x00001f927f007947 */ /* 0x000ff4000b800000 */
[----:B------:R1:W2:Y:S02]  /*ed70*/  SHFL.IDX PT, R9, R22, RZ, 0x1f ;  /* 0x00001fff16097589 */ /* 0x0002a400000e0000 */
.L_x_148:
[----:B------:R-:W-:Y:S05]  /*ed80*/  BRA.DIV ~URZ, `(.L_x_98) ;  /* 0x00001fe27f007947 */ /* 0x000fea000b800000 */
[----:B------:R3:W4:Y:S02]  /*ed90*/  SHFL.IDX PT, R8, R22, 0x1, 0x1f ;  /* 0x00201f0016087f89 */ /* 0x00072400000e0000 */
.L_x_149:
[----:B------:R-:W5:Y:S01]  /*eda0*/  LDL R0, [R1+0x54] ;  /* 0x0000540001007983 */ /* 0x000f620000100800 */
[----:B------:R-:W-:Y:S02]  /*edb0*/  IMAD.MOV.U32 R6, RZ, RZ, RZ ;  /* 0x000000ffff067224 */ /* 0x000fe400078e00ff */
[----:B-----5:R-:W-:-:S05]  /*edc0*/  IMAD.IADD R0, R0, 0x1, R13 ;  /* 0x0000000100007824 */ /* 0x020fca00078e020d */
[----:B------:R-:W-:-:S13]  /*edd0*/  ISETP.GE.OR P0, PT, R0, c[0x0][0x53c], !P5 ;  /* 0x00014f0000007a0c */ /* 0x000fda0006f06670 */
[----:B------:R-:W-:Y:S01]  /*ede0*/  @!P0 IMAD.MOV.U32 R2, RZ, RZ, 0x4 ;  /* 0x00000004ff028424 */ /* 0x000fe200078e00ff */
[----:B------:R-:W-:-:S03]  /*edf0*/  @!P0 MOV R3, 0x4 ;  /* 0x0000000400038802 */ /* 0x000fc60000000f00 */
[----:B------:R-:W-:-:S04]  /*ee00*/  @!P0 IMAD.WIDE R4, R0, R2, c[0x0][0x580] ;  /* 0x0001600000048625 */ /* 0x000fc800078e0202 */
[----:B------:R-:W-:Y:S01]  /*ee10*/  @!P0 IMAD.WIDE R2, R0, R3, c[0x0][0x578] ;  /* 0x00015e0000028625 */ /* 0x000fe200078e0203 */
[----:B------:R-:W5:Y:S04]  /*ee20*/  @!P0 LDG.E R6, [R4.64] ;  /* 0x0000000604068981 */ /* 0x000f68000c1e1900 */
[----:B------:R-:W5:Y:S01]  /*ee30*/  @!P0 LDG.E R7, [R2.64] ;  /* 0x0000000602078981 */ /* 0x000f62000c1e1900 */
[C---:B------:R-:W-:Y:S02]  /*ee40*/  ISETP.GE.U32.AND P4, PT, R13.reuse, 0x10, PT ;  /* 0x000000100d00780c */ /* 0x040fe40003f86070 */
[C---:B------:R-:W-:Y:S02]  /*ee50*/  ISETP.GE.U32.AND P3, PT, R13.reuse, 0x8, PT ;  /* 0x000000080d00780c */ /* 0x040fe40003f66070 */
[----:B------:R-:W-:-:S02]  /*ee60*/  ISETP.GE.U32.AND P2, PT, R13, 0x4, PT ;  /* 0x000000040d00780c */ /* 0x000fc40003f46070 */
[C---:B------:R-:W-:Y:S02]  /*ee70*/  ISETP.GE.U32.AND P1, PT, R13.reuse, 0x2, PT ;  /* 0x000000020d00780c */ /* 0x040fe40003f26070 */
[----:B------:R-:W-:Y:S02]  /*ee80*/  ISETP.NE.AND P0, PT, R13, RZ, PT ;  /* 0x000000ff0d00720c */ /* 0x000fe40003f05270 */
[----:B------:R-:W-:Y:S01]  /*ee90*/  MOV R10, RZ ;  /* 0x000000ff000a7202 */ /* 0x000fe20000000f00 */
[----:B-----5:R-:W-:Y:S01]  /*eea0*/  IMAD R0, R7, R6, RZ ;  /* 0x0000000607007224 */ /* 0x020fe200078e02ff */
[----:B------:R-:W-:Y:S07]  /*eeb0*/  BRA.DIV ~URZ, `(.L_x_99) ;  /* 0x00001f227f007947 */ /* 0x000fee000b800000 */
[----:B------:R1:W3:Y:S02]  /*eec0*/  SHFL.UP PT, R4, R0, 0x1, RZ ;  /* 0x0420000000047989 */ /* 0x0002e400000e00ff */
.L_x_150:
[----:B---3--:R-:W-:-:S04]  /*eed0*/  SEL R4, R4, RZ, P0 ;  /* 0x000000ff04047207 */ /* 0x008fc80000000000 */
        /* <DEDUP_REMOVED lines=14> */
[----:B------:R1:W3:Y:S02]  /*efc0*/  SHFL.IDX PT, R0, R4, 0x1f, 0x1f ;  /* 0x03e01f0004007f89 */ /* 0x0002e400000e0000 */
.L_x_151:
[----:B---3--:R-:W-:Y:S01]  /*efd0*/  IMAD R0, R0, c[0x0][0x538], RZ ;  /* 0x00014e0000007a24 */ /* 0x008fe200078e02ff */
[----:B------:R-:W-:Y:S04]  /*efe0*/  BSSY B1, `(.L_x_101) ;  /* 0x0000083000017945 */ /* 0x000fe80003800000 */
[----:B----4-:R-:W-:-:S04]  /*eff0*/  IADD3 R8, R0, R8, RZ ;  /* 0x0000000800087210 */ /* 0x010fc80007ffe0ff */
[----:B--2---:R-:W-:-:S13]  /*f000*/  ISETP.GT.AND P6, PT, R8, R9, PT ;  /* 0x000000090800720c */ /* 0x004fda0003fc4270 */
[----:B------:R-:W-:Y:S05]  /*f010*/  @P6 BRA `(.L_x_102) ;  /* 0x0000025000006947 */ /* 0x000fea0003800000 */
.L_x_106:
[----:B------:R-:W2:Y:S02]  /*f020*/  LDL.LU R0, [R1+0x54] ;  /* 0x0000540001007983 */ /* 0x000ea40000300800 */
[----:B--2---:R-:W-:-:S04]  /*f030*/  IADD3 R0, R0, 0x1f, RZ ;  /* 0x0000001f00007810 */ /* 0x004fc80007ffe0ff */
[----:B------:R-:W-:-:S13]  /*f040*/  ISETP.GE.AND P6, PT, R0, c[0x0][0x53c], PT ;  /* 0x00014f0000007a0c */ /* 0x000fda0003fc6270 */
[----:B------:R-:W-:Y:S05]  /*f050*/  @P6 BRA `(.L_x_103) ;  /* 0x0000076000006947 */ /* 0x000fea0003800000 */
[----:B------:R2:W-:Y:S01]  /*f060*/  STL [R1+0x54], R0 ;  /* 0x0000540001007387 */ /* 0x0005e20000100800 */
[----:B------:R-:W-:Y:S01]  /*f070*/  CS2R R6, SRZ ;  /* 0x0000000000067805 */ /* 0x000fe2000001ff00 */
[----:B--2---:R-:W-:-:S04]  /*f080*/  IADD3 R0, R0, R13, RZ ;  /* 0x0000000d00007210 */ /* 0x004fc80007ffe0ff */
[----:B------:R-:W-:-:S13]  /*f090*/  ISETP.GE.OR P6, PT, R0, c[0x0][0x53c], !P5 ;  /* 0x00014f0000007a0c */ /* 0x000fda0006fc6670 */
[----:B------:R-:W-:Y:S02]  /*f0a0*/  @!P6 MOV R2, 0x4 ;  /* 0x000000040002e802 */ /* 0x000fe40000000f00 */
[----:B------:R-:W-:-:S03]  /*f0b0*/  @!P6 MOV R3, 0x4 ;  /* 0x000000040003e802 */ /* 0x000fc60000000f00 */
[----:B-1----:R-:W-:-:S04]  /*f0c0*/  @!P6 IMAD.WIDE R4, R0, R2, c[0x0][0x580] ;  /* 0x000160000004e625 */ /* 0x002fc800078e0202 */
[----:B------:R-:W-:Y:S01]  /*f0d0*/  @!P6 IMAD.WIDE R2, R0, R3, c[0x0][0x578] ;  /* 0x00015e000002e625 */ /* 0x000fe200078e0203 */
[----:B------:R-:W2:Y:S04]  /*f0e0*/  @!P6 LDG.E R6, [R4.64] ;  /* 0x000000060406e981 */ /* 0x000ea8000c1e1900 */
[----:B------:R-:W2:Y:S02]  /*f0f0*/  @!P6 LDG.E R7, [R2.64] ;  /* 0x000000060207e981 */ /* 0x000ea4000c1e1900 */
[----:B--2---:R-:W-:Y:S01]  /*f100*/  IMAD R0, R7, R6, RZ ;  /* 0x0000000607007224 */ /* 0x004fe200078e02ff */
[----:B------:R-:W-:Y:S05]  /*f110*/  BRA.DIV ~URZ, `(.L_x_104) ;  /* 0x00001ea27f007947 */ /* 0x000fea000b800000 */
[----:B------:R1:W2:Y:S02]  /*f120*/  SHFL.UP PT, R2, R0, 0x1, RZ ;  /* 0x0420000000027989 */ /* 0x0002a400000e00ff */
.L_x_152:
        /* <DEDUP_REMOVED lines=16> */
.L_x_153:
[----:B--2---:R-:W-:-:S05]  /*f230*/  IMAD R0, R0, c[0x0][0x538], RZ ;  /* 0x00014e0000007a24 */ /* 0x004fca00078e02ff */
[----:B------:R-:W-:-:S04]  /*f240*/  IADD3 R8, R0, R8, RZ ;  /* 0x0000000800087210 */ /* 0x000fc80007ffe0ff */
[----:B------:R-:W-:-:S13]  /*f250*/  ISETP.GT.AND P6, PT, R8, R9, PT ;  /* 0x000000090800720c */ /* 0x000fda0003fc4270 */
[----:B-1----:R-:W-:Y:S05]  /*f260*/  @!P6 BRA `(.L_x_106) ;  /* 0xfffffdb00000e947 */ /* 0x002fea000383ffff */
.L_x_102:
[----:B------:R-:W-:-:S05]  /*f270*/  IADD3 R8, -R0, R8, RZ ;  /* 0x0000000800087210 */ /* 0x000fca0007ffe1ff */
[----:B------:R-:W-:-:S05]  /*f280*/  IMAD R0, R4, c[0x0][0x538], R8 ;  /* 0x00014e0004007a24 */ /* 0x000fca00078e0208 */
[----:B------:R-:W-:Y:S01]  /*f290*/  ISETP.GT.AND P0, PT, R0, R9, PT ;  /* 0x000000090000720c */ /* 0x000fe20003f04270 */
[----:B------:R-:W-:-:S12]  /*f2a0*/  BRA.DIV ~URZ, `(.L_x_107) ;  /* 0x00001f027f007947 */ /* 0x000fd8000b800000 */
[----:B------:R-:W-:-:S04]  /*f2b0*/  VOTE.ANY R5, PT, !P0 ;  /* 0x0000000000057806 */ /* 0x000fc800040e0100 */
.L_x_154:
[----:B------:R2:W3:Y:S01]  /*f2c0*/  POPC R11, R5 ;  /* 0x00000005000b7309 */ /* 0x0004e20000000000 */
[----:B------:R-:W-:Y:S05]  /*f2d0*/  BRA.DIV ~URZ, `(.L_x_108) ;  /* 0x00001f227f007947 */ /* 0x000fea000b800000 */
[----:B---3--:R3:W4:Y:S04]  /*f2e0*/  SHFL.IDX PT, R6, R6, R11, 0x1f ;  /* 0x00001f0b06067589 */ /* 0x00872800000e0000 */
[----:B------:R3:W1:Y:S02]  /*f2f0*/  SHFL.IDX PT, R7, R7, R11, 0x1f ;  /* 0x00001f0b07077589 */ /* 0x00066400000e0000 */
.L_x_155:
[----:B------:R-:W-:Y:S01]  /*f300*/  ISETP.NE.AND P0, PT, R5, RZ, PT ;  /* 0x000000ff0500720c */ /* 0x000fe20003f05270 */
[----:B------:R-:W-:-:S12]  /*f310*/  BSSY B0, `(.L_x_109) ;  /* 0x0000005000007945 */ /* 0x000fd80003800000 */
[----:B------:R-:W-:Y:S05]  /*f320*/  @!P0 BRA `(.L_x_110) ;  /* 0x0000003000008947 */ /* 0x000fea0003800000 */
[----:B------:R-:W-:Y:S01]  /*f330*/  IADD3 R0, R11, -0x1, RZ ;  /* 0xffffffff0b007810 */ /* 0x000fe20007ffe0ff */
[----:B------:R-:W-:Y:S05]  /*f340*/  BRA.DIV ~URZ, `(.L_x_111) ;  /* 0x00001f827f007947 */ /* 0x000fea000b800000 */
[----:B------:R2:W3:Y:S02]  /*f350*/  SHFL.IDX PT, R10, R4, R0, 0x1f ;  /* 0x00001f00040a7589 */ /* 0x0004e400000e0000 */
.L_x_110:
[----:B------:R-:W-:Y:S05]  /*f360*/  BSYNC B0 ;  /* 0x0000000000007941 */ /* 0x000fea0003800000 */
.L_x_109:
[----:B--23--:R-:W-:Y:S01]  /*f370*/  IMAD R5, R10, c[0x0][0x538], R8 ;  /* 0x00014e000a057a24 */ /* 0x00cfe200078e0208 */
[----:B-1--4-:R-:W-:Y:S02]  /*f380*/  IABS R4, R6 ;  /* 0x0000000600047213 */ /* 0x012fe40000000000 */
[----:B------:R-:W-:Y:S01]  /*f390*/  IABS R0, R7 ;  /* 0x0000000700007213 */ /* 0x000fe20000000000 */
[----:B------:R-:W-:Y:S01]  /*f3a0*/  IMAD.IADD R10, R9, 0x1, -R5 ;  /* 0x00000001090a7824 */ /* 0x000fe200078e0a05 */
[----:B------:R1:W-:Y:S01]  /*f3b0*/  STL [R1+0x48], R5 ;  /* 0x0000480501007387 */ /* 0x0003e20000100800 */
[----:B------:R-:W2:Y:S03]  /*f3c0*/  I2F.RP R2, R4 ;  /* 0x0000000400027306 */ /* 0x000ea60000209400 */
[----:B------:R-:W3:Y:S05]  /*f3d0*/  LDL.LU R14, [R1+0x54] ;  /* 0x00005400010e7983 */ /* 0x000eea0000300800 */
[----:B--2---:R-:W2:Y:S02]  /*f3e0*/  MUFU.RCP R2, R2 ;  /* 0x0000000200027308 */ /* 0x004ea40000001000 */
[----:B--2---:R-:W-:-:S06]  /*f3f0*/  IADD3 R2, R2, 0xffffffe, RZ ;  /* 0x0ffffffe02027810 */ /* 0x004fcc0007ffe0ff */
[----:B------:R-:W2:Y:S01]  /*f400*/  F2I.FTZ.U32.TRUNC.NTZ R3, R2 ;  /* 0x0000000200037305 */ /* 0x000ea2000021f000 */
[----:B-1----:R-:W-:Y:S01]  /*f410*/  IMAD.MOV.U32 R5, RZ, RZ, R0 ;  /* 0x000000ffff057224 */ /* 0x002fe200078e0000 */
[----:B------:R-:W-:Y:S02]  /*f420*/  IABS R0, R6 ;  /* 0x0000000600007213 */ /* 0x000fe40000000000 */
[----:B------:R-:W-:-:S04]  /*f430*/  IABS R9, R10 ;  /* 0x0000000a00097213 */ /* 0x000fc80000000000 */
[----:B------:R-:W1:Y:S01]  /*f440*/  I2F.RP R12, R5 ;  /* 0x00000005000c7306 */ /* 0x000e620000209400 */
[----:B--2---:R-:W-:-:S04]  /*f450*/  IMAD.MOV R2, RZ, RZ, -R3 ;  /* 0x000000ffff027224 */ /* 0x004fc800078e0a03 */
[----:B------:R-:W-:Y:S01]  /*f460*/  IMAD R8, R2, R4, RZ ;  /* 0x0000000402087224 */ /* 0x000fe200078e02ff */
[----:B------:R-:W-:Y:S01]  /*f470*/  MOV R2, RZ ;  /* 0x000000ff00027202 */ /* 0x000fe20000000f00 */
[----:B------:R-:W-:-:S04]  /*f480*/  IMAD.MOV R0, RZ, RZ, -R0 ;  /* 0x000000ffff007224 */ /* 0x000fc800078e0a00 */
[----:B------:R-:W-:-:S04]  /*f490*/  IMAD.HI.U32 R8, R3, R8, R2 ;  /* 0x0000000803087227 */ /* 0x000fc800078e0002 */
[----:B------:R-:W-:Y:S02]  /*f4a0*/  IMAD.MOV.U32 R2, RZ, RZ, R9 ;  /* 0x000000ffff027224 */ /* 0x000fe400078e0009 */
[----:B------:R-:W-:Y:S02]  /*f4b0*/  IMAD.MOV.U32 R3, RZ, RZ, R0 ;  /* 0x000000ffff037224 */ /* 0x000fe400078e0000 */
[----:B------:R-:W-:-:S04]  /*f4c0*/  IMAD.HI.U32 R0, R8, R2, RZ ;  /* 0x0000000208007227 */ /* 0x000fc800078e00ff */
[----:B------:R-:W-:Y:S02]  /*f4d0*/  IMAD R2, R0, R3, R2 ;  /* 0x0000000300027224 */ /* 0x000fe400078e0202 */
[----:B-1----:R-:W1:Y:S03]  /*f4e0*/  MUFU.RCP R3, R12 ;  /* 0x0000000c00037308 */ /* 0x002e660000001000 */
[----:B------:R-:W-:Y:S02]  /*f4f0*/  ISETP.GT.U32.AND P1, PT, R4, R2, PT ;  /* 0x000000020400720c */ /* 0x000fe40003f24070 */
[----:B-1----:R-:W-:-:S11]  /*f500*/  IADD3 R3, R3, 0xffffffe, RZ ;  /* 0x0ffffffe03037810 */ /* 0x002fd60007ffe0ff */
[-C--:B------:R-:W-:Y:S01]  /*f510*/  @!P1 IADD3 R2, R2, -R4.reuse, RZ ;  /* 0x8000000402029210 */ /* 0x080fe20007ffe0ff */
[----:B------:R-:W1:Y:S03]  /*f520*/  F2I.FTZ.U32.TRUNC.NTZ R3, R3 ;  /* 0x0000000300037305 */ /* 0x000e66000021f000 */
[----:B------:R-:W-:Y:S02]  /*f530*/  ISETP.GE.U32.AND P2, PT, R2, R4, PT ;  /* 0x000000040200720c */ /* 0x000fe40003f46070 */
[----:B------:R-:W-:Y:S02]  /*f540*/  LOP3.LUT R2, R10, R6, RZ, 0x3c, !PT ;  /* 0x000000060a027212 */ /* 0x000fe400078e3cff */
[----:B------:R-:W-:Y:S02]  /*f550*/  @!P1 IADD3 R0, R0, 0x1, RZ ;  /* 0x0000000100009810 */ /* 0x000fe40007ffe0ff */
[----:B------:R-:W-:-:S02]  /*f560*/  ISETP.GE.AND P0, PT, R2, RZ, PT ;  /* 0x000000ff0200720c */ /* 0x000fc40003f06270 */
[----:B------:R-:W-:-:S05]  /*f570*/  ISETP.NE.AND P1, PT, R6, RZ, PT ;  /* 0x000000ff0600720c */ /* 0x000fca0003f25270 */
[----:B------:R-:W-:Y:S01]  /*f580*/  @P2 IADD3 R0, R0, 0x1, RZ ;  /* 0x0000000100002810 */ /* 0x000fe20007ffe0ff */
[----:B-1----:R-:W-:-:S04]  /*f590*/  IMAD.MOV R2, RZ, RZ, -R3 ;  /* 0x000000ffff027224 */ /* 0x002fc800078e0a03 */
[----:B------:R-:W-:Y:S01]  /*f5a0*/  IMAD.MOV.U32 R4, RZ, RZ, R2 ;  /* 0x000000ffff047224 */ /* 0x000fe200078e0002 */
[----:B------:R-:W-:Y:S01]  /*f5b0*/  IABS R2, R7 ;  /* 0x0000000700027213 */ /* 0x000fe20000000000 */
[----:B------:R-:W-:Y:S01]  /*f5c0*/  @!P0 IMAD.MOV R0, RZ, RZ, -R0 ;  /* 0x000000ffff008224 */ /* 0x000fe200078e0a00 */
[----:B------:R-:W-:Y:S01]  /*f5d0*/  @!P1 LOP3.LUT R0, RZ, R6, RZ, 0x33, !PT ;  /* 0x00000006ff009212 */ /* 0x000fe200078e33ff */
[----:B------:R-:W-:Y:S01]  /*f5e0*/  IMAD R4, R4, R5, RZ ;  /* 0x0000000504047224 */ /* 0x000fe200078e02ff */
[----:B------:R-:W-:Y:S01]  /*f5f0*/  IADD3 R8, RZ, -R2, RZ ;  /* 0x80000002ff087210 */ /* 0x000fe20007ffe0ff */
[----:B------:R-:W-:Y:S01]  /*f600*/  IMAD.MOV.U32 R2, RZ, RZ, RZ ;  /* 0x000000ffff027224 */ /* 0x000fe200078e00ff */
[----:B------:R-:W-:-:S03]  /*f610*/  IABS R9, R0 ;  /* 0x0000000000097213 */ /* 0x000fc60000000000 */
[----:B------:R-:W-:Y:S01]  /*f620*/  IMAD.HI.U32 R2, R3, R4, R2 ;  /* 0x0000000403027227 */ /* 0x000fe200078e0002 */
[----:B------:R-:W-:-:S03]  /*f630*/  MOV R4, R8 ;  /* 0x0000000800047202 */ /* 0x000fc60000000f00 */
[----:B------:R-:W-:-:S04]  /*f640*/  IMAD.MOV.U32 R3, RZ, RZ, R9 ;  /* 0x000000ffff037224 */ /* 0x000fc800078e0009 */
[----:B------:R-:W-:-:S04]  /*f650*/  IMAD.HI.U32 R2, R2, R3, RZ ;  /* 0x0000000302027227 */ /* 0x000fc800078e00ff */
[----:B------:R-:W-:-:S05]  /*f660*/  IMAD R3, R2, R4, R3 ;  /* 0x0000000402037224 */ /* 0x000fca00078e0203 */
[----:B------:R-:W-:-:S13]  /*f670*/  ISETP.GT.U32.AND P1, PT, R5, R3, PT ;  /* 0x000000030500720c */ /* 0x000fda0003f24070 */
[----:B------:R-:W-:-:S05]  /*f680*/  @!P1 IMAD.IADD R3, R3, 0x1, -R5 ;  /* 0x0000000103039824 */ /* 0x000fca00078e0a05 */
[----:B------:R-:W-:Y:S02]  /*f690*/  ISETP.GE.U32.AND P2, PT, R3, R5, PT ;  /* 0x000000050300720c */ /* 0x000fe40003f46070 */
[----:B------:R-:W-:Y:S02]  /*f6a0*/  LOP3.LUT R3, R0, R7, RZ, 0x3c, !PT ;  /* 0x0000000700037212 */ /* 0x000fe400078e3cff */
[----:B------:R-:W-:Y:S02]  /*f6b0*/  @!P1 IADD3 R2, R2, 0x1, RZ ;  /* 0x0000000102029810 */ /* 0x000fe40007ffe0ff */
[----:B------:R-:W-:Y:S02]  /*f6c0*/  ISETP.GE.AND P0, PT, R3, RZ, PT ;  /* 0x000000ff0300720c */ /* 0x000fe40003f06270 */
[----:B------:R-:W-:-:S05]  /*f6d0*/  ISETP.NE.AND P1, PT, R7, RZ, PT ;  /* 0x000000ff0700720c */ /* 0x000fca0003f25270 */
[----:B------:R-:W-:-:S06]  /*f6e0*/  @P2 IADD3 R2, R2, 0x1, RZ ;  /* 0x0000000102022810 */ /* 0x000fcc0007ffe0ff */
[----:B------:R-:W-:Y:S02]  /*f6f0*/  @!P0 IMAD.MOV R2, RZ, RZ, -R2 ;  /* 0x000000ffff028224 */ /* 0x000fe400078e0a02 */
[----:B------:R-:W-:-:S04]  /*f700*/  @!P1 LOP3.LUT R2, RZ, R7, RZ, 0x33, !PT ;  /* 0x00000007ff029212 */ /* 0x000fc800078e33ff */
[----:B------:R-:W-:Y:S01]  /*f710*/  IADD3 R3, -R2, RZ, RZ ;  /* 0x000000ff02037210 */ /* 0x000fe20007ffe1ff */
[----:B------:R-:W-:Y:S02]  /*f720*/  IMAD R6, R0, R6, RZ ;  /* 0x0000000600067224 */ /* 0x000fe400078e02ff */
[C---:B------:R-:W-:Y:S02]  /*f730*/  IMAD R2, R7.reuse, 0x1000000, R2 ;  /* 0x0100000007027824 */ /* 0x040fe400078e0202 */
[----:B------:R-:W-:Y:S01]  /*f740*/  IMAD R0, R7, R3, R0 ;  /* 0x0000000307007224 */ /* 0x000fe200078e0200 */
[----:B------:R-:W-:-:S03]  /*f750*/  IADD3 R3, R10, -R6, RZ ;  /* 0x800000060a037210 */ /* 0x000fc60007ffe0ff */
[----:B------:R-:W-:-:S05]  /*f760*/  IMAD R0, R0, 0x10000, R2 ;  /* 0x0001000000007824 */ /* 0x000fca00078e0202 */
[----:B------:R1:W-:Y:S01]  /*f770*/  STL [R1+0x50], R0 ;  /* 0x0000500001007387 */ /* 0x0003e20000100800 */
[----:B---3--:R-:W-:-:S05]  /*f780*/  IMAD.IADD R14, R11, 0x1, R14 ;  /* 0x000000010b0e7824 */ /* 0x008fca00078e020e */
[----:B------:R1:W-:Y:S04]  /*f790*/  STL [R1+0x54], R14 ;  /* 0x0000540e01007387 */ /* 0x0003e80000100800 */
[----:B------:R1:W-:Y:S01]  /*f7a0*/  STL [R1+0x4c], R3 ;  /* 0x00004c0301007387 */ /* 0x0003e20000100800 */
[----:B------:R-:W-:Y:S05]  /*f7b0*/  BRA `(.L_x_112) ;  /* 0x0000005000007947 */ /* 0x000fea0003800000 */
.L_x_103:
[----:B------:R-:W-:Y:S01]  /*f7c0*/  MOV R0, c[0x0][0x53c] ;  /* 0x00014f0000007a02 */ /* 0x000fe20000000f00 */
[----:B------:R2:W-:Y:S04]  /*f7d0*/  STL [R1+0x48], R9 ;  /* 0x0000480901007387 */ /* 0x0005e80000100800 */
[----:B------:R2:W-:Y:S04]  /*f7e0*/  STL [R1+0x4c], RZ ;  /* 0x00004cff01007387 */ /* 0x0005e80000100800 */
[----:B------:R2:W-:Y:S04]  /*f7f0*/  STL [R1+0x50], RZ ;  /* 0x000050ff01007387 */ /* 0x0005e80000100800 */
[----:B------:R2:W-:Y:S02]  /*f800*/  STL [R1+0x54], R0 ;  /* 0x0000540001007387 */ /* 0x0005e40000100800 */
.L_x_112:
[----:B------:R-:W-:Y:S05]  /*f810*/  BSYNC B1 ;  /* 0x0000000000017941 */ /* 0x000fea0003800000 */
.L_x_101:
[----:B-1----:R-:W3:Y:S04]  /*f820*/  LDL R4, [R1+0x48] ;  /* 0x0000480001047983 */ /* 0x002ee80000100800 */
[----:B------:R-:W3:Y:S04]  /*f830*/  LDL R5, [R1+0x4c] ;  /* 0x00004c0001057983 */ /* 0x000ee80000100800 */
[----:B------:R-:W3:Y:S04]  /*f840*/  LDL R6, [R1+0x50] ;  /* 0x0000500001067983 */ /* 0x000ee80000100800 */
[----:B------:R-:W3:Y:S01]  /*f850*/  LDL R7, [R1+0x54] ;  /* 0x0000540001077983 */ /* 0x000ee20000100800 */
[----:B------:R-:W-:Y:S03]  /*f860*/  WARPSYNC 0xffffffff ;  /* 0xffffffff00007948 */ /* 0x000fe60003800000 */
[----:B------:R-:W-:Y:S01]  /*f870*/  BAR.SYNC.DEFER_BLOCKING 0x4, 0x100 ;  /* 0x0104000000007b1d */ /* 0x000fe20000010000 */
[----:B------:R-:W-:-:S13]  /*f880*/  ISETP.NE.AND P0, PT, R13, RZ, PT ;  /* 0x000000ff0d00720c */ /* 0x000fda0003f05270 */
[----:B---3--:R1:W-:Y:S04]  /*f890*/  @!P0 STS.128 [0x1a080], R4 ;  /* 0x01a08004ff008388 */ /* 0x0083e80000000c00 */
[----:B------:R-:W-:Y:S06]  /*f8a0*/  BAR.ARV 0x5, 0x100 ;  /* 0x0144000000007b1d */ /* 0x000fec0000002000 */
.L_x_96:
[----:B--2---:R-:W2:Y:S02]  /*f8b0*/  LDL R0, [R1+0x54] ;  /* 0x0000540001007983 */ /* 0x004ea40000100800 */
[----:B--2---:R-:W-:-:S13]  /*f8c0*/  ISETP.GE.AND P0, PT, R0, c[0x0][0x53c], PT ;  /* 0x00014f0000007a0c */ /* 0x004fda0003f06270 */
[----:B-1----:R-:W-:Y:S01]  /*f8d0*/  @P0 CALL.REL.NOINC `(.L_x_113) ;  /* 0x0000001000000944 */ /* 0x002fe20003c00000 */
[----:B------:R-:W-:Y:S05]  /*f8e0*/  BRA `(.L_x_114) ;  /* 0xffff22f000007947 */ /* 0x000fea000383ffff */
.L_x_113:
[----:B------:R-:W-:Y:S05]  /*f8f0*/  EXIT ;  /* 0x000000000000794d */ /* 0x000fea0003800000 */
.L_x_16:
[----:B------:R-:W-:Y:S01]  /*f900*/  IMAD.MOV.U32 R0, RZ, RZ, R5 ;  /* 0x000000ffff007224 */ /* 0x000fe200078e0005 */
[----:B------:R-:W-:Y:S02]  /*f910*/  MOV R3, 0x1 ;  /* 0x0000000100037802 */ /* 0x000fe40000000f00 */
[----:B------:R-:W-:Y:S02]  /*f920*/  MOV R2, 0xf940 ;  /* 0x0000f94000027802 */ /* 0x000fe40000000f00 */
[----:B------:R-:W-:Y:S05]  /*f930*/  CALL.REL.NOINC `($__internal_2_$__cuda_sm70_shflsync_up_p) ;  /* 0x00001ad000007944 */ /* 0x000fea0003c00000 */
[----:B------:R-:W-:Y:S01]  /*f940*/  MOV R0, R4 ;  /* 0x0000000400007202 */ /* 0x000fe20000000f00 */
[----:B------:R-:W-:Y:S05]  /*f950*/  BRA `(.L_x_115) ;  /* 0xffff0b1000007947 */ /* 0x000fea000383ffff */
.L_x_17:
[----:B------:R-:W-:Y:S01]  /*f960*/  IMAD.MOV.U32 R0, RZ, RZ, R5 ;  /* 0x000000ffff007224 */ /* 0x000fe200078e0005 */
[----:B------:R-:W-:Y:S02]  /*f970*/  MOV R3, 0x2 ;  /* 0x0000000200037802 */ /* 0x000fe40000000f00 */
[----:B------:R-:W-:Y:S02]  /*f980*/  MOV R2, 0xf9a0 ;  /* 0x0000f9a000027802 */ /* 0x000fe40000000f00 */
[----:B------:R-:W-:Y:S05]  /*f990*/  CALL.REL.NOINC `($__internal_2_$__cuda_sm70_shflsync_up_p) ;  /* 0x00001a7000007944 */ /* 0x000fea0003c00000 */
[----:B------:R-:W-:Y:S01]  /*f9a0*/  SEL R4, R4, RZ, P4 ;  /* 0x000000ff04047207 */ /* 0x000fe20002000000 */
[----:B------:R-:W-:Y:S01]  /*f9b0*/  IMAD.MOV.U32 R3, RZ, RZ, 0x4 ;  /* 0x00000004ff037424 */ /* 0x000fe200078e00ff */
[----:B------:R-:W-:-:S03]  /*f9c0*/  MOV R2, 0xf9f0 ;  /* 0x0000f9f000027802 */ /* 0x000fc60000000f00 */
[----:B------:R-:W-:Y:S02]  /*f9d0*/  IMAD.IADD R0, R5, 0x1, R4 ;  /* 0x0000000105007824 */ /* 0x000fe400078e0204 */
        /* <DEDUP_REMOVED lines=14> */
[----:B------:R-:W-:Y:S01]  /*fac0*/  IMAD.IADD R4, R0, 0x1, R4 ;  /* 0x0000000100047824 */ /* 0x000fe200078e0204 */
[----:B------:R-:W-:-:S03]  /*fad0*/  MOV R0, 0x1f ;  /* 0x0000001f00007802 */ /* 0x000fc60000000f00 */
[----:B------:R-:W-:Y:S02]  /*fae0*/  IMAD.MOV.U32 R20, RZ, RZ, R4 ;  /* 0x000000ffff147224 */ /* 0x000fe400078e0004 */
[----:B------:R-:W-:Y:S05]  /*faf0*/  CALL.REL.NOINC `($__internal_1_$__cuda_sm70_shflsync_idx_p) ;  /* 0x000018a000007944 */ /* 0x000fea0003c00000 */
[----:B-1---5:R-:W-:Y:S05]  /*fb00*/  BRA `(.L_x_116) ;  /* 0xffff0a6000007947 */ /* 0x022fea000383ffff */
.L_x_19:
[----:B------:R-:W-:Y:S02]  /*fb10*/  SEL R0, RZ, 0x1, P0 ;  /* 0x00000001ff007807 */ /* 0x000fe40000000000 */
[----:B------:R-:W-:Y:S02]  /*fb20*/  MOV R2, 0xfb40 ;  /* 0x0000fb4000027802 */ /* 0x000fe40000000f00 */
[----:B------:R-:W-:Y:S05]  /*fb30*/  CALL.REL.NOINC `($__internal_3_$__cuda_sm70_votesync_ballot) ;  /* 0x0000193000007944 */ /* 0x000fea0003c00000 */
[----:B------:R-:W-:Y:S01]  /*fb40*/  MOV R5, R0 ;  /* 0x0000000000057202 */ /* 0x000fe20000000f00 */
[----:B------:R-:W-:Y:S05]  /*fb50*/  BRA `(.L_x_117) ;  /* 0xffff0aa000007947 */ /* 0x000fea000383ffff */
.L_x_20:
[----:B------:R-:W-:Y:S01]  /*fb60*/  IMAD.MOV.U32 R20, RZ, RZ, R8 ;  /* 0x000000ffff147224 */ /* 0x000fe200078e0008 */
[----:B--2---:R-:W-:Y:S01]  /*fb70*/  MOV R3, R13 ;  /* 0x0000000d00037202 */ /* 0x004fe20000000f00 */
[----:B------:R-:W-:Y:S01]  /*fb80*/  IMAD.MOV.U32 R0, RZ, RZ, 0x1f ;  /* 0x0000001fff007424 */ /* 0x000fe200078e00ff */
[----:B------:R-:W-:Y:S02]  /*fb90*/  MOV R2, 0xfbb0 ;  /* 0x0000fbb000027802 */ /* 0x000fe40000000f00 */
[----:B-1----:R-:W-:Y:S05]  /*fba0*/  CALL.REL.NOINC `($__internal_1_$__cuda_sm70_shflsync_idx_p) ;  /* 0x000017f000007944 */ /* 0x002fea0003c00000 */
[----:B------:R-:W-:Y:S01]  /*fbb0*/  IMAD.MOV.U32 R11, RZ, RZ, R0 ;  /* 0x000000ffff0b7224 */ /* 0x000fe200078e0000 */
[----:B------:R-:W-:Y:S01]  /*fbc0*/  MOV R20, R7 ;  /* 0x0000000700147202 */ /* 0x000fe20000000f00 */
[----:B------:R-:W-:Y:S01]  /*fbd0*/  IMAD.MOV.U32 R6, RZ, RZ, RZ ;  /* 0x000000ffff067224 */ /* 0x000fe200078e00ff */
[----:B------:R-:W-:Y:S01]  /*fbe0*/  MOV R3, R13 ;  /* 0x0000000d00037202 */ /* 0x000fe20000000f00 */
[----:B------:R-:W-:Y:S01]  /*fbf0*/  IMAD.MOV.U32 R0, RZ, RZ, 0x1f ;  /* 0x0000001fff007424 */ /* 0x000fe200078e00ff */
[----:B------:R-:W-:-:S02]  /*fc00*/  MOV R2, 0xfc20 ;  /* 0x0000fc2000027802 */ /* 0x000fc40000000f00 */
[----:B-1---5:R-:W-:Y:S05]  /*fc10*/  CALL.REL.NOINC `($__internal_1_$__cuda_sm70_shflsync_idx_p) ;  /* 0x0000178000007944 */ /* 0x022fea0003c00000 */
[----:B------:R-:W-:Y:S01]  /*fc20*/  MOV R10, R0 ;  /* 0x00000000000a7202 */ /* 0x000fe20000000f00 */
[----:B-1---5:R-:W-:Y:S05]  /*fc30*/  BRA `(.L_x_118) ;  /* 0xffff0a1000007947 */ /* 0x022fea000383ffff */
.L_x_23:
[----:B------:R-:W-:Y:S01]  /*fc40*/  IMAD.MOV.U32 R20, RZ, RZ, R4 ;  /* 0x000000ffff147224 */ /* 0x000fe200078e0004 */
[----:B------:R-:W-:-:S02]  /*fc50*/  MOV R0, 0x1f ;  /* 0x0000001f00007802 */ /* 0x000fc40000000f00 */
[----:B------:R-:W-:Y:S02]  /*fc60*/  MOV R2, 0xfc80 ;  /* 0x0000fc8000027802 */ /* 0x000fe40000000f00 */
[----:B-1234-:R-:W-:Y:S05]  /*fc70*/  CALL.REL.NOINC `($__internal_1_$__cuda_sm70_shflsync_idx_p) ;  /* 0x0000172000007944 */ /* 0x01efea0003c00000 */
[----:B------:R-:W-:Y:S01]  /*fc80*/  MOV R6, R0 ;  /* 0x0000000000067202 */ /* 0x000fe20000000f00 */
[----:B-1---5:R-:W-:Y:S05]  /*fc90*/  BRA `(.L_x_22) ;  /* 0xffff0a1000007947 */ /* 0x022fea000383ffff */
.L_x_33:
[----:B------:R-:W-:Y:S01]  /*fca0*/  IMAD.MOV.U32 R20, RZ, RZ, R10 ;  /* 0x000000ffff147224 */ /* 0x000fe200078e000a */
[----:B--2---:R-:W-:Y:S01]  /*fcb0*/  MOV R3, 0x1 ;  /* 0x0000000100037802 */ /* 0x004fe20000000f00 */
[----:B------:R-:W-:Y:S01]  /*fcc0*/  IMAD.MOV.U32 R0, RZ, RZ, 0x181f ;  /* 0x0000181fff007424 */ /* 0x000fe200078e00ff */
[----:B------:R-:W-:Y:S02]  /*fcd0*/  MOV R2, 0xfcf0 ;  /* 0x0000fcf000027802 */ /* 0x000fe40000000f00 */
[----:B------:R-:W-:Y:S05]  /*fce0*/  CALL.REL.NOINC `($__internal_1_$__cuda_sm70_shflsync_idx_p) ;  /* 0x000016b000007944 */ /* 0x000fea0003c00000 */
[----:B------:R-:W-:Y:S01]  /*fcf0*/  IMAD.MOV.U32 R5, RZ, RZ, R0 ;  /* 0x000000ffff057224 */ /* 0x000fe200078e0000 */
[----:B------:R-:W-:Y:S01]  /*fd00*/  MOV R3, 0x1 ;  /* 0x0000000100037802 */ /* 0x000fe20000000f00 */
[----:B------:R-:W-:Y:S01]  /*fd10*/  IMAD.MOV.U32 R20, RZ, RZ, R11 ;  /* 0x000000ffff147224 */ /* 0x000fe200078e000b */
[----:B------:R-:W-:Y:S02]  /*fd20*/  MOV R0, 0x181f ;  /* 0x0000181f00007802 */ /* 0x000fe40000000f00 */
[----:B------:R-:W-:Y:S02]  /*fd30*/  MOV R2, 0xfd50 ;  /* 0x0000fd5000027802 */ /* 0x000fe40000000f00 */
[----:B-1---5:R-:W-:Y:S05]  /*fd40*/  CALL.REL.NOINC `($__internal_1_$__cuda_sm70_shflsync_idx_p) ;  /* 0x0000165000007944 */ /* 0x022fea0003c00000 */
[----:B-1---5:R-:W-:Y:S05]  /*fd50*/  BRA `(.L_x_119) ;  /* 0xffff3ba000007947 */ /* 0x022fea000383ffff */
.L_x_36:
[----:B-1----:R-:W-:Y:S01]  /*fd60*/  IMAD.MOV.U32 R20, RZ, RZ, R5 ;  /* 0x000000ffff147224 */ /* 0x002fe200078e0005 */
[----:B------:R-:W-:Y:S01]  /*fd70*/  MOV R3, RZ ;  /* 0x000000ff00037202 */ /* 0x000fe20000000f00 */
[----:B------:R-:W-:Y:S01]  /*fd80*/  IMAD.MOV.U32 R0, RZ, RZ, 0x181f ;  /* 0x0000181fff007424 */ /* 0x000fe200078e00ff */
[----:B------:R-:W-:-:S02]  /*fd90*/  MOV R2, 0xfdb0 ;  /* 0x0000fdb000027802 */ /* 0x000fc40000000f00 */
[----:B------:R-:W-:Y:S05]  /*fda0*/  CALL.REL.NOINC `($__internal_1_$__cuda_sm70_shflsync_idx_p) ;  /* 0x000015f000007944 */ /* 0x000fea0003c00000 */
[----:B-----5:R-:W-:Y:S01]  /*fdb0*/  MOV R4, R0 ;  /* 0x0000000000047202 */ /* 0x020fe20000000f00 */
[----:B-1----:R-:W-:Y:S05]  /*fdc0*/  BRA `(.L_x_120) ;  /* 0xffff4cb000007947 */ /* 0x002fea000383ffff */
.L_x_37:
[----:B------:R-:W-:Y:S01]  /*fdd0*/  IMAD.MOV.U32 R20, RZ, RZ, R12 ;  /* 0x000000ffff147224 */ /* 0x000fe200078e000c */
[----:B------:R-:W-:Y:S01]  /*fde0*/  MOV R3, RZ ;  /* 0x000000ff00037202 */ /* 0x000fe20000000f00 */
[----:B------:R-:W-:Y:S01]  /*fdf0*/  IMAD.MOV.U32 R0, RZ, RZ, 0x181f ;  /* 0x0000181fff007424 */ /* 0x000fe200078e00ff */
[----:B------:R-:W-:-:S02]  /*fe00*/  MOV R2, 0xfe20 ;  /* 0x0000fe2000027802 */ /* 0x000fc40000000f00 */
[----:B-12---:R-:W-:Y:S05]  /*fe10*/  CALL.REL.NOINC `($__internal_1_$__cuda_sm70_shflsync_idx_p) ;  /* 0x0000158000007944 */ /* 0x006fea0003c00000 */
[----:B-1---5:R-:W-:Y:S05]  /*fe20*/  BRA `(.L_x_121) ;  /* 0xffff4c7000007947 */ /* 0x022fea000383ffff */
.L_x_40:
[----:B------:R-:W-:Y:S01]  /*fe30*/  IMAD.MOV.U32 R20, RZ, RZ, R5 ;  /* 0x000000ffff147224 */ /* 0x000fe200078e0005 */
[----:B--2---:R-:W-:Y:S01]  /*fe40*/  MOV R3, 0x1 ;  /* 0x0000000100037802 */ /* 0x004fe20000000f00 */
[----:B----4-:R-:W-:Y:S01]  /*fe50*/  IMAD.MOV.U32 R0, RZ, RZ, 0x181f ;  /* 0x0000181fff007424 */ /* 0x010fe200078e00ff */
[----:B------:R-:W-:-:S03]  /*fe60*/  MOV R2, 0xfe80 ;  /* 0x0000fe8000027802 */ /* 0x000fc60000000f00 */
[----:B-1-3--:R-:W-:Y:S05]  /*fe70*/  CALL.REL.NOINC `($__internal_1_$__cuda_sm70_shflsync_idx_p) ;  /* 0x0000152000007944 */ /* 0x00afea0003c00000 */
[----:B-----5:R-:W-:Y:S01]  /*fe80*/  IMAD.MOV.U32 R4, RZ, RZ, R0 ;  /* 0x000000ffff047224 */ /* 0x020fe200078e0000 */
[----:B------:R-:W-:Y:S01]  /*fe90*/  MOV R3, 0x1 ;  /* 0x0000000100037802 */ /* 0x000fe20000000f00 */
[----:B------:R-:W-:Y:S01]  /*fea0*/  IMAD.MOV.U32 R20, RZ, RZ, R12 ;  /* 0x000000ffff147224 */ /* 0x000fe200078e000c */
[----:B------:R-:W-:-:S02]  /*feb0*/  MOV R0, 0x181f ;  /* 0x0000181f00007802 */ /* 0x000fc40000000f00 */
[----:B------:R-:W-:Y:S02]  /*fec0*/  MOV R2, 0xfee0 ;  /* 0x0000fee000027802 */ /* 0x000fe40000000f00 */
[----:B-1----:R-:W-:Y:S05]  /*fed0*/  CALL.REL.NOINC `($__internal_1_$__cuda_sm70_shflsync_idx_p) ;  /* 0x000014c000007944 */ /* 0x002fea0003c00000 */
[----:B-1---5:R-:W-:Y:S05]  /*fee0*/  BRA `(.L_x_122) ;  /* 0xffff4db000007947 */ /* 0x022fea000383ffff */
.L_x_41:
[----:B------:R-:W-:Y:S02]  /*fef0*/  MOV R0, 0x2 ;  /* 0x0000000200007802 */ /* 0x000fe40000000f00 */
[----:B------:R-:W-:Y:S02]  /*ff00*/  MOV R2, 0xff20 ;  /* 0x0000ff2000027802 */ /* 0x000fe40000000f00 */
[----:B------:R-:W-:Y:S05]  /*ff10*/  CALL.REL.NOINC `($__internal_0_$__cuda_sm70_shflsync_bfly_p) ;  /* 0x0000142000007944 */ /* 0x000fea0003c00000 */
[----:B------:R-:W-:Y:S05]  /*ff20*/  BRA `(.L_x_123) ;  /* 0xffff531000007947 */ /* 0x000fea000383ffff */
.L_x_42:
[----:B------:R-:W-:Y:S02]  /*ff30*/  MOV R0, 0x1 ;  /* 0x0000000100007802 */ /* 0x000fe40000000f00 */
[----:B------:R-:W-:Y:S02]  /*ff40*/  MOV R2, 0xff60 ;  /* 0x0000ff6000027802 */ /* 0x000fe40000000f00 */
[----:B------:R-:W-:Y:S05]  /*ff50*/  CALL.REL.NOINC `($__internal_0_$__cuda_sm70_shflsync_bfly_p) ;  /* 0x000013e000007944 */ /* 0x000fea0003c00000 */
[----:B------:R-:W-:Y:S01]  /*ff60*/  FMNMX.FTZ R133, R4, R0, !PT ;  /* 0x0000000004857209 */ /* 0x000fe20007810000 */
[----:B------:R-:W-:Y:S01]  /*ff70*/  IMAD.MOV.U32 R4, RZ, RZ, R5 ;  /* 0x000000ffff047224 */ /* 0x000fe200078e0005 */
[----:B------:R-:W-:Y:S01]  /*ff80*/  MOV R2, 0xffb0 ;  /* 0x0000ffb000027802 */ /* 0x000fe20000000f00 */
[----:B------:R-:W-:Y:S02]  /*ff90*/  IMAD.MOV.U32 R0, RZ, RZ, 0x2 ;  /* 0x00000002ff007424 */ /* 0x000fe400078e00ff */
[----:B------:R-:W-:Y:S05]  /*ffa0*/  CALL.REL.NOINC `($__internal_0_$__cuda_sm70_shflsync_bfly_p) ;  /* 0x0000139000007944 */ /* 0x000fea0003c00000 */
[----:B------:R-:W-:Y:S01]  /*ffb0*/  FMNMX.FTZ R5, R5, R0, !PT ;  /* 0x0000000005057209 */ /* 0x000fe20007810000 */
[----:B------:R-:W-:Y:S01]  /*ffc0*/  IMAD.MOV.U32 R0, RZ, RZ, 0x1 ;  /* 0x00000001ff007424 */ /* 0x000fe200078e00ff */
[----:B------:R-:W-:-:S03]  /*ffd0*/  MOV R2, 0x10000 ;  /* 0x0001000000027802 */ /* 0x000fc60000000f00 */
[----:B------:R-:W-:Y:S02]  /*ffe0*/  IMAD.MOV.U32 R4, RZ, RZ, R5 ;  /* 0x000000ffff047224 */ /* 0x000fe400078e0005 */
[----:B------:R-:W-:Y:S05]  /*fff0*/  CALL.REL.NOINC `($__internal_0_$__cuda_sm70_shflsync_bfly_p) ;  /* 0x0000134000007944 */ /* 0x000fea0003c00000 */
[----:B------:R-:W-:Y:S01]  /*10000*/  MOV R3, R0 ;  /* 0x0000000000037202 */ /* 0x000fe20000000f00 */
[----:B------:R-:W-:Y:S05]  /*10010*/  BRA `(.L_x_124) ;  /* 0xffff529000007947 */ /* 0x000fea000383ffff */
.L_x_44:
[----:B------:R-:W-:Y:S01]  /*10020*/  MOV R3, RZ ;  /* 0x000000ff00037202 */ /* 0x000fe20000000f00 */
[----:B------:R-:W-:Y:S01]  /*10030*/  IMAD.MOV.U32 R20, RZ, RZ, R6 ;  /* 0x000000ffff147224 */ /* 0x000fe200078e0006 */
[----:B------:R-:W-:Y:S01]  /*10040*/  MOV R2, 0x10070 ;  /* 0x0001007000027802 */ /* 0x000fe20000000f00 */
[----:B--2---:R-:W-:Y:S02]  /*10050*/  IMAD.MOV.U32 R0, RZ, RZ, 0x181f ;  /* 0x0000181fff007424 */ /* 0x004fe400078e00ff */
[----:B-1-34-:R-:W-:Y:S05]  /*10060*/  CALL.REL.NOINC `($__internal_1_$__cuda_sm70_shflsync_idx_p) ;  /* 0x0000133000007944 */ /* 0x01afea0003c00000 */
[----:B-1---5:R-:W-:-:S05]  /*10070*/  BRA `(.L_x_125) ;  /* 0xffff68a000007947 */ /* 0x022fca000383ffff */
.L_x_47:
[----:B------:R-:W-:Y:S01]  /*10080*/  MOV R3, 0x1 ;  /* 0x0000000100037802 */ /* 0x000fe20000000f00 */
[----:B------:R-:W-:Y:S01]  /*10090*/  IMAD.MOV.U32 R20, RZ, RZ, R6 ;  /* 0x000000ffff147224 */ /* 0x000fe200078e0006 */
[----:B------:R-:W-:Y:S01]  /*100a0*/  MOV R2, 0x100d0 ;  /* 0x000100d000027802 */ /* 0x000fe20000000f00 */
[----:B------:R-:W-:Y:S02]  /*100b0*/  IMAD.MOV.U32 R0, RZ, RZ, 0x181f ;  /* 0x0000181fff007424 */ /* 0x000fe400078e00ff */
[----:B-1-3--:R-:W-:Y:S05]  /*100c0*/  CALL.REL.NOINC `($__internal_1_$__cuda_sm70_shflsync_idx_p) ;  /* 0x000012d000007944 */ /* 0x00afea0003c00000 */
[----:B------:R-:W-:Y:S01]  /*100d0*/  MOV R3, 0x1 ;  /* 0x0000000100037802 */ /* 0x000fe20000000f00 */
[----:B-----5:R-:W-:Y:S01]  /*100e0*/  IMAD.MOV.U32 R4, RZ, RZ, R0 ;  /* 0x000000ffff047224 */ /* 0x020fe200078e0000 */
[----:B------:R-:W-:Y:S01]  /*100f0*/  MOV R0, 0x181f ;  /* 0x0000181f00007802 */ /* 0x000fe20000000f00 */
[----:B------:R-:W-:Y:S01]  /*10100*/  IMAD.MOV.U32 R20, RZ, RZ, R7 ;  /* 0x000000ffff147224 */ /* 0x000fe200078e0007 */
[----:B------:R-:W-:Y:S02]  /*10110*/  MOV R2, 0x10130 ;  /* 0x0001013000027802 */ /* 0x000fe40000000f00 */
[----:B-1----:R-:W-:Y:S05]  /*10120*/  CALL.REL.NOINC `($__internal_1_$__cuda_sm70_shflsync_idx_p) ;  /* 0x0000127000007944 */ /* 0x002fea0003c00000 */
[----:B-1---5:R-:W-:-:S05]  /*10130*/  BRA `(.L_x_126) ;  /* 0xffff69f000007947 */ /* 0x022fca000383ffff */
.L_x_50:
[----:B------:R-:W-:Y:S01]  /*10140*/  MOV R3, RZ ;  /* 0x000000ff00037202 */ /* 0x000fe20000000f00 */
[----:B------:R-:W-:Y:S01]  /*10150*/  IMAD.MOV.U32 R20, RZ, RZ, R8 ;  /* 0x000000ffff147224 */ /* 0x000fe200078e0008 */
[----:B------:R-:W-:Y:S01]  /*10160*/  MOV R2, 0x10190 ;  /* 0x0001019000027802 */ /* 0x000fe20000000f00 */
[----:B------:R-:W-:Y:S02]  /*10170*/  IMAD.MOV.U32 R0, RZ, RZ, 0x181f ;  /* 0x0000181fff007424 */ /* 0x000fe400078e00ff */
[----:B-1----:R-:W-:Y:S05]  /*10180*/  CALL.REL.NOINC `($__internal_1_$__cuda_sm70_shflsync_idx_p) ;  /* 0x0000121000007944 */ /* 0x002fea0003c00000 */
[----:B-----5:R-:W-:Y:S01]  /*10190*/  MOV R4, R0 ;  /* 0x0000000000047202 */ /* 0x020fe20000000f00 */
[----:B-1----:R-:W-:-:S05]  /*101a0*/  BRA `(.L_x_127) ;  /* 0xffff7ad000007947 */ /* 0x002fca000383ffff */
.L_x_51:
[----:B------:R-:W-:Y:S01]  /*101b0*/  MOV R3, RZ ;  /* 0x000000ff00037202 */ /* 0x000fe20000000f00 */
[----:B------:R-:W-:Y:S01]  /*101c0*/  IMAD.MOV.U32 R20, RZ, RZ, R9 ;  /* 0x000000ffff147224 */ /* 0x000fe200078e0009 */
[----:B------:R-:W-:Y:S01]  /*101d0*/  MOV R2, 0x10200 ;  /* 0x0001020000027802 */ /* 0x000fe20000000f00 */
[----:B------:R-:W-:Y:S02]  /*101e0*/  IMAD.MOV.U32 R0, RZ, RZ, 0x181f ;  /* 0x0000181fff007424 */ /* 0x000fe400078e00ff */
[----:B-123--:R-:W-:Y:S05]  /*101f0*/  CALL.REL.NOINC `($__internal_1_$__cuda_sm70_shflsync_idx_p) ;  /* 0x000011a000007944 */ /* 0x00efea0003c00000 */
[----:B-1---5:R-:W-:-:S05]  /*10200*/  BRA `(.L_x_128) ;  /* 0xffff7a9000007947 */ /* 0x022fca000383ffff */
.L_x_52:
[----:B---3--:R-:W-:Y:S01]  /*10210*/  MOV R3, 0x1 ;  /* 0x0000000100037802 */ /* 0x008fe20000000f00 */
[----:B------:R-:W-:Y:S01]  /*10220*/  IMAD.MOV.U32 R20, RZ, RZ, R8 ;  /* 0x000000ffff147224 */ /* 0x000fe200078e0008 */
[----:B------:R-:W-:Y:S01]  /*10230*/  MOV R2, 0x10260 ;  /* 0x0001026000027802 */ /* 0x000fe20000000f00 */
[----:B------:R-:W-:Y:S03]  /*10240*/  IMAD.MOV.U32 R0, RZ, RZ, 0x181f ;  /* 0x0000181fff007424 */ /* 0x000fe600078e00ff */
[----:B-1--4-:R-:W-:Y:S05]  /*10250*/  CALL.REL.NOINC `($__internal_1_$__cuda_sm70_shflsync_idx_p) ;  /* 0x0000114000007944 */ /* 0x012fea0003c00000 */
[----:B------:R-:W-:Y:S01]  /*10260*/  MOV R3, 0x1 ;  /* 0x0000000100037802 */ /* 0x000fe20000000f00 */
[----:B-----5:R-:W-:Y:S01]  /*10270*/  IMAD.MOV.U32 R4, RZ, RZ, R0 ;  /* 0x000000ffff047224 */ /* 0x020fe200078e0000 */
[----:B------:R-:W-:Y:S01]  /*10280*/  MOV R0, 0x181f ;  /* 0x0000181f00007802 */ /* 0x000fe20000000f00 */
[----:B------:R-:W-:Y:S01]  /*10290*/  IMAD.MOV.U32 R20, RZ, RZ, R9 ;  /* 0x000000ffff147224 */ /* 0x000fe200078e0009 */
[----:B------:R-:W-:Y:S02]  /*102a0*/  MOV R2, 0x102c0 ;  /* 0x000102c000027802 */ /* 0x000fe40000000f00 */
[----:B-1----:R-:W-:Y:S05]  /*102b0*/  CALL.REL.NOINC `($__internal_1_$__cuda_sm70_shflsync_idx_p) ;  /* 0x000010e000007944 */ /* 0x002fea0003c00000 */
[----:B-1---5:R-:W-:-:S05]  /*102c0*/  BRA `(.L_x_129) ;  /* 0xffff7ba000007947 */ /* 0x022fca000383ffff */
.L_x_53:
[----:B------:R-:W-:Y:S02]  /*102d0*/  MOV R0, 0x2 ;  /* 0x0000000200007802 */ /* 0x000fe40000000f00 */
[----:B------:R-:W-:Y:S02]  /*102e0*/  MOV R2, 0x10300 ;  /* 0x0001030000027802 */ /* 0x000fe40000000f00 */
[----:B------:R-:W-:Y:S05]  /*102f0*/  CALL.REL.NOINC `($__internal_0_$__cuda_sm70_shflsync_bfly_p) ;  /* 0x0000104000007944 */ /* 0x000fea0003c00000 */
[----:B------:R-:W-:-:S05]  /*10300*/  BRA `(.L_x_130) ;  /* 0xffff7eb000007947 */ /* 0x000fca000383ffff */
.L_x_54:
        /* <DEDUP_REMOVED lines=10> */
[----:B------:R-:W-:Y:S02]  /*103b0*/  MOV R2, 0x103d0 ;  /* 0x000103d000027802 */ /* 0x000fe40000000f00 */
[----:B------:R-:W-:Y:S05]  /*103c0*/  CALL.REL.NOINC `($__internal_0_$__cuda_sm70_shflsync_bfly_p) ;  /* 0x00000f7000007944 */ /* 0x000fea0003c00000 */
[----:B------:R-:W-:-:S05]  /*103d0*/  BRA `(.L_x_131) ;  /* 0xffff7e5000007947 */ /* 0x000fca000383ffff */
.L_x_56:
[----:B------:R1:W5:Y:S01]  /*103e0*/  LDL R4, [R1+0x8] ;  /* 0x0000080001047983 */ /* 0x0003620000100800 */
[----:B------:R-:W-:-:S02]  /*103f0*/  MOV R0, 0x2 ;  /* 0x0000000200007802 */ /* 0x000fc40000000f00 */
[----:B------:R-:W-:Y:S02]  /*10400*/  MOV R2, 0x10420 ;  /* 0x0001042000027802 */ /* 0x000fe40000000f00 */
[----:B-1---5:R-:W-:Y:S05]  /*10410*/  CALL.REL.NOINC `($__internal_0_$__cuda_sm70_shflsync_bfly_p) ;  /* 0x00000f2000007944 */ /* 0x022fea0003c00000 */
[----:B------:R-:W2:Y:S02]  /*10420*/  LDL.LU R2, [R1+0x8] ;  /* 0x0000080001027983 */ /* 0x000ea40000300800 */
[----:B--2---:R-:W-:Y:S01]  /*10430*/  FADD.FTZ R4, R2, R0 ;  /* 0x0000000002047221 */ /* 0x004fe20000010000 */
[----:B------:R-:W-:Y:S02]  /*10440*/  MOV R0, 0x1 ;  /* 0x0000000100007802 */ /* 0x000fe40000000f00 */
[----:B------:R-:W-:Y:S02]  /*10450*/  MOV R2, 0x10470 ;  /* 0x0001047000027802 */ /* 0x000fe40000000f00 */
[----:B------:R-:W-:Y:S05]  /*10460*/  CALL.REL.NOINC `($__internal_0_$__cuda_sm70_shflsync_bfly_p) ;  /* 0x00000ed000007944 */ /* 0x000fea0003c00000 */
[----:B------:R-:W-:Y:S02]  /*10470*/  FADD.FTZ R5, R4, R0 ;  /* 0x0000000004057221 */ /* 0x000fe40000010000 */
[----:B------:R1:W5:Y:S01]  /*10480*/  LDL R4, [R1+0xc] ;  /* 0x00000c0001047983 */ /* 0x0003620000100800 */
[----:B------:R-:W-:Y:S02]  /*10490*/  MOV R0, 0x2 ;  /* 0x0000000200007802 */ /* 0x000fe40000000f00 */
[----:B------:R-:W-:-:S02]  /*104a0*/  MOV R2, 0x104c0 ;  /* 0x000104c000027802 */ /* 0x000fc40000000f00 */
[----:B-1---5:R-:W-:Y:S05]  /*104b0*/  CALL.REL.NOINC `($__internal_0_$__cuda_sm70_shflsync_bfly_p) ;  /* 0x00000e8000007944 */ /* 0x022fea0003c00000 */
[----:B------:R-:W2:Y:S02]  /*104c0*/  LDL.LU R2, [R1+0xc] ;  /* 0x00000c0001027983 */ /* 0x000ea40000300800 */
[----:B--2---:R-:W-:Y:S01]  /*104d0*/  FADD.FTZ R4, R2, R0 ;  /* 0x0000000002047221 */ /* 0x004fe20000010000 */
[----:B------:R-:W-:-:S02]  /*104e0*/  MOV R0, 0x1 ;  /* 0x0000000100007802 */ /* 0x000fc40000000f00 */
[----:B------:R-:W-:Y:S02]  /*104f0*/  MOV R2, 0x10510 ;  /* 0x0001051000027802 */ /* 0x000fe40000000f00 */
[----:B------:R-:W-:Y:S05]  /*10500*/  CALL.REL.NOINC `($__internal_0_$__cuda_sm70_shflsync_bfly_p) ;  /* 0x00000e3000007944 */ /* 0x000fea0003c00000 */
[----:B------:R-:W-:Y:S01]  /*10510*/  MOV R3, R0 ;  /* 0x0000000000037202 */ /* 0x000fe20000000f00 */
[----:B------:R-:W-:Y:S05]  /*10520*/  BRA `(.L_x_132) ;  /* 0xffff95f000007947 */ /* 0x000fea000383ffff */
.L_x_63:
[----:B--234-:R-:W-:Y:S01]  /*10530*/  IMAD.MOV.U32 R20, RZ, RZ, R5 ;  /* 0x000000ffff147224 */ /* 0x01cfe200078e0005 */
[----:B------:R-:W-:Y:S01]  /*10540*/  MOV R3, RZ ;  /* 0x000000ff00037202 */ /* 0x000fe20000000f00 */
[----:B------:R-:W-:Y:S01]  /*10550*/  IMAD.MOV.U32 R0, RZ, RZ, 0x181f ;  /* 0x0000181fff007424 */ /* 0x000fe200078e00ff */
[----:B------:R-:W-:Y:S02]  /*10560*/  MOV R2, 0x10580 ;  /* 0x0001058000027802 */ /* 0x000fe40000000f00 */
[----:B-1----:R-:W-:Y:S05]  /*10570*/  CALL.REL.NOINC `($__internal_1_$__cuda_sm70_shflsync_idx_p) ;  /* 0x00000e2000007944 */ /* 0x002fea0003c00000 */
[----:B-----5:R-:W-:Y:S01]  /*10580*/  MOV R4, R0 ;  /* 0x0000000000047202 */ /* 0x020fe20000000f00 */
[----:B-1----:R-:W-:Y:S05]  /*10590*/  BRA `(.L_x_133) ;  /* 0xffffb29000007947 */ /* 0x002fea000383ffff */
.L_x_64:
[----:B------:R-:W-:Y:S01]  /*105a0*/  IMAD.MOV.U32 R20, RZ, RZ, R14 ;  /* 0x000000ffff147224 */ /* 0x000fe200078e000e */
[----:B------:R-:W-:Y:S01]  /*105b0*/  MOV R3, RZ ;  /* 0x000000ff00037202 */ /* 0x000fe20000000f00 */
[----:B------:R-:W-:Y:S01]  /*105c0*/  IMAD.MOV.U32 R0, RZ, RZ, 0x181f ;  /* 0x0000181fff007424 */ /* 0x000fe200078e00ff */
[----:B------:R-:W-:Y:S02]  /*105d0*/  MOV R2, 0x105f0 ;  /* 0x000105f000027802 */ /* 0x000fe40000000f00 */
[----:B-123--:R-:W-:Y:S05]  /*105e0*/  CALL.REL.NOINC `($__internal_1_$__cuda_sm70_shflsync_idx_p) ;  /* 0x00000db000007944 */ /* 0x00efea0003c00000 */
[----:B-1---5:R-:W-:Y:S05]  /*105f0*/  BRA `(.L_x_134) ;  /* 0xffffb25000007947 */ /* 0x022fea000383ffff */
.L_x_67:
[----:B------:R-:W-:Y:S01]  /*10600*/  IMAD.MOV.U32 R20, RZ, RZ, R5 ;  /* 0x000000ffff147224 */ /* 0x000fe200078e0005 */
[----:B--2---:R-:W-:Y:S01]  /*10610*/  MOV R3, 0x1 ;  /* 0x0000000100037802 */ /* 0x004fe20000000f00 */
[----:B------:R-:W-:Y:S01]  /*10620*/  IMAD.MOV.U32 R0, RZ, RZ, 0x181f ;  /* 0x0000181fff007424 */ /* 0x000fe200078e00ff */
[----:B------:R-:W-:-:S02]  /*10630*/  MOV R2, 0x10650 ;  /* 0x0001065000027802 */ /* 0x000fc40000000f00 */
[----:B-1-34-:R-:W-:Y:S05]  /*10640*/  CALL.REL.NOINC `($__internal_1_$__cuda_sm70_shflsync_idx_p) ;  /* 0x00000d5000007944 */ /* 0x01afea0003c00000 */
[----:B-----5:R-:W-:Y:S01]  /*10650*/  IMAD.MOV.U32 R4, RZ, RZ, R0 ;  /* 0x000000ffff047224 */ /* 0x020fe200078e0000 */
[----:B------:R-:W-:Y:S01]  /*10660*/  MOV R3, 0x1 ;  /* 0x0000000100037802 */ /* 0x000fe20000000f00 */
[----:B------:R-:W-:Y:S01]  /*10670*/  IMAD.MOV.U32 R20, RZ, RZ, R14 ;  /* 0x000000ffff147224 */ /* 0x000fe200078e000e */
[----:B------:R-:W-:-:S02]  /*10680*/  MOV R0, 0x181f ;  /* 0x0000181f00007802 */ /* 0x000fc40000000f00 */
[----:B------:R-:W-:Y:S02]  /*10690*/  MOV R2, 0x106b0 ;  /* 0x000106b000027802 */ /* 0x000fe40000000f00 */
[----:B-1----:R-:W-:Y:S05]  /*106a0*/  CALL.REL.NOINC `($__internal_1_$__cuda_sm70_shflsync_idx_p) ;  /* 0x00000cf000007944 */ /* 0x002fea0003c00000 */
[----:B-1---5:R-:W-:Y:S05]  /*106b0*/  BRA `(.L_x_135) ;  /* 0xffffb40000007947 */ /* 0x022fea000383ffff */
.L_x_70:
[----:B------:R-:W-:Y:S01]  /*106c0*/  IMAD.MOV.U32 R20, RZ, RZ, R5 ;  /* 0x000000ffff147224 */ /* 0x000fe200078e0005 */
[----:B-1----:R-:W-:Y:S01]  /*106d0*/  MOV R3, 0x2 ;  /* 0x0000000200037802 */ /* 0x002fe20000000f00 */
[----:B--2---:R-:W-:Y:S01]  /*106e0*/  IMAD.MOV.U32 R0, RZ, RZ, 0x181f ;  /* 0x0000181fff007424 */ /* 0x004fe200078e00ff */
[----:B------:R-:W-:Y:S02]  /*106f0*/  MOV R2, 0x10710 ;  /* 0x0001071000027802 */ /* 0x000fe40000000f00 */
[----:B---34-:R-:W-:Y:S05]  /*10700*/  CALL.REL.NOINC `($__internal_1_$__cuda_sm70_shflsync_idx_p) ;  /* 0x00000c9000007944 */ /* 0x018fea0003c00000 */
[----:B-----5:R-:W-:Y:S01]  /*10710*/  MOV R4, R0 ;  /* 0x0000000000047202 */ /* 0x020fe20000000f00 */
[----:B-1----:R-:W-:Y:S05]  /*10720*/  BRA `(.L_x_136) ;  /* 0xffffb5a000007947 */ /* 0x002fea000383ffff */
.L_x_71:
[----:B------:R-:W-:Y:S01]  /*10730*/  IMAD.MOV.U32 R20, RZ, RZ, R14 ;  /* 0x000000ffff147224 */ /* 0x000fe200078e000e */
[----:B-1----:R-:W-:Y:S01]  /*10740*/  MOV R3, 0x2 ;  /* 0x0000000200037802 */ /* 0x002fe20000000f00 */
[----:B--2---:R-:W-:Y:S01]  /*10750*/  IMAD.MOV.U32 R0, RZ, RZ, 0x181f ;  /* 0x0000181fff007424 */ /* 0x004fe200078e00ff */
[----:B------:R-:W-:Y:S02]  /*10760*/  MOV R2, 0x10780 ;  /* 0x0001078000027802 */ /* 0x000fe40000000f00 */
[----:B---34-:R-:W-:Y:S05]  /*10770*/  CALL.REL.NOINC `($__internal_1_$__cuda_sm70_shflsync_idx_p) ;  /* 0x00000c2000007944 */ /* 0x018fea0003c00000 */
[----:B-1---5:R-:W-:Y:S05]  /*10780*/  BRA `(.L_x_137) ;  /* 0xffffb56000007947 */ /* 0x022fea000383ffff */
.L_x_74:
[----:B------:R-:W-:Y:S01]  /*10790*/  IMAD.MOV.U32 R20, RZ, RZ, R5 ;  /* 0x000000ffff147224 */ /* 0x000fe200078e0005 */
[----:B-1----:R-:W-:Y:S01]  /*107a0*/  MOV R3, 0x3 ;  /* 0x0000000300037802 */ /* 0x002fe20000000f00 */
[----:B----4-:R-:W-:Y:S01]  /*107b0*/  IMAD.MOV.U32 R0, RZ, RZ, 0x181f ;  /* 0x0000181fff007424 */ /* 0x010fe200078e00ff */
[----:B------:R-:W-:-:S02]  /*107c0*/  MOV R2, 0x107e0 ;  /* 0x000107e000027802 */ /* 0x000fc40000000f00 */
[----:B--23--:R-:W-:Y:S05]  /*107d0*/  CALL.REL.NOINC `($__internal_1_$__cuda_sm70_shflsync_idx_p) ;  /* 0x00000bc000007944 */ /* 0x00cfea0003c00000 */
[----:B-----5:R-:W-:Y:S01]  /*107e0*/  IMAD.MOV.U32 R4, RZ, RZ, R0 ;  /* 0x000000ffff047224 */ /* 0x020fe200078e0000 */
[----:B------:R-:W-:Y:S01]  /*107f0*/  MOV R3, 0x3 ;  /* 0x0000000300037802 */ /* 0x000fe20000000f00 */
[----:B------:R-:W-:Y:S01]  /*10800*/  IMAD.MOV.U32 R20, RZ, RZ, R14 ;  /* 0x000000ffff147224 */ /* 0x000fe200078e000e */
[----:B------:R-:W-:-:S02]  /*10810*/  MOV R0, 0x181f ;  /* 0x0000181f00007802 */ /* 0x000fc40000000f00 */
[----:B------:R-:W-:Y:S02]  /*10820*/  MOV R2, 0x10840 ;  /* 0x0001084000027802 */ /* 0x000fe40000000f00 */
[----:B-1----:R-:W-:Y:S05]  /*10830*/  CALL.REL.NOINC `($__internal_1_$__cuda_sm70_shflsync_idx_p) ;  /* 0x00000b6000007944 */ /* 0x002fea0003c00000 */
[----:B-1---5:R-:W-:Y:S05]  /*10840*/  BRA `(.L_x_138) ;  /* 0xffffb6c000007947 */ /* 0x022fea000383ffff */
.L_x_76:
[----:B------:R-:W-:Y:S01]  /*10850*/  IMAD.MOV.U32 R20, RZ, RZ, R5 ;  /* 0x000000ffff147224 */ /* 0x000fe200078e0005 */
[----:B------:R-:W-:Y:S01]  /*10860*/  MOV R3, RZ ;  /* 0x000000ff00037202 */ /* 0x000fe20000000f00 */
[----:B------:R-:W-:Y:S01]  /*10870*/  IMAD.MOV.U32 R0, RZ, RZ, 0x1c1f ;  /* 0x00001c1fff007424 */ /* 0x000fe200078e00ff */
[----:B------:R-:W-:Y:S02]  /*10880*/  MOV R2, 0x108a0 ;  /* 0x000108a000027802 */ /* 0x000fe40000000f00 */
[----:B------:R-:W-:Y:S05]  /*10890*/  CALL.REL.NOINC `($__internal_1_$__cuda_sm70_shflsync_idx_p) ;  /* 0x00000b0000007944 */ /* 0x000fea0003c00000 */
[----:B-----5:R-:W-:Y:S01]  /*108a0*/  MOV R4, R0 ;  /* 0x0000000000047202 */ /* 0x020fe20000000f00 */
[----:B-1----:R-:W-:Y:S05]  /*108b0*/  BRA `(.L_x_139) ;  /* 0xffffba5000007947 */ /* 0x002fea000383ffff */
.L_x_77:
[----:B------:R-:W-:Y:S01]  /*108c0*/  IMAD.MOV.U32 R20, RZ, RZ, R12 ;  /* 0x000000ffff147224 */ /* 0x000fe200078e000c */
[----:B------:R-:W-:Y:S01]  /*108d0*/  MOV R3, RZ ;  /* 0x000000ff00037202 */ /* 0x000fe20000000f00 */
[----:B------:R-:W-:Y:S01]  /*108e0*/  IMAD.MOV.U32 R0, RZ, RZ, 0x1c1f ;  /* 0x00001c1fff007424 */ /* 0x000fe200078e00ff */
[----:B------:R-:W-:Y:S02]  /*108f0*/  MOV R2, 0x10910 ;  /* 0x0001091000027802 */ /* 0x000fe40000000f00 */
[----:B-12---:R-:W-:Y:S05]  /*10900*/  CALL.REL.NOINC `($__internal_1_$__cuda_sm70_shflsync_idx_p) ;  /* 0x00000a9000007944 */ /* 0x006fea0003c00000 */
[----:B-1---5:R-:W-:Y:S05]  /*10910*/  BRA `(.L_x_140) ;  /* 0xffffba1000007947 */ /* 0x022fea000383ffff */
.L_x_80:
[----:B------:R-:W-:Y:S01]  /*10920*/  IMAD.MOV.U32 R20, RZ, RZ, R5 ;  /* 0x000000ffff147224 */ /* 0x000fe200078e0005 */
[----:B--2---:R-:W-:Y:S01]  /*10930*/  MOV R3, 0x1 ;  /* 0x0000000100037802 */ /* 0x004fe20000000f00 */
[----:B----4-:R-:W-:Y:S01]  /*10940*/  IMAD.MOV.U32 R0, RZ, RZ, 0x1c1f ;  /* 0x00001c1fff007424 */ /* 0x010fe200078e00ff */
[----:B------:R-:W-:-:S02]  /*10950*/  MOV R2, 0x10970 ;  /* 0x0001097000027802 */ /* 0x000fc40000000f00 */
        /* <DEDUP_REMOVED lines=8> */
.L_x_84:
[----:B------:R-:W-:Y:S01]  /*109e0*/  IMAD.MOV.U32 R20, RZ, RZ, R5 ;  /* 0x000000ffff147224 */ /* 0x000fe200078e0005 */
[----:B------:R-:W-:Y:S01]  /*109f0*/  MOV R3, RZ ;  /* 0x000000ff00037202 */ /* 0x000fe20000000f00 */
[----:B------:R-:W-:Y:S01]  /*10a00*/  IMAD.MOV.U32 R0, RZ, RZ, 0x181f ;  /* 0x0000181fff007424 */ /* 0x000fe200078e00ff */
[----:B------:R-:W-:Y:S02]  /*10a10*/  MOV R2, 0x10a30 ;  /* 0x00010a3000027802 */ /* 0x000fe40000000f00 */
[----:B------:R-:W-:Y:S05]  /*10a20*/  CALL.REL.NOINC `($__internal_1_$__cuda_sm70_shflsync_idx_p) ;  /* 0x0000097000007944 */ /* 0x000fea0003c00000 */
[----:B-----5:R-:W-:Y:S01]  /*10a30*/  MOV R4, R0 ;  /* 0x0000000000047202 */ /* 0x020fe20000000f00 */
[----:B-1----:R-:W-:Y:S05]  /*10a40*/  BRA `(.L_x_142) ;  /* 0xffffd97000007947 */ /* 0x002fea000383ffff */
.L_x_85:
[----:B------:R-:W-:Y:S01]  /*10a50*/  IMAD.MOV.U32 R20, RZ, RZ, R14 ;  /* 0x000000ffff147224 */ /* 0x000fe200078e000e */
[----:B------:R-:W-:Y:S01]  /*10a60*/  MOV R3, RZ ;  /* 0x000000ff00037202 */ /* 0x000fe20000000f00 */
[----:B------:R-:W-:Y:S01]  /*10a70*/  IMAD.MOV.U32 R0, RZ, RZ, 0x181f ;  /* 0x0000181fff007424 */ /* 0x000fe200078e00ff */
[----:B------:R-:W-:Y:S02]  /*10a80*/  MOV R2, 0x10aa0 ;  /* 0x00010aa000027802 */ /* 0x000fe40000000f00 */
[----:B-12---:R-:W-:Y:S05]  /*10a90*/  CALL.REL.NOINC `($__internal_1_$__cuda_sm70_shflsync_idx_p) ;  /* 0x0000090000007944 */ /* 0x006fea0003c00000 */
[----:B-1---5:R-:W-:Y:S05]  /*10aa0*/  BRA `(.L_x_143) ;  /* 0xffffd93000007947 */ /* 0x022fea000383ffff */
.L_x_88:
        /* <DEDUP_REMOVED lines=12> */
.L_x_91:
[----:B------:R-:W-:Y:S01]  /*10b70*/  IMAD.MOV.U32 R20, RZ, RZ, R5 ;  /* 0x000000ffff147224 */ /* 0x000fe200078e0005 */
[----:B-1----:R-:W-:Y:S01]  /*10b80*/  MOV R3, 0x2 ;  /* 0x0000000200037802 */ /* 0x002fe20000000f00 */
[----:B----4-:R-:W-:Y:S01]  /*10b90*/  IMAD.MOV.U32 R0, RZ, RZ, 0x181f ;  /* 0x0000181fff007424 */ /* 0x010fe200078e00ff */
[----:B------:R-:W-:Y:S02]  /*10ba0*/  MOV R2, 0x10bc0 ;  /* 0x00010bc000027802 */ /* 0x000fe40000000f00 */
[----:B--23--:R-:W-:Y:S05]  /*10bb0*/  CALL.REL.NOINC `($__internal_1_$__cuda_sm70_shflsync_idx_p) ;  /* 0x000007e000007944 */ /* 0x00cfea0003c00000 */
[----:B-----5:R-:W-:Y:S01]  /*10bc0*/  MOV R4, R0 ;  /* 0x0000000000047202 */ /* 0x020fe20000000f00 */
[----:B-1----:R-:W-:Y:S05]  /*10bd0*/  BRA `(.L_x_145) ;  /* 0xffffdc9000007947 */ /* 0x002fea000383ffff */
.L_x_92:
[----:B------:R-:W-:Y:S01]  /*10be0*/  IMAD.MOV.U32 R20, RZ, RZ, R14 ;  /* 0x000000ffff147224 */ /* 0x000fe200078e000e */
[----:B------:R-:W-:Y:S01]  /*10bf0*/  MOV R3, 0x2 ;  /* 0x0000000200037802 */ /* 0x000fe20000000f00 */
[----:B----4-:R-:W-:Y:S01]  /*10c00*/  IMAD.MOV.U32 R0, RZ, RZ, 0x181f ;  /* 0x0000181fff007424 */ /* 0x010fe200078e00ff */
[----:B------:R-:W-:Y:S02]  /*10c10*/  MOV R2, 0x10c30 ;  /* 0x00010c3000027802 */ /* 0x000fe40000000f00 */
[----:B-123--:R-:W-:Y:S05]  /*10c20*/  CALL.REL.NOINC `($__internal_1_$__cuda_sm70_shflsync_idx_p) ;  /* 0x0000077000007944 */ /* 0x00efea0003c00000 */
[----:B-1---5:R-:W-:Y:S05]  /*10c30*/  BRA `(.L_x_146) ;  /* 0xffffdc5000007947 */ /* 0x022fea000383ffff */
.L_x_95:
[----:B------:R-:W-:Y:S01]  /*10c40*/  IMAD.MOV.U32 R20, RZ, RZ, R5 ;  /* 0x000000ffff147224 */ /* 0x000fe200078e0005 */
[----:B-1----:R-:W-:Y:S01]  /*10c50*/  MOV R3, 0x3 ;  /* 0x0000000300037802 */ /* 0x002fe20000000f00 */
[----:B------:R-:W-:Y:S01]  /*10c60*/  IMAD.MOV.U32 R0, RZ, RZ, 0x181f ;  /* 0x0000181fff007424 */ /* 0x000fe200078e00ff */
[----:B------:R-:W-:-:S02]  /*10c70*/  MOV R2, 0x10c90 ;  /* 0x00010c9000027802 */ /* 0x000fc40000000f00 */
[----:B--234-:R-:W-:Y:S05]  /*10c80*/  CALL.REL.NOINC `($__internal_1_$__cuda_sm70_shflsync_idx_p) ;  /* 0x0000071000007944 */ /* 0x01cfea0003c00000 */
[----:B-----5:R-:W-:Y:S01]  /*10c90*/  IMAD.MOV.U32 R4, RZ, RZ, R0 ;  /* 0x000000ffff047224 */ /* 0x020fe200078e0000 */
[----:B------:R-:W-:Y:S01]  /*10ca0*/  MOV R3, 0x3 ;  /* 0x0000000300037802 */ /* 0x000fe20000000f00 */
[----:B------:R-:W-:Y:S01]  /*10cb0*/  IMAD.MOV.U32 R20, RZ, RZ, R14 ;  /* 0x000000ffff147224 */ /* 0x000fe200078e000e */
[----:B------:R-:W-:-:S02]  /*10cc0*/  MOV R0, 0x181f ;  /* 0x0000181f00007802 */ /* 0x000fc40000000f00 */
[----:B------:R-:W-:Y:S02]  /*10cd0*/  MOV R2, 0x10cf0 ;  /* 0x00010cf000027802 */ /* 0x000fe40000000f00 */
[----:B-1----:R-:W-:Y:S05]  /*10ce0*/  CALL.REL.NOINC `($__internal_1_$__cuda_sm70_shflsync_idx_p) ;  /* 0x000006b000007944 */ /* 0x002fea0003c00000 */
[----:B-1---5:R-:W-:Y:S05]  /*10cf0*/  BRA `(.L_x_147) ;  /* 0xffffddb000007947 */ /* 0x022fea000383ffff */
.L_x_97:
[----:B------:R-:W-:Y:S01]  /*10d00*/  IMAD.MOV.U32 R20, RZ, RZ, R22 ;  /* 0x000000ffff147224 */ /* 0x000fe200078e0016 */
[----:B------:R-:W-:Y:S01]  /*10d10*/  MOV R3, RZ ;  /* 0x000000ff00037202 */ /* 0x000fe20000000f00 */
[----:B------:R-:W-:Y:S01]  /*10d20*/  IMAD.MOV.U32 R0, RZ, RZ, 0x1f ;  /* 0x0000001fff007424 */ /* 0x000fe200078e00ff */
[----:B------:R-:W-:Y:S02]  /*10d30*/  MOV R2, 0x10d50 ;  /* 0x00010d5000027802 */ /* 0x000fe40000000f00 */
[----:B------:R-:W-:Y:S05]  /*10d40*/  CALL.REL.NOINC `($__internal_1_$__cuda_sm70_shflsync_idx_p) ;  /* 0x0000065000007944 */ /* 0x000fea0003c00000 */
[----:B------:R-:W-:Y:S01]  /*10d50*/  MOV R9, R0 ;  /* 0x0000000000097202 */ /* 0x000fe20000000f00 */
[----:B-1---5:R-:W-:Y:S05]  /*10d60*/  BRA `(.L_x_148) ;  /* 0xffffe01000007947 */ /* 0x022fea000383ffff */
.L_x_98:
[----:B------:R-:W-:Y:S01]  /*10d70*/  IMAD.MOV.U32 R20, RZ, RZ, R22 ;  /* 0x000000ffff147224 */ /* 0x000fe200078e0016 */
[----:B------:R-:W-:Y:S01]  /*10d80*/  MOV R3, 0x1 ;  /* 0x0000000100037802 */ /* 0x000fe20000000f00 */
[----:B------:R-:W-:Y:S01]  /*10d90*/  IMAD.MOV.U32 R0, RZ, RZ, 0x1f ;  /* 0x0000001fff007424 */ /* 0x000fe200078e00ff */
[----:B------:R-:W-:Y:S02]  /*10da0*/  MOV R2, 0x10dc0 ;  /* 0x00010dc000027802 */ /* 0x000fe40000000f00 */
[----:B-12---:R-:W-:Y:S05]  /*10db0*/  CALL.REL.NOINC `($__internal_1_$__cuda_sm70_shflsync_idx_p) ;  /* 0x000005e000007944 */ /* 0x006fea0003c00000 */
[----:B------:R-:W-:Y:S01]  /*10dc0*/  MOV R8, R0 ;  /* 0x0000000000087202 */ /* 0x000fe20000000f00 */
[----:B-1---5:R-:W-:Y:S05]  /*10dd0*/  BRA `(.L_x_149) ;  /* 0xffffdfc000007947 */ /* 0x022fea000383ffff */
.L_x_99:
[----:B------:R-:W-:Y:S02]  /*10de0*/  MOV R3, 0x1 ;  /* 0x0000000100037802 */ /* 0x000fe40000000f00 */
[----:B------:R-:W-:-:S02]  /*10df0*/  MOV R2, 0x10e10 ;  /* 0x00010e1000027802 */ /* 0x000fc40000000f00 */
[----:B-1234-:R-:W-:Y:S05]  /*10e00*/  CALL.REL.NOINC `($__internal_2_$__cuda_sm70_shflsync_up_p) ;  /* 0x0000060000007944 */ /* 0x01efea0003c00000 */
[----:B------:R-:W-:Y:S05]  /*10e10*/  BRA `(.L_x_150) ;  /* 0xffffe0b000007947 */ /* 0x000fea000383ffff */
.L_x_100:
[----:B------:R-:W-:Y:S02]  /*10e20*/  MOV R3, 0x2 ;  /* 0x0000000200037802 */ /* 0x000fe40000000f00 */
[----:B------:R-:W-:-:S02]  /*10e30*/  MOV R2, 0x10e50 ;  /* 0x00010e5000027802 */ /* 0x000fc40000000f00 */
[----:B--2-4-:R-:W-:Y:S05]  /*10e40*/  CALL.REL.NOINC `($__internal_2_$__cuda_sm70_shflsync_up_p) ;  /* 0x000005c000007944 */ /* 0x014fea0003c00000 */
        /* <DEDUP_REMOVED lines=23> */
.L_x_104:
[----:B------:R-:W-:Y:S02]  /*10fc0*/  MOV R3, 0x1 ;  /* 0x0000000100037802 */ /* 0x000fe40000000f00 */
[----:B------:R-:W-:Y:S02]  /*10fd0*/  MOV R2, 0x10ff0 ;  /* 0x00010ff000027802 */ /* 0x000fe40000000f00 */
[----:B------:R-:W-:Y:S05]  /*10fe0*/  CALL.REL.NOINC `($__internal_2_$__cuda_sm70_shflsync_up_p) ;  /* 0x0000042000007944 */ /* 0x000fea0003c00000 */
[----:B------:R-:W-:Y:S01]  /*10ff0*/  MOV R2, R4 ;  /* 0x0000000400027202 */ /* 0x000fe20000000f00 */
[----:B------:R-:W-:Y:S05]  /*11000*/  BRA `(.L_x_152) ;  /* 0xffffe12000007947 */ /* 0x000fea000383ffff */
.L_x_105:
        /* <DEDUP_REMOVED lines=26> */
.L_x_107:
[----:B------:R-:W-:Y:S02]  /*111b0*/  SEL R0, RZ, 0x1, P0 ;  /* 0x00000001ff007807 */ /* 0x000fe40000000000 */
[----:B------:R-:W-:Y:S02]  /*111c0*/  MOV R2, 0x111e0 ;  /* 0x000111e000027802 */ /* 0x000fe40000000f00 */
[----:B-1----:R-:W-:Y:S05]  /*111d0*/  CALL.REL.NOINC `($__internal_3_$__cuda_sm70_votesync_ballot) ;  /* 0x0000029000007944 */ /* 0x002fea0003c00000 */
[----:B------:R-:W-:Y:S01]  /*111e0*/  MOV R5, R0 ;  /* 0x0000000000057202 */ /* 0x000fe20000000f00 */
[----:B------:R-:W-:Y:S05]  /*111f0*/  BRA `(.L_x_154) ;  /* 0xffffe0c000007947 */ /* 0x000fea000383ffff */
.L_x_108:
[----:B------:R-:W-:Y:S01]  /*11200*/  IMAD.MOV.U32 R20, RZ, RZ, R6 ;  /* 0x000000ffff147224 */ /* 0x000fe200078e0006 */
[----:B---3--:R-:W-:Y:S01]  /*11210*/  MOV R3, R11 ;  /* 0x0000000b00037202 */ /* 0x008fe20000000f00 */
[----:B------:R-:W-:Y:S01]  /*11220*/  IMAD.MOV.U32 R0, RZ, RZ, 0x1f ;  /* 0x0000001fff007424 */ /* 0x000fe200078e00ff */
[----:B------:R-:W-:Y:S02]  /*11230*/  MOV R2, 0x11250 ;  /* 0x0001125000027802 */ /* 0x000fe40000000f00 */
[----:B-12---:R-:W-:Y:S05]  /*11240*/  CALL.REL.NOINC `($__internal_1_$__cuda_sm70_shflsync_idx_p) ;  /* 0x0000015000007944 */ /* 0x006fea0003c00000 */
[----:B------:R-:W-:Y:S01]  /*11250*/  IMAD.MOV.U32 R6, RZ, RZ, R0 ;  /* 0x000000ffff067224 */ /* 0x000fe200078e0000 */
[----:B------:R-:W-:Y:S01]  /*11260*/  MOV R3, R11 ;  /* 0x0000000b00037202 */ /* 0x000fe20000000f00 */
[----:B------:R-:W-:Y:S01]  /*11270*/  IMAD.MOV.U32 R20, RZ, RZ, R7 ;  /* 0x000000ffff147224 */ /* 0x000fe200078e0007 */
[----:B------:R-:W-:Y:S02]  /*11280*/  MOV R0, 0x1f ;  /* 0x0000001f00007802 */ /* 0x000fe40000000f00 */
[----:B------:R-:W-:-:S02]  /*11290*/  MOV R2, 0x112b0 ;  /* 0x000112b000027802 */ /* 0x000fc40000000f00 */
[----:B-1---5:R-:W-:Y:S05]  /*112a0*/  CALL.REL.NOINC `($__internal_1_$__cuda_sm70_shflsync_idx_p) ;  /* 0x000000f000007944 */ /* 0x022fea0003c00000 */
[----:B------:R-:W-:Y:S01]  /*112b0*/  MOV R7, R0 ;  /* 0x0000000000077202 */ /* 0x000fe20000000f00 */
[----:B-1---5:R-:W-:Y:S05]  /*112c0*/  BRA `(.L_x_155) ;  /* 0xffffe03000007947 */ /* 0x022fea000383ffff */
.L_x_111:
[----:B------:R-:W-:Y:S01]  /*112d0*/  MOV R3, R0 ;  /* 0x0000000000037202 */ /* 0x000fe20000000f00 */
[----:B------:R-:W-:Y:S01]  /*112e0*/  IMAD.MOV.U32 R20, RZ, RZ, R4 ;  /* 0x000000ffff147224 */ /* 0x000fe200078e0004 */
[----:B------:R-:W-:Y:S01]  /*112f0*/  MOV R2, 0x11320 ;  /* 0x0001132000027802 */ /* 0x000fe20000000f00 */
[----:B------:R-:W-:-:S02]  /*11300*/  IMAD.MOV.U32 R0, RZ, RZ, 0x1f ;  /* 0x0000001fff007424 */ /* 0x000fc400078e00ff */
[----:B-1234-:R-:W-:Y:S05]  /*11310*/  CALL.REL.NOINC `($__internal_1_$__cuda_sm70_shflsync_idx_p) ;  /* 0x0000008000007944 */ /* 0x01efea0003c00000 */
[----:B------:R-:W-:Y:S01]  /*11320*/  MOV R10, R0 ;  /* 0x00000000000a7202 */ /* 0x000fe20000000f00 */
[----:B-1---5:R-:W-:Y:S05]  /*11330*/  BRA `(.L_x_110) ;  /* 0xffffe02000007947 */ /* 0x022fea000383ffff */
        .weak           $__internal_0_$__cuda_sm70_shflsync_bfly_p
        .type           $__internal_0_$__cuda_sm70_shflsync_bfly_p,@function
        .size           $__internal_0_$__cuda_sm70_shflsync_bfly_p,($__internal_1_$__cuda_sm70_shflsync_idx_p - $__internal_0_$__cuda_sm70_shflsync_bfly_p)
$__internal_0_$__cuda_sm70_shflsync_bfly_p:
[----:B------:R-:W-:Y:S02]  /*11340*/  MOV R21, 0xffffffff ;  /* 0xffffffff00157802 */ /* 0x000fe40000000f00 */
[----:B------:R-:W-:-:S02]  /*11350*/  MOV R3, 0x1f ;  /* 0x0000001f00037802 */ /* 0x000fc40000000f00 */
[----:B------:R-:W-:Y:S04]  /*11360*/  WARPSYNC R21 ;  /* 0x0000001500007348 */ /* 0x000fe80003800000 */
[----:B------:R1:W2:Y:S02]  /*11370*/  SHFL.BFLY PT, R0, R4, R0, R3 ;  /* 0x0c00000004007389 */ /* 0x0002a400000e0003 */
[----:B-1----:R-:W-:-:S04]  /*11380*/  MOV R3, 0x0 ;  /* 0x0000000000037802 */ /* 0x002fc80000000f00 */
[----:B--2---:R-:W-:Y:S05]  /*11390*/  RET.REL.NODEC R2 `(_ZN7cutlass13device_kernelIN5flash19enable_sm80_to_sm89INS1_16FlashAttnFwdSm80INS1_25CollectiveMainloopFwdSm80ILi8ELi1ELb1EN4cute5tupleIJNS5_1CILi128EEENS7_ILi48EEENS7_ILi256EEEEEELi256ENS_6half_tEfNS_4arch4Sm80ELb0ELb0ELb1ELb1ELb1ELb0ELb1ELb1EEENS1_21CollectiveEpilogueFwdINS6_IJS8_SA_S9_EEENS6_IJNS7_ILi1EEESI_SI_EEESC_SE_Li256ELb1ELb1ELb1ELb0EEENS1_36VarlenDynamicPersistentTileSchedulerILi128ELi48ELi256ELi256ELb1ELb1ELb0ELb0ELb1ELb1EEEEEEEEEvNT_6ParamsE) ;  /* 0xfffeec6002007950 */ /* 0x004fea0003c3ffff */
        .weak           $__internal_1_$__cuda_sm70_shflsync_idx_p
        .type           $__internal_1_$__cuda_sm70_shflsync_idx_p,@function
        .size           $__internal_1_$__cuda_sm70_shflsync_idx_p,($__internal_2_$__cuda_sm70_shflsync_up_p - $__internal_1_$__cuda_sm70_shflsync_idx_p)
$__internal_1_$__cuda_sm70_shflsync_idx_p:
[----:B------:R1:W-:Y:S02]  /*113a0*/  STL [R1+0x18c], R4 ;  /* 0x00018c0401007387 */ /* 0x0003e40000100800 */
[----:B-1----:R-:W-:-:S04]  /*113b0*/  MOV R4, 0xffffffff ;  /* 0xffffffff00047802 */ /* 0x002fc80000000f00 */
[----:B------:R-:W-:Y:S04]  /*113c0*/  WARPSYNC R4 ;  /* 0x0000000400007348 */ /* 0x000fe80003800000 */
[----:B------:R1:W2:Y:S04]  /*113d0*/  SHFL.IDX PT, R0, R20, R3, R0 ;  /* 0x0000000314007389 */ /* 0x0002a800000e0000 */
[----:B-1----:R1:W5:Y:S01]  /*113e0*/  LDL.LU R4, [R1+0x18c] ;  /* 0x00018c0001047983 */ /* 0x0023620000300800 */
[----:B------:R-:W-:-:S04]  /*113f0*/  MOV R3, 0x0 ;  /* 0x0000000000037802 */ /* 0x000fc80000000f00 */
[----:B--2---:R-:W-:Y:S05]  /*11400*/  RET.REL.NODEC R2 `(_ZN7cutlass13device_kernelIN5flash19enable_sm80_to_sm89INS1_16FlashAttnFwdSm80INS1_25CollectiveMainloopFwdSm80ILi8ELi1ELb1EN4cute5tupleIJNS5_1CILi128EEENS7_ILi48EEENS7_ILi256EEEEEELi256ENS_6half_tEfNS_4arch4Sm80ELb0ELb0ELb1ELb1ELb1ELb0ELb1ELb1EEENS1_21CollectiveEpilogueFwdINS6_IJS8_SA_S9_EEENS6_IJNS7_ILi1EEESI_SI_EEESC_SE_Li256ELb1ELb1ELb1ELb0EEENS1_36VarlenDynamicPersistentTileSchedulerILi128ELi48ELi256ELi256ELb1ELb1ELb0ELb0ELb1ELb1EEEEEEEEEvNT_6ParamsE) ;  /* 0xfffeebf002007950 */ /* 0x004fea0003c3ffff */
        .weak           $__internal_2_$__cuda_sm70_shflsync_up_p
        .type           $__internal_2_$__cuda_sm70_shflsync_up_p,@function
        .size           $__internal_2_$__cuda_sm70_shflsync_up_p,($__internal_3_$__cuda_sm70_votesync_ballot - $__internal_2_$__cuda_sm70_shflsync_up_p)
$__internal_2_$__cuda_sm70_shflsync_up_p:
[----:B------:R-:W-:Y:S02]  /*11410*/  MOV R4, RZ ;  /* 0x000000ff00047202 */ /* 0x000fe40000000f00 */
[----:B------:R-:W-:-:S04]  /*11420*/  MOV R11, 0xffffffff ;  /* 0xffffffff000b7802 */ /* 0x000fc80000000f00 */
[----:B------:R-:W-:Y:S04]  /*11430*/  WARPSYNC R11 ;  /* 0x0000000b00007348 */ /* 0x000fe80003800000 */
[----:B------:R1:W2:Y:S02]  /*11440*/  SHFL.UP PT, R4, R0, R3, R4 ;  /* 0x0400000300047389 */ /* 0x0002a400000e0004 */
[----:B-1----:R-:W-:-:S04]  /*11450*/  MOV R3, 0x0 ;  /* 0x0000000000037802 */ /* 0x002fc80000000f00 */
[----:B--2---:R-:W-:Y:S05]  /*11460*/  RET.REL.NODEC R2 `(_ZN7cutlass13device_kernelIN5flash19enable_sm80_to_sm89INS1_16FlashAttnFwdSm80INS1_25CollectiveMainloopFwdSm80ILi8ELi1ELb1EN4cute5tupleIJNS5_1CILi128EEENS7_ILi48EEENS7_ILi256EEEEEELi256ENS_6half_tEfNS_4arch4Sm80ELb0ELb0ELb1ELb1ELb1ELb0ELb1ELb1EEENS1_21CollectiveEpilogueFwdINS6_IJS8_SA_S9_EEENS6_IJNS7_ILi1EEESI_SI_EEESC_SE_Li256ELb1ELb1ELb1ELb0EEENS1_36VarlenDynamicPersistentTileSchedulerILi128ELi48ELi256ELi256ELb1ELb1ELb0ELb0ELb1ELb1EEEEEEEEEvNT_6ParamsE) ;  /* 0xfffeeb9002007950 */ /* 0x004fea0003c3ffff */
        .weak           $__internal_3_$__cuda_sm70_votesync_ballot
        .type           $__internal_3_$__cuda_sm70_votesync_ballot,@function
        .size           $__internal_3_$__cuda_sm70_votesync_ballot,(.L_x_3229 - $__internal_3_$__cuda_sm70_votesync_ballot)
$__internal_3_$__cuda_sm70_votesync_ballot:
[----:B------:R-:W-:Y:S01]  /*11470*/  ISETP.NE.U32.AND P0, PT, R0, 0x1, PT ;  /* 0x000000010000780c */ /* 0x000fe20003f05070 */
[----:B------:R-:W-:-:S04]  /*11480*/  IMAD.MOV.U32 R3, RZ, RZ, -0x1 ;  /* 0xffffffffff037424 */ /* 0x000fc800078e00ff */
[----:B------:R-:W-:Y:S08]  /*11490*/  WARPSYNC R3 ;  /* 0x0000000300007348 */ /* 0x000ff00003800000 */
[----:B------:R-:W-:-:S04]  /*114a0*/  VOTE.ANY R0, PT, !P0 ;  /* 0x0000000000007806 */ /* 0x000fc800040e0100 */
[----:B------:R-:W-:Y:S01]  /*114b0*/  LOP3.LUT R0, R0, R3, RZ, 0xc0, !PT ;  /* 0x0000000300007212 */ /* 0x000fe200078ec0ff */
[----:B------:R-:W-:-:S04]  /*114c0*/  IMAD.MOV.U32 R3, RZ, RZ, 0x0 ;  /* 0x00000000ff037424 */ /* 0x000fc800078e00ff */
[----:B------:R-:W-:Y:S05]  /*114d0*/  RET.REL.NODEC R2 `(_ZN7cutlass13device_kernelIN5flash19enable_sm80_to_sm89INS1_16FlashAttnFwdSm80INS1_25CollectiveMainloopFwdSm80ILi8ELi1ELb1EN4cute5tupleIJNS5_1CILi128EEENS7_ILi48EEENS7_ILi256EEEEEELi256ENS_6half_tEfNS_4arch4Sm80ELb0ELb0ELb1ELb1ELb1ELb0ELb1ELb1EEENS1_21CollectiveEpilogueFwdINS6_IJS8_SA_S9_EEENS6_IJNS7_ILi1EEESI_SI_EEESC_SE_Li256ELb1ELb1ELb1ELb0EEENS1_36VarlenDynamicPersistentTileSchedulerILi128ELi48ELi256ELi256ELb1ELb1ELb0ELb0ELb1ELb1EEEEEEEEEvNT_6ParamsE) ;  /* 0xfffeeb2002007950 */ /* 0x000fea0003c3ffff */
.L_x_156:
        /* <DEDUP_REMOVED lines=10> */
.L_x_3229:


//--------------------- .text._ZN7cutlass13device_kernelIN5flash19enable_sm80_to_sm89INS1_16FlashAttnFwdSm80INS1_25CollectiveMainloopFwdSm80ILi8ELi1ELb0EN4cute5tupleIJNS5_1CILi128EEENS7_ILi32EEENS7_ILi256EEEEEELi256ENS_6half_tEfNS_4arch4Sm80ELb0ELb0ELb1ELb1ELb1ELb1ELb1ELb1EEENS1_21CollectiveEpilogueFwdINS6_IJS8_SA_S9_EEENS6_IJNS7_ILi1EEESI_SI_EEESC_SE_Li256ELb1ELb1ELb1ELb0EEENS1_36VarlenDynamicPersistentTileSchedulerILi128ELi32ELi256ELi256ELb1ELb1ELb0ELb0ELb1ELb1EEEEEEEEEvNT_6ParamsE --------------------------
	.section	.text._ZN7cutlass13device_kernelIN5flash19enable_sm80_to_sm89INS1_16FlashAttnFwdSm80INS1_25CollectiveMainloopFwdSm80ILi8ELi1ELb0EN4cute5tupleIJNS5_1CILi128EEENS7_ILi32EEENS7_ILi256EEEEEELi256ENS_6half_tEfNS_4arch4Sm80ELb0ELb0ELb1ELb1ELb1ELb1ELb1ELb1EEENS1_21CollectiveEpilogueFwdINS6_IJS8_SA_S9_EEENS6_IJNS7_ILi1EEESI_SI_EEESC_SE_Li256ELb1ELb1ELb1ELb0EEENS1_36VarlenDynamicPersistentTileSchedulerILi128ELi32ELi256ELi256ELb1ELb1ELb0ELb0ELb1ELb1EEEEEEEEEvNT_6ParamsE,"ax",@progbits
	.sectioninfo	@"SHI_REGISTERS=255"
	.align	128
.text._ZN7cutlass13device_kernelIN5flash19enable_sm80_to_sm89INS1_16FlashAttnFwdSm80INS1_25CollectiveMainloopFwdSm80ILi8ELi1ELb0EN4cute5tupleIJNS5_1CILi128EEENS7_ILi32EEENS7_ILi256EEEEEELi256ENS_6half_tEfNS_4arch4Sm80ELb0ELb0ELb1ELb1ELb1ELb1ELb1ELb1EEENS1_21CollectiveEpilogueFwdINS6_IJS8_SA_S9_EEENS6_IJNS7_ILi1EEESI_SI_EEESC_SE_Li256ELb1ELb1ELb1ELb0EEENS1_36VarlenDynamicPersistentTileSchedulerILi128ELi32ELi256ELi256ELb1ELb1ELb0ELb0ELb1ELb1EEEEEEEEEvNT_6ParamsE:
        .type           _ZN7cutlass13device_kernelIN5flash19enable_sm80_to_sm89INS1_16FlashAttnFwdSm80INS1_25CollectiveMainloopFwdSm80ILi8ELi1ELb0EN4cute5tupleIJNS5_1CILi128EEENS7_ILi32EEENS7_ILi256EEEEEELi256ENS_6half_tEfNS_4arch4Sm80ELb0ELb0ELb1ELb1ELb1ELb1ELb1ELb1EEENS1_21CollectiveEpilogueFwdINS6_IJS8_SA_S9_EEENS6_IJNS7_ILi1EEESI_SI_EEESC_SE_Li256ELb1ELb1ELb1ELb0EEENS1_36VarlenDynamicPersistentTileSchedulerILi128ELi32ELi256ELi256ELb1ELb1ELb0ELb0ELb1ELb1EEEEEEEEEvNT_6ParamsE,@function
        .size           _ZN7cutlass13device_kernelIN5flash19enable_sm80_to_sm89INS1_16FlashAttnFwdSm80INS1_25CollectiveMainloopFwdSm80ILi8ELi1ELb0EN4cute5tupleIJNS5_1CILi128EEENS7_ILi32EEENS7_ILi256EEEEEELi256ENS_6half_tEfNS_4arch4Sm80ELb0ELb0ELb1ELb1ELb1ELb1ELb1ELb1EEENS1_21CollectiveEpilogueFwdINS6_IJS8_SA_S9_EEENS6_IJNS7_ILi1EEESI_SI_EEESC_SE_Li256ELb1ELb1ELb1ELb0EEENS1_36VarlenDynamicPersistentTileSchedulerILi128ELi32ELi256ELi256ELb1ELb1ELb0ELb0ELb1ELb1EEEEEEEEEvNT_6ParamsE,(.L_x_3234 - _ZN7cutlass13device_kernelIN5flash19enable_sm80_to_sm89INS1_16FlashAttnFwdSm80INS1_25CollectiveMainloopFwdSm80ILi8ELi1ELb0EN4cute5tupleIJNS5_1CILi128EEENS7_ILi32EEENS7_ILi256EEEEEELi256ENS_6half_tEfNS_4arch4Sm80ELb0ELb0ELb1ELb1ELb1ELb1ELb1ELb1EEENS1_21CollectiveEpilogueFwdINS6_IJS8_SA_S9_EEENS6_IJNS7_ILi1EEESI_SI_EEESC_SE_Li256ELb1ELb1ELb1ELb0EEENS1_36VarlenDynamicPersistentTileSchedulerILi128ELi32ELi256ELi256ELb1ELb1ELb0ELb0ELb1ELb1EEEEEEEEEvNT_6ParamsE)
        .other          _ZN7cutlass13device_kernelIN5flash19enable_sm80_to_sm89INS1_16FlashAttnFwdSm80INS1_25CollectiveMainloopFwdSm80ILi8ELi1ELb0EN4cute5tupleIJNS5_1CILi128EEENS7_ILi32EEENS7_ILi256EEEEEELi256ENS_6half_tEfNS_4arch4Sm80ELb0ELb0ELb1ELb1ELb1ELb1ELb1ELb1EEENS1_21CollectiveEpilogueFwdINS6_IJS8_SA_S9_EEENS6_IJNS7_ILi1EEESI_SI_EEESC_SE_Li256ELb1ELb1ELb1ELb0EEENS1_36VarlenDynamicPersistentTileSchedulerILi128ELi32ELi256ELi256ELb1ELb1ELb0ELb0ELb1ELb1EEEEEEEEEvNT_6ParamsE,@"STO_CUDA_ENTRY STV_DEFAULT"
_ZN7cutlass13device_kernelIN5flash19enable_sm80_to_sm89INS1_16FlashAttnFwdSm80INS1_25CollectiveMainloopFwdSm80ILi8ELi1ELb0EN4cute5tupleIJNS5_1CILi128EEENS7_ILi32EEENS7_ILi256EEEEEELi256ENS_6half_tEfNS_4arch4Sm80ELb0ELb0ELb1ELb1ELb1ELb1ELb1ELb1EEENS1_21CollectiveEpilogueFwdINS6_IJS8_SA_S9_EEENS6_IJNS7_ILi1EEESI_SI_EEESC_SE_Li256ELb1ELb1ELb1ELb0EEENS1_36VarlenDynamicPersistentTileSchedulerILi128ELi32ELi256ELi256ELb1ELb1ELb0ELb0ELb1ELb1EEEEEEEEEvNT_6ParamsE:
[----:B------:R-:W-:-:S03]  /*0000*/  MOV R1, c[0x0][0x28] ;  /* 0x00000a0000017a02 */ /* 0x000fc60000000f00 */
[----:B------:R-:W1:Y:S01]  /*0010*/  S2R R2, SR_TID.X ;  /* 0x0000000000027919 */ /* 0x000e620000002100 */
[----:B------:R-:W-:Y:S01]  /*0020*/  IADD3 R1, R1, -0x58, RZ ;  /* 0xffffffa801017810 */ /* 0x000fe20007ffe0ff */
[----:B------:R-:W-:Y:S01]  /*0030*/  ULDC.64 UR8, c[0x0][0x118] ;  /* 0x0000460000087ab9 */ /* 0x000fe20000000a00 */
[----:B-1----:R-:W-:-:S05]  /*0040*/  SHF.R.U32.HI R0, RZ, 0x5, R2 ;  /* 0x00000005ff007819 */ /* 0x002fca0000011602 */
[----:B------:R-:W1:Y:S02]  /*0050*/  SHFL.IDX PT, R3, R0, RZ, 0x1f ;  /* 0x00001fff00037589 */ /* 0x000e6400000e0000 */
[----:B-1----:R-:W-:Y:S02]  /*0060*/  ISETP.NE.AND P0, PT, R3, RZ, PT ;  /* 0x000000ff0300720c */ /* 0x002fe40003f05270 */
[----:B------:R1:W-:Y:S11]  /*0070*/  STL [R1+0x44], R3 ;  /* 0x0000440301007387 */ /* 0x0003f60000100800 */
[----:B------:R-:W-:Y:S06]  /*0080*/  @P0 BAR.SYNC.DEFER_BLOCKING 0x5, 0x100 ;  /* 0x0144000000000b1d */ /* 0x000fec0000010000 */
[----:B------:R-:W2:Y:S04]  /*0090*/  @P0 LDS.128 R228, [0x20080] ;  /* 0x02008000ffe40984 */ /* 0x000ea80000000c00 */
[----:B------:R-:W-:Y:S06]  /*00a0*/  @P0 BAR.ARV 0x4, 0x100 ;  /* 0x0104000000000b1d */ /* 0x000fec0000002000 */
[----:B------:R-:W-:Y:S05]  /*00b0*/  @P0 BRA `(.L_x_157) ;  /* 0x00000a7000000947 */ /* 0x000fea0003800000 */
[----:B-1----:R-:W-:Y:S01]  /*00c0*/  LOP3.LUT R14, R2, 0x1f, RZ, 0xc0, !PT ;  /* 0x0000001f020e7812 */ /* 0x002fe200078ec0ff */
[----:B------:R-:W-:Y:S01]  /*00d0*/  CS2R R8, SRZ ;  /* 0x0000000000087805 */ /* 0x000fe2000001ff00 */
[----:B------:R-:W-:-:S02]  /*00e0*/  IMAD.MOV.U32 R7, RZ, RZ, RZ ;  /* 0x000000ffff077224 */ /* 0x000fc400078e00ff */
[----:B------:R-:W-:-:S04]  /*00f0*/  ISETP.NE.AND P6, PT, R14, 0x1f, PT ;  /* 0x0000001f0e00780c */ /* 0x000fc80003fc5270 */
[----:B------:R-:W-:-:S13]  /*0100*/  ISETP.GE.OR P0, PT, R14, c[0x0][0x53c], !P6 ;  /* 0x00014f000e007a0c */ /* 0x000fda0007706670 */
[----:B------:R-:W-:Y:S02]  /*0110*/  @!P0 IMAD.MOV.U32 R4, RZ, RZ, 0x4 ;  /* 0x00000004ff048424 */ /* 0x000fe400078e00ff */
[----:B------:R-:W-:Y:S02]  /*0120*/  @!P0 IMAD.MOV.U32 R2, RZ, RZ, 0x4 ;  /* 0x00000004ff028424 */ /* 0x000fe400078e00ff */
[----:B------:R-:W-:-:S04]  /*0130*/  @!P0 IMAD.WIDE.U32 R4, R14, R4, c[0x0][0x580] ;  /* 0x000160000e048625 */ /* 0x000fc800078e0004 */
[C---:B------:R-:W-:Y:S01]  /*0140*/  @!P0 IMAD.WIDE.U32 R2, R14.reuse, R2, c[0x0][0x578] ;  /* 0x00015e000e028625 */ /* 0x040fe200078e0002 */
[----:B------:R-:W3:Y:S04]  /*0150*/  @!P0 LDG.E R8, [R4.64] ;  /* 0x0000000804088981 */ /* 0x000ee8000c1e1900 */
[----:B------:R-:W3:Y:S01]  /*0160*/  @!P0 LDG.E R7, [R2.64] ;  /* 0x0000000802078981 */ /* 0x000ee2000c1e1900 */
[C---:B------:R-:W-:Y:S01]  /*0170*/  ISETP.NE.AND P5, PT, R14.reuse, RZ, PT ;  /* 0x000000ff0e00720c */ /* 0x040fe20003fa5270 */
[----:B------:R-:W1:Y:S01]  /*0180*/  S2UR UR4, SR_CTAID.X ;  /* 0x00000000000479c3 */ /* 0x000e620000002500 */
[C---:B------:R-:W-:Y:S02]  /*0190*/  ISETP.GE.U32.AND P4, PT, R14.reuse, 0x2, PT ;  /* 0x000000020e00780c */ /* 0x040fe40003f86070 */
[----:B------:R-:W-:-:S02]  /*01a0*/  ISETP.GE.U32.AND P3, PT, R14, 0x4, PT ;  /* 0x000000040e00780c */ /* 0x000fc40003f66070 */
[C---:B------:R-:W-:Y:S02]  /*01b0*/  ISETP.GE.U32.AND P2, PT, R14.reuse, 0x8, PT ;  /* 0x000000080e00780c */ /* 0x040fe40003f46070 */
[----:B------:R-:W-:Y:S01]  /*01c0*/  ISETP.GE.U32.AND P1, PT, R14, 0x10, PT ;  /* 0x000000100e00780c */ /* 0x000fe20003f26070 */
[----:B---3--:R-:W-:-:S05]  /*01d0*/  IMAD R4, R8, R7, RZ ;  /* 0x0000000708047224 */ /* 0x008fca00078e02ff */
[----:B------:R-:W3:Y:S02]  /*01e0*/  SHFL.UP PT, R0, R4, 0x1, RZ ;  /* 0x0420000004007989 */ /* 0x000ee400000e00ff */
[----:B---3--:R-:W-:-:S05]  /*01f0*/  SEL R0, R0, RZ, P5 ;  /* 0x000000ff00007207 */ /* 0x008fca0002800000 */
[----:B------:R-:W-:-:S05]  /*0200*/  IMAD.IADD R4, R4, 0x1, R0 ;  /* 0x0000000104047824 */ /* 0x000fca00078e0200 */
        /* <DEDUP_REMOVED lines=12> */
[----:B------:R-:W3:Y:S02]  /*02d0*/  SHFL.IDX PT, R6, R4, 0x1f, 0x1f ;  /* 0x03e01f0004067f89 */ /* 0x000ee400000e0000 */
[----:B---3--:R-:W-:-:S04]  /*02e0*/  IMAD R6, R6, c[0x0][0x538], RZ ;  /* 0x00014e0006067a24 */ /* 0x008fc800078e02ff */
[----:B------:R-:W-:Y:S01]  /*02f0*/  IMAD.MOV.U32 R0, RZ, RZ, R6 ;  /* 0x000000ffff007224 */ /* 0x000fe200078e0006 */
[----:B-1----:R-:W-:-:S13]  /*0300*/  ISETP.GT.AND P0, PT, R6, UR4, PT ;  /* 0x0000000406007c0c */ /* 0x002fda000bf04270 */
[----:B------:R-:W-:Y:S05]  /*0310*/  @P0 BRA `(.L_x_158) ;  /* 0x0000027000000947 */ /* 0x000fea0003800000 */
[----:B------:R-:W-:Y:S02]  /*0320*/  MOV R6, R0 ;  /* 0x0000000000067202 */ /* 0x000fe40000000f00 */
[----:B------:R-:W-:-:S04]  /*0330*/  MOV R9, RZ ;  /* 0x000000ff00097202 */ /* 0x000fc80000000f00 */
.L_x_162:
        /* <DEDUP_REMOVED lines=12> */
[----:B------:R-:W3:Y:S04]  /*0400*/  @!P0 LDG.E R8, [R4.64] ;  /* 0x0000000804088981 */ /* 0x000ee8000c1e1900 */
[----:B------:R-:W3:Y:S02]  /*0410*/  @!P0 LDG.E R7, [R2.64] ;  /* 0x0000000802078981 */ /* 0x000ee4000c1e1900 */
[----:B---3--:R-:W-:Y:S01]  /*0420*/  IMAD R5, R8, R7, RZ ;  /* 0x0000000708057224 */ /* 0x008fe200078e02ff */
[----:B------:R-:W-:Y:S05]  /*0430*/  BRA.DIV ~URZ, `(.L_x_160) ;  /* 0x00016f927f007947 */ /* 0x000fea000b800000 */
[----:B------:R1:W3:Y:S02]  /*0440*/  SHFL.UP PT, R0, R5, 0x1, RZ ;  /* 0x0420000005007989 */ /* 0x0002e400000e00ff */
.L_x_334:
        /* <DEDUP_REMOVED lines=16> */
.L_x_335:
[----:B---3--:R-:W-:-:S05]  /*0550*/  IMAD R0, R0, c[0x0][0x538], RZ ;  /* 0x00014e0000007a24 */ /* 0x008fca00078e02ff */
[----:B------:R-:W-:-:S04]  /*0560*/  IADD3 R6, R0, R6, RZ ;  /* 0x0000000600067210 */ /* 0x000fc80007ffe0ff */
[----:B------:R-:W-:-:S13]  /*0570*/  ISETP.GT.AND P0, PT, R6, UR4, PT ;  /* 0x0000000406007c0c */ /* 0x000fda000bf04270 */
[----:B-12---:R-:W-:Y:S05]  /*0580*/  @!P0 BRA `(.L_x_162) ;  /* 0xfffffdb000008947 */ /* 0x006fea000383ffff */
.L_x_158:
[----:B------:R-:W-:-:S05]  /*0590*/  IADD3 R12, -R0, R6, RZ ;  /* 0x00000006000c7210 */ /* 0x000fca0007ffe1ff */
[----:B------:R-:W-:-:S05]  /*05a0*/  IMAD R0, R4, c[0x0][0x538], R12 ;  /* 0x00014e0004007a24 */ /* 0x000fca00078e020c */
[----:B------:R-:W-:Y:S01]  /*05b0*/  ISETP.GT.AND P0, PT, R0, UR4, PT ;  /* 0x0000000400007c0c */ /* 0x000fe2000bf04270 */
[----:B------:R-:W-:-:S12]  /*05c0*/  BRA.DIV ~URZ, `(.L_x_163) ;  /* 0x000170227f007947 */ /* 0x000fd8000b800000 */
[----:B------:R-:W-:-:S04]  /*05d0*/  VOTE.ANY R0, PT, !P0 ;  /* 0x0000000000007806 */ /* 0x000fc800040e0100 */
.L_x_336:
[----:B------:R1:W3:Y:S01]  /*05e0*/  POPC R13, R0 ;  /* 0x00000000000d7309 */ /* 0x0002e20000000000 */
[----:B------:R-:W-:Y:S05]  /*05f0*/  BRA.DIV ~URZ, `(.L_x_164) ;  /* 0x000170327f007947 */ /* 0x000fea000b800000 */
[----:B---3--:R3:W4:Y:S01]  /*0600*/  SHFL.IDX PT, R11, R8, R13, 0x1f ;  /* 0x00001f0d080b7589 */ /* 0x00872200000e0000 */
[----:B------:R-:W-:-:S03]  /*0610*/  MOV R6, RZ ;  /* 0x000000ff00067202 */ /* 0x000fc60000000f00 */
[----:B------:R3:W1:Y:S04]  /*0620*/  SHFL.IDX PT, R10, R7, R13, 0x1f ;  /* 0x00001f0d070a7589 */ /* 0x00066800000e0000 */
.L_x_337:
[----:B------:R-:W-:Y:S01]  /*0630*/  ISETP.NE.AND P0, PT, R0, RZ, PT ;  /* 0x000000ff0000720c */ /* 0x000fe20003f05270 */
[----:B------:R-:W-:-:S12]  /*0640*/  BSSY B0, `(.L_x_165) ;  /* 0x0000005000007945 */ /* 0x000fd80003800000 */
[----:B------:R-:W-:Y:S05]  /*0650*/  @!P0 BRA `(.L_x_166) ;  /* 0x0000003000008947 */ /* 0x000fea0003800000 */
[----:B------:R-:W-:Y:S01]  /*0660*/  IADD3 R179, R13, -0x1, RZ ;  /* 0xffffffff0db37810 */ /* 0x000fe20007ffe0ff */
[----:B------:R-:W-:Y:S05]  /*0670*/  BRA.DIV ~URZ, `(.L_x_167) ;  /* 0x000170927f007947 */ /* 0x000fea000b800000 */
[----:B------:R3:W4:Y:S02]  /*0680*/  SHFL.IDX PT, R6, R4, R179, 0x1f ;  /* 0x00001fb304067589 */ /* 0x00072400000e0000 */
.L_x_166:
[----:B------:R-:W-:Y:S05]  /*0690*/  BSYNC B0 ;  /* 0x0000000000007941 */ /* 0x000fea0003800000 */
.L_x_165:
[----:B-1--4-:R-:W-:Y:S01]  /*06a0*/  IABS R0, R11 ;  /* 0x0000000b00007213 */ /* 0x012fe20000000000 */
[----:B--2---:R-:W-:Y:S02]  /*06b0*/  IMAD R228, R6, c[0x0][0x538], R12 ;  /* 0x00014e0006e47a24 */ /* 0x004fe400078e020c */
[----:B------:R-:W-:Y:S02]  /*06c0*/  IMAD.IADD R231, R13, 0x1, R9 ;  /* 0x000000010de77824 */ /* 0x000fe400078e0209 */
[----:B------:R-:W-:Y:S01]  /*06d0*/  IMAD.MOV.U32 R5, RZ, RZ, R0 ;  /* 0x000000ffff057224 */ /* 0x000fe200078e0000 */
[----:B------:R-:W-:Y:S02]  /*06e0*/  IABS R0, R10 ;  /* 0x0000000a00007213 */ /* 0x000fe40000000000 */
[----:B------:R-:W-:Y:S01]  /*06f0*/  IADD3 R229, -R228, UR4, RZ ;  /* 0x00000004e4e57c10 */ /* 0x000fe2000fffe1ff */
[----:B------:R-:W1:Y:S02]  /*0700*/  I2F.RP R2, R5 ;  /* 0x0000000500027306 */ /* 0x000e640000209400 */
[----:B---3--:R-:W-:Y:S01]  /*0710*/  IMAD.MOV.U32 R7, RZ, RZ, R0 ;  /* 0x000000ffff077224 */ /* 0x008fe200078e0000 */
[----:B------:R-:W-:-:S02]  /*0720*/  IABS R6, R229 ;  /* 0x000000e500067213 */ /* 0x000fc40000000000 */
[----:B------:R-:W-:-:S03]  /*0730*/  IABS R0, R11 ;  /* 0x0000000b00007213 */ /* 0x000fc60000000000 */
[----:B------:R-:W-:Y:S01]  /*0740*/  I2F.RP R8, R7 ;  /* 0x0000000700087306 */ /* 0x000fe20000209400 */
[----:B------:R-:W-:-:S07]  /*0750*/  IADD3 R0, RZ, -R0, RZ ;  /* 0x80000000ff007210 */ /* 0x000fce0007ffe0ff */
[----:B-1----:R-:W1:Y:S02]  /*0760*/  MUFU.RCP R2, R2 ;  /* 0x0000000200027308 */ /* 0x002e640000001000 */
[----:B-1----:R-:W-:-:S06]  /*0770*/  IADD3 R2, R2, 0xffffffe, RZ ;  /* 0x0ffffffe02027810 */ /* 0x002fcc0007ffe0ff */
[----:B------:R-:W1:Y:S02]  /*0780*/  F2I.FTZ.U32.TRUNC.NTZ R3, R2 ;  /* 0x0000000200037305 */ /* 0x000e64000021f000 */
[----:B-1----:R-:W-:-:S04]  /*0790*/  IMAD.MOV R2, RZ, RZ, -R3 ;  /* 0x000000ffff027224 */ /* 0x002fc800078e0a03 */
[----:B------:R-:W-:Y:S02]  /*07a0*/  IMAD R4, R2, R5, RZ ;  /* 0x0000000502047224 */ /* 0x000fe400078e02ff */
        /* <DEDUP_REMOVED lines=45> */
[----:B------:R-:W-:-:S04]  /*0a80*/  IMAD R2, R10, R2, R4 ;  /* 0x000000020a027224 */ /* 0x000fc800078e0204 */
[----:B------:R-:W-:Y:S01]  /*0a90*/  IMAD R230, R2, 0x10000, R0 ;  /* 0x0001000002e67824 */ /* 0x000fe200078e0200 */
[----:B------:R-:W-:Y:S05]  /*0aa0*/  BRA `(.L_x_168) ;  /* 0x0000004000007947 */ /* 0x000fea0003800000 */
.L_x_159:
[----:B--2---:R-:W-:Y:S01]  /*0ab0*/  IMAD.MOV.U32 R229, RZ, RZ, RZ ;  /* 0x000000ffffe57224 */ /* 0x004fe200078e00ff */
[----:B------:R-:W-:Y:S01]  /*0ac0*/  MOV R230, RZ ;  /* 0x000000ff00e67202 */ /* 0x000fe20000000f00 */
[----:B------:R-:W-:Y:S01]  /*0ad0*/  IMAD.U32 R228, RZ, RZ, UR4 ;  /* 0x00000004ffe47e24 */ /* 0x000fe2000f8e00ff */
[----:B------:R-:W-:Y:S02]  /*0ae0*/  MOV R231, c[0x0][0x53c] ;  /* 0x00014f0000e77a02 */ /* 0x000fe40000000f00 */
.L_x_168:
[----:B------:R-:W-:Y:S01]  /*0af0*/  ISETP.NE.AND P0, PT, R14, RZ, PT ;  /* 0x000000ff0e00720c */ /* 0x000fe20003f05270 */
[----:B------:R-:W-:-:S12]  /*0b00*/  WARPSYNC 0xffffffff ;  /* 0xffffffff00007948 */ /* 0x000fd80003800000 */
[----:B------:R1:W-:Y:S04]  /*0b10*/  @!P0 STS.128 [0x20080], R228 ;  /* 0x020080e4ff008388 */ /* 0x0003e80000000c00 */
[----:B------:R-:W-:Y:S06]  /*0b20*/  BAR.ARV 0x5, 0x100 ;  /* 0x0144000000007b1d */ /* 0x000fec0000002000 */
.L_x_157:
[----:B-12---:R-:W-:-:S13]  /*0b30*/  ISETP.GE.AND P0, PT, R231, c[0x0][0x53c], PT ;  /* 0x00014f00e7007a0c */ /* 0x006fda0003f06270 */
[----:B------:R-:W-:Y:S05]  /*0b40*/  @P0 EXIT ;  /* 0x000000000000094d */ /* 0x000fea0003800000 */
[----:B------:R-:W1:Y:S01]  /*0b50*/  S2R R14, SR_TID.X ;  /* 0x00000000000e7919 */ /* 0x000e620000002100 */
[----:B------:R-:W-:Y:S01]  /*0b60*/  IMAD.MOV.U32 R19, RZ, RZ, 0x40 ;  /* 0x00000040ff137424 */ /* 0x000fe200078e00ff */
[----:B------:R-:W-:Y:S02]  /*0b70*/  ULDC UR4, c[0x0][0x2ac] ;  /* 0x0000ab0000047ab9 */ /* 0x000fe40000000800 */
[----:B------:R-:W-:Y:S02]  /*0b80*/  ULDC UR6, c[0x0][0x1d0] ;  /* 0x0000740000067ab9 */ /* 0x000fe40000000800 */
[----:B------:R-:W-:Y:S01]  /*0b90*/  UIMAD UR6, UR4, UR6, URZ ;  /* 0x00000006040672a4 */ /* 0x000fe2000f8e023f */
[----:B-1----:R-:W-:-:S04]  /*0ba0*/  SHF.R.S32.HI R12, RZ, 0x1f, R14 ;  /* 0x0000001fff0c7819 */ /* 0x002fc8000001140e */
[CC--:B------:R-:W-:Y:S02]  /*0bb0*/  LEA.HI R3, R12.reuse, R14.reuse, RZ, 0x4 ;  /* 0x0000000e0c037211 */ /* 0x0c0fe400078f20ff */
[----:B------:R-:W-:Y:S02]  /*0bc0*/  LEA.HI R8, R12, R14, RZ, 0x2 ;  /* 0x0000000e0c087211 */ /* 0x000fe400078f10ff */
[C---:B------:R-:W-:Y:S02]  /*0bd0*/  LOP3.LUT R0, R3.reuse, 0xfffffff0, RZ, 0xc0, !PT ;  /* 0xfffffff003007812 */ /* 0x040fe400078ec0ff */
[----:B------:R-:W-:Y:S02]  /*0be0*/  SHF.R.S32.HI R4, RZ, 0x4, R3 ;  /* 0x00000004ff047819 */ /* 0x000fe40000011403 */
[----:B------:R-:W-:Y:S01]  /*0bf0*/  SHF.R.S32.HI R7, RZ, 0x2, R8 ;  /* 0x00000002ff077819 */ /* 0x000fe20000011408 */
[----:B------:R-:W-:Y:S01]  /*0c00*/  IMAD.IADD R0, R14, 0x1, -R0 ;  /* 0x000000010e007824 */ /* 0x000fe200078e0a00 */
[----:B------:R-:W-:-:S02]  /*0c10*/  LEA.HI R3, R3, R4, RZ, 0x1 ;  /* 0x0000000403037211 */ /* 0x000fc400078f08ff */
[----:B------:R-:W-:Y:S02]  /*0c20*/  SHF.R.S32.HI R2, RZ, 0x1f, R8 ;  /* 0x0000001fff027819 */ /* 0x000fe40000011408 */
[----:B------:R-:W-:Y:S02]  /*0c30*/  SHF.R.S32.HI R5, RZ, 0x1f, R0 ;  /* 0x0000001fff057819 */ /* 0x000fe40000011400 */
[----:B------:R-:W-:Y:S02]  /*0c40*/  LOP3.LUT R3, R3, 0xfffffffe, RZ, 0xc0, !PT ;  /* 0xfffffffe03037812 */ /* 0x000fe400078ec0ff */
[----:B------:R-:W-:Y:S02]  /*0c50*/  LEA.HI R2, R2, R7, RZ, 0x3 ;  /* 0x0000000702027211 */ /* 0x000fe400078f18ff */
[----:B------:R-:W-:Y:S01]  /*0c60*/  LEA.HI R13, R5, R0, RZ, 0x3 ;  /* 0x00000000050d7211 */ /* 0x000fe200078f18ff */
[----:B------:R-:W-:Y:S01]  /*0c70*/  IMAD.IADD R11, R4, 0x1, -R3 ;  /* 0x00000001040b7824 */ /* 0x000fe200078e0a03 */
[----:B------:R-:W-:-:S02]  /*0c80*/  LOP3.LUT R2, R2, 0xfffffff8, RZ, 0xc0, !PT ;  /* 0xfffffff802027812 */ /* 0x000fc400078ec0ff */
[----:B------:R-:W-:Y:S02]  /*0c90*/  LOP3.LUT R3, R13, 0xfffffff8, RZ, 0xc0, !PT ;  /* 0xfffffff80d037812 */ /* 0x000fe400078ec0ff */
[CC--:B------:R-:W-:Y:S01]  /*0ca0*/  LEA.HI R208, R12.reuse, R14.reuse, RZ, 0x3 ;  /* 0x0000000e0cd07211 */ /* 0x0c0fe200078f18ff */
[----:B------:R-:W-:Y:S01]  /*0cb0*/  IMAD.IADD R7, R7, 0x1, -R2 ;  /* 0x0000000107077824 */ /* 0x000fe200078e0a02 */
[----:B------:R-:W-:Y:S01]  /*0cc0*/  LEA.HI R6, R12, R14, RZ, 0x5 ;  /* 0x0000000e0c067211 */ /* 0x000fe200078f28ff */
[----:B------:R-:W-:Y:S01]  /*0cd0*/  IMAD.IADD R5, R0, 0x1, -R3 ;  /* 0x0000000100057824 */ /* 0x000fe200078e0a03 */
[----:B------:R-:W-:Y:S02]  /*0ce0*/  LOP3.LUT R2, R208, 0xfffffff8, RZ, 0xc0, !PT ;  /* 0xfffffff8d0027812 */ /* 0x000fe400078ec0ff */
[----:B------:R-:W-:Y:S02]  /*0cf0*/  LOP3.LUT R0, R6, 0xffffffe0, RZ, 0xc0, !PT ;  /* 0xffffffe006007812 */ /* 0x000fe400078ec0ff */
[----:B------:R-:W-:Y:S01]  /*0d00*/  SHF.R.S32.HI R4, RZ, 0x5, R6 ;  /* 0x00000005ff047819 */ /* 0x000fe20000011406 */
[C---:B------:R-:W-:Y:S01]  /*0d10*/  IMAD.IADD R212, R14.reuse, 0x1, -R2 ;  /* 0x000000010ed47824 */ /* 0x040fe200078e0a02 */
[----:B------:R-:W-:Y:S01]  /*0d20*/  SHF.R.S32.HI R2, RZ, 0x1f, R6 ;  /* 0x0000001fff027819 */ /* 0x000fe20000011406 */
[----:B------:R-:W-:Y:S01]  /*0d30*/  IMAD.IADD R28, R14, 0x1, -R0 ;  /* 0x000000010e1c7824 */ /* 0x000fe200078e0a00 */
[----:B------:R-:W-:Y:S01]  /*0d40*/  LOP3.LUT R3, R8, 0xfffffffc, RZ, 0xc0, !PT ;  /* 0xfffffffc08037812 */ /* 0x000fe200078ec0ff */
[----:B------:R-:W-:Y:S01]  /*0d50*/  IMAD.SHL.U32 R8, R212, 0x40, RZ ;  /* 0x00000040d4087824 */ /* 0x000fe200078e00ff */
[----:B------:R-:W-:Y:S01]  /*0d60*/  LEA.HI R0, R2, R4, RZ, 0x3 ;  /* 0x0000000402007211 */ /* 0x000fe200078f18ff */
[----:B------:R-:W-:Y:S01]  /*0d70*/  IMAD.SHL.U32 R138, R212, 0x4, RZ ;  /* 0x00000004d48a7824 */ /* 0x000fe200078e00ff */
[----:B------:R-:W-:Y:S01]  /*0d80*/  SHF.R.S32.HI R9, RZ, 0x1f, R28 ;  /* 0x0000001fff097819 */ /* 0x000fe2000001141c */
[----:B------:R-:W-:Y:S01]  /*0d90*/  IMAD.IADD R6, R14, 0x1, -R3 ;  /* 0x000000010e067824 */ /* 0x000fe200078e0a03 */
[----:B------:R-:W-:Y:S01]  /*0da0*/  LOP3.LUT R2, R8, 0x1c0, RZ, 0xc0, !PT ;  /* 0x000001c008027812 */ /* 0x000fe200078ec0ff */
[----:B------:R-:W-:Y:S01]  /*0db0*/  IMAD.SHL.U32 R132, R212, 0x8, RZ ;  /* 0x00000008d4847824 */ /* 0x000fe200078e00ff */
[----:B------:R-:W-:-:S02]  /*0dc0*/  LOP3.LUT R0, R0, 0xffffff8, RZ, 0xc0, !PT ;  /* 0x0ffffff800007812 */ /* 0x000fc400078ec0ff */
[----:B------:R-:W-:Y:S02]  /*0dd0*/  LEA.HI R16, R9, R28, RZ, 0x2 ;  /* 0x0000001c09107211 */ /* 0x000fe400078f10ff */
[----:B------:R-:W-:Y:S01]  /*0de0*/  LOP3.LUT R9, R7, 0x1, RZ, 0xc0, !PT ;  /* 0x0000000107097812 */ /* 0x000fe200078ec0ff */
[----:B------:R-:W-:Y:S01]  /*0df0*/  IMAD.IADD R3, R4, 0x1, -R0 ;  /* 0x0000000104037824 */ /* 0x000fe200078e0a00 */
[----:B------:R-:W-:Y:S02]  /*0e00*/  LOP3.LUT R10, R2, 0x8, R208, 0xf8, !PT ;  /* 0x00000008020a7812 */ /* 0x000fe400078ef8d0 */
[----:B------:R-:W-:Y:S02]  /*0e10*/  SHF.R.U32.HI R8, RZ, 0x3, R2 ;  /* 0x00000003ff087819 */ /* 0x000fe40000011602 */
[----:B------:R-:W-:Y:S02]  /*0e20*/  SHF.R.S32.HI R2, RZ, 0x2, R16 ;  /* 0x00000002ff027819 */ /* 0x000fe40000011410 */
[----:B------:R-:W-:-:S02]  /*0e30*/  ISETP.NE.U32.AND P0, PT, R9, 0x1, PT ;  /* 0x000000010900780c */ /* 0x000fc40003f05070 */
[----:B------:R-:W-:Y:S01]  /*0e40*/  LOP3.LUT R9, R10, R8, RZ, 0x3c, !PT ;  /* 0x000000080a097212 */ /* 0x000fe200078e3cff */
[----:B------:R-:W-:Y:S01]  /*0e50*/  IMAD R26, R3, 0x10, R2 ;  /* 0x00000010031a7824 */ /* 0x000fe200078e0202 */
[----:B------:R-:W-:Y:S01]  /*0e60*/  LEA.HI R10, R12, R14, RZ, 0x6 ;  /* 0x0000000e0c0a7211 */ /* 0x000fe200078f30ff */
[----:B------:R-:W-:Y:S01]  /*0e70*/  IMAD.SHL.U32 R12, R4, 0x400, RZ ;  /* 0x00000400040c7824 */ /* 0x000fe200078e00ff */
[C---:B------:R-:W-:Y:S01]  /*0e80*/  R2P PR, R7.reuse, 0x6 ;  /* 0x0000000607007804 */ /* 0x040fe20000000000 */
[----:B------:R-:W-:Y:S01]  /*0e90*/  IMAD.SHL.U32 R2, R7, 0x40, RZ ;  /* 0x0000004007027824 */ /* 0x000fe200078e00ff */
[C---:B------:R-:W-:Y:S01]  /*0ea0*/  LOP3.LUT P4, RZ, R5.reuse, 0x2, RZ, 0xc0, !PT ;  /* 0x0000000205ff7812 */ /* 0x040fe2000788c0ff */
[C---:B------:R-:W-:Y:S01]  /*0eb0*/  IMAD.SHL.U32 R4, R5.reuse, 0x40, RZ ;  /* 0x0000004005047824 */ /* 0x040fe200078e00ff */
[----:B------:R-:W-:Y:S01]  /*0ec0*/  LOP3.LUT P3, RZ, R5, 0x4, RZ, 0xc0, !PT ;  /* 0x0000000405ff7812 */ /* 0x000fe2000786c0ff */
[----:B------:R-:W-:Y:S01]  /*0ed0*/  IMAD.SHL.U32 R5, R11, 0x8, RZ ;  /* 0x000000080b057824 */ /* 0x000fe200078e00ff */
[----:B------:R-:W-:Y:S01]  /*0ee0*/  LOP3.LUT R3, R2, 0x1c0, RZ, 0xc0, !PT ;  /* 0x000001c002037812 */ /* 0x000fe200078ec0ff */
[----:B------:R-:W-:Y:S01]  /*0ef0*/  STL [R1+0x4c], R26 ;  /* 0x00004c1a01007387 */ /* 0x000fe20000100800 */
[----:B------:R-:W-:-:S02]  /*0f00*/  LOP3.LUT R2, R4, 0x1c0, RZ, 0xc0, !PT ;  /* 0x000001c004027812 */ /* 0x000fc400078ec0ff */
[----:B------:R-:W-:Y:S02]  /*0f10*/  LEA.HI R0, R6, R6, RZ, 0x1 ;  /* 0x0000000606007211 */ /* 0x000fe400078f08ff */
[----:B------:R-:W-:Y:S02]  /*0f20*/  LEA.HI R4, R3, R3, RZ, 0x1d ;  /* 0x0000000303047211 */ /* 0x000fe400078fe8ff */
[----:B------:R-:W-:Y:S02]  /*0f30*/  LOP3.LUT R5, R2, 0x8, R5, 0xf8, !PT ;  /* 0x0000000802057812 */ /* 0x000fe400078ef805 */
[----:B------:R-:W-:Y:S01]  /*0f40*/  SHF.R.U32.HI R3, RZ, 0x3, R2 ;  /* 0x00000003ff037819 */ /* 0x000fe20000011602 */
[----:B------:R-:W-:Y:S01]  /*0f50*/  IMAD.SHL.U32 R2, R10, 0x8, RZ ;  /* 0x000000080a027824 */ /* 0x000fe200078e00ff */
[----:B------:R-:W-:Y:S02]  /*0f60*/  SHF.R.S32.HI R208, RZ, 0x3, R208 ;  /* 0x00000003ffd07819 */ /* 0x000fe400000114d0 */
[----:B------:R-:W-:Y:S01]  /*0f70*/  LOP3.LUT R8, R0, 0x1ffffffe, RZ, 0xc0, !PT ;  /* 0x1ffffffe00087812 */ /* 0x000fe200078ec0ff */
[----:B------:R-:W-:Y:S01]  /*0f80*/  IMAD R0, R11, 0x200, R9 ;  /* 0x000002000b007824 */ /* 0x000fe200078e0209 */
[----:B------:R-:W-:Y:S01]  /*0f90*/  IADD3 R17, R208, 0x20, RZ ;  /* 0x00000020d0117810 */ /* 0x000fe20007ffe0ff */
[----:B------:R-:W-:Y:S01]  /*0fa0*/  IMAD R218, R212, 0x20, R208 ;  /* 0x00000020d4da7824 */ /* 0x000fe200078e02d0 */
[----:B------:R-:W-:Y:S01]  /*0fb0*/  LOP3.LUT R219, R2, 0xfffffe00, RZ, 0xc0, !PT ;  /* 0xfffffe0002db7812 */ /* 0x000fe200078ec0ff */
[----:B------:R-:W-:Y:S01]  /*0fc0*/  IMAD.IADD R18, R6, 0x1, -R8 ;  /* 0x0000000106127824 */ /* 0x000fe200078e0a08 */
[----:B------:R-:W-:Y:S01]  /*0fd0*/  IADD3 R15, R208, 0x40, RZ ;  /* 0x00000040d00f7810 */ /* 0x000fe20007ffe0ff */
[----:B------:R-:W-:Y:S01]  /*0fe0*/  IMAD R6, R6, 0x2, R12 ;  /* 0x0000000206067824 */ /* 0x000fe200078e020c */
[----:B------:R-:W-:Y:S01]  /*0ff0*/  LOP3.LUT R11, R5, R3, RZ, 0x3c, !PT ;  /* 0x00000003050b7212 */ /* 0x000fe200078e3cff */
[C---:B------:R-:W-:Y:S01]  /*1000*/  IMAD.SHL.U32 R2, R208.reuse, 0x40, RZ ;  /* 0x00000040d0027824 */ /* 0x040fe200078e00ff */
[----:B------:R-:W-:Y:S01]  /*1010*/  IADD3 R14, R208, 0x60, RZ ;  /* 0x00000060d00e7810 */ /* 0x000fe20007ffe0ff */
[----:B------:R-:W-:Y:S01]  /*1020*/  IMAD.IADD R8, R6, 0x1, R4 ;  /* 0x0000000106087824 */ /* 0x000fe200078e0204 */
[----:B------:R-:W-:Y:S01]  /*1030*/  SHF.R.S32.HI R5, RZ, 0x1f, R17 ;  /* 0x0000001fff057819 */ /* 0x000fe20000011411 */
[----:B------:R-:W-:Y:S01]  /*1040*/  IMAD.SHL.U32 R3, R15, 0x40, RZ ;  /* 0x000000400f037824 */ /* 0x000fe200078e00ff */
[----:B------:R-:W-:Y:S01]  /*1050*/  IADD3 R140, R138, 0x40, RZ ;  /* 0x000000408a8c7810 */ /* 0x000fe20007ffe0ff */
[----:B------:R-:W-:Y:S01]  /*1060*/  IMAD.SHL.U32 R4, R17, 0x40, RZ ;  /* 0x0000004011047824 */ /* 0x000fe200078e00ff */
[----:B------:R-:W-:Y:S01]  /*1070*/  LOP3.LUT R217, R2, 0x1c0, RZ, 0xc0, !PT ;  /* 0x000001c002d97812 */ /* 0x000fe200078ec0ff */
[----:B------:R-:W-:Y:S01]  /*1080*/  IMAD.SHL.U32 R2, R14, 0x40, RZ ;  /* 0x000000400e027824 */ /* 0x000fe200078e00ff */
[----:B------:R-:W-:Y:S01]  /*1090*/  LEA.HI R5, R5, R17, RZ, 0x3 ;  /* 0x0000001105057211 */ /* 0x000fe200078f18ff */
[----:B------:R-:W-:Y:S01]  /*10a0*/  IMAD.IADD R135, R138, 0x1, R140 ;  /* 0x000000018a877824 */ /* 0x000fe200078e028c */
[----:B------:R-:W-:Y:S01]  /*10b0*/  SHF.R.S32.HI R7, RZ, 0x1f, R14 ;  /* 0x0000001fff077819 */ /* 0x000fe2000001140e */
[----:B------:R-:W-:Y:S01]  /*10c0*/  IMAD.SHL.U32 R236, R8, 0x2, RZ ;  /* 0x0000000208ec7824 */ /* 0x000fe200078e00ff */
[----:B------:R-:W-:Y:S01]  /*10d0*/  LOP3.LUT R30, R3, 0x1c0, RZ, 0xc0, !PT ;  /* 0x000001c0031e7812 */ /* 0x000fe200078ec0ff */
[----:B------:R-:W-:Y:S01]  /*10e0*/  IMAD.SHL.U32 R3, R5, 0x40, RZ ;  /* 0x0000004005037824 */ /* 0x000fe200078e00ff */
[----:B------:R-:W-:-:S02]  /*10f0*/  LOP3.LUT R31, R4, 0x1c0, RZ, 0xc0, !PT ;  /* 0x000001c0041f7812 */ /* 0x000fc400078ec0ff */
[----:B------:R-:W-:Y:S02]  /*1100*/  SHF.R.S32.HI R6, RZ, 0x1f, R15 ;  /* 0x0000001fff067819 */ /* 0x000fe4000001140f */
[----:B------:R-:W-:Y:S01]  /*1110*/  LEA.HI R4, R7, R14, RZ, 0x3 ;  /* 0x0000000e07047211 */ /* 0x000fe200078f18ff */
[----:B------:R-:W-:Y:S01]  /*1120*/  IMAD.SHL.U32 R7, R13, 0x40, RZ ;  /* 0x000000400d077824 */ /* 0x000fe200078e00ff */
[----:B------:R-:W-:Y:S02]  /*1130*/  LOP3.LUT R29, R2, 0x1c0, RZ, 0xc0, !PT ;  /* 0x000001c0021d7812 */ /* 0x000fe400078ec0ff */
[----:B------:R-:W-:Y:S01]  /*1140*/  SHF.R.S32.HI R2, RZ, 0x1f, R135 ;  /* 0x0000001fff027819 */ /* 0x000fe20000011487 */
[----:B------:R-:W-:Y:S01]  /*1150*/  IMAD.SHL.U32 R4, R4, 0x40, RZ ;  /* 0x0000004004047824 */ /* 0x000fe200078e00ff */
[----:B------:R-:W-:Y:S02]  /*1160*/  LEA.HI R6, R6, R15, RZ, 0x3 ;  /* 0x0000000f06067211 */ /* 0x000fe400078f18ff */
[----:B------:R-:W-:-:S02]  /*1170*/  LOP3.LUT R24, R3, 0xfffffe00, RZ, 0xc0, !PT ;  /* 0xfffffe0003187812 */ /* 0x000fc400078ec0ff */
[-C--:B------:R-:W-:Y:S01]  /*1180*/  LEA.HI R3, R2, R135.reuse, RZ, 0x6 ;  /* 0x0000008702037211 */ /* 0x080fe200078f30ff */
[----:B------:R-:W-:Y:S01]  /*1190*/  IMAD.SHL.U32 R6, R6, 0x40, RZ ;  /* 0x0000004006067824 */ /* 0x000fe200078e00ff */
[----:B------:R-:W-:Y:S01]  /*11a0*/  LEA.HI R5, R2, R135, RZ, 0x3 ;  /* 0x0000008702057211 */ /* 0x000fe200078f18ff */
[----:B------:R-:W-:Y:S01]  /*11b0*/  STL [R1+0xc], R24 ;  /* 0x00000c1801007387 */ /* 0x000fe20000100800 */
[----:B------:R-:W-:Y:S01]  /*11c0*/  LOP3.LUT R20, R4, 0xfffffe00, RZ, 0xc0, !PT ;  /* 0xfffffe0004147812 */ /* 0x000fe200078ec0ff */
[----:B------:R-:W-:Y:S01]  /*11d0*/  IMAD.SHL.U32 R2, R3, 0x80, RZ ;  /* 0x0000008003027824 */ /* 0x000fe200078e00ff */
[----:B------:R-:W-:Y:S02]  /*11e0*/  SHF.R.U32.HI R27, RZ, 0x3, R217 ;  /* 0x00000003ff1b7819 */ /* 0x000fe400000116d9 */
[----:B------:R-:W-:Y:S02]  /*11f0*/  SHF.R.U32.HI R25, RZ, 0x3, R31 ;  /* 0x00000003ff197819 */ /* 0x000fe4000001161f */
[----:B------:R-:W-:-:S02]  /*1200*/  LOP3.LUT R9, R7, 0xfffffe00, RZ, 0xc0, !PT ;  /* 0xfffffe0007097812 */ /* 0x000fc400078ec0ff */
[--C-:B------:R-:W-:Y:S02]  /*1210*/  LOP3.LUT R4, R217, 0x38, R5.reuse, 0xf8, !PT ;  /* 0x00000038d9047812 */ /* 0x100fe400078ef805 */
[----:B------:R-:W-:Y:S02]  /*1220*/  LOP3.LUT R3, R31, 0x38, R5, 0xf8, !PT ;  /* 0x000000381f037812 */ /* 0x000fe400078ef805 */
[----:B------:R-:W-:Y:S02]  /*1230*/  SHF.R.U32.HI R23, RZ, 0x3, R30 ;  /* 0x00000003ff177819 */ /* 0x000fe4000001161e */
[----:B------:R-:W-:Y:S02]  /*1240*/  SHF.R.U32.HI R21, RZ, 0x3, R29 ;  /* 0x00000003ff157819 */ /* 0x000fe4000001161d */
[--C-:B------:R-:W-:Y:S02]  /*1250*/  LOP3.LUT R7, R30, 0x38, R5.reuse, 0xf8, !PT ;  /* 0x000000381e077812 */ /* 0x100fe400078ef805 */
[----:B------:R-:W-:-:S02]  /*1260*/  LOP3.LUT R10, R29, 0x38, R5, 0xf8, !PT ;  /* 0x000000381d0a7812 */ /* 0x000fc400078ef805 */
[----:B------:R-:W-:Y:S02]  /*1270*/  LOP3.LUT R22, R6, 0xfffffe00, RZ, 0xc0, !PT ;  /* 0xfffffe0006167812 */ /* 0x000fe400078ec0ff */
[----:B------:R-:W-:Y:S02]  /*1280*/  LOP3.LUT R8, R4, R27, RZ, 0x3c, !PT ;  /* 0x0000001b04087212 */ /* 0x000fe400078e3cff */
[----:B------:R-:W-:Y:S01]  /*1290*/  LOP3.LUT R6, R3, R25, RZ, 0x3c, !PT ;  /* 0x0000001903067212 */ /* 0x000fe200078e3cff */
[----:B------:R-:W-:Y:S01]  /*12a0*/  STL [R1+0x8], R22 ;  /* 0x0000081601007387 */ /* 0x000fe20000100800 */
[----:B------:R-:W-:Y:S02]  /*12b0*/  LOP3.LUT R2, R2, 0xffffe000, RZ, 0xc0, !PT ;  /* 0xffffe00002027812 */ /* 0x000fe400078ec0ff */
[----:B------:R-:W-:Y:S01]  /*12c0*/  LOP3.LUT R4, R7, R23, RZ, 0x3c, !PT ;  /* 0x0000001707047212 */ /* 0x000fe200078e3cff */
[----:B------:R-:W-:Y:S01]  /*12d0*/  STL [R1+0x4], R20 ;  /* 0x0000041401007387 */ /* 0x000fe20000100800 */
[----:B------:R-:W-:-:S02]  /*12e0*/  LOP3.LUT R3, R10, R21, RZ, 0x3c, !PT ;  /* 0x000000150a037212 */ /* 0x000fc400078e3cff */
[-C--:B------:R-:W-:Y:S02]  /*12f0*/  IADD3 R17, R8, R2.reuse, R219 ;  /* 0x0000000208117210 */ /* 0x080fe40007ffe0db */
[-C--:B------:R-:W-:Y:S02]  /*1300*/  IADD3 R15, R6, R2.reuse, R24 ;  /* 0x00000002060f7210 */ /* 0x080fe40007ffe018 */
[-C--:B------:R-:W-:Y:S02]  /*1310*/  IADD3 R14, R4, R2.reuse, R22 ;  /* 0x00000002040e7210 */ /* 0x080fe40007ffe016 */
[----:B------:R-:W-:Y:S02]  /*1320*/  IADD3 R13, R3, R2, R20 ;  /* 0x00000002030d7210 */ /* 0x000fe40007ffe014 */
[C---:B------:R-:W-:Y:S02]  /*1330*/  IADD3 R2, R236.reuse, 0x80, RZ ;  /* 0x00000080ec027810 */ /* 0x040fe40007ffe0ff */
[----:B------:R-:W-:-:S02]  /*1340*/  IADD3 R237, R236, 0x70, RZ ;  /* 0x00000070eced7810 */ /* 0x000fc40007ffe0ff */
[----:B------:R-:W-:Y:S02]  /*1350*/  @P0 IADD3 R237, R2, 0x10, RZ ;  /* 0x0000001002ed0810 */ /* 0x000fe40007ffe0ff */
[----:B------:R-:W-:Y:S02]  /*1360*/  LOP3.LUT R2, R217, 0x38, R132, 0xf8, !PT ;  /* 0x00000038d9027812 */ /* 0x000fe400078ef884 */
[----:B------:R-:W-:Y:S02]  /*1370*/  IADD3 R142, R138, 0x20, RZ ;  /* 0x000000208a8e7810 */ /* 0x000fe40007ffe0ff */
[CC--:B------:R-:W-:Y:S01]  /*1380*/  IADD3 R3, R11.reuse, R9.reuse, R12 ;  /* 0x000000090b037210 */ /* 0x0c0fe20007ffe00c */
[----:B------:R-:W-:Y:S01]  /*1390*/  IMAD.MOV.U32 R12, RZ, RZ, 0x20 ;  /* 0x00000020ff0c7424 */ /* 0x000fe200078e00ff */
[----:B------:R-:W-:Y:S02]  /*13a0*/  LOP3.LUT R4, R11, R9, RZ, 0xfc, !PT ;  /* 0x000000090b047212 */ /* 0x000fe400078efcff */
[----:B------:R-:W-:-:S02]  /*13b0*/  LOP3.LUT R27, R2, R27, RZ, 0x3c, !PT ;  /* 0x0000001b021b7212 */ /* 0x000fc400078e3cff */
[----:B------:R-:W-:Y:S01]  /*13c0*/  LOP3.LUT R9, R30, 0x38, R132, 0xf8, !PT ;  /* 0x000000381e097812 */ /* 0x000fe200078ef884 */
[----:B------:R-:W-:Y:S01]  /*13d0*/  IMAD.SHL.U32 R30, R142, 0x2, RZ ;  /* 0x000000028e1e7824 */ /* 0x000fe200078e00ff */
[----:B------:R-:W-:Y:S01]  /*13e0*/  LOP3.LUT R8, R16, 0x7ffffffc, RZ, 0xc0, !PT ;  /* 0x7ffffffc10087812 */ /* 0x000fe200078ec0ff */
[----:B------:R-:W-:Y:S01]  /*13f0*/  IMAD.SHL.U32 R16, R140, 0x2, RZ ;  /* 0x000000028c107824 */ /* 0x000fe200078e00ff */
[----:B------:R-:W-:Y:S01]  /*1400*/  IADD3 R141, R138, 0x60, RZ ;  /* 0x000000608a8d7810 */ /* 0x000fe20007ffe0ff */
[----:B------:R-:W-:Y:S01]  /*1410*/  STL [R1+0x48], R27 ;  /* 0x0000481b01007387 */ /* 0x000fe20000100800 */
[----:B------:R-:W-:Y:S01]  /*1420*/  SHF.R.S32.HI R6, RZ, 0x1f, R208 ;  /* 0x0000001fff067819 */ /* 0x000fe200000114d0 */
[----:B------:R-:W-:Y:S01]  /*1430*/  IMAD.IADD R8, R28, 0x1, -R8 ;  /* 0x000000011c087824 */ /* 0x000fe200078e0a08 */
[----:B------:R-:W-:Y:S01]  /*1440*/  SHF.R.S32.HI R7, RZ, 0x1f, R142 ;  /* 0x0000001fff077819 */ /* 0x000fe2000001148e */
[----:B------:R1:W-:Y:S01]  /*1450*/  STL [R1+0x38], R30 ;  /* 0x0000381e01007387 */ /* 0x0003e20000100800 */
[----:B------:R-:W-:Y:S01]  /*1460*/  SHF.R.S32.HI R6, RZ, 0x1f, R140 ;  /* 0x0000001fff067819 */ /* 0x000fe2000001148c */
[----:B------:R-:W-:Y:S01]  /*1470*/  IMAD.SHL.U32 R248, R8, 0x2, RZ ;  /* 0x0000000208f87824 */ /* 0x000fe200078e00ff */
[--C-:B------:R-:W-:Y:S01]  /*1480*/  LOP3.LUT R11, R29, 0x38, R132.reuse, 0xf8, !PT ;  /* 0x000000381d0b7812 */ /* 0x100fe200078ef884 */
[----:B------:R-:W-:Y:S01]  /*1490*/  IMAD.SHL.U32 R29, R141, 0x2, RZ ;  /* 0x000000028d1d7824 */ /* 0x000fe200078e00ff */
[----:B------:R-:W-:Y:S01]  /*14a0*/  SHF.R.S32.HI R2, RZ, 0x1f, R141 ;  /* 0x0000001fff027819 */ /* 0x000fe2000001148d */
[----:B------:R2:W-:Y:S01]  /*14b0*/  STL [R1+0x3c], R16 ;  /* 0x00003c1001007387 */ /* 0x0005e20000100800 */
[----:B------:R-:W-:Y:S01]  /*14c0*/  LOP3.LUT R10, R31, 0x38, R132, 0xf8, !PT ;  /* 0x000000381f0a7812 */ /* 0x000fe200078ef884 */
[----:B------:R-:W-:Y:S01]  /*14d0*/  IMAD R8, R18, 0x8, R26 ;  /* 0x0000000812087824 */ /* 0x000fe200078e021a */
[----:B------:R-:W-:Y:S01]  /*14e0*/  SHF.L.U64.HI R2, R141, 0x1, R2 ;  /* 0x000000018d027819 */ /* 0x000fe20000010202 */
[----:B------:R-:W-:Y:S01]  /*14f0*/  STL [R1+0x40], R29 ;  /* 0x0000401d01007387 */ /* 0x000fe20000100800 */
[----:B------:R-:W-:-:S02]  /*1500*/  LOP3.LUT R10, R24, R10, R25, 0xf6, !PT ;  /* 0x0000000a180a7212 */ /* 0x000fc400078ef619 */
[----:B------:R-:W-:Y:S02]  /*1510*/  LOP3.LUT R9, R22, R9, R23, 0xf6, !PT ;  /* 0x0000000916097212 */ /* 0x000fe400078ef617 */
[----:B------:R-:W-:Y:S02]  /*1520*/  LEA R143, R0, 0xc080, 0x1 ;  /* 0x0000c080008f7811 */ /* 0x000fe400078e08ff */
[----:B------:R-:W-:Y:S02]  /*1530*/  SHF.R.S32.HI R0, RZ, 0x3, R5 ;  /* 0x00000003ff007819 */ /* 0x000fe40000011405 */
[----:B------:R-:W-:Y:S02]  /*1540*/  LEA R10, R10, 0x10080, 0x1 ;  /* 0x000100800a0a7811 */ /* 0x000fe400078e08ff */
[----:B------:R-:W-:Y:S02]  /*1550*/  IADD3 R34, R248, 0x18, RZ ;  /* 0x00000018f8227810 */ /* 0x000fe40007ffe0ff */
[----:B------:R-:W-:-:S02]  /*1560*/  LOP3.LUT R204, R5, 0xfffffff8, RZ, 0xc0, !PT ;  /* 0xfffffff805cc7812 */ /* 0x000fc400078ec0ff */
[----:B------:R-:W-:Y:S02]  /*1570*/  LEA R9, R9, 0x10080, 0x1 ;  /* 0x0001008009097811 */ /* 0x000fe400078e08ff */
[C---:B------:R-:W-:Y:S02]  /*1580*/  IADD3 R33, R248.reuse, 0x30, RZ ;  /* 0x00000030f8217810 */ /* 0x040fe40007ffe0ff */
[----:B-1----:R-:W-:Y:S02]  /*1590*/  IADD3 R30, R248, 0x48, RZ ;  /* 0x00000048f81e7810 */ /* 0x002fe40007ffe0ff */
[----:B--2---:R-:W-:Y:S02]  /*15a0*/  SHF.L.U64.HI R16, R142, 0x1, R7 ;  /* 0x000000018e107819 */ /* 0x004fe40000010207 */
[----:B------:R-:W-:Y:S02]  /*15b0*/  SHF.L.U64.HI R7, R140, 0x1, R6 ;  /* 0x000000018c077819 */ /* 0x000fe40000010206 */
[C---:B------:R-:W-:Y:S01]  /*15c0*/  IADD3 R24, R248.reuse, 0x78, RZ ;  /* 0x00000078f8187810 */ /* 0x040fe20007ffe0ff */
[----:B------:R-:W-:Y:S01]  /*15d0*/  STL [R1+0x34], R16 ;  /* 0x0000341001007387 */ /* 0x000fe20000100800 */
[----:B------:R-:W-:-:S02]  /*15e0*/  IADD3 R18, R248, 0xa8, RZ ;  /* 0x000000a8f8127810 */ /* 0x000fc40007ffe0ff */
[C---:B------:R-:W-:Y:S01]  /*15f0*/  IADD3 R252, R248.reuse, 0xe0, RZ ;  /* 0x000000e0f8fc7810 */ /* 0x040fe20007ffe0ff */
[----:B------:R1:W-:Y:S01]  /*1600*/  STL [R1+0x30], R7 ;  /* 0x0000300701007387 */ /* 0x0003e20000100800 */
[C---:B------:R-:W-:Y:S02]  /*1610*/  IADD3 R249, R248.reuse, 0xf8, RZ ;  /* 0x000000f8f8f97810 */ /* 0x040fe40007ffe0ff */
[C---:B------:R-:W-:Y:S01]  /*1620*/  IADD3 R251, R248.reuse, 0xe8, RZ ;  /* 0x000000e8f8fb7810 */ /* 0x040fe20007ffe0ff */
[----:B------:R2:W-:Y:S01]  /*1630*/  STL [R1+0x2c], R2 ;  /* 0x00002c0201007387 */ /* 0x0005e20000100800 */
[----:B------:R-:W-:Y:S02]  /*1640*/  IADD3 R250, R248, 0xf0, RZ ;  /* 0x000000f0f8fa7810 */ /* 0x000fe40007ffe0ff */
[----:B------:R-:W-:Y:S01]  /*1650*/  SEL R6, R12, 0xffffffe0, !P1 ;  /* 0xffffffe00c067807 */ /* 0x000fe20004800000 */
[----:B------:R3:W-:Y:S01]  /*1660*/  STL [R1+0x50], R8 ;  /* 0x0000500801007387 */ /* 0x0007e20000100800 */
[----:B------:R-:W-:-:S02]  /*1670*/  LEA R194, R3, 0x10080, 0x1 ;  /* 0x0001008003c27811 */ /* 0x000fc400078e08ff */
[----:B------:R-:W-:Y:S01]  /*1680*/  LEA R189, R4, 0x8080, 0x1 ;  /* 0x0000808004bd7811 */ /* 0x000fe200078e08ff */
[----:B------:R-:W-:Y:S01]  /*1690*/  STL [R1], R0 ;  /* 0x0000000001007387 */ /* 0x000fe20000100800 */
[----:B------:R-:W-:Y:S01]  /*16a0*/  IADD3 R36, R248, 0x8, RZ ;  /* 0x00000008f8247810 */ /* 0x000fe20007ffe0ff */
[----:B------:R-:W-:Y:S01]  /*16b0*/  IMAD.IADD R240, R236, 0x1, R6 ;  /* 0x00000001ecf07824 */ /* 0x000fe200078e0206 */
[----:B------:R-:W-:Y:S01]  /*16c0*/  IADD3 R35, R248, 0x10, RZ ;  /* 0x00000010f8237810 */ /* 0x000fe20007ffe0ff */
[----:B------:R-:W-:Y:S01]  /*16d0*/  STL [R1+0x28], R10 ;  /* 0x0000280a01007387 */ /* 0x000fe20000100800 */
[----:B------:R-:W-:Y:S01]  /*16e0*/  IADD3 R199, R132, 0x80, RZ ;  /* 0x0000008084c77810 */ /* 0x000fe20007ffe0ff */
[----:B------:R-:W-:Y:S01]  /*16f0*/  IMAD.IADD R239, R6, 0x1, R237 ;  /* 0x0000000106ef7824 */ /* 0x000fe200078e02ed */
[----:B------:R-:W-:Y:S01]  /*1700*/  IADD3 R200, R132, 0xc0, RZ ;  /* 0x000000c084c87810 */ /* 0x000fe20007ffe0ff */
[----:B------:R4:W-:Y:S01]  /*1710*/  STL [R1+0x24], R9 ;  /* 0x0000240901007387 */ /* 0x0009e20000100800 */
[----:B------:R-:W-:-:S02]  /*1720*/  IADD3 R247, R248, 0x20, RZ ;  /* 0x00000020f8f77810 */ /* 0x000fc40007ffe0ff */
[C---:B------:R-:W-:Y:S02]  /*1730*/  IADD3 R246, R248.reuse, 0x28, RZ ;  /* 0x00000028f8f67810 */ /* 0x040fe40007ffe0ff */
[----:B-1----:R-:W-:Y:S02]  /*1740*/  SEL R7, R19, 0xffffffc0, !P2 ;  /* 0xffffffc013077807 */ /* 0x002fe40005000000 */
[----:B------:R-:W-:Y:S02]  /*1750*/  IADD3 R32, R248, 0x38, RZ ;  /* 0x00000038f8207810 */ /* 0x000fe40007ffe0ff */
[----:B--2---:R-:W-:Y:S01]  /*1760*/  LOP3.LUT R2, R27, R219, RZ, 0xfc, !PT ;  /* 0x000000db1b027212 */ /* 0x004fe200078efcff */
[----:B------:R-:W-:Y:S01]  /*1770*/  IMAD.IADD R244, R236, 0x1, R7 ;  /* 0x00000001ecf47824 */ /* 0x000fe200078e0207 */
[----:B------:R-:W-:Y:S01]  /*1780*/  IADD3 R27, R248, 0x60, RZ ;  /* 0x00000060f81b7810 */ /* 0x000fe20007ffe0ff */
[C---:B------:R-:W-:Y:S01]  /*1790*/  IMAD.IADD R243, R7.reuse, 0x1, R240 ;  /* 0x0000000107f37824 */ /* 0x040fe200078e02f0 */
[----:B---3--:R-:W-:Y:S01]  /*17a0*/  LOP3.LUT R8, R20, R11, R21, 0xf6, !PT ;  /* 0x0000000b14087212 */ /* 0x008fe200078ef615 */
[----:B------:R-:W-:Y:S01]  /*17b0*/  IMAD.IADD R242, R7, 0x1, R237 ;  /* 0x0000000107f27824 */ /* 0x000fe200078e02ed */
[----:B------:R-:W-:Y:S01]  /*17c0*/  IADD3 R21, R248, 0x90, RZ ;  /* 0x00000090f8157810 */ /* 0x000fe20007ffe0ff */
[----:B------:R-:W-:Y:S01]  /*17d0*/  IMAD.IADD R241, R239, 0x1, R7 ;  /* 0x00000001eff17824 */ /* 0x000fe200078e0207 */
[----:B------:R-:W-:-:S02]  /*17e0*/  LEA R5, R8, 0x10080, 0x1 ;  /* 0x0001008008057811 */ /* 0x000fc400078e08ff */
[----:B------:R-:W-:Y:S02]  /*17f0*/  SHF.R.S32.HI R8, RZ, 0x1f, R34 ;  /* 0x0000001fff087819 */ /* 0x000fe40000011422 */
[----:B------:R-:W-:Y:S01]  /*1800*/  SHF.R.S32.HI R8, RZ, 0x1f, R33 ;  /* 0x0000001fff087819 */ /* 0x000fe20000011421 */
[----:B------:R1:W-:Y:S01]  /*1810*/  STL [R1+0x20], R5 ;  /* 0x0000200501007387 */ /* 0x0003e20000100800 */
[----:B------:R-:W-:Y:S02]  /*1820*/  SHF.R.S32.HI R8, RZ, 0x1f, R30 ;  /* 0x0000001fff087819 */ /* 0x000fe4000001141e */
[----:B------:R-:W-:Y:S02]  /*1830*/  IADD3 R11, R248, 0xc0, RZ ;  /* 0x000000c0f80b7810 */ /* 0x000fe40007ffe0ff */
[----:B------:R-:W-:Y:S02]  /*1840*/  SHF.R.S32.HI R8, RZ, 0x1f, R27 ;  /* 0x0000001fff087819 */ /* 0x000fe4000001141b */
[----:B------:R-:W-:-:S02]  /*1850*/  SHF.R.S32.HI R8, RZ, 0x1f, R24 ;  /* 0x0000001fff087819 */ /* 0x000fc40000011418 */
[----:B------:R-:W-:Y:S02]  /*1860*/  SHF.R.S32.HI R8, RZ, 0x1f, R21 ;  /* 0x0000001fff087819 */ /* 0x000fe40000011415 */
[----:B------:R-:W-:Y:S02]  /*1870*/  SHF.R.S32.HI R8, RZ, 0x1f, R18 ;  /* 0x0000001fff087819 */ /* 0x000fe40000011412 */
[----:B------:R-:W-:Y:S02]  /*1880*/  SHF.R.S32.HI R8, RZ, 0x1f, R11 ;  /* 0x0000001fff087819 */ /* 0x000fe4000001140b */
[----:B----4-:R-:W-:Y:S02]  /*1890*/  IADD3 R9, R248, 0xd0, RZ ;  /* 0x000000d0f8097810 */ /* 0x010fe40007ffe0ff */
[----:B------:R-:W-:Y:S02]  /*18a0*/  LEA R234, R2, 0x10080, 0x1 ;  /* 0x0001008002ea7811 */ /* 0x000fe400078e08ff */
[----:B------:R-:W-:-:S02]  /*18b0*/  SHF.R.S32.HI R9, RZ, 0x1f, R9 ;  /* 0x0000001fff097819 */ /* 0x000fc40000011409 */
[----:B------:R-:W-:Y:S02]  /*18c0*/  SHF.R.S32.HI R9, RZ, 0x1f, R251 ;  /* 0x0000001fff097819 */ /* 0x000fe400000114fb */
[----:B------:R-:W-:Y:S02]  /*18d0*/  LEA R9, R15, 0x10080, 0x1 ;  /* 0x000100800f097811 */ /* 0x000fe400078e08ff */
[----:B-1----:R-:W-:Y:S02]  /*18e0*/  IADD3 R5, R248, 0xd8, RZ ;  /* 0x000000d8f8057810 */ /* 0x002fe40007ffe0ff */
[----:B------:R-:W-:Y:S02]  /*18f0*/  SEL R2, R12, 0xffffffe0, !P4 ;  /* 0xffffffe00c027807 */ /* 0x000fe40006000000 */
[----:B------:R-:W-:Y:S02]  /*1900*/  SHF.R.S32.HI R8, RZ, 0x1f, R5 ;  /* 0x0000001fff087819 */ /* 0x000fe40000011405 */
[----:B------:R-:W-:Y:S01]  /*1910*/  SHF.R.S32.HI R5, RZ, 0x1f, R252 ;  /* 0x0000001fff057819 */ /* 0x000fe200000114fc */
[----:B------:R-:W-:Y:S01]  /*1920*/  IMAD.IADD R195, R194, 0x1, R2 ;  /* 0x00000001c2c37824 */ /* 0x000fe200078e0202 */
[----:B------:R-:W-:Y:S01]  /*1930*/  SHF.R.S32.HI R5, RZ, 0x1f, R249 ;  /* 0x0000001fff057819 */ /* 0x000fe200000114f9 */
[----:B------:R-:W-:Y:S01]  /*1940*/  IMAD.IADD R190, R2, 0x1, R189 ;  /* 0x0000000102be7824 */ /* 0x000fe200078e02bd */
[----:B------:R-:W-:-:S02]  /*1950*/  LEA R5, R17, 0x10080, 0x1 ;  /* 0x0001008011057811 */ /* 0x000fc400078e08ff */
[----:B------:R-:W-:Y:S02]  /*1960*/  SHF.R.S32.HI R8, RZ, 0x1f, R250 ;  /* 0x0000001fff087819 */ /* 0x000fe400000114fa */
[----:B------:R-:W-:Y:S01]  /*1970*/  LEA R8, R14, 0x10080, 0x1 ;  /* 0x000100800e087811 */ /* 0x000fe200078e08ff */
[----:B------:R1:W-:Y:S01]  /*1980*/  STL [R1+0x1c], R5 ;  /* 0x00001c0501007387 */ /* 0x0003e20000100800 */
[----:B------:R-:W-:Y:S02]  /*1990*/  SEL R0, R19, 0xffffffc0, !P3 ;  /* 0xffffffc013007807 */ /* 0x000fe40005800000 */
[C---:B------:R-:W-:Y:S01]  /*19a0*/  IADD3 R31, R248.reuse, 0x40, RZ ;  /* 0x00000040f81f7810 */ /* 0x040fe20007ffe0ff */
[----:B------:R2:W-:Y:S01]  /*19b0*/  STL [R1+0x18], R9 ;  /* 0x0000180901007387 */ /* 0x0005e20000100800 */
[----:B------:R-:W-:Y:S01]  /*19c0*/  IADD3 R29, R248, 0x50, RZ ;  /* 0x00000050f81d7810 */ /* 0x000fe20007ffe0ff */
[--C-:B------:R-:W-:Y:S01]  /*19d0*/  IMAD.IADD R197, R194, 0x1, R0.reuse ;  /* 0x00000001c2c57824 */ /* 0x100fe200078e0200 */
[C---:B------:R-:W-:Y:S01]  /*19e0*/  IADD3 R28, R248.reuse, 0x58, RZ ;  /* 0x00000058f81c7810 */ /* 0x040fe20007ffe0ff */
[----:B------:R2:W-:Y:S01]  /*19f0*/  STL [R1+0x14], R8 ;  /* 0x0000140801007387 */ /* 0x0005e20000100800 */
[----:B------:R-:W-:Y:S01]  /*1a00*/  IADD3 R26, R248, 0x68, RZ ;  /* 0x00000068f81a7810 */ /* 0x000fe20007ffe0ff */
[----:B------:R-:W-:Y:S01]  /*1a10*/  IMAD.IADD R192, R0, 0x1, R189 ;  /* 0x0000000100c07824 */ /* 0x000fe200078e02bd */
[C---:B------:R-:W-:Y:S01]  /*1a20*/  IADD3 R25, R248.reuse, 0x70, RZ ;  /* 0x00000070f8197810 */ /* 0x040fe20007ffe0ff */
[----:B------:R-:W-:Y:S01]  /*1a30*/  IMAD.IADD R196, R195, 0x1, R0 ;  /* 0x00000001c3c47824 */ /* 0x000fe200078e0200 */
[----:B------:R-:W-:Y:S01]  /*1a40*/  IADD3 R23, R248, 0x80, RZ ;  /* 0x00000080f8177810 */ /* 0x000fe20007ffe0ff */
[----:B------:R-:W-:Y:S01]  /*1a50*/  IMAD.IADD R191, R0, 0x1, R190 ;  /* 0x0000000100bf7824 */ /* 0x000fe200078e02be */
[----:B------:R-:W-:-:S02]  /*1a60*/  IADD3 R22, R248, 0x88, RZ ;  /* 0x00000088f8167810 */ /* 0x000fc40007ffe0ff */
[C---:B------:R-:W-:Y:S02]  /*1a70*/  IADD3 R20, R248.reuse, 0x98, RZ ;  /* 0x00000098f8147810 */ /* 0x040fe40007ffe0ff */
[C---:B------:R-:W-:Y:S02]  /*1a80*/  IADD3 R19, R248.reuse, 0xa0, RZ ;  /* 0x000000a0f8137810 */ /* 0x040fe40007ffe0ff */
[C---:B------:R-:W-:Y:S02]  /*1a90*/  IADD3 R16, R248.reuse, 0xb0, RZ ;  /* 0x000000b0f8107810 */ /* 0x040fe40007ffe0ff */
[C---:B------:R-:W-:Y:S02]  /*1aa0*/  IADD3 R12, R248.reuse, 0xb8, RZ ;  /* 0x000000b8f80c7810 */ /* 0x040fe40007ffe0ff */
[----:B-1----:R-:W-:Y:S02]  /*1ab0*/  LEA R5, R13, 0x10080, 0x1 ;  /* 0x000100800d057811 */ /* 0x002fe400078e08ff */
[----:B------:R-:W-:-:S02]  /*1ac0*/  IADD3 R10, R248, 0xc8, RZ ;  /* 0x000000c8f80a7810 */ /* 0x000fc40007ffe0ff */
[----:B------:R-:W-:Y:S01]  /*1ad0*/  SHF.R.S32.HI R37, RZ, 0x1f, R36 ;  /* 0x0000001fff257819 */ /* 0x000fe20000011424 */
[----:B------:R2:W-:Y:S01]  /*1ae0*/  STL [R1+0x10], R5 ;  /* 0x0000100501007387 */ /* 0x0005e20000100800 */
[----:B------:R-:W-:Y:S02]  /*1af0*/  SHF.R.S32.HI R36, RZ, 0x1f, R35 ;  /* 0x0000001fff247819 */ /* 0x000fe40000011423 */
[----:B------:R-:W-:Y:S02]  /*1b00*/  SHF.R.S32.HI R133, RZ, 0x1f, R132 ;  /* 0x0000001fff857819 */ /* 0x000fe40000011484 */
[----:B------:R-:W-:Y:S02]  /*1b10*/  SHF.R.S32.HI R211, RZ, 0x1f, R199 ;  /* 0x0000001fffd37819 */ /* 0x000fe400000114c7 */
[----:B------:R-:W-:Y:S02]  /*1b20*/  SHF.R.S32.HI R210, RZ, 0x1f, R200 ;  /* 0x0000001fffd27819 */ /* 0x000fe400000114c8 */
[----:B------:R-:W-:-:S02]  /*1b30*/  SHF.R.S32.HI R209, RZ, 0x1f, R204 ;  /* 0x0000001fffd17819 */ /* 0x000fc400000114cc */
[----:B------:R-:W-:Y:S02]  /*1b40*/  SHF.R.S32.HI R35, RZ, 0x1f, R247 ;  /* 0x0000001fff237819 */ /* 0x000fe400000114f7 */
        /* <DEDUP_REMOVED lines=13> */
[----:B--2---:R-:W-:Y:S02]  /*1c20*/  SHF.R.S32.HI R10, RZ, 0x1f, R10 ;  /* 0x0000001fff0a7819 */ /* 0x004fe4000001140a */
.L_x_333:
[----:B------:R-:W-:-:S04]  /*1c30*/  IMAD.MOV.U32 R2, RZ, RZ, 0x4 ;  /* 0x00000004ff027424 */ /* 0x000fc800078e00ff */
[----:B------:R-:W-:-:S05]  /*1c40*/  IMAD.WIDE R2, R231, R2, c[0x0][0x588] ;  /* 0x00016200e7027625 */ /* 0x000fca00078e0202 */
[----:B------:R-:W2:Y:S01]  /*1c50*/  LDG.E R233, [R2.64] ;  /* 0x0000000802e97981 */ /* 0x000ea2000c1e1900 */
[----:B------:R-:W-:Y:S01]  /*1c60*/  ISETP.NE.U32.AND P0, PT, RZ, c[0x0][0x370], PT ;  /* 0x0000dc00ff007a0c */ /* 0x000fe20003f05070 */
[----:B------:R-:W-:Y:S01]  /*1c70*/  IMAD.MOV.U32 R226, RZ, RZ, RZ ;  /* 0x000000ffffe27224 */ /* 0x000fe200078e00ff */
[----:B------:R-:W-:Y:S02]  /*1c80*/  ISETP.NE.U32.AND P4, PT, RZ, c[0x0][0x360], PT ;  /* 0x0000d800ff007a0c */ /* 0x000fe40003f85070 */
[----:B------:R-:W-:Y:S02]  /*1c90*/  ISETP.NE.AND.EX P1, PT, RZ, c[0x0][0x374], PT, P0 ;  /* 0x0000dd00ff007a0c */ /* 0x000fe40003f25300 */
[----:B------:R-:W-:Y:S02]  /*1ca0*/  ISETP.NE.AND.EX P4, PT, RZ, c[0x0][0x364], PT, P4 ;  /* 0x0000d900ff007a0c */ /* 0x000fe40003f85340 */
[----:B------:R-:W-:Y:S02]  /*1cb0*/  ISETP.NE.U32.AND P3, PT, RZ, c[0x0][0x348], PT ;  /* 0x0000d200ff007a0c */ /* 0x000fe40003f65070 */
[----:B------:R-:W-:-:S02]  /*1cc0*/  ISETP.NE.U32.AND P5, PT, RZ, c[0x0][0x350], PT ;  /* 0x0000d400ff007a0c */ /* 0x000fc40003fa5070 */
[----:B------:R-:W-:Y:S02]  /*1cd0*/  ISETP.NE.U32.AND P6, PT, RZ, c[0x0][0x358], PT ;  /* 0x0000d600ff007a0c */ /* 0x000fe40003fc5070 */
[----:B------:R-:W-:Y:S02]  /*1ce0*/  ISETP.NE.AND.EX P3, PT, RZ, c[0x0][0x34c], PT, P3 ;  /* 0x0000d300ff007a0c */ /* 0x000fe40003f65330 */
[----:B------:R-:W-:Y:S02]  /*1cf0*/  ISETP.NE.AND.EX P5, PT, RZ, c[0x0][0x354], PT, P5 ;  /* 0x0000d500ff007a0c */ /* 0x000fe40003fa5350 */
[----:B------:R-:W-:Y:S01]  /*1d00*/  ISETP.NE.AND.EX P6, PT, RZ, c[0x0][0x35c], PT, P6 ;  /* 0x0000d700ff007a0c */ /* 0x000fe20003fc5360 */
[----:B------:R-:W-:Y:S02]  /*1d10*/  IMAD.MOV.U32 R111, RZ, RZ, RZ ;  /* 0x000000ffff6f7224 */ /* 0x000fe400078e00ff */
[----:B------:R-:W-:Y:S02]  /*1d20*/  IMAD.MOV.U32 R12, RZ, RZ, RZ ;  /* 0x000000ffff0c7224 */ /* 0x000fe400078e00ff */
[----:B------:R-:W-:Y:S01]  /*1d30*/  IMAD.MOV.U32 R11, RZ, RZ, RZ ;  /* 0x000000ffff0b7224 */ /* 0x000fe200078e00ff */
[----:B--2---:R-:W-:Y:S01]  /*1d40*/  SHF.R.S32.HI R235, RZ, 0x1f, R233 ;  /* 0x0000001fffeb7819 */ /* 0x004fe200000114e9 */
[C---:B------:R-:W-:Y:S01]  /*1d50*/  IMAD.SHL.U32 R227, R233.reuse, 0x4, RZ ;  /* 0x00000004e9e37824 */ /* 0x040fe200078e00ff */
[----:B------:R-:W-:-:S02]  /*1d60*/  @P1 LEA R4, P0, R233, c[0x0][0x370], 0x2 ;  /* 0x0000dc00e9041a11 */ /* 0x000fc400078010ff */
[C-C-:B------:R-:W-:Y:S02]  /*1d70*/  SHF.L.U64.HI R232, R233.reuse, 0x2, R235.reuse ;  /* 0x00000002e9e87819 */ /* 0x140fe400000102eb */
[----:B------:R-:W-:Y:S02]  /*1d80*/  @P1 LEA.HI.X R5, R233, c[0x0][0x374], R235, 0x2, P0 ;  /* 0x0000dd00e9051a11 */ /* 0x000fe400000f14eb */
[C---:B------:R-:W-:Y:S02]  /*1d90*/  @P4 IADD3 R2, P0, R227.reuse, c[0x0][0x360], RZ ;  /* 0x0000d800e3024a10 */ /* 0x040fe40007f1e0ff */
[----:B------:R-:W-:Y:S01]  /*1da0*/  IADD3 R6, P2, R227, c[0x0][0x348], RZ ;  /* 0x0000d200e3067a10 */ /* 0x000fe20007f5e0ff */
[----:B------:R1:W5:Y:S01]  /*1db0*/  @P1 LDG.E R226, [R4.64] ;  /* 0x0000000804e21981 */ /* 0x000362000c1e1900 */
[----:B------:R-:W-:-:S05]  /*1dc0*/  @P4 IADD3.X R3, R232, c[0x0][0x364], RZ, P0, !PT ;  /* 0x0000d900e8034a10 */ /* 0x000fca00007fe4ff */
[----:B------:R2:W5:Y:S01]  /*1dd0*/  @P4 LDG.E R114, [R2.64] ;  /* 0x0000000802724981 */ /* 0x000562000c1e1900 */
[----:B------:R-:W-:-:S05]  /*1de0*/  IADD3.X R7, R232, c[0x0][0x34c], RZ, P2, !PT ;  /* 0x0000d300e8077a10 */ /* 0x000fca00017fe4ff */
[----:B------:R3:W5:Y:S01]  /*1df0*/  @P3 LDG.E R111, [R6.64] ;  /* 0x00000008066f3981 */ /* 0x000762000c1e1900 */
[C---:B-1----:R-:W-:Y:S02]  /*1e00*/  IADD3 R4, P1, R227.reuse, c[0x0][0x350], RZ ;  /* 0x0000d400e3047a10 */ /* 0x042fe40007f3e0ff */
[----:B--2---:R-:W-:Y:S02]  /*1e10*/  IADD3 R2, P0, R227, c[0x0][0x358], RZ ;  /* 0x0000d600e3027a10 */ /* 0x004fe40007f1e0ff */
[C---:B------:R-:W-:Y:S02]  /*1e20*/  IADD3.X R5, R232.reuse, c[0x0][0x354], RZ, P1, !PT ;  /* 0x0000d500e8057a10 */ /* 0x040fe40000ffe4ff */
[----:B------:R-:W-:-:S03]  /*1e30*/  IADD3.X R3, R232, c[0x0][0x35c], RZ, P0, !PT ;  /* 0x0000d700e8037a10 */ /* 0x000fc600007fe4ff */
[----:B------:R3:W5:Y:S04]  /*1e40*/  @P5 LDG.E R12, [R4.64] ;  /* 0x00000008040c5981 */ /* 0x000768000c1e1900 */
[----:B------:R3:W5:Y:S01]  /*1e50*/  @P6 LDG.E R11, [R2.64] ;  /* 0x00000008020b6981 */ /* 0x000762000c1e1900 */
[----:B------:R-:W-:Y:S01]  /*1e60*/  YIELD ;  /* 0x0000000000007946 */ /* 0x000fe20003800000 */
[----:B------:R-:W-:Y:S05]  /*1e70*/  @P4 BRA `(.L_x_169) ;  /* 0x0000005000004947 */ /* 0x000fea0003800000 */
[----:B-----5:R-:W-:Y:S01]  /*1e80*/  MOV R114, c[0x0][0x168] ;  /* 0x00005a0000727a02 */ /* 0x020fe20000000f00 */
[----:B------:R-:W-:Y:S05]  /*1e90*/  @!P3 BRA `(.L_x_169) ;  /* 0x000000300000b947 */ /* 0x000fea0003800000 */
[----:B------:R-:W2:Y:S04]  /*1ea0*/  LDG.E R8, [R6.64] ;  /* 0x0000000806087981 */ /* 0x000ea8000c1e1900 */
[----:B------:R-:W2:Y:S02]  /*1eb0*/  LDG.E R0, [R6.64+0x4] ;  /* 0x0000040806007981 */ /* 0x000ea4000c1e1900 */
[----:B--2---:R-:W-:-:S02]  /*1ec0*/  IADD3 R114, -R8, R0, RZ ;  /* 0x0000000008727210 */ /* 0x004fc40007ffe1ff */
.L_x_169:
[----:B------:R-:W-:-:S04]  /*1ed0*/  ISETP.NE.U32.AND P0, PT, RZ, c[0x0][0x368], PT ;  /* 0x0000da00ff007a0c */ /* 0x000fc80003f05070 */
[----:B------:R-:W-:-:S13]  /*1ee0*/  ISETP.NE.AND.EX P0, PT, RZ, c[0x0][0x36c], PT, P0 ;  /* 0x0000db00ff007a0c */ /* 0x000fda0003f05300 */
[----:B------:R-:W-:Y:S05]  /*1ef0*/  @!P0 BRA `(.L_x_170) ;  /* 0x0000004000008947 */ /* 0x000fea0003800000 */
[----:B---3--:R-:W-:-:S04]  /*1f00*/  IADD3 R4, P0, R227, c[0x0][0x368], RZ ;  /* 0x0000da00e3047a10 */ /* 0x008fc80007f1e0ff */
[----:B------:R-:W-:-:S05]  /*1f10*/  IADD3.X R5, R232, c[0x0][0x36c], RZ, P0, !PT ;  /* 0x0000db00e8057a10 */ /* 0x000fca00007fe4ff */
[----:B------:R1:W5:Y:S01]  /*1f20*/  LDG.E R10, [R4.64] ;  /* 0x00000008040a7981 */ /* 0x000362000c1e1900 */
[----:B------:R-:W-:Y:S05]  /*1f30*/  BRA `(.L_x_171) ;  /* 0x0000005000007947 */ /* 0x000fea0003800000 */
.L_x_170:
[----:B------:R-:W-:Y:S01]  /*1f40*/  MOV R10, UR6 ;  /* 0x00000006000a7c02 */ /* 0x000fe20008000f00 */
[----:B------:R-:W-:Y:S05]  /*1f50*/  @!P5 BRA `(.L_x_171) ;  /* 0x000000300000d947 */ /* 0x000fea0003800000 */
[----:B---3--:R-:W2:Y:S04]  /*1f60*/  LDG.E R6, [R4.64] ;  /* 0x0000000804067981 */ /* 0x008ea8000c1e1900 */
[----:B------:R-:W2:Y:S02]  /*1f70*/  LDG.E R0, [R4.64+0x4] ;  /* 0x0000040804007981 */ /* 0x000ea4000c1e1900 */
[----:B--2---:R-:W-:Y:S02]  /*1f80*/  IADD3 R10, -R6, R0, RZ ;  /* 0x00000000060a7210 */ /* 0x004fe40007ffe1ff */
.L_x_171:
[----:B-1-3--:R1:W2:Y:S04]  /*1f90*/  @P6 LDG.E R4, [R2.64] ;  /* 0x0000000802046981 */ /* 0x00a2a8000c1e1900 */
[----:B------:R1:W2:Y:S01]  /*1fa0*/  @P6 LDG.E R0, [R2.64+0x4] ;  /* 0x0000040802006981 */ /* 0x0002a2000c1e1900 */
[----:B------:R-:W-:Y:S01]  /*1fb0*/  ISETP.NE.U32.AND P0, PT, RZ, c[0x0][0x378], PT ;  /* 0x0000de00ff007a0c */ /* 0x000fe20003f05070 */
[----:B-----5:R-:W-:-:S03]  /*1fc0*/  IMAD.MOV.U32 R99, RZ, RZ, R10 ;  /* 0x000000ffff637224 */ /* 0x020fc600078e000a */
[----:B------:R-:W-:Y:S01]  /*1fd0*/  ISETP.NE.AND.EX P1, PT, RZ, c[0x0][0x37c], PT, P0 ;  /* 0x0000df00ff007a0c */ /* 0x000fe20003f25300 */
[----:B------:R-:W-:Y:S02]  /*1fe0*/  IMAD.MOV.U32 R55, RZ, RZ, c[0x0][0x228] ;  /* 0x00008a00ff377624 */ /* 0x000fe400078e00ff */
[----:B------:R-:W-:-:S10]  /*1ff0*/  IMAD.IADD R6, R10, 0x1, -R226 ;  /* 0x000000010a067824 */ /* 0x000fd400078e0ae2 */
[----:B-1----:R-:W-:-:S04]  /*2000*/  @P1 IADD3 R2, P0, R227, c[0x0][0x378], RZ ;  /* 0x0000de00e3021a10 */ /* 0x002fc80007f1e0ff */
[----:B------:R-:W-:-:S05]  /*2010*/  @P1 IADD3.X R3, R232, c[0x0][0x37c], RZ, P0, !PT ;  /* 0x0000df00e8031a10 */ /* 0x000fca00007fe4ff */
[----:B------:R1:W5:Y:S01]  /*2020*/  @P1 LDG.E R99, [R2.64] ;  /* 0x0000000802631981 */ /* 0x000362000c1e1900 */
[----:B------:R-:W-:Y:S01]  /*2030*/  BSSY B0, `(.L_x_172) ;  /* 0x000002f000007945 */ /* 0x000fe20003800000 */
[----:B-1----:R-:W-:-:S04]  /*2040*/  LOP3.LUT R2, R230, 0xff000000, RZ, 0xc0, !PT ;  /* 0xff000000e6027812 */ /* 0x002fc800078ec0ff */
[----:B------:R-:W-:Y:S01]  /*2050*/  SHF.R.U32.HI R2, RZ, 0x8, R2 ;  /* 0x00000008ff027819 */ /* 0x000fe20000011602 */
[----:B--2---:R-:W-:Y:S01]  /*2060*/  @P6 IMAD.IADD R55, R0, 0x1, -R4 ;  /* 0x0000000100376824 */ /* 0x004fe200078e0a04 */
[----:B------:R-:W-:-:S03]  /*2070*/  LOP3.LUT R0, R230, 0xff0000, RZ, 0xc0, !PT ;  /* 0x00ff0000e6007812 */ /* 0x000fc600078ec0ff */
[----:B------:R-:W-:Y:S01]  /*2080*/  IMAD.IADD R110, R6, 0x1, R55 ;  /* 0x00000001066e7824 */ /* 0x000fe200078e0237 */
[----:B------:R-:W-:-:S04]  /*2090*/  LEA.HI R2, R0, R2, RZ, 0x10 ;  /* 0x0000000200027211 */ /* 0x000fc800078f80ff */
[C---:B------:R-:W-:Y:S02]  /*20a0*/  ISETP.GE.AND P0, PT, R110.reuse, 0x1, PT ;  /* 0x000000016e00780c */ /* 0x040fe40003f06270 */
[----:B------:R-:W-:Y:S02]  /*20b0*/  IADD3 R0, R110, 0x1f, RZ ;  /* 0x0000001f6e007810 */ /* 0x000fe40007ffe0ff */
[----:B------:R-:W-:Y:S02]  /*20c0*/  SHF.R.U32.HI R238, RZ, 0x10, R2 ;  /* 0x00000010ffee7819 */ /* 0x000fe40000011602 */
[----:B------:R-:W-:Y:S02]  /*20d0*/  SHF.R.S32.HI R3, RZ, 0x1f, R0 ;  /* 0x0000001fff037819 */ /* 0x000fe40000011400 */
[----:B------:R-:W-:Y:S02]  /*20e0*/  ISETP.NE.AND P1, PT, R238, RZ, PT ;  /* 0x000000ffee00720c */ /* 0x000fe40003f25270 */
[----:B------:R-:W-:Y:S01]  /*20f0*/  LEA.HI R3, R3, R0, RZ, 0x5 ;  /* 0x0000000003037211 */ /* 0x000fe200078f28ff */
[----:B------:R-:W-:Y:S01]  /*2100*/  IMAD.MOV.U32 R0, RZ, RZ, RZ ;  /* 0x000000ffff007224 */ /* 0x000fe200078e00ff */
[----:B------:R-:W-:-:S02]  /*2110*/  LOP3.LUT R245, R2, 0xff, RZ, 0xc0, !PT ;  /* 0x000000ff02f57812 */ /* 0x000fc400078ec0ff */
[----:B------:R-:W-:Y:S02]  /*2120*/  SEL R97, R238, c[0x0][0x338], P1 ;  /* 0x0000ce00ee617a07 */ /* 0x000fe40000800000 */
[----:B------:R-:W-:Y:S01]  /*2130*/  SHF.R.S32.HI R100, RZ, 0x5, R3 ;  /* 0x00000005ff647819 */ /* 0x000fe20000011403 */
[----:B------:R-:W-:Y:S05]  /*2140*/  @!P0 BRA `(.L_x_173) ;  /* 0x000001d000008947 */ /* 0x000fea0003800000 */
[----:B------:R-:W-:Y:S02]  /*2150*/  IABS R0, R97 ;  /* 0x0000006100007213 */ /* 0x000fe40000000000 */
[----:B------:R-:W-:-:S03]  /*2160*/  IADD3 R5, R100, -0x1, R97 ;  /* 0xffffffff64057810 */ /* 0x000fc60007ffe061 */
[----:B------:R-:W-:Y:S01]  /*2170*/  IMAD.MOV.U32 R4, RZ, RZ, R0 ;  /* 0x000000ffff047224 */ /* 0x000fe200078e0000 */
[----:B------:R-:W-:-:S03]  /*2180*/  IABS R9, R5 ;  /* 0x0000000500097213 */ /* 0x000fc60000000000 */
[----:B------:R-:W1:Y:S08]  /*2190*/  I2F.RP R2, R4 ;  /* 0x0000000400027306 */ /* 0x000e700000209400 */
[----:B-1----:R-:W1:Y:S02]  /*21a0*/  MUFU.RCP R2, R2 ;  /* 0x0000000200027308 */ /* 0x002e640000001000 */
[----:B-1----:R-:W-:-:S06]  /*21b0*/  IADD3 R2, R2, 0xffffffe, RZ ;  /* 0x0ffffffe02027810 */ /* 0x002fcc0007ffe0ff */
[----:B------:R-:W1:Y:S02]  /*21c0*/  F2I.FTZ.U32.TRUNC.NTZ R3, R2 ;  /* 0x0000000200037305 */ /* 0x000e64000021f000 */
[----:B-1----:R-:W-:-:S04]  /*21d0*/  IMAD.MOV R0, RZ, RZ, -R3 ;  /* 0x000000ffff007224 */ /* 0x002fc800078e0a03 */
[----:B------:R-:W-:Y:S01]  /*21e0*/  IMAD.MOV.U32 R2, RZ, RZ, R0 ;  /* 0x000000ffff027224 */ /* 0x000fe200078e0000 */
[----:B------:R-:W-:-:S03]  /*21f0*/  IABS R0, R97 ;  /* 0x0000006100007213 */ /* 0x000fc60000000000 */
[----:B------:R-:W-:Y:S02]  /*2200*/  IMAD R7, R2, R4, RZ ;  /* 0x0000000402077224 */ /* 0x000fe400078e02ff */
[----:B------:R-:W-:Y:S02]  /*2210*/  IMAD.MOV.U32 R2, RZ, RZ, RZ ;  /* 0x000000ffff027224 */ /* 0x000fe400078e00ff */
        /* <DEDUP_REMOVED lines=16> */
.L_x_173:
[----:B------:R-:W-:Y:S05]  /*2320*/  BSYNC B0 ;  /* 0x0000000000007941 */ /* 0x000fea0003800000 */
.L_x_172:
[----:B------:R-:W2:Y:S01]  /*2330*/  LDL R4, [R1+0x48] ;  /* 0x0000480001047983 */ /* 0x000ea20000100800 */
[----:B------:R-:W-:-:S04]  /*2340*/  IMAD R2, R245, R0, RZ ;  /* 0x00000000f5027224 */ /* 0x000fc800078e02ff */
[C---:B------:R-:W-:Y:S02]  /*2350*/  IMAD.IADD R0, R2.reuse, 0x1, R0 ;  /* 0x0000000102007824 */ /* 0x040fe400078e0200 */
[----:B------:R-:W-:-:S03]  /*2360*/  IMAD R3, R2, 0x20, -R6 ;  /* 0x0000002002037824 */ /* 0x000fc600078e0a06 */
[----:B------:R-:W-:Y:S02]  /*2370*/  IMNMX R0, R100, R0, PT ;  /* 0x0000000064007217 */ /* 0x000fe40003800200 */
[----:B------:R-:W-:-:S03]  /*2380*/  IMNMX R3, RZ, R3, !PT ;  /* 0x00000003ff037217 */ /* 0x000fc60007800200 */
[----:B------:R-:W-:Y:S01]  /*2390*/  IMAD R0, R0, 0x20, -R6 ;  /* 0x0000002000007824 */ /* 0x000fe200078e0a06 */
[----:B------:R-:W-:-:S04]  /*23a0*/  SHF.R.U32.HI R80, RZ, 0x5, R3 ;  /* 0x00000005ff507819 */ /* 0x000fc80000011603 */
[----:B------:R-:W-:-:S04]  /*23b0*/  IMNMX R0, R0, R55, PT ;  /* 0x0000003700007217 */ /* 0x000fc80003800200 */
[----:B------:R-:W-:-:S13]  /*23c0*/  ISETP.GT.AND P0, PT, R0, R3, PT ;  /* 0x000000030000720c */ /* 0x000fda0003f04270 */
[----:B------:R-:W-:Y:S01]  /*23d0*/  @P0 IADD3 R2, R0, 0x1f, RZ ;  /* 0x0000001f00020810 */ /* 0x000fe20007ffe0ff */
[----:B------:R-:W-:-:S03]  /*23e0*/  IMAD.MOV.U32 R0, RZ, RZ, R80 ;  /* 0x000000ffff007224 */ /* 0x000fc600078e0050 */
[----:B------:R-:W-:-:S04]  /*23f0*/  @P0 SHF.R.S32.HI R3, RZ, 0x1f, R2 ;  /* 0x0000001fff030819 */ /* 0x000fc80000011402 */
[----:B------:R-:W-:-:S04]  /*2400*/  @P0 LEA.HI R2, R3, R2, RZ, 0x5 ;  /* 0x0000000203020211 */ /* 0x000fc800078f28ff */
[----:B------:R-:W-:-:S04]  /*2410*/  @P0 SHF.R.S32.HI R0, RZ, 0x5, R2 ;  /* 0x00000005ff000819 */ /* 0x000fc80000011402 */
[----:B------:R-:W-:Y:S01]  /*2420*/  ISETP.GT.AND P0, PT, R0, R80, PT ;  /* 0x000000500000720c */ /* 0x000fe20003f04270 */
[----:B--2---:R-:W-:-:S04]  /*2430*/  IMAD.IADD R2, R219, 0x1, R4 ;  /* 0x00000001db027824 */ /* 0x004fc800078e0204 */
[----:B------:R-:W-:-:S08]  /*2440*/  IMAD.SHL.U32 R198, R2, 0x2, RZ ;  /* 0x0000000202c67824 */ /* 0x000fd000078e00ff */
[----:B------:R-:W-:Y:S05]  /*2450*/  @!P0 BRA `(.L_x_174) ;  /* 0x0000398000008947 */ /* 0x000fea0003800000 */
[--C-:B------:R-:W-:Y:S01]  /*2460*/  SHF.R.S32.HI R9, RZ, 0x1f, R208.reuse ;  /* 0x0000001fff097819 */ /* 0x100fe200000114d0 */
[----:B------:R-:W-:Y:S01]  /*2470*/  IMAD.IADD R95, R55, 0x1, -R208 ;  /* 0x00000001375f7824 */ /* 0x000fe200078e0ad0 */
[----:B------:R-:W-:Y:S01]  /*2480*/  IADD3 R58, P0, R208, R11, RZ ;  /* 0x0000000bd03a7210 */ /* 0x000fe20007f1e0ff */
[----:B------:R-:W-:Y:S01]  /*2490*/  IMAD.MOV.U32 R107, RZ, RZ, c[0x0][0x238] ;  /* 0x00008e00ff6b7624 */ /* 0x000fe200078e00ff */
[----:B------:R-:W-:Y:S01]  /*24a0*/  IADD3 R45, R0, -0x1, RZ ;  /* 0xffffffff002d7810 */ /* 0x000fe20007ffe0ff */
[----:B------:R-:W-:Y:S01]  /*24b0*/  IMAD.MOV.U32 R103, RZ, RZ, 0x5 ;  /* 0x00000005ff677424 */ /* 0x000fe200078e00ff */
[----:B------:R-:W-:Y:S01]  /*24c0*/  LEA.HI.X.SX32 R59, R11, R9, 0x1, P0 ;  /* 0x000000090b3b7211 */ /* 0x000fe200000f0eff */
[----:B------:R-:W-:Y:S01]  /*24d0*/  IMAD.WIDE.U32 R2, R58, c[0x0][0x238], R132 ;  /* 0x00008e003a027a25 */ /* 0x000fe200078e0084 */
[----:B------:R-:W-:Y:S02]  /*24e0*/  LOP3.LUT R20, R230, 0xffff, RZ, 0xc0, !PT ;  /* 0x0000ffffe6147812 */ /* 0x000fe400078ec0ff */
[----:B------:R-:W-:Y:S01]  /*24f0*/  SEL R6, R235, RZ, !P6 ;  /* 0x000000ffeb067207 */ /* 0x000fe20007000000 */
[----:B------:R-:W-:Y:S01]  /*2500*/  IMAD R4, R59, c[0x0][0x238], RZ ;  /* 0x00008e003b047a24 */ /* 0x000fe200078e02ff */
[----:B------:R-:W-:Y:S01]  /*2510*/  SEL R11, R233, RZ, !P6 ;  /* 0x000000ffe90b7207 */ /* 0x000fe20007000000 */
[----:B------:R-:W-:Y:S01]  /*2520*/  IMAD R0, R45, -0x20, R95 ;  /* 0xffffffe02d007824 */ /* 0x000fe200078e025f */
[C---:B------:R-:W-:Y:S01]  /*2530*/  SHF.L.U64.HI R104, R107.reuse, R103, c[0x0][0x23c] ;  /* 0x00008f006b687619 */ /* 0x040fe20000010267 */
[----:B------:R-:W-:Y:S01]  /*2540*/  IMAD R4, R58, c[0x0][0x23c], R4 ;  /* 0x00008f003a047a24 */ /* 0x000fe200078e0204 */
[----:B------:R-:W-:Y:S01]  /*2550*/  ISETP.NE.U32.AND P1, PT, RZ, c[0x0][0x340], PT ;  /* 0x0000d000ff007a0c */ /* 0x000fe20003f25070 */
[----:B------:R-:W-:Y:S01]  /*2560*/  IMAD.SHL.U32 R107, R107, 0x20, RZ ;  /* 0x000000206b6b7824 */ /* 0x000fe200078e00ff */
[----:B------:R-:W-:Y:S01]  /*2570*/  ISETP.GT.AND P0, PT, R0, RZ, PT ;  /* 0x000000ff0000720c */ /* 0x000fe20003f04270 */
[----:B------:R-:W-:Y:S01]  /*2580*/  IMAD.IADD R3, R3, 0x1, R4 ;  /* 0x0000000103037824 */ /* 0x000fe200078e0204 */
[----:B------:R-:W-:Y:S01]  /*2590*/  ISETP.NE.AND.EX P1, PT, RZ, c[0x0][0x344], PT, P1 ;  /* 0x0000d100ff007a0c */ /* 0x000fe20003f25310 */
[----:B------:R-:W-:Y:S01]  /*25a0*/  IMAD R0, R6, c[0x0][0x248], RZ ;  /* 0x0000920006007a24 */ /* 0x000fe200078e02ff */
[----:B------:R-:W-:Y:S01]  /*25b0*/  ISETP.GE.AND P3, PT, R132, c[0x0][0x1d4], PT ;  /* 0x0000750084007a0c */ /* 0x000fe20003f66270 */
[----:B------:R-:W-:Y:S01]  /*25c0*/  IMAD.WIDE.U32 R2, R20, c[0x0][0x240], R2 ;  /* 0x0000900014027a25 */ /* 0x000fe200078e0002 */
[----:B------:R-:W-:-:S02]  /*25d0*/  ISETP.GE.AND P6, PT, R135, c[0x0][0x1d4], PT ;  /* 0x0000750087007a0c */ /* 0x000fc40003fc6270 */
[----:B------:R-:W-:Y:S01]  /*25e0*/  ISETP.GE.AND P5, PT, R199, c[0x0][0x1d4], PT ;  /* 0x00007500c7007a0c */ /* 0x000fe20003fa6270 */
[----:B------:R-:W-:Y:S01]  /*25f0*/  IMAD R3, R20, c[0x0][0x244], R3 ;  /* 0x0000910014037a24 */ /* 0x000fe200078e0203 */
[----:B------:R-:W-:Y:S01]  /*2600*/  ISETP.GE.AND P4, PT, R200, c[0x0][0x1d4], PT ;  /* 0x00007500c8007a0c */ /* 0x000fe20003f86270 */
[----:B------:R-:W-:Y:S01]  /*2610*/  IMAD R4, R11, c[0x0][0x24c], R0 ;  /* 0x000093000b047a24 */ /* 0x000fe200078e0200 */
[----:B------:R-:W-:Y:S01]  /*2620*/  LOP3.LUT R207, R207, 0xfffffffe, RZ, 0xc0, !PT ;  /* 0xfffffffecfcf7812 */ /* 0x000fe200078ec0ff */
[----:B------:R-:W-:Y:S01]  /*2630*/  IMAD.WIDE.U32 R62, R11, c[0x0][0x248], R2 ;  /* 0x000092000b3e7a25 */ /* 0x000fe200078e0002 */
[----:B------:R-:W-:-:S03]  /*2640*/  @P0 SHF.R.S32.HI R2, RZ, 0x1f, R45 ;  /* 0x0000001fff020819 */ /* 0x000fc6000001142d */
[----:B------:R-:W-:Y:S01]  /*2650*/  @P0 IMAD R0, R104, R45, RZ ;  /* 0x0000002d68000224 */ /* 0x000fe200078e02ff */
[----:B------:R-:W-:Y:S01]  /*2660*/  @P3 LOP3.LUT R207, R207, 0x1, RZ, 0xfc, !PT ;  /* 0x00000001cfcf3812 */ /* 0x000fe200078efcff */
[----:B------:R-:W-:Y:S02]  /*2670*/  IMAD.IADD R61, R63, 0x1, R4 ;  /* 0x000000013f3d7824 */ /* 0x000fe400078e0204 */
[----:B------:R-:W-:Y:S02]  /*2680*/  @P0 IMAD.MOV.U32 R60, RZ, RZ, R62 ;  /* 0x000000ffff3c0224 */ /* 0x000fe400078e003e */
[-C--:B------:R-:W-:Y:S02]  /*2690*/  @P0 IMAD R0, R2, R107.reuse, R0 ;  /* 0x0000006b02000224 */ /* 0x080fe400078e0200 */
[----:B------:R-:W-:-:S04]  /*26a0*/  @P0 IMAD.WIDE.U32 R4, R45, R107, R60 ;  /* 0x0000006b2d040225 */ /* 0x000fc800078e003c */
[----:B------:R-:W-:Y:S01]  /*26b0*/  @P0 IMAD.IADD R0, R5, 0x1, R0 ;  /* 0x0000000105000824 */ /* 0x000fe200078e0200 */
[----:B------:R-:W-:-:S04]  /*26c0*/  @P0 LEA R2, P2, R4, c[0x0][0x220], 0x1 ;  /* 0x0000880004020a11 */ /* 0x000fc800078408ff */
[----:B------:R-:W-:Y:S02]  /*26d0*/  @P0 LEA.HI.X R3, R4, c[0x0][0x224], R0, 0x1, P2 ;  /* 0x0000890004030a11 */ /* 0x000fe400010f0c00 */
[----:B------:R-:W-:-:S03]  /*26e0*/  @P1 IADD3 R4, P2, R227, c[0x0][0x340], RZ ;  /* 0x0000d000e3041a10 */ /* 0x000fc60007f5e0ff */
[----:B------:R-:W-:Y:S01]  /*26f0*/  @!PT LDS RZ, [RZ] ;  /* 0x00000000fffff984 */ /* 0x000fe20000000800 */
[----:B------:R-:W-:Y:S01]  /*2700*/  @!PT LDS RZ, [RZ] ;  /* 0x00000000fffff984 */ /* 0x000fe20000000800 */
[----:B------:R-:W-:Y:S01]  /*2710*/  @!PT LDS RZ, [RZ] ;  /* 0x00000000fffff984 */ /* 0x000fe20000000800 */
[----:B------:R1:W-:Y:S01]  /*2720*/  @P0 LDGSTS.E.BYPASS.LTC128B.128 [R198+0xc080], [R2.64], !P3 ;  /* 0x0c08000002c60fae */ /* 0x0003e2000d901d48 */
[----:B------:R-:W-:Y:S01]  /*2730*/  @P1 IADD3.X R5, R232, c[0x0][0x344], RZ, P2, !PT ;  /* 0x0000d100e8051a10 */ /* 0x000fe200017fe4ff */
[----:B------:R-:W-:Y:S02]  /*2740*/  IMAD.MOV.U32 R101, RZ, RZ, c[0x0][0x27c] ;  /* 0x00009f00ff657624 */ /* 0x000fe400078e00ff */
[----:B------:R1:W-:Y:S04]  /*2750*/  @P0 LDGSTS.E.BYPASS.LTC128B.128 [R198+0xd080], [R2.64+0x80], !P6 ;  /* 0x0d08008002c60fae */ /* 0x0003e8000f101d48 */
[----:B------:R1:W-:Y:S04]  /*2760*/  @P0 LDGSTS.E.BYPASS.LTC128B.128 [R198+0xe080], [R2.64+0x100], !P5 ;  /* 0x0e08010002c60fae */ /* 0x0003e8000e901d48 */
[----:B------:R1:W-:Y:S01]  /*2770*/  @P0 LDGSTS.E.BYPASS.LTC128B.128 [R198+0xf080], [R2.64+0x180], !P4 ;  /* 0x0f08018002c60fae */ /* 0x0003e2000e101d48 */
[----:B------:R-:W-:-:S03]  /*2780*/  IMAD.SHL.U32 R101, R101, 0x2, RZ ;  /* 0x0000000265657824 */ /* 0x000fc600078e00ff */
[----:B------:R-:W0:Y:S04]  /*2790*/  LDGDEPBAR ;  /* 0x00000000000079af */ /* 0x000e280000000000 */
[----:B------:R-:W2:Y:S01]  /*27a0*/  @P1 LDG.E R0, [R4.64] ;  /* 0x0000000804001981 */ /* 0x000ea2000c1e1900 */
[----:B------:R-:W-:Y:S01]  /*27b0*/  ISETP.GE.AND P2, PT, R132, c[0x0][0x27c], PT ;  /* 0x00009f0084007a0c */ /* 0x000fe20003f46270 */
[----:B------:R-:W-:Y:S01]  /*27c0*/  WARPSYNC 0xffffffff ;  /* 0xffffffff00007948 */ /* 0x000fe20003800000 */
[----:B------:R-:W-:Y:S02]  /*27d0*/  LOP3.LUT R207, R207, 0xfffffffd, RZ, 0xc0, !PT ;  /* 0xfffffffdcfcf7812 */ /* 0x000fe400078ec0ff */
[----:B------:R-:W-:Y:S02]  /*27e0*/  SHF.R.S32.HI R139, RZ, 0x1f, R138 ;  /* 0x0000001fff8b7819 */ /* 0x000fe4000001148a */
[----:B-----5:R-:W-:-:S07]  /*27f0*/  SHF.R.S32.HI R19, RZ, 0x1f, R99 ;  /* 0x0000001fff137819 */ /* 0x020fce0000011463 */
[----:B------:R-:W-:Y:S02]  /*2800*/  @P2 LOP3.LUT R207, R207, 0x2, RZ, 0xfc, !PT ;  /* 0x00000002cfcf2812 */ /* 0x000fe400078efcff */
[----:B--2---:R-:W-:Y:S01]  /*2810*/  @P1 SHF.R.S32.HI R18, RZ, 0x1f, R0 ;  /* 0x0000001fff121819 */ /* 0x004fe20000011400 */
[----:B------:R-:W-:Y:S02]  /*2820*/  @!P1 IMAD.MOV.U32 R0, RZ, RZ, R233 ;  /* 0x000000ffff009224 */ /* 0x000fe400078e00e9 */
[----:B------:R-:W-:Y:S02]  /*2830*/  @!P1 IMAD.MOV.U32 R18, RZ, RZ, R235 ;  /* 0x000000ffff129224 */ /* 0x000fe400078e00eb */
[C---:B-1----:R-:W-:Y:S01]  /*2840*/  IMAD.WIDE.U32 R2, R20.reuse, c[0x0][0x260], R132 ;  /* 0x0000980014027a25 */ /* 0x042fe200078e0084 */
[----:B------:R-:W-:Y:S01]  /*2850*/  ISETP.GE.AND P0, PT, R135, c[0x0][0x27c], PT ;  /* 0x00009f0087007a0c */ /* 0x000fe20003f06270 */
[----:B------:R-:W-:Y:S01]  /*2860*/  BAR.SYNC.DEFER_BLOCKING 0x0 ;  /* 0x0000000000007b1d */ /* 0x000fe20000010000 */
[----:B------:R-:W-:Y:S01]  /*2870*/  LOP3.LUT R207, R207, 0xfffffffb, RZ, 0xc0, !PT ;  /* 0xfffffffbcfcf7812 */ /* 0x000fe200078ec0ff */
[C---:B------:R-:W-:Y:S01]  /*2880*/  IMAD R7, R9.reuse, c[0x0][0x290], RZ ;  /* 0x0000a40009077a24 */ /* 0x040fe200078e02ff */
[----:B------:R-:W-:Y:S01]  /*2890*/  SHF.R.U32.HI R22, RZ, 0x3, R217 ;  /* 0x00000003ff167819 */ /* 0x000fe200000116d9 */
[----:B------:R-:W-:Y:S01]  /*28a0*/  IMAD R3, R20, c[0x0][0x264], R3 ;  /* 0x0000990014037a24 */ /* 0x000fe200078e0203 */
[----:B------:R-:W-:Y:S01]  /*28b0*/  MOV R108, c[0x0][0x27c] ;  /* 0x00009f00006c7a02 */ /* 0x000fe20000000f00 */
[----:B------:R-:W-:Y:S01]  /*28c0*/  IMAD.IADD R96, R10, 0x1, R12 ;  /* 0x000000010a607824 */ /* 0x000fe200078e020c */
[----:B------:R-:W-:Y:S01]  /*28d0*/  SEL R10, RZ, c[0x0][0x27c], !P2 ;  /* 0x00009f00ff0a7a07 */ /* 0x000fe20005000000 */
[----:B------:R-:W-:Y:S01]  /*28e0*/  IMAD R9, R9, c[0x0][0x280], RZ ;  /* 0x0000a00009097a24 */ /* 0x000fe200078e02ff */
[----:B------:R-:W-:Y:S01]  /*28f0*/  MOV R106, c[0x0][0x280] ;  /* 0x0000a000006a7a02 */ /* 0x000fe20000000f00 */
[----:B------:R-:W-:Y:S01]  /*2900*/  IMAD.WIDE.U32 R4, R208, c[0x0][0x290], R132 ;  /* 0x0000a400d0047a25 */ /* 0x000fe200078e0084 */
[----:B------:R-:W-:Y:S01]  /*2910*/  ULDC.U8 UR5, c[0x0][0x298] ;  /* 0x0000a60000057ab9 */ /* 0x000fe20000000000 */
[----:B------:R-:W-:-:S02]  /*2920*/  @P0 LOP3.LUT R207, R207, 0x4, RZ, 0xfc, !PT ;  /* 0x00000004cfcf0812 */ /* 0x000fc400078efcff */
[----:B------:R-:W-:Y:S02]  /*2930*/  IMAD R14, R208, c[0x0][0x294], R7 ;  /* 0x0000a500d00e7a24 */ /* 0x000fe400078e0207 */
[----:B------:R-:W-:Y:S01]  /*2940*/  IMAD R8, R6, c[0x0][0x268], RZ ;  /* 0x00009a0006087a24 */ /* 0x000fe200078e02ff */
[----:B------:R-:W-:Y:S01]  /*2950*/  LOP3.LUT R207, R207, 0xffffffef, RZ, 0xc0, !PT ;  /* 0xffffffefcfcf7812 */ /* 0x000fe200078ec0ff */
[----:B------:R-:W-:Y:S01]  /*2960*/  IMAD.WIDE.U32 R78, R11, c[0x0][0x268], R2 ;  /* 0x00009a000b4e7a25 */ /* 0x000fe200078e0002 */
[----:B------:R-:W-:Y:S02]  /*2970*/  SEL R2, RZ, c[0x0][0x27c], !P0 ;  /* 0x00009f00ff027a07 */ /* 0x000fe40004000000 */
[----:B------:R-:W-:Y:S01]  /*2980*/  ISETP.GE.AND P0, PT, R108, 0x1, PT ;  /* 0x000000016c00780c */ /* 0x000fe20003f06270 */
[----:B------:R-:W-:Y:S01]  /*2990*/  IMAD R15, R208, c[0x0][0x284], R9 ;  /* 0x0000a100d00f7a24 */ /* 0x000fe200078e0209 */
[----:B------:R-:W-:Y:S01]  /*29a0*/  LOP3.LUT R207, R207, 0xfffffff7, RZ, 0xc0, !PT ;  /* 0xfffffff7cfcf7812 */ /* 0x000fe200078ec0ff */
[----:B------:R-:W-:-:S02]  /*29b0*/  IMAD.IADD R9, R5, 0x1, R14 ;  /* 0x0000000105097824 */ /* 0x000fc400078e020e */
[----:B------:R-:W-:Y:S02]  /*29c0*/  IMAD R21, R11, c[0x0][0x26c], R8 ;  /* 0x00009b000b157a24 */ /* 0x000fe400078e0208 */
[----:B------:R-:W-:Y:S02]  /*29d0*/  IMAD.IADD R5, R132, 0x1, R10 ;  /* 0x0000000184057824 */ /* 0x000fe400078e020a */
[----:B------:R-:W-:Y:S01]  /*29e0*/  IMAD.MOV.U32 R8, RZ, RZ, R4 ;  /* 0x000000ffff087224 */ /* 0x000fe200078e0004 */
[----:B------:R-:W-:Y:S01]  /*29f0*/  IADD3 R4, R135, R2, RZ ;  /* 0x0000000287047210 */ /* 0x000fe20007ffe0ff */
[C---:B------:R-:W-:Y:S01]  /*2a00*/  IMAD.WIDE.U32 R2, R208.reuse, c[0x0][0x290], R138 ;  /* 0x0000a400d0027a25 */ /* 0x040fe200078e008a */
[----:B------:R-:W-:Y:S02]  /*2a10*/  SHF.R.S32.HI R12, RZ, 0x1f, R5 ;  /* 0x0000001fff0c7819 */ /* 0x000fe40000011405 */
[----:B------:R-:W-:Y:S01]  /*2a20*/  SHF.R.S32.HI R16, RZ, 0x1f, R4 ;  /* 0x0000001fff107819 */ /* 0x000fe20000011404 */
[----:B------:R-:W-:Y:S01]  /*2a30*/  IMAD.WIDE.U32 R10, R208, c[0x0][0x280], R138 ;  /* 0x0000a000d00a7a25 */ /* 0x000fe200078e008a */
[----:B------:R-:W-:-:S02]  /*2a40*/  LEA.HI R13, R12, R5, RZ, 0x3 ;  /* 0x000000050c0d7211 */ /* 0x000fc400078f18ff */
[----:B------:R-:W-:Y:S01]  /*2a50*/  LEA.HI R17, R12, R5, RZ, 0x6 ;  /* 0x000000050c117211 */ /* 0x000fe200078f30ff */
[----:B------:R-:W-:Y:S01]  /*2a60*/  IMAD.WIDE.U32 R6, R208, c[0x0][0x280], R132 ;  /* 0x0000a000d0067a25 */ /* 0x000fe200078e0084 */
[CC--:B------:R-:W-:Y:S02]  /*2a70*/  LEA.HI R12, R16.reuse, R4.reuse, RZ, 0x3 ;  /* 0x00000004100c7211 */ /* 0x0c0fe400078f18ff */
[----:B------:R-:W-:Y:S01]  /*2a80*/  LEA.HI R4, R16, R4, RZ, 0x6 ;  /* 0x0000000410047211 */ /* 0x000fe200078f30ff */
[----:B------:R-:W-:Y:S01]  /*2a90*/  IMAD.IADD R5, R14, 0x1, R3 ;  /* 0x000000010e057824 */ /* 0x000fe200078e0203 */
[C---:B------:R-:W-:Y:S01]  /*2aa0*/  LOP3.LUT R14, R217.reuse, 0x38, R13, 0xf8, !PT ;  /* 0x00000038d90e7812 */ /* 0x040fe200078ef80d */
[----:B------:R-:W-:Y:S01]  /*2ab0*/  IMAD.MOV.U32 R109, RZ, RZ, c[0x0][0x2b8] ;  /* 0x0000ae00ff6d7624 */ /* 0x000fe200078e00ff */
[----:B------:R-:W-:Y:S01]  /*2ac0*/  LOP3.LUT R16, R217, 0x38, R12, 0xf8, !PT ;  /* 0x00000038d9107812 */ /* 0x000fe200078ef80c */
[----:B------:R-:W-:Y:S01]  /*2ad0*/  IMAD.IADD R3, R15, 0x1, R11 ;  /* 0x000000010f037824 */ /* 0x000fe200078e020b */
[----:B------:R-:W-:Y:S01]  /*2ae0*/  SHF.L.U32 R11, R17, 0x5, RZ ;  /* 0x00000005110b7819 */ /* 0x000fe200000006ff */
[----:B------:R-:W-:Y:S01]  /*2af0*/  IMAD.SHL.U32 R4, R4, 0x20, RZ ;  /* 0x0000002004047824 */ /* 0x000fe200078e00ff */
[----:B------:R-:W-:Y:S01]  /*2b00*/  IADD3 R7, R7, R15, RZ ;  /* 0x0000000f07077210 */ /* 0x000fe20007ffe0ff */
[----:B------:R-:W-:Y:S01]  /*2b10*/  IMAD.MOV.U32 R105, RZ, RZ, c[0x0][0x290] ;  /* 0x0000a400ff697624 */ /* 0x000fe200078e00ff */
[----:B------:R-:W-:Y:S01]  /*2b20*/  ISETP.NE.AND P1, PT, R109, 0x1, PT ;  /* 0x000000016d00780c */ /* 0x000fe20003f25270 */
[----:B------:R-:W-:Y:S01]  /*2b30*/  IMAD.WIDE.U32 R72, R0, c[0x0][0x2b0], RZ ;  /* 0x0000ac0000487a25 */ /* 0x000fe200078e00ff */
[----:B------:R-:W-:-:S02]  /*2b40*/  LOP3.LUT R17, R11, 0x7ffff800, RZ, 0xc0, !PT ;  /* 0x7ffff8000b117812 */ /* 0x000fc400078ec0ff */
[-C--:B------:R-:W-:Y:S01]  /*2b50*/  LOP3.LUT R15, R14, R22.reuse, RZ, 0x3c, !PT ;  /* 0x000000160e0f7212 */ /* 0x080fe200078e3cff */
[----:B------:R-:W-:Y:S01]  /*2b60*/  IMAD.WIDE.U32 R76, R20, c[0x0][0x210], RZ ;  /* 0x00008400144c7a25 */ /* 0x000fe200078e00ff */
[----:B------:R-:W-:Y:S02]  /*2b70*/  LOP3.LUT R14, R4, 0x7ffff800, RZ, 0xc0, !PT ;  /* 0x7ffff800040e7812 */ /* 0x000fe400078ec0ff */
[----:B------:R-:W-:Y:S01]  /*2b80*/  LOP3.LUT R11, R16, R22, RZ, 0x3c, !PT ;  /* 0x00000016100b7212 */ /* 0x000fe200078e3cff */
[----:B------:R-:W-:Y:S01]  /*2b90*/  IMAD.MOV.U32 R4, RZ, RZ, R2 ;  /* 0x000000ffff047224 */ /* 0x000fe200078e0002 */
[--C-:B------:R-:W-:Y:S01]  /*2ba0*/  IADD3 R17, R15, R17, R219.reuse ;  /* 0x000000110f117210 */ /* 0x100fe20007ffe0db */
[----:B------:R-:W-:Y:S01]  /*2bb0*/  IMAD.WIDE.U32 R74, R20, c[0x0][0x1e8], RZ ;  /* 0x00007a00144a7a25 */ /* 0x000fe200078e00ff */
[----:B------:R-:W-:Y:S02]  /*2bc0*/  IADD3 R15, R11, R14, R219 ;  /* 0x0000000e0b0f7210 */ /* 0x000fe40007ffe0db */
[----:B------:R-:W-:Y:S01]  /*2bd0*/  MOV R2, R10 ;  /* 0x0000000a00027202 */ /* 0x000fe20000000f00 */
[----:B------:R-:W-:Y:S01]  /*2be0*/  IMAD R11, R18, c[0x0][0x2b0], RZ ;  /* 0x0000ac00120b7a24 */ /* 0x000fe200078e02ff */
[----:B------:R-:W-:Y:S01]  /*2bf0*/  LOP3.LUT R57, R13, 0xfffffff8, RZ, 0xc0, !PT ;  /* 0xfffffff80d397812 */ /* 0x000fe200078ec0ff */
[C---:B------:R-:W-:Y:S01]  /*2c00*/  IMAD R10, R19.reuse, c[0x0][0x290], RZ ;  /* 0x0000a400130a7a24 */ /* 0x040fe200078e02ff */
[----:B------:R-:W-:Y:S01]  /*2c10*/  LOP3.LUT R56, R12, 0xfffffff8, RZ, 0xc0, !PT ;  /* 0xfffffff80c387812 */ /* 0x000fe200078ec0ff */
[----:B------:R-:W-:Y:S01]  /*2c20*/  IMAD R14, R19, c[0x0][0x280], RZ ;  /* 0x0000a000130e7a24 */ /* 0x000fe200078e02ff */
[----:B------:R-:W-:Y:S01]  /*2c30*/  @P1 LOP3.LUT R207, R207, 0x8, RZ, 0xfc, !PT ;  /* 0x00000008cfcf1812 */ /* 0x000fe200078efcff */
[----:B------:R-:W-:Y:S01]  /*2c40*/  IMAD R11, R0, c[0x0][0x2b4], R11 ;  /* 0x0000ad00000b7a24 */ /* 0x000fe200078e020b */
[-C--:B------:R-:W-:Y:S01]  /*2c50*/  SHF.L.U64.HI R102, R105, R103.reuse, c[0x0][0x294] ;  /* 0x0000a50069667619 */ /* 0x080fe20000010267 */
[C---:B------:R-:W-:Y:S01]  /*2c60*/  IMAD R10, R99.reuse, c[0x0][0x294], R10 ;  /* 0x0000a500630a7a24 */ /* 0x040fe200078e020a */
[C---:B------:R-:W-:Y:S01]  /*2c70*/  SHF.L.U64.HI R103, R106.reuse, R103, c[0x0][0x284] ;  /* 0x0000a1006a677619 */ /* 0x040fe20000010267 */
[C---:B------:R-:W-:Y:S01]  /*2c80*/  IMAD R0, R99.reuse, c[0x0][0x284], R14 ;  /* 0x0000a10063007a24 */ /* 0x040fe200078e020e */
[----:B------:R-:W-:Y:S01]  /*2c90*/  SHF.L.U32 R106, R106, 0x5, RZ ;  /* 0x000000056a6a7819 */ /* 0x000fe200000006ff */
[----:B------:R-:W-:Y:S01]  /*2ca0*/  IMAD.WIDE.U32 R66, R99, c[0x0][0x290], R4 ;  /* 0x0000a40063427a25 */ /* 0x000fe200078e0004 */
[----:B------:R-:W-:-:S02]  /*2cb0*/  IADD3 R92, R79, R21, RZ ;  /* 0x000000154f5c7210 */ /* 0x000fc40007ffe0ff */
[----:B------:R-:W-:Y:S01]  /*2cc0*/  SHF.R.S32.HI R90, RZ, 0x3, R13 ;  /* 0x00000003ff5a7819 */ /* 0x000fe2000001140d */
[C---:B------:R-:W-:Y:S01]  /*2cd0*/  IMAD.WIDE.U32 R64, R99.reuse, c[0x0][0x280], R2 ;  /* 0x0000a00063407a25 */ /* 0x040fe200078e0002 */
[----:B------:R-:W-:Y:S02]  /*2ce0*/  SHF.R.S32.HI R89, RZ, 0x3, R12 ;  /* 0x00000003ff597819 */ /* 0x000fe4000001140c */
[----:B------:R-:W-:Y:S01]  /*2cf0*/  IADD3 R86, R10, R67, RZ ;  /* 0x000000430a567210 */ /* 0x000fe20007ffe0ff */
[C---:B------:R-:W-:Y:S01]  /*2d00*/  IMAD.WIDE.U32 R70, R99.reuse, c[0x0][0x290], R8 ;  /* 0x0000a40063467a25 */ /* 0x040fe200078e0008 */
[----:B------:R-:W-:Y:S02]  /*2d10*/  IADD3 R83, R0, R65, RZ ;  /* 0x0000004100537210 */ /* 0x000fe40007ffe0ff */
[----:B------:R-:W-:Y:S01]  /*2d20*/  SHF.R.S32.HI R85, RZ, 0x1f, R57 ;  /* 0x0000001fff557819 */ /* 0x000fe20000011439 */
[----:B------:R-:W-:Y:S01]  /*2d30*/  IMAD.WIDE.U32 R68, R99, c[0x0][0x280], R6 ;  /* 0x0000a00063447a25 */ /* 0x000fe200078e0006 */
[----:B------:R-:W-:-:S02]  /*2d40*/  SHF.R.S32.HI R84, RZ, 0x1f, R56 ;  /* 0x0000001fff547819 */ /* 0x000fc40000011438 */
[----:B------:R-:W-:Y:S01]  /*2d50*/  SHF.L.U32 R81, R15, 0x1, RZ ;  /* 0x000000010f517819 */ /* 0x000fe200000006ff */
[----:B------:R-:W-:Y:S01]  /*2d60*/  IMAD.SHL.U32 R105, R105, 0x20, RZ ;  /* 0x0000002069697824 */ /* 0x000fe200078e00ff */
[----:B------:R-:W-:Y:S01]  /*2d70*/  @P0 LOP3.LUT R207, R207, 0x10, RZ, 0xfc, !PT ;  /* 0x00000010cfcf0812 */ /* 0x000fe200078efcff */
[C---:B------:R-:W-:Y:S02]  /*2d80*/  IMAD R94, R20.reuse, c[0x0][0x214], R77 ;  /* 0x00008500145e7a24 */ /* 0x040fe400078e024d */
[----:B------:R-:W-:Y:S02]  /*2d90*/  IMAD R93, R20, c[0x0][0x1ec], R75 ;  /* 0x00007b00145d7a24 */ /* 0x000fe400078e024b */
[----:B------:R-:W-:Y:S02]  /*2da0*/  IMAD.IADD R91, R73, 0x1, R11 ;  /* 0x00000001495b7824 */ /* 0x000fe400078e020b */
[----:B------:R-:W-:Y:S02]  /*2db0*/  IMAD.IADD R88, R71, 0x1, R10 ;  /* 0x0000000147587824 */ /* 0x000fe400078e020a */
[----:B------:R-:W-:-:S02]  /*2dc0*/  IMAD.IADD R87, R69, 0x1, R0 ;  /* 0x0000000145577824 */ /* 0x000fc400078e0200 */
[----:B------:R-:W-:Y:S02]  /*2dd0*/  IMAD.SHL.U32 R82, R17, 0x2, RZ ;  /* 0x0000000211527824 */ /* 0x000fe400078e00ff */
.L_x_193:
[----:B------:R-:W-:Y:S01]  /*2de0*/  IMAD.SHL.U32 R52, R45, 0x20, RZ ;  /* 0x000000202d347824 */ /* 0x000fe200078e00ff */
[----:B------:R-:W-:Y:S04]  /*2df0*/  DEPBAR.LE SB0, 0x0 ;  /* 0x000080000000791a */ /* 0x000fe80000000000 */
[----:B------:R-:W-:Y:S01]  /*2e00*/  IMAD.IADD R0, R218, 0x1, R52 ;  /* 0x00000001da007824 */ /* 0x000fe200078e0234 */
[----:B------:R-:W-:Y:S01]  /*2e10*/  ISETP.NE.AND P1, PT, R109, 0x1, PT ;  /* 0x000000016d00780c */ /* 0x000fe20003f25270 */
[----:B------:R-:W-:Y:S01]  /*2e20*/  IMAD.MOV.U32 R49, RZ, RZ, RZ ;  /* 0x000000ffff317224 */ /* 0x000fe200078e00ff */
[----:B------:R-:W-:Y:S01]  /*2e30*/  WARPSYNC 0xffffffff ;  /* 0xffffffff00007948 */ /* 0x000fe20003800000 */
[----:B------:R-:W-:Y:S01]  /*2e40*/  IMAD.IADD R2, R96, 0x1, R0 ;  /* 0x0000000160027824 */ /* 0x000fe200078e0200 */
[----:B------:R-:W-:Y:S01]  /*2e50*/  ISETP.GE.AND P0, PT, R0, R55, PT ;  /* 0x000000370000720c */ /* 0x000fe20003f06270 */
[----:B------:R-:W-:Y:S01]  /*2e60*/  BSSY B1, `(.L_x_175) ;  /* 0x00002a4000017945 */ /* 0x000fe20003800000 */
[----:B------:R-:W-:Y:S01]  /*2e70*/  ISETP.GE.AND P2, PT, R108, 0x1, PT ;  /* 0x000000016c00780c */ /* 0x000fe20003f46270 */
[----:B------:R-:W-:Y:S01]  /*2e80*/  IMAD.MOV.U32 R0, RZ, RZ, R2 ;  /* 0x000000ffff007224 */ /* 0x000fe200078e0002 */
[----:B------:R-:W-:Y:S05]  /*2e90*/  ISETP.GT.OR P0, PT, R218, 0x1f, P0 ;  /* 0x0000001fda00780c */ /* 0x000fea0000704670 */
[----:B------:R-:W-:Y:S05]  /*2ea0*/  @P1 IMAD.HI.U32 R3, R2, c[0x0][0x2bc], RZ ;  /* 0x0000af0002031a27 */ /* 0x000fea00078e00ff */
[----:B------:R-:W-:Y:S04]  /*2eb0*/  @P1 SHF.R.U32.HI R0, RZ, c[0x0][0x2c0], R3 ;  /* 0x0000b000ff001a19 */ /* 0x000fe80000011603 */
[C---:B------:R-:W-:Y:S04]  /*2ec0*/  @!P0 IADD3 R3, P1, R0.reuse, R72, RZ ;  /* 0x0000004800038210 */ /* 0x040fe80007f3e0ff */
[----:B-1----:R-:W-:Y:S01]  /*2ed0*/  @!P0 LEA.HI.X.SX32 R5, R0, R91, 0x1, P1 ;  /* 0x0000005b00058211 */ /* 0x002fe200008f0eff */
[----:B------:R-:W-:Y:S01]  /*2ee0*/  IMAD.MOV R0, RZ, RZ, -R0 ;  /* 0x000000ffff007224 */ /* 0x000fe200078e0a00 */
[C---:B------:R-:W-:Y:S03]  /*2ef0*/  @!P0 LEA R4, P1, R3.reuse, c[0x0][0x2a0], 0x2 ;  /* 0x0000a80003048a11 */ /* 0x040fe600078210ff */
[----:B------:R-:W-:Y:S01]  /*2f00*/  IMAD R50, R0, c[0x0][0x2b8], R2 ;  /* 0x0000ae0000327a24 */ /* 0x000fe200078e0202 */
[----:B------:R-:W-:Y:S03]  /*2f10*/  @!P0 LEA.HI.X R5, R3, c[0x0][0x2a4], R5, 0x2, P1 ;  /* 0x0000a90003058a11 */ /* 0x000fe600008f1405 */
[C---:B------:R-:W-:Y:S01]  /*2f20*/  IMAD.WIDE.U32 R2, R50.reuse, c[0x0][0x1e0], RZ ;  /* 0x0000780032027a25 */ /* 0x040fe200078e00ff */
[----:B------:R-:W-:Y:S01]  /*2f30*/  SHF.R.S32.HI R53, RZ, 0x1f, R50 ;  /* 0x0000001fff357819 */ /* 0x000fe20000011432 */
[----:B------:R-:W2:Y:S04]  /*2f40*/  @!P0 LDG.E R49, [R4.64] ;  /* 0x0000000804318981 */ /* 0x000ea8000c1e1900 */
[----:B------:R-:W-:Y:S01]  /*2f50*/  IMAD R0, R53, c[0x0][0x1e0], RZ ;  /* 0x0000780035007a24 */ /* 0x000fe200078e02ff */
[----:B------:R-:W-:Y:S03]  /*2f60*/  BAR.SYNC.DEFER_BLOCKING 0x0 ;  /* 0x0000000000007b1d */ /* 0x000fe60000010000 */
[----:B------:R-:W-:Y:S04]  /*2f70*/  IMAD R0, R50, c[0x0][0x1e4], R0 ;  /* 0x0000790032007a24 */ /* 0x000fe800078e0200 */
[----:B------:R-:W-:Y:S01]  /*2f80*/  IMAD.IADD R3, R3, 0x1, R0 ;  /* 0x0000000103037824 */ /* 0x000fe200078e0200 */
[----:B--2---:R-:W-:Y:S03]  /*2f90*/  SHF.R.S32.HI R54, RZ, 0x1f, R49 ;  /* 0x0000001fff367819 */ /* 0x004fe60000011431 */
[C---:B------:R-:W-:Y:S04]  /*2fa0*/  IMAD.WIDE.U32 R2, R49.reuse, c[0x0][0x1f0], R2 ;  /* 0x00007c0031027a25 */ /* 0x040fe800078e0002 */
[----:B------:R-:W-:Y:S01]  /*2fb0*/  IMAD R4, R54, c[0x0][0x1f0], RZ ;  /* 0x00007c0036047a24 */ /* 0x000fe200078e02ff */
[----:B------:R-:W-:Y:S03]  /*2fc0*/  IADD3 R0, P0, R74, R2, RZ ;  /* 0x000000024a007210 */ /* 0x000fe60007f1e0ff */
[----:B------:R-:W-:Y:S05]  /*2fd0*/  IMAD R4, R49, c[0x0][0x1f4], R4 ;  /* 0x00007d0031047a24 */ /* 0x000fea00078e0204 */
[----:B------:R-:W-:Y:S02]  /*2fe0*/  IADD3.X R2, R93, R3, R4, P0, !PT ;  /* 0x000000035d027210 */ /* 0x000fe400007fe404 */
[C---:B------:R-:W-:Y:S04]  /*2ff0*/  LEA R20, P0, R0.reuse, c[0x0][0x1c8], 0x1 ;  /* 0x0000720000147a11 */ /* 0x040fe800078008ff */
[----:B------:R-:W-:Y:S01]  /*3000*/  LEA.HI.X R18, R0, c[0x0][0x1cc], R2, 0x1, P0 ;  /* 0x0000730000127a11 */ /* 0x000fe200000f0c02 */
[----:B----4-:R-:W-:-:S05]  /*3010*/  @!P2 BRA `(.L_x_176) ;  /* 0x000026d00000a947 */ /* 0x010fca0003800000 */
[-C--:B------:R-:W-:Y:S01]  /*3020*/  IMAD R3, R103, R45.reuse, RZ ;  /* 0x0000002d67037224 */ /* 0x080fe200078e02ff */
[----:B------:R-:W-:Y:S01]  /*3030*/  ISETP.NE.AND P0, PT, RZ, UR5, PT ;  /* 0x00000005ff007c0c */ /* 0x000fe2000bf05270 */
[-C--:B------:R-:W-:Y:S01]  /*3040*/  IMAD R2, R102, R45.reuse, RZ ;  /* 0x0000002d66027224 */ /* 0x080fe200078e02ff */
[----:B------:R-:W-:Y:S01]  /*3050*/  SHF.R.S32.HI R0, RZ, 0x1f, R45 ;  /* 0x0000001fff007819 */ /* 0x000fe2000001142d */
[----:B------:R-:W-:Y:S01]  /*3060*/  IMAD.WIDE.U32 R8, R106, R45, RZ ;  /* 0x0000002d6a087225 */ /* 0x000fe200078e00ff */
[----:B------:R-:W-:Y:S03]  /*3070*/  IADD3 R4, -R52, R55, RZ ;  /* 0x0000003734047210 */ /* 0x000fe60007ffe1ff */
[----:B------:R-:W-:Y:S01]  /*3080*/  IMAD R3, R0, R106, R3 ;  /* 0x0000006a00037224 */ /* 0x000fe200078e0203 */
[----:B------:R-:W-:Y:S01]  /*3090*/  IMNMX R51, R4, 0x20, PT ;  /* 0x0000002004337817 */ /* 0x000fe20003800200 */
[----:B------:R-:W-:Y:S02]  /*30a0*/  IMAD R2, R0, R105, R2 ;  /* 0x0000006900027224 */ /* 0x000fe400078e0202 */
[----:B------:R-:W-:Y:S01]  /*30b0*/  IMAD.WIDE.U32 R10, R105, R45, RZ ;  /* 0x0000002d690a7225 */ /* 0x000fe200078e00ff */
[----:B------:R-:W-:Y:S04]  /*30c0*/  IADD3 R19, R9, R3, RZ ;  /* 0x0000000309137210 */ /* 0x000fe80007ffe0ff */
[----:B------:R-:W-:Y:S01]  /*30d0*/  IADD3 R21, R11, R2, RZ ;  /* 0x000000020b157210 */ /* 0x000fe20007ffe0ff */
[----:B------:R-:W-:-:S05]  /*30e0*/  @!P0 BRA `(.L_x_177) ;  /* 0x000012e000008947 */ /* 0x000fca0003800000 */
[----:B------:R-:W-:Y:S01]  /*30f0*/  ISETP.GE.AND P1, PT, R208, R51, PT ;  /* 0x00000033d000720c */ /* 0x000fe20003f26270 */
[----:B------:R-:W-:Y:S01]  /*3100*/  BSSY B0, `(.L_x_178) ;  /* 0x000002a000007945 */ /* 0x000fe20003800000 */
[----:B------:R-:W-:Y:S01]  /*3110*/  CS2R R30, SRZ ;  /* 0x00000000001e7805 */ /* 0x000fe2000001ff00 */
[----:B------:R-:W-:Y:S01]  /*3120*/  CS2R R28, SRZ ;  /* 0x00000000001c7805 */ /* 0x000fe2000001ff00 */
[----:B------:R-:W-:Y:S01]  /*3130*/  CS2R R26, SRZ ;  /* 0x00000000001a7805 */ /* 0x000fe2000001ff00 */
[----:B------:R-:W-:Y:S01]  /*3140*/  CS2R R24, SRZ ;  /* 0x0000000000187805 */ /* 0x000fe2000001ff00 */
[----:B------:R-:W-:Y:S01]  /*3150*/  CS2R R16, SRZ ;  /* 0x0000000000107805 */ /* 0x000fe2000001ff00 */
[----:B------:R-:W-:Y:S01]  /*3160*/  CS2R R12, SRZ ;  /* 0x00000000000c7805 */ /* 0x000fe2000001ff00 */
[----:B------:R-:W-:Y:S01]  /*3170*/  CS2R R6, SRZ ;  /* 0x0000000000067805 */ /* 0x000fe2000001ff00 */
[----:B------:R-:W-:Y:S04]  /*3180*/  CS2R R2, SRZ ;  /* 0x0000000000027805 */ /* 0x000fe8000001ff00 */
[----:B------:R-:W-:-:S05]  /*3190*/  @P1 BRA `(.L_x_179) ;  /* 0x0000020000001947 */ /* 0x000fca0003800000 */
[----:B------:R-:W-:Y:S01]  /*31a0*/  IADD3 R0, P0, R64, R8, RZ ;  /* 0x0000000840007210 */ /* 0x000fe20007f1e0ff */
[----:B------:R-:W-:Y:S01]  /*31b0*/  CS2R R24, SRZ ;  /* 0x0000000000187805 */ /* 0x000fe2000001ff00 */
[----:B------:R-:W-:Y:S01]  /*31c0*/  CS2R R26, SRZ ;  /* 0x00000000001a7805 */ /* 0x000fe2000001ff00 */
[----:B------:R-:W-:Y:S01]  /*31d0*/  CS2R R6, SRZ ;  /* 0x0000000000067805 */ /* 0x000fe2000001ff00 */
[----:B------:R-:W-:Y:S01]  /*31e0*/  CS2R R28, SRZ ;  /* 0x00000000001c7805 */ /* 0x000fe2000001ff00 */
[----:B------:R-:W-:Y:S01]  /*31f0*/  IMAD.X R3, R19, 0x1, R83, P0 ;  /* 0x0000000113037824 */ /* 0x000fe200000e0653 */
[----:B------:R-:W-:Y:S01]  /*3200*/  IADD3 R2, P0, R66, R10, RZ ;  /* 0x0000000a42027210 */ /* 0x000fe20007f1e0ff */
[----:B------:R-:W-:Y:S01]  /*3210*/  CS2R R12, SRZ ;  /* 0x00000000000c7805 */ /* 0x000fe2000001ff00 */
[----:B------:R-:W-:Y:S01]  /*3220*/  CS2R R30, SRZ ;  /* 0x00000000001e7805 */ /* 0x000fe2000001ff00 */
[----:B------:R-:W-:Y:S02]  /*3230*/  CS2R R16, SRZ ;  /* 0x0000000000107805 */ /* 0x000fe4000001ff00 */
[----:B------:R-:W-:Y:S01]  /*3240*/  IMAD.X R5, R21, 0x1, R86, P0 ;  /* 0x0000000115057824 */ /* 0x000fe200000e0656 */
[C---:B------:R-:W-:Y:S04]  /*3250*/  LEA R8, P0, R0.reuse, c[0x0][0x270], 0x1 ;  /* 0x00009c0000087a11 */ /* 0x040fe800078008ff */
[----:B------:R-:W-:Y:S02]  /*3260*/  LEA.HI.X R9, R0, c[0x0][0x274], R3, 0x1, P0 ;  /* 0x00009d0000097a11 */ /* 0x000fe400000f0c03 */
[C---:B------:R-:W-:Y:S04]  /*3270*/  LEA R4, P0, R2.reuse, c[0x0][0x288], 0x1 ;  /* 0x0000a20002047a11 */ /* 0x040fe800078008ff */
[----:B------:R-:W-:Y:S02]  /*3280*/  LEA.HI.X R5, R2, c[0x0][0x28c], R5, 0x1, P0 ;  /* 0x0000a30002057a11 */ /* 0x000fe400000f0c05 */
[----:B------:R-:W-:Y:S01]  /*3290*/  ISETP.GE.AND P0, PT, R138, c[0x0][0x27c], PT ;  /* 0x00009f008a007a0c */ /* 0x000fe20003f06270 */
[----:B------:R-:W-:Y:S11]  /*32a0*/  CS2R R2, SRZ ;  /* 0x0000000000027805 */ /* 0x000ff6000001ff00 */
[----:B------:R-:W-:Y:S01]  /*32b0*/  @!UPT UIADD3 URZ, URZ, URZ, URZ ;  /* 0x0000003f3f3ff290 */ /* 0x000fe2000fffe03f */
[----:B------:R1:W5:Y:S04]  /*32c0*/  @!P0 LDG.E.64 R24, [R8.64] ;  /* 0x0000000808188981 */ /* 0x000368000c1e1b00 */
[----:B------:R1:W5:Y:S01]  /*32d0*/  @!P0 LDG.E.64 R2, [R4.64] ;  /* 0x0000000804028981 */ /* 0x000362000c1e1b00 */
[----:B------:R-:W-:Y:S11]  /*32e0*/  ISETP.GE.AND P0, PT, R142, c[0x0][0x27c], PT ;  /* 0x00009f008e007a0c */ /* 0x000ff60003f06270 */
[----:B------:R-:W-:Y:S02]  /*32f0*/  @!UPT UIADD3 URZ, URZ, URZ, URZ ;  /* 0x0000003f3f3ff290 */ /* 0x000fe4000fffe03f */
[----:B------:R1:W5:Y:S04]  /*3300*/  @!P0 LDG.E.64 R26, [R8.64+0x40] ;  /* 0x00004008081a8981 */ /* 0x000368000c1e1b00 */
[----:B------:R1:W5:Y:S01]  /*3310*/  @!P0 LDG.E.64 R6, [R4.64+0x40] ;  /* 0x0000400804068981 */ /* 0x000362000c1e1b00 */
[----:B------:R-:W-:Y:S11]  /*3320*/  ISETP.GE.AND P0, PT, R140, c[0x0][0x27c], PT ;  /* 0x00009f008c007a0c */ /* 0x000ff60003f06270 */
[----:B------:R-:W-:Y:S02]  /*3330*/  @!UPT UIADD3 URZ, URZ, URZ, URZ ;  /* 0x0000003f3f3ff290 */ /* 0x000fe4000fffe03f */
[----:B------:R1:W5:Y:S04]  /*3340*/  @!P0 LDG.E.64 R28, [R8.64+0x80] ;  /* 0x00008008081c8981 */ /* 0x000368000c1e1b00 */
[----:B------:R1:W5:Y:S01]  /*3350*/  @!P0 LDG.E.64 R12, [R4.64+0x80] ;  /* 0x00008008040c8981 */ /* 0x000362000c1e1b00 */
[----:B------:R-:W-:Y:S11]  /*3360*/  ISETP.GE.AND P0, PT, R141, c[0x0][0x27c], PT ;  /* 0x00009f008d007a0c */ /* 0x000ff60003f06270 */
[----:B------:R-:W-:Y:S02]  /*3370*/  @!UPT UIADD3 URZ, URZ, URZ, URZ ;  /* 0x0000003f3f3ff290 */ /* 0x000fe4000fffe03f */
[----:B------:R1:W5:Y:S04]  /*3380*/  @!P0 LDG.E.64 R30, [R8.64+0xc0] ;  /* 0x0000c008081e8981 */ /* 0x000368000c1e1b00 */
[----:B------:R1:W5:Y:S02]  /*3390*/  @!P0 LDG.E.64 R16, [R4.64+0xc0] ;  /* 0x0000c00804108981 */ /* 0x000364000c1e1b00 */
.L_x_179:
[----:B------:R-:W-:Y:S05]  /*33a0*/  BSYNC B0 ;  /* 0x0000000000007941 */ /* 0x000fea0003800000 */
.L_x_178:
[----:B------:R2:W3:Y:S04]  /*33b0*/  SHFL.IDX PT, R40, R18, RZ, 0x181f ;  /* 0x00181fff12287589 */ /* 0x0004e800000e0000 */
[----:B------:R2:W4:Y:S01]  /*33c0*/  SHFL.IDX PT, R39, R20, RZ, 0x181f ;  /* 0x00181fff14277589 */ /* 0x00052200000e0000 */
[----:B------:R-:W-:-:S05]  /*33d0*/  @P1 BRA `(.L_x_180) ;  /* 0x000024c000001947 */ /* 0x000fca0003800000 */
[----:B------:R-:W-:Y:S01]  /*33e0*/  ISETP.GE.AND P0, PT, R132, c[0x0][0x1d4], PT ;  /* 0x0000750084007a0c */ /* 0x000fe20003f06270 */
[----:B-1---5:R-:W-:Y:S01]  /*33f0*/  IMAD.MOV.U32 R8, RZ, RZ, R30 ;  /* 0x000000ffff087224 */ /* 0x022fe200078e001e */
[----:B------:R-:W-:Y:S01]  /*3400*/  MOV R0, R29 ;  /* 0x0000001d00007202 */ /* 0x000fe20000000f00 */
[----:B------:R-:W-:Y:S01]  /*3410*/  IMAD.MOV.U32 R5, RZ, RZ, R31 ;  /* 0x000000ffff057224 */ /* 0x000fe200078e001f */
[----:B------:R-:W-:Y:S01]  /*3420*/  BSSY B0, `(.L_x_181) ;  /* 0x000004a000007945 */ /* 0x000fe20003800000 */
[----:B------:R-:W-:Y:S03]  /*3430*/  IMAD.MOV.U32 R4, RZ, RZ, R28 ;  /* 0x000000ffff047224 */ /* 0x000fe600078e001c */
[----:B------:R-:W-:Y:S01]  /*3440*/  PRMT R34, R8, 0x5410, R5 ;  /* 0x0000541008227816 */ /* 0x000fe20000000005 */
[----:B------:R-:W-:Y:S01]  /*3450*/  IMAD.MOV.U32 R8, RZ, RZ, R26 ;  /* 0x000000ffff087224 */ /* 0x000fe200078e001a */
[----:B------:R-:W-:Y:S01]  /*3460*/  PRMT R33, R4, 0x5410, R0 ;  /* 0x0000541004217816 */ /* 0x000fe20000000000 */
[----:B------:R-:W-:Y:S01]  /*3470*/  IMAD.MOV.U32 R5, RZ, RZ, R27 ;  /* 0x000000ffff057224 */ /* 0x000fe200078e001b */
[----:B------:R-:W-:Y:S01]  /*3480*/  MOV R4, R16 ;  /* 0x0000001000047202 */ /* 0x000fe20000000f00 */
[----:B------:R-:W-:Y:S03]  /*3490*/  IMAD.MOV.U32 R0, RZ, RZ, R17 ;  /* 0x000000ffff007224 */ /* 0x000fe600078e0011 */
[----:B------:R-:W-:Y:S01]  /*34a0*/  PRMT R32, R8, 0x5410, R5 ;  /* 0x0000541008207816 */ /* 0x000fe20000000005 */
[----:B------:R-:W-:Y:S01]  /*34b0*/  IMAD.MOV.U32 R8, RZ, RZ, R12 ;  /* 0x000000ffff087224 */ /* 0x000fe200078e000c */
[----:B------:R-:W-:Y:S01]  /*34c0*/  PRMT R21, R4, 0x5410, R0 ;  /* 0x0000541004157816 */ /* 0x000fe20000000000 */
[----:B------:R-:W-:Y:S01]  /*34d0*/  IMAD.MOV.U32 R4, RZ, RZ, R6 ;  /* 0x000000ffff047224 */ /* 0x000fe200078e0006 */
[----:B------:R-:W-:Y:S02]  /*34e0*/  MOV R5, R13 ;  /* 0x0000000d00057202 */ /* 0x000fe40000000f00 */
[----:B------:R-:W-:Y:S02]  /*34f0*/  MOV R0, R7 ;  /* 0x0000000700007202 */ /* 0x000fe40000000f00 */
[----:B--2---:R-:W-:Y:S02]  /*3500*/  PRMT R20, R8, 0x5410, R5 ;  /* 0x0000541008147816 */ /* 0x004fe40000000005 */
[----:B------:R-:W-:Y:S01]  /*3510*/  PRMT R19, R4, 0x5410, R0 ;  /* 0x0000541004137816 */ /* 0x000fe20000000000 */
[----:B------:R-:W-:-:S05]  /*3520*/  @P0 BRA `(.L_x_182) ;  /* 0x0000039000000947 */ /* 0x000fca0003800000 */
[C---:B----4-:R-:W-:Y:S01]  /*3530*/  LEA R36, P0, R132.reuse, R39, 0x1 ;  /* 0x0000002784247211 */ /* 0x050fe200078008ff */
[----:B------:R-:W1:Y:S01]  /*3540*/  LDS.128 R8, [R198+0xc080] ;  /* 0x00c08000c6087984 */ /* 0x000e620000000c00 */
[----:B------:R-:W-:Y:S01]  /*3550*/  MOV R4, R2 ;  /* 0x0000000200047202 */ /* 0x000fe20000000f00 */
[----:B------:R-:W-:Y:S01]  /*3560*/  IMAD.MOV.U32 R15, RZ, RZ, R3 ;  /* 0x000000ffff0f7224 */ /* 0x000fe200078e0003 */
[----:B---3--:R-:W-:Y:S02]  /*3570*/  LEA.HI.X R37, R132, R40, R133, 0x1, P0 ;  /* 0x0000002884257211 */ /* 0x008fe400000f0c85 */
[----:B------:R-:W-:Y:S02]  /*3580*/  ISETP.GE.AND P0, PT, R138, c[0x0][0x27c], PT ;  /* 0x00009f008a007a0c */ /* 0x000fe40003f06270 */
[----:B------:R-:W-:Y:S11]  /*3590*/  MOV R5, R24 ;  /* 0x0000001800057202 */ /* 0x000ff60000000f00 */
[----:B------:R-:W-:Y:S01]  /*35a0*/  @!P0 HADD2.F32 R4, -RZ, R4.H0_H0 ;  /* 0x20000004ff048230 */ /* 0x000fe20000004100 */
[----:B------:R-:W-:Y:S01]  /*35b0*/  @!P0 SHF.R.U64 R14, R2, 0x10, R3 ;  /* 0x00000010020e8819 */ /* 0x000fe20000001203 */
[----:B------:R-:W-:Y:S01]  /*35c0*/  @!P0 HADD2.F32 R23, -RZ, R5.H0_H0 ;  /* 0x20000005ff178230 */ /* 0x000fe20000004100 */
[----:B------:R-:W-:Y:S01]  /*35d0*/  @!P0 SHF.R.U64 R24, R24, 0x10, R25 ;  /* 0x0000001018188819 */ /* 0x000fe20000001219 */
[----:B------:R-:W-:Y:S01]  /*35e0*/  @!P0 HADD2.F32 R15, -RZ, R15.H0_H0 ;  /* 0x2000000fff0f8230 */ /* 0x000fe20000004100 */
[----:B------:R-:W-:Y:S02]  /*35f0*/  @!P0 SHF.R.U32.HI R18, RZ, 0x10, R3 ;  /* 0x00000010ff128819 */ /* 0x000fe40000011603 */
[----:B-1----:R-:W-:Y:S02]  /*3600*/  @!P0 MOV R0, R8 ;  /* 0x0000000800008202 */ /* 0x002fe40000000f00 */
[----:B------:R-:W-:Y:S03]  /*3610*/  @!P0 MOV R2, R9 ;  /* 0x0000000900028202 */ /* 0x000fe60000000f00 */
[--C-:B------:R-:W-:Y:S02]  /*3620*/  @!P0 HADD2.F32 R22, -RZ, R0.reuse.H1_H1 ;  /* 0x30000000ff168230 */ /* 0x100fe40000004100 */
[----:B------:R-:W-:Y:S02]  /*3630*/  @!P0 HADD2.F32 R5, -RZ, R0.H0_H0 ;  /* 0x20000000ff058230 */ /* 0x000fe40000004100 */
[----:B------:R-:W-:Y:S01]  /*3640*/  @!P0 HADD2.F32 R3, -RZ, R2.H0_H0 ;  /* 0x20000002ff038230 */ /* 0x000fe20000004100 */
[CC--:B------:R-:W-:Y:S02]  /*3650*/  @!P0 FMUL.FTZ R35, R22.reuse, R4.reuse ;  /* 0x0000000416238220 */ /* 0x0c0fe40000410000 */
[C---:B------:R-:W-:Y:S01]  /*3660*/  @!P0 FMUL.FTZ R0, R5.reuse, R4 ;  /* 0x0000000405008220 */ /* 0x040fe20000410000 */
[----:B------:R-:W-:Y:S01]  /*3670*/  @!P0 HADD2.F32 R4, -RZ, R14.H0_H0 ;  /* 0x2000000eff048230 */ /* 0x000fe20000004100 */
[-C--:B------:R-:W-:Y:S01]  /*3680*/  @!P0 FFMA.FTZ R35, R5, R23.reuse, -R35 ;  /* 0x0000001705238223 */ /* 0x080fe20000010823 */
[----:B------:R-:W-:Y:S01]  /*3690*/  @!P0 HADD2.F32 R5, -RZ, R2.H1_H1 ;  /* 0x30000002ff058230 */ /* 0x000fe20000004100 */
[----:B------:R-:W-:Y:S01]  /*36a0*/  @!P0 FFMA.FTZ R0, R22, R23, R0 ;  /* 0x0000001716008223 */ /* 0x000fe20000010000 */
[----:B------:R-:W-:Y:S01]  /*36b0*/  @!P0 HADD2.F32 R14, -RZ, R24.H0_H0 ;  /* 0x20000018ff0e8230 */ /* 0x000fe20000004100 */
[-C--:B------:R-:W-:Y:S01]  /*36c0*/  @!P0 FMUL.FTZ R2, R3, R4.reuse ;  /* 0x0000000403028220 */ /* 0x080fe20000410000 */
[----:B------:R-:W-:Y:S01]  /*36d0*/  MOV R23, R25 ;  /* 0x0000001900177202 */ /* 0x000fe20000000f00 */
[----:B------:R-:W-:Y:S01]  /*36e0*/  @!P0 FMUL.FTZ R22, R5, R4 ;  /* 0x0000000405168220 */ /* 0x000fe20000410000 */
[----:B------:R-:W-:Y:S01]  /*36f0*/  @!P0 SHF.R.U32.HI R24, RZ, 0x10, R25 ;  /* 0x00000010ff188819 */ /* 0x000fe20000011619 */
[----:B------:R-:W-:Y:S02]  /*3700*/  @!P0 IMAD.MOV.U32 R4, RZ, RZ, R10 ;  /* 0x000000ffff048224 */ /* 0x000fe400078e000a */
[-C--:B------:R-:W-:Y:S01]  /*3710*/  @!P0 FFMA.FTZ R38, R3, R14.reuse, -R22 ;  /* 0x0000000e03268223 */ /* 0x080fe20000010816 */
[----:B------:R-:W-:Y:S01]  /*3720*/  @!P0 MOV R3, R11 ;  /* 0x0000000b00038202 */ /* 0x000fe20000000f00 */
[----:B------:R-:W-:Y:S01]  /*3730*/  @!P0 FFMA.FTZ R2, R5, R14, R2 ;  /* 0x0000000e05028223 */ /* 0x000fe20000010002 */
[--C-:B------:R-:W-:Y:S02]  /*3740*/  @!P0 HADD2.F32 R22, -RZ, R4.reuse.H1_H1 ;  /* 0x30000004ff168230 */ /* 0x100fe40000004100 */
[----:B------:R-:W-:Y:S02]  /*3750*/  @!P0 HADD2.F32 R4, -RZ, R4.H0_H0 ;  /* 0x20000004ff048230 */ /* 0x000fe40000004100 */
[----:B------:R-:W-:Y:S01]  /*3760*/  @!P0 HADD2.F32 R5, -RZ, R3.H0_H0 ;  /* 0x20000003ff058230 */ /* 0x000fe20000004100 */
[-C--:B------:R-:W-:Y:S01]  /*3770*/  @!P0 FMUL.FTZ R25, R22, R15.reuse ;  /* 0x0000000f16198220 */ /* 0x080fe20000410000 */
[----:B------:R-:W-:Y:S01]  /*3780*/  @!P0 HADD2.F32 R23, -RZ, R23.H0_H0 ;  /* 0x20000017ff178230 */ /* 0x000fe20000004100 */
[----:B------:R-:W-:Y:S01]  /*3790*/  @!P0 F2FP.PACK_AB R2, R2, R38 ;  /* 0x000000260202823e */ /* 0x000fe200000000ff */
[----:B------:R-:W-:Y:S02]  /*37a0*/  @!P0 HADD2.F32 R14, -RZ, R18.H0_H0 ;  /* 0x20000012ff0e8230 */ /* 0x000fe40000004100 */
[----:B------:R-:W-:Y:S01]  /*37b0*/  @!P0 HADD2.F32 R18, -RZ, R3.H1_H1 ;  /* 0x30000003ff128230 */ /* 0x000fe20000004100 */
[C---:B------:R-:W-:Y:S01]  /*37c0*/  @!P0 FMUL.FTZ R3, R4.reuse, R15 ;  /* 0x0000000f04038220 */ /* 0x040fe20000410000 */
[----:B------:R-:W-:Y:S01]  /*37d0*/  @!P0 HADD2.F32 R15, -RZ, R24.H0_H0 ;  /* 0x20000018ff0f8230 */ /* 0x000fe20000004100 */
[-C--:B------:R-:W-:Y:S02]  /*37e0*/  @!P0 FFMA.FTZ R25, R4, R23.reuse, -R25 ;  /* 0x0000001704198223 */ /* 0x080fe40000010819 */
[CC--:B------:R-:W-:Y:S02]  /*37f0*/  @!P0 FMUL.FTZ R4, R5.reuse, R14.reuse ;  /* 0x0000000e05048220 */ /* 0x0c0fe40000410000 */
[----:B------:R-:W-:Y:S02]  /*3800*/  @!P0 FMUL.FTZ R24, R18, R14 ;  /* 0x0000000e12188220 */ /* 0x000fe40000410000 */
[----:B------:R-:W-:Y:S02]  /*3810*/  @!P0 FFMA.FTZ R3, R22, R23, R3 ;  /* 0x0000001716038223 */ /* 0x000fe40000010003 */
[----:B------:R-:W-:Y:S01]  /*3820*/  @!P0 FFMA.FTZ R24, R5, R15, -R24 ;  /* 0x0000000f05188223 */ /* 0x000fe20000010818 */
[----:B------:R-:W-:Y:S01]  /*3830*/  @!P0 F2FP.PACK_AB R5, R0, R35 ;  /* 0x000000230005823e */ /* 0x000fe200000000ff */
[----:B------:R-:W-:Y:S01]  /*3840*/  @!P0 FFMA.FTZ R4, R18, R15, R4 ;  /* 0x0000000f12048223 */ /* 0x000fe20000010004 */
[----:B------:R-:W-:Y:S01]  /*3850*/  @!P0 F2FP.PACK_AB R3, R3, R25 ;  /* 0x000000190303823e */ /* 0x000fe200000000ff */
[----:B------:R-:W-:Y:S01]  /*3860*/  @!P0 IMAD.MOV.U32 R9, RZ, RZ, R2 ;  /* 0x000000ffff098224 */ /* 0x000fe200078e0002 */
[----:B------:R-:W-:Y:S02]  /*3870*/  @!P0 MOV R8, R5 ;  /* 0x0000000500088202 */ /* 0x000fe40000000f00 */
[----:B------:R-:W-:Y:S02]  /*3880*/  @!P0 F2FP.PACK_AB R0, R4, R24 ;  /* 0x000000180400823e */ /* 0x000fe400000000ff */
[----:B------:R-:W-:Y:S02]  /*3890*/  @!P0 MOV R10, R3 ;  /* 0x00000003000a8202 */ /* 0x000fe40000000f00 */
[----:B------:R-:W-:Y:S05]  /*38a0*/  @!P0 MOV R11, R0 ;  /* 0x00000000000b8202 */ /* 0x000fea0000000f00 */
[----:B------:R1:W-:Y:S02]  /*38b0*/  ST.E.128 [R36.64], R8 ;  /* 0x0000000824007985 */ /* 0x0003e4000c101d08 */
.L_x_182:
[----:B------:R-:W-:Y:S05]  /*38c0*/  BSYNC B0 ;  /* 0x0000000000007941 */ /* 0x000fea0003800000 */
.L_x_181:
[----:B------:R-:W-:Y:S01]  /*38d0*/  ISETP.GE.AND P0, PT, R135, c[0x0][0x1d4], PT ;  /* 0x0000750087007a0c */ /* 0x000fe20003f06270 */
[----:B------:R-:W-:Y:S01]  /*38e0*/  @!UPT UIADD3 URZ, URZ, URZ, URZ ;  /* 0x0000003f3f3ff290 */ /* 0x000fe2000fffe03f */
[----:B------:R-:W-:Y:S11]  /*38f0*/  BSSY B0, `(.L_x_183) ;  /* 0x0000038000007945 */ /* 0x000ff60003800000 */
[----:B------:R-:W-:-:S05]  /*3900*/  @P0 BRA `(.L_x_184) ;  /* 0x0000036000000947 */ /* 0x000fca0003800000 */
[C---:B----4-:R-:W-:Y:S01]  /*3910*/  LEA R24, P0, R204.reuse, R39, 0x1 ;  /* 0x00000027cc187211 */ /* 0x050fe200078008ff */
[----:B-1----:R-:W1:Y:S03]  /*3920*/  LDS.128 R8, [R198+0xd080] ;  /* 0x00d08000c6087984 */ /* 0x002e660000000c00 */
[----:B---3--:R-:W-:Y:S02]  /*3930*/  LEA.HI.X R25, R204, R40, R209, 0x1, P0 ;  /* 0x00000028cc197211 */ /* 0x008fe400000f0cd1 */
[----:B------:R-:W-:Y:S11]  /*3940*/  ISETP.GE.AND P0, PT, R142, c[0x0][0x27c], PT ;  /* 0x00009f008e007a0c */ /* 0x000ff60003f06270 */
[----:B------:R-:W-:Y:S02]  /*3950*/  @!UPT UIADD3 URZ, URZ, URZ, URZ ;  /* 0x0000003f3f3ff290 */ /* 0x000fe4000fffe03f */
[----:B------:R-:W-:Y:S01]  /*3960*/  @!P0 HADD2.F32 R0, -RZ, R19.H0_H0 ;  /* 0x20000013ff008230 */ /* 0x000fe20000004100 */
[----:B------:R-:W-:Y:S01]  /*3970*/  @!P0 SHF.R.U64 R4, R6, 0x10, R7 ;  /* 0x0000001006048819 */ /* 0x000fe20000001207 */
[----:B------:R-:W-:Y:S01]  /*3980*/  @!P0 HADD2.F32 R6, -RZ, R32.H0_H0 ;  /* 0x20000020ff068230 */ /* 0x000fe20000004100 */
[----:B------:R-:W-:Y:S02]  /*3990*/  @!P0 SHF.R.U64 R15, R26, 0x10, R27 ;  /* 0x000000101a0f8819 */ /* 0x000fe4000000121b */
[----:B------:R-:W-:Y:S01]  /*39a0*/  @!P0 SHF.R.U32.HI R7, RZ, 0x10, R7 ;  /* 0x00000010ff078819 */ /* 0x000fe20000011607 */
[----:B------:R-:W-:Y:S01]  /*39b0*/  @!P0 HADD2.F32 R4, -RZ, R4.H0_H0 ;  /* 0x20000004ff048230 */ /* 0x000fe20000004100 */
[----:B------:R-:W-:Y:S01]  /*39c0*/  @!P0 SHF.R.U32.HI R23, RZ, 0x10, R27 ;  /* 0x00000010ff178819 */ /* 0x000fe2000001161b */
[----:B------:R-:W-:Y:S02]  /*39d0*/  @!P0 HADD2.F32 R15, -RZ, R15.H0_H0 ;  /* 0x2000000fff0f8230 */ /* 0x000fe40000004100 */
[----:B------:R-:W-:Y:S02]  /*39e0*/  @!P0 HADD2.F32 R7, -RZ, R7.H0_H0 ;  /* 0x20000007ff078230 */ /* 0x000fe40000004100 */
[----:B------:R-:W-:Y:S01]  /*39f0*/  @!P0 HADD2.F32 R23, -RZ, R23.H0_H0 ;  /* 0x20000017ff178230 */ /* 0x000fe20000004100 */
[----:B-1----:R-:W-:Y:S02]  /*3a00*/  @!P0 MOV R2, R8 ;  /* 0x0000000800028202 */ /* 0x002fe40000000f00 */
[----:B------:R-:W-:Y:S03]  /*3a10*/  @!P0 MOV R3, R9 ;  /* 0x0000000900038202 */ /* 0x000fe60000000f00 */
[--C-:B------:R-:W-:Y:S02]  /*3a20*/  @!P0 HADD2.F32 R5, -RZ, R2.reuse.H1_H1 ;  /* 0x30000002ff058230 */ /* 0x100fe40000004100 */
[----:B------:R-:W-:Y:S02]  /*3a30*/  @!P0 HADD2.F32 R2, -RZ, R2.H0_H0 ;  /* 0x20000002ff028230 */ /* 0x000fe40000004100 */
[--C-:B------:R-:W-:Y:S01]  /*3a40*/  @!P0 HADD2.F32 R14, -RZ, R3.reuse.H1_H1 ;  /* 0x30000003ff0e8230 */ /* 0x100fe20000004100 */
[CC--:B------:R-:W-:Y:S01]  /*3a50*/  @!P0 FMUL.FTZ R18, R5.reuse, R0.reuse ;  /* 0x0000000005128220 */ /* 0x0c0fe20000410000 */
[----:B------:R-:W-:Y:S01]  /*3a60*/  @!P0 HADD2.F32 R3, -RZ, R3.H0_H0 ;  /* 0x20000003ff038230 */ /* 0x000fe20000004100 */
[C---:B------:R-:W-:Y:S02]  /*3a70*/  @!P0 FMUL.FTZ R0, R2.reuse, R0 ;  /* 0x0000000002008220 */ /* 0x040fe40000410000 */
[-C--:B------:R-:W-:Y:S02]  /*3a80*/  @!P0 FFMA.FTZ R35, R2, R6.reuse, -R18 ;  /* 0x0000000602238223 */ /* 0x080fe40000010812 */
[----:B------:R-:W-:Y:S01]  /*3a90*/  @!P0 FFMA.FTZ R0, R5, R6, R0 ;  /* 0x0000000605008223 */ /* 0x000fe20000010000 */
[----:B------:R-:W-:Y:S01]  /*3aa0*/  @!P0 MOV R5, R10 ;  /* 0x0000000a00058202 */ /* 0x000fe20000000f00 */
[CC--:B------:R-:W-:Y:S02]  /*3ab0*/  @!P0 FMUL.FTZ R18, R14.reuse, R4.reuse ;  /* 0x000000040e128220 */ /* 0x0c0fe40000410000 */
[C---:B------:R-:W-:Y:S01]  /*3ac0*/  @!P0 FMUL.FTZ R2, R3.reuse, R4 ;  /* 0x0000000403028220 */ /* 0x040fe20000410000 */
[----:B------:R-:W-:Y:S01]  /*3ad0*/  @!P0 MOV R4, R11 ;  /* 0x0000000b00048202 */ /* 0x000fe20000000f00 */
[-C--:B------:R-:W-:Y:S01]  /*3ae0*/  @!P0 FFMA.FTZ R27, R3, R15.reuse, -R18 ;  /* 0x0000000f031b8223 */ /* 0x080fe20000010812 */
[----:B------:R-:W-:Y:S01]  /*3af0*/  @!P0 HADD2.F32 R18, -RZ, R5.H1_H1 ;  /* 0x30000005ff128230 */ /* 0x000fe20000004100 */
[----:B------:R-:W-:Y:S01]  /*3b00*/  @!P0 FFMA.FTZ R2, R14, R15, R2 ;  /* 0x0000000f0e028223 */ /* 0x000fe20000010002 */
[----:B------:R-:W-:Y:S02]  /*3b10*/  @!P0 HADD2.F32 R3, -RZ, R19.H1_H1 ;  /* 0x30000013ff038230 */ /* 0x000fe40000004100 */
[----:B------:R-:W-:Y:S02]  /*3b20*/  @!P0 HADD2.F32 R6, -RZ, R5.H0_H0 ;  /* 0x20000005ff068230 */ /* 0x000fe40000004100 */
[----:B------:R-:W-:Y:S01]  /*3b30*/  @!P0 F2FP.PACK_AB R2, R2, R27 ;  /* 0x0000001b0202823e */ /* 0x000fe200000000ff */
[----:B------:R-:W-:Y:S02]  /*3b40*/  @!P0 HADD2.F32 R5, -RZ, R4.H0_H0 ;  /* 0x20000004ff058230 */ /* 0x000fe40000004100 */
[----:B------:R-:W-:Y:S01]  /*3b50*/  @!P0 HADD2.F32 R19, -RZ, R32.H1_H1 ;  /* 0x30000020ff138230 */ /* 0x000fe20000004100 */
[----:B------:R-:W-:Y:S01]  /*3b60*/  @!P0 MOV R9, R2 ;  /* 0x0000000200098202 */ /* 0x000fe20000000f00 */
[----:B------:R-:W-:Y:S01]  /*3b70*/  @!P0 HADD2.F32 R22, -RZ, R4.H1_H1 ;  /* 0x30000004ff168230 */ /* 0x000fe20000004100 */
[-C--:B------:R-:W-:Y:S02]  /*3b80*/  @!P0 FMUL.FTZ R4, R18, R3.reuse ;  /* 0x0000000312048220 */ /* 0x080fe40000410000 */
[C---:B------:R-:W-:Y:S02]  /*3b90*/  @!P0 FMUL.FTZ R3, R6.reuse, R3 ;  /* 0x0000000306038220 */ /* 0x040fe40000410000 */
[----:B------:R-:W-:Y:S02]  /*3ba0*/  @!P0 FFMA.FTZ R6, R6, R19, -R4 ;  /* 0x0000001306068223 */ /* 0x000fe40000010804 */
[CC--:B------:R-:W-:Y:S02]  /*3bb0*/  @!P0 FMUL.FTZ R4, R5.reuse, R7.reuse ;  /* 0x0000000705048220 */ /* 0x0c0fe40000410000 */
[----:B------:R-:W-:Y:S02]  /*3bc0*/  @!P0 FMUL.FTZ R26, R22, R7 ;  /* 0x00000007161a8220 */ /* 0x000fe40000410000 */
[----:B------:R-:W-:Y:S02]  /*3bd0*/  @!P0 FFMA.FTZ R3, R18, R19, R3 ;  /* 0x0000001312038223 */ /* 0x000fe40000010003 */
[----:B------:R-:W-:Y:S01]  /*3be0*/  @!P0 FFMA.FTZ R26, R5, R23, -R26 ;  /* 0x00000017051a8223 */ /* 0x000fe2000001081a */
[----:B------:R-:W-:Y:S01]  /*3bf0*/  @!P0 F2FP.PACK_AB R5, R0, R35 ;  /* 0x000000230005823e */ /* 0x000fe200000000ff */
[----:B------:R-:W-:Y:S01]  /*3c00*/  @!P0 FFMA.FTZ R4, R22, R23, R4 ;  /* 0x0000001716048223 */ /* 0x000fe20000010004 */
[----:B------:R-:W-:Y:S02]  /*3c10*/  @!P0 F2FP.PACK_AB R3, R3, R6 ;  /* 0x000000060303823e */ /* 0x000fe400000000ff */
[----:B------:R-:W-:Y:S02]  /*3c20*/  @!P0 MOV R8, R5 ;  /* 0x0000000500088202 */ /* 0x000fe40000000f00 */
[----:B------:R-:W-:Y:S02]  /*3c30*/  @!P0 F2FP.PACK_AB R0, R4, R26 ;  /* 0x0000001a0400823e */ /* 0x000fe400000000ff */
[----:B------:R-:W-:Y:S02]  /*3c40*/  @!P0 MOV R10, R3 ;  /* 0x00000003000a8202 */ /* 0x000fe40000000f00 */
[----:B------:R-:W-:Y:S05]  /*3c50*/  @!P0 MOV R11, R0 ;  /* 0x00000000000b8202 */ /* 0x000fea0000000f00 */
[----:B------:R1:W-:Y:S02]  /*3c60*/  ST.E.128 [R24.64], R8 ;  /* 0x0000000818007985 */ /* 0x0003e4000c101d08 */
.L_x_184:
[----:B------:R-:W-:Y:S05]  /*3c70*/  BSYNC B0 ;  /* 0x0000000000007941 */ /* 0x000fea0003800000 */
.L_x_183:
        /* <DEDUP_REMOVED lines=10> */
[--C-:B------:R-:W-:Y:S01]  /*3d20*/  @!P0 SHF.R.U64 R4, R12, 0x10, R13.reuse ;  /* 0x000000100c048819 */ /* 0x100fe2000000120d */
[--C-:B------:R-:W-:Y:S01]  /*3d30*/  @!P0 HADD2.F32 R6, -RZ, R33.reuse.H0_H0 ;  /* 0x20000021ff068230 */ /* 0x100fe20000004100 */
[----:B------:R-:W-:Y:S01]  /*3d40*/  @!P0 SHF.R.U32.HI R7, RZ, 0x10, R13 ;  /* 0x00000010ff078819 */ /* 0x000fe2000001160d */
[----:B------:R-:W-:Y:S01]  /*3d50*/  @!P0 HADD2.F32 R15, -RZ, R33.H1_H1 ;  /* 0x30000021ff0f8230 */ /* 0x000fe20000004100 */
[--C-:B------:R-:W-:Y:S01]  /*3d60*/  @!P0 SHF.R.U64 R13, R28, 0x10, R29.reuse ;  /* 0x000000101c0d8819 */ /* 0x100fe2000000121d */
        /* <DEDUP_REMOVED lines=20> */
[--C-:B------:R-:W-:Y:S01]  /*3eb0*/  @!P0 HADD2.F32 R14, -RZ, R5.reuse.H1_H1 ;  /* 0x30000005ff0e8230 */ /* 0x100fe20000004100 */
[----:B------:R-:W-:Y:S01]  /*3ec0*/  @!P0 FFMA.FTZ R2, R12, R13, R2 ;  /* 0x0000000d0c028223 */ /* 0x000fe20000010002 */
[----:B------:R-:W-:Y:S02]  /*3ed0*/  @!P0 HADD2.F32 R3, -RZ, R20.H1_H1 ;  /* 0x30000014ff038230 */ /* 0x000fe40000004100 */
[----:B------:R-:W-:Y:S02]  /*3ee0*/  @!P0 HADD2.F32 R6, -RZ, R5.H0_H0 ;  /* 0x20000005ff068230 */ /* 0x000fe40000004100 */
[----:B------:R-:W-:Y:S01]  /*3ef0*/  @!P0 F2FP.PACK_AB R2, R2, R24 ;  /* 0x000000180202823e */ /* 0x000fe200000000ff */
[--C-:B------:R-:W-:Y:S02]  /*3f00*/  @!P0 HADD2.F32 R5, -RZ, R4.reuse.H0_H0 ;  /* 0x20000004ff058230 */ /* 0x100fe40000004100 */
[----:B------:R-:W-:Y:S01]  /*3f10*/  @!P0 HADD2.F32 R18, -RZ, R4.H1_H1 ;  /* 0x30000004ff128230 */ /* 0x000fe20000004100 */
[-C--:B------:R-:W-:Y:S01]  /*3f20*/  @!P0 FMUL.FTZ R4, R14, R3.reuse ;  /* 0x000000030e048220 */ /* 0x080fe20000410000 */
[----:B------:R-:W-:Y:S01]  /*3f30*/  @!P0 MOV R9, R2 ;  /* 0x0000000200098202 */ /* 0x000fe20000000f00 */
        /* <DEDUP_REMOVED lines=14> */
.L_x_186:
[----:B------:R-:W-:Y:S05]  /*4020*/  BSYNC B0 ;  /* 0x0000000000007941 */ /* 0x000fea0003800000 */
.L_x_185:
[----:B------:R-:W-:Y:S11]  /*4030*/  ISETP.GE.AND P0, PT, R200, c[0x0][0x1d4], PT ;  /* 0x00007500c8007a0c */ /* 0x000ff60003f06270 */
[----:B------:R-:W-:Y:S02]  /*4040*/  @!UPT UIADD3 URZ, URZ, URZ, URZ ;  /* 0x0000003f3f3ff290 */ /* 0x000fe4000fffe03f */
[----:B------:R-:W-:-:S05]  /*4050*/  @P0 BRA `(.L_x_180) ;  /* 0x0000184000000947 */ /* 0x000fca0003800000 */
[C---:B-1--4-:R-:W-:Y:S01]  /*4060*/  LEA R22, P0, R200.reuse, R39, 0x1 ;  /* 0x00000027c8167211 */ /* 0x052fe200078008ff */
[----:B------:R-:W1:Y:S03]  /*4070*/  LDS.128 R8, [R198+0xf080] ;  /* 0x00f08000c6087984 */ /* 0x000e660000000c00 */
[----:B---3--:R-:W-:Y:S02]  /*4080*/  LEA.HI.X R23, R200, R40, R210, 0x1, P0 ;  /* 0x00000028c8177211 */ /* 0x008fe400000f0cd2 */
[----:B------:R-:W-:Y:S11]  /*4090*/  ISETP.GE.AND P0, PT, R141, c[0x0][0x27c], PT ;  /* 0x00009f008d007a0c */ /* 0x000ff60003f06270 */
[----:B------:R-:W-:Y:S02]  /*40a0*/  @!UPT UIADD3 URZ, URZ, URZ, URZ ;  /* 0x0000003f3f3ff290 */ /* 0x000fe4000fffe03f */
[----:B------:R-:W-:Y:S01]  /*40b0*/  @!P0 HADD2.F32 R0, -RZ, R21.H0_H0 ;  /* 0x20000015ff008230 */ /* 0x000fe20000004100 */
[----:B------:R-:W-:Y:S01]  /*40c0*/  @!P0 SHF.R.U64 R4, R16, 0x10, R17 ;  /* 0x0000001010048819 */ /* 0x000fe20000001211 */
[--C-:B------:R-:W-:Y:S01]  /*40d0*/  @!P0 HADD2.F32 R6, -RZ, R34.reuse.H0_H0 ;  /* 0x20000022ff068230 */ /* 0x100fe20000004100 */
[----:B------:R-:W-:Y:S01]  /*40e0*/  @!P0 SHF.R.U64 R13, R30, 0x10, R31 ;  /* 0x000000101e0d8819 */ /* 0x000fe2000000121f */
[----:B------:R-:W-:Y:S01]  /*40f0*/  @!P0 HADD2.F32 R15, -RZ, R34.H1_H1 ;  /* 0x30000022ff0f8230 */ /* 0x000fe20000004100 */
        /* <DEDUP_REMOVED lines=35> */
[-C--:B------:R-:W-:Y:S01]  /*4330*/  @!P0 FFMA.FTZ R18, R5, R17.reuse, -R18 ;  /* 0x0000001105128223 */ /* 0x080fe20000010812 */
[----:B------:R-:W-:Y:S01]  /*4340*/  @!P0 F2FP.PACK_AB R5, R0, R20 ;  /* 0x000000140005823e */ /* 0x000fe200000000ff */
[----:B------:R-:W-:Y:S01]  /*4350*/  @!P0 FFMA.FTZ R4, R16, R17, R4 ;  /* 0x0000001110048223 */ /* 0x000fe20000010004 */
[----:B------:R-:W-:Y:S02]  /*4360*/  @!P0 F2FP.PACK_AB R3, R3, R6 ;  /* 0x000000060303823e */ /* 0x000fe400000000ff */
[----:B------:R-:W-:Y:S02]  /*4370*/  @!P0 MOV R8, R5 ;  /* 0x0000000500088202 */ /* 0x000fe40000000f00 */
[----:B------:R-:W-:Y:S02]  /*4380*/  @!P0 F2FP.PACK_AB R0, R4, R18 ;  /* 0x000000120400823e */ /* 0x000fe400000000ff */
[----:B------:R-:W-:Y:S02]  /*4390*/  @!P0 MOV R10, R3 ;  /* 0x00000003000a8202 */ /* 0x000fe40000000f00 */
[----:B------:R-:W-:Y:S05]  /*43a0*/  @!P0 MOV R11, R0 ;  /* 0x00000000000b8202 */ /* 0x000fea0000000f00 */
[----:B------:R1:W-:Y:S01]  /*43b0*/  ST.E.128 [R22.64], R8 ;  /* 0x0000000816007985 */ /* 0x0003e2000c101d08 */
[----:B------:R-:W-:-:S05]  /*43c0*/  BRA `(.L_x_180) ;  /* 0x000014d000007947 */ /* 0x000fca0003800000 */
.L_x_177:
        /* <DEDUP_REMOVED lines=17> */
[----:B------:R-:W-:Y:S05]  /*44e0*/  IADD3 R3, P0, R70, R10, RZ ;  /* 0x0000000a46037210 */ /* 0x000fea0007f1e0ff */
[----:B------:R-:W-:Y:S01]  /*44f0*/  IMAD.X R10, R21, 0x1, R88, P0 ;  /* 0x00000001150a7824 */ /* 0x000fe200000e0658 */
[C---:B------:R-:W-:Y:S04]  /*4500*/  LEA R8, P0, R0.reuse, c[0x0][0x270], 0x1 ;  /* 0x00009c0000087a11 */ /* 0x040fe800078008ff */
[----:B------:R-:W-:Y:S02]  /*4510*/  LEA.HI.X R9, R0, c[0x0][0x274], R2, 0x1, P0 ;  /* 0x00009d0000097a11 */ /* 0x000fe400000f0c02 */
[C---:B------:R-:W-:Y:S04]  /*4520*/  LEA R2, P0, R3.reuse, c[0x0][0x288], 0x1 ;  /* 0x0000a20003027a11 */ /* 0x040fe800078008ff */
[----:B------:R-:W-:Y:S02]  /*4530*/  LEA.HI.X R3, R3, c[0x0][0x28c], R10, 0x1, P0 ;  /* 0x0000a30003037a11 */ /* 0x000fe400000f0c0a */
[----:B------:R-:W-:Y:S11]  /*4540*/  ISETP.GE.AND P0, PT, R132, c[0x0][0x27c], PT ;  /* 0x00009f0084007a0c */ /* 0x000ff60003f06270 */
[----:B------:R-:W-:Y:S02]  /*4550*/  @!UPT UIADD3 URZ, URZ, URZ, URZ ;  /* 0x0000003f3f3ff290 */ /* 0x000fe4000fffe03f */
[----:B------:R1:W5:Y:S04]  /*4560*/  @!P0 LDG.E.128 R24, [R8.64] ;  /* 0x0000000808188981 */ /* 0x000368000c1e1d00 */
[----:B------:R1:W5:Y:S01]  /*4570*/  @!P0 LDG.E.128 R4, [R2.64] ;  /* 0x0000000802048981 */ /* 0x000362000c1e1d00 */
[----:B------:R-:W-:Y:S11]  /*4580*/  ISETP.GE.AND P0, PT, R135, c[0x0][0x27c], PT ;  /* 0x00009f0087007a0c */ /* 0x000ff60003f06270 */
[----:B------:R-:W-:Y:S02]  /*4590*/  @!UPT UIADD3 URZ, URZ, URZ, URZ ;  /* 0x0000003f3f3ff290 */ /* 0x000fe4000fffe03f */
[----:B------:R1:W5:Y:S04]  /*45a0*/  @!P0 LDG.E.128 R28, [R8.64+0x80] ;  /* 0x00008008081c8981 */ /* 0x000368000c1e1d00 */
[----:B------:R1:W5:Y:S02]  /*45b0*/  @!P0 LDG.E.128 R12, [R2.64+0x80] ;  /* 0x00008008020c8981 */ /* 0x000364000c1e1d00 */
.L_x_188:
[----:B------:R-:W-:Y:S05]  /*45c0*/  BSYNC B0 ;  /* 0x0000000000007941 */ /* 0x000fea0003800000 */
.L_x_187:
[----:B------:R2:W3:Y:S04]  /*45d0*/  SHFL.IDX PT, R41, R18, RZ, 0x181f ;  /* 0x00181fff12297589 */ /* 0x0004e800000e0000 */
[----:B------:R2:W4:Y:S01]  /*45e0*/  SHFL.IDX PT, R40, R20, RZ, 0x181f ;  /* 0x00181fff14287589 */ /* 0x00052200000e0000 */
[----:B------:R-:W-:-:S05]  /*45f0*/  @P1 BRA `(.L_x_180) ;  /* 0x000012a000001947 */ /* 0x000fca0003800000 */
[----:B------:R-:W-:Y:S01]  /*4600*/  ISETP.GE.AND P0, PT, R132, c[0x0][0x1d4], PT ;  /* 0x0000750084007a0c */ /* 0x000fe20003f06270 */
[----:B-1---5:R-:W-:Y:S01]  /*4610*/  IMAD.MOV.U32 R8, RZ, RZ, R30 ;  /* 0x000000ffff087224 */ /* 0x022fe200078e001e */
[----:B------:R-:W-:Y:S01]  /*4620*/  IADD3 R98, -R101, c[0x0][0x1d4], RZ ;  /* 0x0000750065627a10 */ /* 0x000fe20007ffe1ff */
[----:B------:R-:W-:Y:S01]  /*4630*/  IMAD.MOV.U32 R3, RZ, RZ, R31 ;  /* 0x000000ffff037224 */ /* 0x000fe200078e001f */
[----:B------:R-:W-:Y:S01]  /*4640*/  SHF.R.U32.HI R112, RZ, 0x3, R217 ;  /* 0x00000003ff707819 */ /* 0x000fe200000116d9 */
[----:B------:R-:W-:Y:S01]  /*4650*/  IMAD.MOV.U32 R2, RZ, RZ, R28 ;  /* 0x000000ffff027224 */ /* 0x000fe200078e001c */
[----:B------:R-:W-:Y:S01]  /*4660*/  BSSY B0, `(.L_x_189) ;  /* 0x000008a000007945 */ /* 0x000fe20003800000 */
[----:B------:R-:W-:Y:S01]  /*4670*/  IMAD.MOV.U32 R0, RZ, RZ, R29 ;  /* 0x000000ffff007224 */ /* 0x000fe200078e001d */
[----:B------:R-:W-:Y:S01]  /*4680*/  PRMT R39, R8, 0x5410, R3 ;  /* 0x0000541008277816 */ /* 0x000fe20000000003 */
[----:B------:R-:W-:Y:S01]  /*4690*/  IMAD.MOV.U32 R3, RZ, RZ, R15 ;  /* 0x000000ffff037224 */ /* 0x000fe200078e000f */
[----:B------:R-:W-:Y:S02]  /*46a0*/  MOV R8, R14 ;  /* 0x0000000e00087202 */ /* 0x000fe40000000f00 */
[----:B------:R-:W-:Y:S01]  /*46b0*/  PRMT R38, R2, 0x5410, R0 ;  /* 0x0000541002267816 */ /* 0x000fe20000000000 */
[----:B------:R-:W-:Y:S01]  /*46c0*/  IMAD.MOV.U32 R2, RZ, RZ, R12 ;  /* 0x000000ffff027224 */ /* 0x000fe200078e000c */
[----:B------:R-:W-:Y:S02]  /*46d0*/  MOV R0, R13 ;  /* 0x0000000d00007202 */ /* 0x000fe40000000f00 */
[----:B------:R-:W-:Y:S02]  /*46e0*/  PRMT R21, R8, 0x5410, R3 ;  /* 0x0000541008157816 */ /* 0x000fe40000000003 */
[----:B--2---:R-:W-:Y:S01]  /*46f0*/  PRMT R20, R2, 0x5410, R0 ;  /* 0x0000541002147816 */ /* 0x004fe20000000000 */
[----:B------:R-:W-:-:S05]  /*4700*/  @P0 BRA `(.L_x_190) ;  /* 0x000007f000000947 */ /* 0x000fca0003800000 */
[--C-:B------:R-:W-:Y:S01]  /*4710*/  IMAD.MOV.U32 R9, RZ, RZ, R5.reuse ;  /* 0x000000ffff097224 */ /* 0x100fe200078e0005 */
[----:B------:R-:W-:Y:S01]  /*4720*/  LOP3.LUT P2, RZ, R207, 0x2, RZ, 0xc0, !PT ;  /* 0x00000002cfff7812 */ /* 0x000fe2000784c0ff */
[----:B------:R-:W1:Y:S01]  /*4730*/  LDS.128 R16, [R82+0xc080] ;  /* 0x00c0800052107984 */ /* 0x000e620000000c00 */
[----:B------:R-:W-:Y:S02]  /*4740*/  ISETP.GE.AND P0, PT, R132, c[0x0][0x27c], PT ;  /* 0x00009f0084007a0c */ /* 0x000fe40003f06270 */
[----:B------:R-:W-:Y:S02]  /*4750*/  SEL R0, R101, R98, !P2 ;  /* 0x0000006265007207 */ /* 0x000fe40005000000 */
[----:B------:R-:W-:Y:S02]  /*4760*/  MOV R10, R24 ;  /* 0x00000018000a7202 */ /* 0x000fe40000000f00 */
[----:B------:R-:W-:Y:S02]  /*4770*/  SHF.R.S32.HI R2, RZ, 0x1f, R0 ;  /* 0x0000001fff027819 */ /* 0x000fe40000011400 */
[----:B------:R-:W-:Y:S02]  /*4780*/  MOV R37, R25 ;  /* 0x0000001900257202 */ /* 0x000fe40000000f00 */
[----:B------:R-:W-:Y:S03]  /*4790*/  LEA.HI R0, R2, R0, RZ, 0x4 ;  /* 0x0000000002007211 */ /* 0x000fe600078f20ff */
[----:B------:R-:W-:Y:S01]  /*47a0*/  @!P0 HADD2.F32 R22, -RZ, R10.H0_H0 ;  /* 0x2000000aff168230 */ /* 0x000fe20000004100 */
[----:B------:R-:W-:Y:S02]  /*47b0*/  LEA.HI.SX32 R0, R0, R90, 0x1c ;  /* 0x0000005a00007211 */ /* 0x000fe400078fe2ff */
[----:B------:R-:W-:Y:S02]  /*47c0*/  @!P0 SHF.R.U32.HI R10, RZ, 0x10, R5 ;  /* 0x00000010ff0a8819 */ /* 0x000fe40000011605 */
[----:B------:R-:W-:Y:S02]  /*47d0*/  SHF.R.S32.HI R2, RZ, 0x1f, R0 ;  /* 0x0000001fff027819 */ /* 0x000fe40000011400 */
[----:B------:R-:W-:Y:S02]  /*47e0*/  SHF.L.U32 R43, R0, 0x3, RZ ;  /* 0x00000003002b7819 */ /* 0x000fe400000006ff */
[----:B------:R-:W-:Y:S02]  /*47f0*/  LEA.HI R0, R2, R0, RZ, 0x3 ;  /* 0x0000000002007211 */ /* 0x000fe400078f18ff */
[----:B------:R-:W-:Y:S03]  /*4800*/  LOP3.LUT R2, R217, 0x38, R43, 0xf8, !PT ;  /* 0x00000038d9027812 */ /* 0x000fe600078ef82b */
[----:B------:R-:W-:Y:S01]  /*4810*/  IMAD.SHL.U32 R0, R0, 0x100, RZ ;  /* 0x0000010000007824 */ /* 0x000fe200078e00ff */
[----:B------:R-:W-:Y:S04]  /*4820*/  LOP3.LUT R2, R2, R112, RZ, 0x3c, !PT ;  /* 0x0000007002027212 */ /* 0x000fe800078e3cff */
[----:B------:R-:W-:Y:S04]  /*4830*/  LOP3.LUT R0, R0, 0x7ffff800, RZ, 0xc0, !PT ;  /* 0x7ffff80000007812 */ /* 0x000fe800078ec0ff */
[----:B------:R-:W-:Y:S02]  /*4840*/  IADD3 R0, R2, R0, R219 ;  /* 0x0000000002007210 */ /* 0x000fe40007ffe0db */
[----:B-1----:R-:W-:Y:S02]  /*4850*/  @!P0 MOV R8, R16 ;  /* 0x0000001000088202 */ /* 0x002fe40000000f00 */
[----:B------:R-:W-:Y:S03]  /*4860*/  SHF.L.U32 R0, R0, 0x1, RZ ;  /* 0x0000000100007819 */ /* 0x000fe600000006ff */
[----:B------:R-:W-:Y:S02]  /*4870*/  @!P0 HADD2.F32 R3, -RZ, R8.H0_H0 ;  /* 0x20000008ff038230 */ /* 0x000fe40000004100 */
[----:B------:R1:W2:Y:S02]  /*4880*/  LDS.128 R32, [R0+0xc080] ;  /* 0x00c0800000207984 */ /* 0x0002a40000000c00 */
[----:B-1----:R-:W-:Y:S05]  /*4890*/  IMAD.MOV.U32 R0, RZ, RZ, R4 ;  /* 0x000000ffff007224 */ /* 0x002fea00078e0004 */
[----:B------:R-:W-:Y:S05]  /*48a0*/  @!P0 HADD2.F32 R2, -RZ, R0.H0_H0 ;  /* 0x20000000ff028230 */ /* 0x000fea0000004100 */
[-C--:B------:R-:W-:Y:S02]  /*48b0*/  @!P0 FMUL.FTZ R0, R3, R2.reuse ;  /* 0x0000000203008220 */ /* 0x080fe40000410000 */
[----:B--2---:R-:W-:Y:S05]  /*48c0*/  @!P0 IMAD.MOV.U32 R23, RZ, RZ, R32 ;  /* 0x000000ffff178224 */ /* 0x004fea00078e0020 */
[----:B------:R-:W-:Y:S05]  /*48d0*/  @!P0 HADD2.F32 R11, -RZ, R23.H0_H0 ;  /* 0x20000017ff0b8230 */ /* 0x000fea0000004100 */
[C---:B------:R-:W-:Y:S01]  /*48e0*/  @!P0 FMUL.FTZ R36, R11.reuse, R2 ;  /* 0x000000020b248220 */ /* 0x040fe20000410000 */
[----:B------:R-:W-:Y:S01]  /*48f0*/  @!P0 SHF.R.U64 R2, R4, 0x10, R5 ;  /* 0x0000001004028819 */ /* 0x000fe20000001205 */
[-C--:B------:R-:W-:Y:S01]  /*4900*/  @!P0 FFMA.FTZ R0, R11, R22.reuse, R0 ;  /* 0x000000160b008223 */ /* 0x080fe20000010000 */
[----:B------:R-:W-:Y:S01]  /*4910*/  @!P0 SHF.R.U64 R4, R24, 0x10, R25 ;  /* 0x0000001018048819 */ /* 0x000fe20000001219 */
[----:B------:R-:W-:Y:S01]  /*4920*/  @!P0 FFMA.FTZ R48, R3, R22, -R36 ;  /* 0x0000001603308223 */ /* 0x000fe20000010824 */
[----:B------:R-:W-:Y:S01]  /*4930*/  @!P0 HADD2.F32 R5, -RZ, R9.H0_H0 ;  /* 0x20000009ff058230 */ /* 0x000fe20000004100 */
[----:B------:R-:W-:Y:S01]  /*4940*/  @!P0 IMAD.MOV.U32 R36, RZ, RZ, R33 ;  /* 0x000000ffff248224 */ /* 0x000fe200078e0021 */
[----:B------:R-:W-:Y:S01]  /*4950*/  @!P0 HADD2.F32 R2, -RZ, R2.H0_H0 ;  /* 0x20000002ff028230 */ /* 0x000fe20000004100 */
[----:B------:R-:W-:Y:S01]  /*4960*/  @!P0 MOV R9, R17 ;  /* 0x0000001100098202 */ /* 0x000fe20000000f00 */
[----:B------:R-:W-:Y:S02]  /*4970*/  @!P0 HADD2.F32 R11, -RZ, R23.H1_H1 ;  /* 0x30000017ff0b8230 */ /* 0x000fe40000004100 */
[----:B------:R-:W-:Y:S02]  /*4980*/  @!P0 HADD2.F32 R3, -RZ, R8.H1_H1 ;  /* 0x30000008ff038230 */ /* 0x000fe40000004100 */
[----:B------:R-:W-:Y:S01]  /*4990*/  @!P0 HADD2.F32 R8, -RZ, R4.H0_H0 ;  /* 0x20000004ff088230 */ /* 0x000fe20000004100 */
[-C--:B------:R-:W-:Y:S01]  /*49a0*/  @!P0 FMUL.FTZ R23, R11, R2.reuse ;  /* 0x000000020b178220 */ /* 0x080fe20000410000 */
[----:B------:R-:W-:Y:S01]  /*49b0*/  @!P0 HADD2.F32 R22, -RZ, R36.H0_H0 ;  /* 0x20000024ff168230 */ /* 0x000fe20000004100 */
[C---:B------:R-:W-:Y:S01]  /*49c0*/  @!P0 FMUL.FTZ R2, R3.reuse, R2 ;  /* 0x0000000203028220 */ /* 0x040fe20000410000 */
[----:B------:R-:W-:Y:S01]  /*49d0*/  @!P0 HADD2.F32 R4, -RZ, R9.H0_H0 ;  /* 0x20000009ff048230 */ /* 0x000fe20000004100 */
[-C--:B------:R-:W-:Y:S01]  /*49e0*/  @!P0 FFMA.FTZ R47, R3, R8.reuse, -R23 ;  /* 0x00000008032f8223 */ /* 0x080fe20000010817 */
[----:B------:R-:W-:Y:S01]  /*49f0*/  @!P0 HADD2.F32 R23, -RZ, R37.H0_H0 ;  /* 0x20000025ff178230 */ /* 0x000fe20000004100 */
[-C--:B------:R-:W-:Y:S01]  /*4a00*/  @!P0 FMUL.FTZ R24, R22, R5.reuse ;  /* 0x0000000516188220 */ /* 0x080fe20000410000 */
[----:B------:R-:W-:Y:S01]  /*4a10*/  @!P0 SHF.R.U32.HI R37, RZ, 0x10, R25 ;  /* 0x00000010ff258819 */ /* 0x000fe20000011619 */
[----:B------:R-:W-:Y:S01]  /*4a20*/  @!P0 FFMA.FTZ R2, R11, R8, R2 ;  /* 0x000000080b028223 */ /* 0x000fe20000010002 */
[----:B------:R-:W-:Y:S01]  /*4a30*/  @!P0 MOV R11, R34 ;  /* 0x00000022000b8202 */ /* 0x000fe20000000f00 */
[----:B------:R-:W-:Y:S01]  /*4a40*/  @!P0 FMUL.FTZ R3, R4, R5 ;  /* 0x0000000504038220 */ /* 0x000fe20000410000 */
[----:B------:R-:W-:Y:S01]  /*4a50*/  @!P0 MOV R8, R18 ;  /* 0x0000001200088202 */ /* 0x000fe20000000f00 */
[----:B------:R-:W-:Y:S01]  /*4a60*/  IMAD.MOV.U32 R5, RZ, RZ, R6 ;  /* 0x000000ffff057224 */ /* 0x000fe200078e0006 */
[----:B------:R-:W-:Y:S01]  /*4a70*/  @!P0 SHF.R.U64 R6, R6, 0x10, R7 ;  /* 0x0000001006068819 */ /* 0x000fe20000001207 */
[-C--:B------:R-:W-:Y:S02]  /*4a80*/  @!P0 FFMA.FTZ R42, R4, R23.reuse, -R24 ;  /* 0x00000017042a8223 */ /* 0x080fe40000010818 */
[----:B------:R-:W-:Y:S01]  /*4a90*/  IMAD.MOV.U32 R4, RZ, RZ, R26 ;  /* 0x000000ffff047224 */ /* 0x000fe200078e001a */
[----:B------:R-:W-:Y:S01]  /*4aa0*/  @!P0 HADD2.F32 R5, -RZ, R5.H0_H0 ;  /* 0x20000005ff058230 */ /* 0x000fe20000004100 */
[----:B------:R-:W-:Y:S01]  /*4ab0*/  @!P0 FFMA.FTZ R3, R22, R23, R3 ;  /* 0x0000001716038223 */ /* 0x000fe20000010003 */
[--C-:B------:R-:W-:Y:S02]  /*4ac0*/  @!P0 HADD2.F32 R22, -RZ, R11.reuse.H0_H0 ;  /* 0x2000000bff168230 */ /* 0x100fe40000004100 */
[----:B------:R-:W-:Y:S02]  /*4ad0*/  @!P0 HADD2.F32 R23, -RZ, R4.H0_H0 ;  /* 0x20000004ff178230 */ /* 0x000fe40000004100 */
[----:B------:R-:W-:Y:S01]  /*4ae0*/  @!P0 HADD2.F32 R4, -RZ, R8.H0_H0 ;  /* 0x20000008ff048230 */ /* 0x000fe20000004100 */
[----:B------:R-:W-:Y:S01]  /*4af0*/  @!P0 FMUL.FTZ R24, R22, R5 ;  /* 0x0000000516188220 */ /* 0x000fe20000410000 */
[----:B------:R-:W-:Y:S03]  /*4b00*/  @!P0 HADD2.F32 R6, -RZ, R6.H0_H0 ;  /* 0x20000006ff068230 */ /* 0x000fe60000004100 */
[C---:B------:R-:W-:Y:S01]  /*4b10*/  @!P0 FFMA.FTZ R46, R4.reuse, R23, -R24 ;  /* 0x00000017042e8223 */ /* 0x040fe20000010818 */
[----:B------:R-:W-:Y:S01]  /*4b20*/  @!P0 HADD2.F32 R24, -RZ, R11.H1_H1 ;  /* 0x3000000bff188230 */ /* 0x000fe20000004100 */
[----:B------:R-:W-:Y:S01]  /*4b30*/  @!P0 FMUL.FTZ R5, R4, R5 ;  /* 0x0000000504058220 */ /* 0x000fe20000410000 */
[----:B------:R-:W-:Y:S03]  /*4b40*/  @!P0 SHF.R.U64 R4, R26, 0x10, R27 ;  /* 0x000000101a048819 */ /* 0x000fe6000000121b */
[-C--:B------:R-:W-:Y:S02]  /*4b50*/  @!P0 FMUL.FTZ R11, R24, R6.reuse ;  /* 0x00000006180b8220 */ /* 0x080fe40000410000 */
[----:B------:R-:W-:Y:S02]  /*4b60*/  @!P0 HADD2.F32 R25, -RZ, R4.H0_H0 ;  /* 0x20000004ff198230 */ /* 0x000fe40000004100 */
[----:B------:R-:W-:Y:S02]  /*4b70*/  @!P0 HADD2.F32 R4, -RZ, R8.H1_H1 ;  /* 0x30000008ff048230 */ /* 0x000fe40000004100 */
[----:B------:R-:W-:Y:S02]  /*4b80*/  @!P0 HADD2.F32 R8, -RZ, R10.H0_H0 ;  /* 0x2000000aff088230 */ /* 0x000fe40000004100 */
[----:B------:R-:W-:Y:S01]  /*4b90*/  @!P0 HADD2.F32 R10, -RZ, R36.H1_H1 ;  /* 0x30000024ff0a8230 */ /* 0x000fe20000004100 */
[C---:B------:R-:W-:Y:S01]  /*4ba0*/  @!P0 FFMA.FTZ R44, R4.reuse, R25, -R11 ;  /* 0x00000019042c8223 */ /* 0x040fe2000001080b */
[----:B------:R-:W-:Y:S01]  /*4bb0*/  @!P0 HADD2.F32 R11, -RZ, R37.H0_H0 ;  /* 0x20000025ff0b8230 */ /* 0x000fe20000004100 */
[----:B------:R-:W-:Y:S01]  /*4bc0*/  @!P0 FMUL.FTZ R6, R4, R6 ;  /* 0x0000000604068220 */ /* 0x000fe20000410000 */
[----:B------:R-:W-:Y:S01]  /*4bd0*/  @!P0 HADD2.F32 R4, -RZ, R9.H1_H1 ;  /* 0x30000009ff048230 */ /* 0x000fe20000004100 */
[----:B------:R-:W-:Y:S01]  /*4be0*/  @!P0 FMUL.FTZ R9, R10, R8 ;  /* 0x000000080a098220 */ /* 0x000fe20000410000 */
[----:B------:R-:W-:Y:S01]  /*4bf0*/  @!P0 F2FP.PACK_AB R37, R47, R48 ;  /* 0x000000302f25823e */ /* 0x000fe200000000ff */
[--C-:B------:R-:W-:Y:S01]  /*4c00*/  IMAD.MOV.U32 R36, RZ, RZ, R27.reuse ;  /* 0x000000ffff247224 */ /* 0x100fe200078e001b */
[----:B------:R-:W-:Y:S01]  /*4c10*/  @!P0 SHF.R.U32.HI R27, RZ, 0x10, R27 ;  /* 0x00000010ff1b8819 */ /* 0x000fe2000001161b */
[C---:B------:R-:W-:Y:S01]  /*4c20*/  @!P0 FFMA.FTZ R26, R4.reuse, R11, -R9 ;  /* 0x0000000b041a8223 */ /* 0x040fe20000010809 */
[----:B------:R-:W-:Y:S01]  /*4c30*/  @!P0 SHF.R.U32.HI R9, RZ, 0x10, R7 ;  /* 0x00000010ff098819 */ /* 0x000fe20000011607 */
[----:B------:R-:W-:Y:S01]  /*4c40*/  @!P0 FMUL.FTZ R4, R4, R8 ;  /* 0x0000000804048220 */ /* 0x000fe20000410000 */
[----:B------:R-:W-:Y:S01]  /*4c50*/  MOV R8, R7 ;  /* 0x0000000700087202 */ /* 0x000fe20000000f00 */
[----:B------:R-:W-:Y:S01]  /*4c60*/  @!P0 IMAD.MOV.U32 R16, RZ, RZ, R37 ;  /* 0x000000ffff108224 */ /* 0x000fe200078e0025 */
[----:B------:R-:W-:Y:S01]  /*4c70*/  @!P0 F2FP.PACK_AB R42, R26, R42 ;  /* 0x0000002a1a2a823e */ /* 0x000fe200000000ff */
[----:B------:R-:W-:Y:S01]  /*4c80*/  @!P0 IMAD.MOV.U32 R26, RZ, RZ, R35 ;  /* 0x000000ffff1a8224 */ /* 0x000fe200078e0023 */
[----:B------:R-:W-:Y:S01]  /*4c90*/  @!P0 HADD2.F32 R9, -RZ, R9.H0_H0 ;  /* 0x20000009ff098230 */ /* 0x000fe20000004100 */
[----:B------:R-:W-:Y:S01]  /*4ca0*/  @!P0 FFMA.FTZ R4, R10, R11, R4 ;  /* 0x0000000b0a048223 */ /* 0x000fe20000010004 */
[----:B------:R-:W-:Y:S01]  /*4cb0*/  @!P0 MOV R17, R42 ;  /* 0x0000002a00118202 */ /* 0x000fe20000000f00 */
[----:B------:R-:W-:Y:S01]  /*4cc0*/  @!P0 HADD2.F32 R10, -RZ, R8.H0_H0 ;  /* 0x20000008ff0a8230 */ /* 0x000fe20000004100 */
[----:B------:R-:W-:Y:S01]  /*4cd0*/  @!P0 MOV R8, R19 ;  /* 0x0000001300088202 */ /* 0x000fe20000000f00 */
[----:B------:R-:W-:Y:S01]  /*4ce0*/  @!P0 FFMA.FTZ R5, R22, R23, R5 ;  /* 0x0000001716058223 */ /* 0x000fe20000010005 */
[----:B------:R-:W-:Y:S01]  /*4cf0*/  @!P0 F2FP.PACK_AB R3, R4, R3 ;  /* 0x000000030403823e */ /* 0x000fe200000000ff */
[----:B------:R-:W-:Y:S01]  /*4d00*/  @!P0 FFMA.FTZ R6, R24, R25, R6 ;  /* 0x0000001918068223 */ /* 0x000fe20000010006 */
[----:B------:R-:W-:Y:S02]  /*4d10*/  @!P0 HADD2.F32 R11, -RZ, R26.H0_H0 ;  /* 0x2000001aff0b8230 */ /* 0x000fe40000004100 */
[----:B------:R-:W-:Y:S01]  /*4d20*/  @!P0 HADD2.F32 R22, -RZ, R36.H0_H0 ;  /* 0x20000024ff168230 */ /* 0x000fe20000004100 */
[----:B------:R-:W-:Y:S01]  /*4d30*/  @!P0 IMAD.MOV.U32 R33, RZ, RZ, R3 ;  /* 0x000000ffff218224 */ /* 0x000fe200078e0003 */
[----:B------:R-:W-:Y:S01]  /*4d40*/  @!P0 HADD2.F32 R7, -RZ, R8.H0_H0 ;  /* 0x20000008ff078230 */ /* 0x000fe20000004100 */
[----:B------:R-:W-:Y:S01]  /*4d50*/  @!P0 FMUL.FTZ R36, R11, R10 ;  /* 0x0000000a0b248220 */ /* 0x000fe20000410000 */
[----:B------:R-:W-:Y:S02]  /*4d60*/  @!P0 HADD2.F32 R23, -RZ, R26.H1_H1 ;  /* 0x3000001aff178230 */ /* 0x000fe40000004100 */
[----:B------:R-:W-:Y:S01]  /*4d70*/  @!P0 HADD2.F32 R8, -RZ, R8.H1_H1 ;  /* 0x30000008ff088230 */ /* 0x000fe20000004100 */
[C---:B------:R-:W-:Y:S02]  /*4d80*/  @!P0 FFMA.FTZ R36, R7.reuse, R22, -R36 ;  /* 0x0000001607248223 */ /* 0x040fe40000010824 */
[----:B------:R-:W-:Y:S01]  /*4d90*/  @!P0 FMUL.FTZ R7, R7, R10 ;  /* 0x0000000a07078220 */ /* 0x000fe20000410000 */
[----:B------:R-:W-:Y:S01]  /*4da0*/  @!P0 HADD2.F32 R10, -RZ, R27.H0_H0 ;  /* 0x2000001bff0a8230 */ /* 0x000fe20000004100 */
[-C--:B------:R-:W-:Y:S02]  /*4db0*/  @!P0 FMUL.FTZ R26, R23, R9.reuse ;  /* 0x00000009171a8220 */ /* 0x080fe40000410000 */
[----:B------:R-:W-:Y:S02]  /*4dc0*/  @!P0 FFMA.FTZ R7, R11, R22, R7 ;  /* 0x000000160b078223 */ /* 0x000fe40000010007 */
[----:B------:R-:W-:Y:S01]  /*4dd0*/  @!P0 FFMA.FTZ R27, R8, R10, -R26 ;  /* 0x0000000a081b8223 */ /* 0x000fe2000001081a */
[----:B------:R-:W-:Y:S01]  /*4de0*/  @!P0 F2FP.PACK_AB R26, R44, R46 ;  /* 0x0000002e2c1a823e */ /* 0x000fe200000000ff */
[----:B------:R-:W-:Y:S01]  /*4df0*/  @!P0 FMUL.FTZ R8, R8, R9 ;  /* 0x0000000908088220 */ /* 0x000fe20000410000 */
[----:B------:R-:W-:Y:S02]  /*4e00*/  @!P0 F2FP.PACK_AB R9, R2, R0 ;  /* 0x000000000209823e */ /* 0x000fe400000000ff */
[----:B------:R-:W-:Y:S01]  /*4e10*/  @!P0 F2FP.PACK_AB R2, R6, R5 ;  /* 0x000000050602823e */ /* 0x000fe200000000ff */
[----:B------:R-:W-:Y:S01]  /*4e20*/  @!P0 FFMA.FTZ R8, R23, R10, R8 ;  /* 0x0000000a17088223 */ /* 0x000fe20000010008 */
[----:B------:R-:W-:Y:S01]  /*4e30*/  @!P0 F2FP.PACK_AB R10, R27, R36 ;  /* 0x000000241b0a823e */ /* 0x000fe200000000ff */
[----:B------:R-:W-:Y:S01]  /*4e40*/  @!P0 IMAD.MOV.U32 R18, RZ, RZ, R26 ;  /* 0x000000ffff128224 */ /* 0x000fe200078e001a */
[----:B------:R-:W-:Y:S02]  /*4e50*/  @!P0 MOV R32, R9 ;  /* 0x0000000900208202 */ /* 0x000fe40000000f00 */
[----:B------:R-:W-:Y:S02]  /*4e60*/  @!P0 F2FP.PACK_AB R0, R8, R7 ;  /* 0x000000070800823e */ /* 0x000fe400000000ff */
[----:B------:R-:W-:Y:S02]  /*4e70*/  @!P0 MOV R19, R10 ;  /* 0x0000000a00138202 */ /* 0x000fe40000000f00 */
[----:B------:R-:W-:Y:S02]  /*4e80*/  @!P0 MOV R34, R2 ;  /* 0x0000000200228202 */ /* 0x000fe40000000f00 */
[----:B------:R-:W-:Y:S02]  /*4e90*/  @!P0 MOV R35, R0 ;  /* 0x0000000000238202 */ /* 0x000fe40000000f00 */
[C---:B----4-:R-:W-:Y:S04]  /*4ea0*/  LEA R2, P0, R57.reuse, R40, 0x1 ;  /* 0x0000002839027211 */ /* 0x050fe800078008ff */
[----:B---3--:R-:W-:Y:S02]  /*4eb0*/  LEA.HI.X R3, R57, R41, R85, 0x1, P0 ;  /* 0x0000002939037211 */ /* 0x008fe400000f0c55 */
[C---:B------:R-:W-:Y:S03]  /*4ec0*/  ISETP.GE.AND P0, PT, R43.reuse, c[0x0][0x1d4], PT ;  /* 0x000075002b007a0c */ /* 0x040fe60003f06270 */
[----:B------:R1:W-:Y:S10]  /*4ed0*/  ST.E.128 [R2.64], R16 ;  /* 0x0000001002007985 */ /* 0x0003f4000c101d08 */
[----:B------:R-:W-:Y:S05]  /*4ee0*/  @!P0 IMAD.WIDE R4, R43, 0x2, R40 ;  /* 0x000000022b048825 */ /* 0x000fea00078e0228 */
[----:B------:R1:W-:Y:S02]  /*4ef0*/  @!P0 ST.E.128 [R4.64], R32 ;  /* 0x0000002004008985 */ /* 0x0003e4000c101d08 */
.L_x_190:
[----:B------:R-:W-:Y:S05]  /*4f00*/  BSYNC B0 ;  /* 0x0000000000007941 */ /* 0x000fea0003800000 */
.L_x_189:
[----:B------:R-:W-:Y:S11]  /*4f10*/  ISETP.GE.AND P0, PT, R135, c[0x0][0x1d4], PT ;  /* 0x0000750087007a0c */ /* 0x000ff60003f06270 */
[----:B------:R-:W-:Y:S02]  /*4f20*/  @!UPT UIADD3 URZ, URZ, URZ, URZ ;  /* 0x0000003f3f3ff290 */ /* 0x000fe4000fffe03f */
[----:B------:R-:W-:-:S05]  /*4f30*/  @P0 BRA `(.L_x_180) ;  /* 0x0000096000000947 */ /* 0x000fca0003800000 */
[----:B------:R-:W-:Y:S01]  /*4f40*/  LOP3.LUT P1, RZ, R207, 0x4, RZ, 0xc0, !PT ;  /* 0x00000004cfff7812 */ /* 0x000fe2000782c0ff */
[----:B-1----:R-:W-:Y:S01]  /*4f50*/  LDS.128 R16, [R81+0xc080] ;  /* 0x00c0800051107984 */ /* 0x002fe20000000c00 */
[----:B------:R-:W-:Y:S02]  /*4f60*/  ISETP.GE.AND P0, PT, R135, c[0x0][0x27c], PT ;  /* 0x00009f0087007a0c */ /* 0x000fe40003f06270 */
[----:B------:R-:W-:Y:S04]  /*4f70*/  SEL R0, R101, R98, !P1 ;  /* 0x0000006265007207 */ /* 0x000fe80004800000 */
[----:B------:R-:W-:Y:S04]  /*4f80*/  SHF.R.S32.HI R2, RZ, 0x1f, R0 ;  /* 0x0000001fff027819 */ /* 0x000fe80000011400 */
[----:B------:R-:W-:Y:S03]  /*4f90*/  LEA.HI R0, R2, R0, RZ, 0x4 ;  /* 0x0000000002007211 */ /* 0x000fe600078f20ff */
[----:B------:R-:W-:Y:S01]  /*4fa0*/  @!P0 SHF.R.U64 R3, R12, 0x10, R13 ;  /* 0x000000100c038819 */ /* 0x000fe2000000120d */
[----:B------:R-:W-:Y:S01]  /*4fb0*/  @!P0 HADD2.F32 R8, -RZ, R38.H0_H0 ;  /* 0x20000026ff088230 */ /* 0x000fe20000004100 */
[----:B------:R-:W-:Y:S01]  /*4fc0*/  LEA.HI.SX32 R0, R0, R89, 0x1c ;  /* 0x0000005900007211 */ /* 0x000fe200078fe2ff */
[----:B------:R-:W-:Y:S01]  /*4fd0*/  @!P0 HADD2.F32 R22, -RZ, R39.H1_H1 ;  /* 0x30000027ff168230 */ /* 0x000fe20000004100 */
[----:B------:R-:W-:Y:S01]  /*4fe0*/  @!P0 SHF.R.U64 R26, R30, 0x10, R31 ;  /* 0x000000101e1a8819 */ /* 0x000fe2000000121f */
[----:B------:R-:W-:Y:S01]  /*4ff0*/  @!P0 HADD2.F32 R5, -RZ, R3.H0_H0 ;  /* 0x20000003ff058230 */ /* 0x000fe20000004100 */
[----:B------:R-:W-:Y:S02]  /*5000*/  SHF.R.S32.HI R2, RZ, 0x1f, R0 ;  /* 0x0000001fff027819 */ /* 0x000fe40000011400 */
[----:B------:R-:W-:Y:S02]  /*5010*/  SHF.L.U32 R36, R0, 0x3, RZ ;  /* 0x0000000300247819 */ /* 0x000fe400000006ff */
[----:B------:R-:W-:Y:S02]  /*5020*/  LEA.HI R0, R2, R0, RZ, 0x3 ;  /* 0x0000000002007211 */ /* 0x000fe400078f18ff */
[----:B------:R-:W-:Y:S02]  /*5030*/  LOP3.LUT R2, R217, 0x38, R36, 0xf8, !PT ;  /* 0x00000038d9027812 */ /* 0x000fe400078ef824 */
[----:B------:R-:W-:Y:S02]  /*5040*/  SHF.L.U32 R0, R0, 0x8, RZ ;  /* 0x0000000800007819 */ /* 0x000fe400000006ff */
[----:B------:R-:W-:Y:S02]  /*5050*/  LOP3.LUT R2, R2, R112, RZ, 0x3c, !PT ;  /* 0x0000007002027212 */ /* 0x000fe400078e3cff */
[----:B------:R-:W-:Y:S02]  /*5060*/  LOP3.LUT R0, R0, 0x7ffff800, RZ, 0xc0, !PT ;  /* 0x7ffff80000007812 */ /* 0x000fe400078ec0ff */
[----:B------:R-:W-:Y:S02]  /*5070*/  @!P0 SHF.R.U64 R10, R28, 0x10, R29 ;  /* 0x000000101c0a8819 */ /* 0x000fe4000000121d */
[----:B------:R-:W-:Y:S01]  /*5080*/  IADD3 R0, R2, R0, R219 ;  /* 0x0000000002007210 */ /* 0x000fe20007ffe0db */
[----:B------:R-:W-:Y:S01]  /*5090*/  @!P0 HADD2.F32 R2, -RZ, R20.H0_H0 ;  /* 0x20000014ff028230 */ /* 0x000fe20000004100 */
[----:B------:R-:W-:Y:S01]  /*50a0*/  @!P0 SHF.R.U32.HI R11, RZ, 0x10, R15 ;  /* 0x00000010ff0b8819 */ /* 0x000fe2000001160f */
[----:B------:R-:W-:Y:S01]  /*50b0*/  @!P0 HADD2.F32 R10, -RZ, R10.H0_H0 ;  /* 0x2000000aff0a8230 */ /* 0x000fe20000004100 */
[----:B------:R-:W-:Y:S01]  /*50c0*/  @!P0 SHF.R.U32.HI R24, RZ, 0x10, R31 ;  /* 0x00000010ff188819 */ /* 0x000fe2000001161f */
[----:B------:R-:W-:Y:S01]  /*50d0*/  IMAD.SHL.U32 R0, R0, 0x2, RZ ;  /* 0x0000000200007824 */ /* 0x000fe200078e00ff */
[----:B------:R-:W-:Y:S01]  /*50e0*/  @!P0 SHF.R.U32.HI R7, RZ, 0x10, R13 ;  /* 0x00000010ff078819 */ /* 0x000fe2000001160d */
[----:B------:R-:W-:Y:S01]  /*50f0*/  @!P0 HADD2.F32 R11, -RZ, R11.H0_H0 ;  /* 0x2000000bff0b8230 */ /* 0x000fe20000004100 */
[----:B------:R-:W-:Y:S01]  /*5100*/  @!P0 SHF.R.U32.HI R13, RZ, 0x10, R29 ;  /* 0x00000010ff0d8819 */ /* 0x000fe2000001161d */
[----:B------:R-:W-:Y:S01]  /*5110*/  @!P0 HADD2.F32 R24, -RZ, R24.H0_H0 ;  /* 0x20000018ff188230 */ /* 0x000fe20000004100 */
[----:B------:R-:W1:Y:S01]  /*5120*/  LDS.128 R32, [R0+0xc080] ;  /* 0x00c0800000207984 */ /* 0x000e620000000c00 */
[----:B------:R-:W-:Y:S01]  /*5130*/  @!P0 HADD2.F32 R7, -RZ, R7.H0_H0 ;  /* 0x20000007ff078230 */ /* 0x000fe20000004100 */
[----:B------:R-:W-:Y:S01]  /*5140*/  @!P0 SHF.R.U64 R14, R14, 0x10, R15 ;  /* 0x000000100e0e8819 */ /* 0x000fe2000000120f */
[----:B------:R-:W-:Y:S01]  /*5150*/  @!P0 HADD2.F32 R13, -RZ, R13.H0_H0 ;  /* 0x2000000dff0d8230 */ /* 0x000fe20000004100 */
[----:B-1----:R-:W-:Y:S01]  /*5160*/  @!P0 IMAD.MOV.U32 R9, RZ, RZ, R32 ;  /* 0x000000ffff098224 */ /* 0x002fe200078e0020 */
[----:B------:R-:W-:Y:S02]  /*5170*/  @!P0 MOV R0, R16 ;  /* 0x0000001000008202 */ /* 0x000fe40000000f00 */
[----:B------:R-:W-:Y:S02]  /*5180*/  @!P0 MOV R25, R34 ;  /* 0x0000002200198202 */ /* 0x000fe40000000f00 */
[--C-:B------:R-:W-:Y:S01]  /*5190*/  @!P0 HADD2.F32 R6, -RZ, R9.reuse.H0_H0 ;  /* 0x20000009ff068230 */ /* 0x100fe20000004100 */
[----:B------:R-:W-:Y:S01]  /*51a0*/  @!P0 MOV R23, R35 ;  /* 0x0000002300178202 */ /* 0x000fe20000000f00 */
[--C-:B------:R-:W-:Y:S02]  /*51b0*/  @!P0 HADD2.F32 R4, -RZ, R0.reuse.H0_H0 ;  /* 0x20000000ff048230 */ /* 0x100fe40000004100 */
[----:B------:R-:W-:Y:S01]  /*51c0*/  @!P0 HADD2.F32 R9, -RZ, R9.H1_H1 ;  /* 0x30000009ff098230 */ /* 0x000fe20000004100 */
[-C--:B------:R-:W-:Y:S01]  /*51d0*/  @!P0 FMUL.FTZ R15, R6, R2.reuse ;  /* 0x00000002060f8220 */ /* 0x080fe20000410000 */
[----:B------:R-:W-:Y:S01]  /*51e0*/  @!P0 HADD2.F32 R3, -RZ, R0.H1_H1 ;  /* 0x30000000ff038230 */ /* 0x000fe20000004100 */
[C---:B------:R-:W-:Y:S02]  /*51f0*/  @!P0 FMUL.FTZ R0, R4.reuse, R2 ;  /* 0x0000000204008220 */ /* 0x040fe40000410000 */
[-C--:B------:R-:W-:Y:S02]  /*5200*/  @!P0 FMUL.FTZ R12, R9, R5.reuse ;  /* 0x00000005090c8220 */ /* 0x080fe40000410000 */
[C---:B------:R-:W-:Y:S01]  /*5210*/  @!P0 FMUL.FTZ R2, R3.reuse, R5 ;  /* 0x0000000503028220 */ /* 0x040fe20000410000 */
[----:B------:R-:W-:Y:S01]  /*5220*/  @!P0 MOV R5, R33 ;  /* 0x0000002100058202 */ /* 0x000fe20000000f00 */
[----:B------:R-:W-:Y:S01]  /*5230*/  @!P0 FFMA.FTZ R42, R4, R8, -R15 ;  /* 0x00000008042a8223 */ /* 0x000fe2000001080f */
[----:B------:R-:W-:Y:S01]  /*5240*/  @!P0 HADD2.F32 R15, -RZ, R25.H0_H0 ;  /* 0x20000019ff0f8230 */ /* 0x000fe20000004100 */
[----:B------:R-:W-:Y:S02]  /*5250*/  @!P0 IMAD.MOV.U32 R4, RZ, RZ, R17 ;  /* 0x000000ffff048224 */ /* 0x000fe400078e0011 */
[----:B------:R-:W-:Y:S01]  /*5260*/  @!P0 FFMA.FTZ R37, R3, R10, -R12 ;  /* 0x0000000a03258223 */ /* 0x000fe2000001080c */
[--C-:B------:R-:W-:Y:S01]  /*5270*/  @!P0 HADD2.F32 R12, -RZ, R5.reuse.H1_H1 ;  /* 0x30000005ff0c8230 */ /* 0x100fe20000004100 */
[----:B------:R-:W-:Y:S01]  /*5280*/  @!P0 FFMA.FTZ R0, R6, R8, R0 ;  /* 0x0000000806008223 */ /* 0x000fe20000010000 */
[----:B------:R-:W-:Y:S01]  /*5290*/  @!P0 HADD2.F32 R8, -RZ, R5.H0_H0 ;  /* 0x20000005ff088230 */ /* 0x000fe20000004100 */
[----:B------:R-:W-:Y:S01]  /*52a0*/  @!P0 FFMA.FTZ R2, R9, R10, R2 ;  /* 0x0000000a09028223 */ /* 0x000fe20000010002 */
[----:B------:R-:W-:Y:S01]  /*52b0*/  @!P0 HADD2.F32 R3, -RZ, R20.H1_H1 ;  /* 0x30000014ff038230 */ /* 0x000fe20000004100 */
[----:B------:R-:W-:Y:S01]  /*52c0*/  @!P0 FMUL.FTZ R10, R12, R7 ;  /* 0x000000070c0a8220 */ /* 0x000fe20000410000 */
[----:B------:R-:W-:Y:S02]  /*52d0*/  @!P0 HADD2.F32 R5, -RZ, R4.H1_H1 ;  /* 0x30000004ff058230 */ /* 0x000fe40000004100 */
[----:B------:R-:W-:Y:S02]  /*52e0*/  @!P0 HADD2.F32 R9, -RZ, R38.H1_H1 ;  /* 0x30000026ff098230 */ /* 0x000fe40000004100 */
[----:B------:R-:W-:Y:S01]  /*52f0*/  @!P0 HADD2.F32 R6, -RZ, R4.H0_H0 ;  /* 0x20000004ff068230 */ /* 0x000fe20000004100 */
[----:B------:R-:W-:Y:S01]  /*5300*/  @!P0 FMUL.FTZ R4, R8, R3 ;  /* 0x0000000308048220 */ /* 0x000fe20000410000 */
[----:B------:R-:W-:Y:S01]  /*5310*/  @!P0 HADD2.F32 R20, -RZ, R39.H0_H0 ;  /* 0x20000027ff148230 */ /* 0x000fe20000004100 */
[C---:B------:R-:W-:Y:S02]  /*5320*/  @!P0 FFMA.FTZ R29, R5.reuse, R13, -R10 ;  /* 0x0000000d051d8223 */ /* 0x040fe4000001080a */
[----:B------:R-:W-:Y:S02]  /*5330*/  @!P0 IMAD.MOV.U32 R10, RZ, RZ, R18 ;  /* 0x000000ffff0a8224 */ /* 0x000fe400078e0012 */
[C---:B------:R-:W-:Y:S02]  /*5340*/  @!P0 FMUL.FTZ R3, R6.reuse, R3 ;  /* 0x0000000306038220 */ /* 0x040fe40000410000 */
[----:B------:R-:W-:Y:S01]  /*5350*/  @!P0 FFMA.FTZ R28, R6, R9, -R4 ;  /* 0x00000009061c8223 */ /* 0x000fe20000010804 */
[----:B------:R-:W-:Y:S01]  /*5360*/  @!P0 HADD2.F32 R6, -RZ, R10.H0_H0 ;  /* 0x2000000aff068230 */ /* 0x000fe20000004100 */
[----:B------:R-:W-:Y:S01]  /*5370*/  @!P0 FMUL.FTZ R4, R5, R7 ;  /* 0x0000000705048220 */ /* 0x000fe20000410000 */
[--C-:B------:R-:W-:Y:S01]  /*5380*/  @!P0 HADD2.F32 R5, -RZ, R21.reuse.H0_H0 ;  /* 0x20000015ff058230 */ /* 0x100fe20000004100 */
[----:B------:R-:W-:Y:S01]  /*5390*/  @!P0 FFMA.FTZ R3, R8, R9, R3 ;  /* 0x0000000908038223 */ /* 0x000fe20000010003 */
[----:B------:R-:W-:Y:S01]  /*53a0*/  @!P0 F2FP.PACK_AB R29, R29, R28 ;  /* 0x0000001c1d1d823e */ /* 0x000fe200000000ff */
[----:B------:R-:W-:Y:S01]  /*53b0*/  @!P0 IMAD.MOV.U32 R9, RZ, RZ, R19 ;  /* 0x000000ffff098224 */ /* 0x000fe200078e0013 */
[----:B------:R-:W-:Y:S01]  /*53c0*/  @!P0 F2FP.PACK_AB R28, R37, R42 ;  /* 0x0000002a251c823e */ /* 0x000fe200000000ff */
[-C--:B------:R-:W-:Y:S01]  /*53d0*/  @!P0 FMUL.FTZ R7, R15, R5.reuse ;  /* 0x000000050f078220 */ /* 0x080fe20000410000 */
[----:B------:R-:W-:Y:S01]  /*53e0*/  @!P0 HADD2.F32 R8, -RZ, R21.H1_H1 ;  /* 0x30000015ff088230 */ /* 0x000fe20000004100 */
[C---:B------:R-:W-:Y:S01]  /*53f0*/  @!P0 FMUL.FTZ R5, R6.reuse, R5 ;  /* 0x0000000506058220 */ /* 0x040fe20000410000 */
[----:B------:R-:W-:Y:S01]  /*5400*/  @!P0 HADD2.F32 R21, -RZ, R23.H0_H0 ;  /* 0x20000017ff158230 */ /* 0x000fe20000004100 */
[----:B------:R-:W-:Y:S01]  /*5410*/  @!P0 FFMA.FTZ R31, R6, R20, -R7 ;  /* 0x00000014061f8223 */ /* 0x000fe20000010807 */
[----:B------:R-:W-:Y:S01]  /*5420*/  @!P0 HADD2.F32 R7, -RZ, R9.H0_H0 ;  /* 0x20000009ff078230 */ /* 0x000fe20000004100 */
[----:B------:R-:W-:Y:S01]  /*5430*/  @!P0 FFMA.FTZ R4, R12, R13, R4 ;  /* 0x0000000d0c048223 */ /* 0x000fe20000010004 */
[----:B------:R-:W-:Y:S01]  /*5440*/  @!P0 MOV R16, R28 ;  /* 0x0000001c00108202 */ /* 0x000fe20000000f00 */
[----:B------:R-:W-:Y:S01]  /*5450*/  @!P0 FMUL.FTZ R6, R21, R8 ;  /* 0x0000000815068220 */ /* 0x000fe20000410000 */
[----:B------:R-:W-:Y:S01]  /*5460*/  @!P0 HADD2.F32 R23, -RZ, R23.H1_H1 ;  /* 0x30000017ff178230 */ /* 0x000fe20000004100 */
[----:B------:R-:W-:Y:S01]  /*5470*/  @!P0 FFMA.FTZ R5, R15, R20, R5 ;  /* 0x000000140f058223 */ /* 0x000fe20000010005 */
[----:B------:R-:W-:Y:S01]  /*5480*/  @!P0 F2FP.PACK_AB R3, R4, R3 ;  /* 0x000000030403823e */ /* 0x000fe200000000ff */
[C---:B------:R-:W-:Y:S01]  /*5490*/  @!P0 FFMA.FTZ R30, R7.reuse, R22, -R6 ;  /* 0x00000016071e8223 */ /* 0x040fe20000010806 */
[----:B------:R-:W-:Y:S01]  /*54a0*/  @!P0 HADD2.F32 R6, -RZ, R9.H1_H1 ;  /* 0x30000009ff068230 */ /* 0x000fe20000004100 */
[----:B------:R-:W-:Y:S01]  /*54b0*/  @!P0 FMUL.FTZ R7, R7, R8 ;  /* 0x0000000807078220 */ /* 0x000fe20000410000 */
[----:B------:R-:W-:Y:S01]  /*54c0*/  @!P0 HADD2.F32 R9, -RZ, R14.H0_H0 ;  /* 0x2000000eff098230 */ /* 0x000fe20000004100 */
[-C--:B------:R-:W-:Y:S01]  /*54d0*/  @!P0 FMUL.FTZ R8, R23, R11.reuse ;  /* 0x0000000b17088220 */ /* 0x080fe20000410000 */
[----:B------:R-:W-:Y:S01]  /*54e0*/  @!P0 HADD2.F32 R14, -RZ, R25.H1_H1 ;  /* 0x30000019ff0e8230 */ /* 0x000fe20000004100 */
[----:B------:R-:W-:Y:S02]  /*54f0*/  @!P0 IMAD.MOV.U32 R17, RZ, RZ, R29 ;  /* 0x000000ffff118224 */ /* 0x000fe400078e001d */
[C---:B------:R-:W-:Y:S02]  /*5500*/  @!P0 FFMA.FTZ R25, R6.reuse, R24, -R8 ;  /* 0x0000001806198223 */ /* 0x040fe40000010808 */
[----:B------:R-:W-:Y:S01]  /*5510*/  @!P0 FMUL.FTZ R8, R6, R11 ;  /* 0x0000000b06088220 */ /* 0x000fe20000410000 */
[----:B------:R-:W-:Y:S01]  /*5520*/  @!P0 HADD2.F32 R11, -RZ, R26.H0_H0 ;  /* 0x2000001aff0b8230 */ /* 0x000fe20000004100 */
[----:B----4-:R-:W-:Y:S01]  /*5530*/  LEA R26, P1, R56, R40, 0x1 ;  /* 0x00000028381a7211 */ /* 0x010fe200078208ff */
[----:B------:R-:W-:Y:S01]  /*5540*/  @!P0 HADD2.F32 R6, -RZ, R10.H1_H1 ;  /* 0x3000000aff068230 */ /* 0x000fe20000004100 */
[----:B------:R-:W-:Y:S01]  /*5550*/  @!P0 F2FP.PACK_AB R25, R25, R30 ;  /* 0x0000001e1919823e */ /* 0x000fe200000000ff */
[----:B------:R-:W-:Y:S01]  /*5560*/  @!P0 FMUL.FTZ R10, R14, R9 ;  /* 0x000000090e0a8220 */ /* 0x000fe20000410000 */
[----:B---3--:R-:W-:Y:S01]  /*5570*/  LEA.HI.X R27, R56, R41, R84, 0x1, P1 ;  /* 0x00000029381b7211 */ /* 0x008fe200008f0c54 */
[----:B------:R-:W-:Y:S02]  /*5580*/  @!P0 IMAD.MOV.U32 R33, RZ, RZ, R3 ;  /* 0x000000ffff218224 */ /* 0x000fe400078e0003 */
[C---:B------:R-:W-:Y:S02]  /*5590*/  @!P0 FFMA.FTZ R10, R6.reuse, R11, -R10 ;  /* 0x0000000b060a8223 */ /* 0x040fe4000001080a */
[----:B------:R-:W-:Y:S01]  /*55a0*/  @!P0 FMUL.FTZ R6, R6, R9 ;  /* 0x0000000906068220 */ /* 0x000fe20000410000 */
[----:B------:R-:W-:Y:S01]  /*55b0*/  @!P0 F2FP.PACK_AB R9, R2, R0 ;  /* 0x000000000209823e */ /* 0x000fe200000000ff */
[----:B------:R-:W-:Y:S01]  /*55c0*/  @!P0 IMAD.MOV.U32 R19, RZ, RZ, R25 ;  /* 0x000000ffff138224 */ /* 0x000fe200078e0019 */
[----:B------:R-:W-:Y:S01]  /*55d0*/  @!P0 F2FP.PACK_AB R10, R10, R31 ;  /* 0x0000001f0a0a823e */ /* 0x000fe200000000ff */
[----:B------:R-:W-:Y:S01]  /*55e0*/  @!P0 FFMA.FTZ R6, R14, R11, R6 ;  /* 0x0000000b0e068223 */ /* 0x000fe20000010006 */
[----:B------:R-:W-:Y:S01]  /*55f0*/  @!P0 MOV R32, R9 ;  /* 0x0000000900208202 */ /* 0x000fe20000000f00 */
[----:B------:R-:W-:Y:S01]  /*5600*/  @!P0 FFMA.FTZ R7, R21, R22, R7 ;  /* 0x0000001615078223 */ /* 0x000fe20000010007 */
[----:B------:R-:W-:Y:S01]  /*5610*/  @!P0 MOV R18, R10 ;  /* 0x0000000a00128202 */ /* 0x000fe20000000f00 */
[----:B------:R-:W-:Y:S01]  /*5620*/  @!P0 FFMA.FTZ R8, R23, R24, R8 ;  /* 0x0000001817088223 */ /* 0x000fe20000010008 */
[----:B------:R-:W-:Y:S03]  /*5630*/  @!P0 F2FP.PACK_AB R2, R6, R5 ;  /* 0x000000050602823e */ /* 0x000fe600000000ff */
[----:B------:R1:W-:Y:S01]  /*5640*/  ST.E.128 [R26.64], R16 ;  /* 0x000000101a007985 */ /* 0x0003e2000c101d08 */
[----:B------:R-:W-:Y:S02]  /*5650*/  @!P0 F2FP.PACK_AB R0, R8, R7 ;  /* 0x000000070800823e */ /* 0x000fe400000000ff */
[----:B------:R-:W-:Y:S03]  /*5660*/  @!P0 MOV R34, R2 ;  /* 0x0000000200228202 */ /* 0x000fe60000000f00 */
[----:B------:R-:W-:Y:S01]  /*5670*/  @!P0 IMAD.MOV.U32 R35, RZ, RZ, R0 ;  /* 0x000000ffff238224 */ /* 0x000fe200078e0000 */
[----:B------:R-:W-:Y:S11]  /*5680*/  ISETP.GE.AND P0, PT, R36, c[0x0][0x1d4], PT ;  /* 0x0000750024007a0c */ /* 0x000ff60003f06270 */
[----:B------:R-:W-:Y:S02]  /*5690*/  @!UPT UIADD3 URZ, URZ, URZ, URZ ;  /* 0x0000003f3f3ff290 */ /* 0x000fe4000fffe03f */
[----:B------:R-:W-:-:S05]  /*56a0*/  @P0 BRA `(.L_x_180) ;  /* 0x000001f000000947 */ /* 0x000fca0003800000 */
[C---:B------:R-:W-:Y:S04]  /*56b0*/  LEA R2, P0, R36.reuse, R40, 0x1 ;  /* 0x0000002824027211 */ /* 0x040fe800078008ff */
[----:B------:R-:W-:Y:S05]  /*56c0*/  LEA.HI.X.SX32 R3, R36, R41, 0x1, P0 ;  /* 0x0000002924037211 */ /* 0x000fea00000f0eff */
[----:B------:R2:W-:Y:S01]  /*56d0*/  ST.E.128 [R2.64], R32 ;  /* 0x0000002002007985 */ /* 0x0005e2000c101d08 */
[----:B------:R-:W-:-:S05]  /*56e0*/  BRA `(.L_x_180) ;  /* 0x000001b000007947 */ /* 0x000fca0003800000 */
.L_x_176:
[----:B------:R1:W2:Y:S01]  /*56f0*/  SHFL.IDX PT, R2, R18, RZ, 0x181f ;  /* 0x00181fff12027589 */ /* 0x0002a200000e0000 */
[----:B------:R-:W-:Y:S03]  /*5700*/  IMAD.IADD R3, R55, 0x1, -R52 ;  /* 0x0000000137037824 */ /* 0x000fe600078e0a34 */
[----:B------:R1:W3:Y:S02]  /*5710*/  SHFL.IDX PT, R0, R20, RZ, 0x181f ;  /* 0x00181fff14007589 */ /* 0x0002e400000e0000 */
[----:B------:R-:W-:Y:S04]  /*5720*/  IMNMX R51, R3, 0x20, PT ;  /* 0x0000002003337817 */ /* 0x000fe80003800200 */
[----:B------:R-:W-:Y:S11]  /*5730*/  ISETP.GT.AND P0, PT, R51, R208, PT ;  /* 0x000000d03300720c */ /* 0x000ff60003f04270 */
[----:B------:R-:W-:Y:S02]  /*5740*/  @!UPT UIADD3 URZ, URZ, URZ, URZ ;  /* 0x0000003f3f3ff290 */ /* 0x000fe4000fffe03f */
[----:B------:R-:W-:-:S05]  /*5750*/  @!P0 BRA `(.L_x_180) ;  /* 0x0000014000008947 */ /* 0x000fca0003800000 */
[C---:B------:R-:W-:Y:S02]  /*5760*/  ISETP.GE.AND P2, PT, R132.reuse, c[0x0][0x1d4], PT ;  /* 0x0000750084007a0c */ /* 0x040fe40003f46270 */
[----:B------:R-:W-:Y:S02]  /*5770*/  ISETP.GE.AND P3, PT, R135, c[0x0][0x1d4], PT ;  /* 0x0000750087007a0c */ /* 0x000fe40003f66270 */
[C---:B------:R-:W-:Y:S09]  /*5780*/  ISETP.GE.AND P1, PT, R199.reuse, c[0x0][0x1d4], PT ;  /* 0x00007500c7007a0c */ /* 0x040ff20003f26270 */
[----:B------:R-:W4:Y:S01]  /*5790*/  @!P2 LDS.128 R12, [R198+0xc080] ;  /* 0x00c08000c60ca984 */ /* 0x000f220000000c00 */
[C---:B---3--:R-:W-:Y:S04]  /*57a0*/  @!P2 LEA R4, P0, R132.reuse, R0, 0x1 ;  /* 0x000000008404a211 */ /* 0x048fe800078008ff */
[----:B--2---:R-:W-:Y:S02]  /*57b0*/  @!P2 LEA.HI.X R5, R132, R2, R133, 0x1, P0 ;  /* 0x000000028405a211 */ /* 0x004fe400000f0c85 */
[C---:B------:R-:W-:Y:S04]  /*57c0*/  @!P3 LEA R8, P0, R204.reuse, R0, 0x1 ;  /* 0x00000000cc08b211 */ /* 0x040fe800078008ff */
[----:B------:R-:W-:Y:S02]  /*57d0*/  @!P3 LEA.HI.X R9, R204, R2, R209, 0x1, P0 ;  /* 0x00000002cc09b211 */ /* 0x000fe400000f0cd1 */
[C---:B------:R-:W-:Y:S04]  /*57e0*/  @!P1 LEA R6, P0, R199.reuse, R0, 0x1 ;  /* 0x00000000c7069211 */ /* 0x040fe800078008ff */
[----:B------:R-:W-:Y:S02]  /*57f0*/  @!P1 LEA.HI.X R7, R199, R2, R211, 0x1, P0 ;  /* 0x00000002c7079211 */ /* 0x000fe400000f0cd3 */
[C---:B------:R-:W-:Y:S01]  /*5800*/  ISETP.GE.AND P0, PT, R200.reuse, c[0x0][0x1d4], PT ;  /* 0x00007500c8007a0c */ /* 0x040fe20003f06270 */
[----:B----4-:R2:W-:Y:S04]  /*5810*/  @!P2 ST.E.128 [R4.64], R12 ;  /* 0x0000000c0400a985 */ /* 0x0105e8000c101d08 */
[----:B------:R-:W3:Y:S08]  /*5820*/  @!P3 LDS.128 R12, [R198+0xd080] ;  /* 0x00d08000c60cb984 */ /* 0x000ef00000000c00 */
[C---:B--2---:R-:W-:Y:S04]  /*5830*/  @!P0 LEA R4, P2, R200.reuse, R0, 0x1 ;  /* 0x00000000c8048211 */ /* 0x044fe800078408ff */
[----:B------:R-:W-:Y:S01]  /*5840*/  @!P0 LEA.HI.X R5, R200, R2, R210, 0x1, P2 ;  /* 0x00000002c8058211 */ /* 0x000fe200010f0cd2 */
[----:B---3--:R-:W-:Y:S04]  /*5850*/  @!P3 ST.E.128 [R8.64], R12 ;  /* 0x0000000c0800b985 */ /* 0x008fe8000c101d08 */
[----:B------:R-:W2:Y:S04]  /*5860*/  @!P1 LDS.128 R8, [R198+0xe080] ;  /* 0x00e08000c6089984 */ /* 0x000ea80000000c00 */
[----:B--2---:R-:W-:Y:S04]  /*5870*/  @!P1 ST.E.128 [R6.64], R8 ;  /* 0x0000000806009985 */ /* 0x004fe8000c101d08 */
[----:B------:R-:W2:Y:S04]  /*5880*/  @!P0 LDS.128 R8, [R198+0xf080] ;  /* 0x00f08000c6088984 */ /* 0x000ea80000000c00 */
[----:B--2---:R2:W-:Y:S02]  /*5890*/  @!P0 ST.E.128 [R4.64], R8 ;  /* 0x0000000804008985 */ /* 0x0045e4000c101d08 */
.L_x_180:
[----:B------:R-:W-:Y:S05]  /*58a0*/  BSYNC B1 ;  /* 0x0000000000017941 */ /* 0x000fea0003800000 */
.L_x_175:
[----:B---3--:R-:W-:Y:S01]  /*58b0*/  IMAD R0, R53, c[0x0][0x208], RZ ;  /* 0x0000820035007a24 */ /* 0x008fe200078e02ff */
[----:B------:R-:W-:Y:S01]  /*58c0*/  LOP3.LUT P2, RZ, R207, 0x1, RZ, 0xc0, !PT ;  /* 0x00000001cfff7812 */ /* 0x000fe2000784c0ff */
[C---:B-12--5:R-:W-:Y:S01]  /*58d0*/  IMAD.WIDE.U32 R2, R50.reuse, c[0x0][0x208], RZ ;  /* 0x0000820032027a25 */ /* 0x066fe200078e00ff */
[----:B------:R-:W-:Y:S03]  /*58e0*/  BSSY B0, `(.L_x_191) ;  /* 0x0000038000007945 */ /* 0x000fe60003800000 */
[----:B------:R-:W-:Y:S05]  /*58f0*/  IMAD R0, R50, c[0x0][0x20c], R0 ;  /* 0x0000830032007a24 */ /* 0x000fea00078e0200 */
[----:B------:R-:W-:Y:S01]  /*5900*/  IADD3 R3, R3, R0, RZ ;  /* 0x0000000003037210 */ /* 0x000fe20007ffe0ff */
[----:B------:R-:W-:Y:S04]  /*5910*/  IMAD R0, R54, c[0x0][0x218], RZ ;  /* 0x0000860036007a24 */ /* 0x000fe800078e02ff */
[C---:B------:R-:W-:Y:S04]  /*5920*/  IMAD.WIDE.U32 R2, R49.reuse, c[0x0][0x218], R2 ;  /* 0x0000860031027a25 */ /* 0x040fe800078e0002 */
[----:B------:R-:W-:Y:S01]  /*5930*/  IMAD R0, R49, c[0x0][0x21c], R0 ;  /* 0x0000870031007a24 */ /* 0x000fe200078e0200 */
[----:B------:R-:W-:Y:S04]  /*5940*/  IADD3 R6, P0, R76, R2, RZ ;  /* 0x000000024c067210 */ /* 0x000fe80007f1e0ff */
[----:B------:R-:W-:Y:S02]  /*5950*/  IADD3.X R7, R94, R3, R0, P0, !PT ;  /* 0x000000035e077210 */ /* 0x000fe400007fe400 */
[----:B------:R-:W-:Y:S04]  /*5960*/  IADD3 R0, R95, -R52, RZ ;  /* 0x800000345f007210 */ /* 0x000fe80007ffe0ff */
[----:B------:R-:W-:Y:S11]  /*5970*/  ISETP.GE.AND P0, PT, R0, 0x1, PT ;  /* 0x000000010000780c */ /* 0x000ff60003f06270 */
[----:B------:R-:W-:Y:S02]  /*5980*/  @!UPT UIADD3 URZ, URZ, URZ, URZ ;  /* 0x0000003f3f3ff290 */ /* 0x000fe4000fffe03f */
[----:B------:R-:W-:Y:S01]  /*5990*/  @P0 IMAD.WIDE R4, R45, 0x20, R58 ;  /* 0x000000202d040825 */ /* 0x000fe200078e023a */
[----:B------:R-:W-:Y:S03]  /*59a0*/  @P0 MOV R3, R92 ;  /* 0x0000005c00030202 */ /* 0x000fe60000000f00 */
[----:B------:R-:W-:Y:S02]  /*59b0*/  @P0 IMAD R0, R5, c[0x0][0x258], RZ ;  /* 0x0000960005000a24 */ /* 0x000fe400078e02ff */
[----:B------:R-:W-:Y:S02]  /*59c0*/  @P0 IMAD.MOV.U32 R2, RZ, RZ, R78 ;  /* 0x000000ffff020224 */ /* 0x000fe400078e004e */
[C---:B------:R-:W-:Y:S02]  /*59d0*/  @P0 IMAD R0, R4.reuse, c[0x0][0x25c], R0 ;  /* 0x0000970004000a24 */ /* 0x040fe400078e0200 */
[----:B------:R-:W-:Y:S04]  /*59e0*/  @P0 IMAD.WIDE.U32 R2, R4, c[0x0][0x258], R2 ;  /* 0x0000960004020a25 */ /* 0x000fe800078e0002 */
[----:B------:R-:W-:Y:S01]  /*59f0*/  @P0 IMAD.IADD R0, R3, 0x1, R0 ;  /* 0x0000000103000824 */ /* 0x000fe200078e0200 */
[C---:B------:R-:W-:Y:S04]  /*5a00*/  @P0 LEA R4, P1, R2.reuse, c[0x0][0x250], 0x1 ;  /* 0x0000940002040a11 */ /* 0x040fe800078208ff */
[----:B------:R-:W-:Y:S02]  /*5a10*/  @P0 LEA.HI.X R5, R2, c[0x0][0x254], R0, 0x1, P1 ;  /* 0x0000950002050a11 */ /* 0x000fe400008f0c00 */
[C---:B------:R-:W-:Y:S03]  /*5a20*/  LEA R0, P1, R6.reuse, c[0x0][0x1f8], 0x1 ;  /* 0x00007e0006007a11 */ /* 0x040fe600078208ff */
[----:B------:R-:W-:Y:S01]  /*5a30*/  @!PT LDS RZ, [RZ] ;  /* 0x00000000fffff984 */ /* 0x000fe20000000800 */
[----:B------:R-:W-:Y:S01]  /*5a40*/  @!PT LDS RZ, [RZ] ;  /* 0x00000000fffff984 */ /* 0x000fe20000000800 */
[----:B------:R-:W-:Y:S01]  /*5a50*/  @!PT LDS RZ, [RZ] ;  /* 0x00000000fffff984 */ /* 0x000fe20000000800 */
[----:B------:R1:W-:Y:S01]  /*5a60*/  @P0 LDGSTS.E.BYPASS.LTC128B.128 [R198+0x8080], [R4.64], !P2 ;  /* 0x0808000004c60fae */ /* 0x0003e2000d101d48 */
[----:B------:R-:W-:Y:S03]  /*5a70*/  LEA.HI.X R2, R6, c[0x0][0x1fc], R7, 0x1, P1 ;  /* 0x00007f0006027a11 */ /* 0x000fe600008f0c07 */
[----:B------:R1:W-:Y:S04]  /*5a80*/  @P0 LDGSTS.E.BYPASS.LTC128B.128 [R198+0x9080], [R4.64+0x80], !P6 ;  /* 0x0908008004c60fae */ /* 0x0003e8000f101d48 */
[----:B------:R1:W-:Y:S04]  /*5a90*/  @P0 LDGSTS.E.BYPASS.LTC128B.128 [R198+0xa080], [R4.64+0x100], !P5 ;  /* 0x0a08010004c60fae */ /* 0x0003e8000e901d48 */
[----:B------:R1:W-:Y:S01]  /*5aa0*/  @P0 LDGSTS.E.BYPASS.LTC128B.128 [R198+0xb080], [R4.64+0x180], !P4 ;  /* 0x0b08018004c60fae */ /* 0x0003e2000e101d48 */
[----:B------:R-:W-:Y:S03]  /*5ab0*/  ISETP.GT.AND P0, PT, R51, R208, PT ;  /* 0x000000d03300720c */ /* 0x000fe60003f04270 */
[----:B------:R-:W0:Y:S04]  /*5ac0*/  LDGDEPBAR ;  /* 0x00000000000079af */ /* 0x000e280000000000 */
[----:B------:R-:W2:Y:S04]  /*5ad0*/  SHFL.IDX PT, R0, R0, RZ, 0x181f ;  /* 0x00181fff00007589 */ /* 0x000ea800000e0000 */
[----:B------:R-:W3:Y:S01]  /*5ae0*/  SHFL.IDX PT, R2, R2, RZ, 0x181f ;  /* 0x00181fff02027589 */ /* 0x000ee200000e0000 */
[----:B------:R-:W-:Y:S04]  /*5af0*/  DEPBAR.LE SB0, 0x0 ;  /* 0x000080000000791a */ /* 0x000fe80000000000 */
[----:B------:R-:W-:Y:S06]  /*5b00*/  BAR.SYNC.DEFER_BLOCKING 0x0 ;  /* 0x0000000000007b1d */ /* 0x000fec0000010000 */
[----:B------:R-:W-:-:S05]  /*5b10*/  @!P0 BRA `(.L_x_192) ;  /* 0x0000014000008947 */ /* 0x000fca0003800000 */
[C---:B-123--:R-:W-:Y:S02]  /*5b20*/  ISETP.GE.AND P2, PT, R132.reuse, c[0x0][0x1d4], PT ;  /* 0x0000750084007a0c */ /* 0x04efe40003f46270 */
[----:B------:R-:W-:Y:S02]  /*5b30*/  ISETP.GE.AND P3, PT, R135, c[0x0][0x1d4], PT ;  /* 0x0000750087007a0c */ /* 0x000fe40003f66270 */
[C---:B------:R-:W-:Y:S09]  /*5b40*/  ISETP.GE.AND P1, PT, R199.reuse, c[0x0][0x1d4], PT ;  /* 0x00007500c7007a0c */ /* 0x040ff20003f26270 */
[----:B------:R-:W1:Y:S01]  /*5b50*/  @!P2 LDS.128 R12, [R198+0x8080] ;  /* 0x00808000c60ca984 */ /* 0x000e620000000c00 */
[C---:B------:R-:W-:Y:S04]  /*5b60*/  @!P2 LEA R4, P0, R132.reuse, R0, 0x1 ;  /* 0x000000008404a211 */ /* 0x040fe800078008ff */
[----:B------:R-:W-:Y:S02]  /*5b70*/  @!P2 LEA.HI.X R5, R132, R2, R133, 0x1, P0 ;  /* 0x000000028405a211 */ /* 0x000fe400000f0c85 */
[C---:B------:R-:W-:Y:S04]  /*5b80*/  @!P3 LEA R8, P0, R204.reuse, R0, 0x1 ;  /* 0x00000000cc08b211 */ /* 0x040fe800078008ff */
[----:B------:R-:W-:Y:S02]  /*5b90*/  @!P3 LEA.HI.X R9, R204, R2, R209, 0x1, P0 ;  /* 0x00000002cc09b211 */ /* 0x000fe400000f0cd1 */
[C---:B------:R-:W-:Y:S04]  /*5ba0*/  @!P1 LEA R6, P0, R199.reuse, R0, 0x1 ;  /* 0x00000000c7069211 */ /* 0x040fe800078008ff */
[----:B------:R-:W-:Y:S02]  /*5bb0*/  @!P1 LEA.HI.X R7, R199, R2, R211, 0x1, P0 ;  /* 0x00000002c7079211 */ /* 0x000fe400000f0cd3 */
[C---:B------:R-:W-:Y:S01]  /*5bc0*/  ISETP.GE.AND P0, PT, R200.reuse, c[0x0][0x1d4], PT ;  /* 0x00007500c8007a0c */ /* 0x040fe20003f06270 */
[----:B-1----:R1:W-:Y:S04]  /*5bd0*/  @!P2 ST.E.128 [R4.64], R12 ;  /* 0x0000000c0400a985 */ /* 0x0023e8000c101d08 */
[----:B------:R-:W2:Y:S08]  /*5be0*/  @!P3 LDS.128 R12, [R198+0x9080] ;  /* 0x00908000c60cb984 */ /* 0x000eb00000000c00 */
[C---:B-1----:R-:W-:Y:S04]  /*5bf0*/  @!P0 LEA R4, P2, R200.reuse, R0, 0x1 ;  /* 0x00000000c8048211 */ /* 0x042fe800078408ff */
[----:B------:R-:W-:Y:S01]  /*5c00*/  @!P0 LEA.HI.X R5, R200, R2, R210, 0x1, P2 ;  /* 0x00000002c8058211 */ /* 0x000fe200010f0cd2 */
[----:B--2---:R-:W-:Y:S04]  /*5c10*/  @!P3 ST.E.128 [R8.64], R12 ;  /* 0x0000000c0800b985 */ /* 0x004fe8000c101d08 */
[----:B------:R-:W1:Y:S04]  /*5c20*/  @!P1 LDS.128 R8, [R198+0xa080] ;  /* 0x00a08000c6089984 */ /* 0x000e680000000c00 */
[----:B-1----:R-:W-:Y:S04]  /*5c30*/  @!P1 ST.E.128 [R6.64], R8 ;  /* 0x0000000806009985 */ /* 0x002fe8000c101d08 */
[----:B------:R-:W1:Y:S04]  /*5c40*/  @!P0 LDS.128 R8, [R198+0xb080] ;  /* 0x00b08000c6088984 */ /* 0x000e680000000c00 */
[----:B-1----:R1:W-:Y:S02]  /*5c50*/  @!P0 ST.E.128 [R4.64], R8 ;  /* 0x0000000804008985 */ /* 0x0023e4000c101d08 */
.L_x_192:
[----:B-123--:R-:W-:Y:S05]  /*5c60*/  BSYNC B0 ;  /* 0x0000000000007941 */ /* 0x00efea0003800000 */
.L_x_191:
[C---:B------:R-:W-:Y:S02]  /*5c70*/  ISETP.GT.AND P0, PT, R45.reuse, R80, PT ;  /* 0x000000502d00720c */ /* 0x040fe40003f04270 */
[----:B------:R-:W-:Y:S02]  /*5c80*/  IADD3 R45, R45, -0x1, RZ ;  /* 0xffffffff2d2d7810 */ /* 0x000fe40007ffe0ff */
[----:B------:R-:W-:Y:S09]  /*5c90*/  LOP3.LUT P2, RZ, R207, 0x1, RZ, 0xc0, !PT ;  /* 0x00000001cfff7812 */ /* 0x000ff2000784c0ff */
[----:B------:R-:W-:Y:S01]  /*5ca0*/  @P0 SHF.R.S32.HI R4, RZ, 0x1f, R45 ;  /* 0x0000001fff040819 */ /* 0x000fe2000001142d */
[----:B------:R-:W-:Y:S02]  /*5cb0*/  @P0 IMAD R0, R104, R45, RZ ;  /* 0x0000002d68000224 */ /* 0x000fe400078e02ff */
[----:B------:R-:W-:Y:S02]  /*5cc0*/  @P0 IMAD.MOV.U32 R2, RZ, RZ, R62 ;  /* 0x000000ffff020224 */ /* 0x000fe400078e003e */
[----:B------:R-:W-:Y:S02]  /*5cd0*/  @P0 IMAD.MOV.U32 R3, RZ, RZ, R61 ;  /* 0x000000ffff030224 */ /* 0x000fe400078e003d */
[-C--:B------:R-:W-:Y:S02]  /*5ce0*/  @P0 IMAD R0, R4, R107.reuse, R0 ;  /* 0x0000006b04000224 */ /* 0x080fe400078e0200 */
[----:B------:R-:W-:Y:S04]  /*5cf0*/  @P0 IMAD.WIDE.U32 R2, R45, R107, R2 ;  /* 0x0000006b2d020225 */ /* 0x000fe800078e0002 */
[----:B------:R-:W-:Y:S01]  /*5d00*/  @P0 IMAD.IADD R0, R3, 0x1, R0 ;  /* 0x0000000103000824 */ /* 0x000fe200078e0200 */
[C---:B------:R-:W-:Y:S04]  /*5d10*/  @P0 LEA R4, P1, R2.reuse, c[0x0][0x220], 0x1 ;  /* 0x0000880002040a11 */ /* 0x040fe800078208ff */
[----:B------:R-:W-:Y:S05]  /*5d20*/  @P0 LEA.HI.X R5, R2, c[0x0][0x224], R0, 0x1, P1 ;  /* 0x0000890002050a11 */ /* 0x000fea00008f0c00 */
[----:B------:R-:W-:Y:S01]  /*5d30*/  @!PT LDS RZ, [RZ] ;  /* 0x00000000fffff984 */ /* 0x000fe20000000800 */
[----:B------:R-:W-:Y:S01]  /*5d40*/  @!PT LDS RZ, [RZ] ;  /* 0x00000000fffff984 */ /* 0x000fe20000000800 */
[----:B------:R-:W-:Y:S01]  /*5d50*/  @!PT LDS RZ, [RZ] ;  /* 0x00000000fffff984 */ /* 0x000fe20000000800 */
[----:B------:R1:W-:Y:S04]  /*5d60*/  @P0 LDGSTS.E.BYPASS.LTC128B.128 [R198+0xc080], [R4.64], !P2 ;  /* 0x0c08000004c60fae */ /* 0x0003e8000d101d48 */
[----:B------:R1:W-:Y:S04]  /*5d70*/  @P0 LDGSTS.E.BYPASS.LTC128B.128 [R198+0xd080], [R4.64+0x80], !P6 ;  /* 0x0d08008004c60fae */ /* 0x0003e8000f101d48 */
[----:B------:R1:W-:Y:S04]  /*5d80*/  @P0 LDGSTS.E.BYPASS.LTC128B.128 [R198+0xe080], [R4.64+0x100], !P5 ;  /* 0x0e08010004c60fae */ /* 0x0003e8000e901d48 */
[----:B------:R1:W-:Y:S04]  /*5d90*/  @P0 LDGSTS.E.BYPASS.LTC128B.128 [R198+0xf080], [R4.64+0x180], !P4 ;  /* 0x0f08018004c60fae */ /* 0x0003e8000e101d48 */
[----:B------:R-:W0:Y:S01]  /*5da0*/  LDGDEPBAR ;  /* 0x00000000000079af */ /* 0x000e220000000000 */
[----:B------:R-:W-:-:S05]  /*5db0*/  @P0 BRA `(.L_x_193) ;  /* 0xffffd02000000947 */ /* 0x000fca000383ffff */
[----:B------:R-:W-:Y:S01]  /*5dc0*/  WARPSYNC 0xffffffff ;  /* 0xffffffff00007948 */ /* 0x000fe20003800000 */
[----:B------:R-:W-:Y:S06]  /*5dd0*/  BAR.SYNC.DEFER_BLOCKING 0x0 ;  /* 0x0000000000007b1d */ /* 0x000fec0000010000 */
.L_x_174:
[----:B------:R-:W-:Y:S01]  /*5de0*/  ISETP.GE.AND P0, PT, R110, 0x1, PT ;  /* 0x000000016e00780c */ /* 0x000fe20003f06270 */
[----:B------:R-:W-:Y:S01]  /*5df0*/  BSSY B0, `(.L_x_194) ;  /* 0x0000020000007945 */ /* 0x000fe20003800000 */
[----:B------:R-:W-:-:S11]  /*5e00*/  MOV R0, RZ ;  /* 0x000000ff00007202 */ /* 0x000fd60000000f00 */
[----:B------:R-:W-:Y:S05]  /*5e10*/  @!P0 BRA `(.L_x_195) ;  /* 0x000001d000008947 */ /* 0x000fea0003800000 */
[----:B------:R-:W-:Y:S02]  /*5e20*/  IABS R0, R97 ;  /* 0x0000006100007213 */ /* 0x000fe40000000000 */
[----:B-1----:R-:W-:-:S03]  /*5e30*/  IADD3 R5, R100, -0x1, R97 ;  /* 0xffffffff64057810 */ /* 0x002fc60007ffe061 */
        /* <DEDUP_REMOVED lines=27> */
.L_x_195:
[----:B------:R-:W-:Y:S05]  /*5ff0*/  BSYNC B0 ;  /* 0x0000000000007941 */ /* 0x000fea0003800000 */
.L_x_194:
[----:B------:R-:W-:Y:S01]  /*6000*/  IMAD R213, R245, R0, RZ ;  /* 0x00000000f5d57224 */ /* 0x000fe200078e02ff */
[----:B------:R-:W-:Y:S01]  /*6010*/  MOV R17, RZ ;  /* 0x000000ff00117202 */ /* 0x000fe20000000f00 */
[----:B------:R-:W-:Y:S01]  /*6020*/  IMAD.MOV.U32 R18, RZ, RZ, RZ ;  /* 0x000000ffff127224 */ /* 0x000fe200078e00ff */
[----:B------:R-:W-:Y:S01]  /*6030*/  CS2R R66, SRZ ;  /* 0x0000000000427805 */ /* 0x000fe2000001ff00 */
[--C-:B------:R-:W-:Y:S01]  /*6040*/  IMAD.IADD R2, R213, 0x1, R0.reuse ;  /* 0x00000001d5027824 */ /* 0x100fe200078e0200 */
[----:B------:R-:W-:Y:S01]  /*6050*/  PRMT R0, RZ, 0x7610, R0 ;  /* 0x00007610ff007816 */ /* 0x000fe20000000000 */
        /* <DEDUP_REMOVED lines=33> */
[----:B----4-:R-:W-:Y:S01]  /*6270*/  CS2R R38, SRZ ;  /* 0x0000000000267805 */ /* 0x010fe2000001ff00 */
        /* <DEDUP_REMOVED lines=32> */
[----:B------:R-:W-:-:S04]  /*6480*/  ISETP.NE.U32.AND P0, PT, RZ, c[0x0][0x340], PT ;  /* 0x0000d000ff007a0c */ /* 0x000fc80003f05070 */
[----:B------:R-:W-:-:S13]  /*6490*/  ISETP.NE.AND.EX P2, PT, RZ, c[0x0][0x344], PT, P0 ;  /* 0x0000d100ff007a0c */ /* 0x000fda0003f45300 */
[----:B------:R-:W-:-:S04]  /*64a0*/  @P2 IADD3 R2, P0, R227, c[0x0][0x340], RZ ;  /* 0x0000d000e3022a10 */ /* 0x000fc80007f1e0ff */
[----:B------:R-:W-:-:S05]  /*64b0*/  @P2 IADD3.X R3, R232, c[0x0][0x344], RZ, P0, !PT ;  /* 0x0000d100e8032a10 */ /* 0x000fca00007fe4ff */
[----:B------:R2:W5:Y:S01]  /*64c0*/  @P2 LDG.E R14, [R2.64] ;  /* 0x00000008020e2981 */ /* 0x000562000c1e1900 */
[----:B-1----:R-:W-:Y:S01]  /*64d0*/  IMAD.MOV.U32 R4, RZ, RZ, c[0x0][0x2c4] ;  /* 0x0000b100ff047624 */ /* 0x002fe200078e00ff */
[----:B------:R-:W-:Y:S01]  /*64e0*/  SHF.R.S32.HI R0, RZ, 0x1f, R111 ;  /* 0x0000001fff007819 */ /* 0x000fe2000001146f */
[C---:B------:R-:W-:Y:S01]  /*64f0*/  IMAD R12, R229.reuse, 0x80, R208 ;  /* 0x00000080e50c7824 */ /* 0x040fe200078e02d0 */
[----:B------:R-:W-:Y:S02]  /*6500*/  ISETP.NE.U32.AND P0, PT, RZ, c[0x0][0x348], PT ;  /* 0x0000d200ff007a0c */ /* 0x000fe40003f05070 */
[----:B------:R-:W-:Y:S01]  /*6510*/  ISETP.NE.AND P1, PT, R4, 0x1, PT ;  /* 0x000000010400780c */ /* 0x000fe20003f25270 */
[----:B------:R-:W-:Y:S01]  /*6520*/  IMAD R0, R0, c[0x0][0x178], RZ ;  /* 0x00005e0000007a24 */ /* 0x000fe200078e02ff */
[----:B------:R-:W-:Y:S02]  /*6530*/  LEA R4, R229, R218, 0x7 ;  /* 0x000000dae5047211 */ /* 0x000fe400078e38ff */
[----:B------:R-:W-:Y:S01]  /*6540*/  LOP3.LUT R216, R230, 0xffff, RZ, 0xc0, !PT ;  /* 0x0000ffffe6d87812 */ /* 0x000fe200078ec0ff */
[----:B------:R-:W-:Y:S01]  /*6550*/  IMAD R0, R111, c[0x0][0x17c], R0 ;  /* 0x00005f006f007a24 */ /* 0x000fe200078e0200 */
[----:B------:R-:W-:-:S02]  /*6560*/  ISETP.NE.AND.EX P0, PT, RZ, c[0x0][0x34c], PT, P0 ;  /* 0x0000d300ff007a0c */ /* 0x000fc40003f05300 */
[----:B------:R-:W-:Y:S02]  /*6570*/  ISETP.GE.AND P6, PT, R132, c[0x0][0x198], PT ;  /* 0x0000660084007a0c */ /* 0x000fe40003fc6270 */
[----:B------:R-:W-:Y:S02]  /*6580*/  SEL R6, R235, RZ, !P0 ;  /* 0x000000ffeb067207 */ /* 0x000fe40004000000 */
[----:B------:R-:W-:Y:S01]  /*6590*/  SEL R5, R233, RZ, !P0 ;  /* 0x000000ffe9057207 */ /* 0x000fe20004000000 */
[----:B------:R-:W-:Y:S01]  /*65a0*/  @P1 IMAD.HI.U32 R7, R4, c[0x0][0x2c8], RZ ;  /* 0x0000b20004071a27 */ /* 0x000fe200078e00ff */
[----:B------:R-:W-:Y:S02]  /*65b0*/  ISETP.GE.AND P5, PT, R135, c[0x0][0x198], PT ;  /* 0x0000660087007a0c */ /* 0x000fe40003fa6270 */
[----:B------:R-:W-:Y:S01]  /*65c0*/  ISETP.GE.AND P4, PT, R199, c[0x0][0x198], PT ;  /* 0x00006600c7007a0c */ /* 0x000fe20003f86270 */
[----:B------:R-:W-:Y:S01]  /*65d0*/  IMAD R6, R6, c[0x0][0x1c0], RZ ;  /* 0x0000700006067a24 */ /* 0x000fe200078e02ff */
[----:B------:R-:W-:Y:S01]  /*65e0*/  ISETP.GE.AND P3, PT, R200, c[0x0][0x198], PT ;  /* 0x00006600c8007a0c */ /* 0x000fe20003f66270 */
[----:B--2---:R-:W-:Y:S01]  /*65f0*/  IMAD.WIDE.U32 R2, R111, c[0x0][0x178], RZ ;  /* 0x00005e006f027a25 */ /* 0x004fe200078e00ff */
[----:B------:R-:W-:-:S03]  /*6600*/  IADD3 R80, R172, -0x1, RZ ;  /* 0xffffffffac507810 */ /* 0x000fc60007ffe0ff */
[----:B------:R-:W-:Y:S02]  /*6610*/  IMAD.IADD R3, R3, 0x1, R0 ;  /* 0x0000000103037824 */ /* 0x000fe400078e0200 */
[----:B------:R-:W-:Y:S01]  /*6620*/  IMAD.MOV.U32 R0, RZ, RZ, R4 ;  /* 0x000000ffff007224 */ /* 0x000fe200078e0004 */
[----:B------:R-:W-:Y:S01]  /*6630*/  @P1 SHF.R.U32.HI R0, RZ, c[0x0][0x2cc], R7 ;  /* 0x0000b300ff001a19 */ /* 0x000fe20000011607 */
[----:B------:R-:W-:-:S03]  /*6640*/  IMAD.WIDE.U32 R2, R216, c[0x0][0x1b8], R2 ;  /* 0x00006e00d8027a25 */ /* 0x000fc600078e0002 */
[----:B------:R-:W-:Y:S01]  /*6650*/  SHF.R.S32.HI R7, RZ, 0x1f, R0 ;  /* 0x0000001fff077819 */ /* 0x000fe20000011400 */
[----:B------:R-:W-:Y:S02]  /*6660*/  IMAD R3, R216, c[0x0][0x1bc], R3 ;  /* 0x00006f00d8037a24 */ /* 0x000fe400078e0203 */
[C---:B------:R-:W-:Y:S02]  /*6670*/  IMAD R6, R5.reuse, c[0x0][0x1c4], R6 ;  /* 0x0000710005067a24 */ /* 0x040fe400078e0206 */
[----:B------:R-:W-:-:S04]  /*6680*/  IMAD.WIDE.U32 R2, R5, c[0x0][0x1c0], R2 ;  /* 0x0000700005027a25 */ /* 0x000fc800078e0002 */
[----:B------:R-:W-:Y:S01]  /*6690*/  IMAD.MOV R5, RZ, RZ, -R0 ;  /* 0x000000ffff057224 */ /* 0x000fe200078e0a00 */
[----:B------:R-:W-:-:S03]  /*66a0*/  IADD3 R3, R3, R6, RZ ;  /* 0x0000000603037210 */ /* 0x000fc60007ffe0ff */
[----:B------:R-:W-:Y:S02]  /*66b0*/  IMAD R4, R5, c[0x0][0x2c4], R4 ;  /* 0x0000b10005047a24 */ /* 0x000fe400078e0204 */
[----:B------:R-:W-:Y:S02]  /*66c0*/  IMAD R5, R7, c[0x0][0x1b0], RZ ;  /* 0x00006c0007057a24 */ /* 0x000fe400078e02ff */
[----:B------:R-:W-:-:S04]  /*66d0*/  IMAD.WIDE.U32 R2, R0, c[0x0][0x1b0], R2 ;  /* 0x00006c0000027a25 */ /* 0x000fc800078e0002 */
[----:B------:R-:W-:Y:S01]  /*66e0*/  IMAD R6, R0, c[0x0][0x1b4], R5 ;  /* 0x00006d0000067a24 */ /* 0x000fe200078e0205 */
[----:B------:R-:W-:-:S03]  /*66f0*/  SHF.R.S32.HI R5, RZ, 0x1f, R4 ;  /* 0x0000001fff057819 */ /* 0x000fc60000011404 */
[----:B------:R-:W-:Y:S02]  /*6700*/  IMAD.IADD R3, R3, 0x1, R6 ;  /* 0x0000000103037824 */ /* 0x000fe400078e0206 */
[----:B------:R-:W-:Y:S02]  /*6710*/  IMAD R0, R5, c[0x0][0x1a8], RZ ;  /* 0x00006a0005007a24 */ /* 0x000fe400078e02ff */
[----:B------:R-:W-:-:S04]  /*6720*/  IMAD.WIDE.U32 R2, R4, c[0x0][0x1a8], R2 ;  /* 0x00006a0004027a25 */ /* 0x000fc800078e0002 */
[----:B------:R-:W-:Y:S01]  /*6730*/  IMAD R0, R4, c[0x0][0x1ac], R0 ;  /* 0x00006b0004007a24 */ /* 0x000fe200078e0200 */
[----:B------:R-:W-:-:S04]  /*6740*/  LEA R13, P0, R2, c[0x0][0x160], 0x1 ;  /* 0x00005800020d7a11 */ /* 0x000fc800078008ff */
[----:B------:R-:W-:-:S04]  /*6750*/  IADD3 R0, R3, R0, RZ ;  /* 0x0000000003007210 */ /* 0x000fc80007ffe0ff */
[----:B------:R-:W-:Y:S02]  /*6760*/  LEA.HI.X R5, R2, c[0x0][0x164], R0, 0x1, P0 ;  /* 0x0000590002057a11 */ /* 0x000fe400000f0c00 */
[----:B------:R-:W-:Y:S01]  /*6770*/  @!P2 MOV R14, R233 ;  /* 0x000000e9000ea202 */ /* 0x000fe20000000f00 */
[----:B------:R-:W-:Y:S05]  /*6780*/  BRA.DIV ~URZ, `(.L_x_197) ;  /* 0x00010fe27f007947 */ /* 0x000fea000b800000 */
[----:B------:R1:W2:Y:S02]  /*6790*/  SHFL.IDX PT, R4, R5, RZ, 0x181f ;  /* 0x00181fff05047589 */ /* 0x0002a400000e0000 */
.L_x_338:
[----:B------:R-:W-:Y:S05]  /*67a0*/  BRA.DIV ~URZ, `(.L_x_198) ;  /* 0x000110327f007947 */ /* 0x000fea000b800000 */
[----:B------:R3:W4:Y:S02]  /*67b0*/  SHFL.IDX PT, R0, R13, RZ, 0x181f ;  /* 0x00181fff0d007589 */ /* 0x00072400000e0000 */
.L_x_339:
[----:B------:R-:W-:Y:S01]  /*67c0*/  IMAD R37, R114, c[0x0][0x2c4], RZ ;  /* 0x0000b10072257a24 */ /* 0x000fe200078e02ff */
[----:B------:R-:W-:Y:S01]  /*67d0*/  LOP3.LUT R207, R207, 0xfffffffd, RZ, 0xc0, !PT ;  /* 0xfffffffdcfcf7812 */ /* 0x000fe200078ec0ff */
[----:B------:R-:W-:Y:S03]  /*67e0*/  BSSY B0, `(.L_x_199) ;  /* 0x0000013000007945 */ /* 0x000fe60003800000 */
[----:B------:R-:W-:-:S13]  /*67f0*/  ISETP.GE.AND P0, PT, R12, R37, PT ;  /* 0x000000250c00720c */ /* 0x000fda0003f06270 */
[----:B------:R-:W-:Y:S01]  /*6800*/  @P0 LOP3.LUT R207, R207, 0x2, RZ, 0xfc, !PT ;  /* 0x00000002cfcf0812 */ /* 0x000fe200078efcff */
[----:B------:R-:W-:Y:S05]  /*6810*/  @P0 BRA `(.L_x_200) ;  /* 0x000000f000000947 */ /* 0x000fea0003800000 */
[-C--:B----4-:R-:W-:Y:S02]  /*6820*/  LEA R10, P0, R132, R0.reuse, 0x1 ;  /* 0x00000000840a7211 */ /* 0x090fe400078008ff */
[----:B------:R-:W-:Y:S02]  /*6830*/  LEA R8, P2, R204, R0, 0x1 ;  /* 0x00000000cc087211 */ /* 0x000fe400078408ff */
[----:B--2---:R-:W-:Y:S02]  /*6840*/  LEA.HI.X R11, R132, R4, R133, 0x1, P0 ;  /* 0x00000004840b7211 */ /* 0x004fe400000f0c85 */
[-C--:B------:R-:W-:Y:S02]  /*6850*/  LEA R6, P1, R199, R0.reuse, 0x1 ;  /* 0x00000000c7067211 */ /* 0x080fe400078208ff */
[----:B------:R-:W-:Y:S01]  /*6860*/  LEA R2, P0, R200, R0, 0x1 ;  /* 0x00000000c8027211 */ /* 0x000fe200078008ff */
[----:B------:R-:W-:Y:S01]  /*6870*/  @!PT LDS RZ, [RZ] ;  /* 0x00000000fffff984 */ /* 0x000fe20000000800 */
[----:B------:R-:W-:Y:S01]  /*6880*/  @!PT LDS RZ, [RZ] ;  /* 0x00000000fffff984 */ /* 0x000fe20000000800 */
[----:B------:R-:W-:Y:S01]  /*6890*/  @!PT LDS RZ, [RZ] ;  /* 0x00000000fffff984 */ /* 0x000fe20000000800 */
[----:B------:R2:W-:Y:S01]  /*68a0*/  LDGSTS.E.BYPASS.LTC128B.128 [R198+0x10080], [R10.64], !P6 ;  /* 0x100800000ac67fae */ /* 0x0005e2000f101d48 */
[----:B------:R-:W-:-:S02]  /*68b0*/  LEA.HI.X R9, R204, R4, R209, 0x1, P2 ;  /* 0x00000004cc097211 */ /* 0x000fc400010f0cd1 */
[-C--:B------:R-:W-:Y:S02]  /*68c0*/  LEA.HI.X R7, R199, R4.reuse, R211, 0x1, P1 ;  /* 0x00000004c7077211 */ /* 0x080fe400008f0cd3 */
[----:B------:R-:W-:Y:S01]  /*68d0*/  LEA.HI.X R3, R200, R4, R210, 0x1, P0 ;  /* 0x00000004c8037211 */ /* 0x000fe200000f0cd2 */
[----:B------:R2:W-:Y:S04]  /*68e0*/  LDGSTS.E.BYPASS.LTC128B.128 [R198+0x14080], [R8.64], !P5 ;  /* 0x1408000008c67fae */ /* 0x0005e8000e901d48 */
[----:B------:R2:W-:Y:S04]  /*68f0*/  LDGSTS.E.BYPASS.LTC128B.128 [R198+0x18080], [R6.64], !P4 ;  /* 0x1808000006c67fae */ /* 0x0005e8000e101d48 */
[----:B------:R2:W-:Y:S02]  /*6900*/  LDGSTS.E.BYPASS.LTC128B.128 [R198+0x1c080], [R2.64], !P3 ;  /* 0x1c08000002c67fae */ /* 0x0005e4000d901d48 */
.L_x_200:
[----:B------:R-:W-:Y:S05]  /*6910*/  BSYNC B0 ;  /* 0x0000000000007941 */ /* 0x000fea0003800000 */
.L_x_199:
[----:B------:R-:W-:Y:S05]  /*6920*/  BRA.DIV ~URZ, `(.L_x_201) ;  /* 0x00010f227f007947 */ /* 0x000fea000b800000 */
[----:B--2---:R2:W1:Y:S04]  /*6930*/  SHFL.IDX PT, R4, R5, 0x1, 0x181f ;  /* 0x00381f0005047f89 */ /* 0x00446800000e0000 */
[----:B----4-:R2:W4:Y:S02]  /*6940*/  SHFL.IDX PT, R0, R13, 0x1, 0x181f ;  /* 0x00381f000d007f89 */ /* 0x01052400000e0000 */
.L_x_340:
[----:B------:R-:W-:Y:S01]  /*6950*/  IADD3 R2, R12, 0x20, RZ ;  /* 0x000000200c027810 */ /* 0x000fe20007ffe0ff */
[----:B------:R-:W-:Y:S03]  /*6960*/  BSSY B0, `(.L_x_202) ;  /* 0x0000012000007945 */ /* 0x000fe60003800000 */
[----:B------:R-:W-:-:S13]  /*6970*/  ISETP.GE.AND P0, PT, R2, R37, PT ;  /* 0x000000250200720c */ /* 0x000fda0003f06270 */
[----:B------:R-:W-:Y:S05]  /*6980*/  @P0 BRA `(.L_x_203) ;  /* 0x000000f000000947 */ /* 0x000fea0003800000 */
[-C--:B----4-:R-:W-:Y:S02]  /*6990*/  LEA R10, P0, R132, R0.reuse, 0x1 ;  /* 0x00000000840a7211 */ /* 0x090fe400078008ff */
[----:B------:R-:W-:Y:S02]  /*69a0*/  LEA R8, P2, R204, R0, 0x1 ;  /* 0x00000000cc087211 */ /* 0x000fe400078408ff */
[----:B-1----:R-:W-:Y:S02]  /*69b0*/  LEA.HI.X R11, R132, R4, R133, 0x1, P0 ;  /* 0x00000004840b7211 */ /* 0x002fe400000f0c85 */
        /* <DEDUP_REMOVED lines=12> */
.L_x_203:
[----:B------:R-:W-:Y:S05]  /*6a80*/  BSYNC B0 ;  /* 0x0000000000007941 */ /* 0x000fea0003800000 */
.L_x_202:
[----:B------:R-:W-:Y:S05]  /*6a90*/  BRA.DIV ~URZ, `(.L_x_204) ;  /* 0x00010e827f007947 */ /* 0x000fea000b800000 */
[----:B-1----:R1:W2:Y:S02]  /*6aa0*/  SHFL.IDX PT, R4, R5, 0x2, 0x181f ;  /* 0x00581f0005047f89 */ /* 0x0022a400000e0000 */
.L_x_341:
[----:B------:R-:W-:Y:S05]  /*6ab0*/  BRA.DIV ~URZ, `(.L_x_205) ;  /* 0x00010ed27f007947 */ /* 0x000fea000b800000 */
[----:B----4-:R4:W1:Y:S02]  /*6ac0*/  SHFL.IDX PT, R0, R13, 0x2, 0x181f ;  /* 0x00581f000d007f89 */ /* 0x01086400000e0000 */
.L_x_342:
[----:B------:R-:W-:Y:S01]  /*6ad0*/  IADD3 R2, R12, 0x40, RZ ;  /* 0x000000400c027810 */ /* 0x000fe20007ffe0ff */
[----:B------:R-:W-:Y:S03]  /*6ae0*/  BSSY B0, `(.L_x_206) ;  /* 0x0000012000007945 */ /* 0x000fe60003800000 */
[----:B------:R-:W-:-:S13]  /*6af0*/  ISETP.GE.AND P0, PT, R2, R37, PT ;  /* 0x000000250200720c */ /* 0x000fda0003f06270 */
[----:B------:R-:W-:Y:S05]  /*6b00*/  @P0 BRA `(.L_x_207) ;  /* 0x000000f000000947 */ /* 0x000fea0003800000 */
[-C--:B-1----:R-:W-:Y:S02]  /*6b10*/  LEA R10, P0, R132, R0.reuse, 0x1 ;  /* 0x00000000840a7211 */ /* 0x082fe400078008ff */
        /* <DEDUP_REMOVED lines=14> */
.L_x_207:
[----:B------:R-:W-:Y:S05]  /*6c00*/  BSYNC B0 ;  /* 0x0000000000007941 */ /* 0x000fea0003800000 */
.L_x_206:
[----:B------:R-:W-:Y:S05]  /*6c10*/  BRA.DIV ~URZ, `(.L_x_208) ;  /* 0x00010de27f007947 */ /* 0x000fea000b800000 */
[----:B--2---:R2:W3:Y:S04]  /*6c20*/  SHFL.IDX PT, R4, R5, 0x3, 0x181f ;  /* 0x00781f0005047f89 */ /* 0x0044e800000e0000 */
[----:B-1----:R2:W1:Y:S02]  /*6c30*/  SHFL.IDX PT, R0, R13, 0x3, 0x181f ;  /* 0x00781f000d007f89 */ /* 0x00246400000e0000 */
.L_x_343:
[----:B------:R-:W-:Y:S01]  /*6c40*/  IADD3 R2, R12, 0x60, RZ ;  /* 0x000000600c027810 */ /* 0x000fe20007ffe0ff */
[----:B-----5:R-:W-:Y:S01]  /*6c50*/  IMAD.WIDE.U32 R222, R14, c[0x0][0x2b0], RZ ;  /* 0x0000ac000ede7a25 */ /* 0x020fe200078e00ff */
[----:B------:R-:W-:-:S02]  /*6c60*/  ISETP.GE.AND P2, PT, R132, c[0x0][0x1d4], PT ;  /* 0x0000750084007a0c */ /* 0x000fc40003f46270 */
[----:B------:R-:W-:Y:S02]  /*6c70*/  ISETP.GE.AND P0, PT, R2, R37, PT ;  /* 0x000000250200720c */ /* 0x000fe40003f06270 */
[----:B------:R-:W-:-:S09]  /*6c80*/  LOP3.LUT R207, R207, 0xfffffffe, RZ, 0xc0, !PT ;  /* 0xfffffffecfcf7812 */ /* 0x000fd200078ec0ff */
[----:B------:R-:W-:Y:S02]  /*6c90*/  @P2 LOP3.LUT R207, R207, 0x1, RZ, 0xfc, !PT ;  /* 0x00000001cfcf2812 */ /* 0x000fe400078efcff */
[----:B-1----:R-:W-:-:S04]  /*6ca0*/  @!P0 LEA R10, P1, R132, R0, 0x1 ;  /* 0x00000000840a8211 */ /* 0x002fc800078208ff */
[----:B---3--:R-:W-:Y:S02]  /*6cb0*/  @!P0 LEA.HI.X R11, R132, R4, R133, 0x1, P1 ;  /* 0x00000004840b8211 */ /* 0x008fe400008f0c85 */
[----:B------:R-:W-:-:S03]  /*6cc0*/  @!P0 LEA R8, P1, R204, R0, 0x1 ;  /* 0x00000000cc088211 */ /* 0x000fc600078208ff */
[----:B------:R-:W-:Y:S01]  /*6cd0*/  @!PT LDS RZ, [RZ] ;  /* 0x00000000fffff984 */ /* 0x000fe20000000800 */
[----:B------:R-:W-:Y:S01]  /*6ce0*/  @!PT LDS RZ, [RZ] ;  /* 0x00000000fffff984 */ /* 0x000fe20000000800 */
[----:B------:R-:W-:Y:S01]  /*6cf0*/  @!PT LDS RZ, [RZ] ;  /* 0x00000000fffff984 */ /* 0x000fe20000000800 */
[----:B------:R1:W-:Y:S01]  /*6d00*/  @!P0 LDGSTS.E.BYPASS.LTC128B.128 [R234+0x3000], [R10.64], !P6 ;  /* 0x030000000aea8fae */ /* 0x0003e2000f101d48 */
[----:B------:R-:W-:Y:S02]  /*6d10*/  @!P0 LEA.HI.X R9, R204, R4, R209, 0x1, P1 ;  /* 0x00000004cc098211 */ /* 0x000fe400008f0cd1 */
[----:B------:R-:W-:-:S03]  /*6d20*/  @!P0 LEA R6, P1, R199, R0, 0x1 ;  /* 0x00000000c7068211 */ /* 0x000fc600078208ff */
[----:B------:R1:W-:Y:S01]  /*6d30*/  @!P0 LDGSTS.E.BYPASS.LTC128B.128 [R234+0x7000], [R8.64], !P5 ;  /* 0x0700000008ea8fae */ /* 0x0003e2000e901d48 */
[----:B------:R-:W-:Y:S02]  /*6d40*/  @!P0 LEA.HI.X R7, R199, R4, R211, 0x1, P1 ;  /* 0x00000004c7078211 */ /* 0x000fe400008f0cd3 */
[C---:B------:R-:W-:Y:S02]  /*6d50*/  @!P0 LEA R2, P1, R200.reuse, R0, 0x1 ;  /* 0x00000000c8028211 */ /* 0x040fe400078208ff */
[----:B------:R-:W-:Y:S01]  /*6d60*/  SHF.R.S32.HI R0, RZ, 0x1f, R14 ;  /* 0x0000001fff007819 */ /* 0x000fe2000001140e */
[----:B------:R1:W-:Y:S01]  /*6d70*/  @!P0 LDGSTS.E.BYPASS.LTC128B.128 [R234+0xb000], [R6.64], !P4 ;  /* 0x0b00000006ea8fae */ /* 0x0003e2000e101d48 */
[----:B------:R-:W-:Y:S02]  /*6d80*/  @!P0 LEA.HI.X R3, R200, R4, R210, 0x1, P1 ;  /* 0x00000004c8038211 */ /* 0x000fe400008f0cd2 */
[----:B------:R-:W-:Y:S01]  /*6d90*/  ISETP.GE.AND P5, PT, R135, c[0x0][0x1d4], PT ;  /* 0x0000750087007a0c */ /* 0x000fe20003fa6270 */
[----:B------:R-:W-:Y:S01]  /*6da0*/  IMAD R0, R0, c[0x0][0x2b0], RZ ;  /* 0x0000ac0000007a24 */ /* 0x000fe200078e02ff */
[----:B------:R-:W-:Y:S01]  /*6db0*/  ISETP.GE.AND P4, PT, R199, c[0x0][0x1d4], PT ;  /* 0x00007500c7007a0c */ /* 0x000fe20003f86270 */
[----:B------:R1:W-:Y:S01]  /*6dc0*/  @!P0 LDGSTS.E.BYPASS.LTC128B.128 [R234+0xf000], [R2.64], !P3 ;  /* 0x0f00000002ea8fae */ /* 0x0003e2000d901d48 */
[----:B------:R-:W-:Y:S01]  /*6dd0*/  ISETP.GE.AND P3, PT, R200, c[0x0][0x1d4], PT ;  /* 0x00007500c8007a0c */ /* 0x000fe20003f66270 */
[----:B------:R-:W-:-:S02]  /*6de0*/  IMAD R0, R14, c[0x0][0x2b4], R0 ;  /* 0x0000ad000e007a24 */ /* 0x000fc400078e0200 */
[----:B------:R-:W0:Y:S01]  /*6df0*/  LDGDEPBAR ;  /* 0x00000000000079af */ /* 0x000e220000000000 */
[----:B------:R-:W-:Y:S01]  /*6e00*/  WARPSYNC 0xffffffff ;  /* 0xffffffff00007948 */ /* 0x000fe20003800000 */
[----:B------:R-:W-:Y:S02]  /*6e10*/  IMAD.IADD R225, R223, 0x1, R0 ;  /* 0x00000001dfe17824 */ /* 0x000fe400078e0200 */
[----:B------:R-:W-:Y:S01]  /*6e20*/  IMAD.MOV.U32 R0, RZ, RZ, c[0x0][0x2b8] ;  /* 0x0000ae00ff007624 */ /* 0x000fe200078e00ff */
[----:B------:R-:W-:Y:S01]  /*6e30*/  BAR.SYNC.DEFER_BLOCKING 0x0 ;  /* 0x0000000000007b1d */ /* 0x000fe20000010000 */
[----:B-1----:R-:W-:Y:S02]  /*6e40*/  IMAD R2, R80, 0x20, R218 ;  /* 0x0000002050027824 */ /* 0x002fe400078e02da */
[----:B------:R-:W-:Y:S01]  /*6e50*/  IMAD.MOV.U32 R202, RZ, RZ, RZ ;  /* 0x000000ffffca7224 */ /* 0x000fe200078e00ff */
[----:B------:R-:W-:Y:S02]  /*6e60*/  ISETP.NE.AND P6, PT, R0, 0x1, PT ;  /* 0x000000010000780c */ /* 0x000fe40003fc5270 */
[C---:B------:R-:W-:Y:S01]  /*6e70*/  ISETP.GE.AND P0, PT, R2.reuse, R110, PT ;  /* 0x0000006e0200720c */ /* 0x040fe20003f06270 */
[----:B------:R-:W-:-:S03]  /*6e80*/  IMAD.IADD R2, R2, 0x1, R226 ;  /* 0x0000000102027824 */ /* 0x000fc600078e02e2 */
[----:B------:R-:W-:Y:S01]  /*6e90*/  ISETP.GT.OR P0, PT, R218, 0x1f, P0 ;  /* 0x0000001fda00780c */ /* 0x000fe20000704670 */
[----:B------:R-:W-:-:S06]  /*6ea0*/  IMAD.MOV.U32 R0, RZ, RZ, R2 ;  /* 0x000000ffff007224 */ /* 0x000fcc00078e0002 */
[----:B------:R-:W-:-:S05]  /*6eb0*/  @P6 IMAD.HI.U32 R3, R2, c[0x0][0x2bc], RZ ;  /* 0x0000af0002036a27 */ /* 0x000fca00078e00ff */
[----:B------:R-:W-:-:S04]  /*6ec0*/  @P6 SHF.R.U32.HI R0, RZ, c[0x0][0x2c0], R3 ;  /* 0x0000b000ff006a19 */ /* 0x000fc80000011603 */
[----:B------:R-:W-:-:S04]  /*6ed0*/  @!P0 IADD3 R3, P1, R0, R222, RZ ;  /* 0x000000de00038210 */ /* 0x000fc80007f3e0ff */
[----:B--2---:R-:W-:Y:S02]  /*6ee0*/  @!P0 LEA.HI.X.SX32 R5, R0, R225, 0x1, P1 ;  /* 0x000000e100058211 */ /* 0x004fe400008f0eff */
[----:B------:R-:W-:-:S04]  /*6ef0*/  @!P0 LEA R4, P1, R3, c[0x0][0x2a0], 0x2 ;  /* 0x0000a80003048a11 */ /* 0x000fc800078210ff */
[----:B------:R-:W-:-:S05]  /*6f00*/  @!P0 LEA.HI.X R5, R3, c[0x0][0x2a4], R5, 0x2, P1 ;  /* 0x0000a90003058a11 */ /* 0x000fca00008f1405 */
[----:B------:R-:W2:Y:S01]  /*6f10*/  @!P0 LDG.E R202, [R4.64] ;  /* 0x0000000804ca8981 */ /* 0x000ea2000c1e1900 */
[----:B------:R-:W-:Y:S02]  /*6f20*/  IMAD.MOV R0, RZ, RZ, -R0 ;  /* 0x000000ffff007224 */ /* 0x000fe400078e0a00 */
[----:B------:R-:W-:-:S04]  /*6f30*/  IMAD.WIDE.U32 R220, R216, c[0x0][0x1e8], RZ ;  /* 0x00007a00d8dc7a25 */ /* 0x000fc800078e00ff */
[----:B------:R-:W-:Y:S02]  /*6f40*/  IMAD R203, R0, c[0x0][0x2b8], R2 ;  /* 0x0000ae0000cb7a24 */ /* 0x000fe400078e0202 */
[----:B------:R-:W-:Y:S02]  /*6f50*/  IMAD R224, R216, c[0x0][0x1ec], R221 ;  /* 0x00007b00d8e07a24 */ /* 0x000fe400078e02dd */
[----:B------:R-:W-:Y:S01]  /*6f60*/  IMAD.WIDE.U32 R2, R203, c[0x0][0x1e0], RZ ;  /* 0x00007800cb027a25 */ /* 0x000fe200078e00ff */
[----:B------:R-:W-:-:S03]  /*6f70*/  SHF.R.S32.HI R55, RZ, 0x1f, R203 ;  /* 0x0000001fff377819 */ /* 0x000fc600000114cb */
[----:B------:R-:W-:Y:S02]  /*6f80*/  IMAD R110, R80, -0x20, R110 ;  /* 0xffffffe0506e7824 */ /* 0x000fe400078e026e */
[----:B------:R-:W-:-:S04]  /*6f90*/  IMAD R0, R55, c[0x0][0x1e0], RZ ;  /* 0x0000780037007a24 */ /* 0x000fc800078e02ff */
[----:B------:R-:W-:-:S04]  /*6fa0*/  IMAD R0, R203, c[0x0][0x1e4], R0 ;  /* 0x00007900cb007a24 */ /* 0x000fc800078e0200 */
[----:B------:R-:W-:Y:S01]  /*6fb0*/  IMAD.IADD R3, R3, 0x1, R0 ;  /* 0x0000000103037824 */ /* 0x000fe200078e0200 */
[----:B--2---:R-:W-:-:S03]  /*6fc0*/  SHF.R.S32.HI R56, RZ, 0x1f, R202 ;  /* 0x0000001fff387819 */ /* 0x004fc600000114ca */
[----:B------:R-:W-:-:S04]  /*6fd0*/  IMAD.WIDE.U32 R2, R202, c[0x0][0x1f0], R2 ;  /* 0x00007c00ca027a25 */ /* 0x000fc800078e0002 */
[----:B------:R-:W-:-:S04]  /*6fe0*/  IMAD R0, R56, c[0x0][0x1f0], RZ ;  /* 0x00007c0038007a24 */ /* 0x000fc800078e02ff */
[----:B------:R-:W-:Y:S01]  /*6ff0*/  IMAD R4, R202, c[0x0][0x1f4], R0 ;  /* 0x00007d00ca047a24 */ /* 0x000fe200078e0200 */
[----:B------:R-:W-:-:S04]  /*7000*/  IADD3 R0, P0, R2, R220, RZ ;  /* 0x000000dc02007210 */ /* 0x000fc80007f1e0ff */
[----:B------:R-:W-:Y:S02]  /*7010*/  IADD3.X R2, R224, R3, R4, P0, !PT ;  /* 0x00000003e0027210 */ /* 0x000fe400007fe404 */
[----:B------:R-:W-:-:S04]  /*7020*/  LEA R3, P0, R0, c[0x0][0x1c8], 0x1 ;  /* 0x0000720000037a11 */ /* 0x000fc800078008ff */
[----:B------:R-:W-:Y:S02]  /*7030*/  LEA.HI.X R2, R0, c[0x0][0x1cc], R2, 0x1, P0 ;  /* 0x0000730000027a11 */ /* 0x000fe400000f0c02 */
[----:B------:R1:W2:Y:S04]  /*7040*/  SHFL.IDX PT, R0, R3, RZ, 0x181f ;  /* 0x00181fff03007589 */ /* 0x0002a800000e0000 */
[----:B------:R-:W3:Y:S01]  /*7050*/  SHFL.IDX PT, R2, R2, RZ, 0x181f ;  /* 0x00181fff02027589 */ /* 0x000ee200000e0000 */
[----:B-1----:R-:W-:-:S05]  /*7060*/  IMAD.IADD R3, R110, 0x1, -R208 ;  /* 0x000000016e037824 */ /* 0x002fca00078e0ad0 */
[----:B------:R-:W-:-:S13]  /*7070*/  ISETP.GE.AND P0, PT, R3, 0x1, PT ;  /* 0x000000010300780c */ /* 0x000fda0003f06270 */
[----:B--2---:R-:W-:-:S04]  /*7080*/  @P0 LEA R10, P1, R132, R0, 0x1 ;  /* 0x00000000840a0211 */ /* 0x004fc800078208ff */
[----:B---3--:R-:W-:Y:S02]  /*7090*/  @P0 LEA.HI.X R11, R132, R2, R133, 0x1, P1 ;  /* 0x00000002840b0211 */ /* 0x008fe400008f0c85 */
[----:B------:R-:W-:-:S03]  /*70a0*/  @P0 LEA R8, P1, R204, R0, 0x1 ;  /* 0x00000000cc080211 */ /* 0x000fc600078208ff */
[----:B------:R-:W-:Y:S01]  /*70b0*/  @!PT LDS RZ, [RZ] ;  /* 0x00000000fffff984 */ /* 0x000fe20000000800 */
[----:B------:R1:W-:Y:S01]  /*70c0*/  @P0 LDGSTS.E.BYPASS.LTC128B.128 [R198+0xc080], [R10.64], !P2 ;  /* 0x0c0800000ac60fae */ /* 0x0003e2000d101d48 */
[----:B------:R-:W-:Y:S02]  /*70d0*/  @P0 LEA.HI.X R9, R204, R2, R209, 0x1, P1 ;  /* 0x00000002cc090211 */ /* 0x000fe400008f0cd1 */
[----:B------:R-:W-:-:S03]  /*70e0*/  @P0 LEA R6, P1, R199, R0, 0x1 ;  /* 0x00000000c7060211 */ /* 0x000fc600078208ff */
[----:B------:R1:W-:Y:S01]  /*70f0*/  @P0 LDGSTS.E.BYPASS.LTC128B.128 [R198+0xd080], [R8.64], !P5 ;  /* 0x0d08000008c60fae */ /* 0x0003e2000e901d48 */
[----:B------:R-:W-:Y:S02]  /*7100*/  @P0 LEA.HI.X R7, R199, R2, R211, 0x1, P1 ;  /* 0x00000002c7070211 */ /* 0x000fe400008f0cd3 */
[----:B------:R-:W-:-:S03]  /*7110*/  @P0 LEA R4, P1, R200, R0, 0x1 ;  /* 0x00000000c8040211 */ /* 0x000fc600078208ff */
[----:B------:R1:W-:Y:S01]  /*7120*/  @P0 LDGSTS.E.BYPASS.LTC128B.128 [R198+0xe080], [R6.64], !P4 ;  /* 0x0e08000006c60fae */ /* 0x0003e2000e101d48 */
[----:B------:R-:W-:-:S05]  /*7130*/  @P0 LEA.HI.X R5, R200, R2, R210, 0x1, P1 ;  /* 0x00000002c8050211 */ /* 0x000fca00008f0cd2 */
[----:B------:R1:W-:Y:S01]  /*7140*/  @P0 LDGSTS.E.BYPASS.LTC128B.128 [R198+0xf080], [R4.64], !P3 ;  /* 0x0f08000004c60fae */ /* 0x0003e2000d901d48 */
[----:B------:R-:W-:-:S03]  /*7150*/  ISETP.LT.AND P0, PT, RZ, c[0x0][0x27c], PT ;  /* 0x00009f00ff007a0c */ /* 0x000fc60003f01270 */
[----:B------:R-:W0:Y:S10]  /*7160*/  LDGDEPBAR ;  /* 0x00000000000079af */ /* 0x000e340000000000 */
[----:B------:R-:W-:Y:S05]  /*7170*/  @P0 BRA `(.L_x_209) ;  /* 0x0000002000000947 */ /* 0x000fea0003800000 */
[----:B------:R-:W-:-:S04]  /*7180*/  DEPBAR.LE SB0, 0x1 ;  /* 0x000080400000791a */ /* 0x000fc80000000000 */
[----:B------:R-:W-:Y:S05]  /*7190*/  BRA `(.L_x_210) ;  /* 0x000068e000007947 */ /* 0x000fea0003800000 */
.L_x_209:
[----:B------:R-:W-:Y:S01]  /*71a0*/  SHF.R.S32.HI R0, RZ, 0x1f, R99 ;  /* 0x0000001fff007819 */ /* 0x000fe20000011463 */
[C---:B-1----:R-:W-:Y:S01]  /*71b0*/  IMAD.WIDE.U32 R4, R99.reuse, c[0x0][0x280], RZ ;  /* 0x0000a00063047a25 */ /* 0x042fe200078e00ff */
[----:B------:R-:W-:Y:S01]  /*71c0*/  ULDC.U8 UR4, c[0x0][0x298] ;  /* 0x0000a60000047ab9 */ /* 0x000fe20000000000 */
[----:B------:R-:W-:Y:S02]  /*71d0*/  BSSY B2, `(.L_x_210) ;  /* 0x000068a000027945 */ /* 0x000fe40003800000 */
[----:B------:R-:W-:Y:S01]  /*71e0*/  IMAD R2, R0, c[0x0][0x280], RZ ;  /* 0x0000a00000027a24 */ /* 0x000fe200078e02ff */
[----:B------:R-:W-:Y:S01]  /*71f0*/  LEA R7, P0, R4, c[0x0][0x270], 0x1 ;  /* 0x00009c0004077a11 */ /* 0x000fe200078008ff */
[----:B------:R-:W-:Y:S02]  /*7200*/  IMAD R0, R0, c[0x0][0x290], RZ ;  /* 0x0000a40000007a24 */ /* 0x000fe400078e02ff */
[C---:B------:R-:W-:Y:S02]  /*7210*/  IMAD R6, R99.reuse, c[0x0][0x284], R2 ;  /* 0x0000a10063067a24 */ /* 0x040fe400078e0202 */
[----:B------:R-:W-:-:S03]  /*7220*/  IMAD.WIDE.U32 R2, R99, c[0x0][0x290], RZ ;  /* 0x0000a40063027a25 */ /* 0x000fc600078e00ff */
[----:B------:R-:W-:Y:S01]  /*7230*/  IADD3 R6, R6, R5, RZ ;  /* 0x0000000506067210 */ /* 0x000fe20007ffe0ff */
[----:B------:R-:W-:-:S03]  /*7240*/  IMAD R5, R99, c[0x0][0x294], R0 ;  /* 0x0000a50063057a24 */ /* 0x000fc600078e0200 */
[----:B------:R-:W-:Y:S02]  /*7250*/  LEA.HI.X R0, R4, c[0x0][0x274], R6, 0x1, P0 ;  /* 0x00009d0004007a11 */ /* 0x000fe400000f0c06 */
[----:B------:R-:W-:Y:S02]  /*7260*/  LEA R6, P0, R2, c[0x0][0x288], 0x1 ;  /* 0x0000a20002067a11 */ /* 0x000fe400078008ff */
[----:B------:R-:W-:-:S04]  /*7270*/  IADD3 R3, R5, R3, RZ ;  /* 0x0000000305037210 */ /* 0x000fc80007ffe0ff */
[----:B------:R-:W-:Y:S02]  /*7280*/  LEA.HI.X R2, R2, c[0x0][0x28c], R3, 0x1, P0 ;  /* 0x0000a30002027a11 */ /* 0x000fe400000f0c03 */
[----:B------:R-:W-:-:S13]  /*7290*/  ISETP.NE.AND P0, PT, RZ, UR4, PT ;  /* 0x00000004ff007c0c */ /* 0x000fda000bf05270 */
[----:B------:R-:W-:Y:S05]  /*72a0*/  @!P0 BRA `(.L_x_211) ;  /* 0x000031d000008947 */ /* 0x000fea0003800000 */
[----:B------:R-:W-:Y:S01]  /*72b0*/  LOP3.LUT P1, RZ, R207, 0x2, RZ, 0xc0, !PT ;  /* 0x00000002cfff7812 */ /* 0x000fe2000782c0ff */
[----:B------:R-:W1:Y:S01]  /*72c0*/  SHFL.IDX PT, R3, R2, RZ, 0x181f ;  /* 0x00181fff02037589 */ /* 0x000e6200000e0000 */
[----:B------:R-:W-:Y:S01]  /*72d0*/  BSSY B0, `(.L_x_212) ;  /* 0x0000035000007945 */ /* 0x000fe20003800000 */
[----:B------:R-:W-:Y:S01]  /*72e0*/  CS2R R20, SRZ ;  /* 0x0000000000147805 */ /* 0x000fe2000001ff00 */
[----:B------:R-:W-:Y:S01]  /*72f0*/  CS2R R18, SRZ ;  /* 0x0000000000127805 */ /* 0x000fe2000001ff00 */
[----:B------:R-:W2:Y:S01]  /*7300*/  SHFL.IDX PT, R5, R0, RZ, 0x181f ;  /* 0x00181fff00057589 */ /* 0x000ea200000e0000 */
[----:B------:R-:W-:Y:S01]  /*7310*/  CS2R R16, SRZ ;  /* 0x0000000000107805 */ /* 0x000fe2000001ff00 */
[----:B------:R-:W-:Y:S01]  /*7320*/  CS2R R14, SRZ ;  /* 0x00000000000e7805 */ /* 0x000fe2000001ff00 */
[----:B----4-:R-:W-:Y:S01]  /*7330*/  CS2R R12, SRZ ;  /* 0x00000000000c7805 */ /* 0x010fe2000001ff00 */
[----:B------:R-:W3:Y:S01]  /*7340*/  SHFL.IDX PT, R4, R7, RZ, 0x181f ;  /* 0x00181fff07047589 */ /* 0x000ee200000e0000 */
[----:B------:R-:W-:Y:S01]  /*7350*/  CS2R R10, SRZ ;  /* 0x00000000000a7805 */ /* 0x000fe2000001ff00 */
[----:B------:R-:W-:-:S02]  /*7360*/  CS2R R8, SRZ ;  /* 0x0000000000087805 */ /* 0x000fc4000001ff00 */
[----:B------:R4:W1:Y:S02]  /*7370*/  SHFL.IDX PT, R2, R6, RZ, 0x181f ;  /* 0x00181fff06027589 */ /* 0x00086400000e0000 */
[----:B----4-:R-:W-:Y:S01]  /*7380*/  CS2R R6, SRZ ;  /* 0x0000000000067805 */ /* 0x010fe2000001ff00 */
[----:B------:R-:W-:Y:S05]  /*7390*/  @P1 BRA `(.L_x_213) ;  /* 0x0000028000001947 */ /* 0x000fea0003800000 */
[----:B-123--:R-:W2:Y:S04]  /*73a0*/  LDL R27, [R1+0x38] ;  /* 0x00003800011b7983 */ /* 0x00eea80000100800 */
[----:B------:R-:W3:Y:S04]  /*73b0*/  LDL R26, [R1+0x34] ;  /* 0x00003400011a7983 */ /* 0x000ee80000100800 */
[----:B------:R-:W4:Y:S04]  /*73c0*/  LDL R25, [R1+0x3c] ;  /* 0x00003c0001197983 */ /* 0x000f280000100800 */
[----:B------:R-:W4:Y:S04]  /*73d0*/  LDL R24, [R1+0x30] ;  /* 0x0000300001187983 */ /* 0x000f280000100800 */
[----:B------:R-:W4:Y:S04]  /*73e0*/  LDL R23, [R1+0x40] ;  /* 0x0000400001177983 */ /* 0x000f280000100800 */
[----:B------:R-:W4:Y:S01]  /*73f0*/  LDL R22, [R1+0x2c] ;  /* 0x00002c0001167983 */ /* 0x000f220000100800 */
[----:B------:R-:W-:Y:S01]  /*7400*/  ISETP.GE.AND P0, PT, R138, c[0x0][0x27c], PT ;  /* 0x00009f008a007a0c */ /* 0x000fe20003f06270 */
[----:B------:R-:W-:Y:S01]  /*7410*/  CS2R R14, SRZ ;  /* 0x00000000000e7805 */ /* 0x000fe2000001ff00 */
[----:B------:R-:W-:Y:S01]  /*7420*/  ISETP.GE.AND P2, PT, R142, c[0x0][0x27c], PT ;  /* 0x00009f008e007a0c */ /* 0x000fe20003f46270 */
[----:B------:R-:W-:Y:S01]  /*7430*/  CS2R R6, SRZ ;  /* 0x0000000000067805 */ /* 0x000fe2000001ff00 */
[----:B------:R-:W-:-:S09]  /*7440*/  ISETP.GE.AND P1, PT, R140, c[0x0][0x27c], PT ;  /* 0x00009f008c007a0c */ /* 0x000fd20003f26270 */
[----:B------:R-:W-:-:S04]  /*7450*/  @!P0 IMAD.WIDE R10, R138, 0x2, R4 ;  /* 0x000000028a0a8825 */ /* 0x000fc800078e0204 */
[----:B------:R-:W-:Y:S01]  /*7460*/  @!P0 IMAD.WIDE R8, R138, 0x2, R2 ;  /* 0x000000028a088825 */ /* 0x000fe200078e0202 */
[----:B------:R1:W5:Y:S04]  /*7470*/  @!P0 LD.E.64 R14, [R10.64] ;  /* 0x000000080a0e8980 */ /* 0x000368000c101b00 */
[----:B------:R1:W5:Y:S01]  /*7480*/  @!P0 LD.E.64 R6, [R8.64] ;  /* 0x0000000808068980 */ /* 0x000362000c101b00 */
[----:B------:R-:W-:Y:S01]  /*7490*/  CS2R R16, SRZ ;  /* 0x0000000000107805 */ /* 0x000fe2000001ff00 */
[----:B------:R-:W-:Y:S01]  /*74a0*/  CS2R R18, SRZ ;  /* 0x0000000000127805 */ /* 0x000fe2000001ff00 */
[----:B-1----:R-:W-:Y:S01]  /*74b0*/  CS2R R8, SRZ ;  /* 0x0000000000087805 */ /* 0x002fe2000001ff00 */
[----:B--2---:R-:W-:-:S05]  /*74c0*/  @!P2 IADD3 R12, P0, R4, R27, RZ ;  /* 0x0000001b040ca210 */ /* 0x004fca0007f1e0ff */
[----:B---3--:R-:W-:Y:S01]  /*74d0*/  @!P2 IMAD.X R13, R5, 0x1, R26, P0 ;  /* 0x00000001050da824 */ /* 0x008fe200000e061a */
[----:B------:R-:W-:-:S04]  /*74e0*/  @!P2 IADD3 R10, P0, R2, R27, RZ ;  /* 0x0000001b020aa210 */ /* 0x000fc80007f1e0ff */
[----:B------:R1:W5:Y:S01]  /*74f0*/  @!P2 LD.E.64 R16, [R12.64] ;  /* 0x000000080c10a980 */ /* 0x000362000c101b00 */
[----:B------:R-:W-:Y:S01]  /*7500*/  @!P2 IMAD.X R11, R3, 0x1, R26, P0 ;  /* 0x00000001030ba824 */ /* 0x000fe200000e061a */
[----:B----4-:R-:W-:-:S04]  /*7510*/  @!P1 IADD3 R20, P0, R4, R25, RZ ;  /* 0x0000001904149210 */ /* 0x010fc80007f1e0ff */
[----:B------:R2:W5:Y:S01]  /*7520*/  @!P2 LD.E.64 R8, [R10.64] ;  /* 0x000000080a08a980 */ /* 0x000562000c101b00 */
[----:B------:R-:W-:-:S05]  /*7530*/  @!P1 IMAD.X R21, R5, 0x1, R24, P0 ;  /* 0x0000000105159824 */ /* 0x000fca00000e0618 */
[----:B------:R3:W5:Y:S01]  /*7540*/  @!P1 LD.E.64 R18, [R20.64] ;  /* 0x0000000814129980 */ /* 0x000762000c101b00 */
[----:B-1----:R-:W-:-:S05]  /*7550*/  @!P1 IADD3 R12, P0, R2, R25, RZ ;  /* 0x00000019020c9210 */ /* 0x002fca0007f1e0ff */
[----:B------:R-:W-:Y:S01]  /*7560*/  @!P1 IMAD.X R13, R3, 0x1, R24, P0 ;  /* 0x00000001030d9824 */ /* 0x000fe200000e0618 */
[----:B------:R-:W-:Y:S01]  /*7570*/  ISETP.GE.AND P0, PT, R141, c[0x0][0x27c], PT ;  /* 0x00009f008d007a0c */ /* 0x000fe20003f06270 */
[----:B--2---:R-:W-:-:S06]  /*7580*/  CS2R R10, SRZ ;  /* 0x00000000000a7805 */ /* 0x004fcc000001ff00 */
[----:B------:R1:W5:Y:S06]  /*7590*/  @!P1 LD.E.64 R10, [R12.64] ;  /* 0x000000080c0a9980 */ /* 0x00036c000c101b00 */
[----:B------:R-:W-:-:S05]  /*75a0*/  @!P0 IADD3 R4, P1, R4, R23, RZ ;  /* 0x0000001704048210 */ /* 0x000fca0007f3e0ff */
[----:B------:R-:W-:Y:S01]  /*75b0*/  @!P0 IMAD.X R5, R5, 0x1, R22, P1 ;  /* 0x0000000105058824 */ /* 0x000fe200008e0616 */
[----:B------:R-:W-:Y:S01]  /*75c0*/  @!P0 IADD3 R2, P1, R2, R23, RZ ;  /* 0x0000001702028210 */ /* 0x000fe20007f3e0ff */
[----:B---3--:R-:W-:-:S04]  /*75d0*/  CS2R R20, SRZ ;  /* 0x0000000000147805 */ /* 0x008fc8000001ff00 */
[----:B------:R-:W-:Y:S02]  /*75e0*/  @!P0 IMAD.X R3, R3, 0x1, R22, P1 ;  /* 0x0000000103038824 */ /* 0x000fe400008e0616 */
[----:B------:R2:W5:Y:S01]  /*75f0*/  @!P0 LD.E.64 R20, [R4.64] ;  /* 0x0000000804148980 */ /* 0x000562000c101b00 */
[----:B-1----:R-:W-:-:S06]  /*7600*/  CS2R R12, SRZ ;  /* 0x00000000000c7805 */ /* 0x002fcc000001ff00 */
[----:B------:R2:W5:Y:S02]  /*7610*/  @!P0 LD.E.64 R12, [R2.64] ;  /* 0x00000008020c8980 */ /* 0x000564000c101b00 */
.L_x_213:
[----:B-123--:R-:W-:Y:S05]  /*7620*/  BSYNC B0 ;  /* 0x0000000000007941 */ /* 0x00efea0003800000 */
.L_x_212:
[----:B-----5:R-:W-:Y:S01]  /*7630*/  IMAD.MOV.U32 R29, RZ, RZ, R18 ;  /* 0x000000ffff1d7224 */ /* 0x020fe200078e0012 */
[----:B------:R-:W-:Y:S01]  /*7640*/  SHF.R.U64 R26, R18, 0x10, R19 ;  /* 0x00000010121a7819 */ /* 0x000fe20000001213 */
[----:B------:R-:W-:Y:S01]  /*7650*/  IMAD.MOV.U32 R25, RZ, RZ, R20 ;  /* 0x000000ffff197224 */ /* 0x000fe200078e0014 */
[--C-:B------:R-:W-:Y:S01]  /*7660*/  SHF.R.U64 R22, R20, 0x10, R21.reuse ;  /* 0x0000001014167819 */ /* 0x100fe20000001215 */
[----:B------:R-:W-:Y:S01]  /*7670*/  IMAD.MOV.U32 R24, RZ, RZ, R21 ;  /* 0x000000ffff187224 */ /* 0x000fe200078e0015 */
[----:B------:R-:W-:Y:S01]  /*7680*/  SHF.R.U64 R30, R16, 0x10, R17 ;  /* 0x00000010101e7819 */ /* 0x000fe20000001211 */
[----:B------:R-:W-:Y:S01]  /*7690*/  IMAD.MOV.U32 R18, RZ, RZ, R8 ;  /* 0x000000ffff127224 */ /* 0x000fe200078e0008 */
[--C-:B------:R-:W-:Y:S01]  /*76a0*/  SHF.R.U64 R2, R6, 0x10, R7.reuse ;  /* 0x0000001006027819 */ /* 0x100fe20000001207 */
[----:B------:R-:W-:Y:S01]  /*76b0*/  IMAD.MOV.U32 R20, RZ, RZ, R7 ;  /* 0x000000ffff147224 */ /* 0x000fe200078e0007 */
[----:B------:R-:W-:Y:S01]  /*76c0*/  SHF.R.U64 R34, R14, 0x10, R15 ;  /* 0x000000100e227819 */ /* 0x000fe2000000120f */
[----:B------:R-:W-:Y:S01]  /*76d0*/  IMAD.MOV.U32 R32, RZ, RZ, R17 ;  /* 0x000000ffff207224 */ /* 0x000fe200078e0011 */
[--C-:B------:R-:W-:Y:S01]  /*76e0*/  SHF.R.U32.HI R23, RZ, 0x10, R19.reuse ;  /* 0x00000010ff177819 */ /* 0x100fe20000011613 */
[----:B------:R-:W-:Y:S01]  /*76f0*/  IMAD.MOV.U32 R28, RZ, RZ, R19 ;  /* 0x000000ffff1c7224 */ /* 0x000fe200078e0013 */
[----:B------:R-:W-:Y:S01]  /*7700*/  SHF.R.U32.HI R19, RZ, 0x10, R21 ;  /* 0x00000010ff137819 */ /* 0x000fe20000011615 */
[----:B------:R-:W-:Y:S01]  /*7710*/  IMAD.MOV.U32 R33, RZ, RZ, R16 ;  /* 0x000000ffff217224 */ /* 0x000fe200078e0010 */
[----:B------:R-:W-:Y:S01]  /*7720*/  PRMT R24, R24, 0x5410, R30 ;  /* 0x0000541018187816 */ /* 0x000fe2000000001e */
[----:B------:R-:W-:Y:S01]  /*7730*/  IMAD.MOV.U32 R36, RZ, RZ, R14 ;  /* 0x000000ffff247224 */ /* 0x000fe200078e000e */
[----:B------:R-:W-:Y:S01]  /*7740*/  PRMT R18, R18, 0x5410, R2 ;  /* 0x0000541012127816 */ /* 0x000fe20000000002 */
[----:B------:R-:W-:Y:S01]  /*7750*/  IMAD R2, R229, -0x80, R37 ;  /* 0xffffff80e5027824 */ /* 0x000fe200078e0225 */
[----:B------:R-:W-:Y:S01]  /*7760*/  SHF.R.U32.HI R16, RZ, 0x10, R7 ;  /* 0x00000010ff107819 */ /* 0x000fe20000011607 */
[----:B------:R-:W-:Y:S01]  /*7770*/  IMAD.MOV.U32 R21, RZ, RZ, R6 ;  /* 0x000000ffff157224 */ /* 0x000fe200078e0006 */
[----:B------:R-:W-:Y:S01]  /*7780*/  PRMT R20, R20, 0x5410, R34 ;  /* 0x0000541014147816 */ /* 0x000fe20000000022 */
[----:B------:R-:W-:Y:S01]  /*7790*/  IMAD.MOV.U32 R35, RZ, RZ, R15 ;  /* 0x000000ffff237224 */ /* 0x000fe200078e000f */
[----:B------:R-:W-:Y:S01]  /*77a0*/  PRMT R26, R26, 0x5410, R32 ;  /* 0x000054101a1a7816 */ /* 0x000fe20000000020 */
[----:B------:R-:W-:Y:S01]  /*77b0*/  IMAD.MOV.U32 R6, RZ, RZ, R12 ;  /* 0x000000ffff067224 */ /* 0x000fe200078e000c */
[----:B------:R-:W-:Y:S01]  /*77c0*/  PRMT R32, R19, 0x5410, R24 ;  /* 0x0000541013207816 */ /* 0x000fe20000000018 */
[----:B------:R-:W-:Y:S01]  /*77d0*/  IMAD.MOV.U32 R14, RZ, RZ, R10 ;  /* 0x000000ffff0e7224 */ /* 0x000fe200078e000a */
[----:B------:R-:W-:Y:S01]  /*77e0*/  PRMT R19, R16, 0x5410, R20 ;  /* 0x0000541010137816 */ /* 0x000fe20000000014 */
[----:B------:R-:W-:Y:S01]  /*77f0*/  IMAD.MOV.U32 R5, RZ, RZ, R13 ;  /* 0x000000ffff057224 */ /* 0x000fe200078e000d */
[----:B------:R-:W-:Y:S01]  /*7800*/  IMNMX R16, R2, 0x80, PT ;  /* 0x0000008002107817 */ /* 0x000fe20003800200 */
[----:B------:R-:W-:-:S04]  /*7810*/  DEPBAR.LE SB0, 0x1 ;  /* 0x000080400000791a */ /* 0x000fc80000000000 */
[----:B------:R-:W-:Y:S01]  /*7820*/  ISETP.GE.AND P0, PT, R208, R16, PT ;  /* 0x00000010d000720c */ /* 0x000fe20003f06270 */
[----:B------:R-:W-:Y:S01]  /*7830*/  BSSY B1, `(.L_x_214) ;  /* 0x00000c4000017945 */ /* 0x000fe20003800000 */
[----:B------:R-:W-:Y:S01]  /*7840*/  SHF.R.U32.HI R27, RZ, 0x10, R17 ;  /* 0x00000010ff1b7819 */ /* 0x000fe20000011611 */
[----:B------:R-:W-:Y:S01]  /*7850*/  IMAD.MOV.U32 R17, RZ, RZ, R9 ;  /* 0x000000ffff117224 */ /* 0x000fe200078e0009 */
[----:B------:R-:W-:Y:S02]  /*7860*/  SHF.R.U32.HI R31, RZ, 0x10, R15 ;  /* 0x00000010ff1f7819 */ /* 0x000fe4000001160f */
[----:B------:R-:W-:Y:S02]  /*7870*/  PRMT R21, R21, 0x5410, R36 ;  /* 0x0000541015157816 */ /* 0x000fe40000000024 */
[--C-:B------:R-:W-:Y:S02]  /*7880*/  SHF.R.U64 R15, R8, 0x10, R9.reuse ;  /* 0x00000010080f7819 */ /* 0x100fe40000001209 */
[----:B------:R-:W-:Y:S01]  /*7890*/  SHF.R.U32.HI R8, RZ, 0x10, R9 ;  /* 0x00000010ff087819 */ /* 0x000fe20000011609 */
[----:B------:R-:W-:Y:S01]  /*78a0*/  IMAD.MOV.U32 R9, RZ, RZ, R11 ;  /* 0x000000ffff097224 */ /* 0x000fe200078e000b */
[----:B------:R-:W-:-:S02]  /*78b0*/  SHF.R.U64 R3, R12, 0x10, R13 ;  /* 0x000000100c037819 */ /* 0x000fc4000000120d */
[----:B------:R-:W-:Y:S02]  /*78c0*/  PRMT R23, R23, 0x5410, R35 ;  /* 0x0000541017177816 */ /* 0x000fe40000000023 */
[----:B------:R-:W-:Y:S02]  /*78d0*/  PRMT R22, R22, 0x5410, R31 ;  /* 0x0000541016167816 */ /* 0x000fe4000000001f */
[----:B------:R-:W-:Y:S02]  /*78e0*/  PRMT R25, R25, 0x5410, R33 ;  /* 0x0000541019197816 */ /* 0x000fe40000000021 */
[----:B------:R-:W-:Y:S02]  /*78f0*/  PRMT R17, R17, 0x5410, R21 ;  /* 0x0000541011117816 */ /* 0x000fe40000000015 */
[--C-:B------:R-:W-:Y:S02]  /*7900*/  SHF.R.U64 R7, R10, 0x10, R11.reuse ;  /* 0x000000100a077819 */ /* 0x100fe4000000120b */
[----:B------:R-:W-:-:S02]  /*7910*/  SHF.R.U32.HI R4, RZ, 0x10, R11 ;  /* 0x00000010ff047819 */ /* 0x000fc4000001160b */
[----:B------:R-:W-:Y:S02]  /*7920*/  SHF.R.U32.HI R0, RZ, 0x10, R13 ;  /* 0x00000010ff007819 */ /* 0x000fe4000001160d */
[----:B------:R-:W-:Y:S02]  /*7930*/  PRMT R27, R27, 0x5410, R29 ;  /* 0x000054101b1b7816 */ /* 0x000fe4000000001d */
[----:B------:R-:W-:Y:S02]  /*7940*/  PRMT R29, R28, 0x5410, R3 ;  /* 0x000054101c1d7816 */ /* 0x000fe40000000003 */
[----:B------:R-:W-:Y:S02]  /*7950*/  PRMT R28, R6, 0x5410, R23 ;  /* 0x00005410061c7816 */ /* 0x000fe40000000017 */
[----:B------:R-:W-:Y:S02]  /*7960*/  PRMT R31, R22, 0x5410, R25 ;  /* 0x00005410161f7816 */ /* 0x000fe40000000019 */
[----:B------:R-:W-:-:S02]  /*7970*/  PRMT R21, R17, 0x7610, R21 ;  /* 0x0000761011157816 */ /* 0x000fc40000000015 */
[----:B------:R-:W-:Y:S02]  /*7980*/  PRMT R17, R15, 0x7610, R17 ;  /* 0x000076100f117816 */ /* 0x000fe40000000011 */
[----:B------:R-:W-:Y:S02]  /*7990*/  PRMT R20, R8, 0x7610, R20 ;  /* 0x0000761008147816 */ /* 0x000fe40000000014 */
[----:B------:R-:W-:Y:S02]  /*79a0*/  PRMT R22, R14, 0x7610, R22 ;  /* 0x000076100e167816 */ /* 0x000fe40000000016 */
[----:B------:R-:W-:Y:S02]  /*79b0*/  PRMT R25, R9, 0x7610, R25 ;  /* 0x0000761009197816 */ /* 0x000fe40000000019 */
[----:B------:R-:W-:Y:S02]  /*79c0*/  PRMT R23, R7, 0x7610, R23 ;  /* 0x0000761007177816 */ /* 0x000fe40000000017 */
[----:B------:R-:W-:-:S02]  /*79d0*/  PRMT R24, R4, 0x7610, R24 ;  /* 0x0000761004187816 */ /* 0x000fc40000000018 */
[----:B------:R-:W-:Y:S01]  /*79e0*/  PRMT R30, R0, 0x5410, R5 ;  /* 0x00005410001e7816 */ /* 0x000fe20000000005 */
[----:B------:R-:W-:Y:S06]  /*79f0*/  BAR.SYNC.DEFER_BLOCKING 0x0 ;  /* 0x0000000000007b1d */ /* 0x000fec0000010000 */
[----:B------:R-:W-:Y:S05]  /*7a00*/  @P0 BRA `(.L_x_215) ;  /* 0x00000a6000000947 */ /* 0x000fea0003800000 */
[----:B------:R-:W-:Y:S01]  /*7a10*/  ISETP.GE.AND P0, PT, R138, c[0x0][0x27c], PT ;  /* 0x00009f008a007a0c */ /* 0x000fe20003f06270 */
[----:B------:R-:W-:-:S12]  /*7a20*/  BSSY B0, `(.L_x_216) ;  /* 0x0000028000007945 */ /* 0x000fd80003800000 */
[----:B------:R-:W-:Y:S05]  /*7a30*/  @P0 BRA `(.L_x_217) ;  /* 0x0000026000000947 */ /* 0x000fea0003800000 */
[----:B------:R-:W1:Y:S01]  /*7a40*/  LDS.128 R4, [R198+0x10080] ;  /* 0x01008000c6047984 */ /* 0x000e620000000c00 */
[----:B------:R-:W-:Y:S02]  /*7a50*/  HADD2.F32 R9, -RZ, R17.H1_H1 ;  /* 0x30000011ff097230 */ /* 0x000fe40000004100 */
[----:B------:R-:W-:Y:S02]  /*7a60*/  HADD2.F32 R0, -RZ, R18.H1_H1 ;  /* 0x30000012ff007230 */ /* 0x000fe40000004100 */
[----:B------:R-:W-:Y:S02]  /*7a70*/  HADD2.F32 R3, -RZ, R21.H1_H1 ;  /* 0x30000015ff037230 */ /* 0x000fe40000004100 */
[----:B------:R-:W-:Y:S02]  /*7a80*/  HADD2.F32 R2, -RZ, R20.H1_H1 ;  /* 0x30000014ff027230 */ /* 0x000fe40000004100 */
[--C-:B-1----:R-:W-:Y:S02]  /*7a90*/  HADD2.F32 R10, -RZ, R4.reuse.H0_H0 ;  /* 0x20000004ff0a7230 */ /* 0x102fe40000004100 */
[----:B------:R-:W-:-:S02]  /*7aa0*/  HADD2.F32 R8, -RZ, R4.H1_H1 ;  /* 0x30000004ff087230 */ /* 0x000fc40000004100 */
[--C-:B------:R-:W-:Y:S01]  /*7ab0*/  HADD2.F32 R4, -RZ, R5.reuse.H0_H0 ;  /* 0x20000005ff047230 */ /* 0x100fe20000004100 */
[-C--:B------:R-:W-:Y:S01]  /*7ac0*/  FMUL.FTZ R13, R10, R9.reuse ;  /* 0x000000090a0d7220 */ /* 0x080fe20000410000 */
[----:B------:R-:W-:Y:S01]  /*7ad0*/  HADD2.F32 R5, -RZ, R5.H1_H1 ;  /* 0x30000005ff057230 */ /* 0x000fe20000004100 */
[----:B------:R-:W-:Y:S01]  /*7ae0*/  FMUL.FTZ R14, R8, R9 ;  /* 0x00000009080e7220 */ /* 0x000fe20000410000 */
[--C-:B------:R-:W-:Y:S02]  /*7af0*/  HADD2.F32 R12, -RZ, R6.reuse.H0_H0 ;  /* 0x20000006ff0c7230 */ /* 0x100fe40000004100 */
[----:B------:R-:W-:Y:S01]  /*7b00*/  HADD2.F32 R11, -RZ, R6.H1_H1 ;  /* 0x30000006ff0b7230 */ /* 0x000fe20000004100 */
[-C--:B------:R-:W-:Y:S01]  /*7b10*/  FMUL.FTZ R9, R5, R0.reuse ;  /* 0x0000000005097220 */ /* 0x080fe20000410000 */
[--C-:B------:R-:W-:Y:S01]  /*7b20*/  HADD2.F32 R6, -RZ, R7.reuse.H0_H0 ;  /* 0x20000007ff067230 */ /* 0x100fe20000004100 */
[----:B------:R-:W-:Y:S01]  /*7b30*/  FMUL.FTZ R0, R4, R0 ;  /* 0x0000000004007220 */ /* 0x000fe20000410000 */
[----:B------:R-:W-:Y:S01]  /*7b40*/  HADD2.F32 R7, -RZ, R7.H1_H1 ;  /* 0x30000007ff077230 */ /* 0x000fe20000004100 */
[----:B------:R-:W-:-:S02]  /*7b50*/  FFMA.FTZ R15, R10, R3, -R14 ;  /* 0x000000030a0f7223 */ /* 0x000fc4000001080e */
[----:B------:R-:W-:Y:S01]  /*7b60*/  FFMA.FTZ R14, R8, R3, R13 ;  /* 0x00000003080e7223 */ /* 0x000fe2000001000d */
[----:B------:R-:W-:Y:S01]  /*7b70*/  HADD2.F32 R3, -RZ, R23.H1_H1 ;  /* 0x30000017ff037230 */ /* 0x000fe20000004100 */
[-C--:B------:R-:W-:Y:S01]  /*7b80*/  FFMA.FTZ R13, R4, R2.reuse, -R9 ;  /* 0x00000002040d7223 */ /* 0x080fe20000010809 */
[--C-:B------:R-:W-:Y:S01]  /*7b90*/  HADD2.F32 R4, -RZ, R19.reuse.H1_H1 ;  /* 0x30000013ff047230 */ /* 0x100fe20000004100 */
[----:B------:R-:W-:Y:S01]  /*7ba0*/  FFMA.FTZ R10, R5, R2, R0 ;  /* 0x00000002050a7223 */ /* 0x000fe20000010000 */
[----:B------:R-:W-:Y:S02]  /*7bb0*/  HADD2.F32 R0, -RZ, R19.H0_H0 ;  /* 0x20000013ff007230 */ /* 0x000fe40000004100 */
[----:B------:R-:W-:Y:S01]  /*7bc0*/  HADD2.F32 R2, -RZ, R22.H1_H1 ;  /* 0x30000016ff027230 */ /* 0x000fe20000004100 */
[----:B------:R-:W-:Y:S02]  /*7bd0*/  FMUL.FTZ R9, R11, R4 ;  /* 0x000000040b097220 */ /* 0x000fe40000410000 */
[----:B------:R-:W-:-:S02]  /*7be0*/  FMUL.FTZ R8, R7, R0 ;  /* 0x0000000007087220 */ /* 0x000fc40000410000 */
[----:B------:R-:W-:Y:S02]  /*7bf0*/  FMUL.FTZ R4, R12, R4 ;  /* 0x000000040c047220 */ /* 0x000fe40000410000 */
[----:B------:R-:W-:Y:S02]  /*7c00*/  FMUL.FTZ R5, R6, R0 ;  /* 0x0000000006057220 */ /* 0x000fe40000410000 */
[-C--:B------:R-:W-:Y:S02]  /*7c10*/  FFMA.FTZ R9, R12, R3.reuse, -R9 ;  /* 0x000000030c097223 */ /* 0x080fe40000010809 */
[-C--:B------:R-:W-:Y:S02]  /*7c20*/  FFMA.FTZ R0, R6, R2.reuse, -R8 ;  /* 0x0000000206007223 */ /* 0x080fe40000010808 */
[----:B------:R-:W-:Y:S01]  /*7c30*/  FFMA.FTZ R3, R11, R3, R4 ;  /* 0x000000030b037223 */ /* 0x000fe20000010004 */
[----:B------:R-:W-:Y:S01]  /*7c40*/  F2FP.PACK_AB R4, R14, R15 ;  /* 0x0000000f0e04723e */ /* 0x000fe200000000ff */
[----:B------:R-:W-:Y:S01]  /*7c50*/  FFMA.FTZ R2, R7, R2, R5 ;  /* 0x0000000207027223 */ /* 0x000fe20000010005 */
[----:B------:R-:W-:-:S02]  /*7c60*/  F2FP.PACK_AB R5, R10, R13 ;  /* 0x0000000d0a05723e */ /* 0x000fc400000000ff */
[----:B------:R-:W-:Y:S02]  /*7c70*/  F2FP.PACK_AB R6, R3, R9 ;  /* 0x000000090306723e */ /* 0x000fe400000000ff */
[----:B------:R-:W-:-:S05]  /*7c80*/  F2FP.PACK_AB R7, R2, R0 ;  /* 0x000000000207723e */ /* 0x000fca00000000ff */
[----:B------:R1:W-:Y:S02]  /*7c90*/  STS.128 [R198+0x10080], R4 ;  /* 0x01008004c6007388 */ /* 0x0003e40000000c00 */
.L_x_217:
[----:B------:R-:W-:Y:S05]  /*7ca0*/  BSYNC B0 ;  /* 0x0000000000007941 */ /* 0x000fea0003800000 */
.L_x_216:
[----:B------:R-:W-:Y:S01]  /*7cb0*/  ISETP.GE.AND P0, PT, R142, c[0x0][0x27c], PT ;  /* 0x00009f008e007a0c */ /* 0x000fe20003f06270 */
[----:B------:R-:W-:-:S12]  /*7cc0*/  BSSY B0, `(.L_x_218) ;  /* 0x0000028000007945 */ /* 0x000fd80003800000 */
[----:B------:R-:W-:Y:S05]  /*7cd0*/  @P0 BRA `(.L_x_219) ;  /* 0x0000026000000947 */ /* 0x000fea0003800000 */
[----:B-1----:R-:W1:Y:S01]  /*7ce0*/  LDS.128 R4, [R198+0x14080] ;  /* 0x01408000c6047984 */ /* 0x002e620000000c00 */
[----:B------:R-:W-:Y:S02]  /*7cf0*/  HADD2.F32 R9, -RZ, R18.H0_H0 ;  /* 0x20000012ff097230 */ /* 0x000fe40000004100 */
[----:B------:R-:W-:Y:S02]  /*7d00*/  HADD2.F32 R0, -RZ, R17.H0_H0 ;  /* 0x20000011ff007230 */ /* 0x000fe40000004100 */
        /* <DEDUP_REMOVED lines=18> */
[----:B------:R-:W-:Y:S01]  /*7e30*/  HADD2.F32 R4, -RZ, R21.H0_H0 ;  /* 0x20000015ff047230 */ /* 0x000fe20000004100 */
[----:B------:R-:W-:Y:S01]  /*7e40*/  FFMA.FTZ R10, R5, R2, R0 ;  /* 0x00000002050a7223 */ /* 0x000fe20000010000 */
[----:B------:R-:W-:Y:S02]  /*7e50*/  HADD2.F32 R0, -RZ, R20.H0_H0 ;  /* 0x20000014ff007230 */ /* 0x000fe40000004100 */
[----:B------:R-:W-:Y:S01]  /*7e60*/  HADD2.F32 R2, -RZ, R27.H0_H0 ;  /* 0x2000001bff027230 */ /* 0x000fe20000004100 */
        /* <DEDUP_REMOVED lines=13> */
.L_x_219:
[----:B------:R-:W-:Y:S05]  /*7f40*/  BSYNC B0 ;  /* 0x0000000000007941 */ /* 0x000fea0003800000 */
.L_x_218:
[----:B------:R-:W-:Y:S01]  /*7f50*/  ISETP.GE.AND P0, PT, R140, c[0x0][0x27c], PT ;  /* 0x00009f008c007a0c */ /* 0x000fe20003f06270 */
[----:B------:R-:W-:-:S12]  /*7f60*/  BSSY B0, `(.L_x_220) ;  /* 0x0000028000007945 */ /* 0x000fd80003800000 */
[----:B------:R-:W-:Y:S05]  /*7f70*/  @P0 BRA `(.L_x_221) ;  /* 0x0000026000000947 */ /* 0x000fea0003800000 */
[----:B-1----:R-:W1:Y:S01]  /*7f80*/  LDS.128 R4, [R198+0x18080] ;  /* 0x01808000c6047984 */ /* 0x002e620000000c00 */
[----:B------:R-:W-:Y:S02]  /*7f90*/  HADD2.F32 R9, -RZ, R22.H0_H0 ;  /* 0x20000016ff097230 */ /* 0x000fe40000004100 */
[----:B------:R-:W-:Y:S02]  /*7fa0*/  HADD2.F32 R0, -RZ, R23.H0_H0 ;  /* 0x20000017ff007230 */ /* 0x000fe40000004100 */
[----:B------:R-:W-:Y:S02]  /*7fb0*/  HADD2.F32 R3, -RZ, R27.H1_H1 ;  /* 0x3000001bff037230 */ /* 0x000fe40000004100 */
[----:B------:R-:W-:Y:S02]  /*7fc0*/  HADD2.F32 R2, -RZ, R26.H0_H0 ;  /* 0x2000001aff027230 */ /* 0x000fe40000004100 */
        /* <DEDUP_REMOVED lines=14> */
[----:B------:R-:W-:Y:S01]  /*80b0*/  HADD2.F32 R3, -RZ, R29.H0_H0 ;  /* 0x2000001dff037230 */ /* 0x000fe20000004100 */
[-C--:B------:R-:W-:Y:S01]  /*80c0*/  FFMA.FTZ R13, R4, R2.reuse, -R9 ;  /* 0x00000002040d7223 */ /* 0x080fe20000010809 */
[----:B------:R-:W-:Y:S01]  /*80d0*/  HADD2.F32 R4, -RZ, R25.H0_H0 ;  /* 0x20000019ff047230 */ /* 0x000fe20000004100 */
        /* <DEDUP_REMOVED lines=16> */
.L_x_221:
[----:B------:R-:W-:Y:S05]  /*81e0*/  BSYNC B0 ;  /* 0x0000000000007941 */ /* 0x000fea0003800000 */
.L_x_220:
[----:B------:R-:W-:-:S13]  /*81f0*/  ISETP.GE.AND P0, PT, R141, c[0x0][0x27c], PT ;  /* 0x00009f008d007a0c */ /* 0x000fda0003f06270 */
[----:B------:R-:W-:Y:S05]  /*8200*/  @P0 BRA `(.L_x_215) ;  /* 0x0000026000000947 */ /* 0x000fea0003800000 */
[----:B-1----:R-:W1:Y:S01]  /*8210*/  LDS.128 R4, [R198+0x1c080] ;  /* 0x01c08000c6047984 */ /* 0x002e620000000c00 */
[----:B------:R-:W-:Y:S02]  /*8220*/  HADD2.F32 R9, -RZ, R28.H0_H0 ;  /* 0x2000001cff097230 */ /* 0x000fe40000004100 */
[----:B------:R-:W-:Y:S02]  /*8230*/  HADD2.F32 R0, -RZ, R29.H1_H1 ;  /* 0x3000001dff007230 */ /* 0x000fe40000004100 */
[--C-:B------:R-:W-:Y:S02]  /*8240*/  HADD2.F32 R3, -RZ, R31.reuse.H1_H1 ;  /* 0x3000001fff037230 */ /* 0x100fe40000004100 */
        /* <DEDUP_REMOVED lines=34> */
.L_x_215:
[----:B------:R-:W-:Y:S05]  /*8470*/  BSYNC B1 ;  /* 0x0000000000017941 */ /* 0x000fea0003800000 */
.L_x_214:
[----:B------:R-:W-:Y:S01]  /*8480*/  IADD3 R0, R208, 0x20, RZ ;  /* 0x00000020d0007810 */ /* 0x000fe20007ffe0ff */
[----:B------:R-:W-:Y:S03]  /*8490*/  BSSY B1, `(.L_x_222) ;  /* 0x00000a9000017945 */ /* 0x000fe60003800000 */
[----:B------:R-:W-:-:S13]  /*84a0*/  ISETP.GE.AND P0, PT, R0, R16, PT ;  /* 0x000000100000720c */ /* 0x000fda0003f06270 */
[----:B------:R-:W-:Y:S05]  /*84b0*/  @P0 BRA `(.L_x_223) ;  /* 0x00000a6000000947 */ /* 0x000fea0003800000 */
[----:B------:R-:W-:Y:S01]  /*84c0*/  ISETP.GE.AND P0, PT, R138, c[0x0][0x27c], PT ;  /* 0x00009f008a007a0c */ /* 0x000fe20003f06270 */
[----:B------:R-:W-:-:S12]  /*84d0*/  BSSY B0, `(.L_x_224) ;  /* 0x0000028000007945 */ /* 0x000fd80003800000 */
[----:B------:R-:W-:Y:S05]  /*84e0*/  @P0 BRA `(.L_x_225) ;  /* 0x0000026000000947 */ /* 0x000fea0003800000 */
[----:B-1----:R-:W1:Y:S01]  /*84f0*/  LDS.128 R4, [R198+0x11080] ;  /* 0x01108000c6047984 */ /* 0x002e620000000c00 */
[----:B------:R-:W-:Y:S02]  /*8500*/  HADD2.F32 R9, -RZ, R17.H1_H1 ;  /* 0x30000011ff097230 */ /* 0x000fe40000004100 */
[----:B------:R-:W-:Y:S02]  /*8510*/  HADD2.F32 R0, -RZ, R18.H1_H1 ;  /* 0x30000012ff007230 */ /* 0x000fe40000004100 */
[----:B------:R-:W-:Y:S02]  /*8520*/  HADD2.F32 R3, -RZ, R21.H1_H1 ;  /* 0x30000015ff037230 */ /* 0x000fe40000004100 */
[----:B------:R-:W-:Y:S02]  /*8530*/  HADD2.F32 R2, -RZ, R20.H1_H1 ;  /* 0x30000014ff027230 */ /* 0x000fe40000004100 */
[--C-:B-1----:R-:W-:Y:S02]  /*8540*/  HADD2.F32 R10, -RZ, R4.reuse.H0_H0 ;  /* 0x20000004ff0a7230 */ /* 0x102fe40000004100 */
[----:B------:R-:W-:-:S02]  /*8550*/  HADD2.F32 R8, -RZ, R4.H1_H1 ;  /* 0x30000004ff087230 */ /* 0x000fc40000004100 */
[--C-:B------:R-:W-:Y:S01]  /*8560*/  HADD2.F32 R4, -RZ, R5.reuse.H0_H0 ;  /* 0x20000005ff047230 */ /* 0x100fe20000004100 */
[C---:B------:R-:W-:Y:S01]  /*8570*/  FMUL.FTZ R13, R9.reuse, R10 ;  /* 0x0000000a090d7220 */ /* 0x040fe20000410000 */
[----:B------:R-:W-:Y:S01]  /*8580*/  HADD2.F32 R5, -RZ, R5.H1_H1 ;  /* 0x30000005ff057230 */ /* 0x000fe20000004100 */
[----:B------:R-:W-:Y:S01]  /*8590*/  FMUL.FTZ R14, R9, R8 ;  /* 0x00000008090e7220 */ /* 0x000fe20000410000 */
[--C-:B------:R-:W-:Y:S02]  /*85a0*/  HADD2.F32 R12, -RZ, R6.reuse.H0_H0 ;  /* 0x20000006ff0c7230 */ /* 0x100fe40000004100 */
[----:B------:R-:W-:Y:S01]  /*85b0*/  HADD2.F32 R11, -RZ, R6.H1_H1 ;  /* 0x30000006ff0b7230 */ /* 0x000fe20000004100 */
[C---:B------:R-:W-:Y:S01]  /*85c0*/  FMUL.FTZ R9, R0.reuse, R5 ;  /* 0x0000000500097220 */ /* 0x040fe20000410000 */
[--C-:B------:R-:W-:Y:S01]  /*85d0*/  HADD2.F32 R6, -RZ, R7.reuse.H0_H0 ;  /* 0x20000007ff067230 */ /* 0x100fe20000004100 */
[----:B------:R-:W-:Y:S01]  /*85e0*/  FMUL.FTZ R0, R0, R4 ;  /* 0x0000000400007220 */ /* 0x000fe20000410000 */
[----:B------:R-:W-:Y:S01]  /*85f0*/  HADD2.F32 R7, -RZ, R7.H1_H1 ;  /* 0x30000007ff077230 */ /* 0x000fe20000004100 */
[----:B------:R-:W-:-:S02]  /*8600*/  FFMA.FTZ R15, R3, R10, -R14 ;  /* 0x0000000a030f7223 */ /* 0x000fc4000001080e */
[----:B------:R-:W-:Y:S01]  /*8610*/  FFMA.FTZ R14, R3, R8, R13 ;  /* 0x00000008030e7223 */ /* 0x000fe2000001000d */
[----:B------:R-:W-:Y:S01]  /*8620*/  HADD2.F32 R3, -RZ, R23.H1_H1 ;  /* 0x30000017ff037230 */ /* 0x000fe20000004100 */
[C---:B------:R-:W-:Y:S01]  /*8630*/  FFMA.FTZ R13, R2.reuse, R4, -R9 ;  /* 0x00000004020d7223 */ /* 0x040fe20000010809 */
        /* <DEDUP_REMOVED lines=8> */
[C---:B------:R-:W-:Y:S02]  /*86c0*/  FFMA.FTZ R9, R3.reuse, R12, -R9 ;  /* 0x0000000c03097223 */ /* 0x040fe40000010809 */
[----:B------:R-:W-:Y:S02]  /*86d0*/  FFMA.FTZ R0, R2, R6, -R8 ;  /* 0x0000000602007223 */ /* 0x000fe40000010808 */
[----:B------:R-:W-:Y:S01]  /*86e0*/  FFMA.FTZ R3, R3, R11, R4 ;  /* 0x0000000b03037223 */ /* 0x000fe20000010004 */
[----:B------:R-:W-:Y:S01]  /*86f0*/  F2FP.PACK_AB R4, R14, R15 ;  /* 0x0000000f0e04723e */ /* 0x000fe200000000ff */
[----:B------:R-:W-:Y:S01]  /*8700*/  FFMA.FTZ R2, R2, R7, R5 ;  /* 0x0000000702027223 */ /* 0x000fe20000010005 */
[----:B------:R-:W-:-:S02]  /*8710*/  F2FP.PACK_AB R5, R10, R13 ;  /* 0x0000000d0a05723e */ /* 0x000fc400000000ff */
[----:B------:R-:W-:Y:S02]  /*8720*/  F2FP.PACK_AB R6, R3, R9 ;  /* 0x000000090306723e */ /* 0x000fe400000000ff */
[----:B------:R-:W-:-:S05]  /*8730*/  F2FP.PACK_AB R7, R2, R0 ;  /* 0x000000000207723e */ /* 0x000fca00000000ff */
[----:B------:R1:W-:Y:S02]  /*8740*/  STS.128 [R198+0x11080], R4 ;  /* 0x01108004c6007388 */ /* 0x0003e40000000c00 */
.L_x_225:
[----:B------:R-:W-:Y:S05]  /*8750*/  BSYNC B0 ;  /* 0x0000000000007941 */ /* 0x000fea0003800000 */
.L_x_224:
        /* <DEDUP_REMOVED lines=41> */
.L_x_227:
[----:B------:R-:W-:Y:S05]  /*89f0*/  BSYNC B0 ;  /* 0x0000000000007941 */ /* 0x000fea0003800000 */
.L_x_226:
        /* <DEDUP_REMOVED lines=22> */
[----:B------:R-:W-:Y:S01]  /*8b60*/  HADD2.F32 R3, -RZ, R29.H0_H0 ;  /* 0x2000001dff037230 */ /* 0x000fe20000004100 */
[C---:B------:R-:W-:Y:S01]  /*8b70*/  FFMA.FTZ R13, R2.reuse, R4, -R9 ;  /* 0x00000004020d7223 */ /* 0x040fe20000010809 */
        /* <DEDUP_REMOVED lines=17> */
.L_x_229:
[----:B------:R-:W-:Y:S05]  /*8c90*/  BSYNC B0 ;  /* 0x0000000000007941 */ /* 0x000fea0003800000 */
.L_x_228:
        /* <DEDUP_REMOVED lines=40> */
.L_x_223:
[----:B------:R-:W-:Y:S05]  /*8f20*/  BSYNC B1 ;  /* 0x0000000000017941 */ /* 0x000fea0003800000 */
.L_x_222:
        /* <DEDUP_REMOVED lines=45> */
.L_x_233:
[----:B------:R-:W-:Y:S05]  /*9200*/  BSYNC B0 ;  /* 0x0000000000007941 */ /* 0x000fea0003800000 */
.L_x_232:
        /* <DEDUP_REMOVED lines=41> */
.L_x_235:
[----:B------:R-:W-:Y:S05]  /*94a0*/  BSYNC B0 ;  /* 0x0000000000007941 */ /* 0x000fea0003800000 */
.L_x_234:
        /* <DEDUP_REMOVED lines=41> */
.L_x_237:
[----:B------:R-:W-:Y:S05]  /*9740*/  BSYNC B0 ;  /* 0x0000000000007941 */ /* 0x000fea0003800000 */
.L_x_236:
        /* <DEDUP_REMOVED lines=40> */
.L_x_231:
[----:B------:R-:W-:Y:S05]  /*99d0*/  BSYNC B1 ;  /* 0x0000000000017941 */ /* 0x000fea0003800000 */
.L_x_230:
[----:B------:R-:W-:-:S04]  /*99e0*/  IADD3 R0, R208, 0x60, RZ ;  /* 0x00000060d0007810 */ /* 0x000fc80007ffe0ff */
        /* <DEDUP_REMOVED lines=43> */
.L_x_240:
[----:B------:R-:W-:Y:S05]  /*9ca0*/  BSYNC B0 ;  /* 0x0000000000007941 */ /* 0x000fea0003800000 */
.L_x_239:
        /* <DEDUP_REMOVED lines=41> */
.L_x_242:
[----:B------:R-:W-:Y:S05]  /*9f40*/  BSYNC B0 ;  /* 0x0000000000007941 */ /* 0x000fea0003800000 */
.L_x_241:
        /* <DEDUP_REMOVED lines=41> */
.L_x_244:
[----:B------:R-:W-:Y:S05]  /*a1e0*/  BSYNC B0 ;  /* 0x0000000000007941 */ /* 0x000fea0003800000 */
.L_x_243:
        /* <DEDUP_REMOVED lines=39> */
[----:B------:R1:W-:Y:S01]  /*a460*/  STS.128 [R198+0x1f080], R4 ;  /* 0x01f08004c6007388 */ /* 0x0003e20000000c00 */
[----:B------:R-:W-:Y:S05]  /*a470*/  BRA `(.L_x_238) ;  /* 0x000035f000007947 */ /* 0x000fea0003800000 */
.L_x_211:
        /* <DEDUP_REMOVED lines=8> */
[----:B------:R-:W-:Y:S01]  /*a500*/  CS2R R4, SRZ ;  /* 0x0000000000047805 */ /* 0x000fe2000001ff00 */
[----:B------:R-:W3:Y:S01]  /*a510*/  SHFL.IDX PT, R23, R2, RZ, 0x181f ;  /* 0x00181fff02177589 */ /* 0x000ee200000e0000 */
[----:B------:R-:W-:Y:S01]  /*a520*/  CS2R R14, SRZ ;  /* 0x00000000000e7805 */ /* 0x000fe2000001ff00 */
[----:B----4-:R-:W-:-:S02]  /*a530*/  CS2R R12, SRZ ;  /* 0x00000000000c7805 */ /* 0x010fc4000001ff00 */
[----:B------:R4:W1:Y:S02]  /*a540*/  SHFL.IDX PT, R22, R6, RZ, 0x181f ;  /* 0x00181fff06167589 */ /* 0x00086400000e0000 */
[----:B----4-:R-:W-:Y:S01]  /*a550*/  CS2R R6, SRZ ;  /* 0x0000000000067805 */ /* 0x010fe2000001ff00 */
[----:B------:R-:W-:Y:S05]  /*a560*/  @P0 BRA `(.L_x_246) ;  /* 0x0000016000000947 */ /* 0x000fea0003800000 */
[----:B-123--:R-:W-:-:S13]  /*a570*/  ISETP.GE.AND P1, PT, R132, c[0x0][0x27c], PT ;  /* 0x00009f0084007a0c */ /* 0x00efda0003f26270 */
[C---:B------:R-:W-:Y:S01]  /*a580*/  @!P1 IMAD.SHL.U32 R2, R132.reuse, 0x2, RZ ;  /* 0x0000000284029824 */ /* 0x040fe200078e00ff */
[----:B------:R-:W-:-:S04]  /*a590*/  @!P1 SHF.L.U64.HI R0, R132, 0x1, R133 ;  /* 0x0000000184009819 */ /* 0x000fc80000010285 */
[----:B------:R-:W-:-:S05]  /*a5a0*/  @!P1 IADD3 R4, P0, R20, R2, RZ ;  /* 0x0000000214049210 */ /* 0x000fca0007f1e0ff */
[----:B------:R-:W-:Y:S01]  /*a5b0*/  @!P1 IMAD.X R5, R21, 0x1, R0, P0 ;  /* 0x0000000115059824 */ /* 0x000fe200000e0600 */
[----:B------:R-:W-:-:S04]  /*a5c0*/  @!P1 IADD3 R2, P0, R22, R2, RZ ;  /* 0x0000000216029210 */ /* 0x000fc80007f1e0ff */
[----:B------:R1:W5:Y:S01]  /*a5d0*/  @!P1 LD.E.128 R16, [R4.64] ;  /* 0x0000000804109980 */ /* 0x000362000c101d00 */
[----:B------:R-:W-:Y:S01]  /*a5e0*/  @!P1 IMAD.X R3, R23, 0x1, R0, P0 ;  /* 0x0000000117039824 */ /* 0x000fe200000e0600 */
[----:B------:R-:W-:-:S04]  /*a5f0*/  ISETP.GE.AND P0, PT, R135, c[0x0][0x27c], PT ;  /* 0x00009f0087007a0c */ /* 0x000fc80003f06270 */
[----:B------:R2:W5:Y:S09]  /*a600*/  @!P1 LD.E.128 R12, [R2.64] ;  /* 0x00000008020c9980 */ /* 0x000572000c101d00 */
[C---:B------:R-:W-:Y:S01]  /*a610*/  @!P0 IMAD.SHL.U32 R6, R204.reuse, 0x2, RZ ;  /* 0x00000002cc068824 */ /* 0x040fe200078e00ff */
[----:B------:R-:W-:-:S04]  /*a620*/  @!P0 SHF.L.U64.HI R0, R204, 0x1, R209 ;  /* 0x00000001cc008819 */ /* 0x000fc800000102d1 */
[----:B------:R-:W-:-:S05]  /*a630*/  @!P0 IADD3 R20, P1, R20, R6, RZ ;  /* 0x0000000614148210 */ /* 0x000fca0007f3e0ff */
[----:B------:R-:W-:Y:S01]  /*a640*/  @!P0 IMAD.X R21, R21, 0x1, R0, P1 ;  /* 0x0000000115158824 */ /* 0x000fe200008e0600 */
[----:B------:R-:W-:Y:S01]  /*a650*/  CS2R R10, SRZ ;  /* 0x00000000000a7805 */ /* 0x000fe2000001ff00 */
[----:B------:R-:W-:Y:S01]  /*a660*/  CS2R R8, SRZ ;  /* 0x0000000000087805 */ /* 0x000fe2000001ff00 */
[----:B--2---:R-:W-:Y:S01]  /*a670*/  @!P0 IADD3 R2, P1, R22, R6, RZ ;  /* 0x0000000616028210 */ /* 0x004fe20007f3e0ff */
[----:B-1----:R-:W-:Y:S01]  /*a680*/  CS2R R4, SRZ ;  /* 0x0000000000047805 */ /* 0x002fe2000001ff00 */
[----:B------:R-:W-:-:S03]  /*a690*/  CS2R R6, SRZ ;  /* 0x0000000000067805 */ /* 0x000fc6000001ff00 */
[----:B------:R1:W5:Y:S01]  /*a6a0*/  @!P0 LD.E.128 R8, [R20.64] ;  /* 0x0000000814088980 */ /* 0x000362000c101d00 */
[----:B------:R-:W-:-:S05]  /*a6b0*/  @!P0 IMAD.X R3, R23, 0x1, R0, P1 ;  /* 0x0000000117038824 */ /* 0x000fca00008e0600 */
[----:B------:R1:W5:Y:S02]  /*a6c0*/  @!P0 LD.E.128 R4, [R2.64] ;  /* 0x0000000802048980 */ /* 0x000364000c101d00 */
.L_x_246:
[----:B-123--:R-:W-:Y:S05]  /*a6d0*/  BSYNC B0 ;  /* 0x0000000000007941 */ /* 0x00efea0003800000 */
.L_x_245:
[----:B-----5:R-:W-:Y:S01]  /*a6e0*/  IMAD.MOV.U32 R21, RZ, RZ, R12 ;  /* 0x000000ffff157224 */ /* 0x020fe200078e000c */
[----:B------:R-:W-:Y:S01]  /*a6f0*/  SHF.R.U64 R2, R12, 0x10, R13 ;  /* 0x000000100c027819 */ /* 0x000fe2000000120d */
[--C-:B------:R-:W-:Y:S01]  /*a700*/  IMAD.MOV.U32 R32, RZ, RZ, R19.reuse ;  /* 0x000000ffff207224 */ /* 0x100fe200078e0013 */
[----:B------:R-:W-:Y:S01]  /*a710*/  SHF.R.U64 R30, R18, 0x10, R19 ;  /* 0x00000010121e7819 */ /* 0x000fe20000001213 */
[----:B------:R-:W-:Y:S01]  /*a720*/  IMAD.MOV.U32 R28, RZ, RZ, R9 ;  /* 0x000000ffff1c7224 */ /* 0x000fe200078e0009 */
[----:B------:R-:W-:Y:S01]  /*a730*/  PRMT R39, R21, 0x5410, R2 ;  /* 0x0000541015277816 */ /* 0x000fe20000000002 */
[----:B------:R-:W-:Y:S01]  /*a740*/  IMAD R2, R229, -0x80, R37 ;  /* 0xffffff80e5027824 */ /* 0x000fe200078e0225 */
[----:B------:R-:W-:Y:S01]  /*a750*/  SHF.R.U32.HI R27, RZ, 0x10, R19 ;  /* 0x00000010ff1b7819 */ /* 0x000fe20000011613 */
[----:B------:R-:W-:Y:S01]  /*a760*/  IMAD.MOV.U32 R24, RZ, RZ, R11 ;  /* 0x000000ffff187224 */ /* 0x000fe200078e000b */
[--C-:B------:R-:W-:Y:S01]  /*a770*/  SHF.R.U64 R26, R8, 0x10, R9.reuse ;  /* 0x00000010081a7819 */ /* 0x100fe20000001209 */
[----:B------:R-:W-:Y:S01]  /*a780*/  IMAD.MOV.U32 R12, RZ, RZ, R4 ;  /* 0x000000ffff0c7224 */ /* 0x000fe200078e0004 */
[----:B------:R-:W-:Y:S01]  /*a790*/  IMNMX R38, R2, 0x80, PT ;  /* 0x0000008002267817 */ /* 0x000fe20003800200 */
[----:B------:R-:W-:Y:S01]  /*a7a0*/  IMAD.MOV.U32 R36, RZ, RZ, R16 ;  /* 0x000000ffff247224 */ /* 0x000fe200078e0010 */
[----:B------:R-:W-:Y:S01]  /*a7b0*/  SHF.R.U32.HI R23, RZ, 0x10, R9 ;  /* 0x00000010ff177819 */ /* 0x000fe20000011609 */
[----:B------:R-:W-:Y:S01]  /*a7c0*/  IMAD.MOV.U32 R35, RZ, RZ, R17 ;  /* 0x000000ffff237224 */ /* 0x000fe200078e0011 */
[----:B------:R-:W-:Y:S01]  /*a7d0*/  ISETP.GE.AND P0, PT, R208, R38, PT ;  /* 0x00000026d000720c */ /* 0x000fe20003f06270 */
[----:B------:R-:W-:Y:S01]  /*a7e0*/  IMAD.MOV.U32 R33, RZ, RZ, R18 ;  /* 0x000000ffff217224 */ /* 0x000fe200078e0012 */
[--C-:B------:R-:W-:Y:S01]  /*a7f0*/  SHF.R.U64 R22, R10, 0x10, R11.reuse ;  /* 0x000000100a167819 */ /* 0x100fe2000000120b */
[----:B------:R-:W-:Y:S01]  /*a800*/  IMAD.MOV.U32 R29, RZ, RZ, R8 ;  /* 0x000000ffff1d7224 */ /* 0x000fe200078e0008 */
[----:B------:R-:W-:Y:S01]  /*a810*/  SHF.R.U32.HI R19, RZ, 0x10, R11 ;  /* 0x00000010ff137819 */ /* 0x000fe2000001160b */
[--C-:B------:R-:W-:Y:S01]  /*a820*/  IMAD.MOV.U32 R11, RZ, RZ, R5.reuse ;  /* 0x000000ffff0b7224 */ /* 0x100fe200078e0005 */
[----:B------:R-:W-:Y:S01]  /*a830*/  SHF.R.U64 R9, R4, 0x10, R5 ;  /* 0x0000001004097819 */ /* 0x000fe20000001205 */
[----:B------:R-:W-:Y:S01]  /*a840*/  IMAD.MOV.U32 R25, RZ, RZ, R10 ;  /* 0x000000ffff197224 */ /* 0x000fe200078e000a */
[----:B------:R-:W-:Y:S01]  /*a850*/  SHF.R.U64 R34, R16, 0x10, R17 ;  /* 0x0000001010227819 */ /* 0x000fe20000001211 */
[----:B------:R-:W-:Y:S01]  /*a860*/  IMAD.MOV.U32 R20, RZ, RZ, R13 ;  /* 0x000000ffff147224 */ /* 0x000fe200078e000d */
[----:B------:R-:W-:Y:S01]  /*a870*/  SHF.R.U32.HI R31, RZ, 0x10, R17 ;  /* 0x00000010ff1f7819 */ /* 0x000fe20000011611 */
[----:B------:R-:W-:Y:S01]  /*a880*/  IMAD.MOV.U32 R18, RZ, RZ, R14 ;  /* 0x000000ffff127224 */ /* 0x000fe200078e000e */
[----:B------:R-:W-:Y:S01]  /*a890*/  SHF.R.U32.HI R4, RZ, 0x10, R5 ;  /* 0x00000010ff047819 */ /* 0x000fe20000011605 */
[----:B------:R-:W-:Y:S01]  /*a8a0*/  IMAD.MOV.U32 R17, RZ, RZ, R15 ;  /* 0x000000ffff117224 */ /* 0x000fe200078e000f */
[----:B------:R-:W-:Y:S01]  /*a8b0*/  SHF.R.U32.HI R16, RZ, 0x10, R13 ;  /* 0x00000010ff107819 */ /* 0x000fe2000001160d */
[----:B------:R-:W-:Y:S01]  /*a8c0*/  IMAD.MOV.U32 R8, RZ, RZ, R6 ;  /* 0x000000ffff087224 */ /* 0x000fe200078e0006 */
[----:B------:R-:W-:Y:S01]  /*a8d0*/  SHF.R.U64 R13, R14, 0x10, R15 ;  /* 0x000000100e0d7819 */ /* 0x000fe2000000120f */
[----:B------:R-:W-:Y:S01]  /*a8e0*/  IMAD.MOV.U32 R5, RZ, RZ, R7 ;  /* 0x000000ffff057224 */ /* 0x000fe200078e0007 */
[----:B------:R-:W-:Y:S01]  /*a8f0*/  SHF.R.U32.HI R10, RZ, 0x10, R15 ;  /* 0x00000010ff0a7819 */ /* 0x000fe2000001160f */
[----:B------:R-:W-:-:S04]  /*a900*/  DEPBAR.LE SB0, 0x1 ;  /* 0x000080400000791a */ /* 0x000fc80000000000 */
[--C-:B------:R-:W-:Y:S01]  /*a910*/  SHF.R.U64 R3, R6, 0x10, R7.reuse ;  /* 0x0000001006037819 */ /* 0x100fe20000001207 */
[----:B------:R-:W-:Y:S01]  /*a920*/  BSSY B1, `(.L_x_247) ;  /* 0x00000ca000017945 */ /* 0x000fe20003800000 */
[----:B------:R-:W-:Y:S02]  /*a930*/  SHF.R.U32.HI R0, RZ, 0x10, R7 ;  /* 0x00000010ff007819 */ /* 0x000fe40000011607 */
        /* <DEDUP_REMOVED lines=14> */
[----:B------:R-:W-:Y:S01]  /*aa20*/  PRMT R49, R8, 0x5410, R3 ;  /* 0x0000541008317816 */ /* 0x000fe20000000003 */
[----:B------:R-:W-:Y:S06]  /*aa30*/  BAR.SYNC.DEFER_BLOCKING 0x0 ;  /* 0x0000000000007b1d */ /* 0x000fec0000010000 */
[----:B------:R-:W-:Y:S05]  /*aa40*/  @P0 BRA `(.L_x_248) ;  /* 0x00000b7000000947 */ /* 0x000fea0003800000 */
[----:B------:R-:W-:Y:S01]  /*aa50*/  ISETP.GE.AND P0, PT, R132, c[0x0][0x27c], PT ;  /* 0x00009f0084007a0c */ /* 0x000fe20003f06270 */
[----:B------:R-:W-:Y:S01]  /*aa60*/  BSSY B0, `(.L_x_249) ;  /* 0x000005a000007945 */ /* 0x000fe20003800000 */
[----:B------:R-:W-:-:S11]  /*aa70*/  SHF.R.U32.HI R58, RZ, 0x3, R217 ;  /* 0x00000003ff3a7819 */ /* 0x000fd600000116d9 */
[----:B------:R-:W-:Y:S05]  /*aa80*/  @P0 BRA `(.L_x_250) ;  /* 0x0000057000000947 */ /* 0x000fea0003800000 */
[----:B------:R-:W-:Y:S01]  /*aa90*/  MOV R0, c[0x0][0x27c] ;  /* 0x00009f0000007a02 */ /* 0x000fe20000000f00 */
[----:B------:R-:W1:Y:S01]  /*aaa0*/  LDS.128 R4, [R198+0x10080] ;  /* 0x01008000c6047984 */ /* 0x000e620000000c00 */
[----:B------:R-:W-:Y:S02]  /*aab0*/  HADD2.F32 R13, -RZ, R42.H0_H0 ;  /* 0x2000002aff0d7230 */ /* 0x000fe40000004100 */
[----:B------:R-:W-:-:S04]  /*aac0*/  LEA.HI R0, R0, R212, RZ, 0x1d ;  /* 0x000000d400007211 */ /* 0x000fc800078fe8ff */
[----:B------:R-:W-:Y:S02]  /*aad0*/  SHF.R.S32.HI R3, RZ, 0x1f, R0 ;  /* 0x0000001fff037819 */ /* 0x000fe40000011400 */
[----:B------:R-:W-:Y:S02]  /*aae0*/  SHF.L.U32 R2, R0, 0x3, RZ ;  /* 0x0000000300027819 */ /* 0x000fe400000006ff */
[----:B------:R-:W-:Y:S02]  /*aaf0*/  LEA.HI R0, R3, R0, RZ, 0x3 ;  /* 0x0000000003007211 */ /* 0x000fe400078f18ff */
[----:B------:R-:W-:Y:S02]  /*ab00*/  LOP3.LUT R2, R217, 0x38, R2, 0xf8, !PT ;  /* 0x00000038d9027812 */ /* 0x000fe400078ef802 */
[----:B------:R-:W-:Y:S02]  /*ab10*/  SHF.L.U32 R0, R0, 0xa, RZ ;  /* 0x0000000a00007819 */ /* 0x000fe400000006ff */
[----:B------:R-:W-:-:S02]  /*ab20*/  LOP3.LUT R2, R2, R58, RZ, 0x3c, !PT ;  /* 0x0000003a02027212 */ /* 0x000fc400078e3cff */
[----:B------:R-:W-:-:S04]  /*ab30*/  LOP3.LUT R0, R0, 0x7fffe000, RZ, 0xc0, !PT ;  /* 0x7fffe00000007812 */ /* 0x000fc800078ec0ff */
[----:B------:R-:W-:Y:S01]  /*ab40*/  IADD3 R0, R2, R0, R219 ;  /* 0x0000000002007210 */ /* 0x000fe20007ffe0db */
[----:B------:R-:W-:-:S03]  /*ab50*/  HADD2.F32 R2, -RZ, R39.H0_H0 ;  /* 0x20000027ff027230 */ /* 0x000fc60000004100 */
[----:B------:R-:W-:Y:S01]  /*ab60*/  SHF.L.U32 R28, R0, 0x1, RZ ;  /* 0x00000001001c7819 */ /* 0x000fe200000006ff */
[----:B------:R-:W-:-:S04]  /*ab70*/  HADD2.F32 R0, -RZ, R39.H1_H1 ;  /* 0x30000027ff007230 */ /* 0x000fc80000004100 */
[----:B------:R-:W2:Y:S01]  /*ab80*/  LDS.128 R8, [R28+0x10080] ;  /* 0x010080001c087984 */ /* 0x000ea20000000c00 */
[--C-:B-1----:R-:W-:Y:S02]  /*ab90*/  HADD2.F32 R17, -RZ, R4.reuse.H0_H0 ;  /* 0x20000004ff117230 */ /* 0x102fe40000004100 */
[----:B------:R-:W-:Y:S02]  /*aba0*/  HADD2.F32 R16, -RZ, R4.H1_H1 ;  /* 0x30000004ff107230 */ /* 0x000fe40000004100 */
[--C-:B------:R-:W-:Y:S02]  /*abb0*/  HADD2.F32 R23, -RZ, R7.reuse.H0_H0 ;  /* 0x20000007ff177230 */ /* 0x100fe40000004100 */
[----:B------:R-:W-:Y:S01]  /*abc0*/  HADD2.F32 R22, -RZ, R7.H1_H1 ;  /* 0x30000007ff167230 */ /* 0x000fe20000004100 */
[----:B------:R-:W-:Y:S01]  /*abd0*/  FMUL.FTZ R7, R17, R2 ;  /* 0x0000000211077220 */ /* 0x000fe20000410000 */
[--C-:B------:R-:W-:Y:S02]  /*abe0*/  HADD2.F32 R19, -RZ, R5.reuse.H0_H0 ;  /* 0x20000005ff137230 */ /* 0x100fe40000004100 */
[----:B------:R-:W-:-:S02]  /*abf0*/  HADD2.F32 R18, -RZ, R5.H1_H1 ;  /* 0x30000005ff127230 */ /* 0x000fc40000004100 */
[----:B------:R-:W-:Y:S02]  /*ac00*/  HADD2.F32 R5, -RZ, R40.H0_H0 ;  /* 0x20000028ff057230 */ /* 0x000fe40000004100 */
[--C-:B------:R-:W-:Y:S02]  /*ac10*/  HADD2.F32 R21, -RZ, R6.reuse.H0_H0 ;  /* 0x20000006ff157230 */ /* 0x100fe40000004100 */
[----:B------:R-:W-:Y:S02]  /*ac20*/  HADD2.F32 R20, -RZ, R6.H1_H1 ;  /* 0x30000006ff147230 */ /* 0x000fe40000004100 */
[--C-:B--2---:R-:W-:Y:S02]  /*ac30*/  HADD2.F32 R4, -RZ, R8.reuse.H0_H0 ;  /* 0x20000008ff047230 */ /* 0x104fe40000004100 */
[--C-:B------:R-:W-:Y:S02]  /*ac40*/  HADD2.F32 R15, -RZ, R11.reuse.H0_H0 ;  /* 0x2000000bff0f7230 */ /* 0x100fe40000004100 */
[----:B------:R-:W-:Y:S01]  /*ac50*/  HADD2.F32 R14, -RZ, R11.H1_H1 ;  /* 0x3000000bff0e7230 */ /* 0x000fe20000004100 */
[----:B------:R-:W-:Y:S01]  /*ac60*/  FMUL.FTZ R34, R4, R2 ;  /* 0x0000000204227220 */ /* 0x000fe20000410000 */
[----:B------:R-:W-:Y:S01]  /*ac70*/  HADD2.F32 R3, -RZ, R8.H1_H1 ;  /* 0x30000008ff037230 */ /* 0x000fe20000004100 */
[-C--:B------:R-:W-:Y:S01]  /*ac80*/  FMUL.FTZ R2, R16, R0.reuse ;  /* 0x0000000010027220 */ /* 0x080fe20000410000 */
[----:B------:R-:W-:Y:S01]  /*ac90*/  HADD2.F32 R11, -RZ, R43.H0_H0 ;  /* 0x2000002bff0b7230 */ /* 0x000fe20000004100 */
[----:B------:R-:W-:Y:S01]  /*aca0*/  FFMA.FTZ R37, R4, R13, R7 ;  /* 0x0000000d04257223 */ /* 0x000fe20000010007 */
[--C-:B------:R-:W-:Y:S01]  /*acb0*/  HADD2.F32 R8, -RZ, R10.reuse.H0_H0 ;  /* 0x2000000aff087230 */ /* 0x100fe20000004100 */
[----:B------:R-:W-:Y:S01]  /*acc0*/  FMUL.FTZ R4, R19, R5 ;  /* 0x0000000513047220 */ /* 0x000fe20000410000 */
[----:B------:R-:W-:Y:S01]  /*acd0*/  HADD2.F32 R12, -RZ, R10.H1_H1 ;  /* 0x3000000aff0c7230 */ /* 0x000fe20000004100 */
[C---:B------:R-:W-:Y:S01]  /*ace0*/  FFMA.FTZ R36, R3.reuse, R11, R2 ;  /* 0x0000000b03247223 */ /* 0x040fe20000010002 */
[----:B------:R-:W-:Y:S01]  /*acf0*/  HADD2.F32 R6, -RZ, R9.H0_H0 ;  /* 0x20000009ff067230 */ /* 0x000fe20000004100 */
[----:B------:R-:W-:Y:S01]  /*ad00*/  FMUL.FTZ R33, R3, R0 ;  /* 0x0000000003217220 */ /* 0x000fe20000410000 */
[----:B------:R-:W-:Y:S01]  /*ad10*/  HADD2.F32 R10, -RZ, R44.H0_H0 ;  /* 0x2000002cff0a7230 */ /* 0x000fe20000004100 */
[----:B------:R-:W-:Y:S01]  /*ad20*/  FFMA.FTZ R13, R17, R13, -R34 ;  /* 0x0000000d110d7223 */ /* 0x000fe20000010822 */
[----:B------:R-:W-:Y:S01]  /*ad30*/  HADD2.F32 R2, -RZ, R40.H1_H1 ;  /* 0x30000028ff027230 */ /* 0x000fe20000004100 */
[C---:B------:R-:W-:Y:S01]  /*ad40*/  FMUL.FTZ R31, R6.reuse, R5 ;  /* 0x00000005061f7220 */ /* 0x040fe20000410000 */
[----:B------:R-:W-:Y:S01]  /*ad50*/  HADD2.F32 R0, -RZ, R41.H0_H0 ;  /* 0x20000029ff007230 */ /* 0x000fe20000004100 */
[----:B------:R-:W-:Y:S01]  /*ad60*/  FFMA.FTZ R35, R6, R10, R4 ;  /* 0x0000000a06237223 */ /* 0x000fe20000010004 */
[----:B------:R-:W-:Y:S01]  /*ad70*/  HADD2.F32 R9, -RZ, R9.H1_H1 ;  /* 0x30000009ff097230 */ /* 0x000fe20000004100 */
[----:B------:R-:W-:Y:S01]  /*ad80*/  FMUL.FTZ R5, R18, R2 ;  /* 0x0000000212057220 */ /* 0x000fe20000410000 */
[----:B------:R-:W-:Y:S01]  /*ad90*/  HADD2.F32 R7, -RZ, R44.H1_H1 ;  /* 0x3000002cff077230 */ /* 0x000fe20000004100 */
[----:B------:R-:W-:Y:S01]  /*ada0*/  FMUL.FTZ R4, R21, R0 ;  /* 0x0000000015047220 */ /* 0x000fe20000410000 */
[----:B------:R-:W-:Y:S01]  /*adb0*/  HADD2.F32 R6, -RZ, R45.H0_H0 ;  /* 0x2000002dff067230 */ /* 0x000fe20000004100 */
[C---:B------:R-:W-:Y:S01]  /*adc0*/  FMUL.FTZ R29, R9.reuse, R2 ;  /* 0x00000002091d7220 */ /* 0x040fe20000410000 */
[----:B------:R-:W-:Y:S01]  /*add0*/  HADD2.F32 R3, -RZ, R41.H1_H1 ;  /* 0x30000029ff037230 */ /* 0x000fe20000004100 */
[----:B------:R-:W-:Y:S01]  /*ade0*/  FFMA.FTZ R32, R9, R7, R5 ;  /* 0x0000000709207223 */ /* 0x000fe20000010005 */
[----:B------:R-:W-:Y:S01]  /*adf0*/  HADD2.F32 R5, -RZ, R45.H1_H1 ;  /* 0x3000002dff057230 */ /* 0x000fe20000004100 */
[----:B------:R-:W-:Y:S01]  /*ae00*/  FFMA.FTZ R30, R8, R6, R4 ;  /* 0x00000006081e7223 */ /* 0x000fe20000010004 */
[----:B------:R-:W-:Y:S01]  /*ae10*/  HADD2.F32 R2, -RZ, R43.H1_H1 ;  /* 0x3000002bff027230 */ /* 0x000fe20000004100 */
[----:B------:R-:W-:-:S02]  /*ae20*/  FMUL.FTZ R4, R20, R3 ;  /* 0x0000000314047220 */ /* 0x000fc40000410000 */
[----:B------:R-:W-:Y:S01]  /*ae30*/  FMUL.FTZ R26, R8, R0 ;  /* 0x00000000081a7220 */ /* 0x000fe20000410000 */
[----:B------:R-:W-:Y:S01]  /*ae40*/  HADD2.F32 R0, -RZ, R42.H1_H1 ;  /* 0x3000002aff007230 */ /* 0x000fe20000004100 */
[C---:B------:R-:W-:Y:S01]  /*ae50*/  FFMA.FTZ R27, R12.reuse, R5, R4 ;  /* 0x000000050c1b7223 */ /* 0x040fe20000010004 */
[--C-:B------:R-:W-:Y:S01]  /*ae60*/  HADD2.F32 R4, -RZ, R46.reuse.H1_H1 ;  /* 0x3000002eff047230 */ /* 0x100fe20000004100 */
[----:B------:R-:W-:Y:S01]  /*ae70*/  FMUL.FTZ R25, R12, R3 ;  /* 0x000000030c197220 */ /* 0x000fe20000410000 */
[----:B------:R-:W-:Y:S01]  /*ae80*/  HADD2.F32 R3, -RZ, R46.H0_H0 ;  /* 0x2000002eff037230 */ /* 0x000fe20000004100 */
[----:B------:R-:W-:Y:S02]  /*ae90*/  FMUL.FTZ R9, R23, R2 ;  /* 0x0000000217097220 */ /* 0x000fe40000410000 */
[----:B------:R-:W-:Y:S02]  /*aea0*/  FMUL.FTZ R8, R22, R0 ;  /* 0x0000000016087220 */ /* 0x000fe40000410000 */
[----:B------:R-:W-:-:S02]  /*aeb0*/  FMUL.FTZ R24, R15, R2 ;  /* 0x000000020f187220 */ /* 0x000fc40000410000 */
[C---:B------:R-:W-:Y:S02]  /*aec0*/  FMUL.FTZ R12, R14.reuse, R0 ;  /* 0x000000000e0c7220 */ /* 0x040fe40000410000 */
[----:B------:R-:W-:Y:S02]  /*aed0*/  FFMA.FTZ R15, R15, R4, R9 ;  /* 0x000000040f0f7223 */ /* 0x000fe40000010009 */
[----:B------:R-:W-:Y:S02]  /*aee0*/  FFMA.FTZ R14, R14, R3, R8 ;  /* 0x000000030e0e7223 */ /* 0x000fe40000010008 */
[----:B------:R-:W-:Y:S02]  /*aef0*/  FFMA.FTZ R10, R19, R10, -R31 ;  /* 0x0000000a130a7223 */ /* 0x000fe4000001081f */
[----:B------:R-:W-:Y:S02]  /*af00*/  FFMA.FTZ R9, R18, R7, -R29 ;  /* 0x0000000712097223 */ /* 0x000fe4000001081d */
[----:B------:R-:W-:-:S02]  /*af10*/  FFMA.FTZ R8, R16, R11, -R33 ;  /* 0x0000000b10087223 */ /* 0x000fc40000010821 */
[----:B------:R-:W-:Y:S01]  /*af20*/  FFMA.FTZ R7, R21, R6, -R26 ;  /* 0x0000000615077223 */ /* 0x000fe2000001081a */
[----:B------:R-:W-:Y:S01]  /*af30*/  F2FP.PACK_AB R9, R9, R10 ;  /* 0x0000000a0909723e */ /* 0x000fe200000000ff */
[----:B------:R-:W-:Y:S01]  /*af40*/  FFMA.FTZ R2, R20, R5, -R25 ;  /* 0x0000000514027223 */ /* 0x000fe20000010819 */
[----:B------:R-:W-:Y:S01]  /*af50*/  F2FP.PACK_AB R8, R8, R13 ;  /* 0x0000000d0808723e */ /* 0x000fe200000000ff */
[----:B------:R-:W-:Y:S01]  /*af60*/  FFMA.FTZ R0, R23, R4, -R24 ;  /* 0x0000000417007223 */ /* 0x000fe20000010818 */
[----:B------:R-:W-:Y:S01]  /*af70*/  F2FP.PACK_AB R4, R36, R37 ;  /* 0x000000252404723e */ /* 0x000fe200000000ff */
[----:B------:R-:W-:Y:S01]  /*af80*/  FFMA.FTZ R3, R22, R3, -R12 ;  /* 0x0000000316037223 */ /* 0x000fe2000001080c */
[----:B------:R-:W-:Y:S02]  /*af90*/  F2FP.PACK_AB R10, R2, R7 ;  /* 0x00000007020a723e */ /* 0x000fe400000000ff */
[----:B------:R-:W-:Y:S02]  /*afa0*/  F2FP.PACK_AB R5, R32, R35 ;  /* 0x000000232005723e */ /* 0x000fe400000000ff */
[----:B------:R-:W-:-:S02]  /*afb0*/  F2FP.PACK_AB R11, R3, R0 ;  /* 0x00000000030b723e */ /* 0x000fc400000000ff */
[----:B------:R-:W-:Y:S02]  /*afc0*/  F2FP.PACK_AB R6, R27, R30 ;  /* 0x0000001e1b06723e */ /* 0x000fe400000000ff */
[----:B------:R-:W-:Y:S01]  /*afd0*/  F2FP.PACK_AB R7, R14, R15 ;  /* 0x0000000f0e07723e */ /* 0x000fe200000000ff */
[----:B------:R1:W-:Y:S04]  /*afe0*/  STS.128 [R198+0x10080], R8 ;  /* 0x01008008c6007388 */ /* 0x0003e80000000c00 */
[----:B------:R1:W-:Y:S02]  /*aff0*/  STS.128 [R28+0x10080], R4 ;  /* 0x010080041c007388 */ /* 0x0003e40000000c00 */
.L_x_250:
[----:B------:R-:W-:Y:S05]  /*b000*/  BSYNC B0 ;  /* 0x0000000000007941 */ /* 0x000fea0003800000 */
.L_x_249:
[----:B------:R-:W-:-:S13]  /*b010*/  ISETP.GE.AND P0, PT, R135, c[0x0][0x27c], PT ;  /* 0x00009f0087007a0c */ /* 0x000fda0003f06270 */
[----:B------:R-:W-:Y:S05]  /*b020*/  @P0 BRA `(.L_x_248) ;  /* 0x0000059000000947 */ /* 0x000fea0003800000 */
[----:B------:R-:W2:Y:S04]  /*b030*/  LDL R2, [R1] ;  /* 0x0000000001027983 */ /* 0x000ea80000100800 */
[----:B------:R-:W3:Y:S01]  /*b040*/  LDL R57, [R1+0x1c] ;  /* 0x00001c0001397983 */ /* 0x000ee20000100800 */
[----:B------:R-:W-:Y:S01]  /*b050*/  MOV R0, c[0x0][0x27c] ;  /* 0x00009f0000007a02 */ /* 0x000fe20000000f00 */
[----:B------:R-:W-:-:S03]  /*b060*/  HADD2.F32 R13, -RZ, R50.H0_H0 ;  /* 0x20000032ff0d7230 */ /* 0x000fc60000004100 */
[----:B--2---:R-:W-:-:S04]  /*b070*/  LEA.HI R0, R0, R2, RZ, 0x1d ;  /* 0x0000000200007211 */ /* 0x004fc800078fe8ff */
[----:B------:R-:W-:Y:S01]  /*b080*/  SHF.R.S32.HI R2, RZ, 0x1f, R0 ;  /* 0x0000001fff027819 */ /* 0x000fe20000011400 */
[----:B-1-3--:R-:W1:Y:S01]  /*b090*/  LDS.128 R4, [R57] ;  /* 0x0000000039047984 */ /* 0x00ae620000000c00 */
        /* <DEDUP_REMOVED lines=80> */
[----:B------:R1:W-:Y:S04]  /*b5a0*/  STS.128 [R57], R8 ;  /* 0x0000000839007388 */ /* 0x0003e80000000c00 */
[----:B------:R1:W-:Y:S02]  /*b5b0*/  STS.128 [R28+0x10080], R4 ;  /* 0x010080041c007388 */ /* 0x0003e40000000c00 */
.L_x_248:
[----:B------:R-:W-:Y:S05]  /*b5c0*/  BSYNC B1 ;  /* 0x0000000000017941 */ /* 0x000fea0003800000 */
.L_x_247:
[----:B------:R-:W-:Y:S01]  /*b5d0*/  IADD3 R0, R208, 0x20, RZ ;  /* 0x00000020d0007810 */ /* 0x000fe20007ffe0ff */
[----:B------:R-:W-:Y:S03]  /*b5e0*/  BSSY B1, `(.L_x_251) ;  /* 0x00000c2000017945 */ /* 0x000fe60003800000 */
[----:B------:R-:W-:-:S13]  /*b5f0*/  ISETP.GE.AND P0, PT, R0, R38, PT ;  /* 0x000000260000720c */ /* 0x000fda0003f06270 */
[----:B------:R-:W-:Y:S05]  /*b600*/  @P0 BRA `(.L_x_252) ;  /* 0x00000bf000000947 */ /* 0x000fea0003800000 */
[----:B------:R2:W5:Y:S01]  /*b610*/  LDL R58, [R1+0xc] ;  /* 0x00000c00013a7983 */ /* 0x0005620000100800 */
[----:B------:R-:W-:Y:S01]  /*b620*/  ISETP.GE.AND P0, PT, R132, c[0x0][0x27c], PT ;  /* 0x00009f0084007a0c */ /* 0x000fe20003f06270 */
[----:B------:R-:W-:Y:S01]  /*b630*/  BSSY B0, `(.L_x_253) ;  /* 0x0000061000007945 */ /* 0x000fe20003800000 */
[C---:B------:R-:W-:Y:S02]  /*b640*/  IADD3 R59, R208.reuse, 0x20, RZ ;  /* 0x00000020d03b7810 */ /* 0x040fe40007ffe0ff */
[----:B------:R-:W-:-:S03]  /*b650*/  IADD3 R60, R208, 0x20, RZ ;  /* 0x00000020d03c7810 */ /* 0x000fc60007ffe0ff */
[----:B------:R-:W-:Y:S02]  /*b660*/  IMAD.SHL.U32 R59, R59, 0x40, RZ ;  /* 0x000000403b3b7824 */ /* 0x000fe400078e00ff */
[----:B------:R-:W-:-:S03]  /*b670*/  IMAD.SHL.U32 R60, R60, 0x40, RZ ;  /* 0x000000403c3c7824 */ /* 0x000fc600078e00ff */
[----:B------:R-:W-:Y:S02]  /*b680*/  LOP3.LUT R59, R59, 0x1c0, RZ, 0xc0, !PT ;  /* 0x000001c03b3b7812 */ /* 0x000fe400078ec0ff */
[----:B------:R-:W-:Y:S02]  /*b690*/  LOP3.LUT R60, R60, 0x1c0, RZ, 0xc0, !PT ;  /* 0x000001c03c3c7812 */ /* 0x000fe400078ec0ff */
[----:B------:R-:W-:Y:S01]  /*b6a0*/  SHF.R.U32.HI R59, RZ, 0x3, R59 ;  /* 0x00000003ff3b7819 */ /* 0x000fe2000001163b */
[----:B------:R-:W-:Y:S05]  /*b6b0*/  @P0 BRA `(.L_x_254) ;  /* 0x0000058000000947 */ /* 0x000fea0003800000 */
[----:B-1----:R-:W3:Y:S01]  /*b6c0*/  LDL R57, [R1+0x28] ;  /* 0x0000280001397983 */ /* 0x002ee20000100800 */
[----:B------:R-:W-:Y:S01]  /*b6d0*/  MOV R0, c[0x0][0x27c] ;  /* 0x00009f0000007a02 */ /* 0x000fe20000000f00 */
[----:B------:R-:W-:-:S03]  /*b6e0*/  HADD2.F32 R13, -RZ, R42.H0_H0 ;  /* 0x2000002aff0d7230 */ /* 0x000fc60000004100 */
        /* <DEDUP_REMOVED lines=8> */
[----:B-----5:R-:W-:Y:S01]  /*b770*/  IADD3 R0, R2, R0, R58 ;  /* 0x0000000002007210 */ /* 0x020fe20007ffe03a */
[----:B------:R-:W-:-:S03]  /*b780*/  HADD2.F32 R2, -RZ, R39.H0_H0 ;  /* 0x20000027ff027230 */ /* 0x000fc60000004100 */
[----:B------:R-:W-:Y:S01]  /*b790*/  SHF.L.U32 R28, R0, 0x1, RZ ;  /* 0x00000001001c7819 */ /* 0x000fe200000006ff */
[----:B------:R-:W-:-:S04]  /*b7a0*/  HADD2.F32 R0, -RZ, R39.H1_H1 ;  /* 0x30000027ff007230 */ /* 0x000fc80000004100 */
[----:B------:R-:W1:Y:S02]  /*b7b0*/  LDS.128 R8, [R28+0x10080] ;  /* 0x010080001c087984 */ /* 0x000e640000000c00 */
[--C-:B-1----:R-:W-:Y:S02]  /*b7c0*/  HADD2.F32 R15, -RZ, R11.reuse.H0_H0 ;  /* 0x2000000bff0f7230 */ /* 0x102fe40000004100 */
[----:B------:R-:W-:Y:S02]  /*b7d0*/  HADD2.F32 R14, -RZ, R11.H1_H1 ;  /* 0x3000000bff0e7230 */ /* 0x000fe40000004100 */
[----:B------:R-:W-:Y:S02]  /*b7e0*/  HADD2.F32 R3, -RZ, R8.H1_H1 ;  /* 0x30000008ff037230 */ /* 0x000fe40000004100 */
[----:B------:R-:W-:Y:S02]  /*b7f0*/  HADD2.F32 R11, -RZ, R43.H0_H0 ;  /* 0x2000002bff0b7230 */ /* 0x000fe40000004100 */
[----:B------:R-:W-:Y:S01]  /*b800*/  HADD2.F32 R12, -RZ, R10.H1_H1 ;  /* 0x3000000aff0c7230 */ /* 0x000fe20000004100 */
[----:B------:R-:W-:Y:S01]  /*b810*/  FMUL.FTZ R33, R0, R3 ;  /* 0x0000000300217220 */ /* 0x000fe20000410000 */
[----:B---3--:R-:W1:Y:S02]  /*b820*/  LDS.128 R4, [R57] ;  /* 0x0000000039047984 */ /* 0x008e640000000c00 */
[----:B-1----:R-:W-:-:S02]  /*b830*/  HADD2.F32 R17, -RZ, R4.H0_H0 ;  /* 0x20000004ff117230 */ /* 0x002fc40000004100 */
[----:B------:R-:W-:Y:S02]  /*b840*/  HADD2.F32 R16, -RZ, R4.H1_H1 ;  /* 0x30000004ff107230 */ /* 0x000fe40000004100 */
[----:B------:R-:W-:Y:S02]  /*b850*/  HADD2.F32 R4, -RZ, R8.H0_H0 ;  /* 0x20000008ff047230 */ /* 0x000fe40000004100 */
[--C-:B------:R-:W-:Y:S02]  /*b860*/  HADD2.F32 R23, -RZ, R7.reuse.H0_H0 ;  /* 0x20000007ff177230 */ /* 0x100fe40000004100 */
[----:B------:R-:W-:Y:S01]  /*b870*/  HADD2.F32 R22, -RZ, R7.H1_H1 ;  /* 0x30000007ff167230 */ /* 0x000fe20000004100 */
[C---:B------:R-:W-:Y:S01]  /*b880*/  FMUL.FTZ R7, R2.reuse, R17 ;  /* 0x0000001102077220 */ /* 0x040fe20000410000 */
[--C-:B------:R-:W-:Y:S01]  /*b890*/  HADD2.F32 R19, -RZ, R5.reuse.H0_H0 ;  /* 0x20000005ff137230 */ /* 0x100fe20000004100 */
[----:B------:R-:W-:Y:S01]  /*b8a0*/  FMUL.FTZ R34, R2, R4 ;  /* 0x0000000402227220 */ /* 0x000fe20000410000 */
[----:B------:R-:W-:Y:S01]  /*b8b0*/  HADD2.F32 R18, -RZ, R5.H1_H1 ;  /* 0x30000005ff127230 */ /* 0x000fe20000004100 */
[----:B------:R-:W-:Y:S01]  /*b8c0*/  FMUL.FTZ R2, R0, R16 ;  /* 0x0000001000027220 */ /* 0x000fe20000410000 */
[----:B------:R-:W-:Y:S01]  /*b8d0*/  HADD2.F32 R5, -RZ, R40.H0_H0 ;  /* 0x20000028ff057230 */ /* 0x000fe20000004100 */
[----:B------:R-:W-:Y:S01]  /*b8e0*/  FFMA.FTZ R37, R13, R4, R7 ;  /* 0x000000040d257223 */ /* 0x000fe20000010007 */
[--C-:B------:R-:W-:Y:S01]  /*b8f0*/  HADD2.F32 R21, -RZ, R6.reuse.H0_H0 ;  /* 0x20000006ff157230 */ /* 0x100fe20000004100 */
[----:B------:R-:W-:Y:S01]  /*b900*/  FFMA.FTZ R36, R11, R3, R2 ;  /* 0x000000030b247223 */ /* 0x000fe20000010002 */
[----:B------:R-:W-:Y:S01]  /*b910*/  HADD2.F32 R20, -RZ, R6.H1_H1 ;  /* 0x30000006ff147230 */ /* 0x000fe20000004100 */
[----:B------:R-:W-:Y:S01]  /*b920*/  FMUL.FTZ R4, R5, R19 ;  /* 0x0000001305047220 */ /* 0x000fe20000410000 */
[----:B------:R-:W-:Y:S01]  /*b930*/  HADD2.F32 R8, -RZ, R10.H0_H0 ;  /* 0x2000000aff087230 */ /* 0x000fe20000004100 */
[----:B------:R-:W-:Y:S01]  /*b940*/  FFMA.FTZ R13, R13, R17, -R34 ;  /* 0x000000110d0d7223 */ /* 0x000fe20000010822 */
[----:B------:R-:W-:-:S02]  /*b950*/  HADD2.F32 R6, -RZ, R9.H0_H0 ;  /* 0x20000009ff067230 */ /* 0x000fc40000004100 */
[----:B------:R-:W-:Y:S02]  /*b960*/  HADD2.F32 R10, -RZ, R44.H0_H0 ;  /* 0x2000002cff0a7230 */ /* 0x000fe40000004100 */
[----:B------:R-:W-:Y:S01]  /*b970*/  HADD2.F32 R2, -RZ, R40.H1_H1 ;  /* 0x30000028ff027230 */ /* 0x000fe20000004100 */
[-C--:B------:R-:W-:Y:S01]  /*b980*/  FMUL.FTZ R31, R5, R6.reuse ;  /* 0x00000006051f7220 */ /* 0x080fe20000410000 */
[----:B------:R-:W-:Y:S01]  /*b990*/  HADD2.F32 R0, -RZ, R41.H0_H0 ;  /* 0x20000029ff007230 */ /* 0x000fe20000004100 */
[----:B------:R-:W-:Y:S01]  /*b9a0*/  FFMA.FTZ R35, R10, R6, R4 ;  /* 0x000000060a237223 */ /* 0x000fe20000010004 */
[----:B------:R-:W-:Y:S01]  /*b9b0*/  HADD2.F32 R9, -RZ, R9.H1_H1 ;  /* 0x30000009ff097230 */ /* 0x000fe20000004100 */
[----:B------:R-:W-:Y:S01]  /*b9c0*/  FMUL.FTZ R5, R2, R18 ;  /* 0x0000001202057220 */ /* 0x000fe20000410000 */
[----:B------:R-:W-:Y:S01]  /*b9d0*/  HADD2.F32 R7, -RZ, R44.H1_H1 ;  /* 0x3000002cff077230 */ /* 0x000fe20000004100 */
[----:B------:R-:W-:Y:S01]  /*b9e0*/  FMUL.FTZ R4, R0, R21 ;  /* 0x0000001500047220 */ /* 0x000fe20000410000 */
[----:B------:R-:W-:Y:S01]  /*b9f0*/  HADD2.F32 R6, -RZ, R45.H0_H0 ;  /* 0x2000002dff067230 */ /* 0x000fe20000004100 */
[-C--:B------:R-:W-:Y:S01]  /*ba00*/  FMUL.FTZ R29, R2, R9.reuse ;  /* 0x00000009021d7220 */ /* 0x080fe20000410000 */
        /* <DEDUP_REMOVED lines=8> */
[-C--:B------:R-:W-:Y:S01]  /*ba90*/  FFMA.FTZ R27, R5, R12.reuse, R4 ;  /* 0x0000000c051b7223 */ /* 0x080fe20000010004 */
[--C-:B------:R-:W-:Y:S01]  /*baa0*/  HADD2.F32 R4, -RZ, R46.reuse.H1_H1 ;  /* 0x3000002eff047230 */ /* 0x100fe20000004100 */
[----:B------:R-:W-:Y:S01]  /*bab0*/  FMUL.FTZ R25, R3, R12 ;  /* 0x0000000c03197220 */ /* 0x000fe20000410000 */
[----:B------:R-:W-:Y:S01]  /*bac0*/  HADD2.F32 R3, -RZ, R46.H0_H0 ;  /* 0x2000002eff037230 */ /* 0x000fe20000004100 */
[----:B------:R-:W-:Y:S02]  /*bad0*/  FMUL.FTZ R9, R2, R23 ;  /* 0x0000001702097220 */ /* 0x000fe40000410000 */
[----:B------:R-:W-:Y:S02]  /*bae0*/  FMUL.FTZ R8, R0, R22 ;  /* 0x0000001600087220 */ /* 0x000fe40000410000 */
[----:B------:R-:W-:-:S02]  /*baf0*/  FMUL.FTZ R24, R2, R15 ;  /* 0x0000000f02187220 */ /* 0x000fc40000410000 */
[-C--:B------:R-:W-:Y:S02]  /*bb00*/  FMUL.FTZ R12, R0, R14.reuse ;  /* 0x0000000e000c7220 */ /* 0x080fe40000410000 */
        /* <DEDUP_REMOVED lines=19> */
.L_x_254:
[----:B------:R-:W-:Y:S05]  /*bc40*/  BSYNC B0 ;  /* 0x0000000000007941 */ /* 0x000fea0003800000 */
.L_x_253:
[----:B------:R-:W-:-:S13]  /*bc50*/  ISETP.GE.AND P0, PT, R135, c[0x0][0x27c], PT ;  /* 0x00009f0087007a0c */ /* 0x000fda0003f06270 */
[----:B------:R-:W-:Y:S05]  /*bc60*/  @P0 BRA `(.L_x_252) ;  /* 0x0000059000000947 */ /* 0x000fea0003800000 */
[----:B------:R-:W3:Y:S04]  /*bc70*/  LDL R2, [R1] ;  /* 0x0000000001027983 */ /* 0x000ee80000100800 */
[----:B-1----:R-:W4:Y:S01]  /*bc80*/  LDL R57, [R1+0x18] ;  /* 0x0000180001397983 */ /* 0x002f220000100800 */
[----:B------:R-:W-:Y:S01]  /*bc90*/  MOV R0, c[0x0][0x27c] ;  /* 0x00009f0000007a02 */ /* 0x000fe20000000f00 */
[----:B------:R-:W-:-:S03]  /*bca0*/  HADD2.F32 R13, -RZ, R50.H0_H0 ;  /* 0x20000032ff0d7230 */ /* 0x000fc60000004100 */
[----:B---3--:R-:W-:-:S04]  /*bcb0*/  LEA.HI R0, R0, R2, RZ, 0x1d ;  /* 0x0000000200007211 */ /* 0x008fc800078fe8ff */
[----:B------:R-:W-:Y:S01]  /*bcc0*/  SHF.R.S32.HI R2, RZ, 0x1f, R0 ;  /* 0x0000001fff027819 */ /* 0x000fe20000011400 */
[----:B----4-:R-:W1:Y:S01]  /*bcd0*/  LDS.128 R4, [R57] ;  /* 0x0000000039047984 */ /* 0x010e620000000c00 */
        /* <DEDUP_REMOVED lines=10> */
[----:B------:R-:W3:Y:S01]  /*bd80*/  LDS.128 R8, [R28+0x10080] ;  /* 0x010080001c087984 */ /* 0x000ee20000000c00 */
        /* <DEDUP_REMOVED lines=10> */
[--C-:B---3--:R-:W-:Y:S02]  /*be30*/  HADD2.F32 R4, -RZ, R8.reuse.H0_H0 ;  /* 0x20000008ff047230 */ /* 0x108fe40000004100 */
[--C-:B------:R-:W-:Y:S02]  /*be40*/  HADD2.F32 R15, -RZ, R11.reuse.H0_H0 ;  /* 0x2000000bff0f7230 */ /* 0x100fe40000004100 */
[----:B------:R-:W-:Y:S01]  /*be50*/  HADD2.F32 R14, -RZ, R11.H1_H1 ;  /* 0x3000000bff0e7230 */ /* 0x000fe20000004100 */
[----:B------:R-:W-:Y:S01]  /*be60*/  FMUL.FTZ R34, R2, R4 ;  /* 0x0000000402227220 */ /* 0x000fe20000410000 */
[----:B------:R-:W-:Y:S01]  /*be70*/  HADD2.F32 R3, -RZ, R8.H1_H1 ;  /* 0x30000008ff037230 */ /* 0x000fe20000004100 */
[C---:B------:R-:W-:Y:S01]  /*be80*/  FMUL.FTZ R2, R0.reuse, R16 ;  /* 0x0000001000027220 */ /* 0x040fe20000410000 */
[----:B------:R-:W-:Y:S01]  /*be90*/  HADD2.F32 R11, -RZ, R51.H0_H0 ;  /* 0x20000033ff0b7230 */ /* 0x000fe20000004100 */
[----:B------:R-:W-:Y:S01]  /*bea0*/  FFMA.FTZ R37, R13, R4, R7 ;  /* 0x000000040d257223 */ /* 0x000fe20000010007 */
[--C-:B------:R-:W-:Y:S01]  /*beb0*/  HADD2.F32 R8, -RZ, R10.reuse.H0_H0 ;  /* 0x2000000aff087230 */ /* 0x100fe20000004100 */
[----:B------:R-:W-:Y:S01]  /*bec0*/  FMUL.FTZ R4, R5, R19 ;  /* 0x0000001305047220 */ /* 0x000fe20000410000 */
[----:B------:R-:W-:Y:S01]  /*bed0*/  HADD2.F32 R12, -RZ, R10.H1_H1 ;  /* 0x3000000aff0c7230 */ /* 0x000fe20000004100 */
[-C--:B------:R-:W-:Y:S01]  /*bee0*/  FFMA.FTZ R36, R11, R3.reuse, R2 ;  /* 0x000000030b247223 */ /* 0x080fe20000010002 */
[----:B------:R-:W-:Y:S01]  /*bef0*/  HADD2.F32 R6, -RZ, R9.H0_H0 ;  /* 0x20000009ff067230 */ /* 0x000fe20000004100 */
[----:B------:R-:W-:Y:S01]  /*bf00*/  FMUL.FTZ R33, R0, R3 ;  /* 0x0000000300217220 */ /* 0x000fe20000410000 */
[----:B------:R-:W-:Y:S01]  /*bf10*/  HADD2.F32 R10, -RZ, R52.H0_H0 ;  /* 0x20000034ff0a7230 */ /* 0x000fe20000004100 */
[----:B------:R-:W-:Y:S01]  /*bf20*/  FFMA.FTZ R13, R13, R17, -R34 ;  /* 0x000000110d0d7223 */ /* 0x000fe20000010822 */
        /* <DEDUP_REMOVED lines=45> */
.L_x_252:
[----:B------:R-:W-:Y:S05]  /*c200*/  BSYNC B1 ;  /* 0x0000000000017941 */ /* 0x000fea0003800000 */
.L_x_251:
[----:B------:R-:W-:Y:S01]  /*c210*/  IADD3 R0, R208, 0x40, RZ ;  /* 0x00000040d0007810 */ /* 0x000fe20007ffe0ff */
[----:B------:R-:W-:Y:S03]  /*c220*/  BSSY B1, `(.L_x_255) ;  /* 0x00000c2000017945 */ /* 0x000fe60003800000 */
[----:B------:R-:W-:-:S13]  /*c230*/  ISETP.GE.AND P0, PT, R0, R38, PT ;  /* 0x000000260000720c */ /* 0x000fda0003f06270 */
[----:B------:R-:W-:Y:S05]  /*c240*/  @P0 BRA `(.L_x_256) ;  /* 0x00000bf000000947 */ /* 0x000fea0003800000 */
[----:B-----5:R3:W5:Y:S01]  /*c250*/  LDL R58, [R1+0x8] ;  /* 0x00000800013a7983 */ /* 0x0207620000100800 */
        /* <DEDUP_REMOVED lines=10> */
[----:B-1----:R-:W4:Y:S01]  /*c300*/  LDL R57, [R1+0x24] ;  /* 0x0000240001397983 */ /* 0x002f220000100800 */
        /* <DEDUP_REMOVED lines=21> */
[----:B----4-:R-:W1:Y:S02]  /*c460*/  LDS.128 R4, [R57] ;  /* 0x0000000039047984 */ /* 0x010e640000000c00 */
        /* <DEDUP_REMOVED lines=65> */
.L_x_258:
[----:B------:R-:W-:Y:S05]  /*c880*/  BSYNC B0 ;  /* 0x0000000000007941 */ /* 0x000fea0003800000 */
.L_x_257:
[----:B------:R-:W-:-:S13]  /*c890*/  ISETP.GE.AND P0, PT, R135, c[0x0][0x27c], PT ;  /* 0x00009f0087007a0c */ /* 0x000fda0003f06270 */
[----:B------:R-:W-:Y:S05]  /*c8a0*/  @P0 BRA `(.L_x_256) ;  /* 0x0000059000000947 */ /* 0x000fea0003800000 */
[----:B------:R-:W4:Y:S04]  /*c8b0*/  LDL R2, [R1] ;  /* 0x0000000001027983 */ /* 0x000f280000100800 */
[----:B-12---:R-:W2:Y:S01]  /*c8c0*/  LDL R57, [R1+0x14] ;  /* 0x0000140001397983 */ /* 0x006ea20000100800 */
[----:B------:R-:W-:Y:S01]  /*c8d0*/  MOV R0, c[0x0][0x27c] ;  /* 0x00009f0000007a02 */ /* 0x000fe20000000f00 */
[----:B------:R-:W-:-:S03]  /*c8e0*/  HADD2.F32 R13, -RZ, R50.H0_H0 ;  /* 0x20000032ff0d7230 */ /* 0x000fc60000004100 */
[----:B----4-:R-:W-:-:S04]  /*c8f0*/  LEA.HI R0, R0, R2, RZ, 0x1d ;  /* 0x0000000200007211 */ /* 0x010fc800078fe8ff */
[----:B------:R-:W-:Y:S01]  /*c900*/  SHF.R.S32.HI R2, RZ, 0x1f, R0 ;  /* 0x0000001fff027819 */ /* 0x000fe20000011400 */
[----:B--2---:R-:W1:Y:S01]  /*c910*/  LDS.128 R4, [R57] ;  /* 0x0000000039047984 */ /* 0x004e620000000c00 */
        /* <DEDUP_REMOVED lines=82> */
.L_x_256:
[----:B------:R-:W-:Y:S05]  /*ce40*/  BSYNC B1 ;  /* 0x0000000000017941 */ /* 0x000fea0003800000 */
.L_x_255:
[----:B------:R-:W-:-:S04]  /*ce50*/  IADD3 R0, R208, 0x60, RZ ;  /* 0x00000060d0007810 */ /* 0x000fc80007ffe0ff */
[----:B------:R-:W-:-:S13]  /*ce60*/  ISETP.GE.AND P0, PT, R0, R38, PT ;  /* 0x000000260000720c */ /* 0x000fda0003f06270 */
[----:B------:R-:W-:Y:S05]  /*ce70*/  @P0 BRA `(.L_x_238) ;  /* 0x00000bf000000947 */ /* 0x000fea0003800000 */
[----:B-1----:R1:W5:Y:S01]  /*ce80*/  LDL R57, [R1+0x4] ;  /* 0x0000040001397983 */ /* 0x0023620000100800 */
[----:B------:R-:W-:Y:S01]  /*ce90*/  ISETP.GE.AND P0, PT, R132, c[0x0][0x27c], PT ;  /* 0x00009f0084007a0c */ /* 0x000fe20003f06270 */
[----:B------:R-:W-:Y:S01]  /*cea0*/  BSSY B0, `(.L_x_259) ;  /* 0x0000061000007945 */ /* 0x000fe20003800000 */
[C---:B-----5:R-:W-:Y:S02]  /*ceb0*/  IADD3 R58, R208.reuse, 0x60, RZ ;  /* 0x00000060d03a7810 */ /* 0x060fe40007ffe0ff */
[----:B------:R-:W-:-:S03]  /*cec0*/  IADD3 R59, R208, 0x60, RZ ;  /* 0x00000060d03b7810 */ /* 0x000fc60007ffe0ff */
[----:B------:R-:W-:Y:S02]  /*ced0*/  IMAD.SHL.U32 R58, R58, 0x40, RZ ;  /* 0x000000403a3a7824 */ /* 0x000fe400078e00ff */
[----:B------:R-:W-:-:S03]  /*cee0*/  IMAD.SHL.U32 R59, R59, 0x40, RZ ;  /* 0x000000403b3b7824 */ /* 0x000fc600078e00ff */
[----:B------:R-:W-:Y:S02]  /*cef0*/  LOP3.LUT R58, R58, 0x1c0, RZ, 0xc0, !PT ;  /* 0x000001c03a3a7812 */ /* 0x000fe400078ec0ff */
[----:B------:R-:W-:Y:S02]  /*cf00*/  LOP3.LUT R59, R59, 0x1c0, RZ, 0xc0, !PT ;  /* 0x000001c03b3b7812 */ /* 0x000fe400078ec0ff */
[----:B------:R-:W-:Y:S01]  /*cf10*/  SHF.R.U32.HI R58, RZ, 0x3, R58 ;  /* 0x00000003ff3a7819 */ /* 0x000fe2000001163a */
[----:B------:R-:W-:Y:S05]  /*cf20*/  @P0 BRA `(.L_x_260) ;  /* 0x0000058000000947 */ /* 0x000fea0003800000 */
[----:B------:R-:W4:Y:S01]  /*cf30*/  LDL R60, [R1+0x20] ;  /* 0x00002000013c7983 */ /* 0x000f220000100800 */
        /* <DEDUP_REMOVED lines=14> */
[----:B------:R-:W5:Y:S02]  /*d020*/  LDS.128 R8, [R28+0x10080] ;  /* 0x010080001c087984 */ /* 0x000f640000000c00 */
[--C-:B-----5:R-:W-:Y:S02]  /*d030*/  HADD2.F32 R15, -RZ, R11.reuse.H0_H0 ;  /* 0x2000000bff0f7230 */ /* 0x120fe40000004100 */
[----:B------:R-:W-:Y:S02]  /*d040*/  HADD2.F32 R14, -RZ, R11.H1_H1 ;  /* 0x3000000bff0e7230 */ /* 0x000fe40000004100 */
[----:B------:R-:W-:Y:S02]  /*d050*/  HADD2.F32 R3, -RZ, R8.H1_H1 ;  /* 0x30000008ff037230 */ /* 0x000fe40000004100 */
[----:B------:R-:W-:Y:S02]  /*d060*/  HADD2.F32 R11, -RZ, R43.H0_H0 ;  /* 0x2000002bff0b7230 */ /* 0x000fe40000004100 */
[----:B------:R-:W-:Y:S01]  /*d070*/  HADD2.F32 R12, -RZ, R10.H1_H1 ;  /* 0x3000000aff0c7230 */ /* 0x000fe20000004100 */
[----:B------:R-:W-:Y:S01]  /*d080*/  FMUL.FTZ R33, R0, R3 ;  /* 0x0000000300217220 */ /* 0x000fe20000410000 */
[----:B----4-:R-:W4:Y:S02]  /*d090*/  LDS.128 R4, [R60] ;  /* 0x000000003c047984 */ /* 0x010f240000000c00 */
[----:B----4-:R-:W-:-:S02]  /*d0a0*/  HADD2.F32 R17, -RZ, R4.H0_H0 ;  /* 0x20000004ff117230 */ /* 0x010fc40000004100 */
        /* <DEDUP_REMOVED lines=64> */
.L_x_260:
[----:B------:R-:W-:Y:S05]  /*d4b0*/  BSYNC B0 ;  /* 0x0000000000007941 */ /* 0x000fea0003800000 */
.L_x_259:
[----:B------:R-:W-:-:S13]  /*d4c0*/  ISETP.GE.AND P0, PT, R135, c[0x0][0x27c], PT ;  /* 0x00009f0087007a0c */ /* 0x000fda0003f06270 */
[----:B------:R-:W-:Y:S05]  /*d4d0*/  @P0 BRA `(.L_x_238) ;  /* 0x0000059000000947 */ /* 0x000fea0003800000 */
[----:B------:R-:W5:Y:S04]  /*d4e0*/  LDL R2, [R1] ;  /* 0x0000000001027983 */ /* 0x000f680000100800 */
[----:B--2---:R-:W2:Y:S01]  /*d4f0*/  LDL R38, [R1+0x10] ;  /* 0x0000100001267983 */ /* 0x004ea20000100800 */
[----:B------:R-:W-:Y:S01]  /*d500*/  MOV R0, c[0x0][0x27c] ;  /* 0x00009f0000007a02 */ /* 0x000fe20000000f00 */
[----:B------:R-:W-:-:S03]  /*d510*/  HADD2.F32 R13, -RZ, R50.H0_H0 ;  /* 0x20000032ff0d7230 */ /* 0x000fc60000004100 */
[----:B-----5:R-:W-:-:S04]  /*d520*/  LEA.HI R0, R0, R2, RZ, 0x1d ;  /* 0x0000000200007211 */ /* 0x020fc800078fe8ff */
[----:B------:R-:W-:Y:S01]  /*d530*/  SHF.R.S32.HI R2, RZ, 0x1f, R0 ;  /* 0x0000001fff027819 */ /* 0x000fe20000011400 */
[----:B--2-4-:R-:W2:Y:S01]  /*d540*/  LDS.128 R4, [R38] ;  /* 0x0000000026047984 */ /* 0x014ea20000000c00 */
        /* <DEDUP_REMOVED lines=10> */
[----:B------:R-:W4:Y:S01]  /*d5f0*/  LDS.128 R8, [R28+0x10080] ;  /* 0x010080001c087984 */ /* 0x000f220000000c00 */
[--C-:B--2---:R-:W-:Y:S02]  /*d600*/  HADD2.F32 R17, -RZ, R4.reuse.H0_H0 ;  /* 0x20000004ff117230 */ /* 0x104fe40000004100 */
        /* <DEDUP_REMOVED lines=9> */
[--C-:B----4-:R-:W-:Y:S02]  /*d6a0*/  HADD2.F32 R4, -RZ, R8.reuse.H0_H0 ;  /* 0x20000008ff047230 */ /* 0x110fe40000004100 */
        /* <DEDUP_REMOVED lines=60> */
.L_x_238:
[----:B------:R-:W-:Y:S05]  /*da70*/  BSYNC B2 ;  /* 0x0000000000027941 */ /* 0x000fea0003800000 */
.L_x_210:
[----:B------:R-:W-:Y:S01]  /*da80*/  IMAD R0, R55, c[0x0][0x208], RZ ;  /* 0x0000820037007a24 */ /* 0x000fe200078e02ff */
[----:B------:R-:W-:-:S04]  /*da90*/  DEPBAR.LE SB0, 0x0 ;  /* 0x000080000000791a */ /* 0x000fc80000000000 */
[C---:B------:R-:W-:Y:S01]  /*daa0*/  IMAD.WIDE.U32 R2, R203.reuse, c[0x0][0x208], RZ ;  /* 0x00008200cb027a25 */ /* 0x040fe200078e00ff */
[----:B------:R-:W-:Y:S03]  /*dab0*/  BAR.SYNC.DEFER_BLOCKING 0x0 ;  /* 0x0000000000007b1d */ /* 0x000fe60000010000 */
[----:B------:R-:W-:Y:S02]  /*dac0*/  IMAD R0, R203, c[0x0][0x20c], R0 ;  /* 0x00008300cb007a24 */ /* 0x000fe400078e0200 */
[----:B------:R-:W-:Y:S01]  /*dad0*/  IMAD.WIDE.U32 R214, R216, c[0x0][0x210], RZ ;  /* 0x00008400d8d67a25 */ /* 0x000fe200078e00ff */
[----:B------:R-:W-:Y:S02]  /*dae0*/  BSSY B0, `(.L_x_261) ;  /* 0x00000ec000007945 */ /* 0x000fe40003800000 */
[----:B------:R-:W-:Y:S01]  /*daf0*/  IADD3 R3, R3, R0, RZ ;  /* 0x0000000003037210 */ /* 0x000fe20007ffe0ff */
[----:B------:R-:W-:-:S02]  /*db00*/  IMAD R0, R56, c[0x0][0x218], RZ ;  /* 0x0000860038007a24 */ /* 0x000fc400078e02ff */
[----:B------:R-:W-:Y:S02]  /*db10*/  IMAD R216, R216, c[0x0][0x214], R215 ;  /* 0x00008500d8d87a24 */ /* 0x000fe400078e02d7 */
[----:B------:R-:W-:-:S04]  /*db20*/  IMAD.WIDE.U32 R2, R202, c[0x0][0x218], R2 ;  /* 0x00008600ca027a25 */ /* 0x000fc800078e0002 */
[----:B-12-4-:R-:W-:Y:S01]  /*db30*/  IMAD R4, R202, c[0x0][0x21c], R0 ;  /* 0x00008700ca047a24 */ /* 0x016fe200078e0200 */
[----:B------:R-:W-:-:S04]  /*db40*/  IADD3 R0, P0, R2, R214, RZ ;  /* 0x000000d602007210 */ /* 0x000fc80007f1e0ff */
[----:B------:R-:W-:Y:S02]  /*db50*/  IADD3.X R2, R216, R3, R4, P0, !PT ;  /* 0x00000003d8027210 */ /* 0x000fe400007fe404 */
[C---:B------:R-:W-:Y:S01]  /*db60*/  LEA R3, P0, R0.reuse, c[0x0][0x1f8], 0x1 ;  /* 0x00007e0000037a11 */ /* 0x040fe200078008ff */
[----:B------:R-:W-:Y:S03]  /*db70*/  LDSM.16.M88.4 R16, [R194] ;  /* 0x00000000c210783b */ /* 0x000fe60000000200 */
[----:B------:R-:W-:Y:S01]  /*db80*/  LEA.HI.X R2, R0, c[0x0][0x1fc], R2, 0x1, P0 ;  /* 0x00007f0000027a11 */ /* 0x000fe200000f0c02 */
[----:B------:R-:W-:Y:S01]  /*db90*/  LDSM.16.M88.4 R24, [R143] ;  /* 0x000000008f18783b */ /* 0x000fe20000000200 */
[----:B------:R-:W-:-:S03]  /*dba0*/  R2P PR, R212, 0x6 ;  /* 0x00000006d4007804 */ /* 0x000fc60000000000 */
[----:B------:R1:W2:Y:S04]  /*dbb0*/  SHFL.IDX PT, R0, R3, RZ, 0x181f ;  /* 0x00181fff03007589 */ /* 0x0002a800000e0000 */
[----:B------:R-:W4:Y:S04]  /*dbc0*/  SHFL.IDX PT, R2, R2, RZ, 0x181f ;  /* 0x00181fff02027589 */ /* 0x000f2800000e0000 */
[----:B------:R-:W3:Y:S04]  /*dbd0*/  LDSM.16.M88.4 R44, [R143+0x800] ;  /* 0x000800008f2c783b */ /* 0x000ee80000000200 */
[----:B------:R-:W-:Y:S01]  /*dbe0*/  LDSM.16.M88.4 R28, [R195] ;  /* 0x00000000c31c783b */ /* 0x000fe20000000200 */
[----:B-1----:R-:W-:-:S02]  /*dbf0*/  IADD3 R3, R143, 0x20, RZ ;  /* 0x000000208f037810 */ /* 0x002fc40007ffe0ff */
[C---:B--2---:R-:W-:Y:S02]  /*dc00*/  LEA R4, P0, R132.reuse, R0, 0x1 ;  /* 0x0000000084047211 */ /* 0x044fe400078008ff */
[----:B------:R-:W-:Y:S02]  /*dc10*/  @P1 IADD3 R3, R143, -0x20, RZ ;  /* 0xffffffe08f031810 */ /* 0x000fe40007ffe0ff */
[----:B----4-:R-:W-:Y:S02]  /*dc20*/  LEA.HI.X R5, R132, R2, R133, 0x1, P0 ;  /* 0x0000000284057211 */ /* 0x010fe400000f0c85 */
[C---:B------:R-:W-:Y:S01]  /*dc30*/  LEA R8, P0, R204.reuse, R0, 0x1 ;  /* 0x00000000cc087211 */ /* 0x040fe200078008ff */
[----:B------:R-:W1:Y:S03]  /*dc40*/  LDSM.16.M88.4 R40, [R3] ;  /* 0x000000000328783b */ /* 0x000e660000000200 */
[----:B------:R-:W-:Y:S01]  /*dc50*/  LEA.HI.X R9, R204, R2, R209, 0x1, P0 ;  /* 0x00000002cc097211 */ /* 0x000fe200000f0cd1 */
[----:B------:R-:W2:Y:S01]  /*dc60*/  LDSM.16.M88.4 R64, [R3+0x800] ;  /* 0x000800000340783b */ /* 0x000ea20000000200 */
[C---:B------:R-:W-:Y:S01]  /*dc70*/  LEA R10, P0, R199.reuse, R0, 0x1 ;  /* 0x00000000c70a7211 */ /* 0x040fe200078008ff */
[----:B------:R-:W-:Y:S03]  /*dc80*/  HMMA.16816.F32 R20, R16, R24, RZ ;  /* 0x000000181014723c */ /* 0x000fe600000018ff */
[----:B------:R-:W-:-:S02]  /*dc90*/  LEA.HI.X R11, R199, R2, R211, 0x1, P0 ;  /* 0x00000002c70b7211 */ /* 0x000fc400000f0cd3 */
[----:B------:R-:W-:-:S03]  /*dca0*/  ISETP.GT.AND P0, PT, R110, R208, PT ;  /* 0x000000d06e00720c */ /* 0x000fc60003f04270 */
[----:B------:R-:W-:Y:S01]  /*dcb0*/  HMMA.16816.F32 R24, R16, R26, RZ ;  /* 0x0000001a1018723c */ /* 0x000fe200000018ff */
[----:B------:R-:W-:-:S07]  /*dcc0*/  ISETP.GE.OR P1, PT, R132, c[0x0][0x1d4], !P0 ;  /* 0x0000750084007a0c */ /* 0x000fce0004726670 */
[C---:B---3--:R-:W-:Y:S06]  /*dcd0*/  HMMA.16816.F32 R32, R16.reuse, R44, RZ ;  /* 0x0000002c1020723c */ /* 0x048fec00000018ff */
[----:B------:R-:W-:Y:S01]  /*dce0*/  @!PT LDS RZ, [RZ] ;  /* 0x00000000fffff984 */ /* 0x000fe20000000800 */
[----:B------:R-:W-:Y:S01]  /*dcf0*/  @!PT LDS RZ, [RZ] ;  /* 0x00000000fffff984 */ /* 0x000fe20000000800 */
[----:B------:R-:W-:Y:S01]  /*dd00*/  @!PT LDS RZ, [RZ] ;  /* 0x00000000fffff984 */ /* 0x000fe20000000800 */
[----:B------:R3:W-:Y:S01]  /*dd10*/  LDGSTS.E.BYPASS.LTC128B.128 [R198+0x8080], [R4.64], !P1 ;  /* 0x0808000004c67fae */ /* 0x0007e2000c901d48 */
[C---:B------:R-:W-:Y:S01]  /*dd20*/  LEA R6, P1, R200.reuse, R0, 0x1 ;  /* 0x00000000c8067211 */ /* 0x040fe200078208ff */
[----:B------:R-:W-:Y:S01]  /*dd30*/  HMMA.16816.F32 R44, R16, R46, RZ ;  /* 0x0000002e102c723c */ /* 0x000fe200000018ff */
[----:B------:R-:W-:Y:S02]  /*dd40*/  MOV R0, 0x40 ;  /* 0x0000004000007802 */ /* 0x000fe40000000f00 */
[----:B------:R-:W-:-:S02]  /*dd50*/  LEA.HI.X R7, R200, R2, R210, 0x1, P1 ;  /* 0x00000002c8077211 */ /* 0x000fc400008f0cd2 */
[----:B------:R-:W-:Y:S02]  /*dd60*/  ISETP.GE.OR P1, PT, R135, c[0x0][0x1d4], !P0 ;  /* 0x0000750087007a0c */ /* 0x000fe40004726670 */
[----:B------:R-:W-:Y:S02]  /*dd70*/  SEL R0, R0, 0xffffffc0, !P2 ;  /* 0xffffffc000007807 */ /* 0x000fe40005000000 */
[----:B------:R-:W-:Y:S01]  /*dd80*/  IADD3 R2, R3, 0x3000, RZ ;  /* 0x0000300003027810 */ /* 0x000fe20007ffe0ff */
[----:B-1----:R-:W-:Y:S03]  /*dd90*/  HMMA.16816.F32 R20, R28, R40, R20 ;  /* 0x000000281c14723c */ /* 0x002fe60000001814 */
[----:B------:R-:W-:-:S05]  /*dda0*/  IADD3 R188, R2, R0, RZ ;  /* 0x0000000002bc7210 */ /* 0x000fca0007ffe0ff */
[----:B------:R1:W-:Y:S01]  /*ddb0*/  LDGSTS.E.BYPASS.LTC128B.128 [R198+0x9080], [R8.64], !P1 ;  /* 0x0908000008c67fae */ /* 0x0003e2000c901d48 */
[----:B------:R-:W-:Y:S01]  /*ddc0*/  ISETP.GE.OR P1, PT, R199, c[0x0][0x1d4], !P0 ;  /* 0x00007500c7007a0c */ /* 0x000fe20004726670 */
[----:B------:R-:W-:Y:S01]  /*ddd0*/  HMMA.16816.F32 R40, R28, R42, R24 ;  /* 0x0000002a1c28723c */ /* 0x000fe20000001818 */
[----:B------:R-:W-:Y:S02]  /*dde0*/  ISETP.GE.OR P0, PT, R200, c[0x0][0x1d4], !P0 ;  /* 0x00007500c8007a0c */ /* 0x000fe40004706670 */
[----:B---3--:R-:W-:-:S05]  /*ddf0*/  IADD3 R4, R143, R0, RZ ;  /* 0x000000008f047210 */ /* 0x008fca0007ffe0ff */
[C---:B--2---:R-:W-:Y:S04]  /*de00*/  HMMA.16816.F32 R32, R28.reuse, R64, R32 ;  /* 0x000000401c20723c */ /* 0x044fe80000001820 */
[----:B------:R1:W-:Y:S04]  /*de10*/  LDGSTS.E.BYPASS.LTC128B.128 [R198+0xa080], [R10.64], !P1 ;  /* 0x0a0800000ac67fae */ /* 0x0003e8000c901d48 */
[----:B------:R2:W-:Y:S01]  /*de20*/  LDGSTS.E.BYPASS.LTC128B.128 [R198+0xb080], [R6.64], !P0 ;  /* 0x0b08000006c67fae */ /* 0x0005e2000c101d48 */
[----:B------:R-:W-:Y:S01]  /*de30*/  HMMA.16816.F32 R44, R28, R66, R44 ;  /* 0x000000421c2c723c */ /* 0x000fe2000000182c */
[----:B------:R-:W-:-:S02]  /*de40*/  ISETP.GT.AND P0, PT, R80, R213, PT ;  /* 0x000000d55000720c */ /* 0x000fc40003f04270 */
[----:B------:R-:W-:Y:S04]  /*de50*/  LDSM.16.M88.4 R12, [R197] ;  /* 0x00000000c50c783b */ /* 0x000fe80000000200 */
[----:B------:R-:W3:Y:S04]  /*de60*/  LDSM.16.M88.4 R36, [R4] ;  /* 0x000000000424783b */ /* 0x000ee80000000200 */
[----:B------:R-:W-:Y:S04]  /*de70*/  LDSM.16.M88.4 R48, [R188+-0x3000] ;  /* 0xffd00000bc30783b */ /* 0x000fe80000000200 */
[----:B------:R-:W4:Y:S04]  /*de80*/  LDSM.16.M88.4 R52, [R4+0x800] ;  /* 0x000800000434783b */ /* 0x000f280000000200 */
[----:B------:R-:W-:Y:S04]  /*de90*/  LDSM.16.M88.4 R60, [R143+0x1000] ;  /* 0x001000008f3c783b */ /* 0x000fe80000000200 */
[----:B-1----:R-:W1:Y:S04]  /*dea0*/  LDSM.16.M88.4 R8, [R196] ;  /* 0x00000000c408783b */ /* 0x002e680000000200 */
[----:B-----5:R-:W-:Y:S04]  /*deb0*/  LDSM.16.M88.4 R56, [R188+-0x2800] ;  /* 0xffd80000bc38783b */ /* 0x020fe80000000200 */
[----:B------:R-:W-:Y:S04]  /*dec0*/  LDSM.16.M88.4 R68, [R3+0x1000] ;  /* 0x001000000344783b */ /* 0x000fe80000000200 */
[----:B------:R-:W-:Y:S04]  /*ded0*/  LDSM.16.M88.4 R28, [R197+0x4000] ;  /* 0x00400000c51c783b */ /* 0x000fe80000000200 */
[----:B------:R-:W-:Y:S04]  /*dee0*/  LDSM.16.M88.4 R64, [R4+0x1000] ;  /* 0x001000000440783b */ /* 0x000fe80000000200 */
[----:B------:R-:W-:Y:S01]  /*def0*/  LDSM.16.M88.4 R76, [R188+-0x1000] ;  /* 0xfff00000bc4c783b */ /* 0x000fe20000000200 */
[C---:B---3--:R-:W-:Y:S03]  /*df00*/  HMMA.16816.F32 R24, R12.reuse, R36, R20 ;  /* 0x000000240c18723c */ /* 0x048fe60000001814 */
[----:B------:R-:W3:Y:S04]  /*df10*/  LDSM.16.M88.4 R20, [R194+0x4000] ;  /* 0x00400000c214783b */ /* 0x000ee80000000200 */
[----:B------:R-:W-:Y:S01]  /*df20*/  LDSM.16.M88.4 R72, [R3+0x3000] ;  /* 0x003000000348783b */ /* 0x000fe20000000200 */
[C---:B------:R-:W-:Y:S03]  /*df30*/  HMMA.16816.F32 R40, R12.reuse, R38, R40 ;  /* 0x000000260c28723c */ /* 0x040fe60000001828 */
[----:B------:R-:W-:Y:S04]  /*df40*/  LDSM.16.M88.4 R36, [R143+0x1800] ;  /* 0x001800008f24783b */ /* 0x000fe80000000200 */
[----:B------:R-:W0:Y:S01]  /*df50*/  LDGDEPBAR ;  /* 0x00000000000079af */ /* 0x000e220000000000 */
[----:B----4-:R-:W-:Y:S08]  /*df60*/  HMMA.16816.F32 R32, R12, R52, R32 ;  /* 0x000000340c20723c */ /* 0x010ff00000001820 */
[C---:B-1----:R-:W-:Y:S01]  /*df70*/  HMMA.16816.F32 R16, R8.reuse, R48, R24 ;  /* 0x000000300810723c */ /* 0x042fe20000001818 */
[----:B------:R-:W1:Y:S07]  /*df80*/  LDSM.16.M88.4 R24, [R195+0x4000] ;  /* 0x00400000c318783b */ /* 0x000e6e0000000200 */
[----:B------:R-:W-:Y:S01]  /*df90*/  HMMA.16816.F32 R40, R8, R50, R40 ;  /* 0x000000320828723c */ /* 0x000fe20000001828 */
[----:B------:R-:W4:Y:S07]  /*dfa0*/  LDSM.16.M88.4 R48, [R3+0x1800] ;  /* 0x001800000330783b */ /* 0x000f2e0000000200 */
[----:B------:R-:W-:Y:S01]  /*dfb0*/  HMMA.16816.F32 R44, R12, R54, R44 ;  /* 0x000000360c2c723c */ /* 0x000fe2000000182c */
[----:B------:R-:W-:Y:S07]  /*dfc0*/  LDSM.16.M88.4 R52, [R188+-0x2000] ;  /* 0xffe00000bc34783b */ /* 0x000fee0000000200 */
[----:B---3--:R-:W-:Y:S08]  /*dfd0*/  HMMA.16816.F32 R16, R20, R60, R16 ;  /* 0x0000003c1410723c */ /* 0x008ff00000001810 */
[----:B------:R-:W-:Y:S08]  /*dfe0*/  HMMA.16816.F32 R32, R8, R56, R32 ;  /* 0x000000380820723c */ /* 0x000ff00000001820 */
[----:B------:R-:W-:Y:S01]  /*dff0*/  HMMA.16816.F32 R40, R20, R62, R40 ;  /* 0x0000003e1428723c */ /* 0x000fe20000001828 */
[----:B------:R-:W-:Y:S07]  /*e000*/  LDSM.16.M88.4 R60, [R143+0x2000] ;  /* 0x002000008f3c783b */ /* 0x000fee0000000200 */
[----:B-1----:R-:W-:Y:S01]  /*e010*/  HMMA.16816.F32 R12, R24, R68, R16 ;  /* 0x00000044180c723c */ /* 0x002fe20000001810 */
[----:B------:R-:W1:Y:S07]  /*e020*/  LDSM.16.M88.4 R16, [R196+0x4000] ;  /* 0x00400000c410783b */ /* 0x000e6e0000000200 */
[----:B------:R-:W-:Y:S01]  /*e030*/  HMMA.16816.F32 R44, R8, R58, R44 ;  /* 0x0000003a082c723c */ /* 0x000fe2000000182c */
[----:B------:R-:W3:Y:S07]  /*e040*/  LDSM.16.M88.4 R56, [R4+0x1800] ;  /* 0x001800000438783b */ /* 0x000eee0000000200 */
[----:B------:R-:W-:Y:S08]  /*e050*/  HMMA.16816.F32 R32, R20, R36, R32 ;  /* 0x000000241420723c */ /* 0x000ff00000001820 */
[----:B------:R-:W-:Y:S01]  /*e060*/  HMMA.16816.F32 R40, R24, R70, R40 ;  /* 0x000000461828723c */ /* 0x000fe20000001828 */
[----:B------:R-:W-:Y:S07]  /*e070*/  LDSM.16.M88.4 R68, [R3+0x2000] ;  /* 0x002000000344783b */ /* 0x000fee0000000200 */
[----:B------:R-:W-:Y:S01]  /*e080*/  HMMA.16816.F32 R8, R28, R64, R12 ;  /* 0x000000401c08723c */ /* 0x000fe2000000180c */
[----:B------:R-:W2:Y:S07]  /*e090*/  LDSM.16.M88.4 R12, [R194+0x8000] ;  /* 0x00800000c20c783b */ /* 0x000eae0000000200 */
[----:B------:R-:W-:Y:S01]  /*e0a0*/  HMMA.16816.F32 R44, R20, R38, R44 ;  /* 0x00000026142c723c */ /* 0x000fe2000000182c */
[----:B------:R-:W2:Y:S07]  /*e0b0*/  LDSM.16.M88.4 R36, [R188+-0x1800] ;  /* 0xffe80000bc24783b */ /* 0x000eae0000000200 */
[----:B----4-:R-:W-:Y:S08]  /*e0c0*/  HMMA.16816.F32 R32, R24, R48, R32 ;  /* 0x000000301820723c */ /* 0x010ff00000001820 */
[----:B------:R-:W-:Y:S01]  /*e0d0*/  HMMA.16816.F32 R40, R28, R66, R40 ;  /* 0x000000421c28723c */ /* 0x000fe20000001828 */
[----:B------:R-:W-:Y:S07]  /*e0e0*/  LDSM.16.M88.4 R64, [R4+0x2000] ;  /* 0x002000000440783b */ /* 0x000fee0000000200 */
[----:B-1----:R-:W-:Y:S01]  /*e0f0*/  HMMA.16816.F32 R20, R16, R52, R8 ;  /* 0x000000341014723c */ /* 0x002fe20000001808 */
[----:B------:R-:W1:Y:S07]  /*e100*/  LDSM.16.M88.4 R8, [R195+0x8000] ;  /* 0x00800000c308783b */ /* 0x000e6e0000000200 */
[----:B------:R-:W-:Y:S01]  /*e110*/  HMMA.16816.F32 R44, R24, R50, R44 ;  /* 0x00000032182c723c */ /* 0x000fe2000000182c */
[----:B------:R-:W-:Y:S04]  /*e120*/  LDSM.16.M88.4 R24, [R197+0x8000] ;  /* 0x00800000c518783b */ /* 0x000fe80000000200 */
[----:B------:R-:W-:Y:S03]  /*e130*/  LDSM.16.M88.4 R48, [R4+0x2800] ;  /* 0x002800000430783b */ /* 0x000fe60000000200 */
[----:B---3--:R-:W-:Y:S08]  /*e140*/  HMMA.16816.F32 R32, R28, R56, R32 ;  /* 0x000000381c20723c */ /* 0x008ff00000001820 */
[----:B------:R-:W-:Y:S01]  /*e150*/  HMMA.16816.F32 R40, R16, R54, R40 ;  /* 0x000000361028723c */ /* 0x000fe20000001828 */
[----:B------:R-:W3:Y:S07]  /*e160*/  LDSM.16.M88.4 R52, [R143+0x2800] ;  /* 0x002800008f34783b */ /* 0x000eee0000000200 */
[----:B--2---:R-:W-:Y:S08]  /*e170*/  HMMA.16816.F32 R20, R12, R60, R20 ;  /* 0x0000003c0c14723c */ /* 0x004ff00000001814 */
[----:B------:R-:W-:Y:S01]  /*e180*/  HMMA.16816.F32 R44, R28, R58, R44 ;  /* 0x0000003a1c2c723c */ /* 0x000fe2000000182c */
[----:B------:R-:W-:Y:S04]  /*e190*/  LDSM.16.M88.4 R28, [R196+0x8000] ;  /* 0x00800000c41c783b */ /* 0x000fe80000000200 */
[----:B------:R-:W-:Y:S03]  /*e1a0*/  LDSM.16.M88.4 R56, [R188+-0x800] ;  /* 0xfff80000bc38783b */ /* 0x000fe60000000200 */
[----:B------:R-:W-:Y:S08]  /*e1b0*/  HMMA.16816.F32 R32, R16, R36, R32 ;  /* 0x000000241020723c */ /* 0x000ff00000001820 */
[----:B------:R-:W-:Y:S01]  /*e1c0*/  HMMA.16816.F32 R40, R12, R62, R40 ;  /* 0x0000003e0c28723c */ /* 0x000fe20000001828 */
[----:B------:R-:W2:Y:S07]  /*e1d0*/  LDSM.16.M88.4 R60, [R3+0x2800] ;  /* 0x00280000033c783b */ /* 0x000eae0000000200 */
[----:B-1----:R-:W-:Y:S08]  /*e1e0*/  HMMA.16816.F32 R20, R8, R68, R20 ;  /* 0x000000440814723c */ /* 0x002ff00000001814 */
[----:B------:R-:W-:Y:S08]  /*e1f0*/  HMMA.16816.F32 R44, R16, R38, R44 ;  /* 0x00000026102c723c */ /* 0x000ff0000000182c */
[----:B---3--:R-:W-:Y:S08]  /*e200*/  HMMA.16816.F32 R32, R12, R52, R32 ;  /* 0x000000340c20723c */ /* 0x008ff00000001820 */
[----:B------:R-:W-:Y:S01]  /*e210*/  HMMA.16816.F32 R40, R8, R70, R40 ;  /* 0x000000460828723c */ /* 0x000fe20000001828 */
[----:B------:R-:W-:Y:S07]  /*e220*/  LDSM.16.M88.4 R68, [R143+0x3000] ;  /* 0x003000008f44783b */ /* 0x000fee0000000200 */
[----:B------:R-:W-:Y:S01]  /*e230*/  HMMA.16816.F32 R16, R24, R64, R20 ;  /* 0x000000401810723c */ /* 0x000fe20000001814 */
[----:B------:R-:W1:Y:S07]  /*e240*/  LDSM.16.M88.4 R20, [R194+0xc000] ;  /* 0x00c00000c214783b */ /* 0x000e6e0000000200 */
[----:B------:R-:W-:Y:S01]  /*e250*/  HMMA.16816.F32 R44, R12, R54, R44 ;  /* 0x000000360c2c723c */ /* 0x000fe2000000182c */
[----:B------:R-:W-:Y:S07]  /*e260*/  LDSM.16.M88.4 R52, [R143+0x3800] ;  /* 0x003800008f34783b */ /* 0x000fee0000000200 */
[----:B--2---:R-:W-:Y:S08]  /*e270*/  HMMA.16816.F32 R32, R8, R60, R32 ;  /* 0x0000003c0820723c */ /* 0x004ff00000001820 */
[----:B------:R-:W-:Y:S01]  /*e280*/  HMMA.16816.F32 R40, R24, R66, R40 ;  /* 0x000000421828723c */ /* 0x000fe20000001828 */
[----:B------:R-:W-:Y:S07]  /*e290*/  LDSM.16.M88.4 R64, [R4+0x3000] ;  /* 0x003000000440783b */ /* 0x000fee0000000200 */
[----:B------:R-:W-:Y:S01]  /*e2a0*/  HMMA.16816.F32 R12, R28, R76, R16 ;  /* 0x0000004c1c0c723c */ /* 0x000fe20000001810 */
[----:B------:R-:W2:Y:S07]  /*e2b0*/  LDSM.16.M88.4 R16, [R195+0xc000] ;  /* 0x00c00000c310783b */ /* 0x000eae0000000200 */
[----:B------:R-:W-:Y:S01]  /*e2c0*/  HMMA.16816.F32 R44, R8, R62, R44 ;  /* 0x0000003e082c723c */ /* 0x000fe2000000182c */
[----:B------:R-:W-:Y:S07]  /*e2d0*/  LDSM.16.M88.4 R60, [R188] ;  /* 0x00000000bc3c783b */ /* 0x000fee0000000200 */
[----:B------:R-:W-:Y:S08]  /*e2e0*/  HMMA.16816.F32 R36, R24, R48, R32 ;  /* 0x000000301824723c */ /* 0x000ff00000001820 */
[----:B------:R-:W-:Y:S08]  /*e2f0*/  HMMA.16816.F32 R32, R28, R78, R40 ;  /* 0x0000004e1c20723c */ /* 0x000ff00000001828 */
[----:B-1----:R-:W-:Y:S01]  /*e300*/  HMMA.16816.F32 R8, R20, R68, R12 ;  /* 0x000000441408723c */ /* 0x002fe2000000180c */
[----:B------:R-:W1:Y:S07]  /*e310*/  LDSM.16.M88.4 R12, [R197+0xc000] ;  /* 0x00c00000c50c783b */ /* 0x000e6e0000000200 */
[----:B------:R-:W-:Y:S01]  /*e320*/  HMMA.16816.F32 R40, R24, R50, R44 ;  /* 0x000000321828723c */ /* 0x000fe2000000182c */
[----:B------:R-:W3:Y:S04]  /*e330*/  LDSM.16.M88.4 R48, [R3+0x3800] ;  /* 0x003800000330783b */ /* 0x000ee80000000200 */
[----:B------:R3:W-:Y:S03]  /*e340*/  LDSM.16.M88.4 R44, [R4+0x3800] ;  /* 0x00380000042c783b */ /* 0x0007e60000000200 */
[----:B------:R-:W-:Y:S08]  /*e350*/  HMMA.16816.F32 R36, R28, R56, R36 ;  /* 0x000000381c24723c */ /* 0x000ff00000001824 */
[----:B------:R-:W-:Y:S08]  /*e360*/  HMMA.16816.F32 R32, R20, R70, R32 ;  /* 0x000000461420723c */ /* 0x000ff00000001820 */
[----:B--2---:R-:W-:Y:S01]  /*e370*/  HMMA.16816.F32 R24, R16, R72, R8 ;  /* 0x000000481018723c */ /* 0x004fe20000001808 */
[----:B------:R-:W2:Y:S07]  /*e380*/  LDSM.16.M88.4 R8, [R196+0xc000] ;  /* 0x00c00000c408783b */ /* 0x000eae0000000200 */
[----:B------:R-:W-:Y:S08]  /*e390*/  HMMA.16816.F32 R28, R28, R58, R40 ;  /* 0x0000003a1c1c723c */ /* 0x000ff00000001828 */
[----:B------:R-:W-:Y:S08]  /*e3a0*/  HMMA.16816.F32 R40, R20, R52, R36 ;  /* 0x000000341428723c */ /* 0x000ff00000001824 */
[----:B------:R-:W-:Y:S08]  /*e3b0*/  HMMA.16816.F32 R36, R16, R74, R32 ;  /* 0x0000004a1024723c */ /* 0x000ff00000001820 */
[----:B-1----:R-:W-:Y:S08]  /*e3c0*/  HMMA.16816.F32 R32, R12, R64, R24 ;  /* 0x000000400c20723c */ /* 0x002ff00000001818 */
[----:B------:R-:W-:Y:S01]  /*e3d0*/  HMMA.16816.F32 R20, R20, R54, R28 ;  /* 0x000000361414723c */ /* 0x000fe2000000181c */
[----:B------:R-:W1:Y:S01]  /*e3e0*/  LDSM.16.M88.4 R28, [R188+0x800] ;  /* 0x00080000bc1c783b */ /* 0x000e620000000200 */
[----:B------:R-:W-:-:S06]  /*e3f0*/  DEPBAR.LE SB0, 0x0 ;  /* 0x000080000000791a */ /* 0x000fcc0000000000 */
[----:B---3--:R-:W-:Y:S08]  /*e400*/  HMMA.16816.F32 R4, R16, R48, R40 ;  /* 0x000000301004723c */ /* 0x008ff00000001828 */
[----:B------:R-:W-:Y:S08]  /*e410*/  HMMA.16816.F32 R24, R12, R66, R36 ;  /* 0x000000420c18723c */ /* 0x000ff00000001824 */
[----:B--2---:R-:W-:Y:S08]  /*e420*/  HMMA.16816.F32 R32, R8, R60, R32 ;  /* 0x0000003c0820723c */ /* 0x004ff00000001820 */
[----:B------:R-:W-:Y:S08]  /*e430*/  HMMA.16816.F32 R16, R16, R50, R20 ;  /* 0x000000321010723c */ /* 0x000ff00000001814 */
[----:B------:R-:W-:Y:S08]  /*e440*/  HMMA.16816.F32 R4, R12, R44, R4 ;  /* 0x0000002c0c04723c */ /* 0x000ff00000001804 */
[----:B------:R-:W-:Y:S01]  /*e450*/  HMMA.16816.F32 R20, R8, R62, R24 ;  /* 0x0000003e0814723c */ /* 0x000fe20000001818 */
[----:B------:R-:W-:-:S04]  /*e460*/  FMUL.FTZ R0, R32, c[0x0][0x320] ;  /* 0x0000c80020007a20 */ /* 0x000fc80000410000 */
[----:B------:R2:W3:Y:S03]  /*e470*/  MUFU.TANH R36, R0 ;  /* 0x0000000000247308 */ /* 0x0004e60000002400 */
[----:B------:R-:W-:Y:S08]  /*e480*/  HMMA.16816.F32 R12, R12, R46, R16 ;  /* 0x0000002e0c0c723c */ /* 0x000ff00000001810 */
[----:B-1----:R-:W-:Y:S01]  /*e490*/  HMMA.16816.F32 R4, R8, R28, R4 ;  /* 0x0000001c0804723c */ /* 0x002fe20000001804 */
[----:B--2---:R-:W-:-:S04]  /*e4a0*/  FMUL.FTZ R0, R33, c[0x0][0x320] ;  /* 0x0000c80021007a20 */ /* 0x004fc80000410000 */
[----:B------:R1:W2:Y:S11]  /*e4b0*/  MUFU.TANH R33, R0 ;  /* 0x0000000000217308 */ /* 0x0002b60000002400 */
[----:B------:R-:W-:Y:S01]  /*e4c0*/  HMMA.16816.F32 R8, R8, R30, R12 ;  /* 0x0000001e0808723c */ /* 0x000fe2000000180c */
[----:B-1----:R-:W-:-:S04]  /*e4d0*/  FMUL.FTZ R0, R34, c[0x0][0x320] ;  /* 0x0000c80022007a20 */ /* 0x002fc80000410000 */
[----:B------:R1:W4:Y:S02]  /*e4e0*/  MUFU.TANH R32, R0 ;  /* 0x0000000000207308 */ /* 0x0003240000002400 */
        /* <DEDUP_REMOVED lines=28> */
[----:B--234-:R-:W-:Y:S01]  /*e6b0*/  IMAD R2, R80, 0x20, R226 ;  /* 0x0000002050027824 */ /* 0x01cfe200078e02e2 */
[----:B------:R-:W-:Y:S01]  /*e6c0*/  ISETP.GT.AND P0, PT, R218, 0x1f, PT ;  /* 0x0000001fda00780c */ /* 0x000fe20003f04270 */
[----:B------:R-:W-:-:S03]  /*e6d0*/  IMAD.MOV.U32 R202, RZ, RZ, RZ ;  /* 0x000000ffffca7224 */ /* 0x000fc600078e00ff */
[----:B------:R-:W-:-:S05]  /*e6e0*/  IADD3 R2, R2, -0x20, R218 ;  /* 0xffffffe002027810 */ /* 0x000fca0007ffe0da */
[----:B------:R-:W-:-:S04]  /*e6f0*/  @P6 IMAD.HI.U32 R3, R2, c[0x0][0x2bc], RZ ;  /* 0x0000af0002036a27 */ /* 0x000fc800078e00ff */
[----:B-1----:R-:W-:Y:S01]  /*e700*/  IMAD.MOV.U32 R0, RZ, RZ, R2 ;  /* 0x000000ffff007224 */ /* 0x002fe200078e0002 */
[----:B------:R-:W-:-:S04]  /*e710*/  @P6 SHF.R.U32.HI R0, RZ, c[0x0][0x2c0], R3 ;  /* 0x0000b000ff006a19 */ /* 0x000fc80000011603 */
[----:B------:R-:W-:-:S04]  /*e720*/  @!P0 IADD3 R3, P1, R0, R222, RZ ;  /* 0x000000de00038210 */ /* 0x000fc80007f3e0ff */
[----:B------:R-:W-:Y:S02]  /*e730*/  @!P0 LEA.HI.X.SX32 R5, R0, R225, 0x1, P1 ;  /* 0x000000e100058211 */ /* 0x000fe400008f0eff */
[----:B------:R-:W-:-:S04]  /*e740*/  @!P0 LEA R4, P1, R3, c[0x0][0x2a0], 0x2 ;  /* 0x0000a80003048a11 */ /* 0x000fc800078210ff */
[----:B------:R-:W-:-:S05]  /*e750*/  @!P0 LEA.HI.X R5, R3, c[0x0][0x2a4], R5, 0x2, P1 ;  /* 0x0000a90003058a11 */ /* 0x000fca00008f1405 */
[----:B------:R-:W2:Y:S01]  /*e760*/  @!P0 LDG.E R202, [R4.64] ;  /* 0x0000000804ca8981 */ /* 0x000ea2000c1e1900 */
[----:B------:R-:W-:-:S04]  /*e770*/  IMAD.MOV R0, RZ, RZ, -R0 ;  /* 0x000000ffff007224 */ /* 0x000fc800078e0a00 */
[----:B------:R-:W-:-:S04]  /*e780*/  IMAD R203, R0, c[0x0][0x2b8], R2 ;  /* 0x0000ae0000cb7a24 */ /* 0x000fc800078e0202 */
[----:B------:R-:W-:Y:S01]  /*e790*/  IMAD.WIDE.U32 R2, R203, c[0x0][0x1e0], RZ ;  /* 0x00007800cb027a25 */ /* 0x000fe200078e00ff */
[----:B------:R-:W-:-:S05]  /*e7a0*/  SHF.R.S32.HI R0, RZ, 0x1f, R203 ;  /* 0x0000001fff007819 */ /* 0x000fca00000114cb */
[----:B------:R-:W-:-:S04]  /*e7b0*/  IMAD R0, R0, c[0x0][0x1e0], RZ ;  /* 0x0000780000007a24 */ /* 0x000fc800078e02ff */
[----:B------:R-:W-:-:S04]  /*e7c0*/  IMAD R0, R203, c[0x0][0x1e4], R0 ;  /* 0x00007900cb007a24 */ /* 0x000fc800078e0200 */
[----:B------:R-:W-:Y:S01]  /*e7d0*/  IMAD.IADD R3, R3, 0x1, R0 ;  /* 0x0000000103037824 */ /* 0x000fe200078e0200 */
[----:B--2---:R-:W-:-:S03]  /*e7e0*/  SHF.R.S32.HI R0, RZ, 0x1f, R202 ;  /* 0x0000001fff007819 */ /* 0x004fc600000114ca */
[----:B------:R-:W-:-:S04]  /*e7f0*/  IMAD.WIDE.U32 R2, R202, c[0x0][0x1f0], R2 ;  /* 0x00007c00ca027a25 */ /* 0x000fc800078e0002 */
[----:B------:R-:W-:Y:S01]  /*e800*/  IMAD R4, R0, c[0x0][0x1f0], RZ ;  /* 0x00007c0000047a24 */ /* 0x000fe200078e02ff */
[----:B------:R-:W-:-:S03]  /*e810*/  IADD3 R0, P1, R220, R2, RZ ;  /* 0x00000002dc007210 */ /* 0x000fc60007f3e0ff */
[----:B------:R-:W-:Y:S01]  /*e820*/  IMAD R2, R202, c[0x0][0x1f4], R4 ;  /* 0x00007d00ca027a24 */ /* 0x000fe200078e0204 */
[----:B------:R-:W-:-:S04]  /*e830*/  LEA R5, P0, R0, c[0x0][0x1c8], 0x1 ;  /* 0x0000720000057a11 */ /* 0x000fc800078008ff */
[----:B------:R-:W-:-:S04]  /*e840*/  IADD3.X R2, R224, R3, R2, P1, !PT ;  /* 0x00000003e0027210 */ /* 0x000fc80000ffe402 */
[----:B------:R-:W-:Y:S01]  /*e850*/  LEA.HI.X R0, R0, c[0x0][0x1cc], R2, 0x1, P0 ;  /* 0x0000730000007a11 */ /* 0x000fe200000f0c02 */
[----:B------:R-:W-:Y:S05]  /*e860*/  BRA.DIV ~URZ, `(.L_x_263) ;  /* 0x000092627f007947 */ /* 0x000fea000b800000 */
[----:B------:R1:W2:Y:S02]  /*e870*/  SHFL.IDX PT, R4, R0, RZ, 0x181f ;  /* 0x00181fff00047589 */ /* 0x0002a400000e0000 */
.L_x_344:
[----:B------:R-:W-:Y:S05]  /*e880*/  BRA.DIV ~URZ, `(.L_x_264) ;  /* 0x000092b27f007947 */ /* 0x000fea000b800000 */
[----:B-1----:R1:W3:Y:S02]  /*e890*/  SHFL.IDX PT, R0, R5, RZ, 0x181f ;  /* 0x00181fff05007589 */ /* 0x0022e400000e0000 */
.L_x_345:
[----:B------:R-:W-:Y:S02]  /*e8a0*/  LOP3.LUT P6, RZ, R207, 0x1, RZ, 0xc0, !PT ;  /* 0x00000001cfff7812 */ /* 0x000fe400078cc0ff */
[-C--:B---3--:R-:W-:Y:S02]  /*e8b0*/  LEA R10, P0, R132, R0.reuse, 0x1 ;  /* 0x00000000840a7211 */ /* 0x088fe400078008ff */
[-C--:B------:R-:W-:Y:S02]  /*e8c0*/  LEA R8, P2, R204, R0.reuse, 0x1 ;  /* 0x00000000cc087211 */ /* 0x080fe400078408ff */
[----:B------:R-:W-:Y:S02]  /*e8d0*/  LEA R6, P1, R199, R0, 0x1 ;  /* 0x00000000c7067211 */ /* 0x000fe400078208ff */
[----:B--2---:R-:W-:Y:S02]  /*e8e0*/  LEA.HI.X R11, R132, R4, R133, 0x1, P0 ;  /* 0x00000004840b7211 */ /* 0x004fe400000f0c85 */
[----:B------:R-:W-:-:S02]  /*e8f0*/  LEA R2, P0, R200, R0, 0x1 ;  /* 0x00000000c8027211 */ /* 0x000fc400078008ff */
[-C--:B------:R-:W-:Y:S01]  /*e900*/  LEA.HI.X R9, R204, R4.reuse, R209, 0x1, P2 ;  /* 0x00000004cc097211 */ /* 0x080fe200010f0cd1 */
[----:B------:R-:W-:Y:S01]  /*e910*/  @!PT LDS RZ, [RZ] ;  /* 0x00000000fffff984 */ /* 0x000fe20000000800 */
[----:B------:R-:W-:Y:S01]  /*e920*/  @!PT LDS RZ, [RZ] ;  /* 0x00000000fffff984 */ /* 0x000fe20000000800 */
[----:B------:R-:W-:Y:S01]  /*e930*/  @!PT LDS RZ, [RZ] ;  /* 0x00000000fffff984 */ /* 0x000fe20000000800 */
[----:B------:R2:W-:Y:S01]  /*e940*/  LDGSTS.E.BYPASS.LTC128B.128 [R198+0xc080], [R10.64], !P6 ;  /* 0x0c0800000ac67fae */ /* 0x0005e2000f101d48 */
[-C--:B------:R-:W-:Y:S02]  /*e950*/  LEA.HI.X R7, R199, R4.reuse, R211, 0x1, P1 ;  /* 0x00000004c7077211 */ /* 0x080fe400008f0cd3 */
[----:B------:R-:W-:Y:S01]  /*e960*/  LEA.HI.X R3, R200, R4, R210, 0x1, P0 ;  /* 0x00000004c8037211 */ /* 0x000fe200000f0cd2 */
[----:B------:R2:W-:Y:S04]  /*e970*/  LDGSTS.E.BYPASS.LTC128B.128 [R198+0xd080], [R8.64], !P5 ;  /* 0x0d08000008c67fae */ /* 0x0005e8000e901d48 */
[----:B------:R2:W-:Y:S04]  /*e980*/  LDGSTS.E.BYPASS.LTC128B.128 [R198+0xe080], [R6.64], !P4 ;  /* 0x0e08000006c67fae */ /* 0x0005e8000e101d48 */
[----:B------:R2:W-:Y:S02]  /*e990*/  LDGSTS.E.BYPASS.LTC128B.128 [R198+0xf080], [R2.64], !P3 ;  /* 0x0f08000002c67fae */ /* 0x0005e4000d901d48 */
.L_x_262:
[----:B--234-:R-:W-:Y:S05]  /*e9a0*/  BSYNC B0 ;  /* 0x0000000000007941 */ /* 0x01cfea0003800000 */
.L_x_261:
[----:B-1----:R-:W-:Y:S01]  /*e9b0*/  IMAD.IADD R0, R110, 0x1, -R248 ;  /* 0x000000016e007824 */ /* 0x002fe200078e0af8 */
[----:B------:R-:W0:Y:S04]  /*e9c0*/  LDGDEPBAR ;  /* 0x00000000000079af */ /* 0x000e280000000000 */
[----:B------:R-:W-:-:S02]  /*e9d0*/  ISETP.GT.AND P0, PT, R0, RZ, PT ;  /* 0x000000ff0000720c */ /* 0x000fc40003f04270 */
[C---:B------:R-:W-:Y:S02]  /*e9e0*/  ISETP.GT.AND P2, PT, R0.reuse, 0x1, PT ;  /* 0x000000010000780c */ /* 0x040fe40003f44270 */
[----:B------:R-:W-:Y:S02]  /*e9f0*/  ISETP.GT.AND P6, PT, R0, 0x8, PT ;  /* 0x000000080000780c */ /* 0x000fe40003fc4270 */
[----:B------:R-:W-:Y:S02]  /*ea00*/  FSEL R11, R32, -INF , P0 ;  /* 0xff800000200b7808 */ /* 0x000fe40000000000 */
[----:B------:R-:W-:Y:S02]  /*ea10*/  FSEL R6, R36, -INF , P0 ;  /* 0xff80000024067808 */ /* 0x000fe40000000000 */
[----:B------:R-:W-:Y:S02]  /*ea20*/  FSEL R18, R18, -INF , P2 ;  /* 0xff80000012127808 */ /* 0x000fe40001000000 */
[----:B------:R-:W-:-:S02]  /*ea30*/  FSEL R7, R33, -INF , P2 ;  /* 0xff80000021077808 */ /* 0x000fc40001000000 */
[C---:B------:R-:W-:Y:S02]  /*ea40*/  ISETP.GT.AND P5, PT, R0.reuse, 0x9, PT ;  /* 0x000000090000780c */ /* 0x040fe40003fa4270 */
[C---:B------:R-:W-:Y:S02]  /*ea50*/  ISETP.GT.AND P4, PT, R0.reuse, 0x10, PT ;  /* 0x000000100000780c */ /* 0x040fe40003f84270 */
[C---:B------:R-:W-:Y:S02]  /*ea60*/  ISETP.GT.AND P3, PT, R0.reuse, 0x11, PT ;  /* 0x000000110000780c */ /* 0x040fe40003f64270 */
[C---:B------:R-:W-:Y:S02]  /*ea70*/  ISETP.GT.AND P1, PT, R0.reuse, 0x18, PT ;  /* 0x000000180000780c */ /* 0x040fe40003f24270 */
[----:B------:R-:W-:Y:S02]  /*ea80*/  ISETP.GT.AND P0, PT, R0, 0x19, PT ;  /* 0x000000190000780c */ /* 0x000fe40003f04270 */
[----:B------:R-:W-:-:S02]  /*ea90*/  FSEL R20, R20, -INF , P6 ;  /* 0xff80000014147808 */ /* 0x000fc40003000000 */
[----:B------:R-:W-:Y:S02]  /*eaa0*/  FSEL R8, R26, -INF , P6 ;  /* 0xff8000001a087808 */ /* 0x000fe40003000000 */
[----:B------:R-:W-:Y:S02]  /*eab0*/  FMNMX.FTZ R0, R6, R7, !PT ;  /* 0x0000000706007209 */ /* 0x000fe40007810000 */
[----:B------:R-:W-:Y:S02]  /*eac0*/  FMNMX.FTZ R2, R11, R18, !PT ;  /* 0x000000120b027209 */ /* 0x000fe40007810000 */
[----:B------:R-:W-:Y:S02]  /*ead0*/  FSEL R21, R21, -INF , P5 ;  /* 0xff80000015157808 */ /* 0x000fe40002800000 */
[----:B------:R-:W-:Y:S02]  /*eae0*/  FSEL R10, R27, -INF , P5 ;  /* 0xff8000001b0a7808 */ /* 0x000fe40002800000 */
[----:B------:R-:W-:-:S02]  /*eaf0*/  FMNMX.FTZ R0, R8, R0, !PT ;  /* 0x0000000008007209 */ /* 0x000fc40007810000 */
[----:B------:R-:W-:Y:S02]  /*eb00*/  FMNMX.FTZ R2, R20, R2, !PT ;  /* 0x0000000214027209 */ /* 0x000fe40007810000 */
[----:B------:R-:W-:Y:S02]  /*eb10*/  FSEL R22, R13, -INF , P4 ;  /* 0xff8000000d167808 */ /* 0x000fe40002000000 */
[----:B------:R-:W-:Y:S02]  /*eb20*/  FSEL R9, R17, -INF , P4 ;  /* 0xff80000011097808 */ /* 0x000fe40002000000 */
[----:B------:R-:W-:Y:S02]  /*eb30*/  FMNMX.FTZ R0, R10, R0, !PT ;  /* 0x000000000a007209 */ /* 0x000fe40007810000 */
[----:B------:R-:W-:Y:S02]  /*eb40*/  FMNMX.FTZ R2, R21, R2, !PT ;  /* 0x0000000215027209 */ /* 0x000fe40007810000 */
        /* <DEDUP_REMOVED lines=12> */
[----:B------:R-:W-:-:S02]  /*ec10*/  FMNMX.FTZ R4, R19, R0, !PT ;  /* 0x0000000013047209 */ /* 0x000fc40007810000 */
[----:B------:R-:W-:Y:S01]  /*ec20*/  FMNMX.FTZ R5, R29, R2, !PT ;  /* 0x000000021d057209 */ /* 0x000fe20007810000 */
[----:B------:R-:W-:Y:S05]  /*ec30*/  BRA.DIV ~URZ, `(.L_x_265) ;  /* 0x00008f727f007947 */ /* 0x000fea000b800000 */
[----:B------:R-:W1:Y:S04]  /*ec40*/  SHFL.BFLY PT, R0, R4, 0x2, 0x1f ;  /* 0x0c401f0004007f89 */ /* 0x000e6800000e0000 */
[----:B------:R-:W2:Y:S01]  /*ec50*/  SHFL.BFLY PT, R3, R5, 0x2, 0x1f ;  /* 0x0c401f0005037f89 */ /* 0x000ea200000e0000 */
[----:B-1----:R-:W-:Y:S02]  /*ec60*/  FMNMX.FTZ R0, R4, R0, !PT ;  /* 0x0000000004007209 */ /* 0x002fe40007810000 */
[----:B--2---:R-:W-:-:S03]  /*ec70*/  FMNMX.FTZ R5, R5, R3, !PT ;  /* 0x0000000305057209 */ /* 0x004fc60007810000 */
[----:B------:R-:W1:Y:S04]  /*ec80*/  SHFL.BFLY PT, R2, R0, 0x1, 0x1f ;  /* 0x0c201f0000027f89 */ /* 0x000e6800000e0000 */
[----:B------:R2:W3:Y:S01]  /*ec90*/  SHFL.BFLY PT, R3, R5, 0x1, 0x1f ;  /* 0x0c201f0005037f89 */ /* 0x0004e200000e0000 */
[----:B-1----:R-:W-:-:S05]  /*eca0*/  FMNMX.FTZ R134, R0, R2, !PT ;  /* 0x0000000200867209 */ /* 0x002fca0007810000 */
.L_x_346:
[C---:B------:R-:W-:Y:S01]  /*ecb0*/  FMUL.FTZ R2, R134.reuse, c[0x0][0x2d0] ;  /* 0x0000b40086027a20 */ /* 0x040fe20000410000 */
[----:B------:R-:W-:Y:S01]  /*ecc0*/  FSETP.NEU.FTZ.AND P0, PT, R134, -INF , PT ;  /* 0xff8000008600780b */ /* 0x000fe20003f1d000 */
[----:B------:R-:W-:Y:S01]  /*ecd0*/  WARPSYNC 0xffffffff ;  /* 0xffffffff00007948 */ /* 0x000fe20003800000 */
[----:B------:R-:W1:Y:S02]  /*ece0*/  LDSM.16.MT88.4 R12, [R189] ;  /* 0x00000000bd0c783b */ /* 0x000e640000004200 */
[----:B------:R-:W-:-:S02]  /*ecf0*/  FSEL R2, R2, RZ, P0 ;  /* 0x000000ff02027208 */ /* 0x000fc40000000000 */
[----:B------:R-:W4:Y:S03]  /*ed00*/  LDSM.16.MT88.4 R24, [R190] ;  /* 0x00000000be18783b */ /* 0x000f260000004200 */
[--C-:B------:R-:W-:Y:S01]  /*ed10*/  FFMA.FTZ R0, R6, c[0x0][0x2d0], -R2.reuse ;  /* 0x0000b40006007a23 */ /* 0x100fe20000010802 */
[----:B------:R-:W-:Y:S03]  /*ed20*/  LDSM.16.MT88.4 R32, [R192] ;  /* 0x00000000c020783b */ /* 0x000fe60000004200 */
[----:B------:R5:W-:Y:S01]  /*ed30*/  MUFU.EX2 R110, R0 ;  /* 0x00000000006e7308 */ /* 0x000be20000000800 */
[----:B------:R-:W-:Y:S04]  /*ed40*/  LDSM.16.MT88.4 R152, [R189+0x800] ;  /* 0x00080000bd98783b */ /* 0x000fe80000004200 */
[----:B------:R-:W-:Y:S04]  /*ed50*/  LDSM.16.MT88.4 R144, [R190+0x800] ;  /* 0x00080000be90783b */ /* 0x000fe80000004200 */
[----:B------:R-:W-:Y:S04]  /*ed60*/  LDSM.16.MT88.4 R36, [R191] ;  /* 0x00000000bf24783b */ /* 0x000fe80000004200 */
[----:B------:R-:W-:Y:S01]  /*ed70*/  LDSM.16.MT88.4 R40, [R189+0x1000] ;  /* 0x00100000bd28783b */ /* 0x000fe20000004200 */
[----:B-----5:R-:W-:-:S03]  /*ed80*/  FFMA.FTZ R0, R7, c[0x0][0x2d0], -R2 ;  /* 0x0000b40007007a23 */ /* 0x020fc60000010802 */
[----:B------:R-:W-:Y:S01]  /*ed90*/  LDSM.16.MT88.4 R52, [R191+0x800] ;  /* 0x00080000bf34783b */ /* 0x000fe20000004200 */
[----:B------:R5:W2:Y:S03]  /*eda0*/  MUFU.EX2 R108, R0 ;  /* 0x00000000006c7308 */ /* 0x000aa60000000800 */
[----:B------:R-:W-:Y:S04]  /*edb0*/  LDSM.16.MT88.4 R56, [R192+0x1000] ;  /* 0x00100000c038783b */ /* 0x000fe80000004200 */
[----:B------:R-:W-:Y:S04]  /*edc0*/  LDSM.16.MT88.4 R68, [R192+0x1800] ;  /* 0x00180000c044783b */ /* 0x000fe80000004200 */
[----:B------:R-:W-:Y:S04]  /*edd0*/  LDSM.16.MT88.4 R72, [R189+0x2000] ;  /* 0x00200000bd48783b */ /* 0x000fe80000004200 */
[----:B------:R-:W3:Y:S01]  /*ede0*/  LDSM.16.MT88.4 R60, [R190+0x1000] ;  /* 0x00100000be3c783b */ /* 0x000ee20000004200 */
[--C-:B-----5:R-:W-:Y:S01]  /*edf0*/  FFMA.FTZ R0, R8, c[0x0][0x2d0], -R2.reuse ;  /* 0x0000b40008007a23 */ /* 0x120fe20000010802 */
[----:B---3--:R-:W-:Y:S01]  /*ee00*/  FMNMX.FTZ R8, R3, R5, !PT ;  /* 0x0000000503087209 */ /* 0x008fe20007810000 */
[----:B------:R-:W-:Y:S01]  /*ee10*/  FFMA.FTZ R3, R10, c[0x0][0x2d0], -R2 ;  /* 0x0000b4000a037a23 */ /* 0x000fe20000010802 */
[----:B--2---:R-:W-:Y:S01]  /*ee20*/  F2FP.PACK_AB R4, R108, R110 ;  /* 0x0000006e6c04723e */ /* 0x004fe200000000ff */
[----:B------:R2:W-:Y:S01]  /*ee30*/  MUFU.EX2 R109, R0 ;  /* 0x00000000006d7308 */ /* 0x0005e20000000800 */
[C---:B------:R-:W-:Y:S01]  /*ee40*/  FSETP.NEU.FTZ.AND P0, PT, R8.reuse, -INF , PT ;  /* 0xff8000000800780b */ /* 0x040fe20003f1d000 */
[----:B------:R-:W-:Y:S04]  /*ee50*/  LDSM.16.MT88.4 R64, [R191+0x1000] ;  /* 0x00100000bf40783b */ /* 0x000fe80000004200 */
[----:B------:R-:W-:Y:S02]  /*ee60*/  LDSM.16.MT88.4 R80, [R191+0x1800] ;  /* 0x00180000bf50783b */ /* 0x000fe40000004200 */
[----:B------:R3:W5:Y:S02]  /*ee70*/  MUFU.EX2 R119, R3 ;  /* 0x0000000300777308 */ /* 0x0007640000000800 */
[----:B------:R-:W1:Y:S04]  /*ee80*/  LDSM.16.MT88.4 R84, [R190+0x2000] ;  /* 0x00200000be54783b */ /* 0x000e680000004200 */
[----:B------:R-:W-:Y:S01]  /*ee90*/  LDSM.16.MT88.4 R92, [R190+0x2800] ;  /* 0x00280000be5c783b */ /* 0x000fe20000004200 */
[----:B--2---:R-:W-:-:S03]  /*eea0*/  FMUL.FTZ R0, R8, c[0x0][0x2d0] ;  /* 0x0000b40008007a20 */ /* 0x004fc60000410000 */
[----:B------:R-:W-:Y:S02]  /*eeb0*/  LDSM.16.MT88.4 R96, [R191+0x2800] ;  /* 0x00280000bf60783b */ /* 0x000fe40000004200 */
[----:B------:R-:W-:Y:S02]  /*eec0*/  FSEL R0, R0, RZ, P0 ;  /* 0x000000ff00007208 */ /* 0x000fe40000000000 */
[----:B------:R-:W-:Y:S01]  /*eed0*/  LDSM.16.MT88.4 R112, [R190+0x3000] ;  /* 0x00300000be70783b */ /* 0x000fe20000004200 */
[----:B---3--:R-:W-:Y:S01]  /*eee0*/  FFMA.FTZ R3, R9, c[0x0][0x2d0], -R2 ;  /* 0x0000b40009037a23 */ /* 0x008fe20000010802 */
[----:B-----5:R-:W-:Y:S02]  /*eef0*/  F2FP.PACK_AB R6, R119, R109 ;  /* 0x0000006d7706723e */ /* 0x020fe400000000ff */
[----:B------:R-:W-:Y:S01]  /*ef00*/  LDSM.16.MT88.4 R120, [R192+0x3000] ;  /* 0x00300000c078783b */ /* 0x000fe20000004200 */
[----:B------:R2:W-:Y:S03]  /*ef10*/  MUFU.EX2 R118, R3 ;  /* 0x0000000300767308 */ /* 0x0005e60000000800 */
[----:B------:R-:W-:Y:S04]  /*ef20*/  LDSM.16.MT88.4 R48, [R190+0x1800] ;  /* 0x00180000be30783b */ /* 0x000fe80000004200 */
[----:B------:R-:W-:Y:S04]  /*ef30*/  LDSM.16.MT88.4 R88, [R192+0x2000] ;  /* 0x00200000c058783b */ /* 0x000fe80000004200 */
[----:B------:R-:W3:Y:S01]  /*ef40*/  LDSM.16.MT88.4 R104, [R189+0x3000] ;  /* 0x00300000bd68783b */ /* 0x000ee20000004200 */
[----:B--2---:R-:W-:-:S04]  /*ef50*/  FFMA.FTZ R3, R11, c[0x0][0x2d0], -R0 ;  /* 0x0000b4000b037a23 */ /* 0x004fc80000010800 */
[----:B------:R2:W-:Y:S02]  /*ef60*/  MUFU.EX2 R10, R3 ;  /* 0x00000003000a7308 */ /* 0x0005e40000000800 */
[----:B--2---:R-:W-:-:S06]  /*ef70*/  FFMA.FTZ R3, R18, c[0x0][0x2d0], -R0 ;  /* 0x0000b40012037a23 */ /* 0x004fcc0000010800 */
[----:B------:R2:W5:Y:S02]  /*ef80*/  MUFU.EX2 R9, R3 ;  /* 0x0000000300097308 */ /* 0x0005640000000800 */
[----:B--2---:R-:W-:Y:S01]  /*ef90*/  FFMA.FTZ R3, R20, c[0x0][0x2d0], -R0 ;  /* 0x0000b40014037a23 */ /* 0x004fe20000010800 */
[----:B-----5:R-:W-:-:S05]  /*efa0*/  F2FP.PACK_AB R5, R9, R10 ;  /* 0x0000000a0905723e */ /* 0x020fca00000000ff */
[----:B------:R2:W-:Y:S02]  /*efb0*/  MUFU.EX2 R116, R3 ;  /* 0x0000000300747308 */ /* 0x0005e40000000800 */
[----:B--2---:R-:W-:-:S06]  /*efc0*/  FFMA.FTZ R3, R21, c[0x0][0x2d0], -R0 ;  /* 0x0000b40015037a23 */ /* 0x004fcc0000010800 */
[----:B------:R2:W5:Y:S02]  /*efd0*/  MUFU.EX2 R11, R3 ;  /* 0x00000003000b7308 */ /* 0x0005640000000800 */
[----:B--2---:R-:W-:Y:S01]  /*efe0*/  FFMA.FTZ R3, R17, c[0x0][0x2d0], -R2 ;  /* 0x0000b40011037a23 */ /* 0x004fe20000010802 */
[----:B-----5:R-:W-:-:S05]  /*eff0*/  F2FP.PACK_AB R7, R11, R116 ;  /* 0x000000740b07723e */ /* 0x020fca00000000ff */
[----:B------:R2:W5:Y:S02]  /*f000*/  MUFU.EX2 R124, R3 ;  /* 0x00000003007c7308 */ /* 0x0005640000000800 */
[C---:B-1----:R-:W-:Y:S08]  /*f010*/  HMMA.16816.F32 R156, R4.reuse, R12, RZ ;  /* 0x0000000c049c723c */ /* 0x042ff000000018ff */
[----:B------:R-:W-:Y:S01]  /*f020*/  HMMA.16816.F32 R12, R4, R14, RZ ;  /* 0x0000000e040c723c */ /* 0x000fe200000018ff */
[--C-:B--2---:R-:W-:Y:S01]  /*f030*/  FFMA.FTZ R3, R16, c[0x0][0x2d0], -R2.reuse ;  /* 0x0000b40010037a23 */ /* 0x104fe20000010802 */
[----:B-----5:R-:W-:Y:S01]  /*f040*/  F2FP.PACK_AB R128, R124, R118 ;  /* 0x000000767c80723e */ /* 0x020fe200000000ff */
[----:B------:R-:W-:-:S02]  /*f050*/  FFMA.FTZ R2, R19, c[0x0][0x2d0], -R2 ;  /* 0x0000b40013027a23 */ /* 0x000fc40000010802 */
[----:B------:R-:W-:Y:S01]  /*f060*/  MUFU.EX2 R125, R3 ;  /* 0x00000003007d7308 */ /* 0x000fe20000000800 */
[----:B------:R-:W1:Y:S02]  /*f070*/  LDSM.16.MT88.4 R16, [R192+0x800] ;  /* 0x00080000c010783b */ /* 0x000e640000004200 */
[C---:B----4-:R-:W-:Y:S05]  /*f080*/  HMMA.16816.F32 R148, R4.reuse, R24, RZ ;  /* 0x000000180494723c */ /* 0x050fea00000018ff */
[----:B------:R2:W4:Y:S03]  /*f090*/  MUFU.EX2 R206, R2 ;  /* 0x0000000200ce7308 */ /* 0x0005260000000800 */
[C---:B------:R-:W-:Y:S08]  /*f0a0*/  HMMA.16816.F32 R24, R4.reuse, R26, RZ ;  /* 0x0000001a0418723c */ /* 0x040ff000000018ff */
[----:B------:R-:W-:Y:S01]  /*f0b0*/  HMMA.16816.F32 R44, R4, R60, RZ ;  /* 0x0000003c042c723c */ /* 0x000fe200000018ff */
[----:B--2---:R-:W-:Y:S01]  /*f0c0*/  FFMA.FTZ R2, R22, c[0x0][0x2d0], -R0 ;  /* 0x0000b40016027a23 */ /* 0x004fe20000010800 */
[----:B----4-:R-:W-:-:S06]  /*f0d0*/  F2FP.PACK_AB R130, R206, R125 ;  /* 0x0000007dce82723e */ /* 0x010fcc00000000ff */
[C---:B------:R-:W-:Y:S01]  /*f0e0*/  HMMA.16816.F32 R76, R4.reuse, R84, RZ ;  /* 0x00000054044c723c */ /* 0x040fe200000018ff */
[----:B------:R2:W-:Y:S07]  /*f0f0*/  MUFU.EX2 R3, R2 ;  /* 0x0000000200037308 */ /* 0x0005ee0000000800 */
[C---:B---3--:R-:W-:Y:S08]  /*f100*/  HMMA.16816.F32 R100, R4.reuse, R104, RZ ;  /* 0x000000680464723c */ /* 0x048ff000000018ff */
[----:B------:R-:W-:Y:S01]  /*f110*/  HMMA.16816.F32 R104, R4, R106, RZ ;  /* 0x0000006a0468723c */ /* 0x000fe200000018ff */
[----:B--2---:R-:W-:-:S04]  /*f120*/  FFMA.FTZ R2, R23, c[0x0][0x2d0], -R0 ;  /* 0x0000b40017027a23 */ /* 0x004fc80000010800 */
[----:B------:R2:W3:Y:S03]  /*f130*/  MUFU.EX2 R117, R2 ;  /* 0x0000000200757308 */ /* 0x0004e60000000800 */
[C---:B------:R-:W-:Y:S08]  /*f140*/  HMMA.16816.F32 R20, R4.reuse, R32, RZ ;  /* 0x000000200414723c */ /* 0x040ff000000018ff */
[----:B------:R-:W-:Y:S01]  /*f150*/  HMMA.16816.F32 R32, R4, R34, RZ ;  /* 0x000000220420723c */ /* 0x000fe200000018ff */
[--C-:B--2---:R-:W-:Y:S01]  /*f160*/  FFMA.FTZ R2, R28, c[0x0][0x2d0], -R0.reuse ;  /* 0x0000b4001c027a23 */ /* 0x104fe20000010800 */
[----:B---3--:R-:W-:Y:S01]  /*f170*/  F2FP.PACK_AB R129, R117, R3 ;  /* 0x000000037581723e */ /* 0x008fe200000000ff */
[----:B------:R-:W-:-:S02]  /*f180*/  FFMA.FTZ R0, R29, c[0x0][0x2d0], -R0 ;  /* 0x0000b4001d007a23 */ /* 0x000fc40000010800 */
[----:B------:R2:W-:Y:S03]  /*f190*/  MUFU.EX2 R126, R2 ;  /* 0x00000002007e7308 */ /* 0x0005e60000000800 */
[----:B------:R-:W-:Y:S05]  /*f1a0*/  HMMA.16816.F32 R28, R4, R36, RZ ;  /* 0x00000024041c723c */ /* 0x000fea00000018ff */
[----:B------:R-:W3:Y:S01]  /*f1b0*/  MUFU.EX2 R205, R0 ;  /* 0x0000000000cd7308 */ /* 0x000ee20000000800 */
[----:B--2---:R-:W-:-:S04]  /*f1c0*/  FADD.FTZ R2, R10, R9 ;  /* 0x000000090a027221 */ /* 0x004fc80000010000 */
[----:B------:R-:W-:Y:S01]  /*f1d0*/  FADD.FTZ R2, R116, R2 ;  /* 0x0000000274027221 */ /* 0x000fe20000010000 */
[----:B---3--:R-:W-:Y:S01]  /*f1e0*/  F2FP.PACK_AB R131, R205, R126 ;  /* 0x0000007ecd83723e */ /* 0x008fe200000000ff */
[----:B------:R-:W-:Y:S02]  /*f1f0*/  FADD.FTZ R0, R110, R108 ;  /* 0x0000006c6e007221 */ /* 0x000fe40000010000 */
[----:B------:R-:W-:Y:S02]  /*f200*/  FADD.FTZ R2, R11, R2 ;  /* 0x000000020b027221 */ /* 0x000fe40000010000 */
[----:B------:R-:W-:Y:S02]  /*f210*/  FADD.FTZ R0, R109, R0 ;  /* 0x000000006d007221 */ /* 0x000fe40000010000 */
[----:B------:R-:W-:Y:S01]  /*f220*/  HMMA.16816.F32 R156, R128, R152, R156 ;  /* 0x00000098809c723c */ /* 0x000fe2000000189c */
[----:B------:R-:W-:Y:S02]  /*f230*/  FADD.FTZ R2, R3, R2 ;  /* 0x0000000203027221 */ /* 0x000fe40000010000 */
[----:B------:R-:W-:-:S02]  /*f240*/  FADD.FTZ R0, R119, R0 ;  /* 0x0000000077007221 */ /* 0x000fc40000010000 */
[----:B------:R-:W-:Y:S02]  /*f250*/  FADD.FTZ R2, R117, R2 ;  /* 0x0000000275027221 */ /* 0x000fe40000010000 */
[----:B------:R-:W-:Y:S01]  /*f260*/  FADD.FTZ R0, R118, R0 ;  /* 0x0000000076007221 */ /* 0x000fe20000010000 */
[----:B------:R-:W-:Y:S01]  /*f270*/  HMMA.16816.F32 R152, R128, R154, R12 ;  /* 0x0000009a8098723c */ /* 0x000fe2000000180c */
[----:B------:R-:W2:Y:S02]  /*f280*/  LDSM.16.MT88.4 R12, [R189+0x1800] ;  /* 0x00180000bd0c783b */ /* 0x000ea40000004200 */
[----:B------:R-:W-:-:S04]  /*f290*/  FADD.FTZ R0, R124, R0 ;  /* 0x000000007c007221 */ /* 0x000fc80000010000 */
[----:B------:R-:W-:Y:S01]  /*f2a0*/  FADD.FTZ R0, R125, R0 ;  /* 0x000000007d007221 */ /* 0x000fe20000010000 */
[----:B------:R-:W-:Y:S03]  /*f2b0*/  HMMA.16816.F32 R148, R128, R144, R148 ;  /* 0x000000908094723c */ /* 0x000fe60000001894 */
[----:B------:R-:W-:Y:S02]  /*f2c0*/  FADD.FTZ R206, R206, R0 ;  /* 0x00000000cece7221 */ /* 0x000fe40000010000 */
[----:B------:R-:W-:-:S03]  /*f2d0*/  FADD.FTZ R0, R126, R2 ;  /* 0x000000027e007221 */ /* 0x000fc60000010000 */
[----:B------:R-:W-:Y:S01]  /*f2e0*/  HMMA.16816.F32 R144, R128, R146, R24 ;  /* 0x000000928090723c */ /* 0x000fe20000001818 */
[----:B------:R-:W-:Y:S01]  /*f2f0*/  FADD.FTZ R205, R205, R0 ;  /* 0x00000000cdcd7221 */ /* 0x000fe20000010000 */
[----:B------:R-:W-:-:S04]  /*f300*/  IADD3 R0, R172, -0x2, RZ ;  /* 0xfffffffeac007810 */ /* 0x000fc80007ffe0ff */
[----:B------:R-:W-:Y:S02]  /*f310*/  ISETP.GE.AND P0, PT, R0, R213, PT ;  /* 0x000000d50000720c */ /* 0x000fe40003f06270 */
[----:B-1----:R-:W-:Y:S08]  /*f320*/  HMMA.16816.F32 R24, R128, R18, R32 ;  /* 0x000000128018723c */ /* 0x002ff00000001820 */
[C---:B------:R-:W-:Y:S08]  /*f330*/  HMMA.16816.F32 R32, R4.reuse, R38, RZ ;  /* 0x000000260420723c */ /* 0x040ff000000018ff */
[C---:B------:R-:W-:Y:S08]  /*f340*/  HMMA.16816.F32 R36, R4.reuse, R40, RZ ;  /* 0x000000280424723c */ /* 0x040ff000000018ff */
[----:B------:R-:W-:Y:S08]  /*f350*/  HMMA.16816.F32 R40, R4, R42, RZ ;  /* 0x0000002a0428723c */ /* 0x000ff000000018ff */
[C---:B------:R-:W-:Y:S08]  /*f360*/  HMMA.16816.F32 R28, R128.reuse, R52, R28 ;  /* 0x00000034801c723c */ /* 0x040ff0000000181c */
[----:B------:R-:W-:Y:S08]  /*f370*/  HMMA.16816.F32 R32, R128, R54, R32 ;  /* 0x000000368020723c */ /* 0x000ff00000001820 */
[C---:B------:R-:W-:Y:S08]  /*f380*/  HMMA.16816.F32 R52, R4.reuse, R56, RZ ;  /* 0x000000380434723c */ /* 0x040ff000000018ff */
[----:B------:R-:W-:Y:S08]  /*f390*/  HMMA.16816.F32 R56, R4, R58, RZ ;  /* 0x0000003a0438723c */ /* 0x000ff000000018ff */
[C---:B--2---:R-:W-:Y:S08]  /*f3a0*/  HMMA.16816.F32 R36, R128.reuse, R12, R36 ;  /* 0x0000000c8024723c */ /* 0x044ff00000001824 */
[C---:B------:R-:W-:Y:S01]  /*f3b0*/  HMMA.16816.F32 R40, R128.reuse, R14, R40 ;  /* 0x0000000e8028723c */ /* 0x040fe20000001828 */
[----:B------:R-:W1:Y:S07]  /*f3c0*/  LDSM.16.MT88.4 R12, [R189+0x2800] ;  /* 0x00280000bd0c783b */ /* 0x000e6e0000004200 */
[C---:B------:R-:W-:Y:S08]  /*f3d0*/  HMMA.16816.F32 R52, R128.reuse, R68, R52 ;  /* 0x000000448034723c */ /* 0x040ff00000001834 */
[----:B------:R-:W-:Y:S08]  /*f3e0*/  HMMA.16816.F32 R56, R128, R70, R56 ;  /* 0x000000468038723c */ /* 0x000ff00000001838 */
[C---:B------:R-:W-:Y:S08]  /*f3f0*/  HMMA.16816.F32 R68, R4.reuse, R72, RZ ;  /* 0x000000480444723c */ /* 0x040ff000000018ff */
[----:B------:R-:W-:Y:S08]  /*f400*/  HMMA.16816.F32 R72, R4, R74, RZ ;  /* 0x0000004a0448723c */ /* 0x000ff000000018ff */
[----:B------:R-:W-:Y:S08]  /*f410*/  HMMA.16816.F32 R20, R128, R16, R20 ;  /* 0x000000108014723c */ /* 0x000ff00000001814 */
[C---:B------:R-:W-:Y:S08]  /*f420*/  HMMA.16816.F32 R16, R4.reuse, R62, RZ ;  /* 0x0000003e0410723c */ /* 0x040ff000000018ff */
[C---:B------:R-:W-:Y:S08]  /*f430*/  HMMA.16816.F32 R60, R4.reuse, R64, RZ ;  /* 0x00000040043c723c */ /* 0x040ff000000018ff */
[----:B------:R-:W-:Y:S08]  /*f440*/  HMMA.16816.F32 R64, R4, R66, RZ ;  /* 0x000000420440723c */ /* 0x000ff000000018ff */
[C---:B-1----:R-:W-:Y:S08]  /*f450*/  HMMA.16816.F32 R68, R128.reuse, R12, R68 ;  /* 0x0000000c8044723c */ /* 0x042ff00000001844 */
[C---:B------:R-:W-:Y:S01]  /*f460*/  HMMA.16816.F32 R72, R128.reuse, R14, R72 ;  /* 0x0000000e8048723c */ /* 0x040fe20000001848 */
[----:B------:R-:W1:Y:S07]  /*f470*/  LDSM.16.MT88.4 R12, [R191+0x2000] ;  /* 0x00200000bf0c783b */ /* 0x000e6e0000004200 */
[C---:B------:R-:W-:Y:S08]  /*f480*/  HMMA.16816.F32 R60, R128.reuse, R80, R60 ;  /* 0x00000050803c723c */ /* 0x040ff0000000183c */
[----:B------:R-:W-:Y:S08]  /*f490*/  HMMA.16816.F32 R64, R128, R82, R64 ;  /* 0x000000528040723c */ /* 0x000ff00000001840 */
[----:B------:R-:W-:Y:S08]  /*f4a0*/  HMMA.16816.F32 R80, R4, R86, RZ ;  /* 0x000000560450723c */ /* 0x000ff000000018ff */
[----:B------:R-:W-:Y:S08]  /*f4b0*/  HMMA.16816.F32 R76, R128, R92, R76 ;  /* 0x0000005c804c723c */ /* 0x000ff0000000184c */
[----:B------:R-:W-:Y:S08]  /*f4c0*/  HMMA.16816.F32 R108, R4, R112, RZ ;  /* 0x00000070046c723c */ /* 0x000ff000000018ff */
[----:B------:R-:W-:Y:S08]  /*f4d0*/  HMMA.16816.F32 R80, R128, R94, R80 ;  /* 0x0000005e8050723c */ /* 0x000ff00000001850 */
[C---:B-1----:R-:W-:Y:S08]  /*f4e0*/  HMMA.16816.F32 R92, R4.reuse, R12, RZ ;  /* 0x0000000c045c723c */ /* 0x042ff000000018ff */
[C---:B------:R-:W-:Y:S08]  /*f4f0*/  HMMA.16816.F32 R12, R4.reuse, R14, RZ ;  /* 0x0000000e040c723c */ /* 0x040ff000000018ff */
[----:B------:R-:W-:Y:S08]  /*f500*/  HMMA.16816.F32 R112, R4, R114, RZ ;  /* 0x000000720470723c */ /* 0x000ff000000018ff */
[C---:B------:R-:W-:Y:S08]  /*f510*/  HMMA.16816.F32 R92, R128.reuse, R96, R92 ;  /* 0x00000060805c723c */ /* 0x040ff0000000185c */
[----:B------:R-:W-:Y:S01]  /*f520*/  HMMA.16816.F32 R96, R128, R98, R12 ;  /* 0x000000628060723c */ /* 0x000fe2000000180c */
[----:B------:R-:W1:Y:S07]  /*f530*/  LDSM.16.MT88.4 R12, [R190+0x3800] ;  /* 0x00380000be0c783b */ /* 0x000e6e0000004200 */
[C---:B------:R-:W-:Y:S08]  /*f540*/  HMMA.16816.F32 R116, R4.reuse, R120, RZ ;  /* 0x000000780474723c */ /* 0x040ff000000018ff */
[----:B------:R-:W-:Y:S08]  /*f550*/  HMMA.16816.F32 R120, R4, R122, RZ ;  /* 0x0000007a0478723c */ /* 0x000ff000000018ff */
[C---:B------:R-:W-:Y:S08]  /*f560*/  HMMA.16816.F32 R44, R128.reuse, R48, R44 ;  /* 0x00000030802c723c */ /* 0x040ff0000000182c */
[----:B------:R-:W-:Y:S01]  /*f570*/  HMMA.16816.F32 R48, R128, R50, R16 ;  /* 0x000000328030723c */ /* 0x000fe20000001810 */
[----:B------:R-:W2:Y:S07]  /*f580*/  LDSM.16.MT88.4 R16, [R192+0x2800] ;  /* 0x00280000c010783b */ /* 0x000eae0000004200 */
[----:B------:R-:W-:Y:S08]  /*f590*/  HMMA.16816.F32 R84, R4, R88, RZ ;  /* 0x000000580454723c */ /* 0x000ff000000018ff */
[C---:B-1----:R-:W-:Y:S08]  /*f5a0*/  HMMA.16816.F32 R108, R128.reuse, R12, R108 ;  /* 0x0000000c806c723c */ /* 0x042ff0000000186c */
[----:B------:R-:W-:Y:S01]  /*f5b0*/  HMMA.16816.F32 R112, R128, R14, R112 ;  /* 0x0000000e8070723c */ /* 0x000fe20000001870 */
[----:B------:R-:W1:Y:S07]  /*f5c0*/  LDSM.16.MT88.4 R12, [R192+0x3800] ;  /* 0x00380000c00c783b */ /* 0x000e6e0000004200 */
[----:B------:R-:W-:Y:S08]  /*f5d0*/  HMMA.16816.F32 R88, R4, R90, RZ ;  /* 0x0000005a0458723c */ /* 0x000ff000000018ff */
[C---:B--2---:R-:W-:Y:S11]  /*f5e0*/  HMMA.16816.F32 R84, R128.reuse, R16, R84 ;  /* 0x000000108054723c */ /* 0x044ff60000001854 */
[----:B------:R-:W-:Y:S05]  /*f5f0*/  @!UPT UIADD3 URZ, URZ, URZ, URZ ;  /* 0x0000003f3f3ff290 */ /* 0x000fea000fffe03f */
[C---:B------:R-:W-:Y:S01]  /*f600*/  HMMA.16816.F32 R88, R128.reuse, R18, R88 ;  /* 0x000000128058723c */ /* 0x040fe20000001858 */
[----:B------:R-:W2:Y:S07]  /*f610*/  LDSM.16.MT88.4 R16, [R189+0x3800] ;  /* 0x00380000bd10783b */ /* 0x000eae0000004200 */
[C---:B-1----:R-:W-:Y:S08]  /*f620*/  HMMA.16816.F32 R116, R128.reuse, R12, R116 ;  /* 0x0000000c8074723c */ /* 0x042ff00000001874 */
[C---:B------:R-:W-:Y:S01]  /*f630*/  HMMA.16816.F32 R120, R128.reuse, R14, R120 ;  /* 0x0000000e8078723c */ /* 0x040fe20000001878 */
[----:B------:R-:W1:Y:S07]  /*f640*/  LDSM.16.MT88.4 R12, [R191+0x3000] ;  /* 0x00300000bf0c783b */ /* 0x000e6e0000004200 */
[C---:B--2---:R-:W-:Y:S08]  /*f650*/  HMMA.16816.F32 R100, R128.reuse, R16, R100 ;  /* 0x000000108064723c */ /* 0x044ff00000001864 */
[----:B------:R-:W-:Y:S08]  /*f660*/  HMMA.16816.F32 R104, R128, R18, R104 ;  /* 0x000000128068723c */ /* 0x000ff00000001868 */
[C---:B-1----:R-:W-:Y:S08]  /*f670*/  HMMA.16816.F32 R124, R4.reuse, R12, RZ ;  /* 0x0000000c047c723c */ /* 0x042ff000000018ff */
[----:B------:R-:W-:Y:S01]  /*f680*/  HMMA.16816.F32 R12, R4, R14, RZ ;  /* 0x0000000e040c723c */ /* 0x000fe200000018ff */
[----:B------:R-:W1:Y:S11]  /*f690*/  LDSM.16.MT88.4 R4, [R191+0x3800] ;  /* 0x00380000bf04783b */ /* 0x000e760000004200 */
[----:B------:R-:W-:Y:S04]  /*f6a0*/  @!UPT UIADD3 URZ, URZ, URZ, URZ ;  /* 0x0000003f3f3ff290 */ /* 0x000fe8000fffe03f */
[C---:B-1----:R-:W-:Y:S08]  /*f6b0*/  HMMA.16816.F32 R124, R128.reuse, R4, R124 ;  /* 0x00000004807c723c */ /* 0x042ff0000000187c */
[----:B------:R-:W-:Y:S01]  /*f6c0*/  HMMA.16816.F32 R128, R128, R6, R12 ;  /* 0x000000068080723c */ /* 0x000fe2000000180c */
[----:B------:R-:W-:Y:S07]  /*f6d0*/  @!UPT UIADD3 URZ, URZ, URZ, URZ ;  /* 0x0000003f3f3ff290 */ /* 0x000fee000fffe03f */
[----:B------:R-:W-:Y:S11]  /*f6e0*/  @!P0 BRA `(.L_x_266) ;  /* 0x0000245000008947 */ /* 0x000ff60003800000 */
[----:B------:R-:W-:Y:S02]  /*f6f0*/  MOV R201, R0 ;  /* 0x0000000000c97202 */ /* 0x000fe40000000f00 */
[----:B------:R-:W-:-:S02]  /*f700*/  MOV R137, R8 ;  /* 0x0000000800897202 */ /* 0x000fc40000000f00 */
[----:B------:R-:W-:Y:S02]  /*f710*/  MOV R136, R134 ;  /* 0x0000008600887202 */ /* 0x000fe40000000f00 */
.L_x_273:
[----:B------:R-:W-:Y:S01]  /*f720*/  SHF.R.S32.HI R0, RZ, 0x1f, R203 ;  /* 0x0000001fff007819 */ /* 0x000fe200000114cb */
[----:B------:R-:W-:Y:S04]  /*f730*/  DEPBAR.LE SB0, 0x0 ;  /* 0x000080000000791a */ /* 0x000fe80000000000 */
[----:B------:R-:W-:Y:S01]  /*f740*/  SHF.R.S32.HI R4, RZ, 0x1f, R202 ;  /* 0x0000001fff047819 */ /* 0x000fe200000114ca */
[----:B------:R-:W-:Y:S01]  /*f750*/  WARPSYNC 0xffffffff ;  /* 0xffffffff00007948 */ /* 0x000fe20003800000 */
[----:B------:R-:W-:Y:S01]  /*f760*/  BAR.SYNC.DEFER_BLOCKING 0x0 ;  /* 0x0000000000007b1d */ /* 0x000fe20000010000 */
[----:B------:R-:W-:Y:S01]  /*f770*/  R2P PR, R212, 0x6 ;  /* 0x00000006d4007804 */ /* 0x000fe20000000000 */
[----:B------:R-:W-:Y:S01]  /*f780*/  IMAD R0, R0, c[0x0][0x208], RZ ;  /* 0x0000820000007a24 */ /* 0x000fe200078e02ff */
[----:B------:R-:W-:Y:S01]  /*f790*/  IADD3 R134, R143, 0x40, RZ ;  /* 0x000000408f867810 */ /* 0x000fe20007ffe0ff */
[----:B------:R-:W-:Y:S01]  /*f7a0*/  IMAD.WIDE.U32 R2, R203, c[0x0][0x208], RZ ;  /* 0x00008200cb027a25 */ /* 0x000fe200078e00ff */
[----:B------:R-:W-:Y:S02]  /*f7b0*/  ISETP.GE.AND P5, PT, R200, c[0x0][0x1d4], PT ;  /* 0x00007500c8007a0c */ /* 0x000fe40003fa6270 */
[----:B------:R-:W-:Y:S01]  /*f7c0*/  ISETP.GE.AND P4, PT, R199, c[0x0][0x1d4], PT ;  /* 0x00007500c7007a0c */ /* 0x000fe20003f86270 */
[----:B------:R-:W-:Y:S01]  /*f7d0*/  IMAD R0, R203, c[0x0][0x20c], R0 ;  /* 0x00008300cb007a24 */ /* 0x000fe200078e0200 */
[----:B------:R-:W-:Y:S01]  /*f7e0*/  ISETP.GE.AND P3, PT, R135, c[0x0][0x1d4], PT ;  /* 0x0000750087007a0c */ /* 0x000fe20003f66270 */
[----:B------:R-:W-:Y:S02]  /*f7f0*/  IMAD R4, R4, c[0x0][0x218], RZ ;  /* 0x0000860004047a24 */ /* 0x000fe400078e02ff */
[----:B------:R-:W-:Y:S01]  /*f800*/  IMAD.IADD R3, R3, 0x1, R0 ;  /* 0x0000000103037824 */ /* 0x000fe200078e0200 */
[C---:B------:R-:W-:Y:S01]  /*f810*/  IADD3 R0, R143.reuse, 0x20, RZ ;  /* 0x000000208f007810 */ /* 0x040fe20007ffe0ff */
[C---:B------:R-:W-:Y:S01]  /*f820*/  IMAD R4, R202.reuse, c[0x0][0x21c], R4 ;  /* 0x00008700ca047a24 */ /* 0x040fe200078e0204 */
[C---:B------:R-:W-:Y:S01]  /*f830*/  @P2 IADD3 R134, R143.reuse, -0x40, RZ ;  /* 0xffffffc08f862810 */ /* 0x040fe20007ffe0ff */
[----:B------:R-:W-:Y:S01]  /*f840*/  IMAD.WIDE.U32 R2, R202, c[0x0][0x218], R2 ;  /* 0x00008600ca027a25 */ /* 0x000fe200078e0002 */
[----:B------:R-:W-:Y:S02]  /*f850*/  @P1 IADD3 R0, R143, -0x20, RZ ;  /* 0xffffffe08f001810 */ /* 0x000fe40007ffe0ff */
[----:B------:R-:W-:Y:S02]  /*f860*/  IADD3 R193, R134, 0x3800, RZ ;  /* 0x0000380086c17810 */ /* 0x000fe40007ffe0ff */
[----:B------:R-:W-:Y:S02]  /*f870*/  IADD3 R2, P0, R214, R2, RZ ;  /* 0x00000002d6027210 */ /* 0x000fe40007f1e0ff */
[----:B------:R-:W-:Y:S01]  /*f880*/  IADD3 R186, R0, 0x3800, RZ ;  /* 0x0000380000ba7810 */ /* 0x000fe20007ffe0ff */
[----:B------:R-:W1:Y:S01]  /*f890*/  LDSM.16.M88.4 R16, [R194] ;  /* 0x00000000c210783b */ /* 0x000e620000000200 */
[----:B------:R-:W-:Y:S02]  /*f8a0*/  IADD3.X R3, R216, R3, R4, P0, !PT ;  /* 0x00000003d8037210 */ /* 0x000fe400007fe404 */
[----:B------:R-:W-:Y:S01]  /*f8b0*/  LEA R4, P0, R2, c[0x0][0x1f8], 0x1 ;  /* 0x00007e0002047a11 */ /* 0x000fe200078008ff */
[----:B------:R-:W2:Y:S01]  /*f8c0*/  LDSM.16.M88.4 R8, [R143] ;  /* 0x000000008f08783b */ /* 0x000ea20000000200 */
[----:B------:R-:W-:Y:S02]  /*f8d0*/  IADD3 R185, R0, 0x3000, RZ ;  /* 0x0000300000b97810 */ /* 0x000fe40007ffe0ff */
[----:B------:R-:W-:Y:S01]  /*f8e0*/  LEA.HI.X R3, R2, c[0x0][0x1fc], R3, 0x1, P0 ;  /* 0x00007f0002037a11 */ /* 0x000fe200000f0c03 */
[----:B------:R-:W3:Y:S01]  /*f8f0*/  LDSM.16.M88.4 R160, [R143+0x800] ;  /* 0x000800008fa0783b */ /* 0x000ee20000000200 */
[C---:B------:R-:W-:Y:S02]  /*f900*/  IADD3 R182, R0.reuse, 0x2800, RZ ;  /* 0x0000280000b67810 */ /* 0x040fe40007ffe0ff */
[C---:B------:R-:W-:Y:S01]  /*f910*/  IADD3 R181, R0.reuse, 0x2000, RZ ;  /* 0x0000200000b57810 */ /* 0x040fe20007ffe0ff */
[----:B------:R-:W4:Y:S01]  /*f920*/  LDSM.16.M88.4 R164, [R195] ;  /* 0x00000000c3a4783b */ /* 0x000f220000000200 */
[C---:B------:R-:W-:Y:S02]  /*f930*/  IADD3 R177, R0.reuse, 0x1800, RZ ;  /* 0x0000180000b17810 */ /* 0x040fe40007ffe0ff */
[----:B------:R-:W-:Y:S01]  /*f940*/  IADD3 R176, R0, 0x1000, RZ ;  /* 0x0000100000b07810 */ /* 0x000fe20007ffe0ff */
[----:B------:R-:W1:Y:S01]  /*f950*/  LDSM.16.M88.4 R168, [R0] ;  /* 0x0000000000a8783b */ /* 0x000e620000000200 */
[C---:B------:R-:W-:Y:S02]  /*f960*/  IADD3 R187, R134.reuse, 0x3000, RZ ;  /* 0x0000300086bb7810 */ /* 0x040fe40007ffe0ff */
[C---:B------:R-:W-:Y:S01]  /*f970*/  IADD3 R184, R134.reuse, 0x2800, RZ ;  /* 0x0000280086b87810 */ /* 0x040fe20007ffe0ff */
[----:B------:R5:W1:Y:S01]  /*f980*/  LDSM.16.M88.4 R172, [R0+0x800] ;  /* 0x0008000000ac783b */ /* 0x000a620000000200 */
[C---:B------:R-:W-:Y:S02]  /*f990*/  IADD3 R183, R134.reuse, 0x2000, RZ ;  /* 0x0000200086b77810 */ /* 0x040fe40007ffe0ff */
[C---:B------:R-:W-:Y:S02]  /*f9a0*/  IADD3 R180, R134.reuse, 0x1800, RZ ;  /* 0x0000180086b47810 */ /* 0x040fe40007ffe0ff */
[C---:B------:R-:W-:Y:S02]  /*f9b0*/  IADD3 R178, R134.reuse, 0x1000, RZ ;  /* 0x0000100086b27810 */ /* 0x040fe40007ffe0ff */
[----:B-----5:R-:W-:Y:S01]  /*f9c0*/  IADD3 R0, R134, 0x800, RZ ;  /* 0x0000080086007810 */ /* 0x020fe20007ffe0ff */
[----:B------:R-:W-:-:S05]  /*f9d0*/  BRA.DIV ~URZ, `(.L_x_267) ;  /* 0x000083027f007947 */ /* 0x000fca000b800000 */
[----:B--2---:R-:W2:Y:S02]  /*f9e0*/  SHFL.IDX PT, R3, R3, RZ, 0x181f ;  /* 0x00181fff03037589 */ /* 0x004ea400000e0000 */
.L_x_347:
[----:B------:R-:W5:Y:S01]  /*f9f0*/  SHFL.IDX PT, R2, R4, RZ, 0x181f ;  /* 0x00181fff04027589 */ /* 0x000f6200000e0000 */
[----:B------:R-:W-:Y:S01]  /*fa00*/  LOP3.LUT P1, RZ, R207, 0x1, RZ, 0xc0, !PT ;  /* 0x00000001cfff7812 */ /* 0x000fe2000782c0ff */
[----:B------:R-:W-:Y:S01]  /*fa10*/  BSSY B0, `(.L_x_268) ;  /* 0x00000cf000007945 */ /* 0x000fe20003800000 */
[CC--:B-----5:R-:W-:Y:S04]  /*fa20*/  LEA R12, P0, R132.reuse, R2.reuse, 0x1 ;  /* 0x00000002840c7211 */ /* 0x0e0fe800078008ff */
[-C--:B--2---:R-:W-:Y:S02]  /*fa30*/  LEA.HI.X R13, R132, R3.reuse, R133, 0x1, P0 ;  /* 0x00000003840d7211 */ /* 0x084fe400000f0c85 */
[CC--:B------:R-:W-:Y:S05]  /*fa40*/  LEA R4, P0, R204.reuse, R2.reuse, 0x1 ;  /* 0x00000002cc047211 */ /* 0x0c0fea00078008ff */
[----:B------:R-:W-:Y:S01]  /*fa50*/  @!PT LDS RZ, [RZ] ;  /* 0x00000000fffff984 */ /* 0x000fe20000000800 */
[----:B------:R-:W-:Y:S01]  /*fa60*/  @!PT LDS RZ, [RZ] ;  /* 0x00000000fffff984 */ /* 0x000fe20000000800 */
[----:B------:R2:W-:Y:S01]  /*fa70*/  LDGSTS.E.BYPASS.LTC128B.128 [R198+0x8080], [R12.64], !P1 ;  /* 0x080800000cc67fae */ /* 0x0005e2000c901d48 */
[-C--:B------:R-:W-:Y:S05]  /*fa80*/  LEA.HI.X R5, R204, R3.reuse, R209, 0x1, P0 ;  /* 0x00000003cc057211 */ /* 0x080fea00000f0cd1 */
[----:B------:R5:W-:Y:S02]  /*fa90*/  LDGSTS.E.BYPASS.LTC128B.128 [R198+0x9080], [R4.64], !P3 ;  /* 0x0908000004c67fae */ /* 0x000be4000d901d48 */
[CC--:B-----5:R-:W-:Y:S04]  /*faa0*/  LEA R4, P0, R199.reuse, R2.reuse, 0x1 ;  /* 0x00000002c7047211 */ /* 0x0e0fe800078008ff */
[-C--:B------:R-:W-:Y:S02]  /*fab0*/  LEA.HI.X R5, R199, R3.reuse, R211, 0x1, P0 ;  /* 0x00000003c7057211 */ /* 0x080fe400000f0cd3 */
[C---:B------:R-:W-:Y:S03]  /*fac0*/  LEA R2, P0, R200.reuse, R2, 0x1 ;  /* 0x00000002c8027211 */ /* 0x040fe600078008ff */
[----:B------:R5:W-:Y:S01]  /*fad0*/  LDGSTS.E.BYPASS.LTC128B.128 [R198+0xa080], [R4.64], !P4 ;  /* 0x0a08000004c67fae */ /* 0x000be2000e101d48 */
[----:B------:R-:W-:Y:S02]  /*fae0*/  LEA.HI.X R3, R200, R3, R210, 0x1, P0 ;  /* 0x00000003c8037211 */ /* 0x000fe400000f0cd2 */
[----:B------:R-:W-:Y:S03]  /*faf0*/  ISETP.GT.AND P0, PT, R201, R213, PT ;  /* 0x000000d5c900720c */ /* 0x000fe60003f04270 */
[----:B------:R4:W-:Y:S06]  /*fb00*/  LDGSTS.E.BYPASS.LTC128B.128 [R198+0xb080], [R2.64], !P5 ;  /* 0x0b08000002c67fae */ /* 0x0009ec000e901d48 */
[----:B------:R-:W0:Y:S01]  /*fb10*/  LDGDEPBAR ;  /* 0x00000000000079af */ /* 0x000e220000000000 */
[C---:B-1---5:R-:W-:Y:S08]  /*fb20*/  HMMA.16816.F32 R4, R16.reuse, R8, RZ ;  /* 0x000000081004723c */ /* 0x062ff000000018ff */
[C---:B------:R-:W-:Y:S08]  /*fb30*/  HMMA.16816.F32 R8, R16.reuse, R10, RZ ;  /* 0x0000000a1008723c */ /* 0x040ff000000018ff */
[C---:B--23--:R-:W-:Y:S08]  /*fb40*/  HMMA.16816.F32 R12, R16.reuse, R160, RZ ;  /* 0x000000a0100c723c */ /* 0x04cff000000018ff */
[----:B------:R-:W-:Y:S01]  /*fb50*/  HMMA.16816.F32 R16, R16, R162, RZ ;  /* 0x000000a21010723c */ /* 0x000fe200000018ff */
[----:B------:R-:W-:Y:S07]  /*fb60*/  LDSM.16.M88.4 R160, [R197] ;  /* 0x00000000c5a0783b */ /* 0x000fee0000000200 */
[C---:B----4-:R-:W-:Y:S08]  /*fb70*/  HMMA.16816.F32 R4, R164.reuse, R168, R4 ;  /* 0x000000a8a404723c */ /* 0x050ff00000001804 */
[C---:B------:R-:W-:Y:S01]  /*fb80*/  HMMA.16816.F32 R8, R164.reuse, R170, R8 ;  /* 0x000000aaa408723c */ /* 0x040fe20000001808 */
[----:B------:R-:W-:Y:S07]  /*fb90*/  LDSM.16.M88.4 R168, [R0] ;  /* 0x0000000000a8783b */ /* 0x000fee0000000200 */
[C---:B------:R-:W-:Y:S08]  /*fba0*/  HMMA.16816.F32 R12, R164.reuse, R172, R12 ;  /* 0x000000aca40c723c */ /* 0x040ff0000000180c */
[----:B------:R-:W-:Y:S01]  /*fbb0*/  HMMA.16816.F32 R16, R164, R174, R16 ;  /* 0x000000aea410723c */ /* 0x000fe20000001810 */
[----:B------:R-:W1:Y:S06]  /*fbc0*/  LDSM.16.M88.4 R164, [R134] ;  /* 0x0000000086a4783b */ /* 0x000e6c0000000200 */
[----:B------:R-:W-:Y:S01]  /*fbd0*/  LDSM.16.M88.4 R172, [R188+-0x3000] ;  /* 0xffd00000bcac783b */ /* 0x000fe20000000200 */
[C---:B-1----:R-:W-:Y:S08]  /*fbe0*/  HMMA.16816.F32 R4, R160.reuse, R164, R4 ;  /* 0x000000a4a004723c */ /* 0x042ff00000001804 */
[C---:B------:R-:W-:Y:S01]  /*fbf0*/  HMMA.16816.F32 R8, R160.reuse, R166, R8 ;  /* 0x000000a6a008723c */ /* 0x040fe20000001808 */
[----:B------:R-:W1:Y:S07]  /*fc00*/  LDSM.16.M88.4 R164, [R196] ;  /* 0x00000000c4a4783b */ /* 0x000e6e0000000200 */
[C---:B------:R-:W-:Y:S08]  /*fc10*/  HMMA.16816.F32 R12, R160.reuse, R168, R12 ;  /* 0x000000a8a00c723c */ /* 0x040ff0000000180c */
[----:B------:R-:W-:Y:S01]  /*fc20*/  HMMA.16816.F32 R16, R160, R170, R16 ;  /* 0x000000aaa010723c */ /* 0x000fe20000001810 */
[----:B------:R-:W2:Y:S06]  /*fc30*/  LDSM.16.M88.4 R160, [R188+-0x2800] ;  /* 0xffd80000bca0783b */ /* 0x000eac0000000200 */
[----:B------:R-:W-:Y:S01]  /*fc40*/  LDSM.16.M88.4 R168, [R194+0x4000] ;  /* 0x00400000c2a8783b */ /* 0x000fe20000000200 */
[C---:B-1----:R-:W-:Y:S08]  /*fc50*/  HMMA.16816.F32 R4, R164.reuse, R172, R4 ;  /* 0x000000aca404723c */ /* 0x042ff00000001804 */
[C---:B------:R-:W-:Y:S01]  /*fc60*/  HMMA.16816.F32 R8, R164.reuse, R174, R8 ;  /* 0x000000aea408723c */ /* 0x040fe20000001808 */
[----:B------:R-:W1:Y:S07]  /*fc70*/  LDSM.16.M88.4 R172, [R143+0x1000] ;  /* 0x001000008fac783b */ /* 0x000e6e0000000200 */
[C---:B--2---:R-:W-:Y:S08]  /*fc80*/  HMMA.16816.F32 R12, R164.reuse, R160, R12 ;  /* 0x000000a0a40c723c */ /* 0x044ff0000000180c */
[----:B------:R-:W-:Y:S01]  /*fc90*/  HMMA.16816.F32 R16, R164, R162, R16 ;  /* 0x000000a2a410723c */ /* 0x000fe20000001810 */
[----:B------:R-:W2:Y:S06]  /*fca0*/  LDSM.16.M88.4 R160, [R143+0x1800] ;  /* 0x001800008fa0783b */ /* 0x000eac0000000200 */
[----:B------:R-:W-:Y:S01]  /*fcb0*/  LDSM.16.M88.4 R164, [R195+0x4000] ;  /* 0x00400000c3a4783b */ /* 0x000fe20000000200 */
[C---:B-1----:R-:W-:Y:S08]  /*fcc0*/  HMMA.16816.F32 R4, R168.reuse, R172, R4 ;  /* 0x000000aca804723c */ /* 0x042ff00000001804 */
[C---:B------:R-:W-:Y:S01]  /*fcd0*/  HMMA.16816.F32 R8, R168.reuse, R174, R8 ;  /* 0x000000aea808723c */ /* 0x040fe20000001808 */
[----:B------:R-:W1:Y:S07]  /*fce0*/  LDSM.16.M88.4 R172, [R176] ;  /* 0x00000000b0ac783b */ /* 0x000e6e0000000200 */
[C---:B--2---:R-:W-:Y:S08]  /*fcf0*/  HMMA.16816.F32 R12, R168.reuse, R160, R12 ;  /* 0x000000a0a80c723c */ /* 0x044ff0000000180c */
[----:B------:R-:W-:Y:S01]  /*fd00*/  HMMA.16816.F32 R16, R168, R162, R16 ;  /* 0x000000a2a810723c */ /* 0x000fe20000001810 */
[----:B------:R-:W2:Y:S06]  /*fd10*/  LDSM.16.M88.4 R160, [R177] ;  /* 0x00000000b1a0783b */ /* 0x000eac0000000200 */
[----:B------:R-:W-:Y:S06]  /*fd20*/  LDSM.16.M88.4 R176, [R178] ;  /* 0x00000000b2b0783b */ /* 0x000fec0000000200 */
[----:B------:R-:W3:Y:S01]  /*fd30*/  LDSM.16.M88.4 R168, [R197+0x4000] ;  /* 0x00400000c5a8783b */ /* 0x000ee20000000200 */
[C---:B-1----:R-:W-:Y:S08]  /*fd40*/  HMMA.16816.F32 R4, R164.reuse, R172, R4 ;  /* 0x000000aca404723c */ /* 0x042ff00000001804 */
[C---:B------:R-:W-:Y:S01]  /*fd50*/  HMMA.16816.F32 R8, R164.reuse, R174, R8 ;  /* 0x000000aea408723c */ /* 0x040fe20000001808 */
[----:B------:R-:W1:Y:S07]  /*fd60*/  LDSM.16.M88.4 R172, [R180] ;  /* 0x00000000b4ac783b */ /* 0x000e6e0000000200 */
[C---:B--2---:R-:W-:Y:S08]  /*fd70*/  HMMA.16816.F32 R12, R164.reuse, R160, R12 ;  /* 0x000000a0a40c723c */ /* 0x044ff0000000180c */
[----:B------:R-:W-:Y:S01]  /*fd80*/  HMMA.16816.F32 R16, R164, R162, R16 ;  /* 0x000000a2a410723c */ /* 0x000fe20000001810 */
[----:B------:R-:W-:Y:S06]  /*fd90*/  LDSM.16.M88.4 R160, [R196+0x4000] ;  /* 0x00400000c4a0783b */ /* 0x000fec0000000200 */
[----:B------:R-:W2:Y:S01]  /*fda0*/  LDSM.16.M88.4 R164, [R188+-0x2000] ;  /* 0xffe00000bca4783b */ /* 0x000ea20000000200 */
[C---:B---3--:R-:W-:Y:S08]  /*fdb0*/  HMMA.16816.F32 R4, R168.reuse, R176, R4 ;  /* 0x000000b0a804723c */ /* 0x048ff00000001804 */
[C---:B------:R-:W-:Y:S01]  /*fdc0*/  HMMA.16816.F32 R8, R168.reuse, R178, R8 ;  /* 0x000000b2a808723c */ /* 0x040fe20000001808 */
[----:B------:R-:W3:Y:S07]  /*fdd0*/  LDSM.16.M88.4 R176, [R188+-0x1800] ;  /* 0xffe80000bcb0783b */ /* 0x000eee0000000200 */
[C---:B-1----:R-:W-:Y:S08]  /*fde0*/  HMMA.16816.F32 R12, R168.reuse, R172, R12 ;  /* 0x000000aca80c723c */ /* 0x042ff0000000180c */
[----:B------:R-:W-:Y:S01]  /*fdf0*/  HMMA.16816.F32 R16, R168, R174, R16 ;  /* 0x000000aea810723c */ /* 0x000fe20000001810 */
[----:B------:R-:W-:Y:S06]  /*fe00*/  LDSM.16.M88.4 R168, [R194+0x8000] ;  /* 0x00800000c2a8783b */ /* 0x000fec0000000200 */
[----:B------:R-:W1:Y:S01]  /*fe10*/  LDSM.16.M88.4 R172, [R143+0x2000] ;  /* 0x002000008fac783b */ /* 0x000e620000000200 */
[C---:B--2---:R-:W-:Y:S08]  /*fe20*/  HMMA.16816.F32 R4, R160.reuse, R164, R4 ;  /* 0x000000a4a004723c */ /* 0x044ff00000001804 */
[C---:B------:R-:W-:Y:S01]  /*fe30*/  HMMA.16816.F32 R8, R160.reuse, R166, R8 ;  /* 0x000000a6a008723c */ /* 0x040fe20000001808 */
[----:B------:R-:W2:Y:S07]  /*fe40*/  LDSM.16.M88.4 R164, [R143+0x2800] ;  /* 0x002800008fa4783b */ /* 0x000eae0000000200 */
[C---:B---3--:R-:W-:Y:S08]  /*fe50*/  HMMA.16816.F32 R12, R160.reuse, R176, R12 ;  /* 0x000000b0a00c723c */ /* 0x048ff0000000180c */
[----:B------:R-:W-:Y:S01]  /*fe60*/  HMMA.16816.F32 R16, R160, R178, R16 ;  /* 0x000000b2a010723c */ /* 0x000fe20000001810 */
[----:B------:R-:W-:Y:S06]  /*fe70*/  LDSM.16.M88.4 R176, [R181] ;  /* 0x00000000b5b0783b */ /* 0x000fec0000000200 */
[----:B------:R-:W3:Y:S01]  /*fe80*/  LDSM.16.M88.4 R160, [R195+0x8000] ;  /* 0x00800000c3a0783b */ /* 0x000ee20000000200 */
[C---:B-1----:R-:W-:Y:S08]  /*fe90*/  HMMA.16816.F32 R4, R168.reuse, R172, R4 ;  /* 0x000000aca804723c */ /* 0x042ff00000001804 */
[C---:B------:R-:W-:Y:S01]  /*fea0*/  HMMA.16816.F32 R8, R168.reuse, R174, R8 ;  /* 0x000000aea808723c */ /* 0x040fe20000001808 */
[----:B------:R-:W1:Y:S07]  /*feb0*/  LDSM.16.M88.4 R172, [R182] ;  /* 0x00000000b6ac783b */ /* 0x000e6e0000000200 */
[C---:B--2---:R-:W-:Y:S08]  /*fec0*/  HMMA.16816.F32 R12, R168.reuse, R164, R12 ;  /* 0x000000a4a80c723c */ /* 0x044ff0000000180c */
[----:B------:R-:W-:Y:S01]  /*fed0*/  HMMA.16816.F32 R16, R168, R166, R16 ;  /* 0x000000a6a810723c */ /* 0x000fe20000001810 */
[----:B------:R-:W-:Y:S06]  /*fee0*/  LDSM.16.M88.4 R168, [R183] ;  /* 0x00000000b7a8783b */ /* 0x000fec0000000200 */
[----:B------:R-:W2:Y:S06]  /*fef0*/  LDSM.16.M88.4 R164, [R197+0x8000] ;  /* 0x00800000c5a4783b */ /* 0x000eac0000000200 */
[----:B------:R-:W4:Y:S01]  /*ff00*/  LDSM.16.M88.4 R180, [R184] ;  /* 0x00000000b8b4783b */ /* 0x000f220000000200 */
[C---:B---3--:R-:W-:Y:S08]  /*ff10*/  HMMA.16816.F32 R4, R160.reuse, R176, R4 ;  /* 0x000000b0a004723c */ /* 0x048ff00000001804 */
[C---:B------:R-:W-:Y:S01]  /*ff20*/  HMMA.16816.F32 R8, R160.reuse, R178, R8 ;  /* 0x000000b2a008723c */ /* 0x040fe20000001808 */
[----:B------:R-:W-:Y:S07]  /*ff30*/  LDSM.16.M88.4 R176, [R188+-0x800] ;  /* 0xfff80000bcb0783b */ /* 0x000fee0000000200 */
[C---:B-1----:R-:W-:Y:S08]  /*ff40*/  HMMA.16816.F32 R12, R160.reuse, R172, R12 ;  /* 0x000000aca00c723c */ /* 0x042ff0000000180c */
[----:B------:R-:W-:Y:S01]  /*ff50*/  HMMA.16816.F32 R16, R160, R174, R16 ;  /* 0x000000aea010723c */ /* 0x000fe20000001810 */
[----:B------:R-:W-:Y:S06]  /*ff60*/  LDSM.16.M88.4 R160, [R196+0x8000] ;  /* 0x00800000c4a0783b */ /* 0x000fec0000000200 */
[----:B------:R-:W1:Y:S01]  /*ff70*/  LDSM.16.M88.4 R172, [R188+-0x1000] ;  /* 0xfff00000bcac783b */ /* 0x000e620000000200 */
[C---:B--2---:R-:W-:Y:S08]  /*ff80*/  HMMA.16816.F32 R4, R164.reuse, R168, R4 ;  /* 0x000000a8a404723c */ /* 0x044ff00000001804 */
[C---:B------:R-:W-:Y:S01]  /*ff90*/  HMMA.16816.F32 R8, R164.reuse, R170, R8 ;  /* 0x000000aaa408723c */ /* 0x040fe20000001808 */
[----:B------:R-:W-:Y:S07]  /*ffa0*/  LDSM.16.M88.4 R168, [R143+0x3000] ;  /* 0x003000008fa8783b */ /* 0x000fee0000000200 */
[C---:B----4-:R-:W-:Y:S08]  /*ffb0*/  HMMA.16816.F32 R12, R164.reuse, R180, R12 ;  /* 0x000000b4a40c723c */ /* 0x050ff0000000180c */
[----:B------:R-:W-:Y:S01]  /*ffc0*/  HMMA.16816.F32 R16, R164, R182, R16 ;  /* 0x000000b6a410723c */ /* 0x000fe20000001810 */
[----:B------:R-:W2:Y:S06]  /*ffd0*/  LDSM.16.M88.4 R164, [R194+0xc000] ;  /* 0x00c00000c2a4783b */ /* 0x000eac0000000200 */
[----:B------:R-:W3:Y:S01]  /*ffe0*/  LDSM.16.M88.4 R180, [R143+0x3800] ;  /* 0x003800008fb4783b */ /* 0x000ee20000000200 */
[C---:B-1----:R-:W-:Y:S08]  /*fff0*/  HMMA.16816.F32 R4, R160.reuse, R172, R4 ;  /* 0x000000aca004723c */ /* 0x042ff00000001804 */
[C---:B------:R-:W-:Y:S01]  /*10000*/  HMMA.16816.F32 R8, R160.reuse, R174, R8 ;  /* 0x000000aea008723c */ /* 0x040fe20000001808 */
[----:B------:R-:W-:Y:S07]  /*10010*/  LDSM.16.M88.4 R172, [R185] ;  /* 0x00000000b9ac783b */ /* 0x000fee0000000200 */
[C---:B------:R-:W-:Y:S08]  /*10020*/  HMMA.16816.F32 R12, R160.reuse, R176, R12 ;  /* 0x000000b0a00c723c */ /* 0x040ff0000000180c */
[----:B------:R-:W-:Y:S01]  /*10030*/  HMMA.16816.F32 R16, R160, R178, R16 ;  /* 0x000000b2a010723c */ /* 0x000fe20000001810 */
[----:B------:R-:W1:Y:S06]  /*10040*/  LDSM.16.M88.4 R160, [R195+0xc000] ;  /* 0x00c00000c3a0783b */ /* 0x000e6c0000000200 */
[----:B------:R-:W4:Y:S01]  /*10050*/  LDSM.16.M88.4 R176, [R186] ;  /* 0x00000000bab0783b */ /* 0x000f220000000200 */
[C---:B--2---:R-:W-:Y:S08]  /*10060*/  HMMA.16816.F32 R4, R164.reuse, R168, R4 ;  /* 0x000000a8a404723c */ /* 0x044ff00000001804 */
[C---:B------:R-:W-:Y:S01]  /*10070*/  HMMA.16816.F32 R8, R164.reuse, R170, R8 ;  /* 0x000000aaa408723c */ /* 0x040fe20000001808 */
[----:B------:R-:W-:Y:S06]  /*10080*/  LDSM.16.M88.4 R168, [R187] ;  /* 0x00000000bba8783b */ /* 0x000fec0000000200 */
[----:B------:R-:W-:Y:S01]  /*10090*/  LDSM.16.M88.4 R184, [R188] ;  /* 0x00000000bcb8783b */ /* 0x000fe20000000200 */
[C---:B---3--:R-:W-:Y:S08]  /*100a0*/  HMMA.16816.F32 R12, R164.reuse, R180, R12 ;  /* 0x000000b4a40c723c */ /* 0x048ff0000000180c */
[----:B------:R-:W-:Y:S01]  /*100b0*/  HMMA.16816.F32 R16, R164, R182, R16 ;  /* 0x000000b6a410723c */ /* 0x000fe20000001810 */
[----:B------:R-:W2:Y:S06]  /*100c0*/  LDSM.16.M88.4 R164, [R197+0xc000] ;  /* 0x00c00000c5a4783b */ /* 0x000eac0000000200 */
[----:B------:R-:W-:Y:S01]  /*100d0*/  LDSM.16.M88.4 R180, [R196+0xc000] ;  /* 0x00c00000c4b4783b */ /* 0x000fe20000000200 */
[C---:B-1----:R-:W-:Y:S08]  /*100e0*/  HMMA.16816.F32 R4, R160.reuse, R172, R4 ;  /* 0x000000aca004723c */ /* 0x042ff00000001804 */
[C---:B------:R-:W-:Y:S01]  /*100f0*/  HMMA.16816.F32 R8, R160.reuse, R174, R8 ;  /* 0x000000aea008723c */ /* 0x040fe20000001808 */
[----:B------:R-:W1:Y:S07]  /*10100*/  LDSM.16.M88.4 R172, [R193] ;  /* 0x00000000c1ac783b */ /* 0x000e6e0000000200 */
[C---:B----4-:R-:W-:Y:S08]  /*10110*/  HMMA.16816.F32 R12, R160.reuse, R176, R12 ;  /* 0x000000b0a00c723c */ /* 0x050ff0000000180c */
[----:B------:R-:W-:Y:S01]  /*10120*/  HMMA.16816.F32 R16, R160, R178, R16 ;  /* 0x000000b2a010723c */ /* 0x000fe20000001810 */
[----:B------:R-:W3:Y:S01]  /*10130*/  LDSM.16.M88.4 R160, [R188+0x800] ;  /* 0x00080000bca0783b */ /* 0x000ee20000000200 */
[----:B------:R-:W-:Y:S05]  /*10140*/  DEPBAR.LE SB0, 0x0 ;  /* 0x000080000000791a */ /* 0x000fea0000000000 */
[----:B------:R-:W-:Y:S01]  /*10150*/  BAR.SYNC.DEFER_BLOCKING 0x0 ;  /* 0x0000000000007b1d */ /* 0x000fe20000010000 */
[C---:B--2---:R-:W-:Y:S08]  /*10160*/  HMMA.16816.F32 R4, R164.reuse, R168, R4 ;  /* 0x000000a8a404723c */ /* 0x044ff00000001804 */
[C---:B------:R-:W-:Y:S08]  /*10170*/  HMMA.16816.F32 R8, R164.reuse, R170, R8 ;  /* 0x000000aaa408723c */ /* 0x040ff00000001808 */
[C---:B-1----:R-:W-:Y:S08]  /*10180*/  HMMA.16816.F32 R12, R164.reuse, R172, R12 ;  /* 0x000000aca40c723c */ /* 0x042ff0000000180c */
[----:B------:R-:W-:Y:S08]  /*10190*/  HMMA.16816.F32 R16, R164, R174, R16 ;  /* 0x000000aea410723c */ /* 0x000ff00000001810 */
[C---:B------:R-:W-:Y:S08]  /*101a0*/  HMMA.16816.F32 R4, R180.reuse, R184, R4 ;  /* 0x000000b8b404723c */ /* 0x040ff00000001804 */
[C---:B------:R-:W-:Y:S08]  /*101b0*/  HMMA.16816.F32 R8, R180.reuse, R186, R8 ;  /* 0x000000bab408723c */ /* 0x040ff00000001808 */
[C---:B---3--:R-:W-:Y:S08]  /*101c0*/  HMMA.16816.F32 R12, R180.reuse, R160, R12 ;  /* 0x000000a0b40c723c */ /* 0x048ff0000000180c */
[----:B------:R-:W-:Y:S01]  /*101d0*/  FMUL.FTZ R0, R4, c[0x0][0x320] ;  /* 0x0000c80004007a20 */ /* 0x000fe20000410000 */
[----:B------:R-:W-:Y:S03]  /*101e0*/  HMMA.16816.F32 R16, R180, R162, R16 ;  /* 0x000000a2b410723c */ /* 0x000fe60000001810 */
[----:B------:R1:W2:Y:S02]  /*101f0*/  MUFU.TANH R168, R0 ;  /* 0x0000000000a87308 */ /* 0x0002a40000002400 */
[----:B-1----:R-:W-:Y:S08]  /*10200*/  FMUL.FTZ R0, R5, c[0x0][0x320] ;  /* 0x0000c80005007a20 */ /* 0x002ff00000410000 */
[----:B------:R1:W3:Y:S02]  /*10210*/  MUFU.TANH R167, R0 ;  /* 0x0000000000a77308 */ /* 0x0002e40000002400 */
[----:B-1----:R-:W-:Y:S08]  /*10220*/  FMUL.FTZ R0, R6, c[0x0][0x320] ;  /* 0x0000c80006007a20 */ /* 0x002ff00000410000 */
[----:B------:R1:W4:Y:S02]  /*10230*/  MUFU.TANH R169, R0 ;  /* 0x0000000000a97308 */ /* 0x0003240000002400 */
[----:B-1----:R-:W-:Y:S08]  /*10240*/  FMUL.FTZ R0, R7, c[0x0][0x320] ;  /* 0x0000c80007007a20 */ /* 0x002ff00000410000 */
[----:B------:R1:W1:Y:S02]  /*10250*/  MUFU.TANH R170, R0 ;  /* 0x0000000000aa7308 */ /* 0x0002640000002400 */
        /* <DEDUP_REMOVED lines=23> */
[----:B------:R1:W1:Y:S01]  /*103d0*/  MUFU.TANH R10, R0 ;  /* 0x00000000000a7308 */ /* 0x0002620000002400 */
[----:B------:R-:W-:-:S05]  /*103e0*/  @!P0 BRA `(.L_x_269) ;  /* 0x0000031000008947 */ /* 0x000fca0003800000 */
[----:B-1234-:R-:W-:Y:S01]  /*103f0*/  IMAD.MOV.U32 R0, RZ, RZ, 0x1 ;  /* 0x00000001ff007424 */ /* 0x01efe200078e00ff */
[----:B------:R-:W-:Y:S01]  /*10400*/  ISETP.GT.AND P0, PT, R218, 0x1f, PT ;  /* 0x0000001fda00780c */ /* 0x000fe20003f04270 */
[----:B------:R-:W-:Y:S02]  /*10410*/  IMAD R2, R201, 0x20, R226 ;  /* 0x00000020c9027824 */ /* 0x000fe400078e02e2 */
[----:B------:R-:W-:Y:S01]  /*10420*/  IMAD.MOV.U32 R202, RZ, RZ, RZ ;  /* 0x000000ffffca7224 */ /* 0x000fe200078e00ff */
[----:B------:R-:W-:Y:S02]  /*10430*/  ISETP.NE.AND P1, PT, R0, c[0x0][0x2b8], PT ;  /* 0x0000ae0000007a0c */ /* 0x000fe40003f25270 */
[----:B------:R-:W-:Y:S05]  /*10440*/  IADD3 R2, R2, -0x20, R218 ;  /* 0xffffffe002027810 */ /* 0x000fea0007ffe0da */
[----:B------:R-:W-:Y:S06]  /*10450*/  IMAD.MOV.U32 R0, RZ, RZ, R2 ;  /* 0x000000ffff007224 */ /* 0x000fec00078e0002 */
[----:B------:R-:W-:Y:S05]  /*10460*/  @P1 IMAD.HI.U32 R3, R2, c[0x0][0x2bc], RZ ;  /* 0x0000af0002031a27 */ /* 0x000fea00078e00ff */
[----:B------:R-:W-:Y:S04]  /*10470*/  @P1 SHF.R.U32.HI R0, RZ, c[0x0][0x2c0], R3 ;  /* 0x0000b000ff001a19 */ /* 0x000fe80000011603 */
[C---:B------:R-:W-:Y:S01]  /*10480*/  @!P0 IADD3 R3, P1, R0.reuse, R222, RZ ;  /* 0x000000de00038210 */ /* 0x040fe20007f3e0ff */
[----:B------:R-:W-:Y:S03]  /*10490*/  IMAD.MOV R4, RZ, RZ, -R0 ;  /* 0x000000ffff047224 */ /* 0x000fe600078e0a00 */
[----:B------:R-:W-:Y:S01]  /*104a0*/  @!P0 LEA.HI.X.SX32 R0, R0, R225, 0x1, P1 ;  /* 0x000000e100008211 */ /* 0x000fe200008f0eff */
[----:B------:R-:W-:Y:S01]  /*104b0*/  IMAD R203, R4, c[0x0][0x2b8], R2 ;  /* 0x0000ae0004cb7a24 */ /* 0x000fe200078e0202 */
[C---:B------:R-:W-:Y:S04]  /*104c0*/  @!P0 LEA R2, P1, R3.reuse, c[0x0][0x2a0], 0x2 ;  /* 0x0000a80003028a11 */ /* 0x040fe800078210ff */
[----:B------:R-:W-:Y:S02]  /*104d0*/  @!P0 LEA.HI.X R3, R3, c[0x0][0x2a4], R0, 0x2, P1 ;  /* 0x0000a90003038a11 */ /* 0x000fe400008f1400 */
[----:B------:R-:W-:Y:S03]  /*104e0*/  SHF.R.S32.HI R0, RZ, 0x1f, R203 ;  /* 0x0000001fff007819 */ /* 0x000fe600000114cb */
[----:B------:R1:W2:Y:S02]  /*104f0*/  @!P0 LDG.E R202, [R2.64] ;  /* 0x0000000802ca8981 */ /* 0x0002a4000c1e1900 */
[----:B------:R-:W-:Y:S04]  /*10500*/  IMAD R0, R0, c[0x0][0x1e0], RZ ;  /* 0x0000780000007a24 */ /* 0x000fe800078e02ff */
[C---:B------:R-:W-:Y:S02]  /*10510*/  IMAD R0, R203.reuse, c[0x0][0x1e4], R0 ;  /* 0x00007900cb007a24 */ /* 0x040fe400078e0200 */
[----:B-1----:R-:W-:Y:S04]  /*10520*/  IMAD.WIDE.U32 R2, R203, c[0x0][0x1e0], RZ ;  /* 0x00007800cb027a25 */ /* 0x002fe800078e00ff */
[----:B------:R-:W-:Y:S01]  /*10530*/  IMAD.IADD R3, R3, 0x1, R0 ;  /* 0x0000000103037824 */ /* 0x000fe200078e0200 */
[----:B--2---:R-:W-:Y:S03]  /*10540*/  SHF.R.S32.HI R0, RZ, 0x1f, R202 ;  /* 0x0000001fff007819 */ /* 0x004fe600000114ca */
[----:B------:R-:W-:Y:S04]  /*10550*/  IMAD.WIDE.U32 R2, R202, c[0x0][0x1f0], R2 ;  /* 0x00007c00ca027a25 */ /* 0x000fe800078e0002 */
[----:B------:R-:W-:Y:S01]  /*10560*/  IMAD R4, R0, c[0x0][0x1f0], RZ ;  /* 0x00007c0000047a24 */ /* 0x000fe200078e02ff */
[----:B------:R-:W-:Y:S03]  /*10570*/  IADD3 R0, P0, R220, R2, RZ ;  /* 0x00000002dc007210 */ /* 0x000fe60007f1e0ff */
[----:B------:R-:W-:Y:S05]  /*10580*/  IMAD R4, R202, c[0x0][0x1f4], R4 ;  /* 0x00007d00ca047a24 */ /* 0x000fea00078e0204 */
[----:B------:R-:W-:Y:S02]  /*10590*/  IADD3.X R2, R224, R3, R4, P0, !PT ;  /* 0x00000003e0027210 */ /* 0x000fe400007fe404 */
[C---:B------:R-:W-:Y:S04]  /*105a0*/  LEA R5, P0, R0.reuse, c[0x0][0x1c8], 0x1 ;  /* 0x0000720000057a11 */ /* 0x040fe800078008ff */
[----:B------:R-:W-:Y:S01]  /*105b0*/  LEA.HI.X R0, R0, c[0x0][0x1cc], R2, 0x1, P0 ;  /* 0x0000730000007a11 */ /* 0x000fe200000f0c02 */
[----:B------:R-:W-:-:S06]  /*105c0*/  BRA.DIV ~URZ, `(.L_x_270) ;  /* 0x000077727f007947 */ /* 0x000fcc000b800000 */
[----:B------:R1:W2:Y:S02]  /*105d0*/  SHFL.IDX PT, R4, R0, RZ, 0x181f ;  /* 0x00181fff00047589 */ /* 0x0002a400000e0000 */
.L_x_348:
[----:B------:R-:W-:-:S05]  /*105e0*/  BRA.DIV ~URZ, `(.L_x_271) ;  /* 0x000077c27f007947 */ /* 0x000fca000b800000 */
[----:B-1----:R1:W3:Y:S02]  /*105f0*/  SHFL.IDX PT, R0, R5, RZ, 0x181f ;  /* 0x00181fff05007589 */ /* 0x0022e400000e0000 */
.L_x_349:
[----:B------:R-:W-:Y:S02]  /*10600*/  LOP3.LUT P1, RZ, R207, 0x1, RZ, 0xc0, !PT ;  /* 0x00000001cfff7812 */ /* 0x000fe4000782c0ff */
[C---:B---3--:R-:W-:Y:S04]  /*10610*/  LEA R2, P0, R132.reuse, R0, 0x1 ;  /* 0x0000000084027211 */ /* 0x048fe800078008ff */
[----:B--2---:R-:W-:Y:S07]  /*10620*/  LEA.HI.X R3, R132, R4, R133, 0x1, P0 ;  /* 0x0000000484037211 */ /* 0x004fee00000f0c85 */
[----:B------:R-:W-:Y:S01]  /*10630*/  @!PT LDS RZ, [RZ] ;  /* 0x00000000fffff984 */ /* 0x000fe20000000800 */
[----:B------:R-:W-:Y:S01]  /*10640*/  @!PT LDS RZ, [RZ] ;  /* 0x00000000fffff984 */ /* 0x000fe20000000800 */
[----:B------:R-:W-:Y:S01]  /*10650*/  @!PT LDS RZ, [RZ] ;  /* 0x00000000fffff984 */ /* 0x000fe20000000800 */
[----:B------:R2:W-:Y:S02]  /*10660*/  LDGSTS.E.BYPASS.LTC128B.128 [R198+0xc080], [R2.64], !P1 ;  /* 0x0c08000002c67fae */ /* 0x0005e4000c901d48 */
[C---:B--2---:R-:W-:Y:S04]  /*10670*/  LEA R2, P0, R204.reuse, R0, 0x1 ;  /* 0x00000000cc027211 */ /* 0x044fe800078008ff */
[----:B------:R-:W-:Y:S02]  /*10680*/  LEA.HI.X R3, R204, R4, R209, 0x1, P0 ;  /* 0x00000004cc037211 */ /* 0x000fe400000f0cd1 */
[C---:B------:R-:W-:Y:S03]  /*10690*/  LEA R6, P0, R199.reuse, R0, 0x1 ;  /* 0x00000000c7067211 */ /* 0x040fe600078008ff */
[----:B------:R2:W-:Y:S01]  /*106a0*/  LDGSTS.E.BYPASS.LTC128B.128 [R198+0xd080], [R2.64], !P3 ;  /* 0x0d08000002c67fae */ /* 0x0005e2000d901d48 */
[----:B------:R-:W-:Y:S05]  /*106b0*/  LEA.HI.X R7, R199, R4, R211, 0x1, P0 ;  /* 0x00000004c7077211 */ /* 0x000fea00000f0cd3 */
[----:B------:R3:W-:Y:S01]  /*106c0*/  LDGSTS.E.BYPASS.LTC128B.128 [R198+0xe080], [R6.64], !P4 ;  /* 0x0e08000006c67fae */ /* 0x0007e2000e101d48 */
[C---:B--2---:R-:W-:Y:S04]  /*106d0*/  LEA R2, P0, R200.reuse, R0, 0x1 ;  /* 0x00000000c8027211 */ /* 0x044fe800078008ff */
[----:B------:R-:W-:Y:S05]  /*106e0*/  LEA.HI.X R3, R200, R4, R210, 0x1, P0 ;  /* 0x00000004c8037211 */ /* 0x000fea00000f0cd2 */
[----:B------:R3:W-:Y:S04]  /*106f0*/  LDGSTS.E.BYPASS.LTC128B.128 [R198+0xf080], [R2.64], !P5 ;  /* 0x0f08000002c67fae */ /* 0x0007e8000e901d48 */
.L_x_269:
[----:B--234-:R-:W-:Y:S05]  /*10700*/  BSYNC B0 ;  /* 0x0000000000007941 */ /* 0x01cfea0003800000 */
.L_x_268:
[----:B------:R-:W-:Y:S01]  /*10710*/  FMNMX.FTZ R2, R168, R136, !PT ;  /* 0x00000088a8027209 */ /* 0x000fe20007810000 */
[----:B------:R-:W0:Y:S01]  /*10720*/  LDGDEPBAR ;  /* 0x00000000000079af */ /* 0x000e220000000000 */
        /* <DEDUP_REMOVED lines=16> */
[----:B------:R-:W1:Y:S02]  /*10830*/  SHFL.BFLY PT, R0, R4, 0x2, 0x1f ;  /* 0x0c401f0004007f89 */ /* 0x000e6400000e0000 */
[----:B-1----:R-:W-:Y:S05]  /*10840*/  FMNMX.FTZ R0, R4, R0, !PT ;  /* 0x0000000004007209 */ /* 0x002fea0007810000 */
[----:B------:R-:W1:Y:S02]  /*10850*/  SHFL.BFLY PT, R2, R0, 0x1, 0x1f ;  /* 0x0c201f0000027f89 */ /* 0x000e6400000e0000 */
[----:B-1----:R-:W-:Y:S02]  /*10860*/  FMNMX.FTZ R134, R0, R2, !PT ;  /* 0x0000000200867209 */ /* 0x002fe40007810000 */
[----:B------:R-:W1:Y:S02]  /*10870*/  SHFL.BFLY PT, R0, R5, 0x2, 0x1f ;  /* 0x0c401f0005007f89 */ /* 0x000e6400000e0000 */
[----:B-1----:R-:W-:Y:S05]  /*10880*/  FMNMX.FTZ R4, R5, R0, !PT ;  /* 0x0000000005047209 */ /* 0x002fea0007810000 */
[----:B------:R1:W2:Y:S02]  /*10890*/  SHFL.BFLY PT, R0, R4, 0x1, 0x1f ;  /* 0x0c201f0004007f89 */ /* 0x0002a400000e0000 */
.L_x_350:
[----:B--2---:R-:W-:Y:S01]  /*108a0*/  FMNMX.FTZ R3, R0, R4, !PT ;  /* 0x0000000400037209 */ /* 0x004fe20007810000 */
[C---:B------:R-:W-:Y:S01]  /*108b0*/  FADD.FTZ R0, -R134.reuse, R136 ;  /* 0x0000008886007221 */ /* 0x040fe20000010100 */
[----:B------:R-:W-:Y:S01]  /*108c0*/  WARPSYNC 0xffffffff ;  /* 0xffffffff00007948 */ /* 0x000fe20003800000 */
[----:B-1----:R-:W-:Y:S01]  /*108d0*/  FMUL.FTZ R4, R134, c[0x0][0x2d0] ;  /* 0x0000b40086047a20 */ /* 0x002fe20000410000 */
[----:B------:R-:W-:Y:S01]  /*108e0*/  ISETP.GT.AND P0, PT, R201, R213, PT ;  /* 0x000000d5c900720c */ /* 0x000fe20003f04270 */
[----:B------:R-:W-:Y:S02]  /*108f0*/  FMUL.FTZ R0, R0, c[0x0][0x2d0] ;  /* 0x0000b40000007a20 */ /* 0x000fe40000410000 */
[--C-:B------:R-:W-:Y:S02]  /*10900*/  FFMA.FTZ R171, R9, c[0x0][0x2d0], -R4.reuse ;  /* 0x0000b40009ab7a23 */ /* 0x100fe40000010804 */
[----:B------:R1:W-:Y:S01]  /*10910*/  MUFU.EX2 R2, R0 ;  /* 0x0000000000027308 */ /* 0x0003e20000000800 */
[--C-:B------:R-:W-:Y:S02]  /*10920*/  FFMA.FTZ R7, R168, c[0x0][0x2d0], -R4.reuse ;  /* 0x0000b400a8077a23 */ /* 0x100fe40000010804 */
[--C-:B------:R-:W-:Y:S02]  /*10930*/  FFMA.FTZ R6, R167, c[0x0][0x2d0], -R4.reuse ;  /* 0x0000b400a7067a23 */ /* 0x100fe40000010804 */
[--C-:B------:R-:W-:Y:S02]  /*10940*/  FFMA.FTZ R167, R8, c[0x0][0x2d0], -R4.reuse ;  /* 0x0000b40008a77a23 */ /* 0x100fe40000010804 */
[--C-:B------:R-:W-:Y:S02]  /*10950*/  FFMA.FTZ R5, R164, c[0x0][0x2d0], -R4.reuse ;  /* 0x0000b400a4057a23 */ /* 0x100fe40000010804 */
[--C-:B------:R-:W-:Y:S01]  /*10960*/  FFMA.FTZ R172, R12, c[0x0][0x2d0], -R4.reuse ;  /* 0x0000b4000cac7a23 */ /* 0x100fe20000010804 */
[----:B------:R-:W-:Y:S01]  /*10970*/  MUFU.EX2 R8, R7 ;  /* 0x0000000700087308 */ /* 0x000fe20000000800 */
[--C-:B------:R-:W-:Y:S09]  /*10980*/  FFMA.FTZ R173, R160, c[0x0][0x2d0], -R4.reuse ;  /* 0x0000b400a0ad7a23 */ /* 0x100ff20000010804 */
[----:B------:R-:W-:Y:S01]  /*10990*/  MUFU.EX2 R7, R6 ;  /* 0x0000000600077308 */ /* 0x000fe20000000800 */
[----:B-1----:R-:W-:Y:S09]  /*109a0*/  FFMA.FTZ R0, R161, c[0x0][0x2d0], -R4 ;  /* 0x0000b400a1007a23 */ /* 0x002ff20000010804 */
[----:B------:R1:W-:Y:S10]  /*109b0*/  MUFU.EX2 R9, R0 ;  /* 0x0000000000097308 */ /* 0x0003f40000000800 */
[----:B------:R-:W-:Y:S01]  /*109c0*/  MUFU.EX2 R12, R5 ;  /* 0x00000005000c7308 */ /* 0x000fe20000000800 */
[----:B-1----:R-:W-:Y:S04]  /*109d0*/  FADD.FTZ R0, -R3, R137 ;  /* 0x0000008903007221 */ /* 0x002fe80000010100 */
[----:B------:R-:W-:Y:S06]  /*109e0*/  FMUL.FTZ R0, R0, c[0x0][0x2d0] ;  /* 0x0000b40000007a20 */ /* 0x000fec0000410000 */
[----:B------:R-:W1:Y:S02]  /*109f0*/  MUFU.EX2 R0, R0 ;  /* 0x0000000000007308 */ /* 0x000e640000000800 */
[----:B-1----:R-:W-:Y:S01]  /*10a00*/  FMUL.FTZ R18, R0, R146 ;  /* 0x0000009200127220 */ /* 0x002fe20000410000 */
[----:B------:R-:W-:Y:S01]  /*10a10*/  F2FP.PACK_AB R160, R7, R8 ;  /* 0x0000000807a0723e */ /* 0x000fe200000000ff */
[C---:B------:R-:W-:Y:S01]  /*10a20*/  FFMA.FTZ R4, R2.reuse, R206, R8 ;  /* 0x000000ce02047223 */ /* 0x040fe20000010008 */
[----:B------:R-:W-:Y:S01]  /*10a30*/  F2FP.PACK_AB R162, R9, R12 ;  /* 0x0000000c09a2723e */ /* 0x000fe200000000ff */
[C---:B------:R-:W-:Y:S02]  /*10a40*/  FMUL.FTZ R16, R2.reuse, R144 ;  /* 0x0000009002107220 */ /* 0x040fe40000410000 */
[----:B------:R-:W-:Y:S02]  /*10a50*/  FMUL.FTZ R17, R2, R145 ;  /* 0x0000009102117220 */ /* 0x000fe40000410000 */
[----:B------:R-:W-:Y:S02]  /*10a60*/  FMUL.FTZ R19, R0, R147 ;  /* 0x0000009300137220 */ /* 0x000fe40000410000 */
[----:B------:R-:W1:Y:S01]  /*10a70*/  LDSM.16.MT88.4 R144, [R189] ;  /* 0x00000000bd90783b */ /* 0x000e620000004200 */
[----:B------:R-:W-:Y:S02]  /*10a80*/  FADD.FTZ R6, R7, R4 ;  /* 0x0000000407067221 */ /* 0x000fe40000010000 */
[----:B------:R-:W-:Y:S02]  /*10a90*/  FMUL.FTZ R4, R3, c[0x0][0x2d0] ;  /* 0x0000b40003047a20 */ /* 0x000fe40000410000 */
[----:B------:R-:W-:Y:S02]  /*10aa0*/  FADD.FTZ R6, R12, R6 ;  /* 0x000000060c067221 */ /* 0x000fe40000010000 */
[--C-:B------:R-:W-:Y:S02]  /*10ab0*/  FFMA.FTZ R5, R169, c[0x0][0x2d0], -R4.reuse ;  /* 0x0000b400a9057a23 */ /* 0x100fe40000010804 */
[--C-:B------:R-:W-:Y:S02]  /*10ac0*/  FFMA.FTZ R7, R170, c[0x0][0x2d0], -R4.reuse ;  /* 0x0000b400aa077a23 */ /* 0x100fe40000010804 */
[--C-:B------:R-:W-:Y:S01]  /*10ad0*/  FFMA.FTZ R136, R166, c[0x0][0x2d0], -R4.reuse ;  /* 0x0000b400a6887a23 */ /* 0x100fe20000010804 */
[----:B------:R2:W3:Y:S01]  /*10ae0*/  MUFU.EX2 R161, R5 ;  /* 0x0000000500a17308 */ /* 0x0004e20000000800 */
[--C-:B------:R-:W-:Y:S02]  /*10af0*/  FFMA.FTZ R137, R165, c[0x0][0x2d0], -R4.reuse ;  /* 0x0000b400a5897a23 */ /* 0x100fe40000010804 */
[--C-:B------:R-:W-:Y:S02]  /*10b00*/  FFMA.FTZ R166, R11, c[0x0][0x2d0], -R4.reuse ;  /* 0x0000b4000ba67a23 */ /* 0x100fe40000010804 */
[--C-:B------:R-:W-:Y:S02]  /*10b10*/  FFMA.FTZ R168, R10, c[0x0][0x2d0], -R4.reuse ;  /* 0x0000b4000aa87a23 */ /* 0x100fe40000010804 */
[--C-:B------:R-:W-:Y:S02]  /*10b20*/  FFMA.FTZ R165, R14, c[0x0][0x2d0], -R4.reuse ;  /* 0x0000b4000ea57a23 */ /* 0x100fe40000010804 */
[----:B------:R-:W-:Y:S01]  /*10b30*/  FMUL.FTZ R14, R0, R150 ;  /* 0x00000096000e7220 */ /* 0x000fe20000410000 */
[----:B------:R-:W-:Y:S01]  /*10b40*/  MUFU.EX2 R174, R137 ;  /* 0x0000008900ae7308 */ /* 0x000fe20000000800 */
[----:B------:R-:W-:Y:S02]  /*10b50*/  FFMA.FTZ R164, R13, c[0x0][0x2d0], -R4 ;  /* 0x0000b4000da47a23 */ /* 0x000fe40000010804 */
[C---:B------:R-:W-:Y:S02]  /*10b60*/  FMUL.FTZ R4, R2.reuse, R156 ;  /* 0x0000009c02047220 */ /* 0x040fe40000410000 */
[----:B------:R-:W-:Y:S02]  /*10b70*/  FADD.FTZ R169, R9, R6 ;  /* 0x0000000609a97221 */ /* 0x000fe40000010000 */
[----:B------:R-:W-:Y:S02]  /*10b80*/  FMUL.FTZ R13, R2, R149 ;  /* 0x00000095020d7220 */ /* 0x000fe40000410000 */
[----:B------:R-:W-:Y:S01]  /*10b90*/  FMUL.FTZ R6, R0, R158 ;  /* 0x0000009e00067220 */ /* 0x000fe20000410000 */
[----:B------:R-:W4:Y:S01]  /*10ba0*/  MUFU.EX2 R156, R7 ;  /* 0x00000007009c7308 */ /* 0x000f220000000800 */
[C---:B------:R-:W-:Y:S02]  /*10bb0*/  FMUL.FTZ R8, R2.reuse, R152 ;  /* 0x0000009802087220 */ /* 0x040fe40000410000 */
[C---:B------:R-:W-:Y:S02]  /*10bc0*/  FMUL.FTZ R9, R2.reuse, R153 ;  /* 0x0000009902097220 */ /* 0x040fe40000410000 */
[----:B--2---:R-:W-:Y:S02]  /*10bd0*/  FMUL.FTZ R5, R2, R157 ;  /* 0x0000009d02057220 */ /* 0x004fe40000410000 */
[C---:B---3--:R-:W-:Y:S02]  /*10be0*/  FFMA.FTZ R149, R0.reuse, R205, R161 ;  /* 0x000000cd00957223 */ /* 0x048fe400000100a1 */
[C---:B------:R-:W-:Y:S01]  /*10bf0*/  FMUL.FTZ R10, R0.reuse, R154 ;  /* 0x0000009a000a7220 */ /* 0x040fe20000410000 */
[----:B------:R-:W2:Y:S01]  /*10c00*/  MUFU.EX2 R150, R136 ;  /* 0x0000008800967308 */ /* 0x000ea20000000800 */
[----:B------:R-:W-:Y:S02]  /*10c10*/  FMUL.FTZ R11, R0, R155 ;  /* 0x0000009b000b7220 */ /* 0x000fe40000410000 */
[----:B------:R-:W-:Y:S01]  /*10c20*/  FMUL.FTZ R12, R2, R148 ;  /* 0x00000094020c7220 */ /* 0x000fe20000410000 */
[----:B------:R-:W-:Y:S01]  /*10c30*/  LDSM.16.MT88.4 R152, [R189+0x800] ;  /* 0x00080000bd98783b */ /* 0x000fe20000004200 */
[----:B------:R-:W-:Y:S02]  /*10c40*/  FMUL.FTZ R15, R0, R151 ;  /* 0x00000097000f7220 */ /* 0x000fe40000410000 */
[C---:B------:R-:W-:Y:S02]  /*10c50*/  FMUL.FTZ R20, R2.reuse, R20 ;  /* 0x0000001402147220 */ /* 0x040fe40000410000 */
[----:B------:R-:W-:Y:S01]  /*10c60*/  FMUL.FTZ R21, R2, R21 ;  /* 0x0000001502157220 */ /* 0x000fe20000410000 */
[----:B------:R-:W-:Y:S01]  /*10c70*/  MUFU.EX2 R136, R173 ;  /* 0x000000ad00887308 */ /* 0x000fe20000000800 */
[C---:B------:R-:W-:Y:S02]  /*10c80*/  FMUL.FTZ R22, R0.reuse, R22 ;  /* 0x0000001600167220 */ /* 0x040fe40000410000 */
[----:B------:R-:W-:Y:S01]  /*10c90*/  FMUL.FTZ R23, R0, R23 ;  /* 0x0000001700177220 */ /* 0x000fe20000410000 */
[----:B----4-:R-:W-:Y:S01]  /*10ca0*/  F2FP.PACK_AB R161, R156, R161 ;  /* 0x000000a19ca1723e */ /* 0x010fe200000000ff */
[----:B------:R-:W-:Y:S02]  /*10cb0*/  FMUL.FTZ R7, R0, R159 ;  /* 0x0000009f00077220 */ /* 0x000fe40000410000 */
[C---:B------:R-:W-:Y:S02]  /*10cc0*/  FMUL.FTZ R24, R2.reuse, R24 ;  /* 0x0000001802187220 */ /* 0x040fe40000410000 */
[----:B------:R-:W-:Y:S01]  /*10cd0*/  FMUL.FTZ R25, R2, R25 ;  /* 0x0000001902197220 */ /* 0x000fe20000410000 */
[----:B------:R-:W-:Y:S01]  /*10ce0*/  MUFU.EX2 R170, R164 ;  /* 0x000000a400aa7308 */ /* 0x000fe20000000800 */
[C---:B------:R-:W-:Y:S02]  /*10cf0*/  FMUL.FTZ R26, R0.reuse, R26 ;  /* 0x0000001a001a7220 */ /* 0x040fe40000410000 */
[----:B------:R-:W-:Y:S01]  /*10d00*/  FMUL.FTZ R27, R0, R27 ;  /* 0x0000001b001b7220 */ /* 0x000fe20000410000 */
[----:B--2---:R-:W-:Y:S01]  /*10d10*/  F2FP.PACK_AB R163, R174, R150 ;  /* 0x00000096aea3723e */ /* 0x004fe200000000ff */
[C---:B------:R-:W-:Y:S02]  /*10d20*/  FMUL.FTZ R28, R2.reuse, R28 ;  /* 0x0000001c021c7220 */ /* 0x040fe40000410000 */
[----:B------:R-:W-:Y:S02]  /*10d30*/  FMUL.FTZ R29, R2, R29 ;  /* 0x0000001d021d7220 */ /* 0x000fe40000410000 */
[C---:B------:R-:W-:Y:S01]  /*10d40*/  FMUL.FTZ R30, R0.reuse, R30 ;  /* 0x0000001e001e7220 */ /* 0x040fe20000410000 */
[----:B------:R-:W-:Y:S01]  /*10d50*/  MUFU.EX2 R148, R171 ;  /* 0x000000ab00947308 */ /* 0x000fe20000000800 */
[C---:B-1----:R-:W-:Y:S05]  /*10d60*/  HMMA.16816.F32 R4, R160.reuse, R144, R4 ;  /* 0x00000090a004723c */ /* 0x042fea0000001804 */
[----:B------:R-:W-:Y:S02]  /*10d70*/  FMUL.FTZ R31, R0, R31 ;  /* 0x0000001f001f7220 */ /* 0x000fe40000410000 */
[C---:B------:R-:W-:Y:S01]  /*10d80*/  FMUL.FTZ R32, R2.reuse, R32 ;  /* 0x0000002002207220 */ /* 0x040fe20000410000 */
[C---:B------:R-:W-:Y:S01]  /*10d90*/  HMMA.16816.F32 R8, R160.reuse, R146, R8 ;  /* 0x00000092a008723c */ /* 0x040fe20000001808 */
[----:B------:R-:W1:Y:S01]  /*10da0*/  LDSM.16.MT88.4 R144, [R190] ;  /* 0x00000000be90783b */ /* 0x000e620000004200 */
[----:B------:R-:W-:Y:S02]  /*10db0*/  MUFU.EX2 R137, R167 ;  /* 0x000000a700897308 */ /* 0x000fe40000000800 */
[----:B------:R-:W-:Y:S02]  /*10dc0*/  FMUL.FTZ R33, R2, R33 ;  /* 0x0000002102217220 */ /* 0x000fe40000410000 */
[C---:B------:R-:W-:Y:S02]  /*10dd0*/  FMUL.FTZ R34, R0.reuse, R34 ;  /* 0x0000002200227220 */ /* 0x040fe40000410000 */
[----:B------:R-:W-:Y:S04]  /*10de0*/  FMUL.FTZ R35, R0, R35 ;  /* 0x0000002300237220 */ /* 0x000fe80000410000 */
[C---:B------:R-:W-:Y:S01]  /*10df0*/  FMUL.FTZ R36, R2.reuse, R36 ;  /* 0x0000002402247220 */ /* 0x040fe20000410000 */
[----:B------:R-:W2:Y:S01]  /*10e00*/  MUFU.EX2 R171, R165 ;  /* 0x000000a500ab7308 */ /* 0x000ea20000000800 */
        /* <DEDUP_REMOVED lines=11> */
[----:B------:R-:W-:Y:S01]  /*10ec0*/  FMUL.FTZ R48, R2, R48 ;  /* 0x0000003002307220 */ /* 0x000fe20000410000 */
[----:B--2---:R-:W-:Y:S01]  /*10ed0*/  F2FP.PACK_AB R165, R170, R171 ;  /* 0x000000abaaa5723e */ /* 0x004fe200000000ff */
[----:B------:R-:W-:Y:S02]  /*10ee0*/  FMUL.FTZ R49, R2, R49 ;  /* 0x0000003102317220 */ /* 0x000fe40000410000 */
[C---:B------:R-:W-:Y:S01]  /*10ef0*/  FMUL.FTZ R50, R0.reuse, R50 ;  /* 0x0000003200327220 */ /* 0x040fe20000410000 */
[C---:B-1----:R-:W-:Y:S03]  /*10f00*/  HMMA.16816.F32 R12, R160.reuse, R144, R12 ;  /* 0x00000090a00c723c */ /* 0x042fe6000000180c */
[----:B------:R-:W-:Y:S02]  /*10f10*/  FMUL.FTZ R51, R0, R51 ;  /* 0x0000003300337220 */ /* 0x000fe40000410000 */
[C---:B------:R-:W-:Y:S02]  /*10f20*/  FMUL.FTZ R52, R2.reuse, R52 ;  /* 0x0000003402347220 */ /* 0x040fe40000410000 */
[----:B------:R-:W-:Y:S01]  /*10f30*/  FMUL.FTZ R53, R2, R53 ;  /* 0x0000003502357220 */ /* 0x000fe20000410000 */
[C---:B------:R-:W-:Y:S01]  /*10f40*/  HMMA.16816.F32 R16, R160.reuse, R146, R16 ;  /* 0x00000092a010723c */ /* 0x040fe20000001810 */
[----:B------:R-:W1:Y:S03]  /*10f50*/  LDSM.16.MT88.4 R144, [R192] ;  /* 0x00000000c090783b */ /* 0x000e660000004200 */
[C---:B------:R-:W-:Y:S02]  /*10f60*/  FMUL.FTZ R54, R0.reuse, R54 ;  /* 0x0000003600367220 */ /* 0x040fe40000410000 */
[----:B------:R-:W-:Y:S02]  /*10f70*/  FMUL.FTZ R55, R0, R55 ;  /* 0x0000003700377220 */ /* 0x000fe40000410000 */
[C---:B------:R-:W-:Y:S04]  /*10f80*/  FMUL.FTZ R56, R2.reuse, R56 ;  /* 0x0000003802387220 */ /* 0x040fe80000410000 */
        /* <DEDUP_REMOVED lines=14> */
[----:B------:R-:W-:Y:S01]  /*11070*/  FMUL.FTZ R71, R0, R71 ;  /* 0x0000004700477220 */ /* 0x000fe20000410000 */
[C---:B-1----:R-:W-:Y:S03]  /*11080*/  HMMA.16816.F32 R20, R160.reuse, R144, R20 ;  /* 0x00000090a014723c */ /* 0x042fe60000001814 */
[C---:B------:R-:W-:Y:S02]  /*11090*/  FMUL.FTZ R72, R2.reuse, R72 ;  /* 0x0000004802487220 */ /* 0x040fe40000410000 */
[----:B------:R-:W-:Y:S02]  /*110a0*/  FMUL.FTZ R73, R2, R73 ;  /* 0x0000004902497220 */ /* 0x000fe40000410000 */
[C---:B------:R-:W-:Y:S01]  /*110b0*/  FMUL.FTZ R74, R0.reuse, R74 ;  /* 0x0000004a004a7220 */ /* 0x040fe20000410000 */
[C---:B------:R-:W-:Y:S01]  /*110c0*/  HMMA.16816.F32 R24, R160.reuse, R146, R24 ;  /* 0x00000092a018723c */ /* 0x040fe20000001818 */
[----:B------:R-:W1:Y:S03]  /*110d0*/  LDSM.16.MT88.4 R144, [R191] ;  /* 0x00000000bf90783b */ /* 0x000e660000004200 */
[----:B------:R-:W-:Y:S02]  /*110e0*/  FMUL.FTZ R75, R0, R75 ;  /* 0x0000004b004b7220 */ /* 0x000fe40000410000 */
[C---:B------:R-:W-:Y:S02]  /*110f0*/  FMUL.FTZ R76, R2.reuse, R76 ;  /* 0x0000004c024c7220 */ /* 0x040fe40000410000 */
[----:B------:R-:W-:Y:S04]  /*11100*/  FMUL.FTZ R77, R2, R77 ;  /* 0x0000004d024d7220 */ /* 0x000fe80000410000 */
        /* <DEDUP_REMOVED lines=14> */
[C---:B------:R-:W-:Y:S01]  /*111f0*/  FMUL.FTZ R92, R2.reuse, R92 ;  /* 0x0000005c025c7220 */ /* 0x040fe20000410000 */
[C---:B-1----:R-:W-:Y:S03]  /*11200*/  HMMA.16816.F32 R28, R160.reuse, R144, R28 ;  /* 0x00000090a01c723c */ /* 0x042fe6000000181c */
[----:B------:R-:W-:Y:S02]  /*11210*/  FMUL.FTZ R93, R2, R93 ;  /* 0x0000005d025d7220 */ /* 0x000fe40000410000 */
[C---:B------:R-:W-:Y:S02]  /*11220*/  FMUL.FTZ R94, R0.reuse, R94 ;  /* 0x0000005e005e7220 */ /* 0x040fe40000410000 */
[----:B------:R-:W-:Y:S01]  /*11230*/  FMUL.FTZ R95, R0, R95 ;  /* 0x0000005f005f7220 */ /* 0x000fe20000410000 */
[C---:B------:R-:W-:Y:S01]  /*11240*/  HMMA.16816.F32 R32, R160.reuse, R146, R32 ;  /* 0x00000092a020723c */ /* 0x040fe20000001820 */
[----:B------:R-:W1:Y:S03]  /*11250*/  LDSM.16.MT88.4 R144, [R189+0x1000] ;  /* 0x00100000bd90783b */ /* 0x000e660000004200 */
        /* <DEDUP_REMOVED lines=23> */
[----:B------:R-:W1:Y:S03]  /*113d0*/  LDSM.16.MT88.4 R144, [R190+0x1000] ;  /* 0x00100000be90783b */ /* 0x000e660000004200 */
        /* <DEDUP_REMOVED lines=8> */
[C---:B------:R-:W-:Y:S02]  /*11460*/  FMUL.FTZ R125, R2.reuse, R125 ;  /* 0x0000007d027d7220 */ /* 0x040fe40000410000 */
[C---:B------:R-:W-:Y:S02]  /*11470*/  FMUL.FTZ R128, R2.reuse, R128 ;  /* 0x0000008002807220 */ /* 0x040fe40000410000 */
[----:B------:R-:W-:Y:S02]  /*11480*/  FMUL.FTZ R129, R2, R129 ;  /* 0x0000008102817220 */ /* 0x000fe40000410000 */
[C---:B------:R-:W-:Y:S01]  /*11490*/  FMUL.FTZ R126, R0.reuse, R126 ;  /* 0x0000007e007e7220 */ /* 0x040fe20000410000 */
[----:B------:R-:W2:Y:S01]  /*114a0*/  MUFU.EX2 R2, R172 ;  /* 0x000000ac00027308 */ /* 0x000ea20000000800 */
[C---:B------:R-:W-:Y:S02]  /*114b0*/  FMUL.FTZ R127, R0.reuse, R127 ;  /* 0x0000007f007f7220 */ /* 0x040fe40000410000 */
[C---:B------:R-:W-:Y:S02]  /*114c0*/  FMUL.FTZ R130, R0.reuse, R130 ;  /* 0x0000008200827220 */ /* 0x040fe40000410000 */
[----:B------:R-:W-:Y:S02]  /*114d0*/  FMUL.FTZ R131, R0, R131 ;  /* 0x0000008300837220 */ /* 0x000fe40000410000 */
[----:B------:R-:W-:Y:S01]  /*114e0*/  FADD.FTZ R0, R136, R169 ;  /* 0x000000a988007221 */ /* 0x000fe20000010000 */
[C---:B-1----:R-:W-:Y:S08]  /*114f0*/  HMMA.16816.F32 R44, R160.reuse, R144, R44 ;  /* 0x00000090a02c723c */ /* 0x042ff0000000182c */
[C---:B------:R-:W-:Y:S01]  /*11500*/  HMMA.16816.F32 R48, R160.reuse, R146, R48 ;  /* 0x00000092a030723c */ /* 0x040fe20000001830 */
[----:B------:R-:W1:Y:S03]  /*11510*/  LDSM.16.MT88.4 R144, [R192+0x1000] ;  /* 0x00100000c090783b */ /* 0x000e660000004200 */
[C---:B--2---:R-:W-:Y:S01]  /*11520*/  F2FP.PACK_AB R164, R2.reuse, R136 ;  /* 0x0000008802a4723e */ /* 0x044fe200000000ff */
[----:B------:R-:W-:Y:S01]  /*11530*/  FADD.FTZ R0, R2, R0 ;  /* 0x0000000002007221 */ /* 0x000fe20000010000 */
[----:B------:R-:W-:Y:S01]  /*11540*/  MUFU.EX2 R136, R168 ;  /* 0x000000a800887308 */ /* 0x000fe20000000800 */
[----:B------:R-:W-:Y:S02]  /*11550*/  FADD.FTZ R2, R156, R149 ;  /* 0x000000959c027221 */ /* 0x000fe40000010000 */
[----:B------:R-:W-:Y:S04]  /*11560*/  FADD.FTZ R0, R148, R0 ;  /* 0x0000000094007221 */ /* 0x000fe80000010000 */
[----:B------:R-:W-:Y:S02]  /*11570*/  FADD.FTZ R206, R137, R0 ;  /* 0x0000000089ce7221 */ /* 0x000fe40000010000 */
[----:B------:R-:W-:Y:S04]  /*11580*/  FADD.FTZ R0, R150, R2 ;  /* 0x0000000296007221 */ /* 0x000fe80000010000 */
[----:B------:R-:W-:Y:S04]  /*11590*/  FADD.FTZ R0, R174, R0 ;  /* 0x00000000ae007221 */ /* 0x000fe80000010000 */
        /* <DEDUP_REMOVED lines=31> */
[----:B------:R1:W2:Y:S01]  /*11790*/  MUFU.EX2 R160, R166 ;  /* 0x000000a600a07308 */ /* 0x0002a20000000800 */
[----:B------:R-:W3:Y:S02]  /*117a0*/  LDSM.16.MT88.4 R144, [R190+0x800] ;  /* 0x00080000be90783b */ /* 0x000ee40000004200 */
[----:B-1----:R-:W-:Y:S01]  /*117b0*/  F2FP.PACK_AB R166, R137, R148 ;  /* 0x0000009489a6723e */ /* 0x002fe200000000ff */
[----:B--2---:R-:W-:Y:S01]  /*117c0*/  FADD.FTZ R2, R160, R0 ;  /* 0x00000000a0027221 */ /* 0x004fe20000010000 */
[C---:B------:R-:W-:Y:S02]  /*117d0*/  F2FP.PACK_AB R167, R136.reuse, R160 ;  /* 0x000000a088a7723e */ /* 0x040fe400000000ff */
[----:B------:R-:W-:Y:S01]  /*117e0*/  IADD3 R0, R201, -0x1, RZ ;  /* 0xffffffffc9007810 */ /* 0x000fe20007ffe0ff */
[----:B------:R-:W-:Y:S03]  /*117f0*/  FADD.FTZ R205, R136, R2 ;  /* 0x0000000288cd7221 */ /* 0x000fe60000010000 */
[----:B------:R-:W-:Y:S02]  /*11800*/  MOV R136, R134 ;  /* 0x0000008600887202 */ /* 0x000fe40000000f00 */
[----:B------:R-:W-:Y:S01]  /*11810*/  MOV R201, R0 ;  /* 0x0000000000c97202 */ /* 0x000fe20000000f00 */
[C---:B------:R-:W-:Y:S01]  /*11820*/  HMMA.16816.F32 R156, R164.reuse, R152, R4 ;  /* 0x00000098a49c723c */ /* 0x040fe20000001804 */
[----:B------:R-:W1:Y:S04]  /*11830*/  LDSM.16.MT88.4 R4, [R192+0x800] ;  /* 0x00080000c004783b */ /* 0x000e680000004200 */
[-C--:B------:R-:W-:Y:S03]  /*11840*/  MOV R137, R3.reuse ;  /* 0x0000000300897202 */ /* 0x080fe60000000f00 */
[C---:B------:R-:W-:Y:S01]  /*11850*/  HMMA.16816.F32 R152, R164.reuse, R154, R8 ;  /* 0x0000009aa498723c */ /* 0x040fe20000001808 */
[----:B------:R-:W2:Y:S07]  /*11860*/  LDSM.16.MT88.4 R8, [R191+0x800] ;  /* 0x00080000bf08783b */ /* 0x000eae0000004200 */
[C---:B---3--:R-:W-:Y:S08]  /*11870*/  HMMA.16816.F32 R148, R164.reuse, R144, R12 ;  /* 0x00000090a494723c */ /* 0x048ff0000000180c */
[C---:B------:R-:W-:Y:S08]  /*11880*/  HMMA.16816.F32 R144, R164.reuse, R146, R16 ;  /* 0x00000092a490723c */ /* 0x040ff00000001810 */
        /* <DEDUP_REMOVED lines=37> */
[C---:B------:R-:W-:Y:S08]  /*11ae0*/  HMMA.16816.F32 R120, R164.reuse, R6, R120 ;  /* 0x00000006a478723c */ /* 0x040ff00000001878 */
[C---:B--2---:R-:W-:Y:S07]  /*11af0*/  HMMA.16816.F32 R124, R164.reuse, R8, R124 ;  /* 0x00000008a47c723c */ /* 0x044fee000000187c */
[----:B------:R-:W-:Y:S01]  /*11b00*/  MOV R8, R3 ;  /* 0x0000000300087202 */ /* 0x000fe20000000f00 */
[----:B------:R-:W-:Y:S01]  /*11b10*/  HMMA.16816.F32 R128, R164, R10, R128 ;  /* 0x0000000aa480723c */ /* 0x000fe20000001880 */
[----:B------:R-:W-:Y:S07]  /*11b20*/  @!UPT UIADD3 URZ, URZ, URZ, URZ ;  /* 0x0000003f3f3ff290 */ /* 0x000fee000fffe03f */
[----:B------:R-:W-:-:S11]  /*11b30*/  @P0 BRA `(.L_x_273) ;  /* 0xffffdbe000000947 */ /* 0x000fd6000383ffff */
.L_x_266:
[----:B------:R-:W-:Y:S05]  /*11b40*/  BRA.DIV ~URZ, `(.L_x_274) ;  /* 0x000063e27f007947 */ /* 0x000fea000b800000 */
[----:B------:R1:W2:Y:S02]  /*11b50*/  SHFL.BFLY PT, R0, R206, 0x2, 0x1f ;  /* 0x0c401f00ce007f89 */ /* 0x0002a400000e0000 */
.L_x_351:
[----:B--2---:R-:W-:Y:S01]  /*11b60*/  FADD.FTZ R5, R0, R206 ;  /* 0x000000ce00057221 */ /* 0x004fe20000010000 */
[----:B------:R-:W-:Y:S05]  /*11b70*/  BRA.DIV ~URZ, `(.L_x_275) ;  /* 0x000064027f007947 */ /* 0x000fea000b800000 */
[----:B------:R-:W2:Y:S02]  /*11b80*/  SHFL.BFLY PT, R0, R5, 0x1, 0x1f ;  /* 0x0c201f0005007f89 */ /* 0x000ea400000e0000 */
[----:B--2---:R-:W-:-:S02]  /*11b90*/  FADD.FTZ R5, R5, R0 ;  /* 0x0000000005057221 */ /* 0x004fc40000010000 */
[----:B------:R-:W2:Y:S02]  /*11ba0*/  SHFL.BFLY PT, R0, R205, 0x2, 0x1f ;  /* 0x0c401f00cd007f89 */ /* 0x000ea400000e0000 */
[----:B--2---:R-:W-:-:S05]  /*11bb0*/  FADD.FTZ R4, R0, R205 ;  /* 0x000000cd00047221 */ /* 0x004fca0000010000 */
[----:B------:R2:W3:Y:S02]  /*11bc0*/  SHFL.BFLY PT, R3, R4, 0x1, 0x1f ;  /* 0x0c201f0004037f89 */ /* 0x0004e400000e0000 */
.L_x_352:
[----:B------:R-:W-:Y:S01]  /*11bd0*/  FSETP.NE.FTZ.AND P0, PT, R5, RZ, PT ;  /* 0x000000ff0500720b */ /* 0x000fe20003f15000 */
[----:B---3--:R-:W-:Y:S01]  /*11be0*/  FADD.FTZ R3, R3, R4 ;  /* 0x0000000403037221 */ /* 0x008fe20000010000 */
[----:B------:R-:W-:Y:S02]  /*11bf0*/  MOV R2, RZ ;  /* 0x000000ff00027202 */ /* 0x000fe40000000f00 */
[----:B------:R-:W-:Y:S02]  /*11c00*/  MOV R18, 0xff800000 ;  /* 0xff80000000127802 */ /* 0x000fe40000000f00 */
[----:B------:R-:W-:-:S07]  /*11c10*/  MOV R17, 0xff800000 ;  /* 0xff80000000117802 */ /* 0x000fce0000000f00 */
[----:B------:R-:W3:Y:S08]  /*11c20*/  @P0 MUFU.LG2 R0, R5 ;  /* 0x0000000500000308 */ /* 0x000ef00000000c00 */
[----:B------:R4:W5:Y:S01]  /*11c30*/  @P0 MUFU.RCP R2, R5 ;  /* 0x0000000500020308 */ /* 0x0009620000001000 */
[----:B--23--:R-:W-:Y:S01]  /*11c40*/  @P0 FMUL.FTZ R4, R0, 0.69314718246459960938 ;  /* 0x3f31721800040820 */ /* 0x00cfe20000410000 */
[----:B----4-:R-:W-:Y:S01]  /*11c50*/  @P0 MOV R5, 0x3f317218 ;  /* 0x3f31721800050802 */ /* 0x010fe20000000f00 */
[----:B-----5:R-:W-:-:S02]  /*11c60*/  FMUL.FTZ R160, R2, R100 ;  /* 0x0000006402a07220 */ /* 0x020fc40000410000 */
[C---:B------:R-:W-:Y:S02]  /*11c70*/  FMUL.FTZ R161, R2.reuse, R101 ;  /* 0x0000006502a17220 */ /* 0x040fe40000410000 */
[----:B------:R-:W-:Y:S02]  /*11c80*/  @P0 FMUL.FTZ R0, R5, c[0x0][0x2d0] ;  /* 0x0000b40005000a20 */ /* 0x000fe40000410000 */
[----:B------:R-:W-:Y:S02]  /*11c90*/  FMUL.FTZ R136, R2, R156 ;  /* 0x0000009c02887220 */ /* 0x000fe40000410000 */
[----:B------:R-:W-:Y:S01]  /*11ca0*/  @P0 FFMA.FTZ R18, R0, R134, R4 ;  /* 0x0000008600120223 */ /* 0x000fe20000010004 */
[----:B------:R-:W-:Y:S01]  /*11cb0*/  FSETP.NE.FTZ.AND P0, PT, R3, RZ, PT ;  /* 0x000000ff0300720b */ /* 0x000fe20003f15000 */
[C---:B------:R-:W-:Y:S01]  /*11cc0*/  FMUL.FTZ R137, R2.reuse, R157 ;  /* 0x0000009d02897220 */ /* 0x040fe20000410000 */
[----:B------:R-:W-:Y:S01]  /*11cd0*/  MOV R0, RZ ;  /* 0x000000ff00007202 */ /* 0x000fe20000000f00 */
[----:B------:R-:W-:-:S02]  /*11ce0*/  FMUL.FTZ R100, R2, R104 ;  /* 0x0000006802647220 */ /* 0x000fc40000410000 */
[C---:B------:R-:W-:Y:S02]  /*11cf0*/  FMUL.FTZ R101, R2.reuse, R105 ;  /* 0x0000006902657220 */ /* 0x040fe40000410000 */
[C---:B------:R-:W-:Y:S02]  /*11d00*/  FMUL.FTZ R156, R2.reuse, R20 ;  /* 0x00000014029c7220 */ /* 0x040fe40000410000 */
[C---:B------:R-:W-:Y:S02]  /*11d10*/  FMUL.FTZ R157, R2.reuse, R21 ;  /* 0x00000015029d7220 */ /* 0x040fe40000410000 */
[C---:B------:R-:W-:Y:S02]  /*11d20*/  FMUL.FTZ R104, R2.reuse, R108 ;  /* 0x0000006c02687220 */ /* 0x040fe40000410000 */
[----:B------:R-:W2:Y:S01]  /*11d30*/  @P0 MUFU.RCP R0, R3 ;  /* 0x0000000300000308 */ /* 0x000ea20000001000 */
[----:B------:R-:W-:Y:S01]  /*11d40*/  @P0 MOV R4, 0x3f317218 ;  /* 0x3f31721800040802 */ /* 0x000fe20000000f00 */
[----:B------:R-:W-:-:S02]  /*11d50*/  FMUL.FTZ R105, R2, R109 ;  /* 0x0000006d02697220 */ /* 0x000fc40000410000 */
[C---:B------:R-:W-:Y:S02]  /*11d60*/  FMUL.FTZ R108, R2.reuse, R112 ;  /* 0x00000070026c7220 */ /* 0x040fe40000410000 */
[C---:B------:R-:W-:Y:S02]  /*11d70*/  FMUL.FTZ R109, R2.reuse, R113 ;  /* 0x00000071026d7220 */ /* 0x040fe40000410000 */
[----:B------:R-:W3:Y:S01]  /*11d80*/  @P0 MUFU.LG2 R3, R3 ;  /* 0x0000000300030308 */ /* 0x000ee20000000c00 */
[C---:B------:R-:W-:Y:S02]  /*11d90*/  FMUL.FTZ R162, R2.reuse, R120 ;  /* 0x0000007802a27220 */ /* 0x040fe40000410000 */
[C---:B------:R-:W-:Y:S02]  /*11da0*/  FMUL.FTZ R163, R2.reuse, R121 ;  /* 0x0000007902a37220 */ /* 0x040fe40000410000 */
[C---:B------:R-:W-:Y:S02]  /*11db0*/  FMUL.FTZ R20, R2.reuse, R128 ;  /* 0x0000008002147220 */ /* 0x040fe40000410000 */
[----:B------:R-:W-:-:S02]  /*11dc0*/  FMUL.FTZ R21, R2, R129 ;  /* 0x0000008102157220 */ /* 0x000fc40000410000 */
[C---:B------:R-:W-:Y:S02]  /*11dd0*/  FMUL.FTZ R112, R2.reuse, R124 ;  /* 0x0000007c02707220 */ /* 0x040fe40000410000 */
[----:B------:R-:W-:Y:S02]  /*11de0*/  FMUL.FTZ R113, R2, R125 ;  /* 0x0000007d02717220 */ /* 0x000fe40000410000 */
[C---:B--2---:R-:W-:Y:S02]  /*11df0*/  FMUL.FTZ R120, R0.reuse, R146 ;  /* 0x0000009200787220 */ /* 0x044fe40000410000 */
        /* <DEDUP_REMOVED lines=11> */
[----:B---3--:R-:W-:Y:S02]  /*11eb0*/  @P0 FMUL.FTZ R3, R3, 0.69314718246459960938 ;  /* 0x3f31721803030820 */ /* 0x008fe40000410000 */
[----:B------:R-:W-:Y:S02]  /*11ec0*/  @P0 FMUL.FTZ R4, R4, c[0x0][0x2d0] ;  /* 0x0000b40004040a20 */ /* 0x000fe40000410000 */
        /* <DEDUP_REMOVED lines=55> */
[----:B------:R-:W-:Y:S02]  /*12240*/  @P0 FFMA.FTZ R17, R4, R8, R3 ;  /* 0x0000000804110223 */ /* 0x000fe40000010003 */
        /* <DEDUP_REMOVED lines=43> */
[----:B------:R-:W-:Y:S02]  /*12500*/  FMUL.FTZ R97, R2, R97 ;  /* 0x0000006102617220 */ /* 0x000fe40000410000 */
.L_x_196:
[----:B-----5:R-:W2:Y:S01]  /*12510*/  S2R R99, SR_TID.X ;  /* 0x0000000000637919 */ /* 0x020ea20000002100 */
[----:B------:R-:W-:Y:S01]  /*12520*/  BSSY B0, `(.L_x_276) ;  /* 0x0000010000007945 */ /* 0x000fe20003800000 */
[----:B--2---:R-:W-:-:S13]  /*12530*/  LOP3.LUT P0, RZ, R99, 0xff, RZ, 0xc0, !PT ;  /* 0x000000ff63ff7812 */ /* 0x004fda000780c0ff */
[----:B------:R-:W-:Y:S05]  /*12540*/  @P0 BRA `(.L_x_277) ;  /* 0x000000d000000947 */ /* 0x000fea0003800000 */
[----:B------:R-:W2:Y:S01]  /*12550*/  S2R R2, SR_LANEID ;  /* 0x0000000000027919 */ /* 0x000ea20000000000 */
[----:B------:R-:W-:Y:S01]  /*12560*/  VOTEU.ANY UR4, UPT, PT ;  /* 0x0000000000047886 */ /* 0x000fe200038e0100 */
[----:B-1----:R-:W-:Y:S01]  /*12570*/  IMAD.MOV.U32 R4, RZ, RZ, c[0x0][0x560] ;  /* 0x00015800ff047624 */ /* 0x002fe200078e00ff */
[----:B------:R-:W2:Y:S01]  /*12580*/  FLO.U32 R3, UR4 ;  /* 0x0000000400037d00 */ /* 0x000ea200080e0000 */
[----:B------:R-:W-:Y:S01]  /*12590*/  IMAD.MOV.U32 R5, RZ, RZ, c[0x0][0x564] ;  /* 0x00015900ff057624 */ /* 0x000fe200078e00ff */
[----:B--2---:R-:W-:-:S06]  /*125a0*/  ISETP.EQ.U32.AND P0, PT, R3, R2, PT ;  /* 0x000000020300720c */ /* 0x004fcc0003f02070 */
[----:B------:R-:W1:Y:S07]  /*125b0*/  POPC R2, UR4 ;  /* 0x0000000400027d09 */ /* 0x000e6e0008000000 */
[----:B-1----:R-:W2:Y:S04]  /*125c0*/  @P0 ATOMG.E.ADD.STRONG.GPU PT, R2, [R4.64], R2 ;  /* 0x00000002040209a8 */ /* 0x002ea800081ee1c8 */
[----:B--2---:R1:W2:Y:S04]  /*125d0*/  SHFL.IDX PT, R3, R2, R3, 0x1f ;  /* 0x00001f0302037589 */ /* 0x0042a800000e0000 */
[----:B-1----:R-:W1:Y:S02]  /*125e0*/  S2R R2, SR_LTMASK ;  /* 0x0000000000027919 */ /* 0x002e640000003900 */
[----:B-1----:R-:W-:-:S06]  /*125f0*/  LOP3.LUT R2, R2, UR4, RZ, 0xc0, !PT ;  /* 0x0000000402027c12 */ /* 0x002fcc000f8ec0ff */
[----:B------:R-:W2:Y:S02]  /*12600*/  POPC R2, R2 ;  /* 0x0000000200027309 */ /* 0x000ea40000000000 */
[----:B--2---:R-:W-:-:S06]  /*12610*/  IADD3 R228, R3, c[0x0][0xc], R2 ;  /* 0x0000030003e47a10 */ /* 0x004fcc0007ffe002 */
.L_x_277:
[----:B------:R-:W-:Y:S05]  /*12620*/  BSYNC B0 ;  /* 0x0000000000007941 */ /* 0x000fea0003800000 */
.L_x_276:
[----:B------:R-:W-:Y:S01]  /*12630*/  PRMT R0, R0, 0x9910, RZ ;  /* 0x0000991000007816 */ /* 0x000fe200000000ff */
[----:B------:R-:W-:Y:S01]  /*12640*/  BSSY B1, `(.L_x_278) ;  /* 0x000041e000017945 */ /* 0x000fe20003800000 */
[----:B------:R-:W-:Y:S02]  /*12650*/  IMAD.MOV.U32 R98, RZ, RZ, R228 ;  /* 0x000000ffff627224 */ /* 0x000fe400078e00e4 */
[----:B------:R-:W-:-:S13]  /*12660*/  ISETP.NE.AND P0, PT, R0, RZ, PT ;  /* 0x000000ff0000720c */ /* 0x000fda0003f05270 */
[----:B------:R-:W-:Y:S05]  /*12670*/  @!P0 BRA `(.L_x_279) ;  /* 0x000034e000008947 */ /* 0x000fea0003800000 */
[----:B------:R-:W-:Y:S01]  /*12680*/  WARPSYNC 0xffffffff ;  /* 0xffffffff00007948 */ /* 0x000fe20003800000 */
[----:B------:R-:W-:Y:S01]  /*12690*/  BAR.SYNC.DEFER_BLOCKING 0x1, 0x100 ;  /* 0x0044000000007b1d */ /* 0x000fe20000010000 */
[----:B------:R-:W-:Y:S01]  /*126a0*/  F2FP.PACK_AB R2, R137, R136 ;  /* 0x000000888902723e */ /* 0x000fe200000000ff */
[----:B------:R-:W-:Y:S01]  /*126b0*/  IMAD.MOV.U32 R12, RZ, RZ, c[0x0][0x388] ;  /* 0x0000e200ff0c7624 */ /* 0x000fe200078e00ff */
[----:B------:R-:W-:Y:S02]  /*126c0*/  F2FP.PACK_AB R0, R117, R116 ;  /* 0x000000747500723e */ /* 0x000fe400000000ff */
[----:B------:R-:W-:-:S04]  /*126d0*/  ISETP.NE.U32.AND P0, PT, RZ, c[0x0][0x508], PT ;  /* 0x00014200ff007a0c */ /* 0x000fc80003f05070 */
[----:B------:R-:W-:Y:S01]  /*126e0*/  ISETP.NE.AND.EX P1, PT, RZ, c[0x0][0x50c], PT, P0 ;  /* 0x00014300ff007a0c */ /* 0x000fe20003f25300 */
[----:B------:R2:W-:Y:S04]  /*126f0*/  STS [R236+0x80], R2 ;  /* 0x00008002ec007388 */ /* 0x0005e80000000800 */
[----:B------:R3:W-:Y:S01]  /*12700*/  STS [R236+0x480], R0 ;  /* 0x00048000ec007388 */ /* 0x0007e20000000800 */
[----:B--2---:R-:W-:Y:S02]  /*12710*/  F2FP.PACK_AB R2, R153, R152 ;  /* 0x000000989902723e */ /* 0x004fe400000000ff */
[----:B---3--:R-:W-:-:S03]  /*12720*/  F2FP.PACK_AB R0, R155, R154 ;  /* 0x0000009a9b00723e */ /* 0x008fc600000000ff */
[----:B------:R2:W-:Y:S04]  /*12730*/  STS [R237], R2 ;  /* 0x00000002ed007388 */ /* 0x0005e80000000800 */
[----:B------:R3:W-:Y:S01]  /*12740*/  STS [R237+0x400], R0 ;  /* 0x00040000ed007388 */ /* 0x0007e20000000800 */
[----:B--2---:R-:W-:Y:S02]  /*12750*/  F2FP.PACK_AB R2, R149, R148 ;  /* 0x000000949502723e */ /* 0x004fe400000000ff */
[----:B---3--:R-:W-:-:S03]  /*12760*/  F2FP.PACK_AB R0, R125, R124 ;  /* 0x0000007c7d00723e */ /* 0x008fc600000000ff */
        /* <DEDUP_REMOVED lines=114> */
[----:B------:R-:W-:Y:S02]  /*12e90*/  ISETP.NE.U32.AND P2, PT, RZ, c[0x0][0x500], PT ;  /* 0x00014000ff007a0c */ /* 0x000fe40003f45070 */
[----:B--2---:R-:W-:Y:S02]  /*12ea0*/  F2FP.PACK_AB R2, R21, R20 ;  /* 0x000000141502723e */ /* 0x004fe400000000ff */
[----:B---3--:R-:W-:-:S03]  /*12eb0*/  F2FP.PACK_AB R0, R67, R66 ;  /* 0x000000424300723e */ /* 0x008fc600000000ff */
[----:B------:R2:W-:Y:S04]  /*12ec0*/  STS [R241+0xc000], R2 ;  /* 0x00c00002f1007388 */ /* 0x0005e80000000800 */
[----:B------:R3:W-:Y:S04]  /*12ed0*/  STS [R241+0xc400], R0 ;  /* 0x00c40000f1007388 */ /* 0x0007e80000000800 */
[----:B------:R-:W-:Y:S01]  /*12ee0*/  BAR.SYNC.DEFER_BLOCKING 0x1, 0x100 ;  /* 0x0044000000007b1d */ /* 0x000fe20000010000 */
[----:B------:R-:W-:Y:S02]  /*12ef0*/  ISETP.NE.AND.EX P2, PT, RZ, c[0x0][0x504], PT, P2 ;  /* 0x00014100ff007a0c */ /* 0x000fe40003f45320 */
[----:B--2---:R-:W-:-:S04]  /*12f00*/  @P1 IADD3 R2, P0, R227, c[0x0][0x508], RZ ;  /* 0x00014200e3021a10 */ /* 0x004fc80007f1e0ff */
[----:B------:R-:W-:Y:S02]  /*12f10*/  @P1 IADD3.X R3, R232, c[0x0][0x50c], RZ, P0, !PT ;  /* 0x00014300e8031a10 */ /* 0x000fe400007fe4ff */
[----:B-1----:R-:W-:-:S03]  /*12f20*/  IADD3 R4, P0, R227, c[0x0][0x500], RZ ;  /* 0x00014000e3047a10 */ /* 0x002fc60007f1e0ff */
[----:B------:R1:W5:Y:S01]  /*12f30*/  @P1 LDG.E R12, [R2.64] ;  /* 0x00000008020c1981 */ /* 0x000362000c1e1900 */
[----:B------:R-:W-:Y:S01]  /*12f40*/  IADD3.X R5, R232, c[0x0][0x504], RZ, P0, !PT ;  /* 0x00014100e8057a10 */ /* 0x000fe200007fe4ff */
[----:B-1----:R-:W-:-:S06]  /*12f50*/  IMAD.MOV.U32 R2, RZ, RZ, RZ ;  /* 0x000000ffff027224 */ /* 0x002fcc00078e00ff */
[----:B------:R3:W5:Y:S01]  /*12f60*/  @P2 LDG.E R2, [R4.64] ;  /* 0x0000000804022981 */ /* 0x000762000c1e1900 */
[----:B------:R-:W-:-:S04]  /*12f70*/  ISETP.NE.AND P0, PT, R238, RZ, PT ;  /* 0x000000ffee00720c */ /* 0x000fc80003f05270 */
[----:B------:R-:W-:Y:S01]  /*12f80*/  SEL R3, R238, c[0x0][0x3d4], P0 ;  /* 0x0000f500ee037a07 */ /* 0x000fe20000000000 */
[----:B------:R-:W-:Y:S05]  /*12f90*/  @P1 BRA `(.L_x_280) ;  /* 0x0000004000001947 */ /* 0x000fea0003800000 */
[----:B------:R-:W-:Y:S05]  /*12fa0*/  @!P2 BRA `(.L_x_280) ;  /* 0x000000300000a947 */ /* 0x000fea0003800000 */
[----:B---3--:R1:W2:Y:S04]  /*12fb0*/  LDG.E R0, [R4.64] ;  /* 0x0000000804007981 */ /* 0x0082a8000c1e1900 */
[----:B-1----:R-:W2:Y:S02]  /*12fc0*/  LDG.E R4, [R4.64+0x4] ;  /* 0x0000040804047981 */ /* 0x002ea4000c1e1900 */
[----:B--2--5:R-:W-:Y:S02]  /*12fd0*/  IADD3 R12, -R0, R4, RZ ;  /* 0x00000004000c7210 */ /* 0x024fe40007ffe1ff */
.L_x_280:
[----:B------:R-:W2:Y:S01]  /*12fe0*/  LDL R19, [R1+0x50] ;  /* 0x0000500001137983 */ /* 0x000ea20000100800 */
[----:B------:R-:W-:Y:S01]  /*12ff0*/  IMAD.MOV.U32 R16, RZ, RZ, 0x368 ;  /* 0x00000368ff107424 */ /* 0x000fe200078e00ff */
[----:B------:R-:W-:Y:S02]  /*13000*/  ISETP.GT.AND P2, PT, R3, 0x1, PT ;  /* 0x000000010300780c */ /* 0x000fe40003f44270 */
[----:B------:R-:W-:-:S02]  /*13010*/  ISETP.NE.U32.AND P0, PT, RZ, c[0x0][0x500], PT ;  /* 0x00014000ff007a0c */ /* 0x000fc40003f05070 */
[----:B------:R-:W-:Y:S02]  /*13020*/  SEL R16, R16, 0x328, P2 ;  /* 0x0000032810107807 */ /* 0x000fe40001000000 */
[----:B------:R-:W-:Y:S02]  /*13030*/  ISETP.NE.AND.EX P0, PT, RZ, c[0x0][0x504], PT, P0 ;  /* 0x00014100ff007a0c */ /* 0x000fe40003f05300 */
[----:B------:R-:W1:Y:S01]  /*13040*/  LDC.64 R6, c[0x0][R16+0x170] ;  /* 0x00005c0010067b82 */ /* 0x000e620000000a00 */
[----:B---3--:R-:W-:Y:S02]  /*13050*/  LOP3.LUT R4, R230, 0xffff, RZ, 0xc0, !PT ;  /* 0x0000ffffe6047812 */ /* 0x008fe400078ec0ff */
[----:B------:R-:W-:Y:S02]  /*13060*/  SEL R0, R233, RZ, !P0 ;  /* 0x000000ffe9007207 */ /* 0x000fe40004000000 */
[----:B------:R-:W-:-:S03]  /*13070*/  SEL R5, R235, RZ, !P0 ;  /* 0x000000ffeb057207 */ /* 0x000fc60004000000 */
[----:B------:R-:W3:Y:S08]  /*13080*/  LDC.64 R10, c[0x0][R16+0x168] ;  /* 0x00005a00100a7b82 */ /* 0x000ef00000000a00 */
[----:B------:R-:W4:Y:S01]  /*13090*/  LDC.64 R14, c[0x0][R16+0x178] ;  /* 0x00005e00100e7b82 */ /* 0x000f220000000a00 */
[----:B-1----:R-:W-:-:S04]  /*130a0*/  IMAD R3, R7, R0, RZ ;  /* 0x0000000007037224 */ /* 0x002fc800078e02ff */
[C---:B------:R-:W-:Y:S02]  /*130b0*/  IMAD R5, R6.reuse, R5, R3 ;  /* 0x0000000506057224 */ /* 0x040fe400078e0203 */
[----:B------:R-:W-:-:S04]  /*130c0*/  IMAD.WIDE.U32 R6, R6, R0, RZ ;  /* 0x0000000006067225 */ /* 0x000fc800078e00ff */
[----:B---3--:R-:W-:-:S04]  /*130d0*/  IMAD.WIDE.U32 R8, R10, R4, RZ ;  /* 0x000000040a087225 */ /* 0x008fc800078e00ff */
[----:B------:R-:W-:Y:S01]  /*130e0*/  IMAD R3, R11, R4, RZ ;  /* 0x000000040b037224 */ /* 0x000fe200078e02ff */
[--C-:B-----5:R-:W-:Y:S01]  /*130f0*/  IADD3 R13, P1, P0, R6, R8, R2.reuse ;  /* 0x00000008060d7210 */ /* 0x120fe2000783e002 */
[----:B------:R-:W-:Y:S01]  /*13100*/  IMAD.IADD R5, R7, 0x1, R5 ;  /* 0x0000000107057824 */ /* 0x000fe200078e0205 */
[----:B------:R-:W-:Y:S01]  /*13110*/  SEL R6, R245, RZ, P2 ;  /* 0x000000fff5067207 */ /* 0x000fe20001000000 */
[----:B------:R-:W-:Y:S01]  /*13120*/  IMAD.IADD R8, R9, 0x1, R3 ;  /* 0x0000000109087824 */ /* 0x000fe200078e0203 */
[----:B------:R-:W-:Y:S01]  /*13130*/  SHF.R.S32.HI R11, RZ, 0x1f, R2 ;  /* 0x0000001fff0b7819 */ /* 0x000fe20000011402 */
[----:B------:R-:W-:Y:S02]  /*13140*/  IMAD.MOV.U32 R3, RZ, RZ, c[0x0][0x4e8] ;  /* 0x00013a00ff037624 */ /* 0x000fe400078e00ff */
[----:B----4-:R-:W-:Y:S01]  /*13150*/  IMAD R9, R15, R6, RZ ;  /* 0x000000060f097224 */ /* 0x010fe200078e02ff */
[----:B------:R-:W-:Y:S01]  /*13160*/  IADD3.X R10, R5, R8, R11, P1, P0 ;  /* 0x00000008050a7210 */ /* 0x000fe20000fe040b */
[----:B------:R-:W-:Y:S01]  /*13170*/  IMAD.WIDE.U32 R6, R14, R6, RZ ;  /* 0x000000060e067225 */ /* 0x000fe200078e00ff */
[----:B------:R-:W-:Y:S01]  /*13180*/  ISETP.NE.AND P3, PT, R3, 0x1, PT ;  /* 0x000000010300780c */ /* 0x000fe20003f65270 */
[----:B------:R-:W3:Y:S02]  /*13190*/  LDL R14, [R1+0x4c] ;  /* 0x00004c00010e7983 */ /* 0x000ee40000100800 */
[----:B------:R-:W-:-:S02]  /*131a0*/  IMAD.IADD R9, R7, 0x1, R9 ;  /* 0x0000000107097824 */ /* 0x000fc400078e0209 */
[----:B------:R-:W-:Y:S02]  /*131b0*/  IMAD R12, R12, c[0x0][0x4e8], RZ ;  /* 0x00013a000c0c7a24 */ /* 0x000fe400078e02ff */
[----:B--2---:R-:W-:-:S06]  /*131c0*/  IMAD R3, R229, 0x80, R19 ;  /* 0x00000080e5037824 */ /* 0x004fcc00078e0213 */
[----:B------:R-:W-:-:S04]  /*131d0*/  @P3 IMAD.HI.U32 R8, R3, c[0x0][0x4ec], RZ ;  /* 0x00013b0003083a27 */ /* 0x000fc800078e00ff */
[----:B------:R-:W-:Y:S01]  /*131e0*/  IMAD.MOV.U32 R5, RZ, RZ, R3 ;  /* 0x000000ffff057224 */ /* 0x000fe200078e0003 */
[----:B------:R-:W-:-:S04]  /*131f0*/  @P3 SHF.R.U32.HI R5, RZ, c[0x0][0x4f0], R8 ;  /* 0x00013c00ff053a19 */ /* 0x000fc80000011608 */
[----:B------:R-:W-:Y:S02]  /*13200*/  IADD3 R6, P1, P0, R5, R13, R6 ;  /* 0x0000000d05067210 */ /* 0x000fe4000783e006 */
[----:B------:R-:W-:-:S04]  /*13210*/  SHF.R.S32.HI R7, RZ, 0x1f, R5 ;  /* 0x0000001fff077819 */ /* 0x000fc80000011405 */
[----:B------:R-:W-:Y:S02]  /*13220*/  IADD3.X R7, R7, R10, R9, P1, P0 ;  /* 0x0000000a07077210 */ /* 0x000fe40000fe0409 */
[----:B------:R-:W1:Y:S01]  /*13230*/  LDC.64 R8, c[0x0][R16+0x160] ;  /* 0x0000580010087b82 */ /* 0x000e620000000a00 */
[----:B------:R-:W-:-:S04]  /*13240*/  IMAD.MOV R5, RZ, RZ, -R5 ;  /* 0x000000ffff057224 */ /* 0x000fc800078e0a05 */
[----:B------:R-:W-:-:S05]  /*13250*/  IMAD R5, R5, c[0x0][0x4e8], R3 ;  /* 0x00013a0005057a24 */ /* 0x000fca00078e0203 */
[----:B------:R-:W-:Y:S02]  /*13260*/  SHF.R.S32.HI R10, RZ, 0x1f, R5 ;  /* 0x0000001fff0a7819 */ /* 0x000fe40000011405 */
[----:B------:R-:W-:-:S04]  /*13270*/  SHF.R.S32.HI R19, RZ, 0x1f, R99 ;  /* 0x0000001fff137819 */ /* 0x000fc80000011463 */
[----:B------:R-:W-:-:S04]  /*13280*/  LEA.HI R19, R19, R99, RZ, 0x5 ;  /* 0x0000006313137211 */ /* 0x000fc800078f28ff */
[----:B------:R-:W-:Y:S01]  /*13290*/  LOP3.LUT R19, R19, 0xffffffe0, RZ, 0xc0, !PT ;  /* 0xffffffe013137812 */ /* 0x000fe200078ec0ff */
[----:B-1----:R-:W-:-:S04]  /*132a0*/  IMAD.WIDE.U32 R6, R8, R5, R6 ;  /* 0x0000000508067225 */ /* 0x002fc800078e0006 */
[----:B------:R-:W-:-:S04]  /*132b0*/  IMAD R5, R9, R5, RZ ;  /* 0x0000000509057224 */ /* 0x000fc800078e02ff */
[----:B------:R-:W-:Y:S02]  /*132c0*/  IMAD R5, R8, R10, R5 ;  /* 0x0000000a08057224 */ /* 0x000fe400078e0205 */
[----:B------:R-:W-:Y:S02]  /*132d0*/  IMAD.MOV.U32 R8, RZ, RZ, c[0x0][0x4a8] ;  /* 0x00012a00ff087624 */ /* 0x000fe400078e00ff */
[----:B------:R-:W-:-:S03]  /*132e0*/  IMAD.MOV.U32 R9, RZ, RZ, c[0x0][0x4ac] ;  /* 0x00012b00ff097624 */ /* 0x000fc600078e00ff */
[----:B------:R-:W-:Y:S01]  /*132f0*/  SEL R8, R8, c[0x0][0x450], P2 ;  /* 0x0001140008087a07 */ /* 0x000fe20001000000 */
[----:B------:R-:W-:Y:S01]  /*13300*/  IMAD.IADD R7, R7, 0x1, R5 ;  /* 0x0000000107077824 */ /* 0x000fe200078e0205 */
[----:B------:R-:W-:Y:S02]  /*13310*/  SEL R9, R9, c[0x0][0x454], P2 ;  /* 0x0001150009097a07 */ /* 0x000fe40001000000 */
[----:B------:R-:W-:-:S04]  /*13320*/  LEA R5, P0, R6, R8, 0x2 ;  /* 0x0000000806057211 */ /* 0x000fc800078010ff */
[----:B------:R-:W-:Y:S01]  /*13330*/  LEA.HI.X R7, R6, R9, R7, 0x2, P0 ;  /* 0x0000000906077211 */ /* 0x000fe200000f1407 */
[----:B------:R-:W-:Y:S01]  /*13340*/  SHFL.IDX PT, R8, R5, RZ, 0x1c1f ;  /* 0x001c1fff05087589 */ /* 0x000fe200000e0000 */
[----:B------:R-:W-:-:S03]  /*13350*/  IMAD.IADD R19, R99, 0x1, -R19 ;  /* 0x0000000163137824 */ /* 0x000fc600078e0a13 */
[----:B------:R-:W1:Y:S04]  /*13360*/  SHFL.IDX PT, R9, R7, RZ, 0x1c1f ;  /* 0x001c1fff07097589 */ /* 0x000e6800000e0000 */
[----:B------:R3:W-:Y:S01]  /*13370*/  SHFL.IDX PT, R6, R5, 0x1, 0x1c1f ;  /* 0x003c1f0005067f89 */ /* 0x0007e200000e0000 */
[----:B------:R-:W-:-:S03]  /*13380*/  LOP3.LUT P0, RZ, R19, 0x3, RZ, 0xc0, !PT ;  /* 0x0000000313ff7812 */ /* 0x000fc6000780c0ff */
[----:B------:R-:W2:Y:S01]  /*13390*/  SHFL.IDX PT, R7, R7, 0x1, 0x1c1f ;  /* 0x003c1f0007077f89 */ /* 0x000ea200000e0000 */
[----:B---3--:R-:W-:-:S05]  /*133a0*/  IMAD R5, R229, 0x80, R14 ;  /* 0x00000080e5057824 */ /* 0x008fca00078e020e */
[C---:B------:R-:W-:Y:S02]  /*133b0*/  IADD3 R10, R5.reuse, 0x8, RZ ;  /* 0x00000008050a7810 */ /* 0x040fe40007ffe0ff */
[-C--:B------:R-:W-:Y:S02]  /*133c0*/  ISETP.GE.OR P1, PT, R5, R12.reuse, P0 ;  /* 0x0000000c0500720c */ /* 0x080fe40000726670 */
[----:B------:R-:W-:-:S11]  /*133d0*/  ISETP.GE.OR P0, PT, R10, R12, P0 ;  /* 0x0000000c0a00720c */ /* 0x000fd60000706670 */
[----:B-1----:R1:W-:Y:S01]  /*133e0*/  @!P1 ST.E [R8.64], R18 ;  /* 0x0000001208009985 */ /* 0x0023e2000c101908 */
[----:B------:R-:W-:-:S03]  /*133f0*/  ISETP.GE.AND P1, PT, R10, R12, PT ;  /* 0x0000000c0a00720c */ /* 0x000fc60003f26270 */
[----:B--2---:R1:W-:Y:S01]  /*13400*/  @!P0 ST.E [R6.64], R17 ;  /* 0x0000001106008985 */ /* 0x0043e2000c101908 */
[----:B------:R-:W-:Y:S02]  /*13410*/  ISETP.GE.AND P0, PT, R5, R12, PT ;  /* 0x0000000c0500720c */ /* 0x000fe40003f06270 */
[----:B------:R-:W-:Y:S01]  /*13420*/  P2R R13, PR, RZ, 0x2 ;  /* 0x00000002ff0d7803 */ /* 0x000fe20000000000 */
[----:B------:R-:W-:Y:S05]  /*13430*/  @P2 BRA `(.L_x_281) ;  /* 0x0000091000002947 */ /* 0x000fea0003800000 */
[----:B------:R-:W-:Y:S01]  /*13440*/  IMAD R11, R11, c[0x0][0x3a0], RZ ;  /* 0x0000e8000b0b7a24 */ /* 0x000fe200078e02ff */
[----:B-1----:R-:W-:Y:S01]  /*13450*/  LEA R8, R229, R218, 0x7 ;  /* 0x000000dae5087211 */ /* 0x002fe200078e38ff */
[C---:B------:R-:W-:Y:S01]  /*13460*/  IMAD.WIDE.U32 R6, R2.reuse, c[0x0][0x3a0], RZ ;  /* 0x0000e80002067a25 */ /* 0x040fe200078e00ff */
[----:B------:R-:W-:Y:S01]  /*13470*/  SHF.R.S32.HI R5, RZ, 0x1f, R0 ;  /* 0x0000001fff057819 */ /* 0x000fe20000011400 */
[----:B------:R1:W2:Y:S02]  /*13480*/  LDS.128 R28, [R198+0x80] ;  /* 0x00008000c61c7984 */ /* 0x0002a40000000c00 */
[----:B------:R-:W-:-:S02]  /*13490*/  IMAD R2, R2, c[0x0][0x3a4], R11 ;  /* 0x0000e90002027a24 */ /* 0x000fc400078e020b */
[----:B------:R-:W-:Y:S01]  /*134a0*/  @P3 IMAD.HI.U32 R9, R8, c[0x0][0x4ec], RZ ;  /* 0x00013b0008093a27 */ /* 0x000fe200078e00ff */
[----:B------:R1:W3:Y:S02]  /*134b0*/  LDS.128 R44, [R198+0x1080] ;  /* 0x00108000c62c7984 */ /* 0x0002e40000000c00 */
[----:B------:R-:W-:Y:S02]  /*134c0*/  IADD3 R3, R7, R2, RZ ;  /* 0x0000000207037210 */ /* 0x000fe40007ffe0ff */
[----:B------:R-:W-:Y:S01]  /*134d0*/  MOV R2, R6 ;  /* 0x0000000600027202 */ /* 0x000fe20000000f00 */
[----:B------:R1:W4:Y:S04]  /*134e0*/  LDS.128 R60, [R198+0x2080] ;  /* 0x00208000c63c7984 */ /* 0x0003280000000c00 */
[----:B------:R-:W-:Y:S01]  /*134f0*/  IMAD.WIDE.U32 R6, R4, c[0x0][0x3e8], R2 ;  /* 0x0000fa0004067a25 */ /* 0x000fe200078e0002 */
[----:B------:R1:W1:Y:S01]  /*13500*/  LDS.128 R76, [R198+0x3080] ;  /* 0x00308000c64c7984 */ /* 0x0002620000000c00 */
[----:B------:R-:W-:-:S02]  /*13510*/  MOV R2, R8 ;  /* 0x0000000800027202 */ /* 0x000fc40000000f00 */
[----:B------:R-:W-:Y:S01]  /*13520*/  IMAD R3, R5, c[0x0][0x3f0], RZ ;  /* 0x0000fc0005037a24 */ /* 0x000fe200078e02ff */
[----:B------:R1:W1:Y:S01]  /*13530*/  LDS.128 R24, [R198+0x4080] ;  /* 0x00408000c6187984 */ /* 0x0002620000000c00 */
[----:B------:R-:W-:Y:S01]  /*13540*/  IMAD R5, R4, c[0x0][0x3ec], R7 ;  /* 0x0000fb0004057a24 */ /* 0x000fe200078e0207 */
[----:B------:R-:W-:Y:S01]  /*13550*/  MOV R4, R6 ;  /* 0x0000000600047202 */ /* 0x000fe20000000f00 */
[C---:B------:R-:W-:Y:S01]  /*13560*/  IMAD R7, R0.reuse, c[0x0][0x3f4], R3 ;  /* 0x0000fd0000077a24 */ /* 0x040fe200078e0203 */
[----:B------:R1:W1:Y:S01]  /*13570*/  LDS.128 R40, [R198+0x5080] ;  /* 0x00508000c6287984 */ /* 0x0002620000000c00 */
[----:B------:R-:W-:Y:S02]  /*13580*/  @P3 SHF.R.U32.HI R2, RZ, c[0x0][0x4f0], R9 ;  /* 0x00013c00ff023a19 */ /* 0x000fe40000011609 */
[----:B------:R-:W-:Y:S01]  /*13590*/  IMAD.WIDE.U32 R4, R0, c[0x0][0x3f0], R4 ;  /* 0x0000fc0000047a25 */ /* 0x000fe200078e0004 */
[----:B------:R1:W1:Y:S01]  /*135a0*/  LDS.128 R56, [R198+0x6080] ;  /* 0x00608000c6387984 */ /* 0x0002620000000c00 */
[----:B------:R-:W-:-:S02]  /*135b0*/  SHF.R.S32.HI R3, RZ, 0x1f, R2 ;  /* 0x0000001fff037819 */ /* 0x000fc40000011402 */
[----:B------:R-:W-:Y:S01]  /*135c0*/  IADD3 R0, -R2, RZ, RZ ;  /* 0x000000ff02007210 */ /* 0x000fe20007ffe1ff */
[----:B------:R1:W1:Y:S01]  /*135d0*/  LDS.128 R72, [R198+0x7080] ;  /* 0x00708000c6487984 */ /* 0x0002620000000c00 */
[----:B------:R-:W-:Y:S01]  /*135e0*/  IADD3 R5, R5, R7, RZ ;  /* 0x0000000705057210 */ /* 0x000fe20007ffe0ff */
[----:B------:R-:W-:Y:S02]  /*135f0*/  IMAD R3, R3, c[0x0][0x3e0], RZ ;  /* 0x0000f80003037a24 */ /* 0x000fe400078e02ff */
[----:B------:R1:W1:Y:S01]  /*13600*/  LDS.128 R20, [R198+0x8080] ;  /* 0x00808000c6147984 */ /* 0x0002620000000c00 */
[----:B------:R-:W-:Y:S02]  /*13610*/  IMAD R0, R0, c[0x0][0x4e8], R8 ;  /* 0x00013a0000007a24 */ /* 0x000fe400078e0208 */
[C---:B------:R-:W-:Y:S01]  /*13620*/  IMAD R6, R2.reuse, c[0x0][0x3e4], R3 ;  /* 0x0000f90002067a24 */ /* 0x040fe200078e0203 */
[----:B------:R1:W1:Y:S01]  /*13630*/  LDS.128 R36, [R198+0x9080] ;  /* 0x00908000c6247984 */ /* 0x0002620000000c00 */
[----:B------:R-:W-:Y:S01]  /*13640*/  IMAD.WIDE.U32 R2, R2, c[0x0][0x3e0], R4 ;  /* 0x0000f80002027a25 */ /* 0x000fe200078e0004 */
[----:B------:R-:W-:-:S02]  /*13650*/  SHF.R.S32.HI R4, RZ, 0x1f, R0 ;  /* 0x0000001fff047819 */ /* 0x000fc40000011400 */
[----:B------:R1:W1:Y:S01]  /*13660*/  LDS.128 R52, [R198+0xa080] ;  /* 0x00a08000c6347984 */ /* 0x0002620000000c00 */
[----:B------:R-:W-:Y:S02]  /*13670*/  LEA R5, R229, R208, 0x7 ;  /* 0x000000d0e5057211 */ /* 0x000fe400078e38ff */
[----:B------:R-:W-:Y:S01]  /*13680*/  IADD3 R3, R3, R6, RZ ;  /* 0x0000000603037210 */ /* 0x000fe20007ffe0ff */
[----:B------:R1:W1:Y:S01]  /*13690*/  LDS.128 R68, [R198+0xb080] ;  /* 0x00b08000c6447984 */ /* 0x0002620000000c00 */
[----:B------:R-:W-:-:S03]  /*136a0*/  IMAD R4, R4, c[0x0][0x3d8], RZ ;  /* 0x0000f60004047a24 */ /* 0x000fc600078e02ff */
[----:B------:R1:W1:Y:S01]  /*136b0*/  LDS.128 R16, [R198+0xc080] ;  /* 0x00c08000c6107984 */ /* 0x0002620000000c00 */
[----:B------:R-:W-:-:S03]  /*136c0*/  IMAD.WIDE.U32 R2, R0, c[0x0][0x3d8], R2 ;  /* 0x0000f60000027a25 */ /* 0x000fc600078e0002 */
[----:B------:R1:W1:Y:S01]  /*136d0*/  LDS.128 R32, [R198+0xd080] ;  /* 0x00d08000c6207984 */ /* 0x0002620000000c00 */
[----:B------:R-:W-:Y:S01]  /*136e0*/  IMAD R0, R0, c[0x0][0x3dc], R4 ;  /* 0x0000f70000007a24 */ /* 0x000fe200078e0204 */
[C---:B------:R-:W-:Y:S02]  /*136f0*/  LEA R14, P0, R2.reuse, c[0x0][0x380], 0x1 ;  /* 0x0000e000020e7a11 */ /* 0x040fe400078008ff */
[----:B------:R1:W1:Y:S02]  /*13700*/  LDS.128 R48, [R198+0xe080] ;  /* 0x00e08000c6307984 */ /* 0x0002640000000c00 */
[----:B------:R-:W-:Y:S02]  /*13710*/  IADD3 R0, R3, R0, RZ ;  /* 0x0000000003007210 */ /* 0x000fe40007ffe0ff */
[----:B------:R1:W1:Y:S02]  /*13720*/  LDS.128 R64, [R198+0xf080] ;  /* 0x00f08000c6407984 */ /* 0x0002640000000c00 */
[----:B------:R-:W-:Y:S01]  /*13730*/  LEA.HI.X R13, R2, c[0x0][0x384], R0, 0x1, P0 ;  /* 0x0000e100020d7a11 */ /* 0x000fe200000f0c00 */
[----:B------:R-:W-:Y:S05]  /*13740*/  BRA.DIV ~URZ, `(.L_x_282) ;  /* 0x000049227f007947 */ /* 0x000fea000b800000 */
[----:B--234-:R2:W3:Y:S02]  /*13750*/  SHFL.IDX PT, R4, R13, RZ, 0x181f ;  /* 0x00181fff0d047589 */ /* 0x01c4e400000e0000 */
.L_x_353:
[----:B------:R-:W-:Y:S05]  /*13760*/  BRA.DIV ~URZ, `(.L_x_283) ;  /* 0x000049727f007947 */ /* 0x000fea000b800000 */
[----:B------:R4:W2:Y:S02]  /*13770*/  SHFL.IDX PT, R0, R14, RZ, 0x181f ;  /* 0x00181fff0e007589 */ /* 0x0008a400000e0000 */
.L_x_354:
[----:B------:R-:W-:Y:S01]  /*13780*/  ISETP.GE.AND P0, PT, R5, R12, PT ;  /* 0x0000000c0500720c */ /* 0x000fe20003f06270 */
[----:B------:R-:W-:-:S12]  /*13790*/  BSSY B0, `(.L_x_284) ;  /* 0x0000012000007945 */ /* 0x000fd80003800000 */
[----:B------:R-:W-:Y:S05]  /*137a0*/  @P0 BRA `(.L_x_285) ;  /* 0x0000010000000947 */ /* 0x000fea0003800000 */
[----:B------:R-:W-:Y:S02]  /*137b0*/  ISETP.GE.AND P3, PT, R132, c[0x0][0x3c8], PT ;  /* 0x0000f20084007a0c */ /* 0x000fe40003f66270 */
[----:B------:R-:W-:Y:S02]  /*137c0*/  ISETP.GE.AND P2, PT, R135, c[0x0][0x3c8], PT ;  /* 0x0000f20087007a0c */ /* 0x000fe40003f46270 */
[----:B------:R-:W-:Y:S02]  /*137d0*/  ISETP.GE.AND P1, PT, R199, c[0x0][0x3c8], PT ;  /* 0x0000f200c7007a0c */ /* 0x000fe40003f26270 */
[----:B------:R-:W-:-:S07]  /*137e0*/  ISETP.GE.AND P0, PT, R200, c[0x0][0x3c8], PT ;  /* 0x0000f200c8007a0c */ /* 0x000fce0003f06270 */
[-C--:B--2---:R-:W-:Y:S02]  /*137f0*/  @!P3 LEA R10, P4, R132, R0.reuse, 0x1 ;  /* 0x00000000840ab211 */ /* 0x084fe400078808ff */
[-C--:B------:R-:W-:Y:S02]  /*13800*/  @!P2 LEA R8, P6, R204, R0.reuse, 0x1 ;  /* 0x00000000cc08a211 */ /* 0x080fe400078c08ff */
[C---:B------:R-:W-:Y:S02]  /*13810*/  @!P1 LEA R6, P5, R199.reuse, R0, 0x1 ;  /* 0x00000000c7069211 */ /* 0x040fe400078a08ff */
[----:B---3--:R-:W-:Y:S02]  /*13820*/  @!P3 LEA.HI.X R11, R132, R4, R133, 0x1, P4 ;  /* 0x00000004840bb211 */ /* 0x008fe400020f0c85 */
[----:B------:R-:W-:Y:S02]  /*13830*/  @!P0 LEA R2, P4, R200, R0, 0x1 ;  /* 0x00000000c8028211 */ /* 0x000fe400078808ff */
[-C--:B------:R-:W-:Y:S01]  /*13840*/  @!P2 LEA.HI.X R9, R204, R4.reuse, R209, 0x1, P6 ;  /* 0x00000004cc09a211 */ /* 0x080fe200030f0cd1 */
[----:B------:R2:W-:Y:S01]  /*13850*/  @!P3 ST.E.128 [R10.64], R28 ;  /* 0x0000001c0a00b985 */ /* 0x0005e2000c101d08 */
[----:B------:R-:W-:-:S02]  /*13860*/  @!P1 LEA.HI.X R7, R199, R4, R211, 0x1, P5 ;  /* 0x00000004c7079211 */ /* 0x000fc400028f0cd3 */
[----:B------:R-:W-:Y:S01]  /*13870*/  @!P0 LEA.HI.X R3, R200, R4, R210, 0x1, P4 ;  /* 0x00000004c8038211 */ /* 0x000fe200020f0cd2 */
[----:B-1----:R2:W-:Y:S04]  /*13880*/  @!P2 ST.E.128 [R8.64], R24 ;  /* 0x000000180800a985 */ /* 0x0025e8000c101d08 */
[----:B------:R2:W-:Y:S04]  /*13890*/  @!P1 ST.E.128 [R6.64], R20 ;  /* 0x0000001406009985 */ /* 0x0005e8000c101d08 */
[----:B------:R2:W-:Y:S02]  /*138a0*/  @!P0 ST.E.128 [R2.64], R16 ;  /* 0x0000001002008985 */ /* 0x0005e4000c101d08 */
.L_x_285:
[----:B------:R-:W-:Y:S05]  /*138b0*/  BSYNC B0 ;  /* 0x0000000000007941 */ /* 0x000fea0003800000 */
.L_x_284:
[----:B------:R-:W-:Y:S05]  /*138c0*/  BRA.DIV ~URZ, `(.L_x_286) ;  /* 0x000048827f007947 */ /* 0x000fea000b800000 */
[----:B---3--:R3:W4:Y:S04]  /*138d0*/  SHFL.IDX PT, R4, R13, 0x1, 0x181f ;  /* 0x00381f000d047f89 */ /* 0x00872800000e0000 */
[----:B--2---:R3:W2:Y:S02]  /*138e0*/  SHFL.IDX PT, R0, R14, 0x1, 0x181f ;  /* 0x00381f000e007f89 */ /* 0x0046a400000e0000 */
.L_x_355:
[----:B------:R-:W-:Y:S01]  /*138f0*/  IADD3 R2, R5, 0x20, RZ ;  /* 0x0000002005027810 */ /* 0x000fe20007ffe0ff */
[----:B------:R-:W-:Y:S03]  /*13900*/  BSSY B0, `(.L_x_287) ;  /* 0x0000013000007945 */ /* 0x000fe60003800000 */
[----:B------:R-:W-:-:S13]  /*13910*/  ISETP.GE.AND P0, PT, R2, R12, PT ;  /* 0x0000000c0200720c */ /* 0x000fda0003f06270 */
        /* <DEDUP_REMOVED lines=8> */
[----:B----4-:R-:W-:Y:S02]  /*139a0*/  @!P3 LEA.HI.X R11, R132, R4, R133, 0x1, P4 ;  /* 0x00000004840bb211 */ /* 0x010fe400020f0c85 */
        /* <DEDUP_REMOVED lines=8> */
.L_x_288:
[----:B------:R-:W-:Y:S05]  /*13a30*/  BSYNC B0 ;  /* 0x0000000000007941 */ /* 0x000fea0003800000 */
.L_x_287:
[----:B------:R-:W-:Y:S05]  /*13a40*/  BRA.DIV ~URZ, `(.L_x_289) ;  /* 0x000047d27f007947 */ /* 0x000fea000b800000 */
[----:B----4-:R4:W3:Y:S02]  /*13a50*/  SHFL.IDX PT, R4, R13, 0x2, 0x181f ;  /* 0x00581f000d047f89 */ /* 0x0108e400000e0000 */
.L_x_356:
[----:B------:R-:W-:Y:S05]  /*13a60*/  BRA.DIV ~URZ, `(.L_x_290) ;  /* 0x000048227f007947 */ /* 0x000fea000b800000 */
[----:B--2---:R2:W4:Y:S02]  /*13a70*/  SHFL.IDX PT, R0, R14, 0x2, 0x181f ;  /* 0x00581f000e007f89 */ /* 0x00452400000e0000 */
.L_x_357:
        /* <DEDUP_REMOVED lines=8> */
[-C--:B----4-:R-:W-:Y:S02]  /*13b00*/  @!P3 LEA R10, P4, R132, R0.reuse, 0x1 ;  /* 0x00000000840ab211 */ /* 0x090fe400078808ff */
        /* <DEDUP_REMOVED lines=11> */
.L_x_292:
[----:B------:R-:W-:Y:S05]  /*13bc0*/  BSYNC B0 ;  /* 0x0000000000007941 */ /* 0x000fea0003800000 */
.L_x_291:
[----:B------:R-:W-:Y:S05]  /*13bd0*/  BRA.DIV ~URZ, `(.L_x_293) ;  /* 0x000047227f007947 */ /* 0x000fea000b800000 */
[----:B---3--:R3:W2:Y:S04]  /*13be0*/  SHFL.IDX PT, R4, R13, 0x3, 0x181f ;  /* 0x00781f000d047f89 */ /* 0x0086a800000e0000 */
[----:B----4-:R3:W4:Y:S02]  /*13bf0*/  SHFL.IDX PT, R0, R14, 0x3, 0x181f ;  /* 0x00781f000e007f89 */ /* 0x01072400000e0000 */
.L_x_358:
[----:B------:R-:W-:-:S04]  /*13c00*/  IADD3 R2, R5, 0x60, RZ ;  /* 0x0000006005027810 */ /* 0x000fc80007ffe0ff */
[----:B------:R-:W-:-:S13]  /*13c10*/  ISETP.GE.AND P0, PT, R2, R12, PT ;  /* 0x0000000c0200720c */ /* 0x000fda0003f06270 */
[----:B------:R-:W-:Y:S05]  /*13c20*/  @P0 BRA `(.L_x_294) ;  /* 0x00002bf000000947 */ /* 0x000fea0003800000 */
[----:B------:R-:W-:Y:S02]  /*13c30*/  ISETP.GE.AND P2, PT, R132, c[0x0][0x3c8], PT ;  /* 0x0000f20084007a0c */ /* 0x000fe40003f46270 */
[----:B------:R-:W-:Y:S02]  /*13c40*/  ISETP.GE.AND P1, PT, R135, c[0x0][0x3c8], PT ;  /* 0x0000f20087007a0c */ /* 0x000fe40003f26270 */
[----:B------:R-:W-:-:S09]  /*13c50*/  ISETP.GE.AND P0, PT, R199, c[0x0][0x3c8], PT ;  /* 0x0000f200c7007a0c */ /* 0x000fd20003f06270 */
[-C--:B----4-:R-:W-:Y:S02]  /*13c60*/  @!P2 LEA R8, P5, R132, R0.reuse, 0x1 ;  /* 0x000000008408a211 */ /* 0x090fe400078a08ff */
[-C--:B------:R-:W-:Y:S02]  /*13c70*/  @!P1 LEA R6, P4, R204, R0.reuse, 0x1 ;  /* 0x00000000cc069211 */ /* 0x080fe400078808ff */
[C---:B------:R-:W-:Y:S02]  /*13c80*/  @!P0 LEA R2, P3, R199.reuse, R0, 0x1 ;  /* 0x00000000c7028211 */ /* 0x040fe400078608ff */
[-C--:B--2---:R-:W-:Y:S02]  /*13c90*/  @!P2 LEA.HI.X R9, R132, R4.reuse, R133, 0x1, P5 ;  /* 0x000000048409a211 */ /* 0x084fe400028f0c85 */
[-C--:B------:R-:W-:Y:S02]  /*13ca0*/  @!P1 LEA.HI.X R7, R204, R4.reuse, R209, 0x1, P4 ;  /* 0x00000004cc079211 */ /* 0x080fe400020f0cd1 */
[----:B------:R-:W-:Y:S01]  /*13cb0*/  @!P0 LEA.HI.X R3, R199, R4, R211, 0x1, P3 ;  /* 0x00000004c7038211 */ /* 0x000fe200018f0cd3 */
[----:B-1----:R1:W-:Y:S04]  /*13cc0*/  @!P2 ST.E.128 [R8.64], R76 ;  /* 0x0000004c0800a985 */ /* 0x0023e8000c101d08 */
[----:B------:R1:W-:Y:S04]  /*13cd0*/  @!P1 ST.E.128 [R6.64], R72 ;  /* 0x0000004806009985 */ /* 0x0003e8000c101d08 */
[----:B------:R1:W-:Y:S01]  /*13ce0*/  @!P0 ST.E.128 [R2.64], R68 ;  /* 0x0000004402008985 */ /* 0x0003e2000c101d08 */
[----:B------:R-:W-:-:S13]  /*13cf0*/  ISETP.GE.AND P0, PT, R200, c[0x0][0x3c8], PT ;  /* 0x0000f200c8007a0c */ /* 0x000fda0003f06270 */
[----:B------:R-:W-:Y:S05]  /*13d00*/  @P0 BRA `(.L_x_294) ;  /* 0x00002b1000000947 */ /* 0x000fea0003800000 */
[----:B-1----:R-:W-:-:S04]  /*13d10*/  LEA R2, P0, R200, R0, 0x1 ;  /* 0x00000000c8027211 */ /* 0x002fc800078008ff */
[----:B------:R-:W-:-:S05]  /*13d20*/  LEA.HI.X R3, R200, R4, R210, 0x1, P0 ;  /* 0x00000004c8037211 */ /* 0x000fca00000f0cd2 */
[----:B------:R1:W-:Y:S01]  /*13d30*/  ST.E.128 [R2.64], R64 ;  /* 0x0000004002007985 */ /* 0x0003e2000c101d08 */
[----:B------:R-:W-:Y:S05]  /*13d40*/  BRA `(.L_x_294) ;  /* 0x00002ad000007947 */ /* 0x000fea0003800000 */
.L_x_281:
[----:B------:R-:W-:Y:S02]  /*13d50*/  IMAD R11, R11, c[0x0][0x408], RZ ;  /* 0x000102000b0b7a24 */ /* 0x000fe400078e02ff */
[----:B-1----:R-:W-:-:S04]  /*13d60*/  IMAD.WIDE.U32 R6, R2, c[0x0][0x408], RZ ;  /* 0x0001020002067a25 */ /* 0x002fc800078e00ff */
[----:B------:R-:W-:Y:S01]  /*13d70*/  IMAD R11, R2, c[0x0][0x40c], R11 ;  /* 0x00010300020b7a24 */ /* 0x000fe200078e020b */
[----:B------:R-:W-:-:S04]  /*13d80*/  SHF.R.S32.HI R2, RZ, 0x1f, R0 ;  /* 0x0000001fff027819 */ /* 0x000fc80000011400 */
[----:B------:R-:W-:Y:S01]  /*13d90*/  IADD3 R7, R7, R11, RZ ;  /* 0x0000000b07077210 */ /* 0x000fe20007ffe0ff */
[----:B------:R-:W-:-:S04]  /*13da0*/  IMAD R2, R2, c[0x0][0x440], RZ ;  /* 0x0001100002027a24 */ /* 0x000fc800078e02ff */
[----:B------:R-:W-:-:S04]  /*13db0*/  IMAD.WIDE.U32 R6, R4, c[0x0][0x438], R6 ;  /* 0x00010e0004067a25 */ /* 0x000fc800078e0006 */
[----:B------:R-:W-:Y:S01]  /*13dc0*/  IMAD R5, R4, c[0x0][0x43c], R7 ;  /* 0x00010f0004057a24 */ /* 0x000fe200078e0207 */
[----:B------:R-:W-:-:S05]  /*13dd0*/  MOV R4, R6 ;  /* 0x0000000600047202 */ /* 0x000fca0000000f00 */
[----:B------:R-:W-:-:S04]  /*13de0*/  IMAD.WIDE.U32 R4, R0, c[0x0][0x440], R4 ;  /* 0x0001100000047a25 */ /* 0x000fc800078e0004 */
[----:B------:R-:W-:Y:S02]  /*13df0*/  IMAD R0, R0, c[0x0][0x444], R2 ;  /* 0x0001110000007a24 */ /* 0x000fe400078e0202 */
[----:B------:R-:W-:-:S03]  /*13e00*/  @P3 IMAD.HI.U32 R2, R3, c[0x0][0x4ec], RZ ;  /* 0x00013b0003023a27 */ /* 0x000fc600078e00ff */
[----:B------:R-:W-:Y:S02]  /*13e10*/  IADD3 R5, R5, R0, RZ ;  /* 0x0000000005057210 */ /* 0x000fe40007ffe0ff */
[----:B------:R-:W-:Y:S02]  /*13e20*/  MOV R0, R3 ;  /* 0x0000000300007202 */ /* 0x000fe40000000f00 */
[----:B------:R-:W-:Y:S01]  /*13e30*/  @P3 SHF.R.U32.HI R0, RZ, c[0x0][0x4f0], R2 ;  /* 0x00013c00ff003a19 */ /* 0x000fe20000011602 */
[----:B------:R-:W-:-:S03]  /*13e40*/  IMAD.WIDE.U32 R4, R245, c[0x0][0x448], R4 ;  /* 0x00011200f5047a25 */ /* 0x000fc600078e0004 */
[----:B------:R-:W-:Y:S01]  /*13e50*/  SHF.R.S32.HI R2, RZ, 0x1f, R0 ;  /* 0x0000001fff027819 */ /* 0x000fe20000011400 */
[----:B------:R-:W-:Y:S01]  /*13e60*/  IMAD R5, R245, c[0x0][0x44c], R5 ;  /* 0x00011300f5057a24 */ /* 0x000fe200078e0205 */
[----:B------:R-:W-:-:S03]  /*13e70*/  IADD3 R6, -R0, RZ, RZ ;  /* 0x000000ff00067210 */ /* 0x000fc60007ffe1ff */
[----:B------:R-:W-:Y:S02]  /*13e80*/  IMAD R7, R2, c[0x0][0x430], RZ ;  /* 0x00010c0002077a24 */ /* 0x000fe400078e02ff */
[----:B------:R-:W-:Y:S02]  /*13e90*/  IMAD R6, R6, c[0x0][0x4e8], R3 ;  /* 0x00013a0006067a24 */ /* 0x000fe400078e0203 */
[----:B------:R-:W-:-:S04]  /*13ea0*/  IMAD.WIDE.U32 R2, R0, c[0x0][0x430], R4 ;  /* 0x00010c0000027a25 */ /* 0x000fc800078e0004 */
[----:B------:R-:W-:-:S05]  /*13eb0*/  IMAD R0, R0, c[0x0][0x434], R7 ;  /* 0x00010d0000007a24 */ /* 0x000fca00078e0207 */
[----:B------:R-:W-:Y:S02]  /*13ec0*/  IADD3 R3, R3, R0, RZ ;  /* 0x0000000003037210 */ /* 0x000fe40007ffe0ff */
[----:B------:R-:W-:-:S03]  /*13ed0*/  SHF.R.S32.HI R0, RZ, 0x1f, R6 ;  /* 0x0000001fff007819 */ /* 0x000fc60000011406 */
[----:B------:R-:W-:-:S04]  /*13ee0*/  IMAD.WIDE.U32 R2, R6, c[0x0][0x428], R2 ;  /* 0x00010a0006027a25 */ /* 0x000fc800078e0002 */
[----:B------:R-:W-:Y:S01]  /*13ef0*/  IMAD R0, R0, c[0x0][0x428], RZ ;  /* 0x00010a0000007a24 */ /* 0x000fe200078e02ff */
[----:B------:R-:W-:-:S03]  /*13f00*/  LEA R12, P1, R2, c[0x0][0x400], 0x2 ;  /* 0x00010000020c7a11 */ /* 0x000fc600078210ff */
[----:B------:R-:W-:-:S05]  /*13f10*/  IMAD R6, R6, c[0x0][0x42c], R0 ;  /* 0x00010b0006067a24 */ /* 0x000fca00078e0200 */
[----:B------:R-:W-:-:S04]  /*13f20*/  IADD3 R6, R3, R6, RZ ;  /* 0x0000000603067210 */ /* 0x000fc80007ffe0ff */
[----:B------:R-:W-:Y:S01]  /*13f30*/  LEA.HI.X R5, R2, c[0x0][0x404], R6, 0x2, P1 ;  /* 0x0001010002057a11 */ /* 0x000fe200008f1406 */
[----:B------:R-:W-:Y:S05]  /*13f40*/  BRA.DIV ~URZ, `(.L_x_295) ;  /* 0x000044827f007947 */ /* 0x000fea000b800000 */
[----:B------:R1:W2:Y:S02]  /*13f50*/  SHFL.IDX PT, R4, R5, RZ, 0x1c1f ;  /* 0x001c1fff05047589 */ /* 0x0002a400000e0000 */
.L_x_359:
[----:B------:R-:W-:Y:S05]  /*13f60*/  BRA.DIV ~URZ, `(.L_x_296) ;  /* 0x000044d27f007947 */ /* 0x000fea000b800000 */
[----:B------:R3:W4:Y:S02]  /*13f70*/  SHFL.IDX PT, R0, R12, RZ, 0x1c1f ;  /* 0x001c1fff0c007589 */ /* 0x00072400000e0000 */
.L_x_360:
[----:B------:R-:W-:Y:S01]  /*13f80*/  BSSY B0, `(.L_x_297) ;  /* 0x00000d4000007945 */ /* 0x000fe20003800000 */
[----:B------:R-:W-:Y:S05]  /*13f90*/  @P0 BRA `(.L_x_298) ;  /* 0x00000d2000000947 */ /* 0x000fea0003800000 */
[C---:B------:R-:W-:Y:S02]  /*13fa0*/  ISETP.GE.AND P0, PT, R248.reuse, c[0x0][0x3c8], PT ;  /* 0x0000f200f8007a0c */ /* 0x040fe40003f06270 */
[C---:B------:R-:W-:Y:S02]  /*13fb0*/  IADD3 R8, R248.reuse, 0x8, RZ ;  /* 0x00000008f8087810 */ /* 0x040fe40007ffe0ff */
[C---:B------:R-:W-:Y:S02]  /*13fc0*/  IADD3 R9, R248.reuse, 0x8, RZ ;  /* 0x00000008f8097810 */ /* 0x040fe40007ffe0ff */
[----:B------:R-:W-:Y:S02]  /*13fd0*/  IADD3 R7, R248, 0x10, RZ ;  /* 0x00000010f8077810 */ /* 0x000fe40007ffe0ff */
[----:B------:R-:W-:-:S02]  /*13fe0*/  SHF.R.S32.HI R9, RZ, 0x1f, R9 ;  /* 0x0000001fff097819 */ /* 0x000fc40000011409 */
[C---:B------:R-:W-:Y:S02]  /*13ff0*/  IADD3 R6, R248.reuse, 0x18, RZ ;  /* 0x00000018f8067810 */ /* 0x040fe40007ffe0ff */
[----:B------:R-:W-:Y:S01]  /*14000*/  IADD3 R14, R248, 0x60, RZ ;  /* 0x00000060f80e7810 */ /* 0x000fe20007ffe0ff */
[----:B----4-:R-:W-:Y:S01]  /*14010*/  @!P0 IMAD.MOV.U32 R2, RZ, RZ, R0 ;  /* 0x000000ffff028224 */ /* 0x010fe200078e0000 */
[----:B------:R-:W-:Y:S01]  /*14020*/  ISETP.GE.AND P2, PT, R6, c[0x0][0x3c8], PT ;  /* 0x0000f20006007a0c */ /* 0x000fe20003f46270 */
[----:B--2---:R-:W-:Y:S01]  /*14030*/  @!P0 IMAD.MOV.U32 R3, RZ, RZ, R4 ;  /* 0x000000ffff038224 */ /* 0x004fe200078e0004 */
[----:B------:R-:W-:Y:S02]  /*14040*/  ISETP.GE.AND P3, PT, R14, c[0x0][0x3c8], PT ;  /* 0x0000f2000e007a0c */ /* 0x000fe40003f66270 */
[C---:B------:R-:W-:Y:S01]  /*14050*/  IADD3 R10, R248.reuse, 0x70, RZ ;  /* 0x00000070f80a7810 */ /* 0x040fe20007ffe0ff */
[C---:B------:R-:W-:Y:S01]  /*14060*/  @!P0 IMAD.WIDE R2, R248.reuse, 0x4, R2 ;  /* 0x00000004f8028825 */ /* 0x040fe200078e0202 */
[----:B------:R-:W-:-:S02]  /*14070*/  IADD3 R15, R248, 0x60, RZ ;  /* 0x00000060f80f7810 */ /* 0x000fc40007ffe0ff */
[----:B------:R-:W-:Y:S02]  /*14080*/  ISETP.GE.AND P4, PT, R10, c[0x0][0x3c8], PT ;  /* 0x0000f2000a007a0c */ /* 0x000fe40003f86270 */
[----:B------:R2:W-:Y:S01]  /*14090*/  @!P0 ST.E.64 [R2.64], R136 ;  /* 0x0000008802008985 */ /* 0x0005e2000c101b08 */
[----:B------:R-:W-:Y:S02]  /*140a0*/  ISETP.GE.AND P0, PT, R8, c[0x0][0x3c8], PT ;  /* 0x0000f20008007a0c */ /* 0x000fe40003f06270 */
[----:B------:R-:W-:Y:S02]  /*140b0*/  SHF.R.S32.HI R15, RZ, 0x1f, R15 ;  /* 0x0000001fff0f7819 */ /* 0x000fe4000001140f */
[C---:B------:R-:W-:Y:S02]  /*140c0*/  IADD3 R11, R248.reuse, 0x68, RZ ;  /* 0x00000068f80b7810 */ /* 0x040fe40007ffe0ff */
[----:B------:R-:W-:Y:S02]  /*140d0*/  IADD3 R16, R248, 0xa0, RZ ;  /* 0x000000a0f8107810 */ /* 0x000fe40007ffe0ff */
[----:B------:R-:W-:-:S02]  /*140e0*/  SHF.R.S32.HI R11, RZ, 0x1f, R11 ;  /* 0x0000001fff0b7819 */ /* 0x000fc4000001140b */
[----:B------:R-:W-:-:S03]  /*140f0*/  SHF.R.S32.HI R16, RZ, 0x1f, R16 ;  /* 0x0000001fff107819 */ /* 0x000fc60000011410 */
[----:B--2---:R-:W-:-:S04]  /*14100*/  @!P0 LEA R2, P1, R8, R0, 0x2 ;  /* 0x0000000008028211 */ /* 0x004fc800078210ff */
[----:B------:R-:W-:Y:S02]  /*14110*/  @!P0 LEA.HI.X R3, R8, R4, R9, 0x2, P1 ;  /* 0x0000000408038211 */ /* 0x000fe400008f1409 */
[C---:B------:R-:W-:Y:S02]  /*14120*/  IADD3 R8, R248.reuse, 0x10, RZ ;  /* 0x00000010f8087810 */ /* 0x040fe40007ffe0ff */
[----:B------:R-:W-:Y:S01]  /*14130*/  IADD3 R9, R248, 0x30, RZ ;  /* 0x00000030f8097810 */ /* 0x000fe20007ffe0ff */
[----:B------:R2:W-:Y:S01]  /*14140*/  @!P0 ST.E.64 [R2.64], R152 ;  /* 0x0000009802008985 */ /* 0x0005e2000c101b08 */
[----:B------:R-:W-:Y:S02]  /*14150*/  ISETP.GE.AND P0, PT, R7, c[0x0][0x3c8], PT ;  /* 0x0000f20007007a0c */ /* 0x000fe40003f06270 */
[----:B------:R-:W-:Y:S02]  /*14160*/  SHF.R.S32.HI R8, RZ, 0x1f, R8 ;  /* 0x0000001fff087819 */ /* 0x000fe40000011408 */
[----:B------:R-:W-:-:S09]  /*14170*/  SHF.R.S32.HI R9, RZ, 0x1f, R9 ;  /* 0x0000001fff097819 */ /* 0x000fd20000011409 */
[----:B--2---:R-:W-:-:S04]  /*14180*/  @!P0 LEA R2, P1, R7, R0, 0x2 ;  /* 0x0000000007028211 */ /* 0x004fc800078210ff */
[----:B------:R-:W-:Y:S02]  /*14190*/  @!P0 LEA.HI.X R3, R7, R4, R8, 0x2, P1 ;  /* 0x0000000407038211 */ /* 0x000fe400008f1408 */
[C---:B------:R-:W-:Y:S02]  /*141a0*/  IADD3 R7, R248.reuse, 0x18, RZ ;  /* 0x00000018f8077810 */ /* 0x040fe40007ffe0ff */
[----:B------:R-:W-:Y:S01]  /*141b0*/  ISETP.GE.AND P1, PT, R247, c[0x0][0x3c8], PT ;  /* 0x0000f200f7007a0c */ /* 0x000fe20003f26270 */
[----:B------:R2:W-:Y:S01]  /*141c0*/  @!P0 ST.E.64 [R2.64], R148 ;  /* 0x0000009402008985 */ /* 0x0005e2000c101b08 */
[----:B------:R-:W-:Y:S02]  /*141d0*/  SHF.R.S32.HI R7, RZ, 0x1f, R7 ;  /* 0x0000001fff077819 */ /* 0x000fe40000011407 */
[----:B------:R-:W-:Y:S02]  /*141e0*/  IADD3 R8, R248, 0x30, RZ ;  /* 0x00000030f8087810 */ /* 0x000fe40007ffe0ff */
[----:B--2---:R-:W-:-:S04]  /*141f0*/  @!P2 LEA R2, P0, R6, R0, 0x2 ;  /* 0x000000000602a211 */ /* 0x004fc800078010ff */
[----:B------:R-:W-:Y:S02]  /*14200*/  @!P2 LEA.HI.X R3, R6, R4, R7, 0x2, P0 ;  /* 0x000000040603a211 */ /* 0x000fe400000f1407 */
[----:B------:R-:W-:Y:S02]  /*14210*/  SHF.R.S32.HI R6, RZ, 0x1f, R247 ;  /* 0x0000001fff067819 */ /* 0x000fe400000114f7 */
[----:B------:R-:W-:Y:S01]  /*14220*/  IADD3 R7, R248, 0x38, RZ ;  /* 0x00000038f8077810 */ /* 0x000fe20007ffe0ff */
[----:B------:R2:W-:Y:S01]  /*14230*/  @!P2 ST.E.64 [R2.64], R144 ;  /* 0x000000900200a985 */ /* 0x0005e2000c101b08 */
[----:B------:R-:W-:Y:S02]  /*14240*/  ISETP.GE.AND P2, PT, R246, c[0x0][0x3c8], PT ;  /* 0x0000f200f6007a0c */ /* 0x000fe40003f46270 */
[----:B--2---:R-:W-:-:S04]  /*14250*/  @!P1 LEA R2, P0, R247, R0, 0x2 ;  /* 0x00000000f7029211 */ /* 0x004fc800078010ff */
[----:B------:R-:W-:Y:S02]  /*14260*/  @!P1 LEA.HI.X R3, R247, R4, R6, 0x2, P0 ;  /* 0x00000004f7039211 */ /* 0x000fe400000f1406 */
[----:B------:R-:W-:-:S03]  /*14270*/  SHF.R.S32.HI R6, RZ, 0x1f, R246 ;  /* 0x0000001fff067819 */ /* 0x000fc600000114f6 */
[----:B------:R2:W-:Y:S01]  /*14280*/  @!P1 ST.E.64 [R2.64], R156 ;  /* 0x0000009c02009985 */ /* 0x0005e2000c101b08 */
[----:B------:R-:W-:Y:S02]  /*14290*/  ISETP.GE.AND P1, PT, R8, c[0x0][0x3c8], PT ;  /* 0x0000f20008007a0c */ /* 0x000fe40003f26270 */
[----:B--2---:R-:W-:-:S04]  /*142a0*/  @!P2 LEA R2, P0, R246, R0, 0x2 ;  /* 0x00000000f602a211 */ /* 0x004fc800078010ff */
[----:B------:R-:W-:Y:S02]  /*142b0*/  @!P2 LEA.HI.X R3, R246, R4, R6, 0x2, P0 ;  /* 0x00000004f603a211 */ /* 0x000fe400000f1406 */
[----:B------:R-:W-:-:S03]  /*142c0*/  IADD3 R6, R248, 0x40, RZ ;  /* 0x00000040f8067810 */ /* 0x000fc60007ffe0ff */
[----:B------:R2:W-:Y:S01]  /*142d0*/  @!P2 ST.E.64 [R2.64], R24 ;  /* 0x000000180200a985 */ /* 0x0005e2000c101b08 */
[----:B------:R-:W-:Y:S02]  /*142e0*/  ISETP.GE.AND P2, PT, R7, c[0x0][0x3c8], PT ;  /* 0x0000f20007007a0c */ /* 0x000fe40003f46270 */
[----:B--2---:R-:W-:-:S04]  /*142f0*/  @!P1 LEA R2, P0, R8, R0, 0x2 ;  /* 0x0000000008029211 */ /* 0x004fc800078010ff */
[----:B------:R-:W-:Y:S02]  /*14300*/  @!P1 LEA.HI.X R3, R8, R4, R9, 0x2, P0 ;  /* 0x0000000408039211 */ /* 0x000fe400000f1409 */
[C---:B------:R-:W-:Y:S02]  /*14310*/  IADD3 R9, R248.reuse, 0x38, RZ ;  /* 0x00000038f8097810 */ /* 0x040fe40007ffe0ff */
[----:B------:R-:W-:Y:S01]  /*14320*/  IADD3 R8, R248, 0x48, RZ ;  /* 0x00000048f8087810 */ /* 0x000fe20007ffe0ff */
[----:B------:R2:W-:Y:S01]  /*14330*/  @!P1 ST.E.64 [R2.64], R28 ;  /* 0x0000001c02009985 */ /* 0x0005e2000c101b08 */
[----:B------:R-:W-:Y:S02]  /*14340*/  SHF.R.S32.HI R9, RZ, 0x1f, R9 ;  /* 0x0000001fff097819 */ /* 0x000fe40000011409 */
[----:B------:R-:W-:Y:S02]  /*14350*/  ISETP.GE.AND P1, PT, R6, c[0x0][0x3c8], PT ;  /* 0x0000f20006007a0c */ /* 0x000fe40003f26270 */
[----:B--2---:R-:W-:-:S04]  /*14360*/  @!P2 LEA R2, P0, R7, R0, 0x2 ;  /* 0x000000000702a211 */ /* 0x004fc800078010ff */
[----:B------:R-:W-:Y:S02]  /*14370*/  @!P2 LEA.HI.X R3, R7, R4, R9, 0x2, P0 ;  /* 0x000000040703a211 */ /* 0x000fe400000f1409 */
[C---:B------:R-:W-:Y:S02]  /*14380*/  IADD3 R9, R248.reuse, 0x40, RZ ;  /* 0x00000040f8097810 */ /* 0x040fe40007ffe0ff */
[----:B------:R-:W-:Y:S01]  /*14390*/  IADD3 R7, R248, 0x50, RZ ;  /* 0x00000050f8077810 */ /* 0x000fe20007ffe0ff */
[----:B------:R2:W-:Y:S01]  /*143a0*/  @!P2 ST.E.64 [R2.64], R32 ;  /* 0x000000200200a985 */ /* 0x0005e2000c101b08 */
[----:B------:R-:W-:Y:S02]  /*143b0*/  ISETP.GE.AND P2, PT, R8, c[0x0][0x3c8], PT ;  /* 0x0000f20008007a0c */ /* 0x000fe40003f46270 */
[----:B------:R-:W-:Y:S02]  /*143c0*/  SHF.R.S32.HI R9, RZ, 0x1f, R9 ;  /* 0x0000001fff097819 */ /* 0x000fe40000011409 */
        /* <DEDUP_REMOVED lines=23> */
[----:B------:R-:W-:-:S03]  /*14540*/  @!P3 LEA R6, P5, R14, R0, 0x2 ;  /* 0x000000000e06b211 */ /* 0x000fc600078a10ff */
[----:B------:R2:W-:Y:S01]  /*14550*/  @!P2 ST.E.64 [R2.64], R48 ;  /* 0x000000300200a985 */ /* 0x0005e2000c101b08 */
[----:B------:R-:W-:Y:S02]  /*14560*/  @!P3 LEA.HI.X R7, R14, R4, R15, 0x2, P5 ;  /* 0x000000040e07b211 */ /* 0x000fe400028f140f */
[----:B------:R-:W-:Y:S02]  /*14570*/  ISETP.GE.AND P2, PT, R8, c[0x0][0x3c8], PT ;  /* 0x0000f20008007a0c */ /* 0x000fe40003f46270 */
[C---:B------:R-:W-:Y:S01]  /*14580*/  IADD3 R14, R248.reuse, 0x80, RZ ;  /* 0x00000080f80e7810 */ /* 0x040fe20007ffe0ff */
[----:B------:R4:W-:Y:S01]  /*14590*/  @!P3 ST.E.64 [R6.64], R52 ;  /* 0x000000340600b985 */ /* 0x0009e2000c101b08 */
[----:B------:R-:W-:Y:S02]  /*145a0*/  IADD3 R15, R248, 0x70, RZ ;  /* 0x00000070f80f7810 */ /* 0x000fe40007ffe0ff */
[----:B------:R-:W-:Y:S02]  /*145b0*/  ISETP.GE.AND P3, PT, R14, c[0x0][0x3c8], PT ;  /* 0x0000f2000e007a0c */ /* 0x000fe40003f66270 */
[----:B------:R-:W-:-:S02]  /*145c0*/  SHF.R.S32.HI R15, RZ, 0x1f, R15 ;  /* 0x0000001fff0f7819 */ /* 0x000fc4000001140f */
[----:B--2---:R-:W-:-:S04]  /*145d0*/  @!P1 LEA R2, P0, R9, R0, 0x2 ;  /* 0x0000000009029211 */ /* 0x004fc800078010ff */
[----:B------:R-:W-:Y:S02]  /*145e0*/  @!P1 LEA.HI.X R3, R9, R4, R11, 0x2, P0 ;  /* 0x0000000409039211 */ /* 0x000fe400000f140b */
[----:B----4-:R-:W-:Y:S02]  /*145f0*/  @!P4 LEA R6, P5, R10, R0, 0x2 ;  /* 0x000000000a06c211 */ /* 0x010fe400078a10ff */
[C---:B------:R-:W-:Y:S01]  /*14600*/  IADD3 R9, R248.reuse, 0x88, RZ ;  /* 0x00000088f8097810 */ /* 0x040fe20007ffe0ff */
[----:B------:R2:W-:Y:S01]  /*14610*/  @!P1 ST.E.64 [R2.64], R56 ;  /* 0x0000003802009985 */ /* 0x0005e2000c101b08 */
[----:B------:R-:W-:Y:S02]  /*14620*/  IADD3 R11, R248, 0x78, RZ ;  /* 0x00000078f80b7810 */ /* 0x000fe40007ffe0ff */
[----:B------:R-:W-:Y:S02]  /*14630*/  @!P4 LEA.HI.X R7, R10, R4, R15, 0x2, P5 ;  /* 0x000000040a07c211 */ /* 0x000fe400028f140f */
[----:B------:R-:W-:-:S02]  /*14640*/  ISETP.GE.AND P1, PT, R9, c[0x0][0x3c8], PT ;  /* 0x0000f20009007a0c */ /* 0x000fc40003f26270 */
[----:B------:R-:W-:Y:S01]  /*14650*/  SHF.R.S32.HI R11, RZ, 0x1f, R11 ;  /* 0x0000001fff0b7819 */ /* 0x000fe2000001140b */
[----:B------:R4:W-:Y:S01]  /*14660*/  @!P4 ST.E.64 [R6.64], R60 ;  /* 0x0000003c0600c985 */ /* 0x0009e2000c101b08 */
[C---:B------:R-:W-:Y:S02]  /*14670*/  IADD3 R10, R248.reuse, 0x90, RZ ;  /* 0x00000090f80a7810 */ /* 0x040fe40007ffe0ff */
[----:B------:R-:W-:Y:S02]  /*14680*/  IADD3 R15, R248, 0x80, RZ ;  /* 0x00000080f80f7810 */ /* 0x000fe40007ffe0ff */
[----:B------:R-:W-:Y:S02]  /*14690*/  ISETP.GE.AND P4, PT, R10, c[0x0][0x3c8], PT ;  /* 0x0000f2000a007a0c */ /* 0x000fe40003f86270 */
[----:B------:R-:W-:Y:S02]  /*146a0*/  SHF.R.S32.HI R15, RZ, 0x1f, R15 ;  /* 0x0000001fff0f7819 */ /* 0x000fe4000001140f */
[----:B--2---:R-:W-:-:S04]  /*146b0*/  @!P2 LEA R2, P0, R8, R0, 0x2 ;  /* 0x000000000802a211 */ /* 0x004fc800078010ff */
[----:B------:R-:W-:Y:S02]  /*146c0*/  @!P2 LEA.HI.X R3, R8, R4, R11, 0x2, P0 ;  /* 0x000000040803a211 */ /* 0x000fe400000f140b */
[----:B------:R-:W-:Y:S02]  /*146d0*/  IADD3 R8, R248, 0x98, RZ ;  /* 0x00000098f8087810 */ /* 0x000fe40007ffe0ff */
[----:B----4-:R-:W-:Y:S01]  /*146e0*/  @!P3 LEA R6, P5, R14, R0, 0x2 ;  /* 0x000000000e06b211 */ /* 0x010fe200078a10ff */
[----:B------:R2:W-:Y:S01]  /*146f0*/  @!P2 ST.E.64 [R2.64], R64 ;  /* 0x000000400200a985 */ /* 0x0005e2000c101b08 */
[----:B------:R-:W-:Y:S02]  /*14700*/  IADD3 R11, R248, 0x88, RZ ;  /* 0x00000088f80b7810 */ /* 0x000fe40007ffe0ff */
[----:B------:R-:W-:Y:S02]  /*14710*/  @!P3 LEA.HI.X R7, R14, R4, R15, 0x2, P5 ;  /* 0x000000040e07b211 */ /* 0x000fe400028f140f */
[----:B------:R-:W-:-:S02]  /*14720*/  ISETP.GE.AND P2, PT, R8, c[0x0][0x3c8], PT ;  /* 0x0000f20008007a0c */ /* 0x000fc40003f46270 */
[C---:B------:R-:W-:Y:S01]  /*14730*/  IADD3 R15, R248.reuse, 0xa0, RZ ;  /* 0x000000a0f80f7810 */ /* 0x040fe20007ffe0ff */
[----:B------:R4:W-:Y:S01]  /*14740*/  @!P3 ST.E.64 [R6.64], R68 ;  /* 0x000000440600b985 */ /* 0x0009e2000c101b08 */
[----:B------:R-:W-:Y:S02]  /*14750*/  SHF.R.S32.HI R11, RZ, 0x1f, R11 ;  /* 0x0000001fff0b7819 */ /* 0x000fe4000001140b */
        /* <DEDUP_REMOVED lines=16> */
[----:B--2---:R-:W-:-:S04]  /*14860*/  @!P2 LEA R2, P0, R8, R0, 0x2 ;  /* 0x000000000802a211 */ /* 0x004fc800078010ff */
[----:B------:R-:W-:Y:S02]  /*14870*/  @!P2 LEA.HI.X R3, R8, R4, R11, 0x2, P0 ;  /* 0x000000040803a211 */ /* 0x000fe400000f140b */
[C---:B------:R-:W-:Y:S02]  /*14880*/  IADD3 R8, R248.reuse, 0xb8, RZ ;  /* 0x000000b8f8087810 */ /* 0x040fe40007ffe0ff */
[C---:B----4-:R-:W-:Y:S01]  /*14890*/  @!P3 LEA R6, P5, R15.reuse, R0, 0x2 ;  /* 0x000000000f06b211 */ /* 0x050fe200078a10ff */
[----:B------:R2:W-:Y:S01]  /*148a0*/  @!P2 ST.E.64 [R2.64], R80 ;  /* 0x000000500200a985 */ /* 0x0005e2000c101b08 */
[----:B------:R-:W-:Y:S02]  /*148b0*/  IADD3 R11, R248, 0xa8, RZ ;  /* 0x000000a8f80b7810 */ /* 0x000fe40007ffe0ff */
[----:B------:R-:W-:Y:S02]  /*148c0*/  @!P3 LEA.HI.X R7, R15, R4, R16, 0x2, P5 ;  /* 0x000000040f07b211 */ /* 0x000fe400028f1410 */
[----:B------:R-:W-:-:S02]  /*148d0*/  ISETP.GE.AND P2, PT, R8, c[0x0][0x3c8], PT ;  /* 0x0000f20008007a0c */ /* 0x000fc40003f46270 */
[----:B------:R-:W-:Y:S01]  /*148e0*/  SHF.R.S32.HI R11, RZ, 0x1f, R11 ;  /* 0x0000001fff0b7819 */ /* 0x000fe2000001140b */
[----:B------:R4:W-:Y:S01]  /*148f0*/  @!P3 ST.E.64 [R6.64], R84 ;  /* 0x000000540600b985 */ /* 0x0009e2000c101b08 */
[----:B------:R-:W-:Y:S02]  /*14900*/  ISETP.GE.AND P3, PT, R14, c[0x0][0x3c8], PT ;  /* 0x0000f2000e007a0c */ /* 0x000fe40003f66270 */
[C---:B------:R-:W-:Y:S02]  /*14910*/  IADD3 R16, R248.reuse, 0xb0, RZ ;  /* 0x000000b0f8107810 */ /* 0x040fe40007ffe0ff */
[----:B------:R-:W-:Y:S02]  /*14920*/  IADD3 R15, R248, 0xc8, RZ ;  /* 0x000000c8f80f7810 */ /* 0x000fe40007ffe0ff */
[----:B------:R-:W-:Y:S02]  /*14930*/  SHF.R.S32.HI R16, RZ, 0x1f, R16 ;  /* 0x0000001fff107819 */ /* 0x000fe40000011410 */
[----:B--2---:R-:W-:-:S04]  /*14940*/  @!P1 LEA R2, P0, R9, R0, 0x2 ;  /* 0x0000000009029211 */ /* 0x004fc800078010ff */
[----:B------:R-:W-:Y:S02]  /*14950*/  @!P1 LEA.HI.X R3, R9, R4, R11, 0x2, P0 ;  /* 0x0000000409039211 */ /* 0x000fe400000f140b */
[----:B------:R-:W-:Y:S02]  /*14960*/  IADD3 R9, R248, 0xb8, RZ ;  /* 0x000000b8f8097810 */ /* 0x000fe40007ffe0ff */
[C---:B----4-:R-:W-:Y:S01]  /*14970*/  @!P4 LEA R6, P5, R10.reuse, R0, 0x2 ;  /* 0x000000000a06c211 */ /* 0x050fe200078a10ff */
[----:B------:R2:W-:Y:S01]  /*14980*/  @!P1 ST.E.64 [R2.64], R88 ;  /* 0x0000005802009985 */ /* 0x0005e2000c101b08 */
[----:B------:R-:W-:Y:S02]  /*14990*/  SHF.R.S32.HI R9, RZ, 0x1f, R9 ;  /* 0x0000001fff097819 */ /* 0x000fe40000011409 */
[----:B------:R-:W-:Y:S02]  /*149a0*/  @!P4 LEA.HI.X R7, R10, R4, R16, 0x2, P5 ;  /* 0x000000040a07c211 */ /* 0x000fe400028f1410 */
[----:B------:R-:W-:-:S02]  /*149b0*/  IADD3 R11, R248, 0xd0, RZ ;  /* 0x000000d0f80b7810 */ /* 0x000fc40007ffe0ff */
[----:B------:R-:W-:Y:S01]  /*149c0*/  ISETP.GE.AND P1, PT, R15, c[0x0][0x3c8], PT ;  /* 0x0000f2000f007a0c */ /* 0x000fe20003f26270 */
[----:B------:R4:W-:Y:S01]  /*149d0*/  @!P4 ST.E.64 [R6.64], R92 ;  /* 0x0000005c0600c985 */ /* 0x0009e2000c101b08 */
[C---:B------:R-:W-:Y:S02]  /*149e0*/  IADD3 R16, R248.reuse, 0xc0, RZ ;  /* 0x000000c0f8107810 */ /* 0x040fe40007ffe0ff */
[----:B------:R-:W-:Y:S02]  /*149f0*/  ISETP.GE.AND P6, PT, R11, c[0x0][0x3c8], PT ;  /* 0x0000f2000b007a0c */ /* 0x000fe40003fc6270 */
[----:B------:R-:W-:Y:S02]  /*14a00*/  SHF.R.S32.HI R16, RZ, 0x1f, R16 ;  /* 0x0000001fff107819 */ /* 0x000fe40000011410 */
[----:B------:R-:W-:Y:S02]  /*14a10*/  IADD3 R10, R248, 0xd8, RZ ;  /* 0x000000d8f80a7810 */ /* 0x000fe40007ffe0ff */
[----:B------:R-:W-:-:S02]  /*14a20*/  ISETP.GE.AND P4, PT, R252, c[0x0][0x3c8], PT ;  /* 0x0000f200fc007a0c */ /* 0x000fc40003f86270 */
[----:B------:R-:W-:Y:S02]  /*14a30*/  ISETP.GE.AND P5, PT, R10, c[0x0][0x3c8], PT ;  /* 0x0000f2000a007a0c */ /* 0x000fe40003fa6270 */
[----:B--2---:R-:W-:-:S04]  /*14a40*/  @!P2 LEA R2, P0, R8, R0, 0x2 ;  /* 0x000000000802a211 */ /* 0x004fc800078010ff */
[----:B------:R-:W-:Y:S02]  /*14a50*/  @!P2 LEA.HI.X R3, R8, R4, R9, 0x2, P0 ;  /* 0x000000040803a211 */ /* 0x000fe400000f1409 */
[----:B------:R-:W-:-:S03]  /*14a60*/  @!P3 LEA R8, P0, R14, R0, 0x2 ;  /* 0x000000000e08b211 */ /* 0x000fc600078010ff */
[----:B------:R2:W-:Y:S01]  /*14a70*/  @!P2 ST.E.64 [R2.64], R96 ;  /* 0x000000600200a985 */ /* 0x0005e2000c101b08 */
[----:B------:R-:W-:Y:S02]  /*14a80*/  @!P3 LEA.HI.X R9, R14, R4, R16, 0x2, P0 ;  /* 0x000000040e09b211 */ /* 0x000fe400000f1410 */
[C---:B------:R-:W-:Y:S02]  /*14a90*/  IADD3 R16, R248.reuse, 0xc8, RZ ;  /* 0x000000c8f8107810 */ /* 0x040fe40007ffe0ff */
[----:B------:R-:W-:Y:S01]  /*14aa0*/  IADD3 R14, R248, 0xd0, RZ ;  /* 0x000000d0f80e7810 */ /* 0x000fe20007ffe0ff */
[----:B------:R-:W-:Y:S01]  /*14ab0*/  @!P3 ST.E.64 [R8.64], R160 ;  /* 0x000000a00800b985 */ /* 0x000fe2000c101b08 */
[----:B------:R-:W-:Y:S02]  /*14ac0*/  SHF.R.S32.HI R16, RZ, 0x1f, R16 ;  /* 0x0000001fff107819 */ /* 0x000fe40000011410 */
[----:B----4-:R-:W-:Y:S02]  /*14ad0*/  @!P6 LEA R6, P0, R11, R0, 0x2 ;  /* 0x000000000b06e211 */ /* 0x010fe400078010ff */
[----:B------:R-:W-:-:S04]  /*14ae0*/  SHF.R.S32.HI R14, RZ, 0x1f, R14 ;  /* 0x0000001fff0e7819 */ /* 0x000fc8000001140e */
[----:B------:R-:W-:Y:S02]  /*14af0*/  @!P6 LEA.HI.X R7, R11, R4, R14, 0x2, P0 ;  /* 0x000000040b07e211 */ /* 0x000fe400000f140e */
[----:B------:R-:W-:Y:S02]  /*14b00*/  IADD3 R11, R248, 0xd8, RZ ;  /* 0x000000d8f80b7810 */ /* 0x000fe40007ffe0ff */
[----:B------:R-:W-:Y:S02]  /*14b10*/  ISETP.GE.AND P0, PT, R249, c[0x0][0x3c8], PT ;  /* 0x0000f200f9007a0c */ /* 0x000fe40003f06270 */
[----:B------:R-:W-:Y:S02]  /*14b20*/  SHF.R.S32.HI R11, RZ, 0x1f, R11 ;  /* 0x0000001fff0b7819 */ /* 0x000fe4000001140b */
[----:B------:R-:W-:Y:S02]  /*14b30*/  SHF.R.S32.HI R14, RZ, 0x1f, R252 ;  /* 0x0000001fff0e7819 */ /* 0x000fe400000114fc */
[----:B--2---:R-:W-:-:S04]  /*14b40*/  @!P1 LEA R2, P2, R15, R0, 0x2 ;  /* 0x000000000f029211 */ /* 0x004fc800078410ff */
[----:B------:R-:W-:Y:S02]  /*14b50*/  @!P1 LEA.HI.X R3, R15, R4, R16, 0x2, P2 ;  /* 0x000000040f039211 */ /* 0x000fe400010f1410 */
[----:B------:R-:W-:Y:S02]  /*14b60*/  ISETP.GE.AND P2, PT, R251, c[0x0][0x3c8], PT ;  /* 0x0000f200fb007a0c */ /* 0x000fe40003f46270 */
[----:B------:R-:W-:Y:S01]  /*14b70*/  SHF.R.S32.HI R16, RZ, 0x1f, R251 ;  /* 0x0000001fff107819 */ /* 0x000fe200000114fb */
[----:B------:R2:W-:Y:S01]  /*14b80*/  @!P1 ST.E.64 [R2.64], R100 ;  /* 0x0000006402009985 */ /* 0x0005e2000c101b08 */
[----:B------:R-:W-:Y:S02]  /*14b90*/  ISETP.GE.AND P1, PT, R250, c[0x0][0x3c8], PT ;  /* 0x0000f200fa007a0c */ /* 0x000fe40003f26270 */
[----:B------:R-:W-:Y:S01]  /*14ba0*/  SHF.R.S32.HI R15, RZ, 0x1f, R250 ;  /* 0x0000001fff0f7819 */ /* 0x000fe200000114fa */
[----:B------:R4:W-:Y:S01]  /*14bb0*/  @!P6 ST.E.64 [R6.64], R104 ;  /* 0x000000680600e985 */ /* 0x0009e2000c101b08 */
[----:B--2---:R-:W-:-:S04]  /*14bc0*/  @!P5 LEA R2, P3, R10, R0, 0x2 ;  /* 0x000000000a02d211 */ /* 0x004fc800078610ff */
[----:B------:R-:W-:Y:S02]  /*14bd0*/  @!P5 LEA.HI.X R3, R10, R4, R11, 0x2, P3 ;  /* 0x000000040a03d211 */ /* 0x000fe400018f140b */
[CC--:B------:R-:W-:Y:S02]  /*14be0*/  @!P4 LEA R10, P6, R252.reuse, R0.reuse, 0x2 ;  /* 0x00000000fc0ac211 */ /* 0x0c0fe400078c10ff */
[C---:B------:R-:W-:Y:S01]  /*14bf0*/  @!P2 LEA R8, P3, R251.reuse, R0, 0x2 ;  /* 0x00000000fb08a211 */ /* 0x040fe200078610ff */
[----:B------:R2:W-:Y:S01]  /*14c00*/  @!P5 ST.E.64 [R2.64], R108 ;  /* 0x0000006c0200d985 */ /* 0x0005e2000c101b08 */
[----:B------:R-:W-:Y:S02]  /*14c10*/  @!P4 LEA.HI.X R11, R252, R4, R14, 0x2, P6 ;  /* 0x00000004fc0bc211 */ /* 0x000fe400030f140e */
[----:B----4-:R-:W-:Y:S02]  /*14c20*/  @!P1 LEA R6, P5, R250, R0, 0x2 ;  /* 0x00000000fa069211 */ /* 0x010fe400078a10ff */
[----:B------:R-:W-:Y:S01]  /*14c30*/  @!P2 LEA.HI.X R9, R251, R4, R16, 0x2, P3 ;  /* 0x00000004fb09a211 */ /* 0x000fe200018f1410 */
[----:B------:R4:W-:Y:S01]  /*14c40*/  @!P4 ST.E.64 [R10.64], R164 ;  /* 0x000000a40a00c985 */ /* 0x0009e2000c101b08 */
[----:B------:R-:W-:-:S02]  /*14c50*/  SHF.R.S32.HI R14, RZ, 0x1f, R249 ;  /* 0x0000001fff0e7819 */ /* 0x000fc400000114f9 */
[----:B------:R-:W-:Y:S01]  /*14c60*/  @!P1 LEA.HI.X R7, R250, R4, R15, 0x2, P5 ;  /* 0x00000004fa079211 */ /* 0x000fe200028f140f */
[----:B------:R4:W-:Y:S04]  /*14c70*/  @!P2 ST.E.64 [R8.64], R162 ;  /* 0x000000a20800a985 */ /* 0x0009e8000c101b08 */
[----:B------:R4:W-:Y:S01]  /*14c80*/  @!P1 ST.E.64 [R6.64], R112 ;  /* 0x0000007006009985 */ /* 0x0009e2000c101b08 */
[----:B--2---:R-:W-:-:S04]  /*14c90*/  @!P0 LEA R2, P3, R249, R0, 0x2 ;  /* 0x00000000f9028211 */ /* 0x004fc800078610ff */
[----:B------:R-:W-:-:S05]  /*14ca0*/  @!P0 LEA.HI.X R3, R249, R4, R14, 0x2, P3 ;  /* 0x00000004f9038211 */ /* 0x000fca00018f140e */
[----:B------:R4:W-:Y:S04]  /*14cb0*/  @!P0 ST.E.64 [R2.64], R20 ;  /* 0x0000001402008985 */ /* 0x0009e8000c101b08 */
.L_x_298:
[----:B------:R-:W-:Y:S05]  /*14cc0*/  BSYNC B0 ;  /* 0x0000000000007941 */ /* 0x000fea0003800000 */
.L_x_297:
[----:B------:R-:W-:Y:S05]  /*14cd0*/  BRA.DIV ~URZ, `(.L_x_299) ;  /* 0x000037d27f007947 */ /* 0x000fea000b800000 */
[----:B--2---:R2:W1:Y:S04]  /*14ce0*/  SHFL.IDX PT, R4, R5, 0x1, 0x1c1f ;  /* 0x003c1f0005047f89 */ /* 0x00446800000e0000 */
[----:B----4-:R2:W4:Y:S02]  /*14cf0*/  SHFL.IDX PT, R0, R12, 0x1, 0x1c1f ;  /* 0x003c1f000c007f89 */ /* 0x01052400000e0000 */
.L_x_361:
[----:B------:R-:W-:-:S13]  /*14d00*/  ISETP.NE.AND P0, PT, R13, RZ, PT ;  /* 0x000000ff0d00720c */ /* 0x000fda0003f05270 */
[----:B------:R-:W-:Y:S05]  /*14d10*/  @P0 BRA `(.L_x_294) ;  /* 0x00001b0000000947 */ /* 0x000fea0003800000 */
[C---:B------:R-:W-:Y:S02]  /*14d20*/  ISETP.GE.AND P3, PT, R248.reuse, c[0x0][0x3c8], PT ;  /* 0x0000f200f8007a0c */ /* 0x040fe40003f66270 */
[C---:B------:R-:W-:Y:S02]  /*14d30*/  IADD3 R11, R248.reuse, 0x8, RZ ;  /* 0x00000008f80b7810 */ /* 0x040fe40007ffe0ff */
[----:B--23--:R-:W-:Y:S02]  /*14d40*/  IADD3 R12, R248, 0x10, RZ ;  /* 0x00000010f80c7810 */ /* 0x00cfe40007ffe0ff */
[----:B------:R-:W-:Y:S02]  /*14d50*/  ISETP.GE.AND P2, PT, R11, c[0x0][0x3c8], PT ;  /* 0x0000f2000b007a0c */ /* 0x000fe40003f46270 */
[----:B------:R-:W-:Y:S02]  /*14d60*/  ISETP.GE.AND P1, PT, R12, c[0x0][0x3c8], PT ;  /* 0x0000f2000c007a0c */ /* 0x000fe40003f26270 */
[----:B------:R-:W-:-:S02]  /*14d70*/  IADD3 R14, R248, 0x8, RZ ;  /* 0x00000008f80e7810 */ /* 0x000fc40007ffe0ff */
[----:B------:R-:W-:Y:S01]  /*14d80*/  IADD3 R10, R248, 0x18, RZ ;  /* 0x00000018f80a7810 */ /* 0x000fe20007ffe0ff */
[----:B----4-:R-:W-:Y:S01]  /*14d90*/  @!P3 IMAD.MOV.U32 R2, RZ, RZ, R0 ;  /* 0x000000ffff02b224 */ /* 0x010fe200078e0000 */
[----:B------:R-:W-:Y:S01]  /*14da0*/  SHF.R.S32.HI R14, RZ, 0x1f, R14 ;  /* 0x0000001fff0e7819 */ /* 0x000fe2000001140e */
[----:B-1----:R-:W-:Y:S01]  /*14db0*/  @!P3 IMAD.MOV.U32 R3, RZ, RZ, R4 ;  /* 0x000000ffff03b224 */ /* 0x002fe200078e0004 */
[----:B------:R-:W-:Y:S02]  /*14dc0*/  ISETP.GE.AND P0, PT, R10, c[0x0][0x3c8], PT ;  /* 0x0000f2000a007a0c */ /* 0x000fe40003f06270 */
[C---:B------:R-:W-:Y:S01]  /*14dd0*/  IADD3 R5, R248.reuse, 0x30, RZ ;  /* 0x00000030f8057810 */ /* 0x040fe20007ffe0ff */
[----:B------:R-:W-:Y:S01]  /*14de0*/  @!P3 IMAD.WIDE R2, R248, 0x4, R2 ;  /* 0x00000004f802b825 */ /* 0x000fe200078e0202 */
[----:B------:R-:W-:Y:S02]  /*14df0*/  SHF.R.S32.HI R15, RZ, 0x1f, R246 ;  /* 0x0000001fff0f7819 */ /* 0x000fe400000114f6 */
[----:B------:R-:W-:-:S02]  /*14e00*/  @!P1 LEA R6, P4, R12, R0, 0x2 ;  /* 0x000000000c069211 */ /* 0x000fc400078810ff */
[----:B------:R1:W-:Y:S01]  /*14e10*/  @!P3 ST.E.64 [R2.64], R116 ;  /* 0x000000740200b985 */ /* 0x0003e2000c101b08 */
[----:B------:R-:W-:Y:S02]  /*14e20*/  @!P2 LEA R8, P3, R11, R0, 0x2 ;  /* 0x000000000b08a211 */ /* 0x000fe400078610ff */
[----:B------:R-:W-:Y:S02]  /*14e30*/  ISETP.GE.AND P6, PT, R5, c[0x0][0x3c8], PT ;  /* 0x0000f20005007a0c */ /* 0x000fe40003fc6270 */
[----:B------:R-:W-:Y:S02]  /*14e40*/  @!P2 LEA.HI.X R9, R11, R4, R14, 0x2, P3 ;  /* 0x000000040b09a211 */ /* 0x000fe400018f140e */
[C---:B------:R-:W-:Y:S02]  /*14e50*/  IADD3 R14, R248.reuse, 0x10, RZ ;  /* 0x00000010f80e7810 */ /* 0x040fe40007ffe0ff */
[----:B------:R-:W-:Y:S01]  /*14e60*/  IADD3 R11, R248, 0x18, RZ ;  /* 0x00000018f80b7810 */ /* 0x000fe20007ffe0ff */
[----:B------:R2:W-:Y:S01]  /*14e70*/  @!P2 ST.E.64 [R8.64], R154 ;  /* 0x0000009a0800a985 */ /* 0x0005e2000c101b08 */
[----:B------:R-:W-:-:S02]  /*14e80*/  SHF.R.S32.HI R14, RZ, 0x1f, R14 ;  /* 0x0000001fff0e7819 */ /* 0x000fc4000001140e */
[----:B------:R-:W-:Y:S02]  /*14e90*/  SHF.R.S32.HI R11, RZ, 0x1f, R11 ;  /* 0x0000001fff0b7819 */ /* 0x000fe4000001140b */
[----:B------:R-:W-:Y:S02]  /*14ea0*/  @!P1 LEA.HI.X R7, R12, R4, R14, 0x2, P4 ;  /* 0x000000040c079211 */ /* 0x000fe400020f140e */
[----:B------:R-:W-:Y:S02]  /*14eb0*/  ISETP.GE.AND P4, PT, R247, c[0x0][0x3c8], PT ;  /* 0x0000f200f7007a0c */ /* 0x000fe40003f86270 */
[C---:B------:R-:W-:Y:S01]  /*14ec0*/  IADD3 R14, R248.reuse, 0x40, RZ ;  /* 0x00000040f80e7810 */ /* 0x040fe20007ffe0ff */
[----:B------:R3:W-:Y:S01]  /*14ed0*/  @!P1 ST.E.64 [R6.64], R124 ;  /* 0x0000007c06009985 */ /* 0x0007e2000c101b08 */
[C---:B------:R-:W-:Y:S02]  /*14ee0*/  IADD3 R12, R248.reuse, 0x30, RZ ;  /* 0x00000030f80c7810 */ /* 0x040fe40007ffe0ff */
[----:B------:R-:W-:-:S02]  /*14ef0*/  IADD3 R13, R248, 0x40, RZ ;  /* 0x00000040f80d7810 */ /* 0x000fc40007ffe0ff */
[----:B------:R-:W-:Y:S02]  /*14f00*/  SHF.R.S32.HI R12, RZ, 0x1f, R12 ;  /* 0x0000001fff0c7819 */ /* 0x000fe4000001140c */
[----:B------:R-:W-:Y:S02]  /*14f10*/  SHF.R.S32.HI R13, RZ, 0x1f, R13 ;  /* 0x0000001fff0d7819 */ /* 0x000fe4000001140d */
[----:B-1----:R-:W-:-:S04]  /*14f20*/  @!P0 LEA R2, P3, R10, R0, 0x2 ;  /* 0x000000000a028211 */ /* 0x002fc800078610ff */
[----:B------:R-:W-:Y:S02]  /*14f30*/  @!P0 LEA.HI.X R3, R10, R4, R11, 0x2, P3 ;  /* 0x000000040a038211 */ /* 0x000fe400018f140b */
[----:B------:R-:W-:Y:S02]  /*14f40*/  ISETP.GE.AND P3, PT, R246, c[0x0][0x3c8], PT ;  /* 0x0000f200f6007a0c */ /* 0x000fe40003f66270 */
[----:B------:R-:W-:Y:S01]  /*14f50*/  SHF.R.S32.HI R11, RZ, 0x1f, R247 ;  /* 0x0000001fff0b7819 */ /* 0x000fe200000114f7 */
[----:B------:R1:W-:Y:S01]  /*14f60*/  @!P0 ST.E.64 [R2.64], R120 ;  /* 0x0000007802008985 */ /* 0x0003e2000c101b08 */
[C---:B--2---:R-:W-:Y:S02]  /*14f70*/  @!P4 LEA R8, P0, R247.reuse, R0, 0x2 ;  /* 0x00000000f708c211 */ /* 0x044fe400078010ff */
[----:B------:R-:W-:Y:S02]  /*14f80*/  IADD3 R10, R248, 0x38, RZ ;  /* 0x00000038f80a7810 */ /* 0x000fe40007ffe0ff */
[----:B------:R-:W-:-:S02]  /*14f90*/  @!P4 LEA.HI.X R9, R247, R4, R11, 0x2, P0 ;  /* 0x00000004f709c211 */ /* 0x000fc400000f140b */
[----:B------:R-:W-:Y:S02]  /*14fa0*/  ISETP.GE.AND P0, PT, R246, c[0x0][0x3c8], PT ;  /* 0x0000f200f6007a0c */ /* 0x000fe40003f06270 */
[----:B------:R-:W-:Y:S02]  /*14fb0*/  ISETP.GE.AND P4, PT, R14, c[0x0][0x3c8], PT ;  /* 0x0000f2000e007a0c */ /* 0x000fe40003f86270 */
[----:B---3--:R-:W-:Y:S02]  /*14fc0*/  @!P3 LEA R6, P1, R246, R0, 0x2 ;  /* 0x00000000f606b211 */ /* 0x008fe400078210ff */
[----:B------:R-:W-:Y:S02]  /*14fd0*/  ISETP.GE.AND P5, PT, R10, c[0x0][0x3c8], PT ;  /* 0x0000f2000a007a0c */ /* 0x000fe40003fa6270 */
[----:B------:R-:W-:-:S04]  /*14fe0*/  IADD3 R11, R248, 0x48, RZ ;  /* 0x00000048f80b7810 */ /* 0x000fc80007ffe0ff */
[----:B------:R-:W-:-:S05]  /*14ff0*/  ISETP.GE.AND P3, PT, R11, c[0x0][0x3c8], PT ;  /* 0x0000f2000b007a0c */ /* 0x000fca0003f66270 */
[----:B------:R-:W-:Y:S02]  /*15000*/  @!P0 LEA.HI.X R7, R246, R4, R15, 0x2, P1 ;  /* 0x00000004f6078211 */ /* 0x000fe400008f140f */
[----:B------:R-:W-:Y:S02]  /*15010*/  ISETP.GE.AND P1, PT, R247, c[0x0][0x3c8], PT ;  /* 0x0000f200f7007a0c */ /* 0x000fe40003f26270 */
[----:B------:R-:W-:Y:S02]  /*15020*/  IADD3 R15, R248, 0x58, RZ ;  /* 0x00000058f80f7810 */ /* 0x000fe40007ffe0ff */
[----:B-1----:R-:W-:-:S04]  /*15030*/  @!P6 LEA R2, P2, R5, R0, 0x2 ;  /* 0x000000000502e211 */ /* 0x002fc800078410ff */
[----:B------:R-:W-:Y:S02]  /*15040*/  @!P6 LEA.HI.X R3, R5, R4, R12, 0x2, P2 ;  /* 0x000000040503e211 */ /* 0x000fe400010f140c */
[C---:B------:R-:W-:Y:S02]  /*15050*/  IADD3 R12, R248.reuse, 0x38, RZ ;  /* 0x00000038f80c7810 */ /* 0x040fe40007ffe0ff */
[----:B------:R-:W-:Y:S01]  /*15060*/  IADD3 R5, R248, 0x50, RZ ;  /* 0x00000050f8057810 */ /* 0x000fe20007ffe0ff */
[----:B------:R1:W-:Y:S01]  /*15070*/  @!P1 ST.E.64 [R8.64], R146 ;  /* 0x0000009208009985 */ /* 0x0003e2000c101b08 */
[----:B------:R-:W-:Y:S02]  /*15080*/  SHF.R.S32.HI R12, RZ, 0x1f, R12 ;  /* 0x0000001fff0c7819 */ /* 0x000fe4000001140c */
[----:B------:R-:W-:Y:S01]  /*15090*/  ISETP.GE.AND P1, PT, R15, c[0x0][0x3c8], PT ;  /* 0x0000f2000f007a0c */ /* 0x000fe20003f26270 */
[----:B------:R2:W-:Y:S01]  /*150a0*/  @!P0 ST.E.64 [R6.64], R128 ;  /* 0x0000008006008985 */ /* 0x0005e2000c101b08 */
[----:B------:R-:W-:-:S03]  /*150b0*/  ISETP.GE.AND P2, PT, R5, c[0x0][0x3c8], PT ;  /* 0x0000f20005007a0c */ /* 0x000fc60003f46270 */
[----:B------:R3:W-:Y:S01]  /*150c0*/  @!P6 ST.E.64 [R2.64], R22 ;  /* 0x000000160200e985 */ /* 0x0007e2000c101b08 */
[-C--:B-1----:R-:W-:Y:S02]  /*150d0*/  @!P5 LEA R8, P0, R10, R0.reuse, 0x2 ;  /* 0x000000000a08d211 */ /* 0x082fe400078010ff */
[----:B--2---:R-:W-:Y:S02]  /*150e0*/  @!P4 LEA R6, P6, R14, R0, 0x2 ;  /* 0x000000000e06c211 */ /* 0x004fe400078c10ff */
[----:B------:R-:W-:Y:S02]  /*150f0*/  @!P5 LEA.HI.X R9, R10, R4, R12, 0x2, P0 ;  /* 0x000000040a09d211 */ /* 0x000fe400000f140c */
[C---:B------:R-:W-:Y:S02]  /*15100*/  IADD3 R12, R248.reuse, 0x48, RZ ;  /* 0x00000048f80c7810 */ /* 0x040fe40007ffe0ff */
[----:B------:R-:W-:Y:S01]  /*15110*/  IADD3 R10, R248, 0x60, RZ ;  /* 0x00000060f80a7810 */ /* 0x000fe20007ffe0ff */
[----:B------:R1:W-:Y:S01]  /*15120*/  @!P5 ST.E.64 [R8.64], R150 ;  /* 0x000000960800d985 */ /* 0x0003e2000c101b08 */
[----:B------:R-:W-:-:S05]  /*15130*/  SHF.R.S32.HI R12, RZ, 0x1f, R12 ;  /* 0x0000001fff0c7819 */ /* 0x000fca000001140c */
[----:B---3--:R-:W-:-:S04]  /*15140*/  P2R R2, PR, RZ, 0x40 ;  /* 0x00000040ff027803 */ /* 0x008fc80000000000 */
[----:B------:R-:W-:Y:S02]  /*15150*/  ISETP.NE.AND P0, PT, R2, RZ, PT ;  /* 0x000000ff0200720c */ /* 0x000fe40003f05270 */
[C---:B------:R-:W-:Y:S02]  /*15160*/  @!P3 LEA R2, P6, R11.reuse, R0, 0x2 ;  /* 0x000000000b02b211 */ /* 0x040fe400078c10ff */
[-C--:B------:R-:W-:Y:S02]  /*15170*/  @!P4 LEA.HI.X R7, R14, R4.reuse, R13, 0x2, P0 ;  /* 0x000000040e07c211 */ /* 0x080fe400000f140d */
[----:B------:R-:W-:Y:S02]  /*15180*/  @!P3 LEA.HI.X R3, R11, R4, R12, 0x2, P6 ;  /* 0x000000040b03b211 */ /* 0x000fe400030f140c */
[----:B------:R-:W-:Y:S01]  /*15190*/  IADD3 R12, R248, 0x50, RZ ;  /* 0x00000050f80c7810 */ /* 0x000fe20007ffe0ff */
[----:B------:R2:W-:Y:S01]  /*151a0*/  @!P4 ST.E.64 [R6.64], R34 ;  /* 0x000000220600c985 */ /* 0x0005e2000c101b08 */
[----:B------:R-:W-:-:S02]  /*151b0*/  ISETP.GE.AND P0, PT, R10, c[0x0][0x3c8], PT ;  /* 0x0000f2000a007a0c */ /* 0x000fc40003f06270 */
[----:B------:R-:W-:Y:S01]  /*151c0*/  SHF.R.S32.HI R12, RZ, 0x1f, R12 ;  /* 0x0000001fff0c7819 */ /* 0x000fe2000001140c */
[----:B------:R3:W-:Y:S01]  /*151d0*/  @!P3 ST.E.64 [R2.64], R26 ;  /* 0x0000001a0200b985 */ /* 0x0007e2000c101b08 */
[C---:B------:R-:W-:Y:S02]  /*151e0*/  IADD3 R13, R248.reuse, 0x58, RZ ;  /* 0x00000058f80d7810 */ /* 0x040fe40007ffe0ff */
[C---:B------:R-:W-:Y:S02]  /*151f0*/  IADD3 R11, R248.reuse, 0x68, RZ ;  /* 0x00000068f80b7810 */ /* 0x040fe40007ffe0ff */
[----:B------:R-:W-:Y:S02]  /*15200*/  SHF.R.S32.HI R13, RZ, 0x1f, R13 ;  /* 0x0000001fff0d7819 */ /* 0x000fe4000001140d */
[----:B-1----:R-:W-:Y:S02]  /*15210*/  @!P2 LEA R8, P3, R5, R0, 0x2 ;  /* 0x000000000508a211 */ /* 0x002fe400078610ff */
[----:B------:R-:W-:-:S02]  /*15220*/  IADD3 R14, R248, 0x70, RZ ;  /* 0x00000070f80e7810 */ /* 0x000fc40007ffe0ff */
[----:B------:R-:W-:Y:S02]  /*15230*/  @!P2 LEA.HI.X R9, R5, R4, R12, 0x2, P3 ;  /* 0x000000040509a211 */ /* 0x000fe400018f140c */
[C---:B------:R-:W-:Y:S02]  /*15240*/  IADD3 R5, R248.reuse, 0x78, RZ ;  /* 0x00000078f8057810 */ /* 0x040fe40007ffe0ff */
[----:B------:R-:W-:Y:S01]  /*15250*/  IADD3 R12, R248, 0x60, RZ ;  /* 0x00000060f80c7810 */ /* 0x000fe20007ffe0ff */
[----:B------:R1:W-:Y:S01]  /*15260*/  @!P2 ST.E.64 [R8.64], R158 ;  /* 0x0000009e0800a985 */ /* 0x0003e2000c101b08 */
[----:B------:R-:W-:Y:S02]  /*15270*/  ISETP.GE.AND P5, PT, R11, c[0x0][0x3c8], PT ;  /* 0x0000f2000b007a0c */ /* 0x000fe40003fa6270 */
[----:B------:R-:W-:Y:S02]  /*15280*/  SHF.R.S32.HI R12, RZ, 0x1f, R12 ;  /* 0x0000001fff0c7819 */ /* 0x000fe4000001140c */
[----:B------:R-:W-:-:S02]  /*15290*/  ISETP.GE.AND P4, PT, R14, c[0x0][0x3c8], PT ;  /* 0x0000f2000e007a0c */ /* 0x000fc40003f86270 */
[----:B--2---:R-:W-:-:S13]  /*152a0*/  @!P1 LEA R6, P6, R15, R0, 0x2 ;  /* 0x000000000f069211 */ /* 0x004fda00078c10ff */
[----:B---3--:R-:W-:-:S04]  /*152b0*/  P2R R2, PR, RZ, 0x40 ;  /* 0x00000040ff027803 */ /* 0x008fc80000000000 */
[----:B------:R-:W-:Y:S02]  /*152c0*/  ISETP.NE.AND P3, PT, R2, RZ, PT ;  /* 0x000000ff0200720c */ /* 0x000fe40003f65270 */
[C---:B------:R-:W-:Y:S02]  /*152d0*/  @!P0 LEA R2, P6, R10.reuse, R0, 0x2 ;  /* 0x000000000a028211 */ /* 0x040fe400078c10ff */
[-C--:B------:R-:W-:Y:S02]  /*152e0*/  @!P1 LEA.HI.X R7, R15, R4.reuse, R13, 0x2, P3 ;  /* 0x000000040f079211 */ /* 0x080fe400018f140d */
[----:B------:R-:W-:Y:S02]  /*152f0*/  ISETP.GE.AND P3, PT, R5, c[0x0][0x3c8], PT ;  /* 0x0000f20005007a0c */ /* 0x000fe40003f66270 */
[----:B------:R-:W-:Y:S01]  /*15300*/  @!P0 LEA.HI.X R3, R10, R4, R12, 0x2, P6 ;  /* 0x000000040a038211 */ /* 0x000fe200030f140c */
[----:B------:R2:W-:Y:S01]  /*15310*/  @!P1 ST.E.64 [R6.64], R42 ;  /* 0x0000002a06009985 */ /* 0x0005e2000c101b08 */
[----:B------:R-:W-:-:S02]  /*15320*/  IADD3 R12, R248, 0x68, RZ ;  /* 0x00000068f80c7810 */ /* 0x000fc40007ffe0ff */
[C---:B------:R-:W-:Y:S01]  /*15330*/  IADD3 R13, R248.reuse, 0x88, RZ ;  /* 0x00000088f80d7810 */ /* 0x040fe20007ffe0ff */
[----:B------:R3:W-:Y:S01]  /*15340*/  @!P0 ST.E.64 [R2.64], R30 ;  /* 0x0000001e02008985 */ /* 0x0007e2000c101b08 */
[C---:B-1----:R-:W-:Y:S02]  /*15350*/  @!P5 LEA R8, P0, R11.reuse, R0, 0x2 ;  /* 0x000000000b08d211 */ /* 0x042fe400078010ff */
[----:B------:R-:W-:Y:S02]  /*15360*/  SHF.R.S32.HI R12, RZ, 0x1f, R12 ;  /* 0x0000001fff0c7819 */ /* 0x000fe4000001140c */
[----:B------:R-:W-:Y:S02]  /*15370*/  IADD3 R15, R248, 0x70, RZ ;  /* 0x00000070f80f7810 */ /* 0x000fe40007ffe0ff */
[----:B------:R-:W-:Y:S02]  /*15380*/  @!P5 LEA.HI.X R9, R11, R4, R12, 0x2, P0 ;  /* 0x000000040b09d211 */ /* 0x000fe400000f140c */
[----:B------:R-:W-:-:S02]  /*15390*/  SHF.R.S32.HI R15, RZ, 0x1f, R15 ;  /* 0x0000001fff0f7819 */ /* 0x000fc4000001140f */
[C---:B------:R-:W-:Y:S01]  /*153a0*/  IADD3 R12, R248.reuse, 0x78, RZ ;  /* 0x00000078f80c7810 */ /* 0x040fe20007ffe0ff */
[----:B------:R1:W-:Y:S01]  /*153b0*/  @!P5 ST.E.64 [R8.64], R166 ;  /* 0x000000a60800d985 */ /* 0x0003e2000c101b08 */
[----:B------:R-:W-:Y:S02]  /*153c0*/  IADD3 R10, R248, 0x80, RZ ;  /* 0x00000080f80a7810 */ /* 0x000fe40007ffe0ff */
[----:B------:R-:W-:Y:S02]  /*153d0*/  SHF.R.S32.HI R12, RZ, 0x1f, R12 ;  /* 0x0000001fff0c7819 */ /* 0x000fe4000001140c */
[----:B------:R-:W-:Y:S02]  /*153e0*/  ISETP.GE.AND P2, PT, R10, c[0x0][0x3c8], PT ;  /* 0x0000f2000a007a0c */ /* 0x000fe40003f46270 */
[----:B------:R-:W-:-:S04]  /*153f0*/  IADD3 R11, R248, 0x90, RZ ;  /* 0x00000090f80b7810 */ /* 0x000fc80007ffe0ff */
[----:B------:R-:W-:Y:S02]  /*15400*/  ISETP.GE.AND P0, PT, R11, c[0x0][0x3c8], PT ;  /* 0x0000f2000b007a0c */ /* 0x000fe40003f06270 */
[CC--:B--2---:R-:W-:Y:S02]  /*15410*/  @!P4 LEA R6, P6, R14.reuse, R0.reuse, 0x2 ;  /* 0x000000000e06c211 */ /* 0x0c4fe400078c10ff */
[----:B---3--:R-:W-:Y:S02]  /*15420*/  @!P3 LEA R2, P1, R5, R0, 0x2 ;  /* 0x000000000502b211 */ /* 0x008fe400078210ff */
[----:B------:R-:W-:Y:S02]  /*15430*/  @!P4 LEA.HI.X R7, R14, R4, R15, 0x2, P6 ;  /* 0x000000040e07c211 */ /* 0x000fe400030f140f */
[C---:B------:R-:W-:Y:S02]  /*15440*/  IADD3 R14, R248.reuse, 0xa0, RZ ;  /* 0x000000a0f80e7810 */ /* 0x040fe40007ffe0ff */
[----:B------:R-:W-:Y:S01]  /*15450*/  IADD3 R15, R248, 0x88, RZ ;  /* 0x00000088f80f7810 */ /* 0x000fe20007ffe0ff */
[----:B------:R2:W-:Y:S01]  /*15460*/  @!P4 ST.E.64 [R6.64], R50 ;  /* 0x000000320600c985 */ /* 0x0005e2000c101b08 */
[----:B------:R-:W-:-:S02]  /*15470*/  ISETP.GE.AND P4, PT, R14, c[0x0][0x3c8], PT ;  /* 0x0000f2000e007a0c */ /* 0x000fc40003f86270 */
[----:B------:R-:W-:-:S03]  /*15480*/  SHF.R.S32.HI R15, RZ, 0x1f, R15 ;  /* 0x0000001fff0f7819 */ /* 0x000fc6000001140f */
[----:B------:R-:W-:Y:S02]  /*15490*/  P2R R3, PR, RZ, 0x2 ;  /* 0x00000002ff037803 */ /* 0x000fe40000000000 */
[----:B------:R-:W-:Y:S02]  /*154a0*/  ISETP.GE.AND P1, PT, R13, c[0x0][0x3c8], PT ;  /* 0x0000f2000d007a0c */ /* 0x000fe40003f26270 */
[----:B------:R-:W-:-:S04]  /*154b0*/  ISETP.NE.AND P6, PT, R3, RZ, PT ;  /* 0x000000ff0300720c */ /* 0x000fc80003fc5270 */
[----:B------:R-:W-:Y:S02]  /*154c0*/  @!P3 LEA.HI.X R3, R5, R4, R12, 0x2, P6 ;  /* 0x000000040503b211 */ /* 0x000fe400030f140c */
[C---:B------:R-:W-:Y:S02]  /*154d0*/  IADD3 R12, R248.reuse, 0x80, RZ ;  /* 0x00000080f80c7810 */ /* 0x040fe40007ffe0ff */
[----:B------:R-:W-:Y:S01]  /*154e0*/  IADD3 R5, R248, 0x98, RZ ;  /* 0x00000098f8057810 */ /* 0x000fe20007ffe0ff */
[----:B------:R3:W-:Y:S01]  /*154f0*/  @!P3 ST.E.64 [R2.64], R38 ;  /* 0x000000260200b985 */ /* 0x0007e2000c101b08 */
[----:B-1----:R-:W-:Y:S02]  /*15500*/  @!P2 LEA R8, P3, R10, R0, 0x2 ;  /* 0x000000000a08a211 */ /* 0x002fe400078610ff */
[----:B------:R-:W-:Y:S02]  /*15510*/  SHF.R.S32.HI R12, RZ, 0x1f, R12 ;  /* 0x0000001fff0c7819 */ /* 0x000fe4000001140c */
[----:B------:R-:W-:-:S02]  /*15520*/  ISETP.GE.AND P5, PT, R5, c[0x0][0x3c8], PT ;  /* 0x0000f20005007a0c */ /* 0x000fc40003fa6270 */
[----:B------:R-:W-:Y:S02]  /*15530*/  @!P2 LEA.HI.X R9, R10, R4, R12, 0x2, P3 ;  /* 0x000000040a09a211 */ /* 0x000fe400018f140c */
[C---:B------:R-:W-:Y:S02]  /*15540*/  IADD3 R12, R248.reuse, 0x90, RZ ;  /* 0x00000090f80c7810 */ /* 0x040fe40007ffe0ff */
[----:B--2---:R-:W-:Y:S01]  /*15550*/  @!P1 LEA R6, P6, R13, R0, 0x2 ;  /* 0x000000000d069211 */ /* 0x004fe200078c10ff */
[----:B------:R1:W-:Y:S01]  /*15560*/  @!P2 ST.E.64 [R8.64], R168 ;  /* 0x000000a80800a985 */ /* 0x0003e2000c101b08 */
[----:B------:R-:W-:Y:S02]  /*15570*/  SHF.R.S32.HI R12, RZ, 0x1f, R12 ;  /* 0x0000001fff0c7819 */ /* 0x000fe4000001140c */
[----:B------:R-:W-:-:S09]  /*15580*/  IADD3 R10, R248, 0xa8, RZ ;  /* 0x000000a8f80a7810 */ /* 0x000fd20007ffe0ff */
[----:B---3--:R-:W-:-:S04]  /*15590*/  P2R R2, PR, RZ, 0x40 ;  /* 0x00000040ff027803 */ /* 0x008fc80000000000 */
[----:B------:R-:W-:Y:S02]  /*155a0*/  ISETP.NE.AND P3, PT, R2, RZ, PT ;  /* 0x000000ff0200720c */ /* 0x000fe40003f65270 */
[----:B------:R-:W-:Y:S02]  /*155b0*/  @!P0 LEA R2, P6, R11, R0, 0x2 ;  /* 0x000000000b028211 */ /* 0x000fe400078c10ff */
[-C--:B------:R-:W-:Y:S02]  /*155c0*/  @!P1 LEA.HI.X R7, R13, R4.reuse, R15, 0x2, P3 ;  /* 0x000000040d079211 */ /* 0x080fe400018f140f */
[----:B------:R-:W-:Y:S02]  /*155d0*/  @!P0 LEA.HI.X R3, R11, R4, R12, 0x2, P6 ;  /* 0x000000040b038211 */ /* 0x000fe400030f140c */
[C---:B------:R-:W-:Y:S01]  /*155e0*/  IADD3 R12, R248.reuse, 0x98, RZ ;  /* 0x00000098f80c7810 */ /* 0x040fe20007ffe0ff */
[----:B------:R2:W-:Y:S01]  /*155f0*/  @!P1 ST.E.64 [R6.64], R58 ;  /* 0x0000003a06009985 */ /* 0x0005e2000c101b08 */
[----:B------:R-:W-:-:S02]  /*15600*/  IADD3 R13, R248, 0xb8, RZ ;  /* 0x000000b8f80d7810 */ /* 0x000fc40007ffe0ff */
[----:B------:R-:W-:Y:S01]  /*15610*/  ISETP.GE.AND P3, PT, R10, c[0x0][0x3c8], PT ;  /* 0x0000f2000a007a0c */ /* 0x000fe20003f66270 */
[----:B------:R3:W-:Y:S01]  /*15620*/  @!P0 ST.E.64 [R2.64], R46 ;  /* 0x0000002e02008985 */ /* 0x0007e2000c101b08 */
[----:B-1----:R-:W-:Y:S02]  /*15630*/  @!P5 LEA R8, P0, R5, R0, 0x2 ;  /* 0x000000000508d211 */ /* 0x002fe400078010ff */
[----:B------:R-:W-:Y:S02]  /*15640*/  SHF.R.S32.HI R12, RZ, 0x1f, R12 ;  /* 0x0000001fff0c7819 */ /* 0x000fe4000001140c */
[----:B------:R-:W-:Y:S02]  /*15650*/  IADD3 R15, R248, 0xa0, RZ ;  /* 0x000000a0f80f7810 */ /* 0x000fe40007ffe0ff */
[----:B------:R-:W-:Y:S02]  /*15660*/  ISETP.GE.AND P1, PT, R13, c[0x0][0x3c8], PT ;  /* 0x0000f2000d007a0c */ /* 0x000fe40003f26270 */
[----:B------:R-:W-:-:S02]  /*15670*/  @!P5 LEA.HI.X R9, R5, R4, R12, 0x2, P0 ;  /* 0x000000040509d211 */ /* 0x000fc400000f140c */
[C---:B------:R-:W-:Y:S02]  /*15680*/  IADD3 R11, R248.reuse, 0xb0, RZ ;  /* 0x000000b0f80b7810 */ /* 0x040fe40007ffe0ff */
[----:B------:R-:W-:Y:S01]  /*15690*/  SHF.R.S32.HI R15, RZ, 0x1f, R15 ;  /* 0x0000001fff0f7819 */ /* 0x000fe2000001140f */
[----:B------:R1:W-:Y:S01]  /*156a0*/  @!P5 ST.E.64 [R8.64], R170 ;  /* 0x000000aa0800d985 */ /* 0x0003e2000c101b08 */
[C---:B------:R-:W-:Y:S02]  /*156b0*/  IADD3 R12, R248.reuse, 0xa8, RZ ;  /* 0x000000a8f80c7810 */ /* 0x040fe40007ffe0ff */
[----:B------:R-:W-:Y:S02]  /*156c0*/  ISETP.GE.AND P2, PT, R11, c[0x0][0x3c8], PT ;  /* 0x0000f2000b007a0c */ /* 0x000fe40003f46270 */
[----:B------:R-:W-:Y:S02]  /*156d0*/  SHF.R.S32.HI R12, RZ, 0x1f, R12 ;  /* 0x0000001fff0c7819 */ /* 0x000fe4000001140c */
[----:B------:R-:W-:-:S02]  /*156e0*/  IADD3 R5, R248, 0xc0, RZ ;  /* 0x000000c0f8057810 */ /* 0x000fc40007ffe0ff */
[----:B--2---:R-:W-:-:S13]  /*156f0*/  @!P4 LEA R6, P6, R14, R0, 0x2 ;  /* 0x000000000e06c211 */ /* 0x004fda00078c10ff */
[----:B---3--:R-:W-:-:S04]  /*15700*/  P2R R2, PR, RZ, 0x40 ;  /* 0x00000040ff027803 */ /* 0x008fc80000000000 */
[----:B------:R-:W-:Y:S02]  /*15710*/  ISETP.NE.AND P0, PT, R2, RZ, PT ;  /* 0x000000ff0200720c */ /* 0x000fe40003f05270 */
[----:B------:R-:W-:Y:S02]  /*15720*/  @!P3 LEA R2, P6, R10, R0, 0x2 ;  /* 0x000000000a02b211 */ /* 0x000fe400078c10ff */
[-C--:B------:R-:W-:Y:S02]  /*15730*/  @!P4 LEA.HI.X R7, R14, R4.reuse, R15, 0x2, P0 ;  /* 0x000000040e07c211 */ /* 0x080fe400000f140f */
[----:B------:R-:W-:Y:S02]  /*15740*/  @!P3 LEA.HI.X R3, R10, R4, R12, 0x2, P6 ;  /* 0x000000040a03b211 */ /* 0x000fe400030f140c */
[----:B------:R-:W-:Y:S01]  /*15750*/  ISETP.GE.AND P0, PT, R5, c[0x0][0x3c8], PT ;  /* 0x0000f20005007a0c */ /* 0x000fe20003f06270 */
[----:B------:R2:W-:Y:S01]  /*15760*/  @!P4 ST.E.64 [R6.64], R70 ;  /* 0x000000460600c985 */ /* 0x0005e2000c101b08 */
[----:B------:R-:W-:-:S02]  /*15770*/  IADD3 R14, R248, 0xb0, RZ ;  /* 0x000000b0f80e7810 */ /* 0x000fc40007ffe0ff */
[----:B------:R-:W-:Y:S01]  /*15780*/  IADD3 R12, R248, 0xc8, RZ ;  /* 0x000000c8f80c7810 */ /* 0x000fe20007ffe0ff */
[----:B------:R3:W-:Y:S01]  /*15790*/  @!P3 ST.E.64 [R2.64], R54 ;  /* 0x000000360200b985 */ /* 0x0007e2000c101b08 */
[C---:B-1----:R-:W-:Y:S02]  /*157a0*/  @!P2 LEA R8, P3, R11.reuse, R0, 0x2 ;  /* 0x000000000b08a211 */ /* 0x042fe400078610ff */
[----:B------:R-:W-:Y:S02]  /*157b0*/  SHF.R.S32.HI R14, RZ, 0x1f, R14 ;  /* 0x0000001fff0e7819 */ /* 0x000fe4000001140e */
[----:B------:R-:W-:Y:S02]  /*157c0*/  ISETP.GE.AND P5, PT, R12, c[0x0][0x3c8], PT ;  /* 0x0000f2000c007a0c */ /* 0x000fe40003fa6270 */
[----:B------:R-:W-:Y:S02]  /*157d0*/  @!P2 LEA.HI.X R9, R11, R4, R14, 0x2, P3 ;  /* 0x000000040b09a211 */ /* 0x000fe400018f140e */
[----:B------:R-:W-:-:S02]  /*157e0*/  IADD3 R11, R248, 0xc0, RZ ;  /* 0x000000c0f80b7810 */ /* 0x000fc40007ffe0ff */
[C---:B------:R-:W-:Y:S01]  /*157f0*/  IADD3 R14, R248.reuse, 0xb8, RZ ;  /* 0x000000b8f80e7810 */ /* 0x040fe20007ffe0ff */
[----:B------:R-:W-:Y:S01]  /*15800*/  @!P2 ST.E.64 [R8.64], R94 ;  /* 0x0000005e0800a985 */ /* 0x000fe2000c101b08 */
[----:B------:R-:W-:Y:S02]  /*15810*/  IADD3 R10, R248, 0xd0, RZ ;  /* 0x000000d0f80a7810 */ /* 0x000fe40007ffe0ff */
[----:B------:R-:W-:Y:S02]  /*15820*/  SHF.R.S32.HI R11, RZ, 0x1f, R11 ;  /* 0x0000001fff0b7819 */ /* 0x000fe4000001140b */
[----:B------:R-:W-:Y:S02]  /*15830*/  SHF.R.S32.HI R14, RZ, 0x1f, R14 ;  /* 0x0000001fff0e7819 */ /* 0x000fe4000001140e */
[----:B------:R-:W-:Y:S02]  /*15840*/  ISETP.GE.AND P2, PT, R252, c[0x0][0x3c8], PT ;  /* 0x0000f200fc007a0c */ /* 0x000fe40003f46270 */
[----:B--2---:R-:W-:-:S02]  /*15850*/  @!P1 LEA R6, P4, R13, R0, 0x2 ;  /* 0x000000000d069211 */ /* 0x004fc400078810ff */
[----:B---3--:R-:W-:-:S11]  /*15860*/  @!P0 LEA R2, P6, R5, R0, 0x2 ;  /* 0x0000000005028211 */ /* 0x008fd600078c10ff */
[----:B------:R-:W-:Y:S02]  /*15870*/  P2R R3, PR, RZ, 0x10 ;  /* 0x00000010ff037803 */ /* 0x000fe40000000000 */
[----:B------:R-:W-:Y:S02]  /*15880*/  ISETP.GE.AND P4, PT, R10, c[0x0][0x3c8], PT ;  /* 0x0000f2000a007a0c */ /* 0x000fe40003f86270 */
[----:B------:R-:W-:Y:S02]  /*15890*/  ISETP.NE.AND P3, PT, R3, RZ, PT ;  /* 0x000000ff0300720c */ /* 0x000fe40003f65270 */
[-C--:B------:R-:W-:Y:S02]  /*158a0*/  @!P0 LEA.HI.X R3, R5, R4.reuse, R11, 0x2, P6 ;  /* 0x0000000405038211 */ /* 0x080fe400030f140b */
[----:B------:R-:W-:Y:S02]  /*158b0*/  @!P1 LEA.HI.X R7, R13, R4, R14, 0x2, P3 ;  /* 0x000000040d079211 */ /* 0x000fe400018f140e */
[----:B------:R-:W-:-:S02]  /*158c0*/  IADD3 R5, R248, 0xd8, RZ ;  /* 0x000000d8f8057810 */ /* 0x000fc40007ffe0ff */
[C---:B------:R-:W-:Y:S01]  /*158d0*/  IADD3 R13, R248.reuse, 0xc8, RZ ;  /* 0x000000c8f80d7810 */ /* 0x040fe20007ffe0ff */
[----:B------:R1:W-:Y:S01]  /*158e0*/  @!P1 ST.E.64 [R6.64], R78 ;  /* 0x0000004e06009985 */ /* 0x0003e2000c101b08 */
[----:B------:R-:W-:Y:S02]  /*158f0*/  ISETP.GE.AND P3, PT, R5, c[0x0][0x3c8], PT ;  /* 0x0000f20005007a0c */ /* 0x000fe40003f66270 */
[----:B------:R-:W-:Y:S01]  /*15900*/  SHF.R.S32.HI R13, RZ, 0x1f, R13 ;  /* 0x0000001fff0d7819 */ /* 0x000fe2000001140d */
[----:B------:R2:W-:Y:S01]  /*15910*/  @!P0 ST.E.64 [R2.64], R62 ;  /* 0x0000003e02008985 */ /* 0x0005e2000c101b08 */
[----:B------:R-:W-:Y:S02]  /*15920*/  IADD3 R11, R248, 0xd0, RZ ;  /* 0x000000d0f80b7810 */ /* 0x000fe40007ffe0ff */
[----:B------:R-:W-:Y:S02]  /*15930*/  ISETP.GE.AND P1, PT, R251, c[0x0][0x3c8], PT ;  /* 0x0000f200fb007a0c */ /* 0x000fe40003f26270 */
[----:B------:R-:W-:-:S02]  /*15940*/  SHF.R.S32.HI R11, RZ, 0x1f, R11 ;  /* 0x0000001fff0b7819 */ /* 0x000fc4000001140b */
[----:B-1----:R-:W-:-:S04]  /*15950*/  @!P5 LEA R6, P0, R12, R0, 0x2 ;  /* 0x000000000c06d211 */ /* 0x002fc800078010ff */
[----:B------:R-:W-:Y:S02]  /*15960*/  @!P5 LEA.HI.X R7, R12, R4, R13, 0x2, P0 ;  /* 0x000000040c07d211 */ /* 0x000fe400000f140d */
[----:B--2---:R-:W-:Y:S02]  /*15970*/  @!P4 LEA R2, P6, R10, R0, 0x2 ;  /* 0x000000000a02c211 */ /* 0x004fe400078c10ff */
[----:B------:R-:W-:Y:S01]  /*15980*/  ISETP.GE.AND P0, PT, R250, c[0x0][0x3c8], PT ;  /* 0x0000f200fa007a0c */ /* 0x000fe20003f06270 */
[----:B------:R-:W-:Y:S01]  /*15990*/  @!P5 ST.E.64 [R6.64], R82 ;  /* 0x000000520600d985 */ /* 0x000fe2000c101b08 */
[----:B------:R-:W-:Y:S02]  /*159a0*/  @!P4 LEA.HI.X R3, R10, R4, R11, 0x2, P6 ;  /* 0x000000040a03c211 */ /* 0x000fe400030f140b */
[-C--:B------:R-:W-:Y:S02]  /*159b0*/  @!P3 LEA R10, P5, R5, R0.reuse, 0x2 ;  /* 0x00000000050ab211 */ /* 0x080fe400078a10ff */
[----:B------:R-:W-:Y:S01]  /*159c0*/  IADD3 R12, R248, 0xd8, RZ ;  /* 0x000000d8f80c7810 */ /* 0x000fe20007ffe0ff */
[----:B------:R1:W-:Y:S01]  /*159d0*/  @!P4 ST.E.64 [R2.64], R86 ;  /* 0x000000560200c985 */ /* 0x0003e2000c101b08 */
[----:B------:R-:W-:-:S02]  /*159e0*/  @!P2 LEA R8, P6, R252, R0, 0x2 ;  /* 0x00000000fc08a211 */ /* 0x000fc400078c10ff */
[----:B------:R-:W-:Y:S02]  /*159f0*/  SHF.R.S32.HI R12, RZ, 0x1f, R12 ;  /* 0x0000001fff0c7819 */ /* 0x000fe4000001140c */
[----:B------:R-:W-:-:S04]  /*15a00*/  SHF.R.S32.HI R13, RZ, 0x1f, R252 ;  /* 0x0000001fff0d7819 */ /* 0x000fc800000114fc */
[----:B------:R-:W-:Y:S02]  /*15a10*/  @!P2 LEA.HI.X R9, R252, R4, R13, 0x2, P6 ;  /* 0x00000004fc09a211 */ /* 0x000fe400030f140d */
[----:B-1----:R-:W-:Y:S02]  /*15a20*/  P2R R2, PR, RZ, 0x20 ;  /* 0x00000020ff027803 */ /* 0x002fe40000000000 */
[----:B------:R-:W-:Y:S02]  /*15a30*/  @!P1 LEA R6, P5, R251, R0, 0x2 ;  /* 0x00000000fb069211 */ /* 0x000fe400078a10ff */
[----:B------:R-:W-:-:S04]  /*15a40*/  ISETP.NE.AND P4, PT, R2, RZ, PT ;  /* 0x000000ff0200720c */ /* 0x000fc80003f85270 */
[----:B------:R-:W-:Y:S02]  /*15a50*/  @!P3 LEA.HI.X R11, R5, R4, R12, 0x2, P4 ;  /* 0x00000004050bb211 */ /* 0x000fe400020f140c */
[----:B------:R-:W-:Y:S02]  /*15a60*/  SHF.R.S32.HI R12, RZ, 0x1f, R251 ;  /* 0x0000001fff0c7819 */ /* 0x000fe400000114fb */
[----:B------:R-:W-:Y:S01]  /*15a70*/  SHF.R.S32.HI R5, RZ, 0x1f, R250 ;  /* 0x0000001fff057819 */ /* 0x000fe200000114fa */
[----:B------:R1:W-:Y:S01]  /*15a80*/  @!P3 ST.E.64 [R10.64], R106 ;  /* 0x0000006a0a00b985 */ /* 0x0003e2000c101b08 */
[C---:B------:R-:W-:Y:S02]  /*15a90*/  @!P0 LEA R2, P4, R250.reuse, R0, 0x2 ;  /* 0x00000000fa028211 */ /* 0x040fe400078810ff */
[-C--:B------:R-:W-:Y:S01]  /*15aa0*/  @!P1 LEA.HI.X R7, R251, R4.reuse, R12, 0x2, P5 ;  /* 0x00000004fb079211 */ /* 0x080fe200028f140c */
[----:B------:R1:W-:Y:S01]  /*15ab0*/  @!P2 ST.E.64 [R8.64], R102 ;  /* 0x000000660800a985 */ /* 0x0003e2000c101b08 */
[----:B------:R-:W-:-:S03]  /*15ac0*/  @!P0 LEA.HI.X R3, R250, R4, R5, 0x2, P4 ;  /* 0x00000004fa038211 */ /* 0x000fc600020f1405 */
[----:B------:R1:W-:Y:S04]  /*15ad0*/  @!P1 ST.E.64 [R6.64], R90 ;  /* 0x0000005a06009985 */ /* 0x0003e8000c101b08 */
[----:B------:R1:W-:Y:S01]  /*15ae0*/  @!P0 ST.E.64 [R2.64], R74 ;  /* 0x0000004a02008985 */ /* 0x0003e2000c101b08 */
[----:B------:R-:W-:-:S13]  /*15af0*/  ISETP.GE.AND P0, PT, R249, c[0x0][0x3c8], PT ;  /* 0x0000f200f9007a0c */ /* 0x000fda0003f06270 */
[----:B------:R-:W-:Y:S05]  /*15b00*/  @P0 BRA `(.L_x_294) ;  /* 0x00000d1000000947 */ /* 0x000fea0003800000 */
[----:B------:R-:W-:Y:S02]  /*15b10*/  SHF.R.S32.HI R5, RZ, 0x1f, R249 ;  /* 0x0000001fff057819 */ /* 0x000fe400000114f9 */
[----:B-1----:R-:W-:-:S04]  /*15b20*/  LEA R2, P0, R249, R0, 0x2 ;  /* 0x00000000f9027211 */ /* 0x002fc800078010ff */
[----:B------:R-:W-:-:S05]  /*15b30*/  LEA.HI.X R3, R249, R4, R5, 0x2, P0 ;  /* 0x00000004f9037211 */ /* 0x000fca00000f1405 */
[----:B------:R1:W-:Y:S01]  /*15b40*/  ST.E.64 [R2.64], R66 ;  /* 0x0000004202007985 */ /* 0x0003e2000c101b08 */
[----:B------:R-:W-:Y:S05]  /*15b50*/  BRA `(.L_x_294) ;  /* 0x00000cc000007947 */ /* 0x000fea0003800000 */
.L_x_279:
[----:B------:R-:W-:Y:S01]  /*15b60*/  ISETP.NE.U32.AND P0, PT, RZ, c[0x0][0x508], PT ;  /* 0x00014200ff007a0c */ /* 0x000fe20003f05070 */
[----:B------:R-:W-:Y:S01]  /*15b70*/  IMAD.MOV.U32 R6, RZ, RZ, RZ ;  /* 0x000000ffff067224 */ /* 0x000fe200078e00ff */
[----:B------:R-:W-:Y:S01]  /*15b80*/  ISETP.NE.U32.AND P3, PT, RZ, c[0x0][0x500], PT ;  /* 0x00014000ff007a0c */ /* 0x000fe20003f65070 */
[----:B------:R-:W-:Y:S01]  /*15b90*/  IMAD.MOV.U32 R20, RZ, RZ, c[0x0][0x388] ;  /* 0x0000e200ff147624 */ /* 0x000fe200078e00ff */
[----:B------:R-:W-:Y:S02]  /*15ba0*/  ISETP.NE.AND.EX P2, PT, RZ, c[0x0][0x50c], PT, P0 ;  /* 0x00014300ff007a0c */ /* 0x000fe40003f45300 */
[----:B------:R-:W-:Y:S02]  /*15bb0*/  ISETP.NE.AND.EX P3, PT, RZ, c[0x0][0x504], PT, P3 ;  /* 0x00014100ff007a0c */ /* 0x000fe40003f65330 */
[----:B------:R-:W-:-:S04]  /*15bc0*/  IADD3 R2, P1, R227, c[0x0][0x500], RZ ;  /* 0x00014000e3027a10 */ /* 0x000fc80007f3e0ff */
[----:B------:R-:W-:-:S05]  /*15bd0*/  IADD3.X R3, R232, c[0x0][0x504], RZ, P1, !PT ;  /* 0x00014100e8037a10 */ /* 0x000fca0000ffe4ff */
[----:B-1----:R-:W-:Y:S02]  /*15be0*/  @P2 IADD3 R4, P0, R227, c[0x0][0x508], RZ ;  /* 0x00014200e3042a10 */ /* 0x002fe40007f1e0ff */
[----:B------:R1:W5:Y:S02]  /*15bf0*/  @P3 LDG.E R6, [R2.64] ;  /* 0x0000000802063981 */ /* 0x000364000c1e1900 */
[----:B------:R-:W-:-:S05]  /*15c00*/  @P2 IADD3.X R5, R232, c[0x0][0x50c], RZ, P0, !PT ;  /* 0x00014300e8052a10 */ /* 0x000fca00007fe4ff */
[----:B------:R1:W5:Y:S01]  /*15c10*/  @P2 LDG.E R20, [R4.64] ;  /* 0x0000000804142981 */ /* 0x000362000c1e1900 */
[----:B------:R-:W-:-:S04]  /*15c20*/  ISETP.NE.AND P0, PT, R238, RZ, PT ;  /* 0x000000ffee00720c */ /* 0x000fc80003f05270 */
[----:B------:R-:W-:Y:S01]  /*15c30*/  SEL R19, R238, c[0x0][0x3d4], P0 ;  /* 0x0000f500ee137a07 */ /* 0x000fe20000000000 */
[----:B------:R-:W-:Y:S05]  /*15c40*/  @P2 BRA `(.L_x_300) ;  /* 0x0000004000002947 */ /* 0x000fea0003800000 */
[----:B------:R-:W-:Y:S05]  /*15c50*/  @!P3 BRA `(.L_x_300) ;  /* 0x000000300000b947 */ /* 0x000fea0003800000 */
[----:B------:R2:W3:Y:S04]  /*15c60*/  LDG.E R0, [R2.64] ;  /* 0x0000000802007981 */ /* 0x0004e8000c1e1900 */
[----:B-12---:R-:W3:Y:S02]  /*15c70*/  LDG.E R2, [R2.64+0x4] ;  /* 0x0000040802027981 */ /* 0x006ee4000c1e1900 */
[----:B---3-5:R-:W-:Y:S02]  /*15c80*/  IADD3 R20, -R0, R2, RZ ;  /* 0x0000000200147210 */ /* 0x028fe40007ffe1ff */
.L_x_300:
[----:B-1----:R-:W1:Y:S01]  /*15c90*/  S2R R2, SR_TID.X ;  /* 0x0000000000027919 */ /* 0x002e620000002100 */
[----:B------:R-:W-:Y:S01]  /*15ca0*/  BSSY B0, `(.L_x_301) ;  /* 0x0000036000007945 */ /* 0x000fe20003800000 */
[----:B------:R-:W-:Y:S02]  /*15cb0*/  LOP3.LUT R12, R230, 0xffff, RZ, 0xc0, !PT ;  /* 0x0000ffffe60c7812 */ /* 0x000fe400078ec0ff */
[----:B------:R-:W-:-:S02]  /*15cc0*/  SEL R13, R233, RZ, !P3 ;  /* 0x000000ffe90d7207 */ /* 0x000fc40005800000 */
[----:B------:R-:W-:Y:S02]  /*15cd0*/  SEL R21, R235, RZ, !P3 ;  /* 0x000000ffeb157207 */ /* 0x000fe40005800000 */
[----:B-----5:R-:W-:Y:S02]  /*15ce0*/  SHF.R.S32.HI R18, RZ, 0x1f, R6 ;  /* 0x0000001fff127819 */ /* 0x020fe40000011406 */
[----:B-1----:R-:W-:-:S13]  /*15cf0*/  ISETP.GT.AND P0, PT, R2, 0x7f, PT ;  /* 0x0000007f0200780c */ /* 0x002fda0003f04270 */
[----:B------:R-:W-:Y:S05]  /*15d00*/  @P0 BRA `(.L_x_302) ;  /* 0x000002f000000947 */ /* 0x000fea0003800000 */
[----:B------:R-:W-:Y:S01]  /*15d10*/  IMAD R0, R20, c[0x0][0x4e8], RZ ;  /* 0x00013a0014007a24 */ /* 0x000fe200078e02ff */
[----:B------:R-:W-:-:S04]  /*15d20*/  LEA R16, R229, R2, 0x7 ;  /* 0x00000002e5107211 */ /* 0x000fc800078e38ff */
[----:B------:R-:W-:-:S13]  /*15d30*/  ISETP.GE.AND P0, PT, R16, R0, PT ;  /* 0x000000001000720c */ /* 0x000fda0003f06270 */
[----:B------:R-:W-:Y:S05]  /*15d40*/  @P0 BRA `(.L_x_302) ;  /* 0x000002b000000947 */ /* 0x000fea0003800000 */
[----:B------:R-:W-:Y:S01]  /*15d50*/  IMAD.MOV.U32 R0, RZ, RZ, 0x368 ;  /* 0x00000368ff007424 */ /* 0x000fe200078e00ff */
[----:B------:R-:W-:-:S04]  /*15d60*/  ISETP.GT.AND P2, PT, R19, 0x1, PT ;  /* 0x000000011300780c */ /* 0x000fc80003f44270 */
[----:B------:R-:W-:-:S04]  /*15d70*/  SEL R0, R0, 0x328, P2 ;  /* 0x0000032800007807 */ /* 0x000fc80001000000 */
[----:B------:R1:W2:Y:S08]  /*15d80*/  LDC.64 R8, c[0x0][R0+0x170] ;  /* 0x00005c0000087b82 */ /* 0x0002b00000000a00 */
[----:B------:R1:W3:Y:S08]  /*15d90*/  LDC.64 R4, c[0x0][R0+0x168] ;  /* 0x00005a0000047b82 */ /* 0x0002f00000000a00 */
[----:B------:R1:W4:Y:S08]  /*15da0*/  LDC.64 R14, c[0x0][R0+0x178] ;  /* 0x00005e00000e7b82 */ /* 0x0003300000000a00 */
[----:B------:R1:W5:Y:S02]  /*15db0*/  LDC.64 R10, c[0x0][R0+0x160] ;  /* 0x00005800000a7b82 */ /* 0x0003640000000a00 */
[----:B-1----:R-:W-:-:S02]  /*15dc0*/  IMAD.MOV.U32 R0, RZ, RZ, c[0x0][0x4e8] ;  /* 0x00013a00ff007624 */ /* 0x002fc400078e00ff */
[-C--:B--2---:R-:W-:Y:S02]  /*15dd0*/  IMAD R7, R9, R13.reuse, RZ ;  /* 0x0000000d09077224 */ /* 0x084fe400078e02ff */
[----:B------:R-:W-:Y:S01]  /*15de0*/  IMAD.WIDE.U32 R2, R8, R13, RZ ;  /* 0x0000000d08027225 */ /* 0x000fe200078e00ff */
[----:B------:R-:W-:Y:S02]  /*15df0*/  ISETP.NE.AND P0, PT, R0, 0x1, PT ;  /* 0x000000010000780c */ /* 0x000fe40003f05270 */
[----:B------:R-:W-:Y:S01]  /*15e00*/  MOV R0, R16 ;  /* 0x0000001000007202 */ /* 0x000fe20000000f00 */
[----:B------:R-:W-:Y:S01]  /*15e10*/  IMAD R8, R8, R21, R7 ;  /* 0x0000001508087224 */ /* 0x000fe200078e0207 */
[----:B------:R-:W-:Y:S01]  /*15e20*/  SEL R7, R245, RZ, P2 ;  /* 0x000000fff5077207 */ /* 0x000fe20001000000 */
[-C--:B---3--:R-:W-:Y:S02]  /*15e30*/  IMAD R9, R5, R12.reuse, RZ ;  /* 0x0000000c05097224 */ /* 0x088fe400078e02ff */
[----:B------:R-:W-:Y:S01]  /*15e40*/  IMAD.WIDE.U32 R4, R4, R12, RZ ;  /* 0x0000000c04047225 */ /* 0x000fe200078e00ff */
[----:B------:R-:W-:-:S03]  /*15e50*/  IADD3 R3, R3, R8, RZ ;  /* 0x0000000803037210 */ /* 0x000fc60007ffe0ff */
[----:B------:R-:W-:Y:S02]  /*15e60*/  IMAD.IADD R9, R5, 0x1, R9 ;  /* 0x0000000105097824 */ /* 0x000fe400078e0209 */
[----:B------:R-:W-:-:S04]  /*15e70*/  @P0 IMAD.HI.U32 R17, R16, c[0x0][0x4ec], RZ ;  /* 0x00013b0010110a27 */ /* 0x000fc800078e00ff */
[-C--:B----4-:R-:W-:Y:S01]  /*15e80*/  IMAD R8, R15, R7.reuse, RZ ;  /* 0x000000070f087224 */ /* 0x090fe200078e02ff */
[----:B------:R-:W-:Y:S02]  /*15e90*/  @P0 SHF.R.U32.HI R0, RZ, c[0x0][0x4f0], R17 ;  /* 0x00013c00ff000a19 */ /* 0x000fe40000011611 */
[----:B------:R-:W-:Y:S01]  /*15ea0*/  IADD3 R17, P1, P0, R2, R4, R6 ;  /* 0x0000000402117210 */ /* 0x000fe2000783e006 */
[----:B------:R-:W-:-:S03]  /*15eb0*/  IMAD.WIDE.U32 R4, R14, R7, RZ ;  /* 0x000000070e047225 */ /* 0x000fc600078e00ff */
[----:B------:R-:W-:Y:S01]  /*15ec0*/  IADD3.X R9, R3, R9, R18, P1, P0 ;  /* 0x0000000903097210 */ /* 0x000fe20000fe0412 */
[----:B------:R-:W-:Y:S01]  /*15ed0*/  IMAD.MOV R2, RZ, RZ, -R0 ;  /* 0x000000ffff027224 */ /* 0x000fe200078e0a00 */
[----:B------:R-:W-:Y:S01]  /*15ee0*/  IADD3 R5, R5, R8, RZ ;  /* 0x0000000805057210 */ /* 0x000fe20007ffe0ff */
[----:B------:R-:W-:Y:S01]  /*15ef0*/  IMAD.MOV.U32 R8, RZ, RZ, c[0x0][0x4a8] ;  /* 0x00012a00ff087624 */ /* 0x000fe200078e00ff */
[----:B------:R-:W-:Y:S01]  /*15f00*/  IADD3 R4, P1, P0, R0, R17, R4 ;  /* 0x0000001100047210 */ /* 0x000fe2000783e004 */
[----:B------:R-:W-:Y:S01]  /*15f10*/  IMAD R2, R2, c[0x0][0x4e8], R16 ;  /* 0x00013a0002027a24 */ /* 0x000fe200078e0210 */
[----:B------:R-:W-:-:S03]  /*15f20*/  SHF.R.S32.HI R3, RZ, 0x1f, R0 ;  /* 0x0000001fff037819 */ /* 0x000fc60000011400 */
[----:B-----5:R-:W-:Y:S01]  /*15f30*/  IMAD R0, R11, R2, RZ ;  /* 0x000000020b007224 */ /* 0x020fe200078e02ff */
[----:B------:R-:W-:Y:S02]  /*15f40*/  SHF.R.S32.HI R7, RZ, 0x1f, R2 ;  /* 0x0000001fff077819 */ /* 0x000fe40000011402 */
        /* <DEDUP_REMOVED lines=11> */
.L_x_302:
[----:B------:R-:W-:Y:S05]  /*16000*/  BSYNC B0 ;  /* 0x0000000000007941 */ /* 0x000fea0003800000 */
.L_x_301:
[----:B------:R-:W-:-:S13]  /*16010*/  ISETP.GT.AND P0, PT, R19, 0x1, PT ;  /* 0x000000011300780c */ /* 0x000fda0003f04270 */
[----:B------:R-:W-:Y:S05]  /*16020*/  @P0 BRA `(.L_x_294) ;  /* 0x000007f000000947 */ /* 0x000fea0003800000 */
[----:B------:R-:W-:Y:S01]  /*16030*/  MOV R2, c[0x0][0x4e8] ;  /* 0x00013a0000027a02 */ /* 0x000fe20000000f00 */
[----:B-1----:R-:W-:Y:S01]  /*16040*/  IMAD R0, R18, c[0x0][0x3a0], RZ ;  /* 0x0000e80012007a24 */ /* 0x002fe200078e02ff */
[----:B------:R-:W-:Y:S01]  /*16050*/  LEA R4, R229, R218, 0x7 ;  /* 0x000000dae5047211 */ /* 0x000fe200078e38ff */
[----:B------:R-:W-:Y:S01]  /*16060*/  IMAD R5, R21, c[0x0][0x3f0], RZ ;  /* 0x0000fc0015057a24 */ /* 0x000fe200078e02ff */
[----:B------:R-:W-:Y:S01]  /*16070*/  ISETP.NE.AND P0, PT, R2, 0x1, PT ;  /* 0x000000010200780c */ /* 0x000fe20003f05270 */
[----:B------:R-:W-:-:S04]  /*16080*/  IMAD.WIDE.U32 R2, R6, c[0x0][0x3a0], RZ ;  /* 0x0000e80006027a25 */ /* 0x000fc800078e00ff */
[----:B------:R-:W-:Y:S01]  /*16090*/  IMAD R6, R6, c[0x0][0x3a4], R0 ;  /* 0x0000e90006067a24 */ /* 0x000fe200078e0200 */
[----:B------:R-:W-:Y:S01]  /*160a0*/  MOV R0, R4 ;  /* 0x0000000400007202 */ /* 0x000fe20000000f00 */
[----:B------:R-:W-:-:S03]  /*160b0*/  IMAD R7, R13, c[0x0][0x3f4], R5 ;  /* 0x0000fd000d077a24 */ /* 0x000fc600078e0205 */
[----:B------:R-:W-:-:S03]  /*160c0*/  IADD3 R3, R3, R6, RZ ;  /* 0x0000000603037210 */ /* 0x000fc60007ffe0ff */
[----:B------:R-:W-:-:S04]  /*160d0*/  @P0 IMAD.HI.U32 R6, R4, c[0x0][0x4ec], RZ ;  /* 0x00013b0004060a27 */ /* 0x000fc800078e00ff */
[----:B------:R-:W-:Y:S01]  /*160e0*/  IMAD.WIDE.U32 R2, R12, c[0x0][0x3e8], R2 ;  /* 0x0000fa000c027a25 */ /* 0x000fe200078e0002 */
[----:B------:R-:W-:-:S03]  /*160f0*/  @P0 SHF.R.U32.HI R0, RZ, c[0x0][0x4f0], R6 ;  /* 0x00013c00ff000a19 */ /* 0x000fc60000011606 */
[----:B------:R-:W-:Y:S01]  /*16100*/  IMAD R3, R12, c[0x0][0x3ec], R3 ;  /* 0x0000fb000c037a24 */ /* 0x000fe200078e0203 */
[----:B------:R-:W-:Y:S02]  /*16110*/  SHF.R.S32.HI R6, RZ, 0x1f, R0 ;  /* 0x0000001fff067819 */ /* 0x000fe40000011400 */
[----:B------:R-:W-:Y:S01]  /*16120*/  IADD3 R5, -R0, RZ, RZ ;  /* 0x000000ff00057210 */ /* 0x000fe20007ffe1ff */
[----:B------:R-:W-:Y:S01]  /*16130*/  IMAD.WIDE.U32 R2, R13, c[0x0][0x3f0], R2 ;  /* 0x0000fc000d027a25 */ /* 0x000fe200078e0002 */
[----:B------:R-:W-:-:S03]  /*16140*/  LEA R13, R229, R208, 0x7 ;  /* 0x000000d0e50d7211 */ /* 0x000fc600078e38ff */
[----:B------:R-:W-:Y:S01]  /*16150*/  IMAD R6, R6, c[0x0][0x3e0], RZ ;  /* 0x0000f80006067a24 */ /* 0x000fe200078e02ff */
[----:B------:R-:W-:Y:S01]  /*16160*/  IADD3 R3, R3, R7, RZ ;  /* 0x0000000703037210 */ /* 0x000fe20007ffe0ff */
        /* <DEDUP_REMOVED lines=13> */
.L_x_362:
[----:B------:R-:W-:Y:S05]  /*16240*/  BRA.DIV ~URZ, `(.L_x_304) ;  /* 0x000023a27f007947 */ /* 0x000fea000b800000 */
[----:B------:R3:W4:Y:S02]  /*16250*/  SHFL.IDX PT, R0, R14, RZ, 0x181f ;  /* 0x00181fff0e007589 */ /* 0x00072400000e0000 */
.L_x_363:
[----:B------:R-:W-:Y:S01]  /*16260*/  IMAD R12, R20, c[0x0][0x4e8], RZ ;  /* 0x00013a00140c7a24 */ /* 0x000fe200078e02ff */
[----:B------:R-:W-:Y:S04]  /*16270*/  BSSY B0, `(.L_x_305) ;  /* 0x0000013000007945 */ /* 0x000fe80003800000 */
        /* <DEDUP_REMOVED lines=9> */
[----:B--2---:R-:W-:Y:S02]  /*16310*/  @!P3 LEA.HI.X R11, R132, R4, R133, 0x1, P4 ;  /* 0x00000004840bb211 */ /* 0x004fe400020f0c85 */
[----:B------:R-:W-:Y:S02]  /*16320*/  @!P0 LEA R2, P4, R200, R0, 0x1 ;  /* 0x00000000c8028211 */ /* 0x000fe400078808ff */
[-C--:B------:R-:W-:Y:S01]  /*16330*/  @!P2 LEA.HI.X R9, R204, R4.reuse, R209, 0x1, P6 ;  /* 0x00000004cc09a211 */ /* 0x080fe200030f0cd1 */
[----:B------:R2:W-:Y:S01]  /*16340*/  @!P3 ST.E.128 [R10.64], RZ ;  /* 0x000000ff0a00b985 */ /* 0x0005e2000c101d08 */
[----:B------:R-:W-:-:S02]  /*16350*/  @!P1 LEA.HI.X R7, R199, R4, R211, 0x1, P5 ;  /* 0x00000004c7079211 */ /* 0x000fc400028f0cd3 */
[----:B------:R-:W-:Y:S01]  /*16360*/  @!P0 LEA.HI.X R3, R200, R4, R210, 0x1, P4 ;  /* 0x00000004c8038211 */ /* 0x000fe200020f0cd2 */
[----:B------:R2:W-:Y:S04]  /*16370*/  @!P2 ST.E.128 [R8.64], RZ ;  /* 0x000000ff0800a985 */ /* 0x0005e8000c101d08 */
[----:B------:R2:W-:Y:S04]  /*16380*/  @!P1 ST.E.128 [R6.64], RZ ;  /* 0x000000ff06009985 */ /* 0x0005e8000c101d08 */
[----:B------:R2:W-:Y:S02]  /*16390*/  @!P0 ST.E.128 [R2.64], RZ ;  /* 0x000000ff02008985 */ /* 0x0005e4000c101d08 */
.L_x_306:
[----:B------:R-:W-:Y:S05]  /*163a0*/  BSYNC B0 ;  /* 0x0000000000007941 */ /* 0x000fea0003800000 */
.L_x_305:
[----:B------:R-:W-:Y:S05]  /*163b0*/  BRA.DIV ~URZ, `(.L_x_307) ;  /* 0x000022a27f007947 */ /* 0x000fea000b800000 */
[----:B--2---:R2:W1:Y:S04]  /*163c0*/  SHFL.IDX PT, R4, R5, 0x1, 0x181f ;  /* 0x00381f0005047f89 */ /* 0x00446800000e0000 */
[----:B----4-:R2:W4:Y:S02]  /*163d0*/  SHFL.IDX PT, R0, R14, 0x1, 0x181f ;  /* 0x00381f000e007f89 */ /* 0x01052400000e0000 */
.L_x_364:
        /* <DEDUP_REMOVED lines=11> */
[----:B-1----:R-:W-:Y:S02]  /*16490*/  @!P3 LEA.HI.X R11, R132, R4, R133, 0x1, P4 ;  /* 0x00000004840bb211 */ /* 0x002fe400020f0c85 */
        /* <DEDUP_REMOVED lines=8> */
.L_x_309:
[----:B------:R-:W-:Y:S05]  /*16520*/  BSYNC B0 ;  /* 0x0000000000007941 */ /* 0x000fea0003800000 */
.L_x_308:
[----:B------:R-:W-:Y:S05]  /*16530*/  BRA.DIV ~URZ, `(.L_x_310) ;  /* 0x000021f27f007947 */ /* 0x000fea000b800000 */
[----:B-1----:R1:W2:Y:S02]  /*16540*/  SHFL.IDX PT, R4, R5, 0x2, 0x181f ;  /* 0x00581f0005047f89 */ /* 0x0022a400000e0000 */
.L_x_365:
[----:B------:R-:W-:Y:S05]  /*16550*/  BRA.DIV ~URZ, `(.L_x_311) ;  /* 0x000022427f007947 */ /* 0x000fea000b800000 */
[----:B----4-:R4:W1:Y:S02]  /*16560*/  SHFL.IDX PT, R0, R14, 0x2, 0x181f ;  /* 0x00581f000e007f89 */ /* 0x01086400000e0000 */
.L_x_366:
        /* <DEDUP_REMOVED lines=8> */
[-C--:B-1----:R-:W-:Y:S02]  /*165f0*/  @!P3 LEA R10, P4, R132, R0.reuse, 0x1 ;  /* 0x00000000840ab211 */ /* 0x082fe400078808ff */
        /* <DEDUP_REMOVED lines=11> */
.L_x_313:
[----:B------:R-:W-:Y:S05]  /*166b0*/  BSYNC B0 ;  /* 0x0000000000007941 */ /* 0x000fea0003800000 */
.L_x_312:
[----:B------:R-:W-:Y:S05]  /*166c0*/  BRA.DIV ~URZ, `(.L_x_314) ;  /* 0x000021427f007947 */ /* 0x000fea000b800000 */
[----:B--2---:R2:W3:Y:S04]  /*166d0*/  SHFL.IDX PT, R4, R5, 0x3, 0x181f ;  /* 0x00781f0005047f89 */ /* 0x0044e800000e0000 */
[----:B-1----:R2:W1:Y:S02]  /*166e0*/  SHFL.IDX PT, R0, R14, 0x3, 0x181f ;  /* 0x00781f000e007f89 */ /* 0x00246400000e0000 */
.L_x_367:
[----:B------:R-:W-:-:S04]  /*166f0*/  IADD3 R2, R13, 0x60, RZ ;  /* 0x000000600d027810 */ /* 0x000fc80007ffe0ff */
        /* <DEDUP_REMOVED lines=9> */
[----:B---3--:R-:W-:Y:S02]  /*16790*/  @!P3 LEA.HI.X R11, R132, R4, R133, 0x1, P4 ;  /* 0x00000004840bb211 */ /* 0x008fe400020f0c85 */
        /* <DEDUP_REMOVED lines=8> */
.L_x_294:
[----:B------:R-:W-:Y:S05]  /*16820*/  BSYNC B1 ;  /* 0x0000000000017941 */ /* 0x000fea0003800000 */
.L_x_278:
[----:B-1--4-:R-:W4:Y:S02]  /*16830*/  LDL R0, [R1+0x44] ;  /* 0x0000440001007983 */ /* 0x012f240000100800 */
[----:B----4-:R-:W-:-:S13]  /*16840*/  ISETP.NE.AND P0, PT, R0, RZ, PT ;  /* 0x000000ff0000720c */ /* 0x010fda0003f05270 */
[----:B------:R-:W-:Y:S01]  /*16850*/  @P0 WARPSYNC 0xffffffff ;  /* 0xffffffff00000948 */ /* 0x000fe20003800000 */
[----:B------:R-:W-:Y:S06]  /*16860*/  @P0 BAR.SYNC.DEFER_BLOCKING 0x5, 0x100 ;  /* 0x0144000000000b1d */ /* 0x000fec0000010000 */
[----:B------:R-:W1:Y:S04]  /*16870*/  @P0 LDS.128 R228, [0x20080] ;  /* 0x02008000ffe40984 */ /* 0x000e680000000c00 */
[----:B------:R-:W-:Y:S06]  /*16880*/  @P0 BAR.ARV 0x4, 0x100 ;  /* 0x0104000000000b1d */ /* 0x000fec0000002000 */
[----:B------:R-:W-:Y:S05]  /*16890*/  @P0 BRA `(.L_x_315) ;  /* 0x00000af000000947 */ /* 0x000fea0003800000 */
[----:B------:R-:W4:Y:S01]  /*168a0*/  S2R R0, SR_TID.X ;  /* 0x0000000000007919 */ /* 0x000f220000002100 */
[----:B------:R-:W-:Y:S01]  /*168b0*/  IMAD.MOV.U32 R8, RZ, RZ, RZ ;  /* 0x000000ffff087224 */ /* 0x000fe200078e00ff */
[----:B---34-:R-:W-:-:S04]  /*168c0*/  LOP3.LUT R13, R0, 0x1f, RZ, 0xc0, !PT ;  /* 0x0000001f000d7812 */ /* 0x018fc800078ec0ff */
[----:B------:R-:W-:Y:S01]  /*168d0*/  ISETP.NE.AND P6, PT, R13, 0x1f, PT ;  /* 0x0000001f0d00780c */ /* 0x000fe20003fc5270 */
[----:B------:R-:W-:Y:S10]  /*168e0*/  BRA.DIV ~URZ, `(.L_x_316) ;  /* 0x00001ff27f007947 */ /* 0x000ff4000b800000 */
[----:B------:R3:W4:Y:S02]  /*168f0*/  SHFL.IDX PT, R9, R98, RZ, 0x1f ;  /* 0x00001fff62097589 */ /* 0x00072400000e0000 */
.L_x_368:
[----:B------:R-:W-:Y:S05]  /*16900*/  BRA.DIV ~URZ, `(.L_x_317) ;  /* 0x000020427f007947 */ /* 0x000fea000b800000 */
[----:B------:R3:W4:Y:S02]  /*16910*/  SHFL.IDX PT, R6, R98, 0x1, 0x1f ;  /* 0x00201f0062067f89 */ /* 0x00072400000e0000 */
.L_x_369:
[----:B-1----:R-:W-:Y:S02]  /*16920*/  IMAD.IADD R0, R231, 0x1, R13 ;  /* 0x00000001e7007824 */ /* 0x002fe400078e020d */
[----:B------:R-:W-:-:S03]  /*16930*/  IMAD.MOV.U32 R7, RZ, RZ, RZ ;  /* 0x000000ffff077224 */ /* 0x000fc600078e00ff */
[----:B------:R-:W-:-:S13]  /*16940*/  ISETP.GE.OR P0, PT, R0, c[0x0][0x53c], !P6 ;  /* 0x00014f0000007a0c */ /* 0x000fda0007706670 */
[----:B------:R-:W-:Y:S01]  /*16950*/  @!P0 MOV R2, 0x4 ;  /* 0x0000000400028802 */ /* 0x000fe20000000f00 */
[----:B--2---:R-:W-:-:S04]  /*16960*/  @!P0 IMAD.MOV.U32 R4, RZ, RZ, 0x4 ;  /* 0x00000004ff048424 */ /* 0x004fc800078e00ff */
[----:B------:R-:W-:-:S04]  /*16970*/  @!P0 IMAD.WIDE R4, R0, R4, c[0x0][0x580] ;  /* 0x0001600000048625 */ /* 0x000fc800078e0204 */
[----:B------:R-:W-:Y:S01]  /*16980*/  @!P0 IMAD.WIDE R2, R0, R2, c[0x0][0x578] ;  /* 0x00015e0000028625 */ /* 0x000fe200078e0202 */
[----:B------:R-:W2:Y:S04]  /*16990*/  @!P0 LDG.E R7, [R4.64] ;  /* 0x0000000804078981 */ /* 0x000ea8000c1e1900 */
[----:B------:R-:W2:Y:S01]  /*169a0*/  @!P0 LDG.E R8, [R2.64] ;  /* 0x0000000802088981 */ /* 0x000ea2000c1e1900 */
[C---:B------:R-:W-:Y:S02]  /*169b0*/  ISETP.GE.U32.AND P4, PT, R13.reuse, 0x10, PT ;  /* 0x000000100d00780c */ /* 0x040fe40003f86070 */
[C---:B------:R-:W-:Y:S02]  /*169c0*/  ISETP.GE.U32.AND P3, PT, R13.reuse, 0x8, PT ;  /* 0x000000080d00780c */ /* 0x040fe40003f66070 */
[----:B------:R-:W-:-:S02]  /*169d0*/  ISETP.GE.U32.AND P2, PT, R13, 0x4, PT ;  /* 0x000000040d00780c */ /* 0x000fc40003f46070 */
[C---:B------:R-:W-:Y:S02]  /*169e0*/  ISETP.GE.U32.AND P1, PT, R13.reuse, 0x2, PT ;  /* 0x000000020d00780c */ /* 0x040fe40003f26070 */
[----:B------:R-:W-:Y:S02]  /*169f0*/  ISETP.NE.AND P5, PT, R13, RZ, PT ;  /* 0x000000ff0d00720c */ /* 0x000fe40003fa5270 */
[----:B------:R-:W-:Y:S01]  /*16a00*/  MOV R11, RZ ;  /* 0x000000ff000b7202 */ /* 0x000fe20000000f00 */
[----:B--2---:R-:W-:Y:S01]  /*16a10*/  IMAD R0, R8, R7, RZ ;  /* 0x0000000708007224 */ /* 0x004fe200078e02ff */
[----:B------:R-:W-:Y:S07]  /*16a20*/  BRA.DIV ~URZ, `(.L_x_318) ;  /* 0x00001f927f007947 */ /* 0x000fee000b800000 */
[----:B------:R1:W2:Y:S02]  /*16a30*/  SHFL.UP PT, R4, R0, 0x1, RZ ;  /* 0x0420000000047989 */ /* 0x0002a400000e00ff */
.L_x_370:
        /* <DEDUP_REMOVED lines=16> */
.L_x_371:
[----:B--2---:R-:W-:Y:S01]  /*16b40*/  IMAD R0, R0, c[0x0][0x538], RZ ;  /* 0x00014e0000007a24 */ /* 0x004fe200078e02ff */
[----:B------:R-:W-:Y:S04]  /*16b50*/  BSSY B1, `(.L_x_320) ;  /* 0x000007e000017945 */ /* 0x000fe80003800000 */
[----:B----4-:R-:W-:-:S04]  /*16b60*/  IADD3 R6, R0, R6, RZ ;  /* 0x0000000600067210 */ /* 0x010fc80007ffe0ff */
[----:B------:R-:W-:-:S13]  /*16b70*/  ISETP.GT.AND P0, PT, R6, R9, PT ;  /* 0x000000090600720c */ /* 0x000fda0003f04270 */
[----:B------:R-:W-:Y:S05]  /*16b80*/  @P0 BRA `(.L_x_321) ;  /* 0x0000025000000947 */ /* 0x000fea0003800000 */
.L_x_325:
        /* <DEDUP_REMOVED lines=8> */
[----:B-1----:R-:W-:Y:S01]  /*16c10*/  @!P0 MOV R4, 0x4 ;  /* 0x0000000400048802 */ /* 0x002fe20000000f00 */
        /* <DEDUP_REMOVED lines=8> */
.L_x_372:
        /* <DEDUP_REMOVED lines=16> */
.L_x_373:
[----:B--2---:R-:W-:-:S05]  /*16da0*/  IMAD R0, R0, c[0x0][0x538], RZ ;  /* 0x00014e0000007a24 */ /* 0x004fca00078e02ff */
[----:B------:R-:W-:-:S04]  /*16db0*/  IADD3 R6, R0, R6, RZ ;  /* 0x0000000600067210 */ /* 0x000fc80007ffe0ff */
[----:B------:R-:W-:-:S13]  /*16dc0*/  ISETP.GT.AND P0, PT, R6, R9, PT ;  /* 0x000000090600720c */ /* 0x000fda0003f04270 */
[----:B-1-3--:R-:W-:Y:S05]  /*16dd0*/  @!P0 BRA `(.L_x_325) ;  /* 0xfffffdb000008947 */ /* 0x00afea000383ffff */
.L_x_321:
[----:B------:R-:W-:-:S05]  /*16de0*/  IADD3 R6, -R0, R6, RZ ;  /* 0x0000000600067210 */ /* 0x000fca0007ffe1ff */
[----:B------:R-:W-:-:S05]  /*16df0*/  IMAD R0, R4, c[0x0][0x538], R6 ;  /* 0x00014e0004007a24 */ /* 0x000fca00078e0206 */
[----:B------:R-:W-:Y:S01]  /*16e00*/  ISETP.GT.AND P0, PT, R0, R9, PT ;  /* 0x000000090000720c */ /* 0x000fe20003f04270 */
[----:B------:R-:W-:-:S12]  /*16e10*/  BRA.DIV ~URZ, `(.L_x_326) ;  /* 0x00001f927f007947 */ /* 0x000fd8000b800000 */
[----:B------:R-:W-:-:S04]  /*16e20*/  VOTE.ANY R0, PT, !P0 ;  /* 0x0000000000007806 */ /* 0x000fc800040e0100 */
.L_x_374:
[----:B------:R2:W4:Y:S01]  /*16e30*/  POPC R10, R0 ;  /* 0x00000000000a7309 */ /* 0x0005220000000000 */
[----:B------:R-:W-:Y:S05]  /*16e40*/  BRA.DIV ~URZ, `(.L_x_327) ;  /* 0x00001fa27f007947 */ /* 0x000fea000b800000 */
[----:B----4-:R4:W1:Y:S04]  /*16e50*/  SHFL.IDX PT, R7, R7, R10, 0x1f ;  /* 0x00001f0a07077589 */ /* 0x01086800000e0000 */
[----:B------:R4:W2:Y:S02]  /*16e60*/  SHFL.IDX PT, R5, R8, R10, 0x1f ;  /* 0x00001f0a08057589 */ /* 0x0008a400000e0000 */
.L_x_375:
[----:B------:R-:W-:Y:S01]  /*16e70*/  ISETP.NE.AND P0, PT, R0, RZ, PT ;  /* 0x000000ff0000720c */ /* 0x000fe20003f05270 */
[----:B------:R-:W-:-:S12]  /*16e80*/  BSSY B0, `(.L_x_328) ;  /* 0x0000005000007945 */ /* 0x000fd80003800000 */
[----:B------:R-:W-:Y:S05]  /*16e90*/  @!P0 BRA `(.L_x_329) ;  /* 0x0000003000008947 */ /* 0x000fea0003800000 */
[----:B--2---:R-:W-:Y:S01]  /*16ea0*/  IADD3 R0, R10, -0x1, RZ ;  /* 0xffffffff0a007810 */ /* 0x004fe20007ffe0ff */
[----:B------:R-:W-:Y:S05]  /*16eb0*/  BRA.DIV ~URZ, `(.L_x_330) ;  /* 0x000020027f007947 */ /* 0x000fea000b800000 */
[----:B------:R2:W3:Y:S02]  /*16ec0*/  SHFL.IDX PT, R11, R4, R0, 0x1f ;  /* 0x00001f00040b7589 */ /* 0x0004e400000e0000 */
.L_x_329:
[----:B------:R-:W-:Y:S05]  /*16ed0*/  BSYNC B0 ;  /* 0x0000000000007941 */ /* 0x000fea0003800000 */
.L_x_328:
[----:B-12---:R-:W-:Y:S01]  /*16ee0*/  IABS R4, R7 ;  /* 0x0000000700047213 */ /* 0x006fe20000000000 */
[----:B---3--:R-:W-:Y:S02]  /*16ef0*/  IMAD R228, R11, c[0x0][0x538], R6 ;  /* 0x00014e000be47a24 */ /* 0x008fe400078e0206 */
[----:B------:R-:W-:Y:S01]  /*16f00*/  IMAD.IADD R231, R10, 0x1, R231 ;  /* 0x000000010ae77824 */ /* 0x000fe200078e02e7 */
[----:B------:R-:W1:Y:S01]  /*16f10*/  I2F.RP R2, R4 ;  /* 0x0000000400027306 */ /* 0x000e620000209400 */
[----:B----4-:R-:W-:-:S07]  /*16f20*/  IMAD.IADD R8, R9, 0x1, -R228 ;  /* 0x0000000109087824 */ /* 0x010fce00078e0ae4 */
[----:B-1----:R-:W1:Y:S02]  /*16f30*/  MUFU.RCP R2, R2 ;  /* 0x0000000200027308 */ /* 0x002e640000001000 */
[----:B-1----:R-:W-:-:S06]  /*16f40*/  IADD3 R2, R2, 0xffffffe, RZ ;  /* 0x0ffffffe02027810 */ /* 0x002fcc0007ffe0ff */
[----:B------:R1:W2:Y:S02]  /*16f50*/  F2I.FTZ.U32.TRUNC.NTZ R3, R2 ;  /* 0x0000000200037305 */ /* 0x0002a4000021f000 */
[----:B-1----:R-:W-:Y:S01]  /*16f60*/  IABS R2, R5 ;  /* 0x0000000500027213 */ /* 0x002fe20000000000 */
[----:B--2---:R-:W-:-:S03]  /*16f70*/  IMAD.MOV R0, RZ, RZ, -R3 ;  /* 0x000000ffff007224 */ /* 0x004fc600078e0a03 */
[----:B------:R-:W-:Y:S01]  /*16f80*/  MOV R6, R2 ;  /* 0x0000000200067202 */ /* 0x000fe20000000f00 */
[----:B------:R-:W-:Y:S01]  /*16f90*/  IMAD.MOV.U32 R11, RZ, RZ, R0 ;  /* 0x000000ffff0b7224 */ /* 0x000fe200078e0000 */
[----:B------:R-:W-:Y:S01]  /*16fa0*/  IABS R0, R7 ;  /* 0x0000000700007213 */ /* 0x000fe20000000000 */
[----:B------:R-:W-:Y:S01]  /*16fb0*/  IMAD.MOV.U32 R2, RZ, RZ, RZ ;  /* 0x000000ffff027224 */ /* 0x000fe200078e00ff */
[----:B------:R-:W1:Y:S01]  /*16fc0*/  I2F.RP R12, R6 ;  /* 0x00000006000c7306 */ /* 0x000e620000209400 */
[----:B------:R-:W-:Y:S01]  /*16fd0*/  IMAD R9, R11, R4, RZ ;  /* 0x000000040b097224 */ /* 0x000fe200078e02ff */
[----:B------:R-:W-:Y:S01]  /*16fe0*/  IABS R11, R8 ;  /* 0x00000008000b7213 */ /* 0x000fe20000000000 */
[----:B------:R-:W-:Y:S02]  /*16ff0*/  IMAD.MOV R0, RZ, RZ, -R0 ;  /* 0x000000ffff007224 */ /* 0x000fe400078e0a00 */
[----:B------:R-:W-:-:S03]  /*17000*/  IMAD.HI.U32 R9, R3, R9, R2 ;  /* 0x0000000903097227 */ /* 0x000fc600078e0002 */
[----:B------:R-:W-:Y:S01]  /*17010*/  MOV R3, R0 ;  /* 0x0000000000037202 */ /* 0x000fe20000000f00 */
[----:B------:R-:W-:-:S04]  /*17020*/  IMAD.MOV.U32 R2, RZ, RZ, R11 ;  /* 0x000000ffff027224 */ /* 0x000fc800078e000b */
[----:B------:R-:W-:-:S04]  /*17030*/  IMAD.HI.U32 R0, R9, R2, RZ ;  /* 0x0000000209007227 */ /* 0x000fc800078e00ff */
[----:B------:R-:W-:Y:S02]  /*17040*/  IMAD R2, R0, R3, R2 ;  /* 0x0000000300027224 */ /* 0x000fe400078e0202 */
[----:B-1----:R-:W1:Y:S03]  /*17050*/  MUFU.RCP R3, R12 ;  /* 0x0000000c00037308 */ /* 0x002e660000001000 */
        /* <DEDUP_REMOVED lines=9> */
[----:B------:R-:W-:Y:S01]  /*170f0*/  @P2 IADD3 R0, R0, 0x1, RZ ;  /* 0x0000000100002810 */ /* 0x000fe20007ffe0ff */
[----:B-1----:R-:W-:-:S05]  /*17100*/  IMAD.MOV R2, RZ, RZ, -R3 ;  /* 0x000000ffff027224 */ /* 0x002fca00078e0a03 */
[----:B------:R-:W-:Y:S01]  /*17110*/  @!P1 IMAD.MOV R0, RZ, RZ, -R0 ;  /* 0x000000ffff009224 */ /* 0x000fe200078e0a00 */
[----:B------:R-:W-:Y:S02]  /*17120*/  MOV R4, R2 ;  /* 0x0000000200047202 */ /* 0x000fe40000000f00 */
[----:B------:R-:W-:Y:S02]  /*17130*/  IABS R2, R5 ;  /* 0x0000000500027213 */ /* 0x000fe40000000000 */
[----:B------:R-:W-:Y:S01]  /*17140*/  @!P0 LOP3.LUT R0, RZ, R7, RZ, 0x33, !PT ;  /* 0x00000007ff008212 */ /* 0x000fe200078e33ff */
[----:B------:R-:W-:Y:S02]  /*17150*/  IMAD R4, R4, R6, RZ ;  /* 0x0000000604047224 */ /* 0x000fe400078e02ff */
[----:B------:R-:W-:Y:S01]  /*17160*/  IMAD.MOV R9, RZ, RZ, -R2 ;  /* 0x000000ffff097224 */ /* 0x000fe200078e0a02 */
[----:B------:R-:W-:Y:S01]  /*17170*/  IABS R11, R0 ;  /* 0x00000000000b7213 */ /* 0x000fe20000000000 */
[----:B------:R-:W-:-:S02]  /*17180*/  IMAD.MOV.U32 R2, RZ, RZ, RZ ;  /* 0x000000ffff027224 */ /* 0x000fc400078e00ff */
[----:B------:R-:W-:Y:S02]  /*17190*/  IMAD R7, R0, R7, RZ ;  /* 0x0000000700077224 */ /* 0x000fe400078e02ff */
[----:B------:R-:W-:Y:S01]  /*171a0*/  IMAD.HI.U32 R2, R3, R4, R2 ;  /* 0x0000000403027227 */ /* 0x000fe200078e0002 */
[----:B------:R-:W-:Y:S02]  /*171b0*/  MOV R4, R9 ;  /* 0x0000000900047202 */ /* 0x000fe40000000f00 */
[----:B------:R-:W-:Y:S01]  /*171c0*/  IADD3 R229, R8, -R7, RZ ;  /* 0x8000000708e57210 */ /* 0x000fe20007ffe0ff */
[----:B------:R-:W-:-:S04]  /*171d0*/  IMAD.MOV.U32 R3, RZ, RZ, R11 ;  /* 0x000000ffff037224 */ /* 0x000fc800078e000b */
        /* <DEDUP_REMOVED lines=11> */
[----:B------:R-:W-:-:S04]  /*17290*/  @!P0 LOP3.LUT R2, RZ, R5, RZ, 0x33, !PT ;  /* 0x00000005ff028212 */ /* 0x000fc800078e33ff */
[----:B------:R-:W-:Y:S01]  /*172a0*/  IADD3 R3, -R2, RZ, RZ ;  /* 0x000000ff02037210 */ /* 0x000fe20007ffe1ff */
[----:B------:R-:W-:-:S04]  /*172b0*/  IMAD R2, R5, 0x1000000, R2 ;  /* 0x0100000005027824 */ /* 0x000fc800078e0202 */
[----:B------:R-:W-:-:S04]  /*172c0*/  IMAD R0, R5, R3, R0 ;  /* 0x0000000305007224 */ /* 0x000fc800078e0200 */
[----:B------:R-:W-:Y:S01]  /*172d0*/  IMAD R230, R0, 0x10000, R2 ;  /* 0x0001000000e67824 */ /* 0x000fe200078e0202 */
[----:B------:R-:W-:Y:S05]  /*172e0*/  BRA `(.L_x_331) ;  /* 0x0000004000007947 */ /* 0x000fea0003800000 */
.L_x_322:
[----:B------:R-:W-:Y:S01]  /*172f0*/  IMAD.MOV.U32 R228, RZ, RZ, R9 ;  /* 0x000000ffffe47224 */ /* 0x000fe200078e0009 */
[----:B------:R-:W-:Y:S01]  /*17300*/  MOV R230, RZ ;  /* 0x000000ff00e67202 */ /* 0x000fe20000000f00 */
[----:B------:R-:W-:Y:S01]  /*17310*/  IMAD.MOV.U32 R229, RZ, RZ, RZ ;  /* 0x000000ffffe57224 */ /* 0x000fe200078e00ff */
[----:B------:R-:W-:Y:S02]  /*17320*/  MOV R231, c[0x0][0x53c] ;  /* 0x00014f0000e77a02 */ /* 0x000fe40000000f00 */
.L_x_331:
[----:B------:R-:W-:Y:S05]  /*17330*/  BSYNC B1 ;  /* 0x0000000000017941 */ /* 0x000fea0003800000 */
.L_x_320:
[----:B------:R-:W-:Y:S01]  /*17340*/  WARPSYNC 0xffffffff ;  /* 0xffffffff00007948 */ /* 0x000fe20003800000 */
[----:B------:R-:W-:Y:S01]  /*17350*/  BAR.SYNC.DEFER_BLOCKING 0x4, 0x100 ;  /* 0x0104000000007b1d */ /* 0x000fe20000010000 */
[----:B------:R-:W-:-:S13]  /*17360*/  ISETP.NE.AND P0, PT, R13, RZ, PT ;  /* 0x000000ff0d00720c */ /* 0x000fda0003f05270 */
[----:B------:R2:W-:Y:S04]  /*17370*/  @!P0 STS.128 [0x20080], R228 ;  /* 0x020080e4ff008388 */ /* 0x0005e80000000c00 */
[----:B------:R-:W-:Y:S06]  /*17380*/  BAR.ARV 0x5, 0x100 ;  /* 0x0144000000007b1d */ /* 0x000fec0000002000 */
.L_x_315:
[----:B-1----:R-:W-:-:S13]  /*17390*/  ISETP.GE.AND P0, PT, R231, c[0x0][0x53c], PT ;  /* 0x00014f00e7007a0c */ /* 0x002fda0003f06270 */
[----:B--23--:R-:W-:Y:S01]  /*173a0*/  @P0 CALL.REL.NOINC `(.L_x_332) ;  /* 0x0000001000000944 */ /* 0x00cfe20003c00000 */
[----:B------:R-:W-:Y:S05]  /*173b0*/  BRA `(.L_x_333) ;  /* 0xfffea87000007947 */ /* 0x000fea000383ffff */
.L_x_332:
[----:B------:R-:W-:Y:S05]  /*173c0*/  EXIT ;  /* 0x000000000000794d */ /* 0x000fea0003800000 */
.L_x_160:
[----:B------:R-:W-:Y:S01]  /*173d0*/  IMAD.MOV.U32 R0, RZ, RZ, R5 ;  /* 0x000000ffff007224 */ /* 0x000fe200078e0005 */
[----:B------:R-:W-:Y:S02]  /*173e0*/  MOV R3, 0x1 ;  /* 0x0000000100037802 */ /* 0x000fe40000000f00 */
[----:B------:R-:W-:Y:S02]  /*173f0*/  MOV R2, 0x17410 ;  /* 0x0001741000027802 */ /* 0x000fe40000000f00 */
[----:B--2---:R-:W-:Y:S05]  /*17400*/  CALL.REL.NOINC `($__internal_6_$__cuda_sm70_shflsync_up_p) ;  /* 0x00001bf000007944 */ /* 0x004fea0003c00000 */
[----:B------:R-:W-:Y:S01]  /*17410*/  MOV R0, R4 ;  /* 0x0000000400007202 */ /* 0x000fe20000000f00 */
[----:B------:R-:W-:Y:S05]  /*17420*/  BRA `(.L_x_334) ;  /* 0xfffe902000007947 */ /* 0x000fea000383ffff */
.L_x_161:
[----:B------:R-:W-:Y:S01]  /*17430*/  IMAD.MOV.U32 R0, RZ, RZ, R5 ;  /* 0x000000ffff007224 */ /* 0x000fe200078e0005 */
[----:B------:R-:W-:Y:S02]  /*17440*/  MOV R3, 0x2 ;  /* 0x0000000200037802 */ /* 0x000fe40000000f00 */
[----:B------:R-:W-:Y:S02]  /*17450*/  MOV R2, 0x17470 ;  /* 0x0001747000027802 */ /* 0x000fe40000000f00 */
[----:B--2---:R-:W-:Y:S05]  /*17460*/  CALL.REL.NOINC `($__internal_6_$__cuda_sm70_shflsync_up_p) ;  /* 0x00001b9000007944 */ /* 0x004fea0003c00000 */
[----:B------:R-:W-:Y:S01]  /*17470*/  SEL R4, R4, RZ, P4 ;  /* 0x000000ff04047207 */ /* 0x000fe20002000000 */
[----:B------:R-:W-:Y:S01]  /*17480*/  IMAD.MOV.U32 R3, RZ, RZ, 0x4 ;  /* 0x00000004ff037424 */ /* 0x000fe200078e00ff */
[----:B------:R-:W-:-:S03]  /*17490*/  MOV R2, 0x174c0 ;  /* 0x000174c000027802 */ /* 0x000fc60000000f00 */
[----:B------:R-:W-:Y:S02]  /*174a0*/  IMAD.IADD R0, R5, 0x1, R4 ;  /* 0x0000000105007824 */ /* 0x000fe400078e0204 */
[----:B------:R-:W-:Y:S05]  /*174b0*/  CALL.REL.NOINC `($__internal_6_$__cuda_sm70_shflsync_up_p) ;  /* 0x00001b4000007944 */ /* 0x000fea0003c00000 */
        /* <DEDUP_REMOVED lines=12> */
[----:B------:R-:W-:Y:S02]  /*17580*/  MOV R15, 0x1f ;  /* 0x0000001f000f7802 */ /* 0x000fe40000000f00 */
[----:B------:R-:W-:Y:S01]  /*17590*/  MOV R2, 0x175d0 ;  /* 0x000175d000027802 */ /* 0x000fe20000000f00 */
[----:B------:R-:W-:-:S04]  /*175a0*/  IMAD.IADD R4, R0, 0x1, R4 ;  /* 0x0000000100047824 */ /* 0x000fc800078e0204 */
[----:B------:R-:W-:Y:S02]  /*175b0*/  IMAD.MOV.U32 R3, RZ, RZ, R4 ;  /* 0x000000ffff037224 */ /* 0x000fe400078e0004 */
[----:B------:R-:W-:Y:S05]  /*175c0*/  CALL.REL.NOINC `($__internal_5_$__cuda_sm70_shflsync_idx_p) ;  /* 0x000019c000007944 */ /* 0x000fea0003c00000 */
[----:B-----5:R-:W-:Y:S01]  /*175d0*/  MOV R0, R15 ;  /* 0x0000000f00007202 */ /* 0x020fe20000000f00 */
[----:B-1----:R-:W-:Y:S05]  /*175e0*/  BRA `(.L_x_335) ;  /* 0xfffe8f6000007947 */ /* 0x002fea000383ffff */
.L_x_163:
[----:B------:R-:W-:Y:S02]  /*175f0*/  SEL R0, RZ, 0x1, P0 ;  /* 0x00000001ff007807 */ /* 0x000fe40000000000 */
[----:B------:R-:W-:Y:S02]  /*17600*/  MOV R2, 0x17620 ;  /* 0x0001762000027802 */ /* 0x000fe40000000f00 */
[----:B--2---:R-:W-:Y:S05]  /*17610*/  CALL.REL.NOINC `($__internal_7_$__cuda_sm70_votesync_ballot) ;  /* 0x00001a4000007944 */ /* 0x004fea0003c00000 */
[----:B------:R-:W-:Y:S05]  /*17620*/  BRA `(.L_x_336) ;  /* 0xfffe8fb000007947 */ /* 0x000fea000383ffff */
.L_x_164:
[----:B------:R-:W-:Y:S01]  /*17630*/  IMAD.MOV.U32 R3, RZ, RZ, R8 ;  /* 0x000000ffff037224 */ /* 0x000fe200078e0008 */
[----:B---3--:R-:W-:Y:S01]  /*17640*/  MOV R179, R13 ;  /* 0x0000000d00b37202 */ /* 0x008fe20000000f00 */
[----:B------:R-:W-:Y:S01]  /*17650*/  IMAD.MOV.U32 R15, RZ, RZ, 0x1f ;  /* 0x0000001fff0f7424 */ /* 0x000fe200078e00ff */
[----:B------:R-:W-:Y:S02]  /*17660*/  MOV R2, 0x17680 ;  /* 0x0001768000027802 */ /* 0x000fe40000000f00 */
[----:B-12---:R-:W-:Y:S05]  /*17670*/  CALL.REL.NOINC `($__internal_5_$__cuda_sm70_shflsync_idx_p) ;  /* 0x0000191000007944 */ /* 0x006fea0003c00000 */
[----:B------:R-:W-:Y:S01]  /*17680*/  IMAD.MOV.U32 R11, RZ, RZ, R15 ;  /* 0x000000ffff0b7224 */ /* 0x000fe200078e000f */
[----:B------:R-:W-:Y:S01]  /*17690*/  MOV R3, R7 ;  /* 0x0000000700037202 */ /* 0x000fe20000000f00 */
[----:B------:R-:W-:Y:S01]  /*176a0*/  IMAD.MOV.U32 R6, RZ, RZ, RZ ;  /* 0x000000ffff067224 */ /* 0x000fe200078e00ff */
[----:B------:R-:W-:Y:S01]  /*176b0*/  MOV R179, R13 ;  /* 0x0000000d00b37202 */ /* 0x000fe20000000f00 */
[----:B------:R-:W-:Y:S01]  /*176c0*/  IMAD.MOV.U32 R15, RZ, RZ, 0x1f ;  /* 0x0000001fff0f7424 */ /* 0x000fe200078e00ff */
[----:B------:R-:W-:-:S02]  /*176d0*/  MOV R2, 0x176f0 ;  /* 0x000176f000027802 */ /* 0x000fc40000000f00 */
[----:B-1---5:R-:W-:Y:S05]  /*176e0*/  CALL.REL.NOINC `($__internal_5_$__cuda_sm70_shflsync_idx_p) ;  /* 0x000018a000007944 */ /* 0x022fea0003c00000 */
[----:B------:R-:W-:Y:S01]  /*176f0*/  MOV R10, R15 ;  /* 0x0000000f000a7202 */ /* 0x000fe20000000f00 */
[----:B-1---5:R-:W-:Y:S05]  /*17700*/  BRA `(.L_x_337) ;  /* 0xfffe8f2000007947 */ /* 0x022fea000383ffff */
.L_x_167:
[----:B------:R-:W-:Y:S01]  /*17710*/  IMAD.MOV.U32 R3, RZ, RZ, R4 ;  /* 0x000000ffff037224 */ /* 0x000fe200078e0004 */
[----:B------:R-:W-:-:S02]  /*17720*/  MOV R15, 0x1f ;  /* 0x0000001f000f7802 */ /* 0x000fc40000000f00 */
[----:B------:R-:W-:Y:S02]  /*17730*/  MOV R2, 0x17750 ;  /* 0x0001775000027802 */ /* 0x000fe40000000f00 */
[----:B-1234-:R-:W-:Y:S05]  /*17740*/  CALL.REL.NOINC `($__internal_5_$__cuda_sm70_shflsync_idx_p) ;  /* 0x0000184000007944 */ /* 0x01efea0003c00000 */
[----:B------:R-:W-:Y:S01]  /*17750*/  MOV R6, R15 ;  /* 0x0000000f00067202 */ /* 0x000fe20000000f00 */
[----:B-1---5:R-:W-:Y:S05]  /*17760*/  BRA `(.L_x_166) ;  /* 0xfffe8f2000007947 */ /* 0x022fea000383ffff */
.L_x_197:
[----:B------:R-:W-:Y:S01]  /*17770*/  IMAD.MOV.U32 R3, RZ, RZ, R5 ;  /* 0x000000ffff037224 */ /* 0x000fe200078e0005 */
[----:B------:R-:W-:Y:S01]  /*17780*/  MOV R179, RZ ;  /* 0x000000ff00b37202 */ /* 0x000fe20000000f00 */
[----:B------:R-:W-:Y:S01]  /*17790*/  IMAD.MOV.U32 R15, RZ, RZ, 0x181f ;  /* 0x0000181fff0f7424 */ /* 0x000fe200078e00ff */
[----:B------:R-:W-:Y:S02]  /*177a0*/  MOV R2, 0x177c0 ;  /* 0x000177c000027802 */ /* 0x000fe40000000f00 */
[----:B-----5:R-:W-:Y:S05]  /*177b0*/  CALL.REL.NOINC `($__internal_5_$__cuda_sm70_shflsync_idx_p) ;  /* 0x000017d000007944 */ /* 0x020fea0003c00000 */
[----:B------:R-:W-:Y:S01]  /*177c0*/  MOV R4, R15 ;  /* 0x0000000f00047202 */ /* 0x000fe20000000f00 */
[----:B-1---5:R-:W-:Y:S05]  /*177d0*/  BRA `(.L_x_338) ;  /* 0xfffeefc000007947 */ /* 0x022fea000383ffff */
.L_x_198:
[----:B------:R-:W-:Y:S01]  /*177e0*/  IMAD.MOV.U32 R3, RZ, RZ, R13 ;  /* 0x000000ffff037224 */ /* 0x000fe200078e000d */
[----:B------:R-:W-:Y:S01]  /*177f0*/  MOV R179, RZ ;  /* 0x000000ff00b37202 */ /* 0x000fe20000000f00 */
[----:B------:R-:W-:Y:S01]  /*17800*/  IMAD.MOV.U32 R15, RZ, RZ, 0x181f ;  /* 0x0000181fff0f7424 */ /* 0x000fe200078e00ff */
[----:B------:R-:W-:Y:S02]  /*17810*/  MOV R2, 0x17830 ;  /* 0x0001783000027802 */ /* 0x000fe40000000f00 */
[----:B-12--5:R-:W-:Y:S05]  /*17820*/  CALL.REL.NOINC `($__internal_5_$__cuda_sm70_shflsync_idx_p) ;  /* 0x0000176000007944 */ /* 0x026fea0003c00000 */
[----:B-----5:R-:W-:Y:S01]  /*17830*/  MOV R0, R15 ;  /* 0x0000000f00007202 */ /* 0x020fe20000000f00 */
[----:B-1----:R-:W-:Y:S05]  /*17840*/  BRA `(.L_x_339) ;  /* 0xfffeef7000007947 */ /* 0x002fea000383ffff */
.L_x_201:
[----:B--2---:R-:W-:Y:S01]  /*17850*/  IMAD.MOV.U32 R3, RZ, RZ, R5 ;  /* 0x000000ffff037224 */ /* 0x004fe200078e0005 */
[----:B------:R-:W-:Y:S01]  /*17860*/  MOV R179, 0x1 ;  /* 0x0000000100b37802 */ /* 0x000fe20000000f00 */
[----:B------:R-:W-:Y:S01]  /*17870*/  IMAD.MOV.U32 R15, RZ, RZ, 0x181f ;  /* 0x0000181fff0f7424 */ /* 0x000fe200078e00ff */
[----:B------:R-:W-:-:S02]  /*17880*/  MOV R2, 0x178a0 ;  /* 0x000178a000027802 */ /* 0x000fc40000000f00 */
[----:B-1-345:R-:W-:Y:S05]  /*17890*/  CALL.REL.NOINC `($__internal_5_$__cuda_sm70_shflsync_idx_p) ;  /* 0x000016f000007944 */ /* 0x03afea0003c00000 */
[----:B------:R-:W-:Y:S01]  /*178a0*/  IMAD.MOV.U32 R4, RZ, RZ, R15 ;  /* 0x000000ffff047224 */ /* 0x000fe200078e000f */
[----:B------:R-:W-:Y:S01]  /*178b0*/  MOV R179, 0x1 ;  /* 0x0000000100b37802 */ /* 0x000fe20000000f00 */
[----:B------:R-:W-:Y:S01]  /*178c0*/  IMAD.MOV.U32 R3, RZ, RZ, R13 ;  /* 0x000000ffff037224 */ /* 0x000fe200078e000d */
[----:B------:R-:W-:-:S02]  /*178d0*/  MOV R15, 0x181f ;  /* 0x0000181f000f7802 */ /* 0x000fc40000000f00 */
[----:B------:R-:W-:Y:S02]  /*178e0*/  MOV R2, 0x17900 ;  /* 0x0001790000027802 */ /* 0x000fe40000000f00 */
[----:B-1---5:R-:W-:Y:S05]  /*178f0*/  CALL.REL.NOINC `($__internal_5_$__cuda_sm70_shflsync_idx_p) ;  /* 0x0000169000007944 */ /* 0x022fea0003c00000 */
[----:B-----5:R-:W-:Y:S01]  /*17900*/  MOV R0, R15 ;  /* 0x0000000f00007202 */ /* 0x020fe20000000f00 */
[----:B-1----:R-:W-:Y:S05]  /*17910*/  BRA `(.L_x_340) ;  /* 0xfffef03000007947 */ /* 0x002fea000383ffff */
.L_x_204:
[----:B-1----:R-:W-:Y:S01]  /*17920*/  IMAD.MOV.U32 R3, RZ, RZ, R5 ;  /* 0x000000ffff037224 */ /* 0x002fe200078e0005 */
[----:B------:R-:W-:Y:S01]  /*17930*/  MOV R179, 0x2 ;  /* 0x0000000200b37802 */ /* 0x000fe20000000f00 */
[----:B------:R-:W-:Y:S01]  /*17940*/  IMAD.MOV.U32 R15, RZ, RZ, 0x181f ;  /* 0x0000181fff0f7424 */ /* 0x000fe200078e00ff */
[----:B------:R-:W-:Y:S02]  /*17950*/  MOV R2, 0x17970 ;  /* 0x0001797000027802 */ /* 0x000fe40000000f00 */
[----:B--2345:R-:W-:Y:S05]  /*17960*/  CALL.REL.NOINC `($__internal_5_$__cuda_sm70_shflsync_idx_p) ;  /* 0x0000162000007944 */ /* 0x03cfea0003c00000 */
[----:B------:R-:W-:Y:S01]  /*17970*/  MOV R4, R15 ;  /* 0x0000000f00047202 */ /* 0x000fe20000000f00 */
[----:B-1---5:R-:W-:Y:S05]  /*17980*/  BRA `(.L_x_341) ;  /* 0xfffef12000007947 */ /* 0x022fea000383ffff */
.L_x_205:
[----:B------:R-:W-:Y:S01]  /*17990*/  IMAD.MOV.U32 R3, RZ, RZ, R13 ;  /* 0x000000ffff037224 */ /* 0x000fe200078e000d */
[----:B------:R-:W-:Y:S01]  /*179a0*/  MOV R179, 0x2 ;  /* 0x0000000200b37802 */ /* 0x000fe20000000f00 */
[----:B------:R-:W-:Y:S01]  /*179b0*/  IMAD.MOV.U32 R15, RZ, RZ, 0x181f ;  /* 0x0000181fff0f7424 */ /* 0x000fe200078e00ff */
[----:B------:R-:W-:Y:S02]  /*179c0*/  MOV R2, 0x179e0 ;  /* 0x000179e000027802 */ /* 0x000fe40000000f00 */
[----:B-12345:R-:W-:Y:S05]  /*179d0*/  CALL.REL.NOINC `($__internal_5_$__cuda_sm70_shflsync_idx_p) ;  /* 0x000015b000007944 */ /* 0x03efea0003c00000 */
[----:B-----5:R-:W-:Y:S01]  /*179e0*/  MOV R0, R15 ;  /* 0x0000000f00007202 */ /* 0x020fe20000000f00 */
[----:B-1----:R-:W-:Y:S05]  /*179f0*/  BRA `(.L_x_342) ;  /* 0xfffef0d000007947 */ /* 0x002fea000383ffff */
.L_x_208:
[----:B-1----:R-:W-:Y:S01]  /*17a00*/  IMAD.MOV.U32 R3, RZ, RZ, R5 ;  /* 0x000000ffff037224 */ /* 0x002fe200078e0005 */
[----:B------:R-:W-:Y:S01]  /*17a10*/  MOV R179, 0x3 ;  /* 0x0000000300b37802 */ /* 0x000fe20000000f00 */
[----:B------:R-:W-:Y:S01]  /*17a20*/  IMAD.MOV.U32 R15, RZ, RZ, 0x181f ;  /* 0x0000181fff0f7424 */ /* 0x000fe200078e00ff */
[----:B------:R-:W-:-:S02]  /*17a30*/  MOV R2, 0x17a50 ;  /* 0x00017a5000027802 */ /* 0x000fc40000000f00 */
[----:B--2345:R-:W-:Y:S05]  /*17a40*/  CALL.REL.NOINC `($__internal_5_$__cuda_sm70_shflsync_idx_p) ;  /* 0x0000154000007944 */ /* 0x03cfea0003c00000 */
        /* <DEDUP_REMOVED lines=8> */
.L_x_263:
[----:B------:R-:W-:Y:S01]  /*17ad0*/  IMAD.MOV.U32 R3, RZ, RZ, R0 ;  /* 0x000000ffff037224 */ /* 0x000fe200078e0000 */
[----:B------:R-:W-:Y:S01]  /*17ae0*/  MOV R179, RZ ;  /* 0x000000ff00b37202 */ /* 0x000fe20000000f00 */
[----:B------:R-:W-:Y:S01]  /*17af0*/  IMAD.MOV.U32 R15, RZ, RZ, 0x181f ;  /* 0x0000181fff0f7424 */ /* 0x000fe200078e00ff */
[----:B------:R-:W-:Y:S02]  /*17b00*/  MOV R2, 0x17b20 ;  /* 0x00017b2000027802 */ /* 0x000fe40000000f00 */
[----:B------:R-:W-:Y:S05]  /*17b10*/  CALL.REL.NOINC `($__internal_5_$__cuda_sm70_shflsync_idx_p) ;  /* 0x0000147000007944 */ /* 0x000fea0003c00000 */
[----:B------:R-:W-:Y:S01]  /*17b20*/  MOV R4, R15 ;  /* 0x0000000f00047202 */ /* 0x000fe20000000f00 */
[----:B-1---5:R-:W-:Y:S05]  /*17b30*/  BRA `(.L_x_344) ;  /* 0xffff6d4000007947 */ /* 0x022fea000383ffff */
.L_x_264:
[----:B------:R-:W-:Y:S01]  /*17b40*/  IMAD.MOV.U32 R3, RZ, RZ, R5 ;  /* 0x000000ffff037224 */ /* 0x000fe200078e0005 */
[----:B------:R-:W-:Y:S01]  /*17b50*/  MOV R179, RZ ;  /* 0x000000ff00b37202 */ /* 0x000fe20000000f00 */
[----:B------:R-:W-:Y:S01]  /*17b60*/  IMAD.MOV.U32 R15, RZ, RZ, 0x181f ;  /* 0x0000181fff0f7424 */ /* 0x000fe200078e00ff */
[----:B------:R-:W-:Y:S02]  /*17b70*/  MOV R2, 0x17b90 ;  /* 0x00017b9000027802 */ /* 0x000fe40000000f00 */
[----:B-12---:R-:W-:Y:S05]  /*17b80*/  CALL.REL.NOINC `($__internal_5_$__cuda_sm70_shflsync_idx_p) ;  /* 0x0000140000007944 */ /* 0x006fea0003c00000 */
[----:B-----5:R-:W-:Y:S01]  /*17b90*/  MOV R0, R15 ;  /* 0x0000000f00007202 */ /* 0x020fe20000000f00 */
[----:B-1----:R-:W-:Y:S05]  /*17ba0*/  BRA `(.L_x_345) ;  /* 0xffff6cf000007947 */ /* 0x002fea000383ffff */
.L_x_265:
[----:B------:R-:W-:Y:S02]  /*17bb0*/  MOV R0, 0x2 ;  /* 0x0000000200007802 */ /* 0x000fe40000000f00 */
[----:B------:R-:W-:-:S02]  /*17bc0*/  MOV R2, 0x17be0 ;  /* 0x00017be000027802 */ /* 0x000fc40000000f00 */
[----:B------:R-:W-:Y:S05]  /*17bd0*/  CALL.REL.NOINC `($__internal_4_$__cuda_sm70_shflsync_bfly_p) ;  /* 0x0000135000007944 */ /* 0x000fea0003c00000 */
[----:B------:R-:W-:Y:S01]  /*17be0*/  FMNMX.FTZ R4, R4, R0, !PT ;  /* 0x0000000004047209 */ /* 0x000fe20007810000 */
[----:B------:R-:W-:Y:S01]  /*17bf0*/  IMAD.MOV.U32 R0, RZ, RZ, 0x1 ;  /* 0x00000001ff007424 */ /* 0x000fe200078e00ff */
[----:B------:R-:W-:-:S02]  /*17c00*/  MOV R2, 0x17c20 ;  /* 0x00017c2000027802 */ /* 0x000fc40000000f00 */
[----:B------:R-:W-:Y:S05]  /*17c10*/  CALL.REL.NOINC `($__internal_4_$__cuda_sm70_shflsync_bfly_p) ;  /* 0x0000131000007944 */ /* 0x000fea0003c00000 */
[----:B------:R-:W-:Y:S01]  /*17c20*/  FMNMX.FTZ R134, R4, R0, !PT ;  /* 0x0000000004867209 */ /* 0x000fe20007810000 */
[----:B------:R-:W-:Y:S01]  /*17c30*/  IMAD.MOV.U32 R4, RZ, RZ, R5 ;  /* 0x000000ffff047224 */ /* 0x000fe200078e0005 */
[----:B------:R-:W-:Y:S01]  /*17c40*/  MOV R2, 0x17c70 ;  /* 0x00017c7000027802 */ /* 0x000fe20000000f00 */
[----:B------:R-:W-:-:S02]  /*17c50*/  IMAD.MOV.U32 R0, RZ, RZ, 0x2 ;  /* 0x00000002ff007424 */ /* 0x000fc400078e00ff */
[----:B------:R-:W-:Y:S05]  /*17c60*/  CALL.REL.NOINC `($__internal_4_$__cuda_sm70_shflsync_bfly_p) ;  /* 0x000012c000007944 */ /* 0x000fea0003c00000 */
[----:B------:R-:W-:Y:S01]  /*17c70*/  FMNMX.FTZ R5, R5, R0, !PT ;  /* 0x0000000005057209 */ /* 0x000fe20007810000 */
[----:B------:R-:W-:Y:S01]  /*17c80*/  IMAD.MOV.U32 R0, RZ, RZ, 0x1 ;  /* 0x00000001ff007424 */ /* 0x000fe200078e00ff */
[----:B------:R-:W-:-:S03]  /*17c90*/  MOV R2, 0x17cc0 ;  /* 0x00017cc000027802 */ /* 0x000fc60000000f00 */
[----:B------:R-:W-:Y:S02]  /*17ca0*/  IMAD.MOV.U32 R4, RZ, RZ, R5 ;  /* 0x000000ffff047224 */ /* 0x000fe400078e0005 */
[----:B------:R-:W-:Y:S05]  /*17cb0*/  CALL.REL.NOINC `($__internal_4_$__cuda_sm70_shflsync_bfly_p) ;  /* 0x0000127000007944 */ /* 0x000fea0003c00000 */
[----:B------:R-:W-:Y:S01]  /*17cc0*/  MOV R3, R0 ;  /* 0x0000000000037202 */ /* 0x000fe20000000f00 */
[----:B------:R-:W-:Y:S05]  /*17cd0*/  BRA `(.L_x_346) ;  /* 0xffff6fd000007947 */ /* 0x000fea000383ffff */
.L_x_267:
[----:B--2---:R-:W-:Y:S01]  /*17ce0*/  MOV R15, 0x181f ;  /* 0x0000181f000f7802 */ /* 0x004fe20000000f00 */
[----:B------:R-:W-:Y:S01]  /*17cf0*/  IMAD.MOV.U32 R179, RZ, RZ, RZ ;  /* 0x000000ffffb37224 */ /* 0x000fe200078e00ff */
[----:B------:R-:W-:Y:S02]  /*17d00*/  MOV R2, 0x17d20 ;  /* 0x00017d2000027802 */ /* 0x000fe40000000f00 */
[----:B-1-34-:R-:W-:Y:S05]  /*17d10*/  CALL.REL.NOINC `($__internal_5_$__cuda_sm70_shflsync_idx_p) ;  /* 0x0000127000007944 */ /* 0x01afea0003c00000 */
[----:B------:R-:W-:Y:S01]  /*17d20*/  MOV R3, R15 ;  /* 0x0000000f00037202 */ /* 0x000fe20000000f00 */
[----:B-1---5:R-:W-:-:S05]  /*17d30*/  BRA `(.L_x_347) ;  /* 0xffff7cb000007947 */ /* 0x022fca000383ffff */
.L_x_270:
[----:B------:R-:W-:Y:S01]  /*17d40*/  MOV R179, RZ ;  /* 0x000000ff00b37202 */ /* 0x000fe20000000f00 */
[----:B------:R-:W-:Y:S01]  /*17d50*/  IMAD.MOV.U32 R3, RZ, RZ, R0 ;  /* 0x000000ffff037224 */ /* 0x000fe200078e0000 */
[----:B------:R-:W-:Y:S01]  /*17d60*/  MOV R2, 0x17d90 ;  /* 0x00017d9000027802 */ /* 0x000fe20000000f00 */
[----:B------:R-:W-:Y:S02]  /*17d70*/  IMAD.MOV.U32 R15, RZ, RZ, 0x181f ;  /* 0x0000181fff0f7424 */ /* 0x000fe400078e00ff */
[----:B------:R-:W-:Y:S05]  /*17d80*/  CALL.REL.NOINC `($__internal_5_$__cuda_sm70_shflsync_idx_p) ;  /* 0x0000120000007944 */ /* 0x000fea0003c00000 */
[----:B------:R-:W-:Y:S01]  /*17d90*/  MOV R4, R15 ;  /* 0x0000000f00047202 */ /* 0x000fe20000000f00 */
[----:B-1---5:R-:W-:-:S05]  /*17da0*/  BRA `(.L_x_348) ;  /* 0xffff883000007947 */ /* 0x022fca000383ffff */
.L_x_271:
[----:B------:R-:W-:Y:S01]  /*17db0*/  MOV R179, RZ ;  /* 0x000000ff00b37202 */ /* 0x000fe20000000f00 */
[----:B------:R-:W-:Y:S01]  /*17dc0*/  IMAD.MOV.U32 R3, RZ, RZ, R5 ;  /* 0x000000ffff037224 */ /* 0x000fe200078e0005 */
[----:B------:R-:W-:Y:S01]  /*17dd0*/  MOV R2, 0x17e00 ;  /* 0x00017e0000027802 */ /* 0x000fe20000000f00 */
[----:B------:R-:W-:Y:S02]  /*17de0*/  IMAD.MOV.U32 R15, RZ, RZ, 0x181f ;  /* 0x0000181fff0f7424 */ /* 0x000fe400078e00ff */
[----:B-12---:R-:W-:Y:S05]  /*17df0*/  CALL.REL.NOINC `($__internal_5_$__cuda_sm70_shflsync_idx_p) ;  /* 0x0000119000007944 */ /* 0x006fea0003c00000 */
[----:B-----5:R-:W-:Y:S01]  /*17e00*/  MOV R0, R15 ;  /* 0x0000000f00007202 */ /* 0x020fe20000000f00 */
[----:B-1----:R-:W-:-:S05]  /*17e10*/  BRA `(.L_x_349) ;  /* 0xffff87e000007947 */ /* 0x002fca000383ffff */
.L_x_272:
[----:B------:R-:W-:Y:S02]  /*17e20*/  MOV R0, 0x2 ;  /* 0x0000000200007802 */ /* 0x000fe40000000f00 */
[----:B------:R-:W-:Y:S02]  /*17e30*/  MOV R2, 0x17e50 ;  /* 0x00017e5000027802 */ /* 0x000fe40000000f00 */
[----:B------:R-:W-:Y:S05]  /*17e40*/  CALL.REL.NOINC `($__internal_4_$__cuda_sm70_shflsync_bfly_p) ;  /* 0x000010e000007944 */ /* 0x000fea0003c00000 */
[----:B------:R-:W-:Y:S01]  /*17e50*/  FMNMX.FTZ R4, R4, R0, !PT ;  /* 0x0000000004047209 */ /* 0x000fe20007810000 */
[----:B------:R-:W-:Y:S01]  /*17e60*/  IMAD.MOV.U32 R0, RZ, RZ, 0x1 ;  /* 0x00000001ff007424 */ /* 0x000fe200078e00ff */
[----:B------:R-:W-:Y:S02]  /*17e70*/  MOV R2, 0x17e90 ;  /* 0x00017e9000027802 */ /* 0x000fe40000000f00 */
[----:B------:R-:W-:Y:S05]  /*17e80*/  CALL.REL.NOINC `($__internal_4_$__cuda_sm70_shflsync_bfly_p) ;  /* 0x000010a000007944 */ /* 0x000fea0003c00000 */
[----:B------:R-:W-:Y:S01]  /*17e90*/  FMNMX.FTZ R134, R4, R0, !PT ;  /* 0x0000000004867209 */ /* 0x000fe20007810000 */
[----:B------:R-:W-:Y:S01]  /*17ea0*/  IMAD.MOV.U32 R4, RZ, RZ, R5 ;  /* 0x000000ffff047224 */ /* 0x000fe200078e0005 */
[----:B------:R-:W-:Y:S01]  /*17eb0*/  MOV R2, 0x17ee0 ;  /* 0x00017ee000027802 */ /* 0x000fe20000000f00 */
[----:B------:R-:W-:Y:S02]  /*17ec0*/  IMAD.MOV.U32 R0, RZ, RZ, 0x2 ;  /* 0x00000002ff007424 */ /* 0x000fe400078e00ff */
[----:B------:R-:W-:Y:S05]  /*17ed0*/  CALL.REL.NOINC `($__internal_4_$__cuda_sm70_shflsync_bfly_p) ;  /* 0x0000105000007944 */ /* 0x000fea0003c00000 */
[----:B------:R-:W-:Y:S01]  /*17ee0*/  FMNMX.FTZ R4, R5, R0, !PT ;  /* 0x0000000005047209 */ /* 0x000fe20007810000 */
[----:B------:R-:W-:Y:S01]  /*17ef0*/  IMAD.MOV.U32 R0, RZ, RZ, 0x1 ;  /* 0x00000001ff007424 */ /* 0x000fe200078e00ff */
[----:B------:R-:W-:Y:S02]  /*17f00*/  MOV R2, 0x17f20 ;  /* 0x00017f2000027802 */ /* 0x000fe40000000f00 */
[----:B------:R-:W-:Y:S05]  /*17f10*/  CALL.REL.NOINC `($__internal_4_$__cuda_sm70_shflsync_bfly_p) ;  /* 0x0000101000007944 */ /* 0x000fea0003c00000 */
[----:B------:R-:W-:-:S05]  /*17f20*/  BRA `(.L_x_350) ;  /* 0xffff897000007947 */ /* 0x000fca000383ffff */
.L_x_274:
[----:B------:R-:W-:Y:S01]  /*17f30*/  IMAD.MOV.U32 R4, RZ, RZ, R206 ;  /* 0x000000ffff047224 */ /* 0x000fe200078e00ce */
[----:B------:R-:W-:-:S02]  /*17f40*/  MOV R0, 0x2 ;  /* 0x0000000200007802 */ /* 0x000fc40000000f00 */
[----:B------:R-:W-:Y:S02]  /*17f50*/  MOV R2, 0x17f70 ;  /* 0x00017f7000027802 */ /* 0x000fe40000000f00 */
[----:B------:R-:W-:Y:S05]  /*17f60*/  CALL.REL.NOINC `($__internal_4_$__cuda_sm70_shflsync_bfly_p) ;  /* 0x00000fc000007944 */ /* 0x000fea0003c00000 */
[----:B------:R-:W-:Y:S05]  /*17f70*/  BRA `(.L_x_351) ;  /* 0xffff9be000007947 */ /* 0x000fea000383ffff */
.L_x_275:
[----:B------:R-:W-:Y:S01]  /*17f80*/  IMAD.MOV.U32 R4, RZ, RZ, R5 ;  /* 0x000000ffff047224 */ /* 0x000fe200078e0005 */
[----:B------:R-:W-:Y:S02]  /*17f90*/  MOV R0, 0x1 ;  /* 0x0000000100007802 */ /* 0x000fe40000000f00 */
[----:B------:R-:W-:Y:S02]  /*17fa0*/  MOV R2, 0x17fc0 ;  /* 0x00017fc000027802 */ /* 0x000fe40000000f00 */
[----:B-1----:R-:W-:Y:S05]  /*17fb0*/  CALL.REL.NOINC `($__internal_4_$__cuda_sm70_shflsync_bfly_p) ;  /* 0x00000f7000007944 */ /* 0x002fea0003c00000 */
[----:B------:R-:W-:Y:S01]  /*17fc0*/  FADD.FTZ R5, R5, R0 ;  /* 0x0000000005057221 */ /* 0x000fe20000010000 */
[----:B------:R-:W-:Y:S02]  /*17fd0*/  MOV R4, R205 ;  /* 0x000000cd00047202 */ /* 0x000fe40000000f00 */
[----:B------:R-:W-:Y:S02]  /*17fe0*/  MOV R0, 0x2 ;  /* 0x0000000200007802 */ /* 0x000fe40000000f00 */
[----:B------:R-:W-:Y:S02]  /*17ff0*/  MOV R2, 0x18010 ;  /* 0x0001801000027802 */ /* 0x000fe40000000f00 */
[----:B------:R-:W-:Y:S05]  /*18000*/  CALL.REL.NOINC `($__internal_4_$__cuda_sm70_shflsync_bfly_p) ;  /* 0x00000f2000007944 */ /* 0x000fea0003c00000 */
[----:B------:R-:W-:Y:S01]  /*18010*/  FADD.FTZ R4, R205, R0 ;  /* 0x00000000cd047221 */ /* 0x000fe20000010000 */
[----:B------:R-:W-:Y:S02]  /*18020*/  MOV R0, 0x1 ;  /* 0x0000000100007802 */ /* 0x000fe40000000f00 */
[----:B------:R-:W-:-:S02]  /*18030*/  MOV R2, 0x18050 ;  /* 0x0001805000027802 */ /* 0x000fc40000000f00 */
[----:B------:R-:W-:Y:S05]  /*18040*/  CALL.REL.NOINC `($__internal_4_$__cuda_sm70_shflsync_bfly_p) ;  /* 0x00000ee000007944 */ /* 0x000fea0003c00000 */
[----:B------:R-:W-:Y:S01]  /*18050*/  MOV R3, R0 ;  /* 0x0000000000037202 */ /* 0x000fe20000000f00 */
[----:B------:R-:W-:Y:S05]  /*18060*/  BRA `(.L_x_352) ;  /* 0xffff9b6000007947 */ /* 0x000fea000383ffff */
.L_x_282:
[----:B--234-:R-:W-:Y:S01]  /*18070*/  IMAD.MOV.U32 R3, RZ, RZ, R13 ;  /* 0x000000ffff037224 */ /* 0x01cfe200078e000d */
[----:B------:R-:W-:Y:S01]  /*18080*/  MOV R179, RZ ;  /* 0x000000ff00b37202 */ /* 0x000fe20000000f00 */
[----:B------:R-:W-:Y:S01]  /*18090*/  IMAD.MOV.U32 R15, RZ, RZ, 0x181f ;  /* 0x0000181fff0f7424 */ /* 0x000fe200078e00ff */
[----:B------:R-:W-:-:S02]  /*180a0*/  MOV R2, 0x180c0 ;  /* 0x000180c000027802 */ /* 0x000fc40000000f00 */
[----:B-1----:R-:W-:Y:S05]  /*180b0*/  CALL.REL.NOINC `($__internal_5_$__cuda_sm70_shflsync_idx_p) ;  /* 0x00000ed000007944 */ /* 0x002fea0003c00000 */
[----:B------:R-:W-:Y:S01]  /*180c0*/  MOV R4, R15 ;  /* 0x0000000f00047202 */ /* 0x000fe20000000f00 */
[----:B-1---5:R-:W-:Y:S05]  /*180d0*/  BRA `(.L_x_353) ;  /* 0xffffb68000007947 */ /* 0x022fea000383ffff */
.L_x_283:
[----:B------:R-:W-:Y:S01]  /*180e0*/  IMAD.MOV.U32 R3, RZ, RZ, R14 ;  /* 0x000000ffff037224 */ /* 0x000fe200078e000e */
[----:B------:R-:W-:Y:S01]  /*180f0*/  MOV R179, RZ ;  /* 0x000000ff00b37202 */ /* 0x000fe20000000f00 */
[----:B------:R-:W-:Y:S01]  /*18100*/  IMAD.MOV.U32 R15, RZ, RZ, 0x181f ;  /* 0x0000181fff0f7424 */ /* 0x000fe200078e00ff */
[----:B------:R-:W-:-:S02]  /*18110*/  MOV R2, 0x18130 ;  /* 0x0001813000027802 */ /* 0x000fc40000000f00 */
[----:B-123--:R-:W-:Y:S05]  /*18120*/  CALL.REL.NOINC `($__internal_5_$__cuda_sm70_shflsync_idx_p) ;  /* 0x00000e6000007944 */ /* 0x00efea0003c00000 */
[----:B-----5:R-:W-:Y:S01]  /*18130*/  MOV R0, R15 ;  /* 0x0000000f00007202 */ /* 0x020fe20000000f00 */
[----:B-1----:R-:W-:Y:S05]  /*18140*/  BRA `(.L_x_354) ;  /* 0xffffb63000007947 */ /* 0x002fea000383ffff */
.L_x_286:
[----:B--2---:R-:W-:Y:S01]  /*18150*/  IMAD.MOV.U32 R3, RZ, RZ, R13 ;  /* 0x000000ffff037224 */ /* 0x004fe200078e000d */
[----:B------:R-:W-:Y:S01]  /*18160*/  MOV R179, 0x1 ;  /* 0x0000000100b37802 */ /* 0x000fe20000000f00 */
[----:B------:R-:W-:Y:S01]  /*18170*/  IMAD.MOV.U32 R15, RZ, RZ, 0x181f ;  /* 0x0000181fff0f7424 */ /* 0x000fe200078e00ff */
[----:B------:R-:W-:-:S02]  /*18180*/  MOV R2, 0x181a0 ;  /* 0x000181a000027802 */ /* 0x000fc40000000f00 */
[----:B-1-34-:R-:W-:Y:S05]  /*18190*/  CALL.REL.NOINC `($__internal_5_$__cuda_sm70_shflsync_idx_p) ;  /* 0x00000df000007944 */ /* 0x01afea0003c00000 */
        /* <DEDUP_REMOVED lines=8> */
.L_x_289:
[----:B--2---:R-:W-:Y:S01]  /*18220*/  IMAD.MOV.U32 R3, RZ, RZ, R13 ;  /* 0x000000ffff037224 */ /* 0x004fe200078e000d */
[----:B------:R-:W-:Y:S01]  /*18230*/  MOV R179, 0x2 ;  /* 0x0000000200b37802 */ /* 0x000fe20000000f00 */
[----:B------:R-:W-:Y:S01]  /*18240*/  IMAD.MOV.U32 R15, RZ, RZ, 0x181f ;  /* 0x0000181fff0f7424 */ /* 0x000fe200078e00ff */
[----:B------:R-:W-:Y:S02]  /*18250*/  MOV R2, 0x18270 ;  /* 0x0001827000027802 */ /* 0x000fe40000000f00 */
[----:B-1-34-:R-:W-:Y:S05]  /*18260*/  CALL.REL.NOINC `($__internal_5_$__cuda_sm70_shflsync_idx_p) ;  /* 0x00000d2000007944 */ /* 0x01afea0003c00000 */
[----:B------:R-:W-:Y:S01]  /*18270*/  MOV R4, R15 ;  /* 0x0000000f00047202 */ /* 0x000fe20000000f00 */
[----:B-1---5:R-:W-:Y:S05]  /*18280*/  BRA `(.L_x_356) ;  /* 0xffffb7d000007947 */ /* 0x022fea000383ffff */
.L_x_290:
[----:B--2---:R-:W-:Y:S01]  /*18290*/  IMAD.MOV.U32 R3, RZ, RZ, R14 ;  /* 0x000000ffff037224 */ /* 0x004fe200078e000e */
[----:B------:R-:W-:Y:S01]  /*182a0*/  MOV R179, 0x2 ;  /* 0x0000000200b37802 */ /* 0x000fe20000000f00 */
[----:B------:R-:W-:Y:S01]  /*182b0*/  IMAD.MOV.U32 R15, RZ, RZ, 0x181f ;  /* 0x0000181fff0f7424 */ /* 0x000fe200078e00ff */
[----:B------:R-:W-:Y:S02]  /*182c0*/  MOV R2, 0x182e0 ;  /* 0x000182e000027802 */ /* 0x000fe40000000f00 */
[----:B-1-34-:R-:W-:Y:S05]  /*182d0*/  CALL.REL.NOINC `($__internal_5_$__cuda_sm70_shflsync_idx_p) ;  /* 0x00000cb000007944 */ /* 0x01afea0003c00000 */
[----:B-----5:R-:W-:Y:S01]  /*182e0*/  MOV R0, R15 ;  /* 0x0000000f00007202 */ /* 0x020fe20000000f00 */
[----:B-1----:R-:W-:Y:S05]  /*182f0*/  BRA `(.L_x_357) ;  /* 0xffffb78000007947 */ /* 0x002fea000383ffff */
.L_x_293:
[----:B---3--:R-:W-:Y:S01]  /*18300*/  IMAD.MOV.U32 R3, RZ, RZ, R13 ;  /* 0x000000ffff037224 */ /* 0x008fe200078e000d */
        /* <DEDUP_REMOVED lines=12> */
.L_x_295:
[----:B------:R-:W-:Y:S01]  /*183d0*/  IMAD.MOV.U32 R3, RZ, RZ, R5 ;  /* 0x000000ffff037224 */ /* 0x000fe200078e0005 */
[----:B------:R-:W-:Y:S01]  /*183e0*/  MOV R179, RZ ;  /* 0x000000ff00b37202 */ /* 0x000fe20000000f00 */
[----:B------:R-:W-:Y:S01]  /*183f0*/  IMAD.MOV.U32 R15, RZ, RZ, 0x1c1f ;  /* 0x00001c1fff0f7424 */ /* 0x000fe200078e00ff */
[----:B------:R-:W-:Y:S02]  /*18400*/  MOV R2, 0x18420 ;  /* 0x0001842000027802 */ /* 0x000fe40000000f00 */
[----:B------:R-:W-:Y:S05]  /*18410*/  CALL.REL.NOINC `($__internal_5_$__cuda_sm70_shflsync_idx_p) ;  /* 0x00000b7000007944 */ /* 0x000fea0003c00000 */
[----:B------:R-:W-:Y:S01]  /*18420*/  MOV R4, R15 ;  /* 0x0000000f00047202 */ /* 0x000fe20000000f00 */
[----:B-1---5:R-:W-:Y:S05]  /*18430*/  BRA `(.L_x_359) ;  /* 0xffffbb2000007947 */ /* 0x022fea000383ffff */
.L_x_296:
[----:B------:R-:W-:Y:S01]  /*18440*/  IMAD.MOV.U32 R3, RZ, RZ, R12 ;  /* 0x000000ffff037224 */ /* 0x000fe200078e000c */
[----:B------:R-:W-:Y:S01]  /*18450*/  MOV R179, RZ ;  /* 0x000000ff00b37202 */ /* 0x000fe20000000f00 */
[----:B------:R-:W-:Y:S01]  /*18460*/  IMAD.MOV.U32 R15, RZ, RZ, 0x1c1f ;  /* 0x00001c1fff0f7424 */ /* 0x000fe200078e00ff */
[----:B------:R-:W-:Y:S02]  /*18470*/  MOV R2, 0x18490 ;  /* 0x0001849000027802 */ /* 0x000fe40000000f00 */
[----:B-12---:R-:W-:Y:S05]  /*18480*/  CALL.REL.NOINC `($__internal_5_$__cuda_sm70_shflsync_idx_p) ;  /* 0x00000b0000007944 */ /* 0x006fea0003c00000 */
[----:B-----5:R-:W-:Y:S01]  /*18490*/  MOV R0, R15 ;  /* 0x0000000f00007202 */ /* 0x020fe20000000f00 */
[----:B-1----:R-:W-:Y:S05]  /*184a0*/  BRA `(.L_x_360) ;  /* 0xffffbad000007947 */ /* 0x002fea000383ffff */
.L_x_299:
[----:B----4-:R-:W-:Y:S01]  /*184b0*/  IMAD.MOV.U32 R3, RZ, RZ, R5 ;  /* 0x000000ffff037224 */ /* 0x010fe200078e0005 */
[----:B------:R-:W-:Y:S01]  /*184c0*/  MOV R179, 0x1 ;  /* 0x0000000100b37802 */ /* 0x000fe20000000f00 */
[----:B------:R-:W-:Y:S01]  /*184d0*/  IMAD.MOV.U32 R15, RZ, RZ, 0x1c1f ;  /* 0x00001c1fff0f7424 */ /* 0x000fe200078e00ff */
[----:B------:R-:W-:-:S02]  /*184e0*/  MOV R2, 0x18500 ;  /* 0x0001850000027802 */ /* 0x000fc40000000f00 */
[----:B-123--:R-:W-:Y:S05]  /*184f0*/  CALL.REL.NOINC `($__internal_5_$__cuda_sm70_shflsync_idx_p) ;  /* 0x00000a9000007944 */ /* 0x00efea0003c00000 */
        /* <DEDUP_REMOVED lines=8> */
.L_x_303:
[----:B------:R-:W-:Y:S01]  /*18580*/  IMAD.MOV.U32 R3, RZ, RZ, R5 ;  /* 0x000000ffff037224 */ /* 0x000fe200078e0005 */
[----:B------:R-:W-:Y:S01]  /*18590*/  MOV R179, RZ ;  /* 0x000000ff00b37202 */ /* 0x000fe20000000f00 */
[----:B------:R-:W-:Y:S01]  /*185a0*/  IMAD.MOV.U32 R15, RZ, RZ, 0x181f ;  /* 0x0000181fff0f7424 */ /* 0x000fe200078e00ff */
[----:B------:R-:W-:Y:S02]  /*185b0*/  MOV R2, 0x185d0 ;  /* 0x000185d000027802 */ /* 0x000fe40000000f00 */
[----:B------:R-:W-:Y:S05]  /*185c0*/  CALL.REL.NOINC `($__internal_5_$__cuda_sm70_shflsync_idx_p) ;  /* 0x000009c000007944 */ /* 0x000fea0003c00000 */
[----:B------:R-:W-:Y:S01]  /*185d0*/  MOV R4, R15 ;  /* 0x0000000f00047202 */ /* 0x000fe20000000f00 */
[----:B-1---5:R-:W-:Y:S05]  /*185e0*/  BRA `(.L_x_362) ;  /* 0xffffdc5000007947 */ /* 0x022fea000383ffff */
.L_x_304:
[----:B------:R-:W-:Y:S01]  /*185f0*/  IMAD.MOV.U32 R3, RZ, RZ, R14 ;  /* 0x000000ffff037224 */ /* 0x000fe200078e000e */
[----:B------:R-:W-:Y:S01]  /*18600*/  MOV R179, RZ ;  /* 0x000000ff00b37202 */ /* 0x000fe20000000f00 */
[----:B------:R-:W-:Y:S01]  /*18610*/  IMAD.MOV.U32 R15, RZ, RZ, 0x181f ;  /* 0x0000181fff0f7424 */ /* 0x000fe200078e00ff */
[----:B------:R-:W-:Y:S02]  /*18620*/  MOV R2, 0x18640 ;  /* 0x0001864000027802 */ /* 0x000fe40000000f00 */
[----:B-12---:R-:W-:Y:S05]  /*18630*/  CALL.REL.NOINC `($__internal_5_$__cuda_sm70_shflsync_idx_p) ;  /* 0x0000095000007944 */ /* 0x006fea0003c00000 */
[----:B-----5:R-:W-:Y:S01]  /*18640*/  MOV R0, R15 ;  /* 0x0000000f00007202 */ /* 0x020fe20000000f00 */
[----:B-1----:R-:W-:Y:S05]  /*18650*/  BRA `(.L_x_363) ;  /* 0xffffdc0000007947 */ /* 0x002fea000383ffff */
.L_x_307:
        /* <DEDUP_REMOVED lines=13> */
.L_x_310:
[----:B-1----:R-:W-:Y:S01]  /*18730*/  IMAD.MOV.U32 R3, RZ, RZ, R5 ;  /* 0x000000ffff037224 */ /* 0x002fe200078e0005 */
[----:B------:R-:W-:Y:S01]  /*18740*/  MOV R179, 0x2 ;  /* 0x0000000200b37802 */ /* 0x000fe20000000f00 */
[----:B------:R-:W-:Y:S01]  /*18750*/  IMAD.MOV.U32 R15, RZ, RZ, 0x181f ;  /* 0x0000181fff0f7424 */ /* 0x000fe200078e00ff */
[----:B------:R-:W-:Y:S02]  /*18760*/  MOV R2, 0x18780 ;  /* 0x0001878000027802 */ /* 0x000fe40000000f00 */
[----:B--234-:R-:W-:Y:S05]  /*18770*/  CALL.REL.NOINC `($__internal_5_$__cuda_sm70_shflsync_idx_p) ;  /* 0x0000081000007944 */ /* 0x01cfea0003c00000 */
[----:B------:R-:W-:Y:S01]  /*18780*/  MOV R4, R15 ;  /* 0x0000000f00047202 */ /* 0x000fe20000000f00 */
[----:B-1---5:R-:W-:Y:S05]  /*18790*/  BRA `(.L_x_365) ;  /* 0xffffddb000007947 */ /* 0x022fea000383ffff */
.L_x_311:
[----:B------:R-:W-:Y:S01]  /*187a0*/  IMAD.MOV.U32 R3, RZ, RZ, R14 ;  /* 0x000000ffff037224 */ /* 0x000fe200078e000e */
[----:B------:R-:W-:Y:S01]  /*187b0*/  MOV R179, 0x2 ;  /* 0x0000000200b37802 */ /* 0x000fe20000000f00 */
[----:B------:R-:W-:Y:S01]  /*187c0*/  IMAD.MOV.U32 R15, RZ, RZ, 0x181f ;  /* 0x0000181fff0f7424 */ /* 0x000fe200078e00ff */
[----:B------:R-:W-:Y:S02]  /*187d0*/  MOV R2, 0x187f0 ;  /* 0x000187f000027802 */ /* 0x000fe40000000f00 */
[----:B-1234-:R-:W-:Y:S05]  /*187e0*/  CALL.REL.NOINC `($__internal_5_$__cuda_sm70_shflsync_idx_p) ;  /* 0x000007a000007944 */ /* 0x01efea0003c00000 */
[----:B-----5:R-:W-:Y:S01]  /*187f0*/  MOV R0, R15 ;  /* 0x0000000f00007202 */ /* 0x020fe20000000f00 */
[----:B-1----:R-:W-:Y:S05]  /*18800*/  BRA `(.L_x_366) ;  /* 0xffffdd6000007947 */ /* 0x002fea000383ffff */
.L_x_314:
[----:B-1----:R-:W-:Y:S01]  /*18810*/  IMAD.MOV.U32 R3, RZ, RZ, R5 ;  /* 0x000000ffff037224 */ /* 0x002fe200078e0005 */
[----:B------:R-:W-:Y:S01]  /*18820*/  MOV R179, 0x3 ;  /* 0x0000000300b37802 */ /* 0x000fe20000000f00 */
[----:B------:R-:W-:Y:S01]  /*18830*/  IMAD.MOV.U32 R15, RZ, RZ, 0x181f ;  /* 0x0000181fff0f7424 */ /* 0x000fe200078e00ff */
[----:B------:R-:W-:-:S02]  /*18840*/  MOV R2, 0x18860 ;  /* 0x0001886000027802 */ /* 0x000fc40000000f00 */
[----:B--234-:R-:W-:Y:S05]  /*18850*/  CALL.REL.NOINC `($__internal_5_$__cuda_sm70_shflsync_idx_p) ;  /* 0x0000073000007944 */ /* 0x01cfea0003c00000 */
        /* <DEDUP_REMOVED lines=8> */
.L_x_316:
[----:B------:R-:W-:Y:S01]  /*188e0*/  IMAD.MOV.U32 R3, RZ, RZ, R98 ;  /* 0x000000ffff037224 */ /* 0x000fe200078e0062 */
[----:B------:R-:W-:Y:S01]  /*188f0*/  MOV R179, RZ ;  /* 0x000000ff00b37202 */ /* 0x000fe20000000f00 */
[----:B------:R-:W-:Y:S01]  /*18900*/  IMAD.MOV.U32 R15, RZ, RZ, 0x1f ;  /* 0x0000001fff0f7424 */ /* 0x000fe200078e00ff */
[----:B------:R-:W-:Y:S02]  /*18910*/  MOV R2, 0x18930 ;  /* 0x0001893000027802 */ /* 0x000fe40000000f00 */
[----:B-12---:R-:W-:Y:S05]  /*18920*/  CALL.REL.NOINC `($__internal_5_$__cuda_sm70_shflsync_idx_p) ;  /* 0x0000066000007944 */ /* 0x006fea0003c00000 */
[----:B------:R-:W-:Y:S01]  /*18930*/  MOV R9, R15 ;  /* 0x0000000f00097202 */ /* 0x000fe20000000f00 */
[----:B-1---5:R-:W-:Y:S05]  /*18940*/  BRA `(.L_x_368) ;  /* 0xffffdfb000007947 */ /* 0x022fea000383ffff */
.L_x_317:
[----:B------:R-:W-:Y:S01]  /*18950*/  IMAD.MOV.U32 R3, RZ, RZ, R98 ;  /* 0x000000ffff037224 */ /* 0x000fe200078e0062 */
[----:B------:R-:W-:Y:S01]  /*18960*/  MOV R179, 0x1 ;  /* 0x0000000100b37802 */ /* 0x000fe20000000f00 */
[----:B------:R-:W-:Y:S01]  /*18970*/  IMAD.MOV.U32 R15, RZ, RZ, 0x1f ;  /* 0x0000001fff0f7424 */ /* 0x000fe200078e00ff */
[----:B------:R-:W-:Y:S02]  /*18980*/  MOV R2, 0x189a0 ;  /* 0x000189a000027802 */ /* 0x000fe40000000f00 */
[----:B-1234-:R-:W-:Y:S05]  /*18990*/  CALL.REL.NOINC `($__internal_5_$__cuda_sm70_shflsync_idx_p) ;  /* 0x000005f000007944 */ /* 0x01efea0003c00000 */
[----:B------:R-:W-:Y:S01]  /*189a0*/  MOV R6, R15 ;  /* 0x0000000f00067202 */ /* 0x000fe20000000f00 */
[----:B-1---5:R-:W-:Y:S05]  /*189b0*/  BRA `(.L_x_369) ;  /* 0xffffdf6000007947 */ /* 0x022fea000383ffff */
.L_x_318:
[----:B------:R-:W-:Y:S02]  /*189c0*/  MOV R3, 0x1 ;  /* 0x0000000100037802 */ /* 0x000fe40000000f00 */
[----:B------:R-:W-:-:S02]  /*189d0*/  MOV R2, 0x189f0 ;  /* 0x000189f000027802 */ /* 0x000fc40000000f00 */
[----:B---34-:R-:W-:Y:S05]  /*189e0*/  CALL.REL.NOINC `($__internal_6_$__cuda_sm70_shflsync_up_p) ;  /* 0x0000061000007944 */ /* 0x018fea0003c00000 */
[----:B------:R-:W-:Y:S05]  /*189f0*/  BRA `(.L_x_370) ;  /* 0xffffe04000007947 */ /* 0x000fea000383ffff */
.L_x_319:
[----:B------:R-:W-:Y:S02]  /*18a00*/  MOV R3, 0x2 ;  /* 0x0000000200037802 */ /* 0x000fe40000000f00 */
[----:B------:R-:W-:-:S02]  /*18a10*/  MOV R2, 0x18a30 ;  /* 0x00018a3000027802 */ /* 0x000fc40000000f00 */
[----:B---34-:R-:W-:Y:S05]  /*18a20*/  CALL.REL.NOINC `($__internal_6_$__cuda_sm70_shflsync_up_p) ;  /* 0x000005d000007944 */ /* 0x018fea0003c00000 */
[----:B------:R-:W-:Y:S02]  /*18a30*/  SEL R3, R4, RZ, P1 ;  /* 0x000000ff04037207 */ /* 0x000fe40000800000 */
[----:B------:R-:W-:-:S03]  /*18a40*/  MOV R2, 0x18a80 ;  /* 0x00018a8000027802 */ /* 0x000fc60000000f00 */
[----:B------:R-:W-:Y:S02]  /*18a50*/  IMAD.IADD R0, R0, 0x1, R3 ;  /* 0x0000000100007824 */ /* 0x000fe400078e0203 */
[----:B------:R-:W-:Y:S02]  /*18a60*/  IMAD.MOV.U32 R3, RZ, RZ, 0x4 ;  /* 0x00000004ff037424 */ /* 0x000fe400078e00ff */
        /* <DEDUP_REMOVED lines=20> */
.L_x_323:
[----:B------:R-:W-:Y:S02]  /*18bb0*/  MOV R3, 0x1 ;  /* 0x0000000100037802 */ /* 0x000fe40000000f00 */
[----:B------:R-:W-:Y:S02]  /*18bc0*/  MOV R2, 0x18be0 ;  /* 0x00018be000027802 */ /* 0x000fe40000000f00 */
[----:B---3--:R-:W-:Y:S05]  /*18bd0*/  CALL.REL.NOINC `($__internal_6_$__cuda_sm70_shflsync_up_p) ;  /* 0x0000042000007944 */ /* 0x008fea0003c00000 */
[----:B------:R-:W-:Y:S01]  /*18be0*/  MOV R2, R4 ;  /* 0x0000000400027202 */ /* 0x000fe20000000f00 */
[----:B------:R-:W-:Y:S05]  /*18bf0*/  BRA `(.L_x_372) ;  /* 0xffffe0a000007947 */ /* 0x000fea000383ffff */
.L_x_324:
[----:B------:R-:W-:Y:S02]  /*18c00*/  MOV R3, 0x2 ;  /* 0x0000000200037802 */ /* 0x000fe40000000f00 */
[----:B------:R-:W-:Y:S02]  /*18c10*/  MOV R2, 0x18c30 ;  /* 0x00018c3000027802 */ /* 0x000fe40000000f00 */
[----:B---3--:R-:W-:Y:S05]  /*18c20*/  CALL.REL.NOINC `($__internal_6_$__cuda_sm70_shflsync_up_p) ;  /* 0x000003d000007944 */ /* 0x008fea0003c00000 */
        /* <DEDUP_REMOVED lines=24> */
.L_x_326:
[----:B------:R-:W-:Y:S02]  /*18db0*/  SEL R0, RZ, 0x1, P0 ;  /* 0x00000001ff007807 */ /* 0x000fe40000000000 */
[----:B------:R-:W-:Y:S02]  /*18dc0*/  MOV R2, 0x18de0 ;  /* 0x00018de000027802 */ /* 0x000fe40000000f00 */
[----:B-1-3--:R-:W-:Y:S05]  /*18dd0*/  CALL.REL.NOINC `($__internal_7_$__cuda_sm70_votesync_ballot) ;  /* 0x0000028000007944 */ /* 0x00afea0003c00000 */
[----:B------:R-:W-:Y:S05]  /*18de0*/  BRA `(.L_x_374) ;  /* 0xffffe04000007947 */ /* 0x000fea000383ffff */
.L_x_327:
[----:B------:R-:W-:Y:S01]  /*18df0*/  IMAD.MOV.U32 R3, RZ, RZ, R7 ;  /* 0x000000ffff037224 */ /* 0x000fe200078e0007 */
[----:B----4-:R-:W-:Y:S01]  /*18e00*/  MOV R179, R10 ;  /* 0x0000000a00b37202 */ /* 0x010fe20000000f00 */
[----:B------:R-:W-:Y:S01]  /*18e10*/  IMAD.MOV.U32 R15, RZ, RZ, 0x1f ;  /* 0x0000001fff0f7424 */ /* 0x000fe200078e00ff */
[----:B------:R-:W-:Y:S02]  /*18e20*/  MOV R2, 0x18e40 ;  /* 0x00018e4000027802 */ /* 0x000fe40000000f00 */
[----:B-123--:R-:W-:Y:S05]  /*18e30*/  CALL.REL.NOINC `($__internal_5_$__cuda_sm70_shflsync_idx_p) ;  /* 0x0000015000007944 */ /* 0x00efea0003c00000 */
[----:B------:R-:W-:Y:S01]  /*18e40*/  IMAD.MOV.U32 R7, RZ, RZ, R15 ;  /* 0x000000ffff077224 */ /* 0x000fe200078e000f */
[----:B------:R-:W-:Y:S01]  /*18e50*/  MOV R179, R10 ;  /* 0x0000000a00b37202 */ /* 0x000fe20000000f00 */
[----:B------:R-:W-:Y:S01]  /*18e60*/  IMAD.MOV.U32 R3, RZ, RZ, R8 ;  /* 0x000000ffff037224 */ /* 0x000fe200078e0008 */
[----:B------:R-:W-:Y:S02]  /*18e70*/  MOV R15, 0x1f ;  /* 0x0000001f000f7802 */ /* 0x000fe40000000f00 */
[----:B------:R-:W-:-:S02]  /*18e80*/  MOV R2, 0x18ea0 ;  /* 0x00018ea000027802 */ /* 0x000fc40000000f00 */
[----:B-1---5:R-:W-:Y:S05]  /*18e90*/  CALL.REL.NOINC `($__internal_5_$__cuda_sm70_shflsync_idx_p) ;  /* 0x000000f000007944 */ /* 0x022fea0003c00000 */
[----:B------:R-:W-:Y:S01]  /*18ea0*/  MOV R5, R15 ;  /* 0x0000000f00057202 */ /* 0x000fe20000000f00 */
[----:B-1---5:R-:W-:Y:S05]  /*18eb0*/  BRA `(.L_x_375) ;  /* 0xffffdfb000007947 */ /* 0x022fea000383ffff */
.L_x_330:
[----:B------:R-:W-:Y:S01]  /*18ec0*/  IMAD.MOV.U32 R3, RZ, RZ, R4 ;  /* 0x000000ffff037224 */ /* 0x000fe200078e0004 */
[----:B------:R-:W-:Y:S01]  /*18ed0*/  MOV R179, R0 ;  /* 0x0000000000b37202 */ /* 0x000fe20000000f00 */
[----:B------:R-:W-:Y:S01]  /*18ee0*/  IMAD.MOV.U32 R15, RZ, RZ, 0x1f ;  /* 0x0000001fff0f7424 */ /* 0x000fe200078e00ff */
[----:B------:R-:W-:-:S02]  /*18ef0*/  MOV R2, 0x18f10 ;  /* 0x00018f1000027802 */ /* 0x000fc40000000f00 */
[----:B-1-34-:R-:W-:Y:S05]  /*18f00*/  CALL.REL.NOINC `($__internal_5_$__cuda_sm70_shflsync_idx_p) ;  /* 0x0000008000007944 */ /* 0x01afea0003c00000 */
[----:B------:R-:W-:Y:S01]  /*18f10*/  MOV R11, R15 ;  /* 0x0000000f000b7202 */ /* 0x000fe20000000f00 */
[----:B-1---5:R-:W-:Y:S05]  /*18f20*/  BRA `(.L_x_329) ;  /* 0xffffdfa000007947 */ /* 0x022fea000383ffff */
        .weak           $__internal_4_$__cuda_sm70_shflsync_bfly_p
        .type           $__internal_4_$__cuda_sm70_shflsync_bfly_p,@function
        .size           $__internal_4_$__cuda_sm70_shflsync_bfly_p,($__internal_5_$__cuda_sm70_shflsync_idx_p - $__internal_4_$__cuda_sm70_shflsync_bfly_p)
$__internal_4_$__cuda_sm70_shflsync_bfly_p:
[----:B------:R-:W-:Y:S02]  /*18f30*/  MOV R15, 0xffffffff ;  /* 0xffffffff000f7802 */ /* 0x000fe40000000f00 */
[----:B------:R-:W-:-:S02]  /*18f40*/  MOV R3, 0x1f ;  /* 0x0000001f00037802 */ /* 0x000fc40000000f00 */
[----:B------:R-:W-:Y:S04]  /*18f50*/  WARPSYNC R15 ;  /* 0x0000000f00007348 */ /* 0x000fe80003800000 */
[----:B------:R1:W2:Y:S02]  /*18f60*/  SHFL.BFLY PT, R0, R4, R0, R3 ;  /* 0x0c00000004007389 */ /* 0x0002a400000e0003 */
[----:B-1----:R-:W-:-:S04]  /*18f70*/  MOV R3, 0x0 ;  /* 0x0000000000037802 */ /* 0x002fc80000000f00 */
[----:B--2---:R-:W-:Y:S05]  /*18f80*/  RET.REL.NODEC R2 `(_ZN7cutlass13device_kernelIN5flash19enable_sm80_to_sm89INS1_16FlashAttnFwdSm80INS1_25CollectiveMainloopFwdSm80ILi8ELi1ELb0EN4cute5tupleIJNS5_1CILi128EEENS7_ILi32EEENS7_ILi256EEEEEELi256ENS_6half_tEfNS_4arch4Sm80ELb0ELb0ELb1ELb1ELb1ELb1ELb1ELb1EEENS1_21CollectiveEpilogueFwdINS6_IJS8_SA_S9_EEENS6_IJNS7_ILi1EEESI_SI_EEESC_SE_Li256ELb1ELb1ELb1ELb0EEENS1_36VarlenDynamicPersistentTileSchedulerILi128ELi32ELi256ELi256ELb1ELb1ELb0ELb0ELb1ELb1EEEEEEEEEvNT_6ParamsE) ;  /* 0xfffe707002007950 */ /* 0x004fea0003c3ffff */
        .weak           $__internal_5_$__cuda_sm70_shflsync_idx_p
        .type           $__internal_5_$__cuda_sm70_shflsync_idx_p,@function
        .size           $__internal_5_$__cuda_sm70_shflsync_idx_p,($__internal_6_$__cuda_sm70_shflsync_up_p - $__internal_5_$__cuda_sm70_shflsync_idx_p)
$__internal_5_$__cuda_sm70_shflsync_idx_p:
[----:B------:R1:W-:Y:S02]  /*18f90*/  STL [R1+0x54], R0 ;  /* 0x0000540001007387 */ /* 0x0003e40000100800 */
[----:B-1----:R-:W-:-:S04]  /*18fa0*/  MOV R0, 0xffffffff ;  /* 0xffffffff00007802 */ /* 0x002fc80000000f00 */
[----:B------:R-:W-:Y:S04]  /*18fb0*/  WARPSYNC R0 ;  /* 0x0000000000007348 */ /* 0x000fe80003800000 */
[----:B------:R1:W2:Y:S04]  /*18fc0*/  SHFL.IDX PT, R15, R3, R179, R15 ;  /* 0x000000b3030f7389 */ /* 0x0002a800000e000f */
[----:B-1----:R1:W5:Y:S01]  /*18fd0*/  LDL.LU R0, [R1+0x54] ;  /* 0x0000540001007983 */ /* 0x0023620000300800 */
[----:B------:R-:W-:-:S04]  /*18fe0*/  MOV R3, 0x0 ;  /* 0x0000000000037802 */ /* 0x000fc80000000f00 */
[----:B--2---:R-:W-:Y:S05]  /*18ff0*/  RET.REL.NODEC R2 `(_ZN7cutlass13device_kernelIN5flash19enable_sm80_to_sm89INS1_16FlashAttnFwdSm80INS1_25CollectiveMainloopFwdSm80ILi8ELi1ELb0EN4cute5tupleIJNS5_1CILi128EEENS7_ILi32EEENS7_ILi256EEEEEELi256ENS_6half_tEfNS_4arch4Sm80ELb0ELb0ELb1ELb1ELb1ELb1ELb1ELb1EEENS1_21CollectiveEpilogueFwdINS6_IJS8_SA_S9_EEENS6_IJNS7_ILi1EEESI_SI_EEESC_SE_Li256ELb1ELb1ELb1ELb0EEENS1_36VarlenDynamicPersistentTileSchedulerILi128ELi32ELi256ELi256ELb1ELb1ELb0ELb0ELb1ELb1EEEEEEEEEvNT_6ParamsE) ;  /* 0xfffe700002007950 */ /* 0x004fea0003c3ffff */
        .weak           $__internal_6_$__cuda_sm70_shflsync_up_p
        .type           $__internal_6_$__cuda_sm70_shflsync_up_p,@function
        .size           $__internal_6_$__cuda_sm70_shflsync_up_p,($__internal_7_$__cuda_sm70_votesync_ballot - $__internal_6_$__cuda_sm70_shflsync_up_p)
$__internal_6_$__cuda_sm70_shflsync_up_p:
[----:B------:R-:W-:Y:S02]  /*19000*/  MOV R4, RZ ;  /* 0x000000ff00047202 */ /* 0x000fe40000000f00 */
[----:B------:R-:W-:-:S04]  /*19010*/  MOV R10, 0xffffffff ;  /* 0xffffffff000a7802 */ /* 0x000fc80000000f00 */
[----:B------:R-:W-:Y:S04]  /*19020*/  WARPSYNC R10 ;  /* 0x0000000a00007348 */ /* 0x000fe80003800000 */
[----:B------:R1:W2:Y:S02]  /*19030*/  SHFL.UP PT, R4, R0, R3, R4 ;  /* 0x0400000300047389 */ /* 0x0002a400000e0004 */
[----:B-1----:R-:W-:-:S04]  /*19040*/  MOV R3, 0x0 ;  /* 0x0000000000037802 */ /* 0x002fc80000000f00 */
[----:B--2---:R-:W-:Y:S05]  /*19050*/  RET.REL.NODEC R2 `(_ZN7cutlass13device_kernelIN5flash19enable_sm80_to_sm89INS1_16FlashAttnFwdSm80INS1_25CollectiveMainloopFwdSm80ILi8ELi1ELb0EN4cute5tupleIJNS5_1CILi128EEENS7_ILi32EEENS7_ILi256EEEEEELi256ENS_6half_tEfNS_4arch4Sm80ELb0ELb0ELb1ELb1ELb1ELb1ELb1ELb1EEENS1_21CollectiveEpilogueFwdINS6_IJS8_SA_S9_EEENS6_IJNS7_ILi1EEESI_SI_EEESC_SE_Li256ELb1ELb1ELb1ELb0EEENS1_36VarlenDynamicPersistentTileSchedulerILi128ELi32ELi256ELi256ELb1ELb1ELb0ELb0ELb1ELb1EEEEEEEEEvNT_6ParamsE) ;  /* 0xfffe6fa002007950 */ /* 0x004fea0003c3ffff */
        .weak           $__internal_7_$__cuda_sm70_votesync_ballot
        .type           $__internal_7_$__cuda_sm70_votesync_ballot,@function
        .size           $__internal_7_$__cuda_sm70_votesync_ballot,(.L_x_3234 - $__internal_7_$__cuda_sm70_votesync_ballot)
$__internal_7_$__cuda_sm70_votesync_ballot:
[----:B------:R-:W-:Y:S01]  /*19060*/  ISETP.NE.U32.AND P0, PT, R0, 0x1, PT ;  /* 0x000000010000780c */ /* 0x000fe20003f05070 */
[----:B------:R-:W-:-:S04]  /*19070*/  IMAD.MOV.U32 R3, RZ, RZ, -0x1 ;  /* 0xffffffffff037424 */ /* 0x000fc800078e00ff */
[----:B------:R-:W-:Y:S08]  /*19080*/  WARPSYNC R3 ;  /* 0x0000000300007348 */ /* 0x000ff00003800000 */
[----:B------:R-:W-:-:S04]  /*19090*/  VOTE.ANY R0, PT, !P0 ;  /* 0x0000000000007806 */ /* 0x000fc800040e0100 */
[----:B------:R-:W-:Y:S01]  /*190a0*/  LOP3.LUT R0, R0, R3, RZ, 0xc0, !PT ;  /* 0x0000000300007212 */ /* 0x000fe200078ec0ff */
[----:B------:R-:W-:-:S04]  /*190b0*/  IMAD.MOV.U32 R3, RZ, RZ, 0x0 ;  /* 0x00000000ff037424 */ /* 0x000fc800078e00ff */
[----:B------:R-:W-:Y:S05]  /*190c0*/  RET.REL.NODEC R2 `(_ZN7cutlass13device_kernelIN5flash19enable_sm80_to_sm89INS1_16FlashAttnFwdSm80INS1_25CollectiveMainloopFwdSm80ILi8ELi1ELb0EN4cute5tupleIJNS5_1CILi128EEENS7_ILi32EEENS7_ILi256EEEEEELi256ENS_6half_tEfNS_4arch4Sm80ELb0ELb0ELb1ELb1ELb1ELb1ELb1ELb1EEENS1_21CollectiveEpilogueFwdINS6_IJS8_SA_S9_EEENS6_IJNS7_ILi1EEESI_SI_EEESC_SE_Li256ELb1ELb1ELb1ELb0EEENS1_36VarlenDynamicPersistentTileSchedulerILi128ELi32ELi256ELi256ELb1ELb1ELb0ELb0ELb1ELb1EEEEEEEEEvNT_6ParamsE) ;  /* 0xfffe6f3002007950 */ /* 0x000fea0003c3ffff */
.L_x_376:
        /* <DEDUP_REMOVED lines=11> */
.L_x_3234:


//--------------------- .text._ZN7cutlass13device_kernelIN5flash19enable_sm80_to_sm89INS1_16FlashAttnFwdSm80INS1_25CollectiveMainloopFwdSm80ILi8ELi1ELb1EN4cute5tupleIJNS5_1CILi128EEENS7_ILi48EEENS7_ILi256EEEEEELi256ENS_6half_tEfNS_4arch4Sm80ELb0ELb1ELb1ELb0ELb1ELb0ELb1ELb1EEENS1_21CollectiveEpilogueFwdINS6_IJS8_SA_S9_EEENS6_IJNS7_ILi1EEESI_SI_EEESC_SE_Li256ELb0ELb1ELb1ELb0EEENS1_19SingleTileSchedulerILb0ELb1ELb1ELi128EEEEEEEEEvNT_6ParamsE --------------------------
	.section	.text._ZN7cutlass13device_kernelIN5flash19enable_sm80_to_sm89INS1_16FlashAttnFwdSm80INS1_25CollectiveMainloopFwdSm80ILi8ELi1ELb1EN4cute5tupleIJNS5_1CILi128EEENS7_ILi48EEENS7_ILi256EEEEEELi256ENS_6half_tEfNS_4arch4Sm80ELb0ELb1ELb1ELb0ELb1ELb0ELb1ELb1EEENS1_21CollectiveEpilogueFwdINS6_IJS8_SA_S9_EEENS6_IJNS7_ILi1EEESI_SI_EEESC_SE_Li256ELb0ELb1ELb1ELb0EEENS1_19SingleTileSchedulerILb0ELb1ELb1ELi128EEEEEEEEEvNT_6ParamsE,"ax",@progbits
	.sectioninfo	@"SHI_REGISTERS=255"
	.align	128
.text._ZN7cutlass13device_kernelIN5flash19enable_sm80_to_sm89INS1_16FlashAttnFwdSm80INS1_25CollectiveMainloopFwdSm80ILi8ELi1ELb1EN4cute5tupleIJNS5_1CILi128EEENS7_ILi48EEENS7_ILi256EEEEEELi256ENS_6half_tEfNS_4arch4Sm80ELb0ELb1ELb1ELb0ELb1ELb0ELb1ELb1EEENS1_21CollectiveEpilogueFwdINS6_IJS8_SA_S9_EEENS6_IJNS7_ILi1EEESI_SI_EEESC_SE_Li256ELb0ELb1ELb1ELb0EEENS1_19SingleTileSchedulerILb0ELb1ELb1ELi128EEEEEEEEEvNT_6ParamsE:
        .type           _ZN7cutlass13device_kernelIN5flash19enable_sm80_to_sm89INS1_16FlashAttnFwdSm80INS1_25CollectiveMainloopFwdSm80ILi8ELi1ELb1EN4cute5tupleIJNS5_1CILi128EEENS7_ILi48EEENS7_ILi256EEEEEELi256ENS_6half_tEfNS_4arch4Sm80ELb0ELb1ELb1ELb0ELb1ELb0ELb1ELb1EEENS1_21CollectiveEpilogueFwdINS6_IJS8_SA_S9_EEENS6_IJNS7_ILi1EEESI_SI_EEESC_SE_Li256ELb0ELb1ELb1ELb0EEENS1_19SingleTileSchedulerILb0ELb1ELb1ELi128EEEEEEEEEvNT_6ParamsE,@function
        .size           _ZN7cutlass13device_kernelIN5flash19enable_sm80_to_sm89INS1_16FlashAttnFwdSm80INS1_25CollectiveMainloopFwdSm80ILi8ELi1ELb1EN4cute5tupleIJNS5_1CILi128EEENS7_ILi48EEENS7_ILi256EEEEEELi256ENS_6half_tEfNS_4arch4Sm80ELb0ELb1ELb1ELb0ELb1ELb0ELb1ELb1EEENS1_21CollectiveEpilogueFwdINS6_IJS8_SA_S9_EEENS6_IJNS7_ILi1EEESI_SI_EEESC_SE_Li256ELb0ELb1ELb1ELb0EEENS1_19SingleTileSchedulerILb0ELb1ELb1ELi128EEEEEEEEEvNT_6ParamsE,(.L_x_3239 - _ZN7cutlass13device_kernelIN5flash19enable_sm80_to_sm89INS1_16FlashAttnFwdSm80INS1_25CollectiveMainloopFwdSm80ILi8ELi1ELb1EN4cute5tupleIJNS5_1CILi128EEENS7_ILi48EEENS7_ILi256EEEEEELi256ENS_6half_tEfNS_4arch4Sm80ELb0ELb1ELb1ELb0ELb1ELb0ELb1ELb1EEENS1_21CollectiveEpilogueFwdINS6_IJS8_SA_S9_EEENS6_IJNS7_ILi1EEESI_SI_EEESC_SE_Li256ELb0ELb1ELb1ELb0EEENS1_19SingleTileSchedulerILb0ELb1ELb1ELi128EEEEEEEEEvNT_6ParamsE)
        .other          _ZN7cutlass13device_kernelIN5flash19enable_sm80_to_sm89INS1_16FlashAttnFwdSm80INS1_25CollectiveMainloopFwdSm80ILi8ELi1ELb1EN4cute5tupleIJNS5_1CILi128EEENS7_ILi48EEENS7_ILi256EEEEEELi256ENS_6half_tEfNS_4arch4Sm80ELb0ELb1ELb1ELb0ELb1ELb0ELb1ELb1EEENS1_21CollectiveEpilogueFwdINS6_IJS8_SA_S9_EEENS6_IJNS7_ILi1EEESI_SI_EEESC_SE_Li256ELb0ELb1ELb1ELb0EEENS1_19SingleTileSchedulerILb0ELb1ELb1ELi128EEEEEEEEEvNT_6ParamsE,@"STO_CUDA_ENTRY STV_DEFAULT"
_ZN7cutlass13device_kernelIN5flash19enable_sm80_to_sm89INS1_16FlashAttnFwdSm80INS1_25CollectiveMainloopFwdSm80ILi8ELi1ELb1EN4cute5tupleIJNS5_1CILi128EEENS7_ILi48EEENS7_ILi256EEEEEELi256ENS_6half_tEfNS_4arch4Sm80ELb0ELb1ELb1ELb0ELb1ELb0ELb1ELb1EEENS1_21CollectiveEpilogueFwdINS6_IJS8_SA_S9_EEENS6_IJNS7_ILi1EEESI_SI_EEESC_SE_Li256ELb0ELb1ELb1ELb0EEENS1_19SingleTileSchedulerILb0ELb1ELb1ELi128EEEEEEEEEvNT_6ParamsE:
        /* <DEDUP_REMOVED lines=18> */
.L_x_377:
[----:B------:R-:W-:Y:S02]  /*0120*/  ULDC.64 UR4, c[0x0][0x550] ;  /* 0x0001540000047ab9 */ /* 0x000fe40000000a00 */
[----:B------:R-:W-:Y:S02]  /*0130*/  UISETP.NE.AND UP0, UPT, UR4, 0x1, UPT ;  /* 0x000000010400788c */ /* 0x000fe4000bf05270 */
[----:B------:R-:W-:-:S02]  /*0140*/  UIMAD.WIDE.U32 UR8, UR6, UR5, URZ ;  /* 0x00000005060872a5 */ /* 0x000fc4000f8e003f */
[----:B------:R-:W-:Y:S02]  /*0150*/  ULDC UR4, c[0x0][0x558] ;  /* 0x0001560000047ab9 */ /* 0x000fe40000000800 */
[----:B------:R-:W-:-:S05]  /*0160*/  UMOV UR11, UR6 ;  /* 0x00000006000b7c82 */ /* 0x000fca0008000000 */
[----:B------:R-:W-:-:S03]  /*0170*/  @UP0 USHF.R.U32.HI UR11, URZ, UR4, UR9 ;  /* 0x000000043f0b0299 */ /* 0x000fc60008011609 */
.L_x_378:
        /* <DEDUP_REMOVED lines=14> */
[----:B------:R-:W-:Y:S01]  /*0260*/  IMAD.U32 R3, RZ, RZ, UR5 ;  /* 0x00000005ff037e24 */ /* 0x000fe2000f8e00ff */
[----:B------:R-:W1:Y:S01]  /*0270*/  S2UR UR26, SR_CTAID.X ;  /* 0x00000000001a79c3 */ /* 0x000e620000002500 */
[----:B------:R-:W-:Y:S02]  /*0280*/  ULDC UR6, c[0x0][0x2c4] ;  /* 0x0000b10000067ab9 */ /* 0x000fe40000000800 */
[----:B------:R-:W-:Y:S01]  /*0290*/  ULDC.64 UR4, c[0x0][0x2c8] ;  /* 0x0000b20000047ab9 */ /* 0x000fe20000000a00 */
[----:B------:R-:W2:Y:S01]  /*02a0*/  @P0 LDG.E R2, [R2.64] ;  /* 0x0000001602020981 */ /* 0x000ea2000c1e1900 */
[----:B------:R-:W-:Y:S02]  /*02b0*/  UISETP.NE.AND UP1, UPT, UR6, 0x1, UPT ;  /* 0x000000010600788c */ /* 0x000fe4000bf25270 */
[----:B------:R-:W-:-:S02]  /*02c0*/  UMOV UR14, 0x1 ;  /* 0x00000001000e7882 */ /* 0x000fc40000000000 */
[----:B------:R-:W-:Y:S02]  /*02d0*/  UMOV UR10, URZ ;  /* 0x0000003f000a7c82 */ /* 0x000fe40008000000 */
[----:B------:R-:W-:Y:S02]  /*02e0*/  ULDC UR12, c[0x0][0x168] ;  /* 0x00005a00000c7ab9 */ /* 0x000fe40000000800 */
[----:B------:R-:W-:Y:S02]  /*02f0*/  UP2UR UR13, UPR, URZ, 0x2 ;  /* 0x000000023f0d7883 */ /* 0x000fe40008000000 */
[----:B-1----:R-:W-:-:S04]  /*0300*/  USHF.L.U32 UR26, UR26, 0x7, URZ ;  /* 0x000000071a1a7899 */ /* 0x002fc8000800063f */
[----:B------:R-:W-:Y:S02]  /*0310*/  @UP1 UIADD3 UR16, UR26, 0x7f, URZ ;  /* 0x0000007f1a101890 */ /* 0x000fe4000fffe03f */
[----:B------:R-:W-:Y:S02]  /*0320*/  UIADD3 UR8, UR26, 0x7f, URZ ;  /* 0x0000007f1a087890 */ /* 0x000fe4000fffe03f */
[----:B------:R-:W-:-:S03]  /*0330*/  UIMAD.WIDE.U32 UR16, UR16, UR4, URZ ;  /* 0x00000004101072a5 */ /* 0x000fc6000f8e003f */
[----:B------:R-:W-:-:S04]  /*0340*/  ULDC UR4, c[0x0][0x2ac] ;  /* 0x0000ab0000047ab9 */ /* 0x000fc80000000800 */
[----:B------:R-:W-:Y:S02]  /*0350*/  @UP1 UMOV UR9, UR17 ;  /* 0x0000001100091c82 */ /* 0x000fe40008000000 */
[----:B------:R-:W-:-:S03]  /*0360*/  @UP1 USHF.R.U32.HI UR8, URZ, UR5, UR9 ;  /* 0x000000053f081299 */ /* 0x000fc60008011609 */
[----:B------:R-:W-:Y:S02]  /*0370*/  ULDC UR9, c[0x0][0x1d0] ;  /* 0x0000740000097ab9 */ /* 0x000fe40000000800 */
[----:B------:R-:W-:-:S03]  /*0380*/  UIMAD UR9, UR4, UR9, URZ ;  /* 0x00000009040972a4 */ /* 0x000fc6000f8e023f */
[----:B------:R-:W-:Y:S02]  /*0390*/  ULDC.64 UR4, c[0x0][0x328] ;  /* 0x0000ca0000047ab9 */ /* 0x000fe40000000a00 */
[----:B------:R-:W-:Y:S02]  /*03a0*/  UISETP.LE.AND UP0, UPT, UR14, UR5, UPT ;  /* 0x000000050e00728c */ /* 0x000fe4000bf03270 */
[----:B------:R-:W-:-:S04]  /*03b0*/  UIADD3 UR12, UR9, -UR12, UR14 ;  /* 0x8000000c090c7290 */ /* 0x000fc8000fffe00e */
[----:B------:R-:W-:Y:S02]  /*03c0*/  UIADD3 UR5, UR12, UR8, URZ ;  /* 0x000000080c057290 */ /* 0x000fe4000fffe03f */
[----:B------:R-:W-:Y:S02]  /*03d0*/  UP2UR UR12, UPR, URZ, 0x1 ;  /* 0x000000013f0c7883 */ /* 0x000fe40008000000 */
[----:B------:R-:W-:Y:S01]  /*03e0*/  UIADD3 UR8, UR5, UR4, URZ ;  /* 0x0000000405087290 */ /* 0x000fe2000fffe03f */
[----:B--2---:R1:W2:Y:S01]  /*03f0*/  @P0 R2UR UR10, R2 ;  /* 0x00000000020a03c2 */ /* 0x0042a200000e0000 */
[----:B------:R-:W-:-:S13]  /*0400*/  PLOP3.LUT P0, PT, PT, PT, UP0, 0x40, 0x0 ;  /* 0x000000000000781c */ /* 0x000fda0003f0e808 */
[----:B------:R-:W-:Y:S05]  /*0410*/  @P0 BRA `(.L_x_379) ;  /* 0x0000016000000947 */ /* 0x000fea0003800000 */
[----:B------:R-:W-:Y:S01]  /*0420*/  ISETP.LT.AND P0, PT, RZ, UR5, PT ;  /* 0x00000005ff007c0c */ /* 0x000fe2000bf01270 */
[----:B------:R-:W-:-:S12]  /*0430*/  UIADD3 UR16, UR5, -0x1, URZ ;  /* 0xffffffff05107890 */ /* 0x000fd8000fffe03f */
[----:B------:R-:W-:Y:S05]  /*0440*/  @P0 BRA `(.L_x_380) ;  /* 0x0000009000000947 */ /* 0x000fea0003800000 */
[----:B------:R-:W-:Y:S02]  /*0450*/  ULDC UR4, c[0x0][0x32c] ;  /* 0x0000cb0000047ab9 */ /* 0x000fe40000000800 */
[----:B------:R-:W-:Y:S02]  /*0460*/  UISETP.NE.AND UP0, UPT, UR14, UR4, UPT ;  /* 0x000000040e00728c */ /* 0x000fe4000bf05270 */
[----:B------:R-:W-:-:S03]  /*0470*/  UIADD3 UR16, -UR5, URZ, URZ ;  /* 0x0000003f05107290 */ /* 0x000fc6000fffe13f */
[----:B------:R-:W-:Y:S02]  /*0480*/  ULDC.64 UR4, c[0x0][0x330] ;  /* 0x0000cc0000047ab9 */ /* 0x000fe40000000a00 */
[----:B------:R-:W-:-:S07]  /*0490*/  UIMAD.WIDE.U32 UR18, UR16, UR4, URZ ;  /* 0x00000004101272a5 */ /* 0x000fce000f8e003f */
[----:B------:R-:W-:Y:S02]  /*04a0*/  @UP0 UMOV UR17, UR19 ;  /* 0x0000001300110c82 */ /* 0x000fe40008000000 */
[----:B------:R-:W-:-:S04]  /*04b0*/  @UP0 USHF.R.U32.HI UR16, URZ, UR5, UR17 ;  /* 0x000000053f100299 */ /* 0x000fc80008011611 */
[----:B------:R-:W-:Y:S01]  /*04c0*/  ULOP3.LUT UR16, URZ, UR16, URZ, 0x33, !UPT ;  /* 0x000000103f107292 */ /* 0x000fe2000f8e333f */
[----:B------:R-:W-:Y:S05]  /*04d0*/  BRA `(.L_x_381) ;  /* 0x0000006000007947 */ /* 0x000fea0003800000 */
.L_x_380:
[----:B------:R-:W-:Y:S02]  /*04e0*/  ULDC UR4, c[0x0][0x32c] ;  /* 0x0000cb0000047ab9 */ /* 0x000fe40000000800 */
[----:B------:R-:W-:-:S03]  /*04f0*/  UISETP.NE.AND UP0, UPT, UR14, UR4, UPT ;  /* 0x000000040e00728c */ /* 0x000fc6000bf05270 */
[----:B------:R-:W-:Y:S02]  /*0500*/  ULDC.64 UR4, c[0x0][0x330] ;  /* 0x0000cc0000047ab9 */ /* 0x000fe40000000a00 */
[----:B------:R-:W-:-:S07]  /*0510*/  UIMAD.WIDE.U32 UR18, UR16, UR4, URZ ;  /* 0x00000004101272a5 */ /* 0x000fce000f8e003f */
[----:B------:R-:W-:Y:S02]  /*0520*/  @UP0 UMOV UR17, UR19 ;  /* 0x0000001300110c82 */ /* 0x000fe40008000000 */
[----:B------:R-:W-:Y:S02]  /*0530*/  @UP0 USHF.R.U32.HI UR16, URZ, UR5, UR17 ;  /* 0x000000053f100299 */ /* 0x000fe40008011611 */
.L_x_381:
[----:B------:R-:W-:Y:S02]  /*0540*/  ULDC UR4, c[0x0][0x32c] ;  /* 0x0000cb0000047ab9 */ /* 0x000fe40000000800 */
[----:B------:R-:W-:-:S04]  /*0550*/  UIMAD UR4, UR16, UR4, UR4 ;  /* 0x00000004100472a4 */ /* 0x000fc8000f8e0204 */
[----:B------:R-:W-:-:S04]  /*0560*/  UISETP.LT.AND UP0, UPT, UR8, UR4, UPT ;  /* 0x000000040800728c */ /* 0x000fc8000bf01270 */
[----:B------:R-:W-:Y:S02]  /*0570*/  USEL UR8, UR8, UR4, UP0 ;  /* 0x0000000408087287 */ /* 0x000fe40008000000 */
.L_x_379:
[----:B------:R-:W-:Y:S02]  /*0580*/  UISETP.NE.AND UP0, UPT, UR6, 0x1, UPT ;  /* 0x000000010600788c */ /* 0x000fe4000bf05270 */
[----:B------:R-:W-:Y:S02]  /*0590*/  UIADD3 UR14, UR9, 0x2f, URZ ;  /* 0x0000002f090e7890 */ /* 0x000fe4000fffe03f */
[----:B------:R-:W-:Y:S02]  /*05a0*/  ULDC.64 UR4, c[0x0][0x2c8] ;  /* 0x0000b20000047ab9 */ /* 0x000fe40000000a00 */
[----:B------:R-:W-:Y:S02]  /*05b0*/  UIMAD.WIDE.U32 UR18, UR26, UR4, URZ ;  /* 0x000000041a1272a5 */ /* 0x000fe4000f8e003f */
[----:B------:R-:W-:Y:S02]  /*05c0*/  UIMAD.WIDE UR20, UR14, 0x2aaaaaab, URZ ;  /* 0x2aaaaaab0e1478a5 */ /* 0x000fe4000f8e023f */
[----:B------:R-:W-:-:S02]  /*05d0*/  UIADD3 UR16, UR8, 0x2f, URZ ;  /* 0x0000002f08107890 */ /* 0x000fc4000fffe03f */
[----:B------:R-:W-:Y:S02]  /*05e0*/  UISETP.NE.AND UP1, UPT, UR12, URZ, UPT ;  /* 0x0000003f0c00728c */ /* 0x000fe4000bf25270 */
[----:B------:R-:W-:Y:S02]  /*05f0*/  UMOV UR4, UR26 ;  /* 0x0000001a00047c82 */ /* 0x000fe40008000000 */
[----:B------:R-:W-:Y:S02]  /*0600*/  UIMAD.WIDE UR16, UR16, 0x2aaaaaab, URZ ;  /* 0x2aaaaaab101078a5 */ /* 0x000fe4000f8e023f */
[----:B------:R-:W-:Y:S01]  /*0610*/  @UP0 USHF.R.U32.HI UR4, URZ, UR5, UR19 ;  /* 0x000000053f040299 */ /* 0x000fe20008011613 */
[----:B------:R-:W-:Y:S01]  /*0620*/  PLOP3.LUT P0, PT, PT, PT, UP1, 0x40, 0x0 ;  /* 0x000000000000781c */ /* 0x000fe20003f0e818 */
[----:B------:R-:W-:Y:S02]  /*0630*/  USHF.R.U32.HI UR8, URZ, 0x1f, UR17 ;  /* 0x0000001f3f087899 */ /* 0x000fe40008011611 */
[----:B------:R-:W-:-:S02]  /*0640*/  UMOV UR19, UR21 ;  /* 0x0000001500137c82 */ /* 0x000fc40008000000 */
[----:B------:R-:W-:Y:S02]  /*0650*/  USHF.R.U32.HI UR14, URZ, 0x1f, UR19 ;  /* 0x0000001f3f0e7899 */ /* 0x000fe40008011613 */
[----:B------:R-:W-:Y:S02]  /*0660*/  ULDC UR25, c[0x0][0x168] ;  /* 0x00005a0000197ab9 */ /* 0x000fe40000000800 */
[----:B------:R-:W-:Y:S02]  /*0670*/  UIADD3 UR25, UR9, -UR25, URZ ;  /* 0x8000001909197290 */ /* 0x000fe4000fffe03f */
[----:B------:R-:W-:Y:S02]  /*0680*/  ULEA.HI.SX32 UR14, UR19, UR14, 0x1d ;  /* 0x0000000e130e7291 */ /* 0x000fe4000f8fea3f */
[----:B------:R-:W-:Y:S02]  /*0690*/  ULEA.HI.SX32 UR17, UR17, UR8, 0x1d ;  /* 0x0000000811117291 */ /* 0x000fe4000f8fea3f */
[----:B------:R-:W-:-:S02]  /*06a0*/  UIADD3 UR4, UR25, UR4, URZ ;  /* 0x0000000419047290 */ /* 0x000fc4000fffe03f */
[----:B------:R-:W-:Y:S02]  /*06b0*/  UISETP.LT.AND UP0, UPT, UR14, UR17, UPT ;  /* 0x000000110e00728c */ /* 0x000fe4000bf01270 */
[----:B------:R-:W-:Y:S02]  /*06c0*/  ULDC UR5, c[0x0][0x324] ;  /* 0x0000c90000057ab9 */ /* 0x000fe40000000800 */
[----:B------:R-:W-:Y:S02]  /*06d0*/  UIADD3 UR8, UR4, -UR5, URZ ;  /* 0x8000000504087290 */ /* 0x000fe4000fffe03f */
[----:B------:R-:W-:Y:S01]  /*06e0*/  USEL UR24, UR14, UR17, UP0 ;  /* 0x000000110e187287 */ /* 0x000fe20008000000 */
[----:B------:R-:W-:Y:S05]  /*06f0*/  @P0 BRA `(.L_x_382) ;  /* 0x0000015000000947 */ /* 0x000fea0003800000 */
[----:B------:R-:W-:Y:S02]  /*0700*/  UMOV UR14, UR4 ;  /* 0x00000004000e7c82 */ /* 0x000fe40008000000 */
[----:B------:R-:W-:-:S06]  /*0710*/  UISETP.GT.AND UP0, UPT, UR14, -0x1, UPT ;  /* 0xffffffff0e00788c */ /* 0x000fcc000bf04270 */
[----:B------:R-:W-:-:S13]  /*0720*/  PLOP3.LUT P0, PT, PT, PT, UP0, 0x80, 0x0 ;  /* 0x000000000000781c */ /* 0x000fda0003f0f008 */
[----:B------:R-:W-:Y:S05]  /*0730*/  @P0 BRA `(.L_x_383) ;  /* 0x0000008000000947 */ /* 0x000fea0003800000 */
[----:B------:R-:W-:Y:S02]  /*0740*/  ULDC UR4, c[0x0][0x32c] ;  /* 0x0000cb0000047ab9 */ /* 0x000fe40000000800 */
[----:B------:R-:W-:Y:S02]  /*0750*/  UISETP.NE.AND UP0, UPT, UR4, 0x1, UPT ;  /* 0x000000010400788c */ /* 0x000fe4000bf05270 */
[----:B------:R-:W-:Y:S02]  /*0760*/  ULOP3.LUT UR14, URZ, UR14, URZ, 0x33, !UPT ;  /* 0x0000000e3f0e7292 */ /* 0x000fe4000f8e333f */
[----:B------:R-:W-:Y:S02]  /*0770*/  ULDC.64 UR4, c[0x0][0x330] ;  /* 0x0000cc0000047ab9 */ /* 0x000fe40000000a00 */
[----:B------:R-:W-:-:S05]  /*0780*/  UIMAD.WIDE.U32 UR16, UR14, UR4, URZ ;  /* 0x000000040e1072a5 */ /* 0x000fca000f8e003f */
[----:B------:R-:W-:-:S04]  /*0790*/  @UP0 USHF.R.U32.HI UR14, URZ, UR5, UR17 ;  /* 0x000000053f0e0299 */ /* 0x000fc80008011611 */
[----:B------:R-:W-:Y:S01]  /*07a0*/  ULOP3.LUT UR14, URZ, UR14, URZ, 0x33, !UPT ;  /* 0x0000000e3f0e7292 */ /* 0x000fe2000f8e333f */
[----:B------:R-:W-:Y:S05]  /*07b0*/  BRA `(.L_x_384) ;  /* 0x0000005000007947 */ /* 0x000fea0003800000 */
.L_x_383:
[----:B------:R-:W-:Y:S02]  /*07c0*/  ULDC UR4, c[0x0][0x32c] ;  /* 0x0000cb0000047ab9 */ /* 0x000fe40000000800 */
[----:B------:R-:W-:-:S03]  /*07d0*/  UISETP.NE.AND UP0, UPT, UR4, 0x1, UPT ;  /* 0x000000010400788c */ /* 0x000fc6000bf05270 */
[----:B------:R-:W-:Y:S02]  /*07e0*/  ULDC.64 UR4, c[0x0][0x330] ;  /* 0x0000cc0000047ab9 */ /* 0x000fe40000000a00 */
[----:B------:R-:W-:-:S06]  /*07f0*/  UIMAD.WIDE.U32 UR16, UR14, UR4, URZ ;  /* 0x000000040e1072a5 */ /* 0x000fcc000f8e003f */
[----:B------:R-:W-:Y:S02]  /*0800*/  @UP0 USHF.R.U32.HI UR14, URZ, UR5, UR17 ;  /* 0x000000053f0e0299 */ /* 0x000fe40008011611 */
.L_x_384:
[----:B------:R-:W-:Y:S02]  /*0810*/  ULDC UR4, c[0x0][0x32c] ;  /* 0x0000cb0000047ab9 */ /* 0x000fe40000000800 */
[----:B------:R-:W-:-:S04]  /*0820*/  UIMAD UR4, UR14, UR4, URZ ;  /* 0x000000040e0472a4 */ /* 0x000fc8000f8e023f */
[----:B------:R-:W-:-:S04]  /*0830*/  UISETP.LT.AND UP0, UPT, UR8, UR4, UPT ;  /* 0x000000040800728c */ /* 0x000fc8000bf01270 */
[----:B------:R-:W-:-:S04]  /*0840*/  USEL UR8, UR8, UR4, !UP0 ;  /* 0x0000000408087287 */ /* 0x000fc8000c000000 */
.L_x_382:
[----:B------:R-:W-:-:S04]  /*0850*/  UIMAD.WIDE UR4, UR8, 0x2aaaaaab, URZ ;  /* 0x2aaaaaab080478a5 */ /* 0x000fc8000f8e023f */
[----:B------:R-:W-:-:S04]  /*0860*/  USHF.R.U32.HI UR4, URZ, 0x1f, UR5 ;  /* 0x0000001f3f047899 */ /* 0x000fc80008011605 */
[----:B------:R-:W-:-:S03]  /*0870*/  ULEA.HI.SX32 UR4, UR5, UR4, 0x1d ;  /* 0x0000000405047291 */ /* 0x000fc6000f8fea3f */
[----:B------:R-:W-:Y:S02]  /*0880*/  ULDC UR5, c[0x0][0x338] ;  /* 0x0000ce0000057ab9 */ /* 0x000fe40000000800 */
[----:B------:R-:W-:-:S04]  /*0890*/  UISETP.LT.AND UP0, UPT, URZ, UR4, UPT ;  /* 0x000000043f00728c */ /* 0x000fc8000bf01270 */
[----:B------:R-:W-:Y:S02]  /*08a0*/  USEL UR8, URZ, UR4, !UP0 ;  /* 0x000000043f087287 */ /* 0x000fe4000c000000 */
[----:B------:R-:W-:Y:S02]  /*08b0*/  USHF.R.U32.HI UR4, URZ, 0x10, UR7 ;  /* 0x000000103f047899 */ /* 0x000fe40008011607 */
[----:B------:R-:W-:Y:S02]  /*08c0*/  UISETP.GT.AND UP0, UPT, UR24, UR8, UPT ;  /* 0x000000081800728c */ /* 0x000fe4000bf04270 */
[----:B------:R-:W-:-:S04]  /*08d0*/  UISETP.NE.AND UP1, UPT, UR4, URZ, UPT ;  /* 0x0000003f0400728c */ /* 0x000fc8000bf25270 */
[----:B------:R-:W-:Y:S01]  /*08e0*/  PLOP3.LUT P0, PT, PT, PT, UP0, 0x80, 0x0 ;  /* 0x000000000000781c */ /* 0x000fe20003f0f008 */
[----:B------:R-:W-:-:S03]  /*08f0*/  USEL UR5, UR4, UR5, UP1 ;  /* 0x0000000504057287 */ /* 0x000fc60008800000 */
[----:B------:R-:W-:-:S09]  /*0900*/  UMOV UR4, URZ ;  /* 0x0000003f00047c82 */ /* 0x000fd20008000000 */
[----:B------:R-:W-:Y:S05]  /*0910*/  @!P0 BRA `(.L_x_385) ;  /* 0x0000023000008947 */ /* 0x000fea0003800000 */
[----:B------:R-:W-:Y:S01]  /*0920*/  IMAD.U32 R0, RZ, RZ, UR5 ;  /* 0x00000005ff007e24 */ /* 0x000fe2000f8e00ff */
[----:B------:R-:W-:Y:S02]  /*0930*/  UIADD3 UR18, UR5, -0x1, UR24 ;  /* 0xffffffff05127890 */ /* 0x000fe4000fffe018 */
[----:B------:R-:W-:Y:S02]  /*0940*/  UMOV UR20, URZ ;  /* 0x0000003f00147c82 */ /* 0x000fe40008000000 */
[-C--:B-1----:R-:W-:Y:S01]  /*0950*/  IABS R2, R0.reuse ;  /* 0x0000000000027213 */ /* 0x082fe20000000000 */
[----:B------:R-:W-:Y:S01]  /*0960*/  UIADD3 UR18, -UR8, UR18, URZ ;  /* 0x0000001208127290 */ /* 0x000fe2000fffe13f */
[----:B------:R-:W-:Y:S02]  /*0970*/  IABS R0, R0 ;  /* 0x0000000000007213 */ /* 0x000fe40000000000 */
[----:B------:R-:W1:Y:S03]  /*0980*/  R2UR UR17, R2 ;  /* 0x00000000021173c2 */ /* 0x000e6600000e0000 */
[----:B------:R-:W-:-:S05]  /*0990*/  IMAD.MOV R0, RZ, RZ, -R0 ;  /* 0x000000ffff007224 */ /* 0x000fca00078e0a00 */
[----:B------:R-:W3:Y:S01]  /*09a0*/  R2UR UR14, R0 ;  /* 0x00000000000e73c2 */ /* 0x000ee200000e0000 */
[----:B-1----:R-:W1:Y:S08]  /*09b0*/  I2F.RP R2, UR17 ;  /* 0x0000001100027d06 */ /* 0x002e700008209400 */
[----:B-1----:R-:W1:Y:S02]  /*09c0*/  MUFU.RCP R2, R2 ;  /* 0x0000000200027308 */ /* 0x002e640000001000 */
[----:B-1----:R-:W-:-:S06]  /*09d0*/  IADD3 R2, R2, 0xffffffe, RZ ;  /* 0x0ffffffe02027810 */ /* 0x002fcc0007ffe0ff */
[----:B------:R-:W1:Y:S02]  /*09e0*/  F2I.FTZ.U32.TRUNC.NTZ R2, R2 ;  /* 0x0000000200027305 */ /* 0x000e64000021f000 */
[----:B-1----:R1:W4:Y:S02]  /*09f0*/  R2UR UR21, R2 ;  /* 0x00000000021573c2 */ /* 0x00232400000e0000 */
[----:B-1----:R-:W-:Y:S01]  /*0a00*/  IMAD.U32 R2, RZ, RZ, UR18 ;  /* 0x00000012ff027e24 */ /* 0x002fe2000f8e00ff */
[----:B----4-:R-:W-:Y:S02]  /*0a10*/  UIADD3 UR4, URZ, -UR21, URZ ;  /* 0x800000153f047290 */ /* 0x010fe4000fffe03f */
[----:B------:R-:W-:Y:S02]  /*0a20*/  ULOP3.LUT UR18, UR18, UR5, URZ, 0x3c, !UPT ;  /* 0x0000000512127292 */ /* 0x000fe4000f8e3c3f */
[----:B------:R-:W-:Y:S01]  /*0a30*/  IABS R2, R2 ;  /* 0x0000000200027213 */ /* 0x000fe20000000000 */
[----:B------:R-:W-:-:S03]  /*0a40*/  UIMAD UR4, UR4, UR17, URZ ;  /* 0x00000011040472a4 */ /* 0x000fc6000f8e023f */
[----:B------:R-:W1:Y:S01]  /*0a50*/  R2UR UR16, R2 ;  /* 0x00000000021073c2 */ /* 0x000e6200000e0000 */
[----:B------:R-:W-:-:S07]  /*0a60*/  UIMAD.WIDE.U32 UR20, UR21, UR4, UR20 ;  /* 0x00000004151472a5 */ /* 0x000fce000f8e0014 */
[----:B------:R-:W-:Y:S02]  /*0a70*/  UMOV UR19, UR21 ;  /* 0x0000001500137c82 */ /* 0x000fe40008000000 */
[----:B-1----:R-:W-:-:S07]  /*0a80*/  UIMAD.WIDE.U32 UR20, UR19, UR16, URZ ;  /* 0x00000010131472a5 */ /* 0x002fce000f8e003f */
[----:B------:R-:W-:Y:S02]  /*0a90*/  UMOV UR19, UR21 ;  /* 0x0000001500137c82 */ /* 0x000fe40008000000 */
[----:B---3--:R-:W-:-:S04]  /*0aa0*/  UIMAD UR14, UR19, UR14, UR16 ;  /* 0x0000000e130e72a4 */ /* 0x008fc8000f8e0210 */
[----:B------:R-:W-:-:S11]  /*0ab0*/  UISETP.GT.U32.AND UP0, UPT, UR17, UR14, UPT ;  /* 0x0000000e1100728c */ /* 0x000fd6000bf04070 */
[----:B------:R-:W-:Y:S02]  /*0ac0*/  @!UP0 UIADD3 UR14, UR14, -UR17, URZ ;  /* 0x800000110e0e8290 */ /* 0x000fe4000fffe03f */
[----:B------:R-:W-:Y:S02]  /*0ad0*/  @!UP0 UIADD3 UR19, UR19, 0x1, URZ ;  /* 0x0000000113138890 */ /* 0x000fe4000fffe03f */
[----:B------:R-:W-:Y:S02]  /*0ae0*/  UISETP.GE.U32.AND UP1, UPT, UR14, UR17, UPT ;  /* 0x000000110e00728c */ /* 0x000fe4000bf26070 */
[----:B------:R-:W-:-:S09]  /*0af0*/  UISETP.GE.AND UP0, UPT, UR18, URZ, UPT ;  /* 0x0000003f1200728c */ /* 0x000fd2000bf06270 */
[----:B------:R-:W-:Y:S02]  /*0b00*/  @UP1 UIADD3 UR19, UR19, 0x1, URZ ;  /* 0x0000000113131890 */ /* 0x000fe4000fffe03f */
[----:B------:R-:W-:-:S05]  /*0b10*/  UISETP.NE.AND UP1, UPT, UR5, URZ, UPT ;  /* 0x0000003f0500728c */ /* 0x000fca000bf25270 */
[----:B------:R-:W-:Y:S02]  /*0b20*/  UMOV UR4, UR19 ;  /* 0x0000001300047c82 */ /* 0x000fe40008000000 */
[----:B------:R-:W-:-:S04]  /*0b30*/  @!UP0 UIADD3 UR4, -UR4, URZ, URZ ;  /* 0x0000003f04048290 */ /* 0x000fc8000fffe13f */
[----:B------:R-:W-:Y:S02]  /*0b40*/  @!UP1 ULOP3.LUT UR4, URZ, UR5, URZ, 0x33, !UPT ;  /* 0x000000053f049292 */ /* 0x000fe4000f8e333f */
.L_x_385:
[----:B------:R-:W-:Y:S01]  /*0b50*/  ULOP3.LUT UR7, UR7, 0xffff, URZ, 0xc0, !UPT ;  /* 0x0000ffff07077892 */ /* 0x000fe2000f8ec03f */
[----:B------:R-:W-:Y:S01]  /*0b60*/  PLOP3.LUT P2, PT, PT, PT, PT, 0x80, 0x0 ;  /* 0x000000000000781c */ /* 0x000fe20003f4f070 */
[----:B------:R-:W-:Y:S01]  /*0b70*/  IMAD.MOV.U32 R6, RZ, RZ, RZ ;  /* 0x000000ffff067224 */ /* 0x000fe200078e00ff */
[----:B------:R-:W-:Y:S01]  /*0b80*/  CS2R R130, SRZ ;  /* 0x0000000000827805 */ /* 0x000fe2000001ff00 */
[----:B------:R-:W-:Y:S01]  /*0b90*/  UIMAD UR8, UR7, UR4, UR8 ;  /* 0x00000004070872a4 */ /* 0x000fe2000f8e0208 */
[----:B------:R-:W-:Y:S01]  /*0ba0*/  IMAD.MOV.U32 R4, RZ, RZ, RZ ;  /* 0x000000ffff047224 */ /* 0x000fe200078e00ff */
        /* <DEDUP_REMOVED lines=72> */
[----:B------:R-:W-:Y:S02]  /*1030*/  UISETP.NE.AND.EX UP0, UPT, URZ, UR5, UPT, UP0 ;  /* 0x000000053f00728c */ /* 0x000fe4000bf05300 */
[----:B------:R-:W-:-:S04]  /*1040*/  UISETP.NE.AND UP1, UPT, UR13, URZ, UPT ;  /* 0x0000003f0d00728c */ /* 0x000fc8000bf25270 */
[----:B------:R-:W-:-:S05]  /*1050*/  PLOP3.LUT P0, PT, PT, PT, UP0, 0x80, 0x0 ;  /* 0x000000000000781c */ /* 0x000fca0003f0f008 */
[----:B------:R-:W-:Y:S02]  /*1060*/  @UP0 UMOV UR4, 0x4 ;  /* 0x0000000400040882 */ /* 0x000fe40000000000 */
[----:B------:R-:W-:-:S06]  /*1070*/  @UP0 UIMAD.WIDE UR4, UR15, UR4, UR16 ;  /* 0x000000040f0402a5 */ /* 0x000fcc000f8e0210 */
[----:B-1----:R-:W-:Y:S02]  /*1080*/  IMAD.U32 R2, RZ, RZ, UR4 ;  /* 0x00000004ff027e24 */ /* 0x002fe4000f8e00ff */
[----:B------:R-:W-:Y:S01]  /*1090*/  IMAD.U32 R3, RZ, RZ, UR5 ;  /* 0x00000005ff037e24 */ /* 0x000fe2000f8e00ff */
[----:B------:R-:W-:Y:S02]  /*10a0*/  UMOV UR14, 0x30 ;  /* 0x00000030000e7882 */ /* 0x000fe40000000000 */
[----:B------:R-:W-:Y:S02]  /*10b0*/  UIMAD UR17, UR24, UR14, -0x30 ;  /* 0xffffffd0181174a4 */ /* 0x000fe4000f8e020e */
[----:B------:R-:W-:Y:S01]  /*10c0*/  UIMAD UR27, UR24, -0x30, UR14 ;  /* 0xffffffd0181b78a4 */ /* 0x000fe2000f8e020e */
[----:B------:R1:W3:Y:S01]  /*10d0*/  @P0 LDG.E R0, [R2.64] ;  /* 0x0000001602000981 */ /* 0x0002e2000c1e1900 */
[----:B------:R-:W-:Y:S01]  /*10e0*/  IMAD.MOV.U32 R4, RZ, RZ, c[0x0][0x2b8] ;  /* 0x0000ae00ff047624 */ /* 0x000fe200078e00ff */
[----:B------:R-:W-:Y:S01]  /*10f0*/  ULDC.64 UR4, c[0x0][0x2b0] ;  /* 0x0000ac0000047ab9 */ /* 0x000fe20000000a00 */
[----:B------:R-:W-:Y:S01]  /*1100*/  IMAD.MOV.U32 R31, RZ, RZ, RZ ;  /* 0x000000ffff1f7224 */ /* 0x000fe200078e00ff */
[----:B------:R-:W-:Y:S02]  /*1110*/  BAR.SYNC.DEFER_BLOCKING 0x0 ;  /* 0x0000000000007b1d */ /* 0x000fe40000010000 */
[----:B------:R-:W-:-:S02]  /*1120*/  ISETP.NE.AND P1, PT, R4, 0x1, PT ;  /* 0x000000010400780c */ /* 0x000fc40003f25270 */
[----:B-1----:R-:W-:Y:S01]  /*1130*/  SHF.R.S32.HI R2, RZ, 0x1f, R156 ;  /* 0x0000001fff027819 */ /* 0x002fe2000001149c */
[----:B------:R-:W-:Y:S01]  /*1140*/  USHF.R.S32.HI UR19, URZ, 0x1f, UR15 ;  /* 0x0000001f3f137899 */ /* 0x000fe2000801140f */
[----:B---3--:R1:W3:Y:S02]  /*1150*/  @P0 R2UR UR16, R0 ;  /* 0x00000000001003c2 */ /* 0x0082e400000e0000 */
[----:B---3--:R-:W-:Y:S02]  /*1160*/  @!UP0 UMOV UR16, UR15 ;  /* 0x0000000f00108c82 */ /* 0x008fe40008000000 */
[----:B------:R-:W-:Y:S02]  /*1170*/  USHF.R.S32.HI UR7, URZ, 0x1f, UR16 ;  /* 0x0000001f3f077899 */ /* 0x000fe40008011410 */
[----:B------:R-:W-:Y:S02]  /*1180*/  UIMAD.WIDE.U32 UR20, UR16, UR4, URZ ;  /* 0x00000004101472a5 */ /* 0x000fe4000f8e003f */
[----:B------:R-:W-:-:S04]  /*1190*/  UIMAD UR7, UR7, UR4, URZ ;  /* 0x00000004070772a4 */ /* 0x000fc8000f8e023f */
[----:B------:R-:W-:Y:S01]  /*11a0*/  UIMAD UR7, UR16, UR5, UR7 ;  /* 0x00000005100772a4 */ /* 0x000fe2000f8e0207 */
[----:B-1----:R-:W-:-:S03]  /*11b0*/  LEA.HI R0, R2, R156, RZ, 0x3 ;  /* 0x0000009c02007211 */ /* 0x002fc600078f18ff */
[----:B------:R-:W-:Y:S02]  /*11c0*/  UIADD3 UR7, UR21, UR7, URZ ;  /* 0x0000000715077290 */ /* 0x000fe4000fffe03f */
[----:B------:R-:W-:Y:S01]  /*11d0*/  USHF.R.S32.HI UR16, URZ, 0x1f, UR11 ;  /* 0x0000001f3f107899 */ /* 0x000fe2000801140b */
[----:B------:R-:W-:Y:S01]  /*11e0*/  LOP3.LUT R10, R0, 0xfffffff8, RZ, 0xc0, !PT ;  /* 0xfffffff8000a7812 */ /* 0x000fe200078ec0ff */
[----:B------:R-:W-:Y:S01]  /*11f0*/  ULDC.64 UR4, c[0x0][0x1b8] ;  /* 0x00006e0000047ab9 */ /* 0x000fe20000000a00 */
[----:B------:R-:W-:-:S03]  /*1200*/  SHF.R.S32.HI R30, RZ, 0x3, R0 ;  /* 0x00000003ff1e7819 */ /* 0x000fc60000011400 */
[----:B------:R-:W-:-:S04]  /*1210*/  IMAD.IADD R10, R156, 0x1, -R10 ;  /* 0x000000019c0a7824 */ /* 0x000fc800078e0a0a */
[----:B------:R-:W-:-:S05]  /*1220*/  IMAD R32, R10, 0x20, R30 ;  /* 0x000000200a207824 */ /* 0x000fca00078e021e */
[----:B------:R-:W-:Y:S01]  /*1230*/  IADD3 R0, R32, UR17, RZ ;  /* 0x0000001120007c10 */ /* 0x000fe2000fffe0ff */
[----:B------:R-:W-:Y:S02]  /*1240*/  UIMAD UR18, UR16, UR4, URZ ;  /* 0x00000004101272a4 */ /* 0x000fe4000f8e023f */
[----:B------:R-:W-:Y:S01]  /*1250*/  UIMAD.WIDE.U32 UR28, UR11, UR4, URZ ;  /* 0x000000040b1c72a5 */ /* 0x000fe2000f8e003f */
[----:B------:R-:W-:Y:S01]  /*1260*/  ISETP.GE.AND P0, PT, R0, UR9, PT ;  /* 0x0000000900007c0c */ /* 0x000fe2000bf06270 */
[----:B------:R-:W-:Y:S01]  /*1270*/  IMAD.SHL.U32 R16, R30, 0x40, RZ ;  /* 0x000000401e107824 */ /* 0x000fe200078e00ff */
[----:B--2---:R-:W-:Y:S01]  /*1280*/  IADD3 R0, R0, UR10, RZ ;  /* 0x0000000a00007c10 */ /* 0x004fe2000fffe0ff */
[----:B------:R-:W-:Y:S01]  /*1290*/  IMAD.SHL.U32 R40, R10, 0x8, RZ ;  /* 0x000000080a287824 */ /* 0x000fe200078e00ff */
[----:B------:R-:W-:Y:S01]  /*12a0*/  ISETP.GT.OR P0, PT, R32, 0x2f, P0 ;  /* 0x0000002f2000780c */ /* 0x000fe20000704670 */
[----:B------:R-:W-:Y:S02]  /*12b0*/  STL [R1+0x20], R32 ;  /* 0x0000202001007387 */ /* 0x000fe40000100800 */
        /* <DEDUP_REMOVED lines=8> */
[----:B------:R-:W-:Y:S01]  /*1340*/  PLOP3.LUT P1, PT, PT, PT, UP1, 0x80, 0x0 ;  /* 0x000000000000781c */ /* 0x000fe20003f2f018 */
[----:B------:R-:W-:Y:S01]  /*1350*/  UIMAD UR18, UR11, UR5, UR18 ;  /* 0x000000050b1272a4 */ /* 0x000fe2000f8e0212 */
[----:B------:R-:W-:Y:S01]  /*1360*/  PLOP3.LUT P0, PT, PT, PT, UP1, 0x80, 0x0 ;  /* 0x000000000000781c */ /* 0x000fe20003f0f018 */
[----:B------:R-:W-:Y:S01]  /*1370*/  IMAD.MOV R5, RZ, RZ, -R5 ;  /* 0x000000ffff057224 */ /* 0x000fe200078e0a05 */
[----:B------:R-:W-:Y:S01]  /*1380*/  IADD3 R3, R32, UR26, RZ ;  /* 0x0000001a20037c10 */ /* 0x000fe2000fffe0ff */
[----:B------:R-:W-:Y:S01]  /*1390*/  ULDC.64 UR4, c[0x0][0x1c0] ;  /* 0x0000700000047ab9 */ /* 0x000fe20000000a00 */
[----:B------:R-:W-:Y:S01]  /*13a0*/  LOP3.LUT R16, R16, 0x1c0, RZ, 0xc0, !PT ;  /* 0x000001c010107812 */ /* 0x000fe200078ec0ff */
[----:B------:R-:W-:Y:S01]  /*13b0*/  UIADD3 UR29, UR29, UR18, URZ ;  /* 0x000000121d1d7290 */ /* 0x000fe2000fffe03f */
[C---:B------:R-:W-:Y:S01]  /*13c0*/  IADD3 R14, R40.reuse, 0x80, RZ ;  /* 0x00000080280e7810 */ /* 0x040fe20007ffe0ff */
[----:B------:R-:W-:Y:S01]  /*13d0*/  UIMAD UR19, UR19, UR4, URZ ;  /* 0x00000004131372a4 */ /* 0x000fe2000f8e023f */
[C---:B------:R-:W-:Y:S01]  /*13e0*/  IADD3 R13, R40.reuse, 0xc0, RZ ;  /* 0x000000c0280d7810 */ /* 0x040fe20007ffe0ff */
[----:B------:R-:W-:Y:S01]  /*13f0*/  UIMAD.WIDE.U32 UR28, UR15, UR4, UR28 ;  /* 0x000000040f1c72a5 */ /* 0x000fe2000f8e001c */
[----:B------:R-:W-:Y:S01]  /*1400*/  SHF.R.S32.HI R11, RZ, 0x1f, R14 ;  /* 0x0000001fff0b7819 */ /* 0x000fe2000001140e */
[----:B------:R-:W-:Y:S01]  /*1410*/  @P1 IMAD.HI.U32 R4, R3, c[0x0][0x2c8], RZ ;  /* 0x0000b20003041a27 */ /* 0x000fe200078e00ff */
[----:B------:R-:W-:Y:S01]  /*1420*/  UIMAD UR5, UR15, UR5, UR19 ;  /* 0x000000050f0572a4 */ /* 0x000fe2000f8e0213 */
[----:B------:R-:W-:Y:S01]  /*1430*/  ISETP.GE.AND P3, PT, R40, c[0x0][0x198], PT ;  /* 0x0000660028007a0c */ /* 0x000fe20003f66270 */
[----:B------:R-:W-:Y:S01]  /*1440*/  BSSY B0, `(.L_x_387) ;  /* 0x000013c000007945 */ /* 0x000fe20003800000 */
[----:B------:R-:W-:Y:S01]  /*1450*/  IMAD.U32 R9, RZ, RZ, UR29 ;  /* 0x0000001dff097e24 */ /* 0x000fe2000f8e00ff */
[----:B------:R-:W-:Y:S01]  /*1460*/  UIADD3 UR5, UR29, UR5, URZ ;  /* 0x000000051d057290 */ /* 0x000fe2000fffe03f */
[----:B------:R-:W-:Y:S01]  /*1470*/  IMAD.U32 R8, RZ, RZ, UR28 ;  /* 0x0000001cff087e24 */ /* 0x000fe2000f8e00ff */
[----:B------:R-:W-:Y:S01]  /*1480*/  ULDC UR15, c[0x0][0x168] ;  /* 0x00005a00000f7ab9 */ /* 0x000fe20000000800 */
[----:B------:R-:W-:Y:S01]  /*1490*/  LEA.HI R11, R11, R14, RZ, 0x3 ;  /* 0x0000000e0b0b7211 */ /* 0x000fe200078f18ff */
[----:B------:R-:W-:Y:S01]  /*14a0*/  UIMAD UR15, UR6, UR15, URZ ;  /* 0x0000000f060f72a4 */ /* 0x000fe2000f8e023f */
[----:B------:R-:W-:Y:S01]  /*14b0*/  ISETP.GE.AND P5, PT, R14, c[0x0][0x198], PT ;  /* 0x000066000e007a0c */ /* 0x000fe20003fa6270 */
[----:B-1----:R-:W-:Y:S01]  /*14c0*/  IMAD.MOV.U32 R7, RZ, RZ, R3 ;  /* 0x000000ffff077224 */ /* 0x002fe200078e0003 */
[----:B------:R-:W-:Y:S01]  /*14d0*/  @P0 SHF.R.U32.HI R7, RZ, c[0x0][0x2cc], R4 ;  /* 0x0000b300ff070a19 */ /* 0x000fe20000011604 */
[----:B------:R-:W-:Y:S01]  /*14e0*/  IMAD.U32 R9, RZ, RZ, UR5 ;  /* 0x00000005ff097e24 */ /* 0x000fe2000f8e00ff */
[----:B------:R-:W-:Y:S01]  /*14f0*/  ISETP.GE.AND P6, PT, R13, c[0x0][0x198], PT ;  /* 0x000066000d007a0c */ /* 0x000fe20003fc6270 */
[----:B------:R-:W-:Y:S01]  /*1500*/  IMAD R36, R5, c[0x0][0x2b8], R0 ;  /* 0x0000ae0005247a24 */ /* 0x000fe200078e0200 */
[--C-:B------:R-:W-:Y:S01]  /*1510*/  SHF.R.S32.HI R6, RZ, 0x1f, R7.reuse ;  /* 0x0000001fff067819 */ /* 0x100fe20000011407 */
[----:B------:R-:W-:Y:S01]  /*1520*/  IMAD.MOV R4, RZ, RZ, -R7 ;  /* 0x000000ffff047224 */ /* 0x000fe200078e0a07 */
[----:B------:R-:W-:Y:S01]  /*1530*/  LOP3.LUT R34, R11, 0xfffffff8, RZ, 0xc0, !PT ;  /* 0xfffffff80b227812 */ /* 0x000fe200078ec0ff */
[----:B------:R-:W-:Y:S01]  /*1540*/  IMAD.WIDE.U32 R8, R7, c[0x0][0x1b0], R8 ;  /* 0x00006c0007087a25 */ /* 0x000fe200078e0008 */
[----:B------:R-:W-:Y:S01]  /*1550*/  ULDC.64 UR4, c[0x0][0x1e8] ;  /* 0x00007a0000047ab9 */ /* 0x000fe20000000a00 */
[----:B------:R-:W-:Y:S01]  /*1560*/  SHF.R.S32.HI R12, RZ, 0x1f, R40 ;  /* 0x0000001fff0c7819 */ /* 0x000fe20000011428 */
[----:B------:R-:W-:Y:S01]  /*1570*/  UIMAD UR6, UR16, UR4, URZ ;  /* 0x00000004100672a4 */ /* 0x000fe2000f8e023f */
[----:B------:R-:W-:Y:S01]  /*1580*/  IMAD R4, R4, c[0x0][0x2c4], R3 ;  /* 0x0000b10004047a24 */ /* 0x000fe200078e0203 */
[----:B------:R-:W-:Y:S01]  /*1590*/  UIMAD.WIDE.U32 UR18, UR11, UR4, URZ ;  /* 0x000000040b1272a5 */ /* 0x000fe2000f8e003f */
[----:B------:R-:W-:Y:S01]  /*15a0*/  IMAD R6, R6, c[0x0][0x1b0], RZ ;  /* 0x00006c0006067a24 */ /* 0x000fe200078e02ff */
[----:B------:R-:W-:-:S02]  /*15b0*/  UIMAD UR6, UR11, UR5, UR6 ;  /* 0x000000050b0672a4 */ /* 0x000fc4000f8e0206 */
[----:B------:R-:W-:Y:S01]  /*15c0*/  SHF.R.S32.HI R3, RZ, 0x1f, R4 ;  /* 0x0000001fff037819 */ /* 0x000fe20000011404 */
[----:B------:R-:W-:Y:S01]  /*15d0*/  IMAD R6, R7, c[0x0][0x1b4], R6 ;  /* 0x00006d0007067a24 */ /* 0x000fe200078e0206 */
[----:B------:R-:W-:Y:S02]  /*15e0*/  UIADD3 UR6, UR19, UR6, URZ ;  /* 0x0000000613067290 */ /* 0x000fe4000fffe03f */
[----:B------:R-:W-:Y:S01]  /*15f0*/  UIADD3 UR28, UR27, UR9, URZ ;  /* 0x000000091b1c7290 */ /* 0x000fe2000fffe03f */
[----:B------:R-:W-:Y:S01]  /*1600*/  IMAD.IADD R7, R9, 0x1, R6 ;  /* 0x0000000109077824 */ /* 0x000fe200078e0206 */
[----:B------:R-:W-:Y:S01]  /*1610*/  IADD3 R9, R40, 0x40, RZ ;  /* 0x0000004028097810 */ /* 0x000fe20007ffe0ff */
[----:B------:R-:W-:Y:S01]  /*1620*/  IMAD R3, R3, c[0x0][0x1a8], RZ ;  /* 0x00006a0003037a24 */ /* 0x000fe200078e02ff */
[----:B------:R-:W-:Y:S01]  /*1630*/  UISETP.LT.AND UP0, UPT, UR28, 0x30, UPT ;  /* 0x000000301c00788c */ /* 0x000fe2000bf01270 */
[----:B------:R-:W-:Y:S01]  /*1640*/  IMAD.MOV.U32 R6, RZ, RZ, R8 ;  /* 0x000000ffff067224 */ /* 0x000fe200078e0008 */
[----:B------:R-:W-:Y:S01]  /*1650*/  LEA.HI R8, R2, R156, RZ, 0x6 ;  /* 0x0000009c02087211 */ /* 0x000fe200078f30ff */
[C---:B------:R-:W-:Y:S01]  /*1660*/  IMAD R3, R4.reuse, c[0x0][0x1ac], R3 ;  /* 0x00006b0004037a24 */ /* 0x040fe200078e0203 */
[----:B------:R-:W-:Y:S01]  /*1670*/  SHF.R.S32.HI R15, RZ, 0x1f, R9 ;  /* 0x0000001fff0f7819 */ /* 0x000fe20000011409 */
[----:B------:R-:W-:Y:S01]  /*1680*/  IMAD.WIDE.U32 R6, R4, c[0x0][0x1a8], R6 ;  /* 0x00006a0004067a25 */ /* 0x000fe200078e0006 */
[----:B------:R-:W-:Y:S01]  /*1690*/  SHF.R.U32.HI R4, RZ, 0x3, R16 ;  /* 0x00000003ff047819 */ /* 0x000fe20000011610 */
[----:B------:R-:W-:Y:S01]  /*16a0*/  USEL UR4, UR28, 0x30, UP0 ;  /* 0x000000301c047887 */ /* 0x000fe20008000000 */
[----:B------:R-:W-:Y:S01]  /*16b0*/  LOP3.LUT R16, R16, 0x38, R40, 0xf8, !PT ;  /* 0x0000003810107812 */ /* 0x000fe200078ef828 */
[----:B------:R-:W-:Y:S01]  /*16c0*/  IMAD.IADD R3, R7, 0x1, R3 ;  /* 0x0000000107037824 */ /* 0x000fe200078e0203 */
[----:B------:R-:W-:Y:S01]  /*16d0*/  LEA R20, P0, R6, c[0x0][0x160], 0x1 ;  /* 0x0000580006147a11 */ /* 0x000fe200078008ff */
[----:B------:R-:W-:Y:S01]  /*16e0*/  IMAD.SHL.U32 R8, R8, 0x8, RZ ;  /* 0x0000000808087824 */ /* 0x000fe200078e00ff */
[----:B------:R-:W-:-:S02]  /*16f0*/  LOP3.LUT R16, R16, R4, RZ, 0x3c, !PT ;  /* 0x0000000410107212 */ /* 0x000fc400078e3cff */
[----:B------:R-:W-:Y:S01]  /*1700*/  LEA.HI.X R3, R6, c[0x0][0x164], R3, 0x1, P0 ;  /* 0x0000590006037a11 */ /* 0x000fe200000f0c03 */
[----:B------:R-:W-:Y:S01]  /*1710*/  SHFL.IDX PT, R22, R20, 0x1, 0x181f ;  /* 0x00381f0014167f89 */ /* 0x000fe200000e0000 */
[----:B------:R-:W-:Y:S02]  /*1720*/  IADD3 R4, R30, UR26, RZ ;  /* 0x0000001a1e047c10 */ /* 0x000fe4000fffe0ff */
[----:B------:R-:W-:Y:S01]  /*1730*/  LOP3.LUT R16, R16, 0xfffffe00, R8, 0xf8, !PT ;  /* 0xfffffe0010107812 */ /* 0x000fe200078ef808 */
[----:B------:R-:W-:Y:S01]  /*1740*/  SHFL.IDX PT, R6, R20, RZ, 0x181f ;  /* 0x00181fff14067589 */ /* 0x000fe200000e0000 */
[----:B------:R-:W-:Y:S02]  /*1750*/  ISETP.GE.AND P0, PT, R4, UR15, PT ;  /* 0x0000000f04007c0c */ /* 0x000fe4000bf06270 */
[----:B------:R-:W-:Y:S01]  /*1760*/  SHF.R.S32.HI R8, RZ, 0x1f, R13 ;  /* 0x0000001fff087819 */ /* 0x000fe2000001140d */
[----:B------:R-:W1:Y:S01]  /*1770*/  SHFL.IDX PT, R7, R3, RZ, 0x181f ;  /* 0x00181fff03077589 */ /* 0x000e6200000e0000 */
[----:B------:R-:W-:Y:S01]  /*1780*/  LEA.HI R15, R15, R9, RZ, 0x3 ;  /* 0x000000090f0f7211 */ /* 0x000fe200078f18ff */
[----:B------:R-:W-:Y:S01]  /*1790*/  IMAD.SHL.U32 R41, R16, 0x2, RZ ;  /* 0x0000000210297824 */ /* 0x000fe200078e00ff */
[----:B------:R-:W-:Y:S01]  /*17a0*/  ISETP.GE.AND P4, PT, R9, c[0x0][0x198], PT ;  /* 0x0000660009007a0c */ /* 0x000fe20003f86270 */
[----:B------:R-:W3:Y:S01]  /*17b0*/  SHFL.IDX PT, R23, R3, 0x1, 0x181f ;  /* 0x00381f0003177f89 */ /* 0x000ee200000e0000 */
[----:B------:R-:W-:-:S02]  /*17c0*/  LEA.HI R8, R8, R13, RZ, 0x3 ;  /* 0x0000000d08087211 */ /* 0x000fc400078f18ff */
[----:B------:R-:W-:Y:S01]  /*17d0*/  LOP3.LUT R35, R15, 0xfffffff8, RZ, 0xc0, !PT ;  /* 0xfffffff80f237812 */ /* 0x000fe200078ec0ff */
[----:B------:R-:W-:Y:S01]  /*17e0*/  SHFL.IDX PT, R21, R3, 0x3, 0x181f ;  /* 0x00781f0003157f89 */ /* 0x000fe200000e0000 */
[----:B------:R-:W-:Y:S02]  /*17f0*/  LOP3.LUT R33, R8, 0xfffffff8, RZ, 0xc0, !PT ;  /* 0xfffffff808217812 */ /* 0x000fe400078ec0ff */
[----:B------:R-:W-:-:S04]  /*1800*/  IADD3 R0, R4, 0x20, RZ ;  /* 0x0000002004007810 */ /* 0x000fc80007ffe0ff */
[----:B------:R-:W-:Y:S02]  /*1810*/  ISETP.GE.AND P1, PT, R0, UR15, PT ;  /* 0x0000000f00007c0c */ /* 0x000fe4000bf26270 */
[C---:B------:R-:W-:Y:S02]  /*1820*/  IADD3 R0, R4.reuse, 0x40, RZ ;  /* 0x0000004004007810 */ /* 0x040fe40007ffe0ff */
[----:B------:R-:W-:-:S04]  /*1830*/  IADD3 R4, R4, 0x60, RZ ;  /* 0x0000006004047810 */ /* 0x000fc80007ffe0ff */
[----:B------:R-:W-:Y:S01]  /*1840*/  ISETP.GE.AND P2, PT, R4, UR15, PT ;  /* 0x0000000f04007c0c */ /* 0x000fe2000bf46270 */
[----:B-1----:R-:W-:-:S04]  /*1850*/  @!P0 IMAD.WIDE R16, R40, 0x2, R6 ;  /* 0x0000000228108825 */ /* 0x002fc800078e0206 */
[--C-:B------:R-:W-:Y:S01]  /*1860*/  @!P0 IMAD.WIDE R18, R35, 0x2, R6.reuse ;  /* 0x0000000223128825 */ /* 0x100fe200078e0206 */
[----:B------:R1:W-:Y:S03]  /*1870*/  @!P0 LDGSTS.E.BYPASS.LTC128B.128 [R41+0x100], [R16.64], !P3 ;  /* 0x0010000010298fae */ /* 0x0003e6000d901d56 */
[--C-:B------:R-:W-:Y:S01]  /*1880*/  @!P0 IMAD.WIDE R24, R34, 0x2, R6.reuse ;  /* 0x0000000222188825 */ /* 0x100fe200078e0206 */
[----:B------:R4:W-:Y:S03]  /*1890*/  @!P0 LDGSTS.E.BYPASS.LTC128B.128 [R41+0x4100], [R18.64], !P4 ;  /* 0x0410000012298fae */ /* 0x0009e6000e101d56 */
[----:B------:R-:W-:Y:S01]  /*18a0*/  @!P0 IMAD.WIDE R6, R33, 0x2, R6 ;  /* 0x0000000221068825 */ /* 0x000fe200078e0206 */
[----:B------:R5:W-:Y:S03]  /*18b0*/  @!P0 LDGSTS.E.BYPASS.LTC128B.128 [R41+0x8100], [R24.64], !P5 ;  /* 0x0810000018298fae */ /* 0x000be6000e901d56 */
[----:B---3--:R-:W-:Y:S01]  /*18c0*/  @!P1 IMAD.WIDE R26, R40, 0x2, R22 ;  /* 0x00000002281a9825 */ /* 0x008fe200078e0216 */
[----:B------:R3:W-:Y:S01]  /*18d0*/  @!P0 LDGSTS.E.BYPASS.LTC128B.128 [R41+0xc100], [R6.64], !P6 ;  /* 0x0c10000006298fae */ /* 0x0007e2000f101d56 */
[----:B------:R-:W-:-:S02]  /*18e0*/  ISETP.GE.AND P0, PT, R0, UR15, PT ;  /* 0x0000000f00007c0c */ /* 0x000fc4000bf06270 */
[----:B------:R-:W-:Y:S01]  /*18f0*/  @!P1 IMAD.WIDE R28, R34, 0x2, R22 ;  /* 0x00000002221c9825 */ /* 0x000fe200078e0216 */
[----:B------:R3:W-:Y:S01]  /*1900*/  @!P1 LDGSTS.E.BYPASS.LTC128B.128 [R41+0x1100], [R26.64], !P3 ;  /* 0x011000001a299fae */ /* 0x0007e2000d901d56 */
[----:B-1----:R-:W-:Y:S02]  /*1910*/  SHF.R.S32.HI R16, RZ, 0x1f, R36 ;  /* 0x0000001fff107819 */ /* 0x002fe40000011424 */
[----:B----4-:R-:W-:-:S04]  /*1920*/  IMAD.WIDE.U32 R18, R36, c[0x0][0x1e0], RZ ;  /* 0x0000780024127a25 */ /* 0x010fc800078e00ff */
[----:B-----5:R-:W-:-:S04]  /*1930*/  @!P1 IMAD.WIDE R24, R35, 0x2, R22 ;  /* 0x0000000223189825 */ /* 0x020fc800078e0216 */
[----:B---3--:R-:W-:Y:S01]  /*1940*/  IMAD R6, R16, c[0x0][0x1e0], RZ ;  /* 0x0000780010067a24 */ /* 0x008fe200078e02ff */
[----:B------:R1:W-:Y:S01]  /*1950*/  @!P1 LDGSTS.E.BYPASS.LTC128B.128 [R41+0x5100], [R24.64], !P4 ;  /* 0x0510000018299fae */ /* 0x0003e2000e101d56 */
[----:B------:R-:W-:-:S03]  /*1960*/  @!P1 IMAD.WIDE R22, R33, 0x2, R22 ;  /* 0x0000000221169825 */ /* 0x000fc600078e0216 */
[----:B------:R3:W-:Y:S01]  /*1970*/  @!P1 LDGSTS.E.BYPASS.LTC128B.128 [R41+0x9100], [R28.64], !P5 ;  /* 0x091000001c299fae */ /* 0x0007e2000e901d56 */
[----:B------:R-:W-:Y:S02]  /*1980*/  IMAD R6, R36, c[0x0][0x1e4], R6 ;  /* 0x0000790024067a24 */ /* 0x000fe400078e0206 */
[----:B------:R-:W-:Y:S01]  /*1990*/  IMAD R16, R16, c[0x0][0x208], RZ ;  /* 0x0000820010107a24 */ /* 0x000fe200078e02ff */
[----:B------:R4:W-:Y:S01]  /*19a0*/  @!P1 LDGSTS.E.BYPASS.LTC128B.128 [R41+0xd100], [R22.64], !P6 ;  /* 0x0d10000016299fae */ /* 0x0009e2000f101d56 */
[----:B------:R-:W-:Y:S02]  /*19b0*/  IMAD.IADD R7, R19, 0x1, R6 ;  /* 0x0000000113077824 */ /* 0x000fe400078e0206 */
[----:B------:R-:W-:Y:S01]  /*19c0*/  IMAD.MOV.U32 R6, RZ, RZ, R18 ;  /* 0x000000ffff067224 */ /* 0x000fe200078e0012 */
[----:B------:R-:W-:Y:S01]  /*19d0*/  SHFL.IDX PT, R19, R3, 0x2, 0x181f ;  /* 0x00581f0003137f89 */ /* 0x000fe200000e0000 */
[----:B------:R-:W-:-:S03]  /*19e0*/  IMAD R16, R36, c[0x0][0x20c], R16 ;  /* 0x0000830024107a24 */ /* 0x000fc600078e0210 */
[----:B------:R-:W4:Y:S04]  /*19f0*/  SHFL.IDX PT, R18, R20, 0x2, 0x181f ;  /* 0x00581f0014127f89 */ /* 0x000f2800000e0000 */
[----:B------:R-:W1:Y:S01]  /*1a00*/  SHFL.IDX PT, R20, R20, 0x3, 0x181f ;  /* 0x00781f0014147f89 */ /* 0x000e6200000e0000 */
[----:B----4-:R-:W-:-:S04]  /*1a10*/  @!P0 IMAD.WIDE R22, R35, 0x2, R18 ;  /* 0x0000000223168825 */ /* 0x010fc800078e0212 */
[----:B------:R-:W-:-:S04]  /*1a20*/  @!P0 IMAD.WIDE R26, R33, 0x2, R18 ;  /* 0x00000002211a8825 */ /* 0x000fc800078e0212 */
[----:B-1----:R-:W-:Y:S01]  /*1a30*/  @!P2 IMAD.WIDE R24, R40, 0x2, R20 ;  /* 0x000000022818a825 */ /* 0x002fe200078e0214 */
[----:B--2---:R-:W-:-:S03]  /*1a40*/  SHF.R.S32.HI R0, RZ, 0x1f, R31 ;  /* 0x0000001fff007819 */ /* 0x004fc6000001141f */
[C---:B------:R-:W-:Y:S01]  /*1a50*/  IMAD.WIDE.U32 R6, R31.reuse, c[0x0][0x1f0], R6 ;  /* 0x00007c001f067a25 */ /* 0x040fe200078e0006 */
[----:B------:R-:W-:Y:S03]  /*1a60*/  STL [R1+0x8], R31 ;  /* 0x0000081f01007387 */ /* 0x000fe60000100800 */
[C---:B------:R-:W-:Y:S01]  /*1a70*/  IMAD R5, R0.reuse, c[0x0][0x1f0], RZ ;  /* 0x00007c0000057a24 */ /* 0x040fe200078e02ff */
[----:B------:R-:W-:Y:S01]  /*1a80*/  STL [R1+0x24], R40 ;  /* 0x0000242801007387 */ /* 0x000fe20000100800 */
[----:B------:R-:W-:Y:S02]  /*1a90*/  IMAD R11, R0, c[0x0][0x218], RZ ;  /* 0x00008600000b7a24 */ /* 0x000fe400078e02ff */
[C---:B------:R-:W-:Y:S01]  /*1aa0*/  IMAD R3, R31.reuse, c[0x0][0x1f4], R5 ;  /* 0x00007d001f037a24 */ /* 0x040fe200078e0205 */
[----:B------:R-:W-:Y:S01]  /*1ab0*/  IADD3 R5, P1, R6, UR18, RZ ;  /* 0x0000001206057c10 */ /* 0x000fe2000ff3e0ff */
[----:B------:R-:W-:Y:S01]  /*1ac0*/  IMAD R11, R31, c[0x0][0x21c], R11 ;  /* 0x000087001f0b7a24 */ /* 0x000fe200078e020b */
[----:B------:R-:W-:Y:S01]  /*1ad0*/  STL [R1+0x1c], R41 ;  /* 0x00001c2901007387 */ /* 0x000fe20000100800 */
[----:B------:R-:W-:Y:S01]  /*1ae0*/  IMAD.SHL.U32 R0, R30, 0x8, RZ ;  /* 0x000000081e007824 */ /* 0x000fe200078e00ff */
[----:B------:R-:W-:-:S02]  /*1af0*/  IADD3.X R3, R7, UR6, R3, P1, !PT ;  /* 0x0000000607037c10 */ /* 0x000fc40008ffe403 */
[C---:B------:R-:W-:Y:S01]  /*1b00*/  LEA R6, P1, R5.reuse, c[0x0][0x1c8], 0x1 ;  /* 0x0000720005067a11 */ /* 0x040fe200078208ff */
[----:B------:R-:W-:Y:S03]  /*1b10*/  STL [R1+0x18], R35 ;  /* 0x0000182301007387 */ /* 0x000fe60000100800 */
[----:B------:R-:W-:Y:S01]  /*1b20*/  LEA.HI.X R3, R5, c[0x0][0x1cc], R3, 0x1, P1 ;  /* 0x0000730005037a11 */ /* 0x000fe200008f0c03 */
[--C-:B------:R-:W-:Y:S01]  /*1b30*/  @!P0 IMAD.WIDE R4, R40, 0x2, R18.reuse ;  /* 0x0000000228048825 */ /* 0x100fe200078e0212 */
[----:B------:R-:W-:Y:S04]  /*1b40*/  STL [R1+0x14], R34 ;  /* 0x0000142201007387 */ /* 0x000fe80000100800 */
[----:B------:R1:W-:Y:S04]  /*1b50*/  @!P0 LDGSTS.E.BYPASS.LTC128B.128 [R41+0x2100], [R4.64], !P3 ;  /* 0x0210000004298fae */ /* 0x0003e8000d901d56 */
[----:B------:R2:W-:Y:S04]  /*1b60*/  @!P0 LDGSTS.E.BYPASS.LTC128B.128 [R41+0x6100], [R22.64], !P4 ;  /* 0x0610000016298fae */ /* 0x0005e8000e101d56 */
[----:B------:R-:W-:Y:S04]  /*1b70*/  SHFL.IDX PT, R7, R3, 0x1, 0x181f ;  /* 0x00381f0003077f89 */ /* 0x000fe800000e0000 */
[----:B------:R-:W-:Y:S04]  /*1b80*/  STL [R1+0x10], R33 ;  /* 0x0000102101007387 */ /* 0x000fe80000100800 */
[----:B------:R-:W-:Y:S01]  /*1b90*/  STL [R1+0xc], R36 ;  /* 0x00000c2401007387 */ /* 0x000fe20000100800 */
[----:B-1----:R-:W-:-:S03]  /*1ba0*/  @!P0 IMAD.WIDE R4, R34, 0x2, R18 ;  /* 0x0000000222048825 */ /* 0x002fc600078e0212 */
[----:B------:R-:W-:Y:S01]  /*1bb0*/  SHFL.IDX PT, R18, R6, RZ, 0x181f ;  /* 0x00181fff06127589 */ /* 0x000fe200000e0000 */
[----:B--2---:R-:W-:-:S03]  /*1bc0*/  IMAD.WIDE.U32 R22, R36, c[0x0][0x208], RZ ;  /* 0x0000820024167a25 */ /* 0x004fc600078e00ff */
[----:B------:R-:W1:Y:S01]  /*1bd0*/  SHFL.IDX PT, R19, R3, RZ, 0x181f ;  /* 0x00181fff03137589 */ /* 0x000e6200000e0000 */
[----:B------:R-:W-:-:S03]  /*1be0*/  IMAD.IADD R17, R23, 0x1, R16 ;  /* 0x0000000117117824 */ /* 0x000fc600078e0210 */
[----:B------:R2:W-:Y:S01]  /*1bf0*/  @!P0 LDGSTS.E.BYPASS.LTC128B.128 [R41+0xa100], [R4.64], !P5 ;  /* 0x0a10000004298fae */ /* 0x0005e2000e901d56 */
[----:B------:R-:W-:-:S03]  /*1c00*/  IMAD.MOV.U32 R16, RZ, RZ, R22 ;  /* 0x000000ffff107224 */ /* 0x000fc600078e0016 */
[----:B------:R4:W-:Y:S01]  /*1c10*/  @!P0 LDGSTS.E.BYPASS.LTC128B.128 [R41+0xe100], [R26.64], !P6 ;  /* 0x0e1000001a298fae */ /* 0x0009e2000f101d56 */
[----:B------:R-:W-:Y:S01]  /*1c20*/  ISETP.GE.AND P6, PT, R9, c[0x0][0x1d4], PT ;  /* 0x0000750009007a0c */ /* 0x000fe20003fc6270 */
[----:B------:R-:W-:Y:S02]  /*1c30*/  IMAD.WIDE.U32 R16, R31, c[0x0][0x218], R16 ;  /* 0x000086001f107a25 */ /* 0x000fe400078e0010 */
[----:B------:R5:W-:Y:S01]  /*1c40*/  @!P2 LDGSTS.E.BYPASS.LTC128B.128 [R41+0x3100], [R24.64], !P3 ;  /* 0x031000001829afae */ /* 0x000be2000d901d56 */
[----:B------:R-:W-:-:S03]  /*1c50*/  ISETP.GE.AND P3, PT, R40, c[0x0][0x1d4], PT ;  /* 0x0000750028007a0c */ /* 0x000fc60003f66270 */
[----:B------:R-:W1:Y:S01]  /*1c60*/  SHFL.IDX PT, R6, R6, 0x1, 0x181f ;  /* 0x00381f0006067f89 */ /* 0x000e6200000e0000 */
[----:B--2---:R-:W-:Y:S01]  /*1c70*/  IADD3 R4, -R30, UR4, RZ ;  /* 0x000000041e047c10 */ /* 0x004fe2000fffe1ff */
[----:B------:R-:W-:Y:S02]  /*1c80*/  ULDC.64 UR4, c[0x0][0x210] ;  /* 0x0000840000047ab9 */ /* 0x000fe40000000a00 */
[----:B------:R-:W-:Y:S01]  /*1c90*/  UIMAD.WIDE.U32 UR14, UR11, UR4, URZ ;  /* 0x000000040b0e72a5 */ /* 0x000fe2000f8e003f */
[--C-:B----4-:R-:W-:Y:S01]  /*1ca0*/  @!P2 IMAD.WIDE R26, R35, 0x2, R20.reuse ;  /* 0x00000002231aa825 */ /* 0x110fe200078e0214 */
[C---:B------:R-:W-:Y:S01]  /*1cb0*/  ISETP.GE.AND P1, PT, R4.reuse, 0x1, PT ;  /* 0x000000010400780c */ /* 0x040fe20003f26270 */
[----:B------:R-:W-:Y:S01]  /*1cc0*/  UIMAD UR4, UR16, UR4, URZ ;  /* 0x00000004100472a4 */ /* 0x000fe2000f8e023f */
[----:B------:R-:W-:Y:S01]  /*1cd0*/  ISETP.GT.AND P0, PT, R4, 0x20, PT ;  /* 0x000000200400780c */ /* 0x000fe20003f04270 */
[--C-:B-----5:R-:W-:Y:S01]  /*1ce0*/  @!P2 IMAD.WIDE R24, R34, 0x2, R20.reuse ;  /* 0x000000022218a825 */ /* 0x120fe200078e0214 */
[----:B------:R2:W-:Y:S01]  /*1cf0*/  @!P2 LDGSTS.E.BYPASS.LTC128B.128 [R41+0x7100], [R26.64], !P4 ;  /* 0x071000001a29afae */ /* 0x0005e2000e101d56 */
[----:B------:R-:W-:Y:S01]  /*1d00*/  ISETP.GE.AND P4, PT, R13, c[0x0][0x198], PT ;  /* 0x000066000d007a0c */ /* 0x000fe20003f86270 */
[----:B------:R-:W-:Y:S01]  /*1d10*/  UIMAD UR4, UR11, UR5, UR4 ;  /* 0x000000050b0472a4 */ /* 0x000fe2000f8e0204 */
[----:B------:R-:W-:Y:S01]  /*1d20*/  @!P2 IMAD.WIDE R20, R33, 0x2, R20 ;  /* 0x000000022114a825 */ /* 0x000fe200078e0214 */
[----:B------:R4:W-:Y:S01]  /*1d30*/  @!P2 LDGSTS.E.BYPASS.LTC128B.128 [R41+0xb100], [R24.64], !P5 ;  /* 0x0b1000001829afae */ /* 0x0009e2000e901d56 */
[----:B------:R-:W-:Y:S01]  /*1d40*/  ISETP.GE.AND P5, PT, R14, c[0x0][0x1d4], PT ;  /* 0x000075000e007a0c */ /* 0x000fe20003fa6270 */
[----:B------:R-:W-:-:S02]  /*1d50*/  UIADD3 UR16, UR15, UR4, URZ ;  /* 0x000000040f107290 */ /* 0x000fc4000fffe03f */
[----:B------:R-:W-:Y:S01]  /*1d60*/  UIADD3 UR4, UR24, -0x1, URZ ;  /* 0xffffffff18047890 */ /* 0x000fe2000fffe03f */
[----:B-1----:R-:W-:-:S05]  /*1d70*/  @P1 IMAD.WIDE R4, R35, 0x2, R18 ;  /* 0x0000000223041825 */ /* 0x002fca00078e0212 */
[----:B------:R1:W-:Y:S01]  /*1d80*/  @!P2 LDGSTS.E.BYPASS.LTC128B.128 [R41+0xf100], [R20.64], !P4 ;  /* 0x0f1000001429afae */ /* 0x0003e2000e101d56 */
[----:B------:R-:W-:-:S03]  /*1d90*/  ISETP.GE.AND P4, PT, R13, c[0x0][0x1d4], PT ;  /* 0x000075000d007a0c */ /* 0x000fc60003f86270 */
[----:B------:R-:W0:Y:S01]  /*1da0*/  LDGDEPBAR ;  /* 0x00000000000079af */ /* 0x000e220000000000 */
[----:B-1----:R-:W-:-:S05]  /*1db0*/  @P1 IMAD.WIDE R20, R40, 0x2, R18 ;  /* 0x0000000228141825 */ /* 0x002fca00078e0212 */
[----:B------:R1:W-:Y:S04]  /*1dc0*/  @P1 LDGSTS.E.BYPASS.LTC128B.128 [R41+0x10100], [R20.64], !P3 ;  /* 0x1010000014291fae */ /* 0x0003e8000d901d56 */
[----:B------:R5:W-:Y:S01]  /*1dd0*/  @P1 LDGSTS.E.BYPASS.LTC128B.128 [R41+0x11900], [R4.64], !P6 ;  /* 0x1190000004291fae */ /* 0x000be2000f101d56 */
[----:B-1----:R-:W-:-:S04]  /*1de0*/  @P1 IMAD.WIDE R20, R34, 0x2, R18 ;  /* 0x0000000222141825 */ /* 0x002fc800078e0212 */
[----:B------:R-:W-:Y:S01]  /*1df0*/  @P1 IMAD.WIDE R18, R33, 0x2, R18 ;  /* 0x0000000221121825 */ /* 0x000fe200078e0212 */
[----:B-----5:R-:W-:Y:S01]  /*1e00*/  LEA.HI R5, R2, R156, RZ, 0x4 ;  /* 0x0000009c02057211 */ /* 0x020fe200078f20ff */
[----:B------:R1:W-:Y:S04]  /*1e10*/  @P1 LDGSTS.E.BYPASS.LTC128B.128 [R41+0x13100], [R20.64], !P5 ;  /* 0x1310000014291fae */ /* 0x0003e8000e901d56 */
[----:B------:R5:W-:Y:S01]  /*1e20*/  @P1 LDGSTS.E.BYPASS.LTC128B.128 [R41+0x14900], [R18.64], !P4 ;  /* 0x1490000012291fae */ /* 0x000be2000e101d56 */
[----:B------:R-:W-:-:S04]  /*1e30*/  IADD3 R15, P1, R16, UR14, RZ ;  /* 0x0000000e100f7c10 */ /* 0x000fc8000ff3e0ff */
[----:B------:R-:W-:Y:S01]  /*1e40*/  IADD3.X R11, R17, UR16, R11, P1, !PT ;  /* 0x00000010110b7c10 */ /* 0x000fe20008ffe40b */
[----:B------:R-:W-:Y:S01]  /*1e50*/  @P0 IMAD.WIDE R16, R40, 0x2, R6 ;  /* 0x0000000228100825 */ /* 0x000fe200078e0206 */
[----:B------:R-:W-:-:S04]  /*1e60*/  LEA R8, P1, R15, c[0x0][0x1f8], 0x1 ;  /* 0x00007e000f087a11 */ /* 0x000fc800078208ff */
[----:B------:R2:W-:Y:S01]  /*1e70*/  @P0 LDGSTS.E.BYPASS.LTC128B.128 [R41+0x11100], [R16.64], !P3 ;  /* 0x1110000010290fae */ /* 0x0005e2000d901d56 */
[----:B------:R-:W-:Y:S02]  /*1e80*/  LEA.HI.X R11, R15, c[0x0][0x1fc], R11, 0x1, P1 ;  /* 0x00007f000f0b7a11 */ /* 0x000fe400008f0c0b */
[----:B-1----:R-:W-:Y:S02]  /*1e90*/  SHF.R.S32.HI R20, RZ, 0x4, R5 ;  /* 0x00000004ff147819 */ /* 0x002fe40000011405 */
[C---:B-----5:R-:W-:Y:S01]  /*1ea0*/  LOP3.LUT R18, R5.reuse, 0xfffffff0, RZ, 0xc0, !PT ;  /* 0xfffffff005127812 */ /* 0x060fe200078ec0ff */
[----:B------:R-:W-:Y:S01]  /*1eb0*/  IMAD.SHL.U32 R19, R10, 0x40, RZ ;  /* 0x000000400a137824 */ /* 0x000fe200078e00ff */
[----:B------:R-:W-:-:S03]  /*1ec0*/  LEA.HI R5, R5, R20, RZ, 0x1 ;  /* 0x0000001405057211 */ /* 0x000fc600078f08ff */
[----:B------:R-:W-:Y:S01]  /*1ed0*/  IMAD.IADD R18, R156, 0x1, -R18 ;  /* 0x000000019c127824 */ /* 0x000fe200078e0a12 */
[----:B------:R-:W-:Y:S02]  /*1ee0*/  LOP3.LUT R19, R19, 0x1c0, RZ, 0xc0, !PT ;  /* 0x000001c013137812 */ /* 0x000fe400078ec0ff */
[----:B------:R-:W-:Y:S02]  /*1ef0*/  LOP3.LUT R5, R5, 0xfffffffe, RZ, 0xc0, !PT ;  /* 0xfffffffe05057812 */ /* 0x000fe400078ec0ff */
[----:B------:R-:W-:Y:S01]  /*1f00*/  SHF.R.S32.HI R4, RZ, 0x1f, R18 ;  /* 0x0000001fff047819 */ /* 0x000fe20000011412 */
[----:B--2---:R-:W-:Y:S01]  /*1f10*/  @P0 IMAD.WIDE R16, R34, 0x2, R6 ;  /* 0x0000000222100825 */ /* 0x004fe200078e0206 */
[----:B------:R-:W-:Y:S02]  /*1f20*/  LOP3.LUT R0, R19, 0x8, R0, 0xf8, !PT ;  /* 0x0000000813007812 */ /* 0x000fe400078ef800 */
[----:B------:R-:W-:Y:S01]  /*1f30*/  LEA.HI R4, R4, R18, RZ, 0x3 ;  /* 0x0000001204047211 */ /* 0x000fe200078f18ff */
[----:B------:R-:W-:Y:S01]  /*1f40*/  IMAD.IADD R5, R20, 0x1, -R5 ;  /* 0x0000000114057824 */ /* 0x000fe200078e0a05 */
[----:B------:R-:W-:-:S02]  /*1f50*/  SHF.R.U32.HI R19, RZ, 0x3, R19 ;  /* 0x00000003ff137819 */ /* 0x000fc40000011613 */
[C---:B------:R-:W-:Y:S01]  /*1f60*/  LOP3.LUT R3, R4.reuse, 0xfffffff8, RZ, 0xc0, !PT ;  /* 0xfffffff804037812 */ /* 0x040fe200078ec0ff */
[----:B------:R-:W-:Y:S01]  /*1f70*/  IMAD.SHL.U32 R4, R4, 0x40, RZ ;  /* 0x0000004004047824 */ /* 0x000fe200078e00ff */
[----:B------:R-:W-:-:S03]  /*1f80*/  LOP3.LUT R0, R0, R19, RZ, 0x3c, !PT ;  /* 0x0000001300007212 */ /* 0x000fc600078e3cff */
[----:B------:R-:W-:Y:S02]  /*1f90*/  IMAD.IADD R3, R18, 0x1, -R3 ;  /* 0x0000000112037824 */ /* 0x000fe400078e0a03 */
[----:B------:R-:W-:-:S04]  /*1fa0*/  @P0 IMAD.WIDE R18, R35, 0x2, R6 ;  /* 0x0000000223120825 */ /* 0x000fc800078e0206 */
[----:B------:R-:W-:Y:S01]  /*1fb0*/  @P0 IMAD.WIDE R6, R33, 0x2, R6 ;  /* 0x0000000221060825 */ /* 0x000fe200078e0206 */
[----:B------:R1:W-:Y:S03]  /*1fc0*/  @P0 LDGSTS.E.BYPASS.LTC128B.128 [R41+0x12900], [R18.64], !P6 ;  /* 0x1290000012290fae */ /* 0x0003e6000f101d56 */
[----:B------:R-:W-:Y:S01]  /*1fd0*/  IMAD.SHL.U32 R15, R3, 0x40, RZ ;  /* 0x00000040030f7824 */ /* 0x000fe200078e00ff */
[----:B------:R2:W-:Y:S01]  /*1fe0*/  @P0 LDGSTS.E.BYPASS.LTC128B.128 [R41+0x14100], [R16.64], !P5 ;  /* 0x1410000010290fae */ /* 0x0005e2000e901d56 */
[C---:B------:R-:W-:Y:S02]  /*1ff0*/  IMAD R0, R5.reuse, 0x200, R0 ;  /* 0x0000020005007824 */ /* 0x040fe400078e0200 */
[----:B------:R-:W-:Y:S01]  /*2000*/  IMAD.SHL.U32 R5, R5, 0x8, RZ ;  /* 0x0000000805057824 */ /* 0x000fe200078e00ff */
[----:B------:R5:W-:Y:S01]  /*2010*/  @P0 LDGSTS.E.BYPASS.LTC128B.128 [R41+0x15900], [R6.64], !P4 ;  /* 0x1590000006290fae */ /* 0x000be2000e101d56 */
[----:B------:R-:W-:Y:S01]  /*2020*/  LOP3.LUT R15, R15, 0x1c0, RZ, 0xc0, !PT ;  /* 0x000001c00f0f7812 */ /* 0x000fe200078ec0ff */
[----:B------:R-:W-:Y:S01]  /*2030*/  IMAD.SHL.U32 R21, R0, 0x2, RZ ;  /* 0x0000000200157824 */ /* 0x000fe200078e00ff */
[----:B------:R-:W-:Y:S01]  /*2040*/  LOP3.LUT P0, RZ, R10, 0x2, RZ, 0xc0, !PT ;  /* 0x000000020aff7812 */ /* 0x000fe2000780c0ff */
[----:B------:R-:W0:Y:S01]  /*2050*/  LDGDEPBAR ;  /* 0x00000000000079af */ /* 0x000e220000000000 */
[----:B------:R-:W-:-:S02]  /*2060*/  LOP3.LUT R5, R15, 0x8, R5, 0xf8, !PT ;  /* 0x000000080f057812 */ /* 0x000fc400078ef805 */
[----:B------:R-:W-:Y:S01]  /*2070*/  SHF.R.U32.HI R15, RZ, 0x3, R15 ;  /* 0x00000003ff0f7819 */ /* 0x000fe2000001160f */
[----:B------:R-:W-:Y:S01]  /*2080*/  STL [R1+0x4], R21 ;  /* 0x0000041501007387 */ /* 0x000fe20000100800 */
[----:B------:R-:W-:Y:S01]  /*2090*/  R2P PR, R3, 0x6 ;  /* 0x0000000603007804 */ /* 0x000fe20000000000 */
[----:B------:R-:W-:Y:S01]  /*20a0*/  IMAD.MOV.U32 R3, RZ, RZ, 0x20 ;  /* 0x00000020ff037424 */ /* 0x000fe200078e00ff */
[----:B------:R-:W-:Y:S02]  /*20b0*/  LOP3.LUT R5, R5, R15, RZ, 0x3c, !PT ;  /* 0x0000000f05057212 */ /* 0x000fe400078e3cff */
[----:B------:R-:W-:Y:S02]  /*20c0*/  IADD3 R0, R21, 0x10100, RZ ;  /* 0x0001010015007810 */ /* 0x000fe40007ffe0ff */
[----:B------:R-:W-:Y:S01]  /*20d0*/  LOP3.LUT R5, R5, 0xfffffe00, R4, 0xf8, !PT ;  /* 0xfffffe0005057812 */ /* 0x000fe200078ef804 */
[----:B------:R-:W-:Y:S01]  /*20e0*/  IMAD.MOV.U32 R4, RZ, RZ, 0x10 ;  /* 0x00000010ff047424 */ /* 0x000fe200078e00ff */
[----:B------:R-:W-:Y:S01]  /*20f0*/  SEL R3, R3, 0xffffffe0, !P2 ;  /* 0xffffffe003037807 */ /* 0x000fe20005000000 */
[----:B-1----:R-:W-:Y:S01]  /*2100*/  SHFL.IDX PT, R18, R8, RZ, 0x181f ;  /* 0x00181fff08127589 */ /* 0x002fe200000e0000 */
[----:B----4-:R-:W-:-:S02]  /*2110*/  IADD3 R24, R21, 0x10120, RZ ;  /* 0x0001012015187810 */ /* 0x010fc40007ffe0ff */
[----:B------:R-:W-:Y:S01]  /*2120*/  SEL R4, R4, 0xfffffff0, !P1 ;  /* 0xfffffff004047807 */ /* 0x000fe20004800000 */
[----:B------:R-:W2:Y:S01]  /*2130*/  SHFL.IDX PT, R19, R11, RZ, 0x181f ;  /* 0x00181fff0b137589 */ /* 0x000ea200000e0000 */
[----:B------:R-:W-:Y:S02]  /*2140*/  @P0 IADD3 R24, R0, -0x20, RZ ;  /* 0xffffffe000180810 */ /* 0x000fe40007ffe0ff */
[----:B------:R-:W-:Y:S02]  /*2150*/  IADD3 R0, -R30, UR28, RZ ;  /* 0x0000001c1e007c10 */ /* 0x000fe4000fffe1ff */
[----:B-----5:R-:W-:Y:S01]  /*2160*/  LEA.HI R7, R2, R156, RZ, 0x5 ;  /* 0x0000009c02077211 */ /* 0x020fe200078f28ff */
[----:B------:R-:W-:-:S04]  /*2170*/  DEPBAR.LE SB0, 0x1 ;  /* 0x000080400000791a */ /* 0x000fc80000000000 */
[----:B------:R-:W-:Y:S01]  /*2180*/  SHF.R.S32.HI R6, RZ, 0x5, R7 ;  /* 0x00000005ff067819 */ /* 0x000fe20000011407 */
[----:B------:R-:W-:Y:S01]  /*2190*/  STL [R1], R24 ;  /* 0x0000001801007387 */ /* 0x000fe20000100800 */
[----:B------:R-:W-:Y:S02]  /*21a0*/  ISETP.GE.AND P3, PT, R40, c[0x0][0x1d4], PT ;  /* 0x0000750028007a0c */ /* 0x000fe40003f66270 */
[----:B------:R-:W-:Y:S01]  /*21b0*/  ISETP.GE.AND P1, PT, R9, c[0x0][0x1d4], PT ;  /* 0x0000750009007a0c */ /* 0x000fe20003f26270 */
[----:B------:R-:W-:Y:S01]  /*21c0*/  IMAD R220, R6, 0x400, R5 ;  /* 0x0000040006dc7824 */ /* 0x000fe200078e0205 */
[----:B------:R-:W-:Y:S01]  /*21d0*/  BAR.SYNC.DEFER_BLOCKING 0x0 ;  /* 0x0000000000007b1d */ /* 0x000fe20000010000 */
[----:B------:R-:W-:Y:S02]  /*21e0*/  ISETP.LT.OR P0, PT, R0, 0x1, P3 ;  /* 0x000000010000780c */ /* 0x000fe40001f01670 */
[----:B------:R-:W-:Y:S02]  /*21f0*/  ISETP.GE.AND P2, PT, R14, c[0x0][0x1d4], PT ;  /* 0x000075000e007a0c */ /* 0x000fe40003f46270 */
[C---:B------:R-:W-:Y:S01]  /*2200*/  LEA R228, R220.reuse, 0x100, 0x1 ;  /* 0x00000100dce47811 */ /* 0x040fe200078e08ff */
[----:B------:R-:W-:Y:S01]  /*2210*/  IMAD.SHL.U32 R220, R220, 0x2, RZ ;  /* 0x00000002dcdc7824 */ /* 0x000fe200078e00ff */
[----:B------:R-:W-:Y:S01]  /*2220*/  SHF.R.S32.HI R14, RZ, 0x1f, R35 ;  /* 0x0000001fff0e7819 */ /* 0x000fe20000011423 */
[----:B--2---:R-:W-:Y:S01]  /*2230*/  IMAD.WIDE R16, R40, 0x2, R18 ;  /* 0x0000000228107825 */ /* 0x004fe200078e0212 */
[----:B------:R1:W-:Y:S01]  /*2240*/  STL [R1+0x3c], R12 ;  /* 0x00003c0c01007387 */ /* 0x0003e20000100800 */
[----:B------:R-:W-:-:S02]  /*2250*/  IADD3 R247, R24, 0x800, RZ ;  /* 0x0000080018f77810 */ /* 0x000fc40007ffe0ff */
[--C-:B------:R-:W-:Y:S01]  /*2260*/  IMAD R224, R4, 0x2, R228.reuse ;  /* 0x0000000204e07824 */ /* 0x100fe200078e02e4 */
[----:B------:R2:W-:Y:S01]  /*2270*/  STL [R1+0x30], R14 ;  /* 0x0000300e01007387 */ /* 0x0005e20000100800 */
[C---:B------:R-:W-:Y:S01]  /*2280*/  IMAD R228, R3.reuse, 0x2, R228 ;  /* 0x0000000203e47824 */ /* 0x040fe200078e02e4 */
[----:B------:R-:W-:Y:S01]  /*2290*/  IADD3 R246, R24, 0x1000, RZ ;  /* 0x0000100018f67810 */ /* 0x000fe20007ffe0ff */
[----:B------:R-:W-:Y:S01]  /*22a0*/  IMAD R232, R3, 0x2, R224 ;  /* 0x0000000203e87824 */ /* 0x000fe200078e02e0 */
[----:B------:R-:W-:Y:S01]  /*22b0*/  ISETP.GT.AND P3, PT, R32, 0x2f, PT ;  /* 0x0000002f2000780c */ /* 0x000fe20003f64270 */
[----:B------:R2:W4:Y:S04]  /*22c0*/  LDSM.16.M88.4 R160, [R220+0x100] ;  /* 0x00010000dca0783b */ /* 0x0005280000000200 */
[----:B------:R2:W2:Y:S04]  /*22d0*/  LDSM.16.M88.4 R188, [R220+0x4100] ;  /* 0x00410000dcbc783b */ /* 0x0004a80000000200 */
[----:B------:R2:W2:Y:S01]  /*22e0*/  LDSM.16.M88.4 R204, [R220+0x8100] ;  /* 0x00810000dccc783b */ /* 0x0004a20000000200 */
[----:B-1----:R-:W-:-:S03]  /*22f0*/  SHF.R.S32.HI R12, RZ, 0x1f, R33 ;  /* 0x0000001fff0c7819 */ /* 0x002fc60000011421 */
[----:B------:R1:W1:Y:S04]  /*2300*/  LDSM.16.M88.4 R164, [R224] ;  /* 0x00000000e0a4783b */ /* 0x0002680000000200 */
[----:B------:R1:W1:Y:S04]  /*2310*/  LDSM.16.M88.4 R192, [R224+0x4000] ;  /* 0x00400000e0c0783b */ /* 0x0002680000000200 */
[----:B------:R1:W1:Y:S04]  /*2320*/  LDSM.16.M88.4 R208, [R224+0x8000] ;  /* 0x00800000e0d0783b */ /* 0x0002680000000200 */
[----:B------:R1:W1:Y:S04]  /*2330*/  LDSM.16.M88.4 R180, [R228] ;  /* 0x00000000e4b4783b */ /* 0x0002680000000200 */
[----:B------:R1:W1:Y:S04]  /*2340*/  LDSM.16.M88.4 R196, [R228+0x4000] ;  /* 0x00400000e4c4783b */ /* 0x0002680000000200 */
[----:B------:R1:W1:Y:S04]  /*2350*/  LDSM.16.M88.4 R212, [R228+0x8000] ;  /* 0x00800000e4d4783b */ /* 0x0002680000000200 */
[----:B------:R1:W1:Y:S04]  /*2360*/  LDSM.16.M88.4 R184, [R232] ;  /* 0x00000000e8b8783b */ /* 0x0002680000000200 */
[----:B------:R1:W1:Y:S04]  /*2370*/  LDSM.16.M88.4 R200, [R232+0x4000] ;  /* 0x00400000e8c8783b */ /* 0x0002680000000200 */
[----:B------:R1:W1:Y:S04]  /*2380*/  LDSM.16.M88.4 R216, [R232+0x8000] ;  /* 0x00800000e8d8783b */ /* 0x0002680000000200 */
[----:B------:R-:W1:Y:S04]  /*2390*/  LDSM.16.M88.4 R220, [R220+0xc100] ;  /* 0x00c10000dcdc783b */ /* 0x000e680000000200 */
[----:B------:R-:W1:Y:S04]  /*23a0*/  LDSM.16.M88.4 R224, [R224+0xc000] ;  /* 0x00c00000e0e0783b */ /* 0x000e680000000200 */
[----:B------:R-:W1:Y:S04]  /*23b0*/  LDSM.16.M88.4 R228, [R228+0xc000] ;  /* 0x00c00000e4e4783b */ /* 0x000e680000000200 */
[----:B------:R-:W1:Y:S04]  /*23c0*/  LDSM.16.M88.4 R232, [R232+0xc000] ;  /* 0x00c00000e8e8783b */ /* 0x000e680000000200 */
[----:B------:R-:W-:Y:S06]  /*23d0*/  BAR.SYNC.DEFER_BLOCKING 0x0 ;  /* 0x0000000000007b1d */ /* 0x000fec0000010000 */
[----:B------:R-:W-:-:S04]  /*23e0*/  DEPBAR.LE SB0, 0x0 ;  /* 0x000080000000791a */ /* 0x000fc80000000000 */
[----:B------:R-:W-:Y:S06]  /*23f0*/  BAR.SYNC.DEFER_BLOCKING 0x0 ;  /* 0x0000000000007b1d */ /* 0x000fec0000010000 */
[----:B------:R1:W1:Y:S04]  /*2400*/  LDSM.16.M88.4 R44, [R21+0x10100] ;  /* 0x01010000152c783b */ /* 0x0002680000000200 */
[----:B------:R1:W1:Y:S04]  /*2410*/  LDSM.16.M88.4 R36, [R21+0x10900] ;  /* 0x010900001524783b */ /* 0x0002680000000200 */
[----:B---3--:R3:W1:Y:S04]  /*2420*/  LDSM.16.M88.4 R28, [R21+0x11100] ;  /* 0x01110000151c783b */ /* 0x0086680000000200 */
[----:B------:R3:W1:Y:S04]  /*2430*/  LDSM.16.M88.4 R56, [R24] ;  /* 0x000000001838783b */ /* 0x0006680000000200 */
[----:B------:R3:W1:Y:S04]  /*2440*/  LDSM.16.M88.4 R20, [R24+0x800] ;  /* 0x000800001814783b */ /* 0x0006680000000200 */
[----:B------:R3:W1:Y:S04]  /*2450*/  LDSM.16.M88.4 R48, [R24+0x1000] ;  /* 0x001000001830783b */ /* 0x0006680000000200 */
[----:B------:R-:W-:Y:S01]  /*2460*/  @!PT LDS RZ, [RZ] ;  /* 0x00000000fffff984 */ /* 0x000fe20000000800 */
[----:B------:R-:W-:Y:S01]  /*2470*/  @!PT LDS RZ, [RZ] ;  /* 0x00000000fffff984 */ /* 0x000fe20000000800 */
[----:B------:R-:W-:Y:S01]  /*2480*/  @!PT LDS RZ, [RZ] ;  /* 0x00000000fffff984 */ /* 0x000fe20000000800 */
[----:B------:R5:W-:Y:S01]  /*2490*/  LDGSTS.E.BYPASS.LTC128B.128 [R41+0x100], [R16.64], !P0 ;  /* 0x0010000010297fae */ /* 0x000be2000c101d56 */
[----:B------:R-:W-:-:S02]  /*24a0*/  ISETP.LT.OR P0, PT, R0, 0x1, P1 ;  /* 0x000000010000780c */ /* 0x000fc40000f01670 */
[----:B------:R-:W-:Y:S02]  /*24b0*/  ISETP.GE.AND P1, PT, R13, c[0x0][0x1d4], PT ;  /* 0x000075000d007a0c */ /* 0x000fe40003f26270 */
[----:B------:R-:W-:-:S05]  /*24c0*/  SHF.R.S32.HI R13, RZ, 0x1f, R34 ;  /* 0x0000001fff0d7819 */ /* 0x000fca0000011422 */
[----:B------:R3:W-:Y:S04]  /*24d0*/  STL [R1+0x2c], R13 ;  /* 0x00002c0d01007387 */ /* 0x0007e80000100800 */
[----:B------:R3:W-:Y:S01]  /*24e0*/  STL [R1+0x28], R12 ;  /* 0x0000280c01007387 */ /* 0x0007e20000100800 */
[----:B-----5:R-:W-:-:S05]  /*24f0*/  IMAD.WIDE R16, R35, 0x2, R18 ;  /* 0x0000000223107825 */ /* 0x020fca00078e0212 */
[----:B------:R5:W-:Y:S01]  /*2500*/  LDGSTS.E.BYPASS.LTC128B.128 [R41+0x1900], [R16.64], !P0 ;  /* 0x0190000010297fae */ /* 0x000be2000c101d56 */
[----:B------:R-:W-:Y:S01]  /*2510*/  ISETP.LT.OR P0, PT, R0, 0x1, P2 ;  /* 0x000000010000780c */ /* 0x000fe20001701670 */
[----:B-----5:R-:W-:-:S04]  /*2520*/  IMAD.WIDE R16, R34, 0x2, R18 ;  /* 0x0000000222107825 */ /* 0x020fc800078e0212 */
[----:B------:R-:W-:-:S08]  /*2530*/  IMAD.WIDE R18, R33, 0x2, R18 ;  /* 0x0000000221127825 */ /* 0x000fd000078e0212 */
[----:B------:R3:W-:Y:S01]  /*2540*/  LDGSTS.E.BYPASS.LTC128B.128 [R41+0x3100], [R16.64], !P0 ;  /* 0x0310000010297fae */ /* 0x0007e2000c101d56 */
[----:B------:R-:W-:-:S13]  /*2550*/  ISETP.LT.OR P0, PT, R0, 0x1, P1 ;  /* 0x000000010000780c */ /* 0x000fda0000f01670 */
[----:B------:R3:W-:Y:S01]  /*2560*/  LDGSTS.E.BYPASS.LTC128B.128 [R41+0x4900], [R18.64], !P0 ;  /* 0x0490000012297fae */ /* 0x0007e2000c101d56 */
[----:B------:R-:W-:-:S13]  /*2570*/  ISETP.GT.AND P0, PT, R156, 0x7f, PT ;  /* 0x0000007f9c00780c */ /* 0x000fda0003f04270 */
[----:B------:R-:W-:Y:S05]  /*2580*/  @P0 BRA `(.L_x_388) ;  /* 0x0000027000000947 */ /* 0x000fea0003800000 */
[----:B-12-4-:R-:W-:Y:S05]  /*2590*/  BRA.DIV ~URZ, `(.L_x_389) ;  /* 0x000116227f007947 */ /* 0x016fea000b800000 */
[----:B------:R-:W1:Y:S04]  /*25a0*/  SHFL.IDX PT, R11, R11, 0x1, 0x181f ;  /* 0x00381f000b0b7f89 */ /* 0x000e6800000e0000 */
[----:B------:R-:W2:Y:S02]  /*25b0*/  SHFL.IDX PT, R8, R8, 0x1, 0x181f ;  /* 0x00381f0008087f89 */ /* 0x000ea400000e0000 */
.L_x_445:
[----:B---3--:R-:W3:Y:S04]  /*25c0*/  LDL R16, [R1+0x14] ;  /* 0x0000140001107983 */ /* 0x008ee80000100800 */
[----:B------:R-:W4:Y:S04]  /*25d0*/  LDL R17, [R1+0x2c] ;  /* 0x00002c0001117983 */ /* 0x000f280000100800 */
[----:B------:R-:W5:Y:S04]  /*25e0*/  LDL R18, [R1+0x1c] ;  /* 0x00001c0001127983 */ /* 0x000f680000100800 */
[----:B--2---:R-:W2:Y:S04]  /*25f0*/  LDL R19, [R1+0x10] ;  /* 0x0000100001137983 */ /* 0x004ea80000100800 */
[----:B------:R-:W2:Y:S01]  /*2600*/  LDL R24, [R1+0x28] ;  /* 0x0000280001187983 */ /* 0x000ea20000100800 */
[----:B------:R-:W-:-:S02]  /*2610*/  SHF.R.S32.HI R12, RZ, 0x1f, R9 ;  /* 0x0000001fff0c7819 */ /* 0x000fc40000011409 */
[----:B------:R-:W-:Y:S02]  /*2620*/  SHF.R.S32.HI R13, RZ, 0x1f, R9 ;  /* 0x0000001fff0d7819 */ /* 0x000fe40000011409 */
[-C--:B------:R-:W-:Y:S02]  /*2630*/  LEA.HI R12, R12, R9.reuse, RZ, 0x3 ;  /* 0x000000090c0c7211 */ /* 0x080fe400078f18ff */
[----:B------:R-:W-:Y:S02]  /*2640*/  LEA.HI R13, R13, R9, RZ, 0x3 ;  /* 0x000000090d0d7211 */ /* 0x000fe400078f18ff */
[----:B------:R-:W-:Y:S02]  /*2650*/  LOP3.LUT R12, R12, 0xfffffff8, RZ, 0xc0, !PT ;  /* 0xfffffff80c0c7812 */ /* 0x000fe400078ec0ff */
[----:B------:R-:W-:Y:S02]  /*2660*/  LOP3.LUT R13, R13, 0xfffffff8, RZ, 0xc0, !PT ;  /* 0xfffffff80d0d7812 */ /* 0x000fe400078ec0ff */
[----:B------:R-:W-:-:S02]  /*2670*/  LEA R14, P0, R12, R8, 0x1 ;  /* 0x000000080c0e7211 */ /* 0x000fc400078008ff */
[----:B------:R-:W-:Y:S01]  /*2680*/  SHF.R.S32.HI R13, RZ, 0x1f, R13 ;  /* 0x0000001fff0d7819 */ /* 0x000fe2000001140d */
[C---:B------:R-:W-:Y:S02]  /*2690*/  IMAD.SHL.U32 R25, R10.reuse, 0x8, RZ ;  /* 0x000000080a197824 */ /* 0x040fe400078e00ff */
[----:B------:R-:W-:Y:S01]  /*26a0*/  IMAD.SHL.U32 R26, R10, 0x8, RZ ;  /* 0x000000080a1a7824 */ /* 0x000fe200078e00ff */
[----:B-1----:R-:W-:-:S04]  /*26b0*/  LEA.HI.X R15, R12, R11, R13, 0x1, P0 ;  /* 0x0000000b0c0f7211 */ /* 0x002fc800000f0c0d */
[----:B------:R-:W-:Y:S02]  /*26c0*/  SHF.R.S32.HI R26, RZ, 0x1f, R26 ;  /* 0x0000001fff1a7819 */ /* 0x000fe4000001141a */
[----:B---3--:R-:W-:-:S04]  /*26d0*/  LEA R12, P0, R16, R8, 0x1 ;  /* 0x00000008100c7211 */ /* 0x008fc800078008ff */
[----:B----4-:R-:W-:Y:S02]  /*26e0*/  LEA.HI.X R13, R16, R11, R17, 0x1, P0 ;  /* 0x0000000b100d7211 */ /* 0x010fe400000f0c11 */
[----:B------:R-:W-:-:S04]  /*26f0*/  LEA R16, P0, R25, R8, 0x1 ;  /* 0x0000000819107211 */ /* 0x000fc800078008ff */
[C---:B------:R-:W-:Y:S02]  /*2700*/  LEA.HI.X R17, R25.reuse, R11, R26, 0x1, P0 ;  /* 0x0000000b19117211 */ /* 0x040fe400000f0c1a */
[----:B------:R-:W-:-:S04]  /*2710*/  ISETP.GE.AND P0, PT, R25, c[0x0][0x1d4], PT ;  /* 0x0000750019007a0c */ /* 0x000fc80003f06270 */
[----:B------:R-:W-:-:S13]  /*2720*/  ISETP.LT.OR P0, PT, R0, 0x21, P0 ;  /* 0x000000210000780c */ /* 0x000fda0000701670 */
[----:B------:R-:W-:Y:S01]  /*2730*/  @!PT LDS RZ, [RZ] ;  /* 0x00000000fffff984 */ /* 0x000fe20000000800 */
[----:B------:R-:W-:Y:S01]  /*2740*/  @!PT LDS RZ, [RZ] ;  /* 0x00000000fffff984 */ /* 0x000fe20000000800 */
[----:B------:R-:W-:Y:S01]  /*2750*/  @!PT LDS RZ, [RZ] ;  /* 0x00000000fffff984 */ /* 0x000fe20000000800 */
[----:B-----5:R2:W-:Y:S02]  /*2760*/  LDGSTS.E.BYPASS.LTC128B.128 [R18+0x1100], [R16.64], !P0 ;  /* 0x0110000010127fae */ /* 0x0205e4000c101d56 */
[----:B--2---:R-:W-:-:S04]  /*2770*/  LEA R16, P0, R19, R8, 0x1 ;  /* 0x0000000813107211 */ /* 0x004fc800078008ff */
[----:B------:R-:W-:Y:S02]  /*2780*/  LEA.HI.X R17, R19, R11, R24, 0x1, P0 ;  /* 0x0000000b13117211 */ /* 0x000fe400000f0c18 */
[----:B------:R-:W-:-:S04]  /*2790*/  ISETP.GE.AND P0, PT, R9, c[0x0][0x1d4], PT ;  /* 0x0000750009007a0c */ /* 0x000fc80003f06270 */
[----:B------:R-:W-:-:S13]  /*27a0*/  ISETP.LT.OR P0, PT, R0, 0x21, P0 ;  /* 0x000000210000780c */ /* 0x000fda0000701670 */
[----:B------:R1:W-:Y:S01]  /*27b0*/  LDGSTS.E.BYPASS.LTC128B.128 [R18+0x2900], [R14.64], !P0 ;  /* 0x029000000e127fae */ /* 0x0003e2000c101d56 */
[----:B------:R-:W-:-:S13]  /*27c0*/  ISETP.LT.OR P0, PT, R0, 0x21, P2 ;  /* 0x000000210000780c */ /* 0x000fda0001701670 */
[----:B------:R1:W-:Y:S01]  /*27d0*/  LDGSTS.E.BYPASS.LTC128B.128 [R18+0x4100], [R12.64], !P0 ;  /* 0x041000000c127fae */ /* 0x0003e2000c101d56 */
[----:B------:R-:W-:-:S13]  /*27e0*/  ISETP.LT.OR P0, PT, R0, 0x21, P1 ;  /* 0x000000210000780c */ /* 0x000fda0000f01670 */
[----:B------:R1:W-:Y:S02]  /*27f0*/  LDGSTS.E.BYPASS.LTC128B.128 [R18+0x5900], [R16.64], !P0 ;  /* 0x0590000010127fae */ /* 0x0003e4000c101d56 */
.L_x_388:
[----:B-12-4-:R-:W-:Y:S05]  /*2800*/  BSYNC B0 ;  /* 0x0000000000007941 */ /* 0x016fea0003800000 */
.L_x_387:
[----:B------:R-:W2:Y:S04]  /*2810*/  LDL R61, [R1+0x4] ;  /* 0x00000400013d7983 */ /* 0x000ea80000100800 */
[----:B------:R-:W4:Y:S01]  /*2820*/  LDL R60, [R1] ;  /* 0x00000000013c7983 */ /* 0x000f220000100800 */
[----:B------:R-:W-:Y:S01]  /*2830*/  IMAD.MOV.U32 R0, RZ, RZ, 0x40 ;  /* 0x00000040ff007424 */ /* 0x000fe200078e00ff */
[----:B------:R-:W-:Y:S02]  /*2840*/  LOP3.LUT P0, RZ, R10, 0x4, RZ, 0xc0, !PT ;  /* 0x000000040aff7812 */ /* 0x000fe4000780c0ff */
[----:B------:R-:W0:Y:S01]  /*2850*/  LDGDEPBAR ;  /* 0x00000000000079af */ /* 0x000e220000000000 */
[----:B------:R-:W-:Y:S01]  /*2860*/  WARPSYNC 0xffffffff ;  /* 0xffffffff00007948 */ /* 0x000fe20003800000 */
[----:B------:R-:W-:Y:S01]  /*2870*/  SEL R0, R0, 0xffffffc0, !P0 ;  /* 0xffffffc000007807 */ /* 0x000fe20004000000 */
[----:B---3--:R-:W-:Y:S01]  /*2880*/  HMMA.16816.F32 R12, R160, R44, RZ ;  /* 0x0000002ca00c723c */ /* 0x008fe200000018ff */
[----:B------:R-:W-:-:S06]  /*2890*/  UISETP.GT.AND UP0, UPT, UR4, UR8, UPT ;  /* 0x000000080400728c */ /* 0x000fcc000bf04270 */
[----:B------:R-:W-:Y:S01]  /*28a0*/  PLOP3.LUT P0, PT, PT, PT, UP0, 0x40, 0x0 ;  /* 0x000000000000781c */ /* 0x000fe20003f0e808 */
[C---:B------:R-:W-:Y:S08]  /*28b0*/  HMMA.16816.F32 R44, R160.reuse, R46, RZ ;  /* 0x0000002ea02c723c */ /* 0x040ff000000018ff */
[----:B------:R-:W-:Y:S08]  /*28c0*/  HMMA.16816.F32 R40, R160, R36, RZ ;  /* 0x00000024a028723c */ /* 0x000ff000000018ff */
[C---:B------:R-:W-:Y:S08]  /*28d0*/  HMMA.16816.F32 R12, R164.reuse, R56, R12 ;  /* 0x00000038a40c723c */ /* 0x040ff0000000180c */
[----:B------:R-:W-:Y:S08]  /*28e0*/  HMMA.16816.F32 R44, R164, R58, R44 ;  /* 0x0000003aa42c723c */ /* 0x000ff0000000182c */
[C---:B------:R-:W-:Y:S08]  /*28f0*/  HMMA.16816.F32 R36, R160.reuse, R38, RZ ;  /* 0x00000026a024723c */ /* 0x040ff000000018ff */
[C---:B------:R-:W-:Y:S08]  /*2900*/  HMMA.16816.F32 R32, R160.reuse, R28, RZ ;  /* 0x0000001ca020723c */ /* 0x040ff000000018ff */
[----:B------:R-:W-:Y:S08]  /*2910*/  HMMA.16816.F32 R28, R160, R30, RZ ;  /* 0x0000001ea01c723c */ /* 0x000ff000000018ff */
[C---:B------:R-:W-:Y:S08]  /*2920*/  HMMA.16816.F32 R40, R164.reuse, R20, R40 ;  /* 0x00000014a428723c */ /* 0x040ff00000001828 */
[C---:B------:R-:W-:Y:S08]  /*2930*/  HMMA.16816.F32 R36, R164.reuse, R22, R36 ;  /* 0x00000016a424723c */ /* 0x040ff00000001824 */
[C---:B------:R-:W-:Y:S08]  /*2940*/  HMMA.16816.F32 R32, R164.reuse, R48, R32 ;  /* 0x00000030a420723c */ /* 0x040ff00000001820 */
[----:B------:R-:W-:Y:S01]  /*2950*/  HMMA.16816.F32 R28, R164, R50, R28 ;  /* 0x00000032a41c723c */ /* 0x000fe2000000181c */
[--C-:B--2---:R-:W-:Y:S01]  /*2960*/  IMAD.IADD R251, R61, 0x1, R0.reuse ;  /* 0x000000013dfb7824 */ /* 0x104fe200078e0200 */
[----:B------:R-:W-:Y:S01]  /*2970*/  LDSM.16.M88.4 R56, [R61+0x11900] ;  /* 0x011900003d38783b */ /* 0x000fe20000000200 */
[----:B----4-:R-:W-:-:S03]  /*2980*/  IMAD.IADD R245, R60, 0x1, R0 ;  /* 0x000000013cf57824 */ /* 0x010fc600078e0200 */
[----:B------:R-:W1:Y:S01]  /*2990*/  LDSM.16.M88.4 R52, [R251+0x10100] ;  /* 0x01010000fb34783b */ /* 0x000e620000000200 */
[C---:B------:R-:W-:Y:S02]  /*29a0*/  IADD3 R244, R60.reuse, 0x1800, RZ ;  /* 0x000018003cf47810 */ /* 0x040fe40007ffe0ff */
[C---:B------:R-:W-:Y:S01]  /*29b0*/  IADD3 R243, R60.reuse, 0x2000, RZ ;  /* 0x000020003cf37810 */ /* 0x040fe20007ffe0ff */
[----:B------:R-:W-:Y:S01]  /*29c0*/  LDSM.16.M88.4 R24, [R245] ;  /* 0x00000000f518783b */ /* 0x000fe20000000200 */
[C---:B------:R-:W-:Y:S02]  /*29d0*/  IADD3 R242, R60.reuse, 0x2800, RZ ;  /* 0x000028003cf27810 */ /* 0x040fe40007ffe0ff */
[C---:B------:R-:W-:Y:S01]  /*29e0*/  IADD3 R241, R60.reuse, 0x3000, RZ ;  /* 0x000030003cf17810 */ /* 0x040fe20007ffe0ff */
[----:B------:R-:W2:Y:S01]  /*29f0*/  LDSM.16.M88.4 R8, [R251+0x10900] ;  /* 0x01090000fb08783b */ /* 0x000ea20000000200 */
[C---:B------:R-:W-:Y:S02]  /*2a00*/  IADD3 R240, R60.reuse, 0x3800, RZ ;  /* 0x000038003cf07810 */ /* 0x040fe40007ffe0ff */
[C---:B------:R-:W-:Y:S01]  /*2a10*/  IADD3 R239, R60.reuse, 0x4000, RZ ;  /* 0x000040003cef7810 */ /* 0x040fe20007ffe0ff */
[----:B------:R-:W3:Y:S01]  /*2a20*/  LDSM.16.M88.4 R16, [R251+0x11100] ;  /* 0x01110000fb10783b */ /* 0x000ee20000000200 */
[----:B------:R-:W-:-:S02]  /*2a30*/  IADD3 R238, R60, 0x4800, RZ ;  /* 0x000048003cee7810 */ /* 0x000fc40007ffe0ff */
[C---:B------:R-:W-:Y:S01]  /*2a40*/  IADD3 R237, R60.reuse, 0x5000, RZ ;  /* 0x000050003ced7810 */ /* 0x040fe20007ffe0ff */
[----:B------:R-:W4:Y:S01]  /*2a50*/  LDSM.16.M88.4 R20, [R245+0x800] ;  /* 0x00080000f514783b */ /* 0x000f220000000200 */
[----:B------:R-:W-:-:S03]  /*2a60*/  IADD3 R236, R60, 0x5800, RZ ;  /* 0x000058003cec7810 */ /* 0x000fc60007ffe0ff */
[----:B------:R-:W5:Y:S01]  /*2a70*/  LDSM.16.M88.4 R48, [R245+0x1000] ;  /* 0x00100000f530783b */ /* 0x000f620000000200 */
[C---:B-1----:R-:W-:Y:S08]  /*2a80*/  HMMA.16816.F32 R12, R180.reuse, R52, R12 ;  /* 0x00000034b40c723c */ /* 0x042ff0000000180c */
[C---:B------:R-:W-:Y:S01]  /*2a90*/  HMMA.16816.F32 R44, R180.reuse, R54, R44 ;  /* 0x00000036b42c723c */ /* 0x040fe2000000182c */
[----:B------:R-:W1:Y:S07]  /*2aa0*/  LDSM.16.M88.4 R52, [R60+0x1800] ;  /* 0x001800003c34783b */ /* 0x000e6e0000000200 */
[----:B--2---:R-:W-:Y:S08]  /*2ab0*/  HMMA.16816.F32 R40, R180, R8, R40 ;  /* 0x00000008b428723c */ /* 0x004ff00000001828 */
[C---:B------:R-:W-:Y:S08]  /*2ac0*/  HMMA.16816.F32 R12, R184.reuse, R24, R12 ;  /* 0x00000018b80c723c */ /* 0x040ff0000000180c */
[----:B------:R-:W-:Y:S01]  /*2ad0*/  HMMA.16816.F32 R44, R184, R26, R44 ;  /* 0x0000001ab82c723c */ /* 0x000fe2000000182c */
[----:B------:R-:W-:Y:S07]  /*2ae0*/  LDSM.16.M88.4 R24, [R251+0x11900] ;  /* 0x01190000fb18783b */ /* 0x000fee0000000200 */
[C---:B------:R-:W-:Y:S01]  /*2af0*/  HMMA.16816.F32 R36, R180.reuse, R10, R36 ;  /* 0x0000000ab424723c */ /* 0x040fe20000001824 */
[----:B------:R-:W2:Y:S07]  /*2b00*/  LDSM.16.M88.4 R8, [R61+0x12100] ;  /* 0x012100003d08783b */ /* 0x000eae0000000200 */
[C---:B---3--:R-:W-:Y:S08]  /*2b10*/  HMMA.16816.F32 R32, R180.reuse, R16, R32 ;  /* 0x00000010b420723c */ /* 0x048ff00000001820 */
[----:B------:R-:W-:Y:S01]  /*2b20*/  HMMA.16816.F32 R28, R180, R18, R28 ;  /* 0x00000012b41c723c */ /* 0x000fe2000000181c */
[----:B------:R-:W3:Y:S07]  /*2b30*/  LDSM.16.M88.4 R16, [R61+0x12900] ;  /* 0x012900003d10783b */ /* 0x000eee0000000200 */
[C---:B------:R-:W-:Y:S08]  /*2b40*/  HMMA.16816.F32 R12, R188.reuse, R56, R12 ;  /* 0x00000038bc0c723c */ /* 0x040ff0000000180c */
[----:B------:R-:W-:Y:S01]  /*2b50*/  HMMA.16816.F32 R44, R188, R58, R44 ;  /* 0x0000003abc2c723c */ /* 0x000fe2000000182c */
[----:B------:R-:W-:Y:S07]  /*2b60*/  LDSM.16.M88.4 R56, [R245+0x1800] ;  /* 0x00180000f538783b */ /* 0x000fee0000000200 */
[C---:B----4-:R-:W-:Y:S08]  /*2b70*/  HMMA.16816.F32 R40, R184.reuse, R20, R40 ;  /* 0x00000014b828723c */ /* 0x050ff00000001828 */
[C---:B------:R-:W-:Y:S01]  /*2b80*/  HMMA.16816.F32 R36, R184.reuse, R22, R36 ;  /* 0x00000016b824723c */ /* 0x040fe20000001824 */
[----:B------:R-:W4:Y:S07]  /*2b90*/  LDSM.16.M88.4 R20, [R60+0x2000] ;  /* 0x002000003c14783b */ /* 0x000f2e0000000200 */
[C---:B-----5:R-:W-:Y:S08]  /*2ba0*/  HMMA.16816.F32 R32, R184.reuse, R48, R32 ;  /* 0x00000030b820723c */ /* 0x060ff00000001820 */
[----:B------:R-:W-:Y:S01]  /*2bb0*/  HMMA.16816.F32 R28, R184, R50, R28 ;  /* 0x00000032b81c723c */ /* 0x000fe2000000181c */
[----:B------:R-:W5:Y:S07]  /*2bc0*/  LDSM.16.M88.4 R48, [R60+0x2800] ;  /* 0x002800003c30783b */ /* 0x000f6e0000000200 */
[C---:B-1----:R-:W-:Y:S08]  /*2bd0*/  HMMA.16816.F32 R12, R192.reuse, R52, R12 ;  /* 0x00000034c00c723c */ /* 0x042ff0000000180c */
[----:B------:R-:W-:Y:S01]  /*2be0*/  HMMA.16816.F32 R44, R192, R54, R44 ;  /* 0x00000036c02c723c */ /* 0x000fe2000000182c */
[----:B------:R-:W-:Y:S07]  /*2bf0*/  LDSM.16.M88.4 R52, [R61+0x13100] ;  /* 0x013100003d34783b */ /* 0x000fee0000000200 */
[C---:B--2---:R-:W-:Y:S08]  /*2c00*/  HMMA.16816.F32 R40, R188.reuse, R8, R40 ;  /* 0x00000008bc28723c */ /* 0x044ff00000001828 */
[C---:B------:R-:W-:Y:S01]  /*2c10*/  HMMA.16816.F32 R36, R188.reuse, R10, R36 ;  /* 0x0000000abc24723c */ /* 0x040fe20000001824 */
[----:B------:R-:W1:Y:S07]  /*2c20*/  LDSM.16.M88.4 R8, [R251+0x12100] ;  /* 0x01210000fb08783b */ /* 0x000e6e0000000200 */
[C---:B---3--:R-:W-:Y:S08]  /*2c30*/  HMMA.16816.F32 R32, R188.reuse, R16, R32 ;  /* 0x00000010bc20723c */ /* 0x048ff00000001820 */
[----:B------:R-:W-:Y:S01]  /*2c40*/  HMMA.16816.F32 R28, R188, R18, R28 ;  /* 0x00000012bc1c723c */ /* 0x000fe2000000181c */
[----:B------:R-:W2:Y:S07]  /*2c50*/  LDSM.16.M88.4 R16, [R251+0x12900] ;  /* 0x01290000fb10783b */ /* 0x000eae0000000200 */
[C---:B------:R-:W-:Y:S08]  /*2c60*/  HMMA.16816.F32 R12, R196.reuse, R24, R12 ;  /* 0x00000018c40c723c */ /* 0x040ff0000000180c */
[----:B------:R-:W-:Y:S01]  /*2c70*/  HMMA.16816.F32 R44, R196, R26, R44 ;  /* 0x0000001ac42c723c */ /* 0x000fe2000000182c */
[----:B------:R-:W-:Y:S07]  /*2c80*/  LDSM.16.M88.4 R24, [R60+0x3000] ;  /* 0x003000003c18783b */ /* 0x000fee0000000200 */
[C---:B----4-:R-:W-:Y:S08]  /*2c90*/  HMMA.16816.F32 R40, R192.reuse, R20, R40 ;  /* 0x00000014c028723c */ /* 0x050ff00000001828 */
[C---:B------:R-:W-:Y:S01]  /*2ca0*/  HMMA.16816.F32 R36, R192.reuse, R22, R36 ;  /* 0x00000016c024723c */ /* 0x040fe20000001824 */
[----:B------:R-:W3:Y:S07]  /*2cb0*/  LDSM.16.M88.4 R20, [R245+0x2000] ;  /* 0x00200000f514783b */ /* 0x000eee0000000200 */
[C---:B-----5:R-:W-:Y:S08]  /*2cc0*/  HMMA.16816.F32 R32, R192.reuse, R48, R32 ;  /* 0x00000030c020723c */ /* 0x060ff00000001820 */
[----:B------:R-:W-:Y:S01]  /*2cd0*/  HMMA.16816.F32 R28, R192, R50, R28 ;  /* 0x00000032c01c723c */ /* 0x000fe2000000181c */
[----:B------:R-:W4:Y:S07]  /*2ce0*/  LDSM.16.M88.4 R48, [R245+0x2800] ;  /* 0x00280000f530783b */ /* 0x000f2e0000000200 */
[C---:B------:R-:W-:Y:S08]  /*2cf0*/  HMMA.16816.F32 R12, R200.reuse, R56, R12 ;  /* 0x00000038c80c723c */ /* 0x040ff0000000180c */
[----:B------:R-:W-:Y:S01]  /*2d00*/  HMMA.16816.F32 R44, R200, R58, R44 ;  /* 0x0000003ac82c723c */ /* 0x000fe2000000182c */
[----:B------:R-:W-:Y:S07]  /*2d10*/  LDSM.16.M88.4 R56, [R251+0x13100] ;  /* 0x01310000fb38783b */ /* 0x000fee0000000200 */
[C---:B-1----:R-:W-:Y:S08]  /*2d20*/  HMMA.16816.F32 R40, R196.reuse, R8, R40 ;  /* 0x00000008c428723c */ /* 0x042ff00000001828 */
[C---:B------:R-:W-:Y:S01]  /*2d30*/  HMMA.16816.F32 R36, R196.reuse, R10, R36 ;  /* 0x0000000ac424723c */ /* 0x040fe20000001824 */
[----:B------:R-:W1:Y:S07]  /*2d40*/  LDSM.16.M88.4 R8, [R61+0x13900] ;  /* 0x013900003d08783b */ /* 0x000e6e0000000200 */
[C---:B--2---:R-:W-:Y:S08]  /*2d50*/  HMMA.16816.F32 R32, R196.reuse, R16, R32 ;  /* 0x00000010c420723c */ /* 0x044ff00000001820 */
[----:B------:R-:W-:Y:S01]  /*2d60*/  HMMA.16816.F32 R28, R196, R18, R28 ;  /* 0x00000012c41c723c */ /* 0x000fe2000000181c */
[----:B------:R-:W2:Y:S07]  /*2d70*/  LDSM.16.M88.4 R16, [R61+0x14100] ;  /* 0x014100003d10783b */ /* 0x000eae0000000200 */
[C---:B------:R-:W-:Y:S08]  /*2d80*/  HMMA.16816.F32 R12, R204.reuse, R52, R12 ;  /* 0x00000034cc0c723c */ /* 0x040ff0000000180c */
[----:B------:R-:W-:Y:S01]  /*2d90*/  HMMA.16816.F32 R44, R204, R54, R44 ;  /* 0x00000036cc2c723c */ /* 0x000fe2000000182c */
[----:B------:R-:W-:Y:S07]  /*2da0*/  LDSM.16.M88.4 R52, [R245+0x3000] ;  /* 0x00300000f534783b */ /* 0x000fee0000000200 */
[C---:B---3--:R-:W-:Y:S08]  /*2db0*/  HMMA.16816.F32 R40, R200.reuse, R20, R40 ;  /* 0x00000014c828723c */ /* 0x048ff00000001828 */
[C---:B------:R-:W-:Y:S01]  /*2dc0*/  HMMA.16816.F32 R36, R200.reuse, R22, R36 ;  /* 0x00000016c824723c */ /* 0x040fe20000001824 */
[----:B------:R-:W3:Y:S07]  /*2dd0*/  LDSM.16.M88.4 R20, [R60+0x3800] ;  /* 0x003800003c14783b */ /* 0x000eee0000000200 */
[C---:B----4-:R-:W-:Y:S08]  /*2de0*/  HMMA.16816.F32 R32, R200.reuse, R48, R32 ;  /* 0x00000030c820723c */ /* 0x050ff00000001820 */
        /* <DEDUP_REMOVED lines=29> */
[C---:B---3--:R-:W-:Y:S08]  /*2fc0*/  HMMA.16816.F32 R12, R220.reuse, R20, R12 ;  /* 0x00000014dc0c723c */ /* 0x048ff0000000180c */
[----:B------:R-:W-:Y:S01]  /*2fd0*/  HMMA.16816.F32 R44, R220, R22, R44 ;  /* 0x00000016dc2c723c */ /* 0x000fe2000000182c */
[----:B------:R-:W-:Y:S07]  /*2fe0*/  LDSM.16.M88.4 R20, [R251+0x15100] ;  /* 0x01510000fb14783b */ /* 0x000fee0000000200 */
[C---:B------:R-:W-:Y:S08]  /*2ff0*/  HMMA.16816.F32 R40, R216.reuse, R24, R40 ;  /* 0x00000018d828723c */ /* 0x040ff00000001828 */
[C---:B------:R-:W-:Y:S01]  /*3000*/  HMMA.16816.F32 R36, R216.reuse, R26, R36 ;  /* 0x0000001ad824723c */ /* 0x040fe20000001824 */
[----:B------:R-:W3:Y:S07]  /*3010*/  LDSM.16.M88.4 R24, [R251+0x14900] ;  /* 0x01490000fb18783b */ /* 0x000eee0000000200 */
[C---:B----4-:R-:W-:Y:S08]  /*3020*/  HMMA.16816.F32 R32, R216.reuse, R48, R32 ;  /* 0x00000030d820723c */ /* 0x050ff00000001820 */
[----:B------:R-:W-:Y:S01]  /*3030*/  HMMA.16816.F32 R28, R216, R50, R28 ;  /* 0x00000032d81c723c */ /* 0x000fe2000000181c */
[----:B------:R-:W4:Y:S07]  /*3040*/  LDSM.16.M88.4 R48, [R60+0x5800] ;  /* 0x005800003c30783b */ /* 0x000f2e0000000200 */
[C---:B------:R-:W-:Y:S08]  /*3050*/  HMMA.16816.F32 R12, R224.reuse, R56, R12 ;  /* 0x00000038e00c723c */ /* 0x040ff0000000180c */
[----:B------:R-:W-:Y:S08]  /*3060*/  HMMA.16816.F32 R44, R224, R58, R44 ;  /* 0x0000003ae02c723c */ /* 0x000ff0000000182c */
[C---:B-1----:R-:W-:Y:S08]  /*3070*/  HMMA.16816.F32 R40, R220.reuse, R8, R40 ;  /* 0x00000008dc28723c */ /* 0x042ff00000001828 */
[C---:B------:R-:W-:Y:S01]  /*3080*/  HMMA.16816.F32 R36, R220.reuse, R10, R36 ;  /* 0x0000000adc24723c */ /* 0x040fe20000001824 */
[----:B------:R-:W1:Y:S07]  /*3090*/  LDSM.16.M88.4 R8, [R245+0x4800] ;  /* 0x00480000f508783b */ /* 0x000e6e0000000200 */
[C---:B--2---:R-:W-:Y:S08]  /*30a0*/  HMMA.16816.F32 R32, R220.reuse, R16, R32 ;  /* 0x00000010dc20723c */ /* 0x044ff00000001820 */
[----:B------:R-:W-:Y:S01]  /*30b0*/  HMMA.16816.F32 R28, R220, R18, R28 ;  /* 0x00000012dc1c723c */ /* 0x000fe2000000181c */
[----:B------:R-:W2:Y:S07]  /*30c0*/  LDSM.16.M88.4 R16, [R251+0x15900] ;  /* 0x01590000fb10783b */ /* 0x000eae0000000200 */
[C---:B---3--:R-:W-:Y:S08]  /*30d0*/  HMMA.16816.F32 R12, R228.reuse, R24, R12 ;  /* 0x00000018e40c723c */ /* 0x048ff0000000180c */
[----:B------:R-:W-:Y:S08]  /*30e0*/  HMMA.16816.F32 R44, R228, R26, R44 ;  /* 0x0000001ae42c723c */ /* 0x000ff0000000182c */
[C---:B------:R-:W-:Y:S08]  /*30f0*/  HMMA.16816.F32 R40, R224.reuse, R52, R40 ;  /* 0x00000034e028723c */ /* 0x040ff00000001828 */
[C---:B------:R-:W-:Y:S08]  /*3100*/  HMMA.16816.F32 R36, R224.reuse, R54, R36 ;  /* 0x00000036e024723c */ /* 0x040ff00000001824 */
[C---:B----4-:R-:W-:Y:S01]  /*3110*/  HMMA.16816.F32 R52, R224.reuse, R48, R32 ;  /* 0x00000030e034723c */ /* 0x050fe20000001820 */
[----:B------:R-:W3:Y:S07]  /*3120*/  LDSM.16.M88.4 R32, [R245+0x5000] ;  /* 0x00500000f520783b */ /* 0x000eee0000000200 */
[----:B------:R-:W-:Y:S01]  /*3130*/  HMMA.16816.F32 R48, R224, R50, R28 ;  /* 0x00000032e030723c */ /* 0x000fe2000000181c */
[----:B------:R-:W4:Y:S01]  /*3140*/  LDSM.16.M88.4 R28, [R245+0x5800] ;  /* 0x00580000f51c783b */ /* 0x000f220000000200 */
[----:B------:R-:W-:-:S06]  /*3150*/  DEPBAR.LE SB0, 0x0 ;  /* 0x000080000000791a */ /* 0x000fcc0000000000 */
[C---:B-1----:R-:W-:Y:S08]  /*3160*/  HMMA.16816.F32 R12, R232.reuse, R8, R12 ;  /* 0x00000008e80c723c */ /* 0x042ff0000000180c */
[----:B------:R-:W-:Y:S08]  /*3170*/  HMMA.16816.F32 R44, R232, R10, R44 ;  /* 0x0000000ae82c723c */ /* 0x000ff0000000182c */
[C---:B------:R-:W-:Y:S08]  /*3180*/  HMMA.16816.F32 R40, R228.reuse, R20, R40 ;  /* 0x00000014e428723c */ /* 0x040ff00000001828 */
[----:B------:R-:W-:Y:S01]  /*3190*/  HMMA.16816.F32 R36, R228, R22, R36 ;  /* 0x00000016e424723c */ /* 0x000fe20000001824 */
[----:B------:R-:W-:-:S02]  /*31a0*/  FMUL.FTZ R0, R12, c[0x0][0x320] ;  /* 0x0000c8000c007a20 */ /* 0x000fc40000410000 */
[----:B------:R-:W-:Y:S02]  /*31b0*/  FMUL.FTZ R9, R14, c[0x0][0x320] ;  /* 0x0000c8000e097a20 */ /* 0x000fe40000410000 */
[----:B------:R-:W-:Y:S02]  /*31c0*/  FMUL.FTZ R15, R15, c[0x0][0x320] ;  /* 0x0000c8000f0f7a20 */ /* 0x000fe40000410000 */
[----:B------:R-:W-:Y:S01]  /*31d0*/  FMUL.FTZ R13, R13, c[0x0][0x320] ;  /* 0x0000c8000d0d7a20 */ /* 0x000fe20000410000 */
[C---:B--2---:R-:W-:Y:S01]  /*31e0*/  HMMA.16816.F32 R52, R228.reuse, R16, R52 ;  /* 0x00000010e434723c */ /* 0x044fe20000001834 */
[----:B------:R-:W1:Y:S06]  /*31f0*/  MUFU.TANH R0, R0 ;  /* 0x0000000000007308 */ /* 0x000e6c0000002400 */
[----:B------:R-:W-:Y:S01]  /*3200*/  FMUL.FTZ R17, R44, c[0x0][0x320] ;  /* 0x0000c8002c117a20 */ /* 0x000fe20000410000 */
[----:B------:R-:W-:Y:S01]  /*3210*/  HMMA.16816.F32 R48, R228, R18, R48 ;  /* 0x00000012e430723c */ /* 0x000fe20000001830 */
[----:B------:R-:W-:Y:S01]  /*3220*/  FMUL.FTZ R16, R45, c[0x0][0x320] ;  /* 0x0000c8002d107a20 */ /* 0x000fe20000410000 */
[----:B------:R2:W1:Y:S06]  /*3230*/  MUFU.TANH R18, R13 ;  /* 0x0000000d00127308 */ /* 0x00046c0000002400 */
[C---:B---3--:R-:W-:Y:S02]  /*3240*/  HMMA.16816.F32 R40, R232.reuse, R32, R40 ;  /* 0x00000020e828723c */ /* 0x048fe40000001828 */
[----:B------:R-:W3:Y:S06]  /*3250*/  MUFU.TANH R9, R9 ;  /* 0x0000000900097308 */ /* 0x000eec0000002400 */
[C---:B------:R-:W-:Y:S02]  /*3260*/  HMMA.16816.F32 R36, R232.reuse, R34, R36 ;  /* 0x00000022e824723c */ /* 0x040fe40000001824 */
[----:B------:R-:W1:Y:S06]  /*3270*/  MUFU.TANH R15, R15 ;  /* 0x0000000f000f7308 */ /* 0x000e6c0000002400 */
[C---:B----4-:R-:W-:Y:S02]  /*3280*/  HMMA.16816.F32 R52, R232.reuse, R28, R52 ;  /* 0x0000001ce834723c */ /* 0x050fe40000001834 */
[----:B------:R-:W4:Y:S06]  /*3290*/  MUFU.TANH R17, R17 ;  /* 0x0000001100117308 */ /* 0x000f2c0000002400 */
[----:B------:R-:W-:Y:S02]  /*32a0*/  HMMA.16816.F32 R48, R232, R30, R48 ;  /* 0x0000001ee830723c */ /* 0x000fe40000001830 */
[----:B------:R-:W1:Y:S01]  /*32b0*/  MUFU.TANH R16, R16 ;  /* 0x0000001000107308 */ /* 0x000e620000002400 */
[----:B------:R-:W-:Y:S06]  /*32c0*/  BAR.SYNC.DEFER_BLOCKING 0x0 ;  /* 0x0000000000007b1d */ /* 0x000fec0000010000 */
[----:B------:R-:W-:Y:S05]  /*32d0*/  @P0 BRA `(.L_x_390) ;  /* 0x000005e000000947 */ /* 0x000fea0003800000 */
[----:B--23--:R-:W2:Y:S01]  /*32e0*/  S2R R71, SR_TID.X ;  /* 0x0000000000477919 */ /* 0x00cea20000002100 */
[----:B------:R-:W-:-:S02]  /*32f0*/  IMAD.MOV.U32 R70, RZ, RZ, c[0x0][0x2b8] ;  /* 0x0000ae00ff467624 */ /* 0x000fc400078e00ff */
[----:B------:R-:W-:Y:S01]  /*3300*/  IMAD.U32 R8, RZ, RZ, UR10 ;  /* 0x0000000aff087e24 */ /* 0x000fe2000f8e00ff */
[----:B------:R-:W3:Y:S02]  /*3310*/  LDL R67, [R1+0x3c] ;  /* 0x00003c0001437983 */ /* 0x000ee40000100800 */
[----:B------:R-:W-:Y:S02]  /*3320*/  ISETP.NE.AND P1, PT, R70, 0x1, PT ;  /* 0x000000014600780c */ /* 0x000fe40003f25270 */
[----:B------:R4:W5:Y:S04]  /*3330*/  LDL R64, [R1+0x2c] ;  /* 0x00002c0001407983 */ /* 0x0009680000100800 */
[----:B------:R4:W5:Y:S04]  /*3340*/  LDL R65, [R1+0x18] ;  /* 0x0000180001417983 */ /* 0x0009680000100800 */
[----:B------:R4:W5:Y:S04]  /*3350*/  LDL R66, [R1+0x30] ;  /* 0x0000300001427983 */ /* 0x0009680000100800 */
[----:B------:R4:W5:Y:S01]  /*3360*/  LDL R60, [R1+0x1c] ;  /* 0x00001c00013c7983 */ /* 0x0009620000100800 */
[----:B--2---:R-:W-:-:S03]  /*3370*/  LEA.HI R68, R2, R71, RZ, 0x3 ;  /* 0x0000004702447211 */ /* 0x004fc600078f18ff */
[----:B------:R4:W5:Y:S01]  /*3380*/  LDL R61, [R1+0x10] ;  /* 0x00001000013d7983 */ /* 0x0009620000100800 */
[----:B------:R-:W-:Y:S02]  /*3390*/  LEA.HI R69, R2, R71, RZ, 0x3 ;  /* 0x0000004702457211 */ /* 0x000fe400078f18ff */
[----:B------:R-:W-:Y:S01]  /*33a0*/  LOP3.LUT R68, R68, 0xfffffff8, RZ, 0xc0, !PT ;  /* 0xfffffff844447812 */ /* 0x000fe200078ec0ff */
[----:B------:R4:W5:Y:S01]  /*33b0*/  LDL R62, [R1+0x28] ;  /* 0x00002800013e7983 */ /* 0x0009620000100800 */
[----:B------:R-:W-:-:S03]  /*33c0*/  SHF.R.S32.HI R69, RZ, 0x3, R69 ;  /* 0x00000003ff457819 */ /* 0x000fc60000011445 */
[----:B------:R-:W-:Y:S01]  /*33d0*/  IMAD.IADD R68, R71, 0x1, -R68 ;  /* 0x0000000147447824 */ /* 0x000fe200078e0a44 */
[----:B------:R4:W5:Y:S03]  /*33e0*/  LDL R63, [R1+0x14] ;  /* 0x00001400013f7983 */ /* 0x0009660000100800 */
[----:B------:R-:W-:-:S05]  /*33f0*/  IMAD R68, R68, 0x20, R69 ;  /* 0x0000002044447824 */ /* 0x000fca00078e0245 */
[----:B------:R-:W-:-:S04]  /*3400*/  IADD3 R8, R68, UR17, R8 ;  /* 0x0000001144087c10 */ /* 0x000fc8000fffe008 */
[----:B------:R-:W-:-:S05]  /*3410*/  IADD3 R8, R8, -0x30, RZ ;  /* 0xffffffd008087810 */ /* 0x000fca0007ffe0ff */
[----:B------:R-:W-:-:S04]  /*3420*/  @P1 IMAD.HI.U32 R11, R8, c[0x0][0x2bc], RZ ;  /* 0x0000af00080b1a27 */ /* 0x000fc800078e00ff */
[----:B------:R-:W-:Y:S01]  /*3430*/  IMAD.MOV.U32 R10, RZ, RZ, R8 ;  /* 0x000000ffff0a7224 */ /* 0x000fe200078e0008 */
[----:B------:R-:W-:-:S04]  /*3440*/  @P1 SHF.R.U32.HI R10, RZ, c[0x0][0x2c0], R11 ;  /* 0x0000b000ff0a1a19 */ /* 0x000fc8000001160b */
[----:B------:R-:W-:-:S04]  /*3450*/  @!P3 IADD3 R13, P0, R10, UR20, RZ ;  /* 0x000000140a0dbc10 */ /* 0x000fc8000ff1e0ff */
[----:B------:R-:W-:Y:S02]  /*3460*/  @!P3 LEA.HI.X.SX32 R11, R10, UR7, 0x1, P0 ;  /* 0x000000070a0bbc11 */ /* 0x000fe400080f0eff */
[----:B------:R-:W-:Y:S01]  /*3470*/  @!P3 LEA R12, P0, R13, c[0x0][0x2a0], 0x2 ;  /* 0x0000a8000d0cba11 */ /* 0x000fe200078010ff */
[----:B------:R-:W-:-:S03]  /*3480*/  IMAD.MOV.U32 R14, RZ, RZ, RZ ;  /* 0x000000ffff0e7224 */ /* 0x000fc600078e00ff */
[----:B------:R-:W-:-:S05]  /*3490*/  @!P3 LEA.HI.X R13, R13, c[0x0][0x2a4], R11, 0x2, P0 ;  /* 0x0000a9000d0dba11 */ /* 0x000fca00000f140b */
[----:B------:R2:W4:Y:S01]  /*34a0*/  @!P3 LDG.E R14, [R12.64] ;  /* 0x000000160c0eb981 */ /* 0x000522000c1e1900 */
[----:B------:R-:W-:-:S03]  /*34b0*/  IMAD.MOV R10, RZ, RZ, -R10 ;  /* 0x000000ffff0a7224 */ /* 0x000fc600078e0a0a */
[----:B------:R-:W1:Y:S01]  /*34c0*/  S2R R69, SR_TID.X ;  /* 0x0000000000457919 */ /* 0x000e620000002100 */
[----:B------:R-:W-:-:S05]  /*34d0*/  IMAD R19, R10, c[0x0][0x2b8], R8 ;  /* 0x0000ae000a137a24 */ /* 0x000fca00078e0208 */
[----:B------:R-:W-:-:S05]  /*34e0*/  SHF.R.S32.HI R8, RZ, 0x1f, R19 ;  /* 0x0000001fff087819 */ /* 0x000fca0000011413 */
[----:B------:R-:W-:-:S04]  /*34f0*/  IMAD R8, R8, c[0x0][0x1e0], RZ ;  /* 0x0000780008087a24 */ /* 0x000fc800078e02ff */
[C---:B------:R-:W-:Y:S02]  /*3500*/  IMAD R8, R19.reuse, c[0x0][0x1e4], R8 ;  /* 0x0000790013087a24 */ /* 0x040fe400078e0208 */
[----:B--2---:R-:W-:-:S04]  /*3510*/  IMAD.WIDE.U32 R12, R19, c[0x0][0x1e0], RZ ;  /* 0x00007800130c7a25 */ /* 0x004fc800078e00ff */
[----:B------:R-:W-:Y:S01]  /*3520*/  IMAD.IADD R13, R13, 0x1, R8 ;  /* 0x000000010d0d7824 */ /* 0x000fe200078e0208 */
[----:B------:R-:W-:Y:S01]  /*3530*/  STL [R1+0xc], R19 ;  /* 0x00000c1301007387 */ /* 0x000fe20000100800 */
[----:B------:R-:W-:Y:S01]  /*3540*/  BSSY B0, `(.L_x_391) ;  /* 0x0000024000007945 */ /* 0x000fe20003800000 */
[----:B---3--:R-:W-:Y:S01]  /*3550*/  IMAD.MOV.U32 R68, RZ, RZ, R67 ;  /* 0x000000ffff447224 */ /* 0x008fe200078e0043 */
[----:B-1----:R-:W-:-:S04]  /*3560*/  LEA.HI R67, R2, R69, RZ, 0x3 ;  /* 0x0000004502437211 */ /* 0x002fc800078f18ff */
[----:B------:R-:W-:-:S05]  /*3570*/  LOP3.LUT R67, R67, 0xfffffff8, RZ, 0xc0, !PT ;  /* 0xfffffff843437812 */ /* 0x000fca00078ec0ff */
[----:B------:R-:W-:-:S04]  /*3580*/  IMAD.IADD R67, R69, 0x1, -R67 ;  /* 0x0000000145437824 */ /* 0x000fc800078e0a43 */
[----:B------:R-:W-:-:S05]  /*3590*/  IMAD.SHL.U32 R67, R67, 0x8, RZ ;  /* 0x0000000843437824 */ /* 0x000fca00078e00ff */
[----:B------:R-:W-:Y:S02]  /*35a0*/  ISETP.GE.AND P1, PT, R67, c[0x0][0x1d4], PT ;  /* 0x0000750043007a0c */ /* 0x000fe40003f26270 */
[----:B----4-:R-:W-:Y:S01]  /*35b0*/  SHF.R.S32.HI R10, RZ, 0x1f, R14 ;  /* 0x0000001fff0a7819 */ /* 0x010fe2000001140e */
[----:B------:R-:W-:-:S04]  /*35c0*/  IMAD.WIDE.U32 R12, R14, c[0x0][0x1f0], R12 ;  /* 0x00007c000e0c7a25 */ /* 0x000fc800078e000c */
[----:B------:R-:W-:Y:S01]  /*35d0*/  IMAD R10, R10, c[0x0][0x1f0], RZ ;  /* 0x00007c000a0a7a24 */ /* 0x000fe200078e02ff */
[----:B------:R1:W-:Y:S03]  /*35e0*/  STL [R1+0x8], R14 ;  /* 0x0000080e01007387 */ /* 0x0003e60000100800 */
[----:B------:R-:W-:Y:S01]  /*35f0*/  IMAD R10, R14, c[0x0][0x1f4], R10 ;  /* 0x00007d000e0a7a24 */ /* 0x000fe200078e020a */
[----:B------:R-:W-:-:S04]  /*3600*/  IADD3 R8, P0, R12, UR18, RZ ;  /* 0x000000120c087c10 */ /* 0x000fc8000ff1e0ff */
[----:B------:R-:W-:Y:S02]  /*3610*/  IADD3.X R12, R13, UR6, R10, P0, !PT ;  /* 0x000000060d0c7c10 */ /* 0x000fe400087fe40a */
[----:B------:R-:W-:-:S04]  /*3620*/  LEA R10, P0, R8, c[0x0][0x1c8], 0x1 ;  /* 0x00007200080a7a11 */ /* 0x000fc800078008ff */
[----:B------:R-:W-:Y:S02]  /*3630*/  LEA.HI.X R8, R8, c[0x0][0x1cc], R12, 0x1, P0 ;  /* 0x0000730008087a11 */ /* 0x000fe400000f0c0c */
[----:B-1----:R-:W-:-:S04]  /*3640*/  LEA.HI R14, R2, R69, RZ, 0x3 ;  /* 0x00000045020e7211 */ /* 0x002fc800078f18ff */
[----:B------:R-:W-:-:S04]  /*3650*/  SHF.R.S32.HI R14, RZ, 0x3, R14 ;  /* 0x00000003ff0e7819 */ /* 0x000fc8000001140e */
[----:B------:R-:W-:-:S04]  /*3660*/  IADD3 R13, -R14, 0x30, RZ ;  /* 0x000000300e0d7810 */ /* 0x000fc80007ffe1ff */
[----:B------:R-:W-:Y:S01]  /*3670*/  ISETP.GE.AND P0, PT, R13, 0x1, PT ;  /* 0x000000010d00780c */ /* 0x000fe20003f06270 */
[----:B------:R1:W2:Y:S04]  /*3680*/  SHFL.IDX PT, R11, R10, RZ, 0x181f ;  /* 0x00181fff0a0b7589 */ /* 0x0002a800000e0000 */
[----:B------:R1:W3:Y:S08]  /*3690*/  SHFL.IDX PT, R12, R8, RZ, 0x181f ;  /* 0x00181fff080c7589 */ /* 0x0002f000000e0000 */
[----:B------:R-:W-:Y:S05]  /*36a0*/  @!P0 BRA `(.L_x_392) ;  /* 0x000000d000008947 */ /* 0x000fea0003800000 */
[----:B--2---:R-:W-:-:S04]  /*36b0*/  LEA R24, P0, R67, R11, 0x1 ;  /* 0x0000000b43187211 */ /* 0x004fc800078008ff */
[----:B---3--:R-:W-:Y:S02]  /*36c0*/  LEA.HI.X R25, R67, R12, R68, 0x1, P0 ;  /* 0x0000000c43197211 */ /* 0x008fe400000f0c44 */
[----:B-----5:R-:W-:-:S03]  /*36d0*/  LEA R22, P0, R65, R11, 0x1 ;  /* 0x0000000b41167211 */ /* 0x020fc600078008ff */
[----:B------:R-:W-:Y:S01]  /*36e0*/  @!PT LDS RZ, [RZ] ;  /* 0x00000000fffff984 */ /* 0x000fe20000000800 */
[----:B------:R2:W-:Y:S01]  /*36f0*/  LDGSTS.E.BYPASS.LTC128B.128 [R60+0x10100], [R24.64], !P1 ;  /* 0x10100000183c7fae */ /* 0x0005e2000c901d56 */
[----:B------:R-:W-:Y:S02]  /*3700*/  LEA.HI.X R23, R65, R12, R66, 0x1, P0 ;  /* 0x0000000c41177211 */ /* 0x000fe400000f0c42 */
[----:B------:R-:W-:-:S03]  /*3710*/  LEA R20, P0, R63, R11, 0x1 ;  /* 0x0000000b3f147211 */ /* 0x000fc600078008ff */
[----:B------:R2:W-:Y:S01]  /*3720*/  LDGSTS.E.BYPASS.LTC128B.128 [R60+0x11900], [R22.64], !P6 ;  /* 0x11900000163c7fae */ /* 0x0005e2000f101d56 */
[----:B------:R-:W-:Y:S02]  /*3730*/  LEA.HI.X R21, R63, R12, R64, 0x1, P0 ;  /* 0x0000000c3f157211 */ /* 0x000fe400000f0c40 */
[----:B------:R-:W-:-:S03]  /*3740*/  LEA R26, P0, R61, R11, 0x1 ;  /* 0x0000000b3d1a7211 */ /* 0x000fc600078008ff */
[----:B------:R2:W-:Y:S01]  /*3750*/  LDGSTS.E.BYPASS.LTC128B.128 [R60+0x13100], [R20.64], !P5 ;  /* 0x13100000143c7fae */ /* 0x0005e2000e901d56 */
[----:B------:R-:W-:-:S05]  /*3760*/  LEA.HI.X R27, R61, R12, R62, 0x1, P0 ;  /* 0x0000000c3d1b7211 */ /* 0x000fca00000f0c3e */
[----:B------:R2:W-:Y:S04]  /*3770*/  LDGSTS.E.BYPASS.LTC128B.128 [R60+0x14900], [R26.64], !P4 ;  /* 0x149000001a3c7fae */ /* 0x0005e8000e101d56 */
.L_x_392:
[----:B------:R-:W-:Y:S05]  /*3780*/  BSYNC B0 ;  /* 0x0000000000007941 */ /* 0x000fea0003800000 */
.L_x_391:
[----:B------:R-:W-:Y:S01]  /*3790*/  ISETP.GE.AND P0, PT, R13, 0x21, PT ;  /* 0x000000210d00780c */ /* 0x000fe20003f06270 */
[----:B-1----:R-:W1:Y:S01]  /*37a0*/  SHFL.IDX PT, R8, R8, 0x1, 0x181f ;  /* 0x00381f0008087f89 */ /* 0x002e6200000e0000 */
[----:B------:R-:W-:Y:S03]  /*37b0*/  BSSY B0, `(.L_x_390) ;  /* 0x0000010000007945 */ /* 0x000fe60003800000 */
[----:B------:R-:W4:Y:S08]  /*37c0*/  SHFL.IDX PT, R10, R10, 0x1, 0x181f ;  /* 0x00381f000a0a7f89 */ /* 0x000f3000000e0000 */
[----:B------:R-:W-:Y:S05]  /*37d0*/  @!P0 BRA `(.L_x_393) ;  /* 0x000000d000008947 */ /* 0x000fea0003800000 */
[----:B--2-4-:R-:W-:-:S04]  /*37e0*/  LEA R22, P0, R67, R10, 0x1 ;  /* 0x0000000a43167211 */ /* 0x014fc800078008ff */
[----:B-1----:R-:W-:Y:S02]  /*37f0*/  LEA.HI.X R23, R67, R8, R68, 0x1, P0 ;  /* 0x0000000843177211 */ /* 0x002fe400000f0c44 */
[----:B-----5:R-:W-:-:S03]  /*3800*/  LEA R20, P0, R65, R10, 0x1 ;  /* 0x0000000a41147211 */ /* 0x020fc600078008ff */
[----:B------:R-:W-:Y:S01]  /*3810*/  @!PT LDS RZ, [RZ] ;  /* 0x00000000fffff984 */ /* 0x000fe20000000800 */
[----:B------:R1:W-:Y:S01]  /*3820*/  LDGSTS.E.BYPASS.LTC128B.128 [R60+0x11100], [R22.64], !P1 ;  /* 0x11100000163c7fae */ /* 0x0003e2000c901d56 */
[----:B------:R-:W-:Y:S02]  /*3830*/  LEA.HI.X R21, R65, R8, R66, 0x1, P0 ;  /* 0x0000000841157211 */ /* 0x000fe400000f0c42 */
[----:B---3--:R-:W-:-:S03]  /*3840*/  LEA R12, P0, R63, R10, 0x1 ;  /* 0x0000000a3f0c7211 */ /* 0x008fc600078008ff */
[----:B------:R1:W-:Y:S01]  /*3850*/  LDGSTS.E.BYPASS.LTC128B.128 [R60+0x12900], [R20.64], !P6 ;  /* 0x12900000143c7fae */ /* 0x0003e2000f101d56 */
[----:B------:R-:W-:Y:S02]  /*3860*/  LEA.HI.X R13, R63, R8, R64, 0x1, P0 ;  /* 0x000000083f0d7211 */ /* 0x000fe400000f0c40 */
[----:B------:R-:W-:-:S03]  /*3870*/  LEA R10, P0, R61, R10, 0x1 ;  /* 0x0000000a3d0a7211 */ /* 0x000fc600078008ff */
[----:B------:R1:W-:Y:S01]  /*3880*/  LDGSTS.E.BYPASS.LTC128B.128 [R60+0x14100], [R12.64], !P5 ;  /* 0x141000000c3c7fae */ /* 0x0003e2000e901d56 */
[----:B------:R-:W-:-:S05]  /*3890*/  LEA.HI.X R11, R61, R8, R62, 0x1, P0 ;  /* 0x000000083d0b7211 */ /* 0x000fca00000f0c3e */
[----:B------:R1:W-:Y:S04]  /*38a0*/  LDGSTS.E.BYPASS.LTC128B.128 [R60+0x15900], [R10.64], !P4 ;  /* 0x159000000a3c7fae */ /* 0x0003e8000e101d56 */
.L_x_393:
[----:B------:R-:W-:Y:S05]  /*38b0*/  BSYNC B0 ;  /* 0x0000000000007941 */ /* 0x000fea0003800000 */
.L_x_390:
[----:B-123--:R-:W1:Y:S01]  /*38c0*/  S2R R12, SR_TID.X ;  /* 0x00000000000c7919 */ /* 0x00ee620000002100 */
[----:B------:R-:W-:Y:S01]  /*38d0*/  LOP3.LUT R7, R7, 0xffffffe0, RZ, 0xc0, !PT ;  /* 0xffffffe007077812 */ /* 0x000fe200078ec0ff */
[----:B------:R-:W-:Y:S01]  /*38e0*/  UISETP.NE.AND UP0, UPT, UR13, URZ, UPT ;  /* 0x0000003f0d00728c */ /* 0x000fe2000bf05270 */
[----:B------:R-:W-:Y:S01]  /*38f0*/  SHF.R.S32.HI R11, RZ, 0x1f, R6 ;  /* 0x0000001fff0b7819 */ /* 0x000fe20000011406 */
[----:B------:R-:W-:Y:S01]  /*3900*/  IMAD.U32 R13, RZ, RZ, UR28 ;  /* 0x0000001cff0d7e24 */ /* 0x000fe2000f8e00ff */
[----:B------:R-:W-:Y:S01]  /*3910*/  ULDC UR17, c[0x0][0x324] ;  /* 0x0000c90000117ab9 */ /* 0x000fe20000000800 */
[----:B------:R-:W-:Y:S01]  /*3920*/  FMUL.FTZ R14, R40, c[0x0][0x320] ;  /* 0x0000c800280e7a20 */ /* 0x000fe20000410000 */
[----:B------:R-:W-:Y:S01]  /*3930*/  LEA.HI R11, R11, R6, RZ, 0x3 ;  /* 0x000000060b0b7211 */ /* 0x000fe200078f18ff */
[----:B------:R-:W-:Y:S01]  /*3940*/  FMUL.FTZ R52, R52, c[0x0][0x320] ;  /* 0x0000c80034347a20 */ /* 0x000fe20000410000 */
[----:B------:R-:W-:Y:S01]  /*3950*/  PLOP3.LUT P0, PT, PT, PT, UP0, 0x80, 0x0 ;  /* 0x000000000000781c */ /* 0x000fe20003f0f008 */
[----:B------:R-:W-:Y:S01]  /*3960*/  FMUL.FTZ R53, R53, c[0x0][0x320] ;  /* 0x0000c80035357a20 */ /* 0x000fe20000410000 */
[----:B------:R-:W-:Y:S01]  /*3970*/  LOP3.LUT R11, R11, 0xffffff8, RZ, 0xc0, !PT ;  /* 0x0ffffff80b0b7812 */ /* 0x000fe200078ec0ff */
[----:B------:R-:W-:Y:S01]  /*3980*/  FMUL.FTZ R48, R48, c[0x0][0x320] ;  /* 0x0000c80030307a20 */ /* 0x000fe20000410000 */
[----:B------:R2:W3:Y:S01]  /*3990*/  MUFU.TANH R127, R52 ;  /* 0x00000034007f7308 */ /* 0x0004e20000002400 */
[----:B------:R-:W-:Y:S01]  /*39a0*/  FMUL.FTZ R49, R49, c[0x0][0x320] ;  /* 0x0000c80031317a20 */ /* 0x000fe20000410000 */
[----:B------:R-:W-:Y:S01]  /*39b0*/  ULDC UR5, c[0x0][0x2ac] ;  /* 0x0000ab0000057ab9 */ /* 0x000fe20000000800 */
[----:B------:R-:W-:Y:S01]  /*39c0*/  IMAD.IADD R11, R6, 0x1, -R11 ;  /* 0x00000001060b7824 */ /* 0x000fe200078e0a0b */
[----:B------:R-:W-:Y:S01]  /*39d0*/  ULDC UR4, c[0x0][0x1d0] ;  /* 0x0000740000047ab9 */ /* 0x000fe20000000800 */
[----:B------:R-:W0:Y:S01]  /*39e0*/  LDGDEPBAR ;  /* 0x00000000000079af */ /* 0x000e220000000000 */
[----:B------:R-:W-:-:S02]  /*39f0*/  ULOP3.LUT UR17, URZ, UR17, URZ, 0x33, !UPT ;  /* 0x000000113f117292 */ /* 0x000fc4000f8e333f */
[----:B------:R2:W4:Y:S01]  /*3a00*/  MUFU.TANH R126, R53 ;  /* 0x00000035007e7308 */ /* 0x0005220000002400 */
[----:B------:R-:W-:Y:S01]  /*3a10*/  UIMAD UR4, UR5, UR4, UR27 ;  /* 0x00000004050472a4 */ /* 0x000fe2000f8e021b */
[----:B-1----:R-:W-:Y:S01]  /*3a20*/  LEA.HI R8, R2, R12, RZ, 0x2 ;  /* 0x0000000c02087211 */ /* 0x002fe200078f10ff */
[----:B------:R-:W-:-:S03]  /*3a30*/  IMAD.IADD R7, R12, 0x1, -R7 ;  /* 0x000000010c077824 */ /* 0x000fc600078e0a07 */
[----:B------:R-:W-:Y:S02]  /*3a40*/  LOP3.LUT R8, R8, 0xfffffffc, RZ, 0xc0, !PT ;  /* 0xfffffffc08087812 */ /* 0x000fe400078ec0ff */
[----:B------:R2:W1:Y:S01]  /*3a50*/  MUFU.TANH R125, R48 ;  /* 0x00000030007d7308 */ /* 0x0004620000002400 */
[----:B----4-:R-:W-:Y:S02]  /*3a60*/  SHF.R.S32.HI R10, RZ, 0x1f, R7 ;  /* 0x0000001fff0a7819 */ /* 0x010fe40000011407 */
[----:B------:R-:W-:Y:S02]  /*3a70*/  IMAD.IADD R8, R12, 0x1, -R8 ;  /* 0x000000010c087824 */ /* 0x000fe400078e0a08 */
[----:B------:R-:W-:-:S03]  /*3a80*/  LEA.HI R10, R10, R7, RZ, 0x2 ;  /* 0x000000070a0a7211 */ /* 0x000fc600078f10ff */
[----:B------:R2:W4:Y:S01]  /*3a90*/  MUFU.TANH R124, R49 ;  /* 0x00000031007c7308 */ /* 0x0005220000002400 */
[----:B------:R-:W-:Y:S02]  /*3aa0*/  LEA.HI R2, R8, R8, RZ, 0x1 ;  /* 0x0000000808027211 */ /* 0x000fe400078f08ff */
[----:B------:R-:W-:Y:S02]  /*3ab0*/  LEA.HI.SX32 R6, R10, UR26, 0x1e ;  /* 0x0000001a0a067c11 */ /* 0x000fe4000f8ff2ff */
[----:B------:R-:W-:Y:S02]  /*3ac0*/  LOP3.LUT R2, R2, 0x1ffffffe, RZ, 0xc0, !PT ;  /* 0x1ffffffe02027812 */ /* 0x000fe400078ec0ff */
[----:B------:R-:W-:Y:S01]  /*3ad0*/  LOP3.LUT R10, R10, 0x7ffffffc, RZ, 0xc0, !PT ;  /* 0x7ffffffc0a0a7812 */ /* 0x000fe200078ec0ff */
[----:B------:R-:W-:Y:S01]  /*3ae0*/  IMAD R6, R11, 0x10, R6 ;  /* 0x000000100b067824 */ /* 0x000fe200078e0206 */
[----:B------:R-:W1:Y:S01]  /*3af0*/  MUFU.TANH R14, R14 ;  /* 0x0000000e000e7308 */ /* 0x000e620000002400 */
[----:B------:R-:W-:-:S02]  /*3b00*/  IMAD.IADD R2, R8, 0x1, -R2 ;  /* 0x0000000108027824 */ /* 0x000fc400078e0a02 */
[----:B------:R-:W-:Y:S02]  /*3b10*/  IMAD.IADD R7, R7, 0x1, -R10 ;  /* 0x0000000107077824 */ /* 0x000fe400078e0a0a */
[----:B------:R-:W-:Y:S02]  /*3b20*/  IMAD R12, R2, 0x8, R6 ;  /* 0x00000008020c7824 */ /* 0x000fe400078e0206 */
[----:B------:R-:W-:Y:S02]  /*3b30*/  IMAD.SHL.U32 R20, R7, 0x2, RZ ;  /* 0x0000000207147824 */ /* 0x000fe400078e00ff */
[----:B------:R-:W-:Y:S01]  /*3b40*/  @P0 IMAD.HI.U32 R6, R12, c[0x0][0x2c8], RZ ;  /* 0x0000b2000c060a27 */ /* 0x000fe200078e00ff */
[----:B------:R-:W-:Y:S01]  /*3b50*/  PLOP3.LUT P0, PT, PT, PT, UP0, 0x80, 0x0 ;  /* 0x000000000000781c */ /* 0x000fe20003f0f008 */
[----:B------:R-:W-:Y:S01]  /*3b60*/  UISETP.NE.AND UP0, UPT, UR12, URZ, UPT ;  /* 0x0000003f0c00728c */ /* 0x000fe2000bf05270 */
[----:B------:R1:W-:Y:S01]  /*3b70*/  STL [R1+0x34], R12 ;  /* 0x0000340c01007387 */ /* 0x0003e20000100800 */
[----:B------:R-:W-:Y:S01]  /*3b80*/  IMAD.MOV.U32 R2, RZ, RZ, R12 ;  /* 0x000000ffff027224 */ /* 0x000fe200078e000c */
[----:B------:R-:W-:Y:S01]  /*3b90*/  IADD3 R13, -R20, 0x1, R13 ;  /* 0x00000001140d7810 */ /* 0x000fe20007ffe10d */
[----:B------:R-:W-:Y:S01]  /*3ba0*/  FMUL.FTZ R11, R36, c[0x0][0x320] ;  /* 0x0000c800240b7a20 */ /* 0x000fe20000410000 */
[C---:B------:R-:W-:Y:S01]  /*3bb0*/  IADD3 R10, -R20.reuse, UR4, RZ ;  /* 0x00000004140a7c10 */ /* 0x040fe2000fffe1ff */
[----:B------:R-:W-:Y:S01]  /*3bc0*/  FMUL.FTZ R8, R37, c[0x0][0x320] ;  /* 0x0000c80025087a20 */ /* 0x000fe20000410000 */
[----:B------:R-:W-:Y:S01]  /*3bd0*/  IADD3 R13, R13, -c[0x0][0x168], RZ ;  /* 0x80005a000d0d7a10 */ /* 0x000fe20007ffe0ff */
[----:B------:R-:W-:Y:S01]  /*3be0*/  STL [R1+0x38], R20 ;  /* 0x0000381401007387 */ /* 0x000fe20000100800 */
[----:B------:R-:W-:Y:S01]  /*3bf0*/  IADD3 R7, -R20, UR27, RZ ;  /* 0x0000001b14077c10 */ /* 0x000fe2000fffe1ff */
[----:B------:R-:W1:Y:S02]  /*3c00*/  MUFU.TANH R11, R11 ;  /* 0x0000000b000b7308 */ /* 0x000e640000002400 */
[----:B------:R-:W-:-:S02]  /*3c10*/  @P0 SHF.R.U32.HI R2, RZ, c[0x0][0x2cc], R6 ;  /* 0x0000b300ff020a19 */ /* 0x000fc40000011606 */
[----:B------:R-:W-:Y:S02]  /*3c20*/  PLOP3.LUT P0, PT, PT, PT, UP0, 0x40, 0x0 ;  /* 0x000000000000781c */ /* 0x000fe40003f0e808 */
[C---:B------:R-:W-:Y:S01]  /*3c30*/  IADD3 R6, R13.reuse, c[0x0][0x328], RZ ;  /* 0x0000ca000d067a10 */ /* 0x040fe20007ffe0ff */
[----:B------:R-:W2:Y:S01]  /*3c40*/  SHFL.IDX PT, R19, R2, RZ, 0x1c1f ;  /* 0x001c1fff02137589 */ /* 0x000ea200000e0000 */
[----:B------:R-:W2:Y:S01]  /*3c50*/  MUFU.TANH R8, R8 ;  /* 0x0000000800087308 */ /* 0x000ea20000002400 */
[----:B------:R-:W-:Y:S01]  /*3c60*/  IADD3 R13, R13, UR17, RZ ;  /* 0x000000110d0d7c10 */ /* 0x000fe2000fffe0ff */
[----:B-1----:R-:W-:-:S06]  /*3c70*/  FMUL.FTZ R12, R41, c[0x0][0x320] ;  /* 0x0000c800290c7a20 */ /* 0x002fcc0000410000 */
[----:B------:R-:W1:Y:S01]  /*3c80*/  MUFU.TANH R12, R12 ;  /* 0x0000000c000c7308 */ /* 0x000e620000002400 */
[--C-:B--2---:R-:W-:Y:S02]  /*3c90*/  IMAD.IADD R21, R6, 0x1, R19.reuse ;  /* 0x0000000106157824 */ /* 0x104fe400078e0213 */
[----:B------:R-:W-:-:S03]  /*3ca0*/  IMAD.IADD R20, R13, 0x1, R19 ;  /* 0x000000010d147824 */ /* 0x000fc600078e0213 */
[----:B------:R-:W-:Y:S01]  /*3cb0*/  IMNMX R21, R21, R10, PT ;  /* 0x0000000a15157217 */ /* 0x000fe20003800200 */
[----:B------:R-:W-:Y:S05]  /*3cc0*/  @P0 BRA `(.L_x_394) ;  /* 0x0000015000000947 */ /* 0x000fea0003800000 */
[----:B---34-:R-:W-:Y:S01]  /*3cd0*/  IMAD.U32 R22, RZ, RZ, UR9 ;  /* 0x00000009ff167e24 */ /* 0x018fe2000f8e00ff */
[----:B------:R-:W-:Y:S04]  /*3ce0*/  BSSY B0, `(.L_x_395) ;  /* 0x000000f000007945 */ /* 0x000fe80003800000 */
[----:B------:R-:W-:-:S04]  /*3cf0*/  IADD3 R22, R22, -c[0x0][0x168], R19 ;  /* 0x80005a0016167a10 */ /* 0x000fc80007ffe013 */
[----:B------:R-:W-:-:S13]  /*3d00*/  ISETP.GT.AND P0, PT, R22, -0x1, PT ;  /* 0xffffffff1600780c */ /* 0x000fda0003f04270 */
[----:B------:R-:W-:Y:S05]  /*3d10*/  @P0 BRA `(.L_x_396) ;  /* 0x0000007000000947 */ /* 0x000fea0003800000 */
[----:B------:R-:W-:Y:S01]  /*3d20*/  IMAD.MOV.U32 R19, RZ, RZ, c[0x0][0x32c] ;  /* 0x0000cb00ff137624 */ /* 0x000fe200078e00ff */
[----:B------:R-:W-:-:S04]  /*3d30*/  LOP3.LUT R22, RZ, R22, RZ, 0x33, !PT ;  /* 0x00000016ff167212 */ /* 0x000fc800078e33ff */
[----:B------:R-:W-:-:S13]  /*3d40*/  ISETP.NE.AND P0, PT, R19, 0x1, PT ;  /* 0x000000011300780c */ /* 0x000fda0003f05270 */
[----:B------:R-:W-:-:S05]  /*3d50*/  @P0 IMAD.HI.U32 R19, R22, c[0x0][0x330], RZ ;  /* 0x0000cc0016130a27 */ /* 0x000fca00078e00ff */
[----:B------:R-:W-:-:S04]  /*3d60*/  @P0 SHF.R.U32.HI R22, RZ, c[0x0][0x334], R19 ;  /* 0x0000cd00ff160a19 */ /* 0x000fc80000011613 */
[----:B------:R-:W-:Y:S01]  /*3d70*/  LOP3.LUT R22, RZ, R22, RZ, 0x33, !PT ;  /* 0x00000016ff167212 */ /* 0x000fe200078e33ff */
[----:B------:R-:W-:Y:S05]  /*3d80*/  BRA `(.L_x_397) ;  /* 0x0000004000007947 */ /* 0x000fea0003800000 */
.L_x_396:
[----:B------:R-:W-:-:S04]  /*3d90*/  MOV R19, c[0x0][0x32c] ;  /* 0x0000cb0000137a02 */ /* 0x000fc80000000f00 */
[----:B------:R-:W-:-:S13]  /*3da0*/  ISETP.NE.AND P0, PT, R19, 0x1, PT ;  /* 0x000000011300780c */ /* 0x000fda0003f05270 */
[----:B------:R-:W-:-:S05]  /*3db0*/  @P0 IMAD.HI.U32 R19, R22, c[0x0][0x330], RZ ;  /* 0x0000cc0016130a27 */ /* 0x000fca00078e00ff */
[----:B------:R-:W-:Y:S02]  /*3dc0*/  @P0 SHF.R.U32.HI R22, RZ, c[0x0][0x334], R19 ;  /* 0x0000cd00ff160a19 */ /* 0x000fe40000011613 */
.L_x_397:
[----:B------:R-:W-:Y:S05]  /*3dd0*/  BSYNC B0 ;  /* 0x0000000000007941 */ /* 0x000fea0003800000 */
.L_x_395:
[----:B------:R-:W-:-:S05]  /*3de0*/  IMAD R22, R22, c[0x0][0x32c], R7 ;  /* 0x0000cb0016167a24 */ /* 0x000fca00078e0207 */
[----:B------:R-:W-:Y:S02]  /*3df0*/  IADD3 R19, R22, c[0x0][0x32c], RZ ;  /* 0x0000cb0016137a10 */ /* 0x000fe40007ffe0ff */
[----:B------:R-:W-:Y:S02]  /*3e00*/  IMNMX R20, R20, R22, !PT ;  /* 0x0000001614147217 */ /* 0x000fe40007800200 */
[----:B------:R-:W-:Y:S02]  /*3e10*/  IMNMX R21, R21, R19, PT ;  /* 0x0000001315157217 */ /* 0x000fe40003800200 */
.L_x_394:
[----:B---34-:R-:W-:Y:S01]  /*3e20*/  UISETP.GE.AND UP0, UPT, UR27, 0x1, UPT ;  /* 0x000000011b00788c */ /* 0x018fe2000bf06270 */
[----:B------:R-:W-:Y:S01]  /*3e30*/  FMUL.FTZ R22, R42, c[0x0][0x320] ;  /* 0x0000c8002a167a20 */ /* 0x000fe20000410000 */
[----:B------:R-:W-:Y:S01]  /*3e40*/  UISETP.GE.AND UP6, UPT, UR27, 0x12, UPT ;  /* 0x000000121b00788c */ /* 0x000fe2000bfc6270 */
[----:B------:R-:W-:Y:S01]  /*3e50*/  FMUL.FTZ R24, R46, c[0x0][0x320] ;  /* 0x0000c8002e187a20 */ /* 0x000fe20000410000 */
[----:B------:R-:W-:Y:S01]  /*3e60*/  UP2UR UR30, UPR, URZ, 0x1 ;  /* 0x000000013f1e7883 */ /* 0x000fe20008000000 */
[----:B------:R-:W-:Y:S01]  /*3e70*/  FMUL.FTZ R55, R55, c[0x0][0x320] ;  /* 0x0000c80037377a20 */ /* 0x000fe20000410000 */
[----:B------:R-:W-:Y:S01]  /*3e80*/  PLOP3.LUT P0, PT, PT, PT, UP0, 0x40, 0x0 ;  /* 0x000000000000781c */ /* 0x000fe20003f0e808 */
[----:B------:R-:W-:Y:S01]  /*3e90*/  UISETP.GE.AND UP0, UPT, UR27, 0x2, UPT ;  /* 0x000000021b00788c */ /* 0x000fe2000bf06270 */
[----:B------:R-:W-:Y:S01]  /*3ea0*/  FMUL.FTZ R50, R50, c[0x0][0x320] ;  /* 0x0000c80032327a20 */ /* 0x000fe20000410000 */
[----:B------:R-:W-:Y:S01]  /*3eb0*/  UISETP.GE.AND UP5, UPT, UR27, 0x19, UPT ;  /* 0x000000191b00788c */ /* 0x000fe2000bfa6270 */
[----:B------:R-:W-:Y:S01]  /*3ec0*/  ISETP.GT.AND P0, PT, R20, RZ, P0 ;  /* 0x000000ff1400720c */ /* 0x000fe20000704270 */
[----:B------:R-:W-:Y:S01]  /*3ed0*/  UP2UR UR29, UPR, URZ, 0x1 ;  /* 0x000000013f1d7883 */ /* 0x000fe20008000000 */
[----:B------:R-:W-:Y:S01]  /*3ee0*/  FMUL.FTZ R51, R51, c[0x0][0x320] ;  /* 0x0000c80033337a20 */ /* 0x000fe20000410000 */
[----:B------:R-:W-:Y:S01]  /*3ef0*/  UISETP.GE.AND UP4, UPT, UR27, 0x1a, UPT ;  /* 0x0000001a1b00788c */ /* 0x000fe2000bf86270 */
[----:B------:R-:W-:Y:S01]  /*3f00*/  ISETP.LT.OR P0, PT, R21, 0x1, P0 ;  /* 0x000000011500780c */ /* 0x000fe20000701670 */
[----:B------:R-:W-:Y:S01]  /*3f10*/  UISETP.GE.AND UP3, UPT, UR27, 0x21, UPT ;  /* 0x000000211b00788c */ /* 0x000fe2000bf66270 */
[----:B------:R-:W-:Y:S01]  /*3f20*/  FMUL.FTZ R43, R43, c[0x0][0x320] ;  /* 0x0000c8002b2b7a20 */ /* 0x000fe20000410000 */
[----:B------:R-:W-:Y:S01]  /*3f30*/  UISETP.GE.AND UP2, UPT, UR27, 0x22, UPT ;  /* 0x000000221b00788c */ /* 0x000fe2000bf46270 */
[----:B------:R-:W-:Y:S01]  /*3f40*/  FSEL R19, R0, -INF , !P0 ;  /* 0xff80000000137808 */ /* 0x000fe20004000000 */
[----:B------:R-:W-:Y:S01]  /*3f50*/  UISETP.GE.AND UP1, UPT, UR27, 0x29, UPT ;  /* 0x000000291b00788c */ /* 0x000fe2000bf26270 */
[----:B------:R-:W-:Y:S01]  /*3f60*/  PLOP3.LUT P0, PT, PT, PT, UP0, 0x40, 0x0 ;  /* 0x000000000000781c */ /* 0x000fe20003f0e808 */
[----:B------:R-:W-:Y:S01]  /*3f70*/  UISETP.GE.AND UP0, UPT, UR27, 0x9, UPT ;  /* 0x000000091b00788c */ /* 0x000fe2000bf06270 */
[----:B------:R-:W-:Y:S01]  /*3f80*/  FMUL.FTZ R0, R39, c[0x0][0x320] ;  /* 0x0000c80027007a20 */ /* 0x000fe20000410000 */
[----:B------:R-:W-:Y:S01]  /*3f90*/  UP2UR UR31, UPR, URZ, 0x40 ;  /* 0x000000403f1f7883 */ /* 0x000fe20008000000 */
[----:B------:R-:W-:Y:S01]  /*3fa0*/  ISETP.GT.AND P0, PT, R20, 0x1, P0 ;  /* 0x000000011400780c */ /* 0x000fe20000704270 */
[----:B------:R-:W-:Y:S01]  /*3fb0*/  UP2UR UR28, UPR, URZ, 0x1 ;  /* 0x000000013f1c7883 */ /* 0x000fe20008000000 */
[----:B------:R-:W-:Y:S01]  /*3fc0*/  FMUL.FTZ R54, R54, c[0x0][0x320] ;  /* 0x0000c80036367a20 */ /* 0x000fe20000410000 */
[----:B------:R2:W3:Y:S01]  /*3fd0*/  MUFU.TANH R159, R55 ;  /* 0x00000037009f7308 */ /* 0x0004e20000002400 */
[----:B------:R-:W-:Y:S01]  /*3fe0*/  ISETP.LT.OR P0, PT, R21, 0x2, P0 ;  /* 0x000000021500780c */ /* 0x000fe20000701670 */
[----:B------:R-:W-:-:S03]  /*3ff0*/  FMUL.FTZ R47, R47, c[0x0][0x320] ;  /* 0x0000c8002f2f7a20 */ /* 0x000fc60000410000 */
[----:B------:R-:W-:Y:S02]  /*4000*/  FSEL R18, R18, -INF , !P0 ;  /* 0xff80000012127808 */ /* 0x000fe40004000000 */
[----:B------:R-:W-:Y:S01]  /*4010*/  PLOP3.LUT P0, PT, PT, PT, UP0, 0x40, 0x0 ;  /* 0x000000000000781c */ /* 0x000fe20003f0e808 */
[----:B------:R-:W-:Y:S01]  /*4020*/  UISETP.GE.AND UP0, UPT, UR27, 0xa, UPT ;  /* 0x0000000a1b00788c */ /* 0x000fe2000bf06270 */
[----:B------:R-:W4:Y:S02]  /*4030*/  MUFU.TANH R0, R0 ;  /* 0x0000000000007308 */ /* 0x000f240000002400 */
[----:B------:R-:W-:Y:S01]  /*4040*/  ISETP.GT.AND P0, PT, R20, 0x8, P0 ;  /* 0x000000081400780c */ /* 0x000fe20000704270 */
[----:B------:R-:W-:-:S03]  /*4050*/  UP2UR UR5, UPR, URZ, 0x1 ;  /* 0x000000013f057883 */ /* 0x000fc60008000000 */
[----:B------:R-:W-:Y:S02]  /*4060*/  ISETP.LT.OR P0, PT, R21, 0x9, P0 ;  /* 0x000000091500780c */ /* 0x000fe40000701670 */
[----:B------:R2:W1:Y:S02]  /*4070*/  MUFU.TANH R158, R50 ;  /* 0x00000032009e7308 */ /* 0x0004640000002400 */
[----:B------:R-:W-:Y:S02]  /*4080*/  FSEL R17, R17, -INF , !P0 ;  /* 0xff80000011117808 */ /* 0x000fe40004000000 */
[----:B------:R-:W-:Y:S01]  /*4090*/  PLOP3.LUT P0, PT, PT, PT, UP0, 0x40, 0x0 ;  /* 0x000000000000781c */ /* 0x000fe20003f0e808 */
[----:B------:R-:W-:-:S03]  /*40a0*/  UISETP.GE.AND UP0, UPT, UR27, 0x11, UPT ;  /* 0x000000111b00788c */ /* 0x000fc6000bf06270 */
[----:B------:R-:W-:Y:S01]  /*40b0*/  ISETP.GT.AND P0, PT, R20, 0x9, P0 ;  /* 0x000000091400780c */ /* 0x000fe20000704270 */
[----:B------:R-:W-:Y:S01]  /*40c0*/  UP2UR UR4, UPR, URZ, 0x1 ;  /* 0x000000013f047883 */ /* 0x000fe20008000000 */
[----:B------:R2:W1:Y:S02]  /*40d0*/  MUFU.TANH R157, R51 ;  /* 0x00000033009d7308 */ /* 0x0004640000002400 */
[----:B------:R-:W-:-:S04]  /*40e0*/  ISETP.LT.OR P0, PT, R21, 0xa, P0 ;  /* 0x0000000a1500780c */ /* 0x000fc80000701670 */
[----:B------:R-:W-:Y:S02]  /*40f0*/  FSEL R16, R16, -INF , !P0 ;  /* 0xff80000010107808 */ /* 0x000fe40004000000 */
[----:B------:R-:W-:Y:S01]  /*4100*/  PLOP3.LUT P0, PT, PT, PT, UP0, 0x40, 0x0 ;  /* 0x000000000000781c */ /* 0x000fe20003f0e808 */
[----:B------:R-:W-:Y:S01]  /*4110*/  UISETP.GE.AND UP0, UPT, UR27, 0x2a, UPT ;  /* 0x0000002a1b00788c */ /* 0x000fe2000bf06270 */
[----:B------:R-:W1:Y:S02]  /*4120*/  MUFU.TANH R22, R22 ;  /* 0x0000001600167308 */ /* 0x000e640000002400 */
[----:B------:R-:W-:-:S04]  /*4130*/  ISETP.GT.AND P0, PT, R20, 0x10, P0 ;  /* 0x000000101400780c */ /* 0x000fc80000704270 */
[----:B------:R-:W-:Y:S02]  /*4140*/  ISETP.LT.OR P0, PT, R21, 0x11, P0 ;  /* 0x000000111500780c */ /* 0x000fe40000701670 */
[----:B------:R-:W1:Y:S02]  /*4150*/  MUFU.TANH R24, R24 ;  /* 0x0000001800187308 */ /* 0x000e640000002400 */
[----:B------:R-:W-:Y:S02]  /*4160*/  FSEL R14, R14, -INF , !P0 ;  /* 0xff8000000e0e7808 */ /* 0x000fe40004000000 */
[----:B------:R-:W-:Y:S01]  /*4170*/  PLOP3.LUT P0, PT, PT, PT, UP6, 0x40, 0x0 ;  /* 0x000000000000781c */ /* 0x000fe20003f0e868 */
[----:B------:R-:W-:-:S03]  /*4180*/  UISETP.NE.AND UP6, UPT, UR12, URZ, UPT ;  /* 0x0000003f0c00728c */ /* 0x000fc6000bfc5270 */
[----:B------:R-:W-:Y:S01]  /*4190*/  ISETP.GT.AND P0, PT, R20, 0x11, P0 ;  /* 0x000000111400780c */ /* 0x000fe20000704270 */
[----:B------:R2:W1:Y:S03]  /*41a0*/  MUFU.TANH R170, R43 ;  /* 0x0000002b00aa7308 */ /* 0x0004660000002400 */
[----:B------:R-:W-:-:S04]  /*41b0*/  ISETP.LT.OR P0, PT, R21, 0x12, P0 ;  /* 0x000000121500780c */ /* 0x000fc80000701670 */
[----:B-1----:R-:W-:Y:S01]  /*41c0*/  FSEL R12, R12, -INF , !P0 ;  /* 0xff8000000c0c7808 */ /* 0x002fe20004000000 */
[----:B------:R2:W1:Y:S01]  /*41d0*/  MUFU.TANH R168, R54 ;  /* 0x0000003600a87308 */ /* 0x0004620000002400 */
[----:B------:R-:W-:-:S04]  /*41e0*/  PLOP3.LUT P0, PT, PT, PT, UP5, 0x40, 0x0 ;  /* 0x000000000000781c */ /* 0x000fc80003f0e858 */
[----:B------:R-:W-:-:S04]  /*41f0*/  ISETP.GT.AND P0, PT, R20, 0x18, P0 ;  /* 0x000000181400780c */ /* 0x000fc80000704270 */
[----:B------:R-:W-:-:S04]  /*4200*/  ISETP.LT.OR P0, PT, R21, 0x19, P0 ;  /* 0x000000191500780c */ /* 0x000fc80000701670 */
[----:B------:R-:W-:Y:S02]  /*4210*/  FSEL R11, R11, -INF , !P0 ;  /* 0xff8000000b0b7808 */ /* 0x000fe40004000000 */
        /* <DEDUP_REMOVED lines=17> */
[----:B------:R-:W-:Y:S02]  /*4330*/  ISETP.GT.AND P0, PT, R20, 0x29, P0 ;  /* 0x000000291400780c */ /* 0x000fe40000704270 */
[----:B------:R-:W1:Y:S02]  /*4340*/  SHFL.IDX PT, R20, R2, 0x1, 0x1c1f ;  /* 0x003c1f0002147f89 */ /* 0x000e6400000e0000 */
[----:B------:R-:W-:Y:S01]  /*4350*/  ISETP.LT.OR P0, PT, R21, 0x2a, P0 ;  /* 0x0000002a1500780c */ /* 0x000fe20000701670 */
[----:B------:R-:W-:-:S03]  /*4360*/  FMUL.FTZ R21, R38, c[0x0][0x320] ;  /* 0x0000c80026157a20 */ /* 0x000fc60000410000 */
[----:B------:R-:W-:Y:S02]  /*4370*/  FSEL R124, R124, -INF , !P0 ;  /* 0xff8000007c7c7808 */ /* 0x000fe40004000000 */
[----:B------:R-:W-:Y:S01]  /*4380*/  PLOP3.LUT P0, PT, PT, PT, UP6, 0x40, 0x0 ;  /* 0x000000000000781c */ /* 0x000fe20003f0e868 */
[----:B------:R-:W2:Y:S01]  /*4390*/  MUFU.TANH R21, R21 ;  /* 0x0000001500157308 */ /* 0x000ea20000002400 */
[----:B------:R-:W-:Y:S01]  /*43a0*/  UISETP.NE.AND UP6, UPT, UR31, URZ, UPT ;  /* 0x0000003f1f00728c */ /* 0x000fe2000bfc5270 */
[----:B-1----:R-:W-:-:S06]  /*43b0*/  IMAD.IADD R2, R6, 0x1, R20 ;  /* 0x0000000106027824 */ /* 0x002fcc00078e0214 */
[----:B------:R1:W1:Y:S01]  /*43c0*/  MUFU.TANH R6, R47 ;  /* 0x0000002f00067308 */ /* 0x0002620000002400 */
[----:B------:R-:W-:Y:S01]  /*43d0*/  IMAD.IADD R23, R13, 0x1, R20 ;  /* 0x000000010d177824 */ /* 0x000fe200078e0214 */
[----:B------:R-:W-:Y:S02]  /*43e0*/  IMNMX R2, R2, R10, PT ;  /* 0x0000000a02027217 */ /* 0x000fe40003800200 */
[----:B------:R-:W-:Y:S05]  /*43f0*/  @P0 BRA `(.L_x_398) ;  /* 0x0000015000000947 */ /* 0x000fea0003800000 */
[----:B--234-:R-:W-:Y:S01]  /*4400*/  IMAD.U32 R10, RZ, RZ, UR9 ;  /* 0x00000009ff0a7e24 */ /* 0x01cfe2000f8e00ff */
        /* <DEDUP_REMOVED lines=11> */
.L_x_400:
[----:B------:R-:W-:-:S04]  /*44c0*/  MOV R10, c[0x0][0x32c] ;  /* 0x0000cb00000a7a02 */ /* 0x000fc80000000f00 */
[----:B------:R-:W-:-:S13]  /*44d0*/  ISETP.NE.AND P0, PT, R10, 0x1, PT ;  /* 0x000000010a00780c */ /* 0x000fda0003f05270 */
[----:B------:R-:W-:-:S05]  /*44e0*/  @P0 IMAD.HI.U32 R10, R20, c[0x0][0x330], RZ ;  /* 0x0000cc00140a0a27 */ /* 0x000fca00078e00ff */
[----:B------:R-:W-:Y:S02]  /*44f0*/  @P0 SHF.R.U32.HI R20, RZ, c[0x0][0x334], R10 ;  /* 0x0000cd00ff140a19 */ /* 0x000fe4000001160a */
.L_x_401:
[----:B------:R-:W-:Y:S05]  /*4500*/  BSYNC B0 ;  /* 0x0000000000007941 */ /* 0x000fea0003800000 */
.L_x_399:
[----:B------:R-:W-:-:S05]  /*4510*/  IMAD R20, R20, c[0x0][0x32c], R7 ;  /* 0x0000cb0014147a24 */ /* 0x000fca00078e0207 */
[----:B------:R-:W-:Y:S02]  /*4520*/  IADD3 R7, R20, c[0x0][0x32c], RZ ;  /* 0x0000cb0014077a10 */ /* 0x000fe40007ffe0ff */
[----:B------:R-:W-:Y:S02]  /*4530*/  IMNMX R23, R23, R20, !PT ;  /* 0x0000001417177217 */ /* 0x000fe40007800200 */
[----:B------:R-:W-:Y:S02]  /*4540*/  IMNMX R2, R2, R7, PT ;  /* 0x0000000702027217 */ /* 0x000fe40003800200 */
.L_x_398:
[----:B--234-:R-:W-:Y:S01]  /*4550*/  UP2UR UR27, UPR, URZ, 0x10 ;  /* 0x000000103f1b7883 */ /* 0x01cfe20008000000 */
[----:B------:R-:W-:Y:S01]  /*4560*/  IMAD.SHL.U32 R252, R5, 0x2, RZ ;  /* 0x0000000205fc7824 */ /* 0x000fe200078e00ff */
[----:B------:R-:W-:Y:S02]  /*4570*/  UISETP.NE.AND UP4, UPT, UR30, URZ, UPT ;  /* 0x0000003f1e00728c */ /* 0x000fe4000bf85270 */
[----:B------:R-:W-:Y:S01]  /*4580*/  UP2UR UR30, UPR, URZ, 0x8 ;  /* 0x000000083f1e7883 */ /* 0x000fe20008000000 */
[--C-:B------:R-:W-:Y:S01]  /*4590*/  IMAD R250, R4, 0x2, R252.reuse ;  /* 0x0000000204fa7824 */ /* 0x100fe200078e02fc */
[----:B------:R-:W-:Y:S01]  /*45a0*/  UISETP.NE.AND UP3, UPT, UR29, URZ, UPT ;  /* 0x0000003f1d00728c */ /* 0x000fe2000bf65270 */
[----:B------:R-:W-:Y:S01]  /*45b0*/  LDSM.16.MT88.4 R136, [R252+0x100] ;  /* 0x00010000fc88783b */ /* 0x000fe20000004200 */
[----:B------:R-:W-:Y:S01]  /*45c0*/  PLOP3.LUT P0, PT, PT, PT, UP4, 0x40, 0x0 ;  /* 0x000000000000781c */ /* 0x000fe20003f0e848 */
[----:B------:R-:W-:Y:S01]  /*45d0*/  UP2UR UR29, UPR, URZ, 0x4 ;  /* 0x000000043f1d7883 */ /* 0x000fe20008000000 */
[----:B------:R-:W-:Y:S01]  /*45e0*/  IMAD R249, R3, 0x2, R252 ;  /* 0x0000000203f97824 */ /* 0x000fe200078e02fc */
[----:B------:R-:W-:Y:S01]  /*45f0*/  UISETP.NE.AND UP2, UPT, UR28, URZ, UPT ;  /* 0x0000003f1c00728c */ /* 0x000fe2000bf45270 */
[----:B------:R-:W-:Y:S01]  /*4600*/  ISETP.GT.AND P0, PT, R23, RZ, P0 ;  /* 0x000000ff1700720c */ /* 0x000fe20000704270 */
[----:B------:R-:W-:Y:S01]  /*4610*/  UP2UR UR28, UPR, URZ, 0x2 ;  /* 0x000000023f1c7883 */ /* 0x000fe20008000000 */
[----:B------:R-:W-:Y:S01]  /*4620*/  IMAD R248, R3, 0x2, R250 ;  /* 0x0000000203f87824 */ /* 0x000fe200078e02fa */
[----:B------:R-:W-:Y:S01]  /*4630*/  UISETP.NE.AND UP1, UPT, UR5, URZ, UPT ;  /* 0x0000003f0500728c */ /* 0x000fe2000bf25270 */
[----:B------:R-:W-:Y:S01]  /*4640*/  ISETP.LT.OR P0, PT, R2, 0x1, P0 ;  /* 0x000000010200780c */ /* 0x000fe20000701670 */
[----:B------:R-:W-:Y:S01]  /*4650*/  UP2UR UR5, UPR, URZ, 0x1 ;  /* 0x000000013f057883 */ /* 0x000fe20008000000 */
[----:B------:R-:W-:Y:S01]  /*4660*/  LDSM.16.MT88.4 R40, [R252+0x1900] ;  /* 0x00190000fc28783b */ /* 0x000fe20000004200 */
[----:B------:R-:W-:Y:S01]  /*4670*/  UISETP.NE.AND UP0, UPT, UR4, URZ, UPT ;  /* 0x0000003f0400728c */ /* 0x000fe2000bf05270 */
[----:B------:R-:W-:Y:S01]  /*4680*/  FSEL R20, R9, -INF , !P0 ;  /* 0xff80000009147808 */ /* 0x000fe20004000000 */
[----:B------:R-:W-:Y:S01]  /*4690*/  UISETP.NE.AND UP4, UPT, UR27, URZ, UPT ;  /* 0x0000003f1b00728c */ /* 0x000fe2000bf85270 */
[----:B------:R-:W-:Y:S01]  /*46a0*/  PLOP3.LUT P0, PT, PT, PT, UP3, 0x40, 0x0 ;  /* 0x000000000000781c */ /* 0x000fe20003f0e838 */
[----:B------:R-:W-:Y:S01]  /*46b0*/  UISETP.NE.AND UP3, UPT, UR30, URZ, UPT ;  /* 0x0000003f1e00728c */ /* 0x000fe2000bf65270 */
[----:B------:R-:W-:Y:S01]  /*46c0*/  LDSM.16.MT88.4 R56, [R249+0x1900] ;  /* 0x00190000f938783b */ /* 0x000fe20000004200 */
[----:B------:R-:W-:Y:S01]  /*46d0*/  UIADD3 UR24, UR24, -0x2, URZ ;  /* 0xfffffffe18187890 */ /* 0x000fe2000fffe03f */
[----:B------:R-:W-:-:S02]  /*46e0*/  ISETP.GT.AND P0, PT, R23, 0x1, P0 ;  /* 0x000000011700780c */ /* 0x000fc40000704270 */
[----:B------:R-:W-:Y:S02]  /*46f0*/  LDSM.16.MT88.4 R48, [R250+0x1900] ;  /* 0x00190000fa30783b */ /* 0x000fe40000004200 */
[----:B------:R-:W-:Y:S02]  /*4700*/  ISETP.LT.OR P0, PT, R2, 0x2, P0 ;  /* 0x000000020200780c */ /* 0x000fe40000701670 */
[----:B------:R-:W-:Y:S02]  /*4710*/  LDSM.16.MT88.4 R88, [R249+0x3100] ;  /* 0x00310000f958783b */ /* 0x000fe40000004200 */
[----:B------:R-:W-:Y:S02]  /*4720*/  FSEL R15, R15, -INF , !P0 ;  /* 0xff8000000f0f7808 */ /* 0x000fe40004000000 */
[----:B------:R-:W-:Y:S01]  /*4730*/  PLOP3.LUT P0, PT, PT, PT, UP2, 0x40, 0x0 ;  /* 0x000000000000781c */ /* 0x000fe20003f0e828 */
[----:B------:R-:W-:Y:S01]  /*4740*/  UISETP.NE.AND UP2, UPT, UR29, URZ, UPT ;  /* 0x0000003f1d00728c */ /* 0x000fe2000bf45270 */
[----:B-----5:R-:W-:Y:S02]  /*4750*/  LDSM.16.MT88.4 R64, [R248+0x1900] ;  /* 0x00190000f840783b */ /* 0x020fe40000004200 */
[----:B------:R-:W-:-:S02]  /*4760*/  ISETP.GT.AND P0, PT, R23, 0x8, P0 ;  /* 0x000000081700780c */ /* 0x000fc40000704270 */
[----:B------:R-:W-:Y:S02]  /*4770*/  LDSM.16.MT88.4 R104, [R252+0x4900] ;  /* 0x00490000fc68783b */ /* 0x000fe40000004200 */
[----:B------:R-:W-:Y:S02]  /*4780*/  ISETP.LT.OR P0, PT, R2, 0x9, P0 ;  /* 0x000000090200780c */ /* 0x000fe40000701670 */
[----:B------:R-:W-:Y:S02]  /*4790*/  LDSM.16.MT88.4 R96, [R248+0x3100] ;  /* 0x00310000f860783b */ /* 0x000fe40000004200 */
[----:B------:R-:W-:Y:S02]  /*47a0*/  FSEL R13, R24, -INF , !P0 ;  /* 0xff800000180d7808 */ /* 0x000fe40004000000 */
[----:B------:R-:W-:Y:S01]  /*47b0*/  PLOP3.LUT P0, PT, PT, PT, UP1, 0x40, 0x0 ;  /* 0x000000000000781c */ /* 0x000fe20003f0e818 */
[----:B------:R-:W-:Y:S01]  /*47c0*/  UISETP.NE.AND UP1, UPT, UR28, URZ, UPT ;  /* 0x0000003f1c00728c */ /* 0x000fe2000bf25270 */
[----:B------:R-:W-:Y:S02]  /*47d0*/  LDSM.16.MT88.4 R112, [R250+0x4900] ;  /* 0x00490000fa70783b */ /* 0x000fe40000004200 */
[----:B------:R-:W-:-:S02]  /*47e0*/  ISETP.GT.AND P0, PT, R23, 0x9, P0 ;  /* 0x000000091700780c */ /* 0x000fc40000704270 */
[----:B------:R-:W-:Y:S02]  /*47f0*/  LDSM.16.MT88.4 R32, [R248+0x100] ;  /* 0x00010000f820783b */ /* 0x000fe40000004200 */
[----:B------:R-:W-:Y:S02]  /*4800*/  ISETP.LT.OR P0, PT, R2, 0xa, P0 ;  /* 0x0000000a0200780c */ /* 0x000fe40000701670 */
[----:B------:R-:W-:Y:S02]  /*4810*/  LDSM.16.MT88.4 R80, [R250+0x3100] ;  /* 0x00310000fa50783b */ /* 0x000fe40000004200 */
[----:B-1----:R-:W-:Y:S02]  /*4820*/  FSEL R10, R6, -INF , !P0 ;  /* 0xff800000060a7808 */ /* 0x002fe40004000000 */
[----:B------:R-:W-:Y:S01]  /*4830*/  PLOP3.LUT P0, PT, PT, PT, UP0, 0x40, 0x0 ;  /* 0x000000000000781c */ /* 0x000fe20003f0e808 */
[----:B------:R-:W-:Y:S01]  /*4840*/  UISETP.NE.AND UP0, UPT, UR5, URZ, UPT ;  /* 0x0000003f0500728c */ /* 0x000fe2000bf05270 */
[----:B------:R-:W-:Y:S02]  /*4850*/  LDSM.16.MT88.4 R152, [R249+0x100] ;  /* 0x00010000f998783b */ /* 0x000fe40000004200 */
[----:B------:R-:W-:Y:S01]  /*4860*/  ISETP.GT.AND P0, PT, R23, 0x10, P0 ;  /* 0x000000101700780c */ /* 0x000fe20000704270 */
[----:B------:R-:W-:Y:S01]  /*4870*/  ULDC.64 UR4, c[0x0][0x2c8] ;  /* 0x0000b20000047ab9 */ /* 0x000fe20000000a00 */
[----:B------:R-:W-:Y:S01]  /*4880*/  LDSM.16.MT88.4 R144, [R250+0x100] ;  /* 0x00010000fa90783b */ /* 0x000fe20000004200 */
[----:B------:R-:W-:Y:S01]  /*4890*/  UIMAD.WIDE.U32 UR28, UR26, UR4, URZ ;  /* 0x000000041a1c72a5 */ /* 0x000fe2000f8e003f */
[----:B------:R-:W-:-:S02]  /*48a0*/  ISETP.LT.OR P0, PT, R2, 0x11, P0 ;  /* 0x000000110200780c */ /* 0x000fc40000701670 */
[----:B------:R-:W-:Y:S02]  /*48b0*/  LDSM.16.MT88.4 R72, [R252+0x3100] ;  /* 0x00310000fc48783b */ /* 0x000fe40000004200 */
[----:B------:R-:W-:Y:S02]  /*48c0*/  FSEL R9, R22, -INF , !P0 ;  /* 0xff80000016097808 */ /* 0x000fe40004000000 */
[----:B------:R-:W-:Y:S01]  /*48d0*/  PLOP3.LUT P0, PT, PT, PT, UP6, 0x40, 0x0 ;  /* 0x000000000000781c */ /* 0x000fe20003f0e868 */
[----:B------:R-:W-:Y:S01]  /*48e0*/  LDSM.16.MT88.4 R24, [R250+0x900] ;  /* 0x00090000fa18783b */ /* 0x000fe20000004200 */
[----:B------:R-:W-:Y:S02]  /*48f0*/  UISETP.NE.AND UP6, UPT, UR12, URZ, UPT ;  /* 0x0000003f0c00728c */ /* 0x000fe4000bfc5270 */
[----:B------:R-:W-:-:S04]  /*4900*/  ISETP.GT.AND P0, PT, R23, 0x11, P0 ;  /* 0x000000111700780c */ /* 0x000fc80000704270 */
[----:B------:R-:W-:-:S04]  /*4910*/  ISETP.LT.OR P0, PT, R2, 0x12, P0 ;  /* 0x000000120200780c */ /* 0x000fc80000701670 */
[----:B------:R-:W-:Y:S02]  /*4920*/  FSEL R170, R170, -INF , !P0 ;  /* 0xff800000aaaa7808 */ /* 0x000fe40004000000 */
[----:B------:R-:W-:Y:S01]  /*4930*/  PLOP3.LUT P0, PT, PT, PT, UP5, 0x40, 0x0 ;  /* 0x000000000000781c */ /* 0x000fe20003f0e858 */
[----:B------:R-:W-:-:S03]  /*4940*/  UISETP.NE.AND UP5, UPT, UR13, URZ, UPT ;  /* 0x0000003f0d00728c */ /* 0x000fc6000bfa5270 */
[----:B------:R-:W-:-:S04]  /*4950*/  ISETP.GT.AND P0, PT, R23, 0x18, P0 ;  /* 0x000000181700780c */ /* 0x000fc80000704270 */
[----:B------:R-:W-:-:S04]  /*4960*/  ISETP.LT.OR P0, PT, R2, 0x19, P0 ;  /* 0x000000190200780c */ /* 0x000fc80000701670 */
[----:B------:R-:W-:Y:S01]  /*4970*/  FSEL R7, R21, -INF , !P0 ;  /* 0xff80000015077808 */ /* 0x000fe20004000000 */
[----:B------:R-:W-:Y:S01]  /*4980*/  @UP5 UMOV UR27, UR29 ;  /* 0x0000001d001b5c82 */ /* 0x000fe20008000000 */
[----:B------:R-:W-:Y:S01]  /*4990*/  PLOP3.LUT P0, PT, PT, PT, UP4, 0x40, 0x0 ;  /* 0x000000000000781c */ /* 0x000fe20003f0e848 */
[----:B------:R-:W-:Y:S01]  /*49a0*/  @UP5 USHF.R.U32.HI UR26, URZ, UR5, UR27 ;  /* 0x000000053f1a5299 */ /* 0x000fe2000801161b */
[----:B------:R-:W-:Y:S02]  /*49b0*/  FMNMX.FTZ R21, R20, R15, !PT ;  /* 0x0000000f14157209 */ /* 0x000fe40007810000 */
[----:B------:R-:W-:Y:S01]  /*49c0*/  ISETP.GT.AND P0, PT, R23, 0x19, P0 ;  /* 0x000000191700780c */ /* 0x000fe20000704270 */
[----:B------:R-:W-:Y:S01]  /*49d0*/  UIADD3 UR4, UR25, UR26, URZ ;  /* 0x0000001a19047290 */ /* 0x000fe2000fffe03f */
[----:B------:R-:W-:Y:S02]  /*49e0*/  FMNMX.FTZ R21, R13, R21, !PT ;  /* 0x000000150d157209 */ /* 0x000fe40007810000 */
[----:B------:R-:W-:Y:S01]  /*49f0*/  ISETP.LT.OR P0, PT, R2, 0x1a, P0 ;  /* 0x0000001a0200780c */ /* 0x000fe20000701670 */
[----:B------:R-:W-:Y:S01]  /*4a00*/  ULDC UR25, c[0x0][0x328] ;  /* 0x0000ca0000197ab9 */ /* 0x000fe20000000800 */
[----:B------:R-:W-:Y:S01]  /*4a10*/  FMNMX.FTZ R21, R10, R21, !PT ;  /* 0x000000150a157209 */ /* 0x000fe20007810000 */
[----:B------:R-:W-:Y:S01]  /*4a20*/  UIADD3 UR25, UR4, UR25, URZ ;  /* 0x0000001904197290 */ /* 0x000fe2000fffe03f */
[----:B------:R-:W-:-:S02]  /*4a30*/  FSEL R6, R0, -INF , !P0 ;  /* 0xff80000000067808 */ /* 0x000fc40004000000 */
[----:B------:R-:W-:Y:S02]  /*4a40*/  PLOP3.LUT P0, PT, PT, PT, UP3, 0x40, 0x0 ;  /* 0x000000000000781c */ /* 0x000fe40003f0e838 */
[----:B------:R-:W-:Y:S02]  /*4a50*/  FMNMX.FTZ R0, R19, R18, !PT ;  /* 0x0000001213007209 */ /* 0x000fe40007810000 */
[----:B------:R-:W-:Y:S02]  /*4a60*/  ISETP.GT.AND P0, PT, R23, 0x20, P0 ;  /* 0x000000201700780c */ /* 0x000fe40000704270 */
[----:B------:R-:W-:Y:S02]  /*4a70*/  FMNMX.FTZ R0, R17, R0, !PT ;  /* 0x0000000011007209 */ /* 0x000fe40007810000 */
[----:B------:R-:W-:Y:S02]  /*4a80*/  ISETP.LT.OR P0, PT, R2, 0x21, P0 ;  /* 0x000000210200780c */ /* 0x000fe40000701670 */
[----:B------:R-:W-:-:S02]  /*4a90*/  FMNMX.FTZ R0, R16, R0, !PT ;  /* 0x0000000010007209 */ /* 0x000fc40007810000 */
[----:B------:R-:W-:Y:S02]  /*4aa0*/  FSEL R168, R168, -INF , !P0 ;  /* 0xff800000a8a87808 */ /* 0x000fe40004000000 */
[----:B------:R-:W-:Y:S02]  /*4ab0*/  PLOP3.LUT P0, PT, PT, PT, UP2, 0x40, 0x0 ;  /* 0x000000000000781c */ /* 0x000fe40003f0e828 */
[----:B------:R-:W-:Y:S02]  /*4ac0*/  FMNMX.FTZ R0, R14, R0, !PT ;  /* 0x000000000e007209 */ /* 0x000fe40007810000 */
[----:B------:R-:W-:Y:S02]  /*4ad0*/  ISETP.GT.AND P0, PT, R23, 0x21, P0 ;  /* 0x000000211700780c */ /* 0x000fe40000704270 */
[----:B------:R-:W-:Y:S02]  /*4ae0*/  FMNMX.FTZ R0, R12, R0, !PT ;  /* 0x000000000c007209 */ /* 0x000fe40007810000 */
[----:B------:R-:W-:-:S02]  /*4af0*/  ISETP.LT.OR P0, PT, R2, 0x22, P0 ;  /* 0x000000220200780c */ /* 0x000fc40000701670 */
[----:B------:R-:W-:Y:S02]  /*4b00*/  FMNMX.FTZ R0, R11, R0, !PT ;  /* 0x000000000b007209 */ /* 0x000fe40007810000 */
[----:B------:R-:W-:Y:S02]  /*4b10*/  FSEL R159, R159, -INF , !P0 ;  /* 0xff8000009f9f7808 */ /* 0x000fe40004000000 */
[----:B------:R-:W-:Y:S02]  /*4b20*/  PLOP3.LUT P0, PT, PT, PT, UP1, 0x40, 0x0 ;  /* 0x000000000000781c */ /* 0x000fe40003f0e818 */
[----:B------:R-:W-:Y:S02]  /*4b30*/  FMNMX.FTZ R0, R8, R0, !PT ;  /* 0x0000000008007209 */ /* 0x000fe40007810000 */
[----:B------:R-:W-:Y:S02]  /*4b40*/  ISETP.GT.AND P0, PT, R23, 0x28, P0 ;  /* 0x000000281700780c */ /* 0x000fe40000704270 */
[----:B------:R-:W-:-:S02]  /*4b50*/  FMNMX.FTZ R0, R127, R0, !PT ;  /* 0x000000007f007209 */ /* 0x000fc40007810000 */
[----:B------:R-:W-:Y:S02]  /*4b60*/  ISETP.LT.OR P0, PT, R2, 0x29, P0 ;  /* 0x000000290200780c */ /* 0x000fe40000701670 */
[----:B------:R-:W-:Y:S02]  /*4b70*/  FMNMX.FTZ R0, R126, R0, !PT ;  /* 0x000000007e007209 */ /* 0x000fe40007810000 */
[----:B------:R-:W-:Y:S02]  /*4b80*/  FSEL R158, R158, -INF , !P0 ;  /* 0xff8000009e9e7808 */ /* 0x000fe40004000000 */
[----:B------:R-:W-:Y:S02]  /*4b90*/  PLOP3.LUT P0, PT, PT, PT, UP0, 0x40, 0x0 ;  /* 0x000000000000781c */ /* 0x000fe40003f0e808 */
[----:B------:R-:W-:Y:S02]  /*4ba0*/  FMNMX.FTZ R0, R125, R0, !PT ;  /* 0x000000007d007209 */ /* 0x000fe40007810000 */
[----:B------:R-:W-:-:S02]  /*4bb0*/  ISETP.GT.AND P0, PT, R23, 0x29, P0 ;  /* 0x000000291700780c */ /* 0x000fc40000704270 */
[----:B------:R-:W-:Y:S02]  /*4bc0*/  FMNMX.FTZ R0, R124, R0, !PT ;  /* 0x000000007c007209 */ /* 0x000fe40007810000 */
[----:B------:R-:W-:Y:S02]  /*4bd0*/  ISETP.LT.OR P0, PT, R2, 0x2a, P0 ;  /* 0x0000002a0200780c */ /* 0x000fe40000701670 */
[----:B------:R-:W-:Y:S01]  /*4be0*/  FMNMX.FTZ R21, R9, R21, !PT ;  /* 0x0000001509157209 */ /* 0x000fe20007810000 */
[----:B------:R-:W1:Y:S01]  /*4bf0*/  SHFL.BFLY PT, R2, R0, 0x2, 0x1f ;  /* 0x0c401f0000027f89 */ /* 0x000e6200000e0000 */
[----:B------:R-:W-:Y:S02]  /*4c00*/  FSEL R157, R157, -INF , !P0 ;  /* 0xff8000009d9d7808 */ /* 0x000fe40004000000 */
[----:B------:R-:W-:-:S04]  /*4c10*/  FMNMX.FTZ R21, R170, R21, !PT ;  /* 0x00000015aa157209 */ /* 0x000fc80007810000 */
[----:B------:R-:W-:-:S04]  /*4c20*/  FMNMX.FTZ R21, R7, R21, !PT ;  /* 0x0000001507157209 */ /* 0x000fc80007810000 */
[----:B------:R-:W-:-:S04]  /*4c30*/  FMNMX.FTZ R21, R6, R21, !PT ;  /* 0x0000001506157209 */ /* 0x000fc80007810000 */
[----:B------:R-:W-:-:S04]  /*4c40*/  FMNMX.FTZ R21, R168, R21, !PT ;  /* 0x00000015a8157209 */ /* 0x000fc80007810000 */
[----:B------:R-:W-:-:S04]  /*4c50*/  FMNMX.FTZ R21, R159, R21, !PT ;  /* 0x000000159f157209 */ /* 0x000fc80007810000 */
[----:B------:R-:W-:Y:S02]  /*4c60*/  FMNMX.FTZ R21, R158, R21, !PT ;  /* 0x000000159e157209 */ /* 0x000fe40007810000 */
[----:B-1----:R-:W-:Y:S02]  /*4c70*/  FMNMX.FTZ R0, R0, R2, !PT ;  /* 0x0000000200007209 */ /* 0x002fe40007810000 */
[----:B------:R-:W-:-:S03]  /*4c80*/  FMNMX.FTZ R21, R157, R21, !PT ;  /* 0x000000159d157209 */ /* 0x000fc60007810000 */
[----:B------:R-:W1:Y:S02]  /*4c90*/  SHFL.BFLY PT, R2, R0, 0x1, 0x1f ;  /* 0x0c201f0000027f89 */ /* 0x000e6400000e0000 */
[----:B-1----:R-:W-:Y:S02]  /*4ca0*/  FMNMX.FTZ R0, R0, R2, !PT ;  /* 0x0000000200007209 */ /* 0x002fe40007810000 */
[----:B------:R-:W1:Y:S02]  /*4cb0*/  SHFL.BFLY PT, R2, R21, 0x2, 0x1f ;  /* 0x0c401f0015027f89 */ /* 0x000e6400000e0000 */
[C---:B------:R-:W-:Y:S01]  /*4cc0*/  FSETP.NEU.FTZ.AND P0, PT, R0.reuse, -INF , PT ;  /* 0xff8000000000780b */ /* 0x040fe20003f1d000 */
[----:B------:R-:W-:-:S05]  /*4cd0*/  FMUL.FTZ R174, R0, c[0x0][0x2d0] ;  /* 0x0000b40000ae7a20 */ /* 0x000fca0000410000 */
[----:B------:R-:W-:-:S05]  /*4ce0*/  FSEL R174, R174, RZ, P0 ;  /* 0x000000ffaeae7208 */ /* 0x000fca0000000000 */
[--C-:B------:R-:W-:Y:S02]  /*4cf0*/  FFMA.FTZ R123, R19, c[0x0][0x2d0], -R174.reuse ;  /* 0x0000b400137b7a23 */ /* 0x100fe400000108ae */
[--C-:B------:R-:W-:Y:S02]  /*4d00*/  FFMA.FTZ R122, R18, c[0x0][0x2d0], -R174.reuse ;  /* 0x0000b400127a7a23 */ /* 0x100fe400000108ae */
[--C-:B------:R-:W-:Y:S02]  /*4d10*/  FFMA.FTZ R121, R17, c[0x0][0x2d0], -R174.reuse ;  /* 0x0000b40011797a23 */ /* 0x100fe400000108ae */
[--C-:B------:R-:W-:Y:S01]  /*4d20*/  FFMA.FTZ R120, R16, c[0x0][0x2d0], -R174.reuse ;  /* 0x0000b40010787a23 */ /* 0x100fe200000108ae */
[----:B------:R-:W-:Y:S01]  /*4d30*/  MUFU.EX2 R123, R123 ;  /* 0x0000007b007b7308 */ /* 0x000fe20000000800 */
[--C-:B------:R-:W-:Y:S01]  /*4d40*/  FFMA.FTZ R173, R11, c[0x0][0x2d0], -R174.reuse ;  /* 0x0000b4000bad7a23 */ /* 0x100fe200000108ae */
[----:B------:R-:W-:Y:S01]  /*4d50*/  LDSM.16.MT88.4 R16, [R248+0x900] ;  /* 0x00090000f810783b */ /* 0x000fe20000004200 */
[--C-:B------:R-:W-:Y:S01]  /*4d60*/  FFMA.FTZ R172, R8, c[0x0][0x2d0], -R174.reuse ;  /* 0x0000b40008ac7a23 */ /* 0x100fe200000108ae */
[----:B-1----:R-:W-:Y:S01]  /*4d70*/  FMNMX.FTZ R21, R21, R2, !PT ;  /* 0x0000000215157209 */ /* 0x002fe20007810000 */
[----:B------:R-:W-:-:S02]  /*4d80*/  FFMA.FTZ R119, R14, c[0x0][0x2d0], -R174 ;  /* 0x0000b4000e777a23 */ /* 0x000fc400000108ae */
[----:B------:R-:W-:Y:S01]  /*4d90*/  FFMA.FTZ R116, R12, c[0x0][0x2d0], -R174 ;  /* 0x0000b4000c747a23 */ /* 0x000fe200000108ae */
[----:B------:R-:W1:Y:S01]  /*4da0*/  MUFU.EX2 R122, R122 ;  /* 0x0000007a007a7308 */ /* 0x000e620000000800 */
[----:B------:R-:W2:Y:S07]  /*4db0*/  SHFL.BFLY PT, R2, R21, 0x1, 0x1f ;  /* 0x0c201f0015027f89 */ /* 0x000eae00000e0000 */
[----:B------:R-:W-:Y:S08]  /*4dc0*/  MUFU.EX2 R121, R121 ;  /* 0x0000007900797308 */ /* 0x000ff00000000800 */
[----:B------:R-:W3:Y:S01]  /*4dd0*/  MUFU.EX2 R120, R120 ;  /* 0x0000007800787308 */ /* 0x000ee20000000800 */
[----:B-1----:R-:W-:Y:S01]  /*4de0*/  F2FP.PACK_AB R128, R122, R123 ;  /* 0x0000007b7a80723e */ /* 0x002fe200000000ff */
[----:B------:R-:W-:-:S06]  /*4df0*/  FADD.FTZ R122, R123, R122 ;  /* 0x0000007a7b7a7221 */ /* 0x000fcc0000010000 */
[----:B------:R-:W-:Y:S01]  /*4e00*/  MUFU.EX2 R119, R119 ;  /* 0x0000007700777308 */ /* 0x000fe20000000800 */
[----:B--2---:R-:W-:-:S04]  /*4e10*/  FMNMX.FTZ R2, R2, R21, !PT ;  /* 0x0000001502027209 */ /* 0x004fc80007810000 */
[C---:B------:R-:W-:Y:S01]  /*4e20*/  FSETP.NEU.FTZ.AND P0, PT, R2.reuse, -INF , PT ;  /* 0xff8000000200780b */ /* 0x040fe20003f1d000 */
[----:B------:R-:W-:Y:S01]  /*4e30*/  FMUL.FTZ R169, R2, c[0x0][0x2d0] ;  /* 0x0000b40002a97a20 */ /* 0x000fe20000410000 */
[----:B---3--:R-:W-:Y:S01]  /*4e40*/  F2FP.PACK_AB R130, R120, R121 ;  /* 0x000000797882723e */ /* 0x008fe200000000ff */
[----:B------:R-:W1:Y:S01]  /*4e50*/  MUFU.EX2 R116, R116 ;  /* 0x0000007400747308 */ /* 0x000e620000000800 */
[----:B------:R-:W-:Y:S02]  /*4e60*/  FADD.FTZ R121, R121, R122 ;  /* 0x0000007a79797221 */ /* 0x000fe40000010000 */
[----:B------:R-:W-:Y:S02]  /*4e70*/  FSEL R169, R169, RZ, P0 ;  /* 0x000000ffa9a97208 */ /* 0x000fe40000000000 */
[----:B------:R-:W-:-:S03]  /*4e80*/  PLOP3.LUT P0, PT, PT, PT, UP6, 0x40, 0x0 ;  /* 0x000000000000781c */ /* 0x000fc60003f0e868 */
[--C-:B------:R-:W-:Y:S01]  /*4e90*/  FFMA.FTZ R118, R20, c[0x0][0x2d0], -R169.reuse ;  /* 0x0000b40014767a23 */ /* 0x100fe200000108a9 */
[----:B------:R-:W-:Y:S01]  /*4ea0*/  MUFU.EX2 R173, R173 ;  /* 0x000000ad00ad7308 */ /* 0x000fe20000000800 */
[--C-:B------:R-:W-:Y:S01]  /*4eb0*/  FFMA.FTZ R117, R15, c[0x0][0x2d0], -R169.reuse ;  /* 0x0000b4000f757a23 */ /* 0x100fe200000108a9 */
[----:B------:R-:W-:Y:S01]  /*4ec0*/  LDSM.16.MT88.4 R20, [R249+0x900] ;  /* 0x00090000f914783b */ /* 0x000fe20000004200 */
[--C-:B------:R-:W-:Y:S02]  /*4ed0*/  FFMA.FTZ R175, R13, c[0x0][0x2d0], -R169.reuse ;  /* 0x0000b4000daf7a23 */ /* 0x100fe400000108a9 */
[--C-:B------:R-:W-:Y:S01]  /*4ee0*/  FFMA.FTZ R176, R10, c[0x0][0x2d0], -R169.reuse ;  /* 0x0000b4000ab07a23 */ /* 0x100fe200000108a9 */
[----:B------:R-:W-:Y:S01]  /*4ef0*/  LDSM.16.MT88.4 R12, [R250+0x2100] ;  /* 0x00210000fa0c783b */ /* 0x000fe20000004200 */
[--C-:B------:R-:W-:Y:S01]  /*4f00*/  FFMA.FTZ R171, R9, c[0x0][0x2d0], -R169.reuse ;  /* 0x0000b40009ab7a23 */ /* 0x100fe200000108a9 */
[----:B------:R-:W-:Y:S01]  /*4f10*/  MUFU.EX2 R118, R118 ;  /* 0x0000007600767308 */ /* 0x000fe20000000800 */
[--C-:B------:R-:W-:Y:S01]  /*4f20*/  FFMA.FTZ R170, R170, c[0x0][0x2d0], -R169.reuse ;  /* 0x0000b400aaaa7a23 */ /* 0x100fe200000108a9 */
[----:B------:R-:W2:Y:S01]  /*4f30*/  LDSM.16.MT88.4 R8, [R252+0x900] ;  /* 0x00090000fc08783b */ /* 0x000ea20000004200 */
[--C-:B------:R-:W-:Y:S01]  /*4f40*/  FFMA.FTZ R156, R6, c[0x0][0x2d0], -R169.reuse ;  /* 0x0000b400069c7a23 */ /* 0x100fe200000108a9 */
[----:B-1----:R-:W-:Y:S01]  /*4f50*/  F2FP.PACK_AB R4, R116, R119 ;  /* 0x000000777404723e */ /* 0x002fe200000000ff */
[----:B------:R-:W-:-:S03]  /*4f60*/  FFMA.FTZ R7, R7, c[0x0][0x2d0], -R169 ;  /* 0x0000b40007077a23 */ /* 0x000fc600000108a9 */
[----:B------:R-:W1:Y:S08]  /*4f70*/  MUFU.EX2 R117, R117 ;  /* 0x0000007500757308 */ /* 0x000e700000000800 */
[----:B------:R-:W-:Y:S08]  /*4f80*/  MUFU.EX2 R175, R175 ;  /* 0x000000af00af7308 */ /* 0x000ff00000000800 */
[----:B------:R-:W3:Y:S01]  /*4f90*/  MUFU.EX2 R176, R176 ;  /* 0x000000b000b07308 */ /* 0x000ee20000000800 */
[----:B-1----:R-:W-:-:S07]  /*4fa0*/  F2FP.PACK_AB R129, R117, R118 ;  /* 0x000000767581723e */ /* 0x002fce00000000ff */
[----:B------:R-:W1:Y:S01]  /*4fb0*/  MUFU.EX2 R172, R172 ;  /* 0x000000ac00ac7308 */ /* 0x000e620000000800 */
[----:B---3--:R-:W-:-:S07]  /*4fc0*/  F2FP.PACK_AB R131, R176, R175 ;  /* 0x000000afb083723e */ /* 0x008fce00000000ff */
[----:B------:R-:W-:Y:S01]  /*4fd0*/  MUFU.EX2 R171, R171 ;  /* 0x000000ab00ab7308 */ /* 0x000fe20000000800 */
[----:B------:R-:W-:Y:S01]  /*4fe0*/  HMMA.16816.F32 R132, R128, R136, RZ ;  /* 0x000000888084723c */ /* 0x000fe200000018ff */
[----:B-1----:R-:W-:-:S06]  /*4ff0*/  F2FP.PACK_AB R6, R172, R173 ;  /* 0x000000adac06723e */ /* 0x002fcc00000000ff */
[----:B------:R-:W1:Y:S01]  /*5000*/  MUFU.EX2 R170, R170 ;  /* 0x000000aa00aa7308 */ /* 0x000e620000000800 */
[C---:B------:R-:W-:Y:S07]  /*5010*/  HMMA.16816.F32 R136, R128.reuse, R138, RZ ;  /* 0x0000008a8088723c */ /* 0x040fee00000018ff */
[----:B------:R-:W-:Y:S01]  /*5020*/  MUFU.EX2 R3, R7 ;  /* 0x0000000700037308 */ /* 0x000fe20000000800 */
[C---:B------:R-:W-:Y:S07]  /*5030*/  HMMA.16816.F32 R36, R128.reuse, R40, RZ ;  /* 0x000000288024723c */ /* 0x040fee00000018ff */
[----:B------:R-:W3:Y:S01]  /*5040*/  MUFU.EX2 R156, R156 ;  /* 0x0000009c009c7308 */ /* 0x000ee20000000800 */
[----:B-1----:R-:W-:Y:S01]  /*5050*/  F2FP.PACK_AB R5, R170, R171 ;  /* 0x000000abaa05723e */ /* 0x002fe200000000ff */
[C---:B------:R-:W-:Y:S08]  /*5060*/  HMMA.16816.F32 R40, R128.reuse, R42, RZ ;  /* 0x0000002a8028723c */ /* 0x040ff000000018ff */
[----:B------:R-:W-:Y:S01]  /*5070*/  HMMA.16816.F32 R52, R128, R56, RZ ;  /* 0x000000388034723c */ /* 0x000fe200000018ff */
[----:B---3--:R-:W-:-:S07]  /*5080*/  F2FP.PACK_AB R7, R156, R3 ;  /* 0x000000039c07723e */ /* 0x008fce00000000ff */
[----:B------:R-:W-:Y:S08]  /*5090*/  HMMA.16816.F32 R56, R128, R58, RZ ;  /* 0x0000003a8038723c */ /* 0x000ff000000018ff */
[C---:B--2---:R-:W-:Y:S08]  /*50a0*/  HMMA.16816.F32 R132, R4.reuse, R8, R132 ;  /* 0x000000080484723c */ /* 0x044ff00000001884 */
[----:B------:R-:W-:Y:S01]  /*50b0*/  HMMA.16816.F32 R136, R4, R10, R136 ;  /* 0x0000000a0488723c */ /* 0x000fe20000001888 */
[----:B------:R-:W1:Y:S07]  /*50c0*/  LDSM.16.MT88.4 R8, [R252+0x2100] ;  /* 0x00210000fc08783b */ /* 0x000e6e0000004200 */
[C---:B------:R-:W-:Y:S08]  /*50d0*/  HMMA.16816.F32 R44, R128.reuse, R48, RZ ;  /* 0x00000030802c723c */ /* 0x040ff000000018ff */
[C---:B------:R-:W-:Y:S08]  /*50e0*/  HMMA.16816.F32 R48, R128.reuse, R50, RZ ;  /* 0x000000328030723c */ /* 0x040ff000000018ff */
[----:B------:R-:W-:Y:S08]  /*50f0*/  HMMA.16816.F32 R84, R128, R88, RZ ;  /* 0x000000588054723c */ /* 0x000ff000000018ff */
[C---:B------:R-:W-:Y:S08]  /*5100*/  HMMA.16816.F32 R44, R4.reuse, R12, R44 ;  /* 0x0000000c042c723c */ /* 0x040ff0000000182c */
[C---:B------:R-:W-:Y:S01]  /*5110*/  HMMA.16816.F32 R48, R4.reuse, R14, R48 ;  /* 0x0000000e0430723c */ /* 0x040fe20000001830 */
[----:B------:R-:W2:Y:S07]  /*5120*/  LDSM.16.MT88.4 R12, [R248+0x2100] ;  /* 0x00210000f80c783b */ /* 0x000eae0000004200 */
[C---:B-1----:R-:W-:Y:S08]  /*5130*/  HMMA.16816.F32 R36, R4.reuse, R8, R36 ;  /* 0x000000080424723c */ /* 0x042ff00000001824 */
[----:B------:R-:W-:Y:S01]  /*5140*/  HMMA.16816.F32 R40, R4, R10, R40 ;  /* 0x0000000a0428723c */ /* 0x000fe20000001828 */
[----:B------:R-:W1:Y:S07]  /*5150*/  LDSM.16.MT88.4 R8, [R249+0x2100] ;  /* 0x00210000f908783b */ /* 0x000e6e0000004200 */
[C---:B------:R-:W-:Y:S08]  /*5160*/  HMMA.16816.F32 R88, R128.reuse, R90, RZ ;  /* 0x0000005a8058723c */ /* 0x040ff000000018ff */
[C---:B------:R-:W-:Y:S08]  /*5170*/  HMMA.16816.F32 R60, R128.reuse, R64, RZ ;  /* 0x00000040803c723c */ /* 0x040ff000000018ff */
[C---:B------:R-:W-:Y:S08]  /*5180*/  HMMA.16816.F32 R64, R128.reuse, R66, RZ ;  /* 0x000000428040723c */ /* 0x040ff000000018ff */
[----:B------:R-:W-:Y:S08]  /*5190*/  HMMA.16816.F32 R100, R128, R104, RZ ;  /* 0x000000688064723c */ /* 0x000ff000000018ff */
[C---:B--2---:R-:W-:Y:S08]  /*51a0*/  HMMA.16816.F32 R60, R4.reuse, R12, R60 ;  /* 0x0000000c043c723c */ /* 0x044ff0000000183c */
[C---:B-1----:R-:W-:Y:S08]  /*51b0*/  HMMA.16816.F32 R52, R4.reuse, R8, R52 ;  /* 0x000000080434723c */ /* 0x042ff00000001834 */
[C---:B------:R-:W-:Y:S01]  /*51c0*/  HMMA.16816.F32 R56, R4.reuse, R10, R56 ;  /* 0x0000000a0438723c */ /* 0x040fe20000001838 */
[----:B------:R-:W1:Y:S07]  /*51d0*/  LDSM.16.MT88.4 R8, [R249+0x3900] ;  /* 0x00390000f908783b */ /* 0x000e6e0000004200 */
[----:B------:R-:W-:Y:S01]  /*51e0*/  HMMA.16816.F32 R64, R4, R14, R64 ;  /* 0x0000000e0440723c */ /* 0x000fe20000001840 */
[----:B------:R-:W2:Y:S07]  /*51f0*/  LDSM.16.MT88.4 R12, [R248+0x3900] ;  /* 0x00390000f80c783b */ /* 0x000eae0000004200 */
[C---:B------:R-:W-:Y:S08]  /*5200*/  HMMA.16816.F32 R104, R128.reuse, R106, RZ ;  /* 0x0000006a8068723c */ /* 0x040ff000000018ff */
[C---:B------:R-:W-:Y:S08]  /*5210*/  HMMA.16816.F32 R92, R128.reuse, R96, RZ ;  /* 0x00000060805c723c */ /* 0x040ff000000018ff */
[C---:B------:R-:W-:Y:S08]  /*5220*/  HMMA.16816.F32 R96, R128.reuse, R98, RZ ;  /* 0x000000628060723c */ /* 0x040ff000000018ff */
[----:B------:R-:W-:Y:S08]  /*5230*/  HMMA.16816.F32 R108, R128, R112, RZ ;  /* 0x00000070806c723c */ /* 0x000ff000000018ff */
[C---:B-1----:R-:W-:Y:S08]  /*5240*/  HMMA.16816.F32 R84, R4.reuse, R8, R84 ;  /* 0x000000080454723c */ /* 0x042ff00000001854 */
[C---:B------:R-:W-:Y:S01]  /*5250*/  HMMA.16816.F32 R88, R4.reuse, R10, R88 ;  /* 0x0000000a0458723c */ /* 0x040fe20000001858 */
[----:B------:R-:W1:Y:S07]  /*5260*/  LDSM.16.MT88.4 R8, [R252+0x5100] ;  /* 0x00510000fc08783b */ /* 0x000e6e0000004200 */
[----:B--2---:R-:W-:Y:S07]  /*5270*/  HMMA.16816.F32 R96, R4, R14, R96 ;  /* 0x0000000e0460723c */ /* 0x004fee0000001860 */
[----:B------:R-:W-:Y:S01]  /*5280*/  FADD.FTZ R14, R120, R121 ;  /* 0x00000079780e7221 */ /* 0x000fe20000010000 */
[----:B------:R-:W-:Y:S01]  /*5290*/  HMMA.16816.F32 R112, R128, R114, RZ ;  /* 0x000000728070723c */ /* 0x000fe200000018ff */
[----:B------:R-:W2:Y:S02]  /*52a0*/  LDSM.16.MT88.4 R120, [R249+0x4900] ;  /* 0x00490000f978783b */ /* 0x000ea40000004200 */
[----:B------:R-:W-:-:S04]  /*52b0*/  FADD.FTZ R14, R119, R14 ;  /* 0x0000000e770e7221 */ /* 0x000fc80000010000 */
[----:B------:R-:W-:Y:S01]  /*52c0*/  FADD.FTZ R14, R116, R14 ;  /* 0x0000000e740e7221 */ /* 0x000fe20000010000 */
[----:B------:R-:W-:Y:S03]  /*52d0*/  HMMA.16816.F32 R28, R128, R32, RZ ;  /* 0x00000020801c723c */ /* 0x000fe600000018ff */
[----:B------:R-:W-:-:S04]  /*52e0*/  FADD.FTZ R173, R173, R14 ;  /* 0x0000000eadad7221 */ /* 0x000fc80000010000 */
[----:B------:R-:W-:Y:S01]  /*52f0*/  FADD.FTZ R173, R172, R173 ;  /* 0x000000adacad7221 */ /* 0x000fe20000010000 */
[----:B------:R-:W-:Y:S07]  /*5300*/  HMMA.16816.F32 R92, R4, R12, R92 ;  /* 0x0000000c045c723c */ /* 0x000fee000000185c */
[----:B------:R-:W-:Y:S01]  /*5310*/  FADD.FTZ R12, R118, R117 ;  /* 0x00000075760c7221 */ /* 0x000fe20000010000 */
[----:B------:R-:W-:Y:S01]  /*5320*/  HMMA.16816.F32 R32, R128, R34, RZ ;  /* 0x000000228020723c */ /* 0x000fe200000018ff */
[----:B------:R-:W-:-:S02]  /*5330*/  FFMA.FTZ R13, R126, c[0x0][0x2d0], -R174 ;  /* 0x0000b4007e0d7a23 */ /* 0x000fc400000108ae */
[----:B------:R-:W-:Y:S02]  /*5340*/  FADD.FTZ R175, R175, R12 ;  /* 0x0000000cafaf7221 */ /* 0x000fe40000010000 */
[----:B------:R-:W-:Y:S02]  /*5350*/  FFMA.FTZ R12, R127, c[0x0][0x2d0], -R174 ;  /* 0x0000b4007f0c7a23 */ /* 0x000fe400000108ae */
[----:B------:R-:W-:Y:S01]  /*5360*/  FADD.FTZ R176, R176, R175 ;  /* 0x000000afb0b07221 */ /* 0x000fe20000010000 */
[----:B-1----:R-:W-:Y:S03]  /*5370*/  HMMA.16816.F32 R100, R4, R8, R100 ;  /* 0x000000080464723c */ /* 0x002fe60000001864 */
[----:B------:R-:W-:-:S04]  /*5380*/  FADD.FTZ R176, R171, R176 ;  /* 0x000000b0abb07221 */ /* 0x000fc80000010000 */
[----:B------:R-:W-:Y:S01]  /*5390*/  FADD.FTZ R170, R170, R176 ;  /* 0x000000b0aaaa7221 */ /* 0x000fe20000010000 */
[----:B------:R-:W-:Y:S01]  /*53a0*/  HMMA.16816.F32 R104, R4, R10, R104 ;  /* 0x0000000a0468723c */ /* 0x000fe20000001868 */
[----:B------:R-:W1:Y:S02]  /*53b0*/  LDSM.16.MT88.4 R8, [R250+0x5100] ;  /* 0x00510000fa08783b */ /* 0x000e640000004200 */
[----:B------:R-:W-:-:S04]  /*53c0*/  FADD.FTZ R170, R3, R170 ;  /* 0x000000aa03aa7221 */ /* 0x000fc80000010000 */
[----:B------:R-:W-:Y:S01]  /*53d0*/  FADD.FTZ R156, R156, R170 ;  /* 0x000000aa9c9c7221 */ /* 0x000fe20000010000 */
[C---:B--2---:R-:W-:Y:S08]  /*53e0*/  HMMA.16816.F32 R116, R128.reuse, R120, RZ ;  /* 0x000000788074723c */ /* 0x044ff000000018ff */
        /* <DEDUP_REMOVED lines=8> */
[C---:B------:R-:W-:Y:S08]  /*5470*/  HMMA.16816.F32 R148, R128.reuse, R152, RZ ;  /* 0x000000988094723c */ /* 0x040ff000000018ff */
[----:B------:R-:W-:Y:S08]  /*5480*/  HMMA.16816.F32 R152, R128, R154, RZ ;  /* 0x0000009a8098723c */ /* 0x000ff000000018ff */
[----:B--2---:R-:W-:Y:S07]  /*5490*/  HMMA.16816.F32 R76, R4, R16, R76 ;  /* 0x00000010044c723c */ /* 0x004fee000000184c */
[--C-:B------:R-:W-:Y:S01]  /*54a0*/  FFMA.FTZ R17, R125, c[0x0][0x2d0], -R174.reuse ;  /* 0x0000b4007d117a23 */ /* 0x100fe200000108ae */
[----:B------:R-:W-:Y:S01]  /*54b0*/  HMMA.16816.F32 R140, R128, R144, RZ ;  /* 0x00000090808c723c */ /* 0x000fe200000018ff */
[----:B------:R-:W-:-:S04]  /*54c0*/  FFMA.FTZ R16, R124, c[0x0][0x2d0], -R174 ;  /* 0x0000b4007c107a23 */ /* 0x000fc800000108ae */
[----:B------:R-:W-:Y:S03]  /*54d0*/  MUFU.EX2 R17, R17 ;  /* 0x0000001100117308 */ /* 0x000fe60000000800 */
[----:B------:R-:W-:Y:S05]  /*54e0*/  HMMA.16816.F32 R68, R128, R72, RZ ;  /* 0x000000488044723c */ /* 0x000fea00000018ff */
[----:B------:R-:W-:Y:S03]  /*54f0*/  MUFU.EX2 R16, R16 ;  /* 0x0000001000107308 */ /* 0x000fe60000000800 */
[C---:B-1----:R-:W-:Y:S08]  /*5500*/  HMMA.16816.F32 R116, R4.reuse, R8, R116 ;  /* 0x000000080474723c */ /* 0x042ff00000001874 */
[----:B------:R-:W-:Y:S01]  /*5510*/  HMMA.16816.F32 R120, R4, R10, R120 ;  /* 0x0000000a0478723c */ /* 0x000fe20000001878 */
[----:B------:R-:W1:Y:S07]  /*5520*/  LDSM.16.MT88.4 R8, [R248+0x4900] ;  /* 0x00490000f808783b */ /* 0x000e6e0000004200 */
[C---:B------:R-:W-:Y:S08]  /*5530*/  HMMA.16816.F32 R144, R128.reuse, R146, RZ ;  /* 0x000000928090723c */ /* 0x040ff000000018ff */
[C---:B------:R-:W-:Y:S08]  /*5540*/  HMMA.16816.F32 R72, R128.reuse, R74, RZ ;  /* 0x0000004a8048723c */ /* 0x040ff000000018ff */
[----:B------:R-:W-:Y:S08]  /*5550*/  HMMA.16816.F32 R80, R128, R82, RZ ;  /* 0x000000528050723c */ /* 0x000ff000000018ff */
[C---:B------:R-:W-:Y:S08]  /*5560*/  HMMA.16816.F32 R148, R4.reuse, R20, R148 ;  /* 0x000000140494723c */ /* 0x040ff00000001894 */
[----:B------:R-:W-:Y:S01]  /*5570*/  HMMA.16816.F32 R152, R4, R22, R152 ;  /* 0x000000160498723c */ /* 0x000fe20000001898 */
[----:B------:R-:W2:Y:S07]  /*5580*/  LDSM.16.MT88.4 R20, [R252+0x3900] ;  /* 0x00390000fc14783b */ /* 0x000eae0000004200 */
[C---:B-1----:R-:W-:Y:S08]  /*5590*/  HMMA.16816.F32 R124, R128.reuse, R8, RZ ;  /* 0x00000008807c723c */ /* 0x042ff000000018ff */
[----:B------:R-:W-:Y:S01]  /*55a0*/  HMMA.16816.F32 R128, R128, R10, RZ ;  /* 0x0000000a8080723c */ /* 0x000fe200000018ff */
[----:B------:R-:W1:Y:S07]  /*55b0*/  LDSM.16.MT88.4 R8, [R248+0x5100] ;  /* 0x00510000f808783b */ /* 0x000e6e0000004200 */
[C---:B------:R-:W-:Y:S08]  /*55c0*/  HMMA.16816.F32 R140, R4.reuse, R24, R140 ;  /* 0x00000018048c723c */ /* 0x040ff0000000188c */
[C---:B------:R-:W-:Y:S08]  /*55d0*/  HMMA.16816.F32 R144, R4.reuse, R26, R144 ;  /* 0x0000001a0490723c */ /* 0x040ff00000001890 */
[C---:B------:R-:W-:Y:S07]  /*55e0*/  HMMA.16816.F32 R80, R4.reuse, R18, R80 ;  /* 0x000000120450723c */ /* 0x040fee0000001850 */
[--C-:B------:R-:W-:Y:S01]  /*55f0*/  FFMA.FTZ R18, R168, c[0x0][0x2d0], -R169.reuse ;  /* 0x0000b400a8127a23 */ /* 0x100fe200000108a9 */
[----:B--2---:R-:W-:Y:S01]  /*5600*/  HMMA.16816.F32 R68, R4, R20, R68 ;  /* 0x000000140444723c */ /* 0x004fe20000001844 */
[----:B------:R-:W-:-:S04]  /*5610*/  FFMA.FTZ R19, R159, c[0x0][0x2d0], -R169 ;  /* 0x0000b4009f137a23 */ /* 0x000fc800000108a9 */
[----:B------:R-:W2:Y:S02]  /*5620*/  MUFU.EX2 R18, R18 ;  /* 0x0000001200127308 */ /* 0x000ea40000000800 */
[--C-:B------:R-:W-:Y:S01]  /*5630*/  FFMA.FTZ R21, R158, c[0x0][0x2d0], -R169.reuse ;  /* 0x0000b4009e157a23 */ /* 0x100fe200000108a9 */
[----:B------:R-:W-:Y:S01]  /*5640*/  HMMA.16816.F32 R72, R4, R22, R72 ;  /* 0x000000160448723c */ /* 0x000fe20000001848 */
[----:B------:R-:W-:-:S04]  /*5650*/  FFMA.FTZ R20, R157, c[0x0][0x2d0], -R169 ;  /* 0x0000b4009d147a23 */ /* 0x000fc800000108a9 */
[----:B------:R-:W3:Y:S03]  /*5660*/  MUFU.EX2 R19, R19 ;  /* 0x0000001300137308 */ /* 0x000ee60000000800 */
[C---:B-1----:R-:W-:Y:S05]  /*5670*/  HMMA.16816.F32 R124, R4.reuse, R8, R124 ;  /* 0x00000008047c723c */ /* 0x042fea000000187c */
[----:B------:R-:W-:Y:S01]  /*5680*/  MUFU.EX2 R21, R21 ;  /* 0x0000001500157308 */ /* 0x000fe20000000800 */
[----:B--2---:R-:W-:Y:S02]  /*5690*/  FADD.FTZ R156, R18, R156 ;  /* 0x0000009c129c7221 */ /* 0x004fe40000010000 */
[----:B------:R-:W-:Y:S01]  /*56a0*/  HMMA.16816.F32 R128, R4, R10, R128 ;  /* 0x0000000a0480723c */ /* 0x000fe20000001880 */
[----:B------:R-:W1:Y:S04]  /*56b0*/  LDSM.16.MT88.4 R8, [R250+0x1100] ;  /* 0x00110000fa08783b */ /* 0x000e680000004200 */
[----:B------:R-:W2:Y:S01]  /*56c0*/  MUFU.EX2 R4, R12 ;  /* 0x0000000c00047308 */ /* 0x000ea20000000800 */
[----:B---3--:R-:W-:Y:S01]  /*56d0*/  FADD.FTZ R156, R19, R156 ;  /* 0x0000009c139c7221 */ /* 0x008fe20000010000 */
[----:B------:R-:W-:-:S06]  /*56e0*/  F2FP.PACK_AB R6, R16, R17 ;  /* 0x000000111006723e */ /* 0x000fcc00000000ff */
[----:B------:R3:W4:Y:S08]  /*56f0*/  MUFU.EX2 R5, R13 ;  /* 0x0000000d00057308 */ /* 0x0007300000000800 */
[----:B------:R-:W1:Y:S01]  /*5700*/  MUFU.EX2 R20, R20 ;  /* 0x0000001400147308 */ /* 0x000e620000000800 */
[----:B--2---:R-:W-:Y:S01]  /*5710*/  FADD.FTZ R3, R4, R173 ;  /* 0x000000ad04037221 */ /* 0x004fe20000010000 */
[----:B---3--:R-:W2:Y:S03]  /*5720*/  LDSM.16.MT88.4 R12, [R252+0x1100] ;  /* 0x00110000fc0c783b */ /* 0x008ea60000004200 */
[C---:B----4-:R-:W-:Y:S01]  /*5730*/  FADD.FTZ R3, R5.reuse, R3 ;  /* 0x0000000305037221 */ /* 0x050fe20000010000 */
[----:B------:R-:W-:-:S02]  /*5740*/  F2FP.PACK_AB R4, R5, R4 ;  /* 0x000000040504723e */ /* 0x000fc400000000ff */
[----:B------:R-:W-:Y:S01]  /*5750*/  F2FP.PACK_AB R5, R19, R18 ;  /* 0x000000121305723e */ /* 0x000fe200000000ff */
[----:B------:R-:W-:Y:S01]  /*5760*/  FADD.FTZ R3, R17, R3 ;  /* 0x0000000311037221 */ /* 0x000fe20000010000 */
[----:B-1----:R-:W-:Y:S01]  /*5770*/  F2FP.PACK_AB R7, R20, R21 ;  /* 0x000000151407723e */ /* 0x002fe200000000ff */
[----:B------:R-:W-:-:S06]  /*5780*/  FADD.FTZ R21, R21, R156 ;  /* 0x0000009c15157221 */ /* 0x000fcc0000010000 */
[C---:B------:R-:W-:Y:S08]  /*5790*/  HMMA.16816.F32 R140, R4.reuse, R8, R140 ;  /* 0x00000008048c723c */ /* 0x040ff0000000188c */
        /* <DEDUP_REMOVED lines=43> */
[C---:B--2---:R-:W-:Y:S08]  /*5a50*/  HMMA.16816.F32 R116, R4.reuse, R12, R116 ;  /* 0x0000000c0474723c */ /* 0x044ff00000001874 */
[----:B------:R-:W-:Y:S07]  /*5a60*/  HMMA.16816.F32 R120, R4, R14, R120 ;  /* 0x0000000e0478723c */ /* 0x000fee0000001878 */
[----:B------:R-:W-:-:S02]  /*5a70*/  FADD.FTZ R4, R16, R3 ;  /* 0x0000000310047221 */ /* 0x000fc40000010000 */
[----:B------:R-:W-:-:S03]  /*5a80*/  FADD.FTZ R3, R20, R21 ;  /* 0x0000001514037221 */ /* 0x000fc60000010000 */
[----:B------:R1:W-:Y:S04]  /*5a90*/  STL [R1+0x44], R4 ;  /* 0x0000440401007387 */ /* 0x0003e80000100800 */
[----:B------:R1:W-:Y:S01]  /*5aa0*/  STL [R1+0x40], R3 ;  /* 0x0000400301007387 */ /* 0x0003e20000100800 */
[----:B------:R-:W-:Y:S05]  /*5ab0*/  @P0 BRA `(.L_x_402) ;  /* 0x0000018000000947 */ /* 0x000fea0003800000 */
[----:B------:R-:W-:Y:S01]  /*5ac0*/  ISETP.LT.AND P0, PT, RZ, UR4, PT ;  /* 0x00000004ff007c0c */ /* 0x000fe2000bf01270 */
[----:B------:R-:W-:-:S12]  /*5ad0*/  UIADD3 UR26, UR4, -0x1, URZ ;  /* 0xffffffff041a7890 */ /* 0x000fd8000fffe03f */
[----:B------:R-:W-:Y:S05]  /*5ae0*/  @P0 BRA `(.L_x_403) ;  /* 0x000000a000000947 */ /* 0x000fea0003800000 */
[----:B------:R-:W-:Y:S02]  /*5af0*/  UMOV UR26, 0x1 ;  /* 0x00000001001a7882 */ /* 0x000fe40000000000 */
        /* <DEDUP_REMOVED lines=9> */
.L_x_403:
[----:B------:R-:W-:Y:S02]  /*5b90*/  UMOV UR5, 0x1 ;  /* 0x0000000100057882 */ /* 0x000fe40000000000 */
[----:B------:R-:W-:Y:S02]  /*5ba0*/  ULDC UR4, c[0x0][0x32c] ;  /* 0x0000cb0000047ab9 */ /* 0x000fe40000000800 */
[----:B------:R-:W-:-:S03]  /*5bb0*/  UISETP.NE.AND UP0, UPT, UR5, UR4, UPT ;  /* 0x000000040500728c */ /* 0x000fc6000bf05270 */
[----:B------:R-:W-:Y:S02]  /*5bc0*/  ULDC.64 UR4, c[0x0][0x330] ;  /* 0x0000cc0000047ab9 */ /* 0x000fe40000000a00 */
[----:B------:R-:W-:-:S07]  /*5bd0*/  UIMAD.WIDE.U32 UR28, UR26, UR4, URZ ;  /* 0x000000041a1c72a5 */ /* 0x000fce000f8e003f */
[----:B------:R-:W-:Y:S02]  /*5be0*/  @UP0 UMOV UR27, UR29 ;  /* 0x0000001d001b0c82 */ /* 0x000fe40008000000 */
[----:B------:R-:W-:Y:S02]  /*5bf0*/  @UP0 USHF.R.U32.HI UR26, URZ, UR5, UR27 ;  /* 0x000000053f1a0299 */ /* 0x000fe4000801161b */
.L_x_404:
[----:B------:R-:W-:Y:S02]  /*5c00*/  ULDC UR4, c[0x0][0x32c] ;  /* 0x0000cb0000047ab9 */ /* 0x000fe40000000800 */
[----:B------:R-:W-:-:S04]  /*5c10*/  UIMAD UR4, UR26, UR4, UR4 ;  /* 0x000000041a0472a4 */ /* 0x000fc8000f8e0204 */
[----:B------:R-:W-:-:S04]  /*5c20*/  UISETP.LT.AND UP0, UPT, UR25, UR4, UPT ;  /* 0x000000041900728c */ /* 0x000fc8000bf01270 */
[----:B------:R-:W-:-:S04]  /*5c30*/  USEL UR25, UR25, UR4, UP0 ;  /* 0x0000000419197287 */ /* 0x000fc80008000000 */
.L_x_402:
[----:B------:R-:W-:-:S04]  /*5c40*/  UIMAD.WIDE UR4, UR25, 0x2aaaaaab, URZ ;  /* 0x2aaaaaab190478a5 */ /* 0x000fc8000f8e023f */
[----:B------:R-:W-:-:S04]  /*5c50*/  USHF.R.U32.HI UR4, URZ, 0x1f, UR5 ;  /* 0x0000001f3f047899 */ /* 0x000fc80008011605 */
[----:B------:R-:W-:-:S04]  /*5c60*/  ULEA.HI.SX32 UR4, UR5, UR4, 0x1d ;  /* 0x0000000405047291 */ /* 0x000fc8000f8fea3f */
[----:B------:R-:W-:-:S04]  /*5c70*/  UISETP.LT.AND UP0, UPT, UR8, UR4, UPT ;  /* 0x000000040800728c */ /* 0x000fc8000bf01270 */
[----:B------:R-:W-:-:S04]  /*5c80*/  USEL UR4, UR8, UR4, !UP0 ;  /* 0x0000000408047287 */ /* 0x000fc8000c000000 */
[----:B------:R-:W-:-:S06]  /*5c90*/  UISETP.GE.AND UP0, UPT, UR24, UR4, UPT ;  /* 0x000000041800728c */ /* 0x000fcc000bf06270 */
[----:B------:R-:W-:-:S13]  /*5ca0*/  PLOP3.LUT P0, PT, PT, PT, UP0, 0x40, 0x0 ;  /* 0x000000000000781c */ /* 0x000fda0003f0e808 */
[----:B------:R-:W-:Y:S05]  /*5cb0*/  @P0 BRA `(.L_x_405) ;  /* 0x00003f8000000947 */ /* 0x000fea0003800000 */
[----:B------:R-:W2:Y:S04]  /*5cc0*/  LDL R5, [R1+0x24] ;  /* 0x0000240001057983 */ /* 0x000ea80000100800 */
[----:B-1----:R-:W3:Y:S04]  /*5cd0*/  LDL R4, [R1+0x30] ;  /* 0x0000300001047983 */ /* 0x002ee80000100800 */
[----:B------:R-:W4:Y:S04]  /*5ce0*/  LDL R3, [R1+0x18] ;  /* 0x0000180001037983 */ /* 0x000f280000100800 */
[----:B------:R-:W5:Y:S01]  /*5cf0*/  LDL R7, [R1+0x3c] ;  /* 0x00003c0001077983 */ /* 0x000f620000100800 */
[----:B------:R-:W-:Y:S01]  /*5d00*/  MOV R156, R2 ;  /* 0x00000002009c7202 */ /* 0x000fe20000000f00 */
[----:B------:R-:W-:Y:S01]  /*5d10*/  UMOV UR5, UR24 ;  /* 0x0000001800057c82 */ /* 0x000fe20008000000 */
[----:B--2---:R-:W-:Y:S01]  /*5d20*/  IMAD.MOV.U32 R6, RZ, RZ, R5 ;  /* 0x000000ffff067224 */ /* 0x004fe200078e0005 */
[----:B---3--:R-:W-:Y:S01]  /*5d30*/  MOV R5, R4 ;  /* 0x0000000400057202 */ /* 0x008fe20000000f00 */
[----:B----4-:R-:W-:-:S02]  /*5d40*/  IMAD.MOV.U32 R4, RZ, RZ, R3 ;  /* 0x000000ffff047224 */ /* 0x010fc400078e0003 */
[----:B------:R-:W-:Y:S01]  /*5d50*/  IMAD.MOV.U32 R3, RZ, RZ, R0 ;  /* 0x000000ffff037224 */ /* 0x000fe200078e0000 */
[C---:B-----5:R-:W-:Y:S02]  /*5d60*/  SHF.L.U64.HI R0, R6.reuse, 0x1, R7 ;  /* 0x0000000106007819 */ /* 0x060fe40000010207 */
[----:B------:R-:W-:Y:S02]  /*5d70*/  SHF.L.U32 R6, R6, 0x1, RZ ;  /* 0x0000000106067819 */ /* 0x000fe400000006ff */
[C---:B------:R-:W-:Y:S01]  /*5d80*/  SHF.L.U64.HI R2, R4.reuse, 0x1, R5 ;  /* 0x0000000104027819 */ /* 0x040fe20000010205 */
[----:B------:R1:W-:Y:S04]  /*5d90*/  STL [R1+0x48], R0 ;  /* 0x0000480001007387 */ /* 0x0003e80000100800 */
[----:B------:R2:W-:Y:S04]  /*5da0*/  STL [R1+0x4c], R6 ;  /* 0x00004c0601007387 */ /* 0x0005e80000100800 */
[----:B------:R2:W-:Y:S01]  /*5db0*/  STL [R1+0x50], R2 ;  /* 0x0000500201007387 */ /* 0x0005e20000100800 */
[----:B-1----:R-:W-:-:S05]  /*5dc0*/  IMAD.SHL.U32 R0, R4, 0x2, RZ ;  /* 0x0000000204007824 */ /* 0x002fca00078e00ff */
[----:B------:R2:W-:Y:S02]  /*5dd0*/  STL [R1+0x54], R0 ;  /* 0x0000540001007387 */ /* 0x0005e40000100800 */
.L_x_418:
[----:B--2---:R-:W2:Y:S01]  /*5de0*/  LDL R2, [R1+0x4] ;  /* 0x0000040001027983 */ /* 0x004ea20000100800 */
[----:B------:R-:W-:Y:S04]  /*5df0*/  DEPBAR.LE SB0, 0x0 ;  /* 0x000080000000791a */ /* 0x000fe80000000000 */
[----:B------:R-:W3:Y:S01]  /*5e00*/  LDL R0, [R1] ;  /* 0x0000000001007983 */ /* 0x000ee20000100800 */
[----:B------:R-:W-:Y:S03]  /*5e10*/  UISETP.GT.AND UP0, UPT, UR8, UR5, UPT ;  /* 0x000000050800728c */ /* 0x000fe6000bf04270 */
[----:B------:R-:W-:Y:S03]  /*5e20*/  BAR.SYNC.DEFER_BLOCKING 0x0 ;  /* 0x0000000000007b1d */ /* 0x000fe60000010000 */
[----:B------:R-:W-:Y:S03]  /*5e30*/  PLOP3.LUT P0, PT, PT, PT, UP0, 0x80, 0x0 ;  /* 0x000000000000781c */ /* 0x000fe60003f0f008 */
[----:B------:R1:W4:Y:S04]  /*5e40*/  LDSM.16.M88.4 R172, [R247] ;  /* 0x00000000f7ac783b */ /* 0x0003280000000200 */
[----:B------:R1:W1:Y:S04]  /*5e50*/  LDSM.16.M88.4 R176, [R246] ;  /* 0x00000000f6b0783b */ /* 0x0002680000000200 */
[----:B--2---:R2:W1:Y:S04]  /*5e60*/  LDSM.16.M88.4 R8, [R2+0x10100] ;  /* 0x010100000208783b */ /* 0x0044680000000200 */
[----:B------:R2:W1:Y:S04]  /*5e70*/  LDSM.16.M88.4 R16, [R2+0x10900] ;  /* 0x010900000210783b */ /* 0x0004680000000200 */
[----:B------:R2:W1:Y:S04]  /*5e80*/  LDSM.16.M88.4 R24, [R2+0x11100] ;  /* 0x011100000218783b */ /* 0x0004680000000200 */
[----:B---3--:R2:W3:Y:S01]  /*5e90*/  LDSM.16.M88.4 R168, [R0] ;  /* 0x0000000000a8783b */ /* 0x0084e20000000200 */
[----:B------:R-:W-:-:S05]  /*5ea0*/  @P0 BRA `(.L_x_406) ;  /* 0x000004b000000947 */ /* 0x000fca0003800000 */
[----:B--2-4-:R-:W2:Y:S01]  /*5eb0*/  LDL R0, [R1+0xc] ;  /* 0x00000c0001007983 */ /* 0x014ea20000100800 */
[----:B------:R-:W-:Y:S03]  /*5ec0*/  BSSY B0, `(.L_x_406) ;  /* 0x0000049000007945 */ /* 0x000fe60003800000 */
[----:B------:R-:W4:Y:S04]  /*5ed0*/  LDL R12, [R1+0x8] ;  /* 0x00000800010c7983 */ /* 0x000f280000100800 */
[----:B------:R-:W5:Y:S04]  /*5ee0*/  LDL R7, [R1+0x24] ;  /* 0x0000240001077983 */ /* 0x000f680000100800 */
[----:B---3--:R-:W3:Y:S04]  /*5ef0*/  LDL R158, [R1+0x4c] ;  /* 0x00004c00019e7983 */ /* 0x008ee80000100800 */
        /* <DEDUP_REMOVED lines=8> */
[----:B--2---:R-:W-:Y:S01]  /*5f80*/  IMAD.WIDE.U32 R4, R0, c[0x0][0x208], RZ ;  /* 0x0000820000047a25 */ /* 0x004fe200078e00ff */
[----:B------:R-:W-:Y:S05]  /*5f90*/  SHF.R.S32.HI R2, RZ, 0x1f, R0 ;  /* 0x0000001fff027819 */ /* 0x000fea0000011400 */
[----:B------:R-:W-:Y:S01]  /*5fa0*/  IMAD R2, R2, c[0x0][0x208], RZ ;  /* 0x0000820002027a24 */ /* 0x000fe200078e02ff */
[----:B-----5:R-:W-:Y:S03]  /*5fb0*/  ISETP.GE.AND P1, PT, R7, c[0x0][0x1d4], PT ;  /* 0x0000750007007a0c */ /* 0x020fe60003f26270 */
[----:B------:R-:W-:Y:S01]  /*5fc0*/  IMAD R2, R0, c[0x0][0x20c], R2 ;  /* 0x0000830000027a24 */ /* 0x000fe200078e0202 */
[----:B----4-:R-:W-:Y:S03]  /*5fd0*/  SHF.R.S32.HI R0, RZ, 0x1f, R12 ;  /* 0x0000001fff007819 */ /* 0x010fe6000001140c */
[----:B------:R-:W-:Y:S02]  /*5fe0*/  IMAD.IADD R5, R5, 0x1, R2 ;  /* 0x0000000105057824 */ /* 0x000fe400078e0202 */
[----:B------:R-:W-:Y:S02]  /*5ff0*/  IMAD R0, R0, c[0x0][0x218], RZ ;  /* 0x0000860000007a24 */ /* 0x000fe400078e02ff */
[C---:B------:R-:W-:Y:S04]  /*6000*/  IMAD.WIDE.U32 R4, R12.reuse, c[0x0][0x218], R4 ;  /* 0x000086000c047a25 */ /* 0x040fe800078e0004 */
[----:B------:R-:W-:Y:S01]  /*6010*/  IMAD R0, R12, c[0x0][0x21c], R0 ;  /* 0x000087000c007a24 */ /* 0x000fe200078e0200 */
[----:B------:R-:W-:Y:S04]  /*6020*/  IADD3 R15, P0, R4, UR14, RZ ;  /* 0x0000000e040f7c10 */ /* 0x000fe8000ff1e0ff */
[----:B------:R-:W-:Y:S02]  /*6030*/  IADD3.X R4, R5, UR16, R0, P0, !PT ;  /* 0x0000001005047c10 */ /* 0x000fe400087fe400 */
[C---:B------:R-:W-:Y:S04]  /*6040*/  LEA R0, P0, R15.reuse, c[0x0][0x1f8], 0x1 ;  /* 0x00007e000f007a11 */ /* 0x040fe800078008ff */
[----:B------:R-:W-:Y:S01]  /*6050*/  LEA.HI.X R15, R15, c[0x0][0x1fc], R4, 0x1, P0 ;  /* 0x00007f000f0f7a11 */ /* 0x000fe200000f0c04 */
[----:B------:R-:W2:Y:S01]  /*6060*/  SHFL.IDX PT, R12, R0, RZ, 0x181f ;  /* 0x00181fff000c7589 */ /* 0x000ea200000e0000 */
[----:B---3--:R-:W-:Y:S03]  /*6070*/  SHF.L.U64.HI R2, R6, 0x1, R20 ;  /* 0x0000000106027819 */ /* 0x008fe60000010214 */
[----:B------:R-:W3:Y:S01]  /*6080*/  SHFL.IDX PT, R7, R15, RZ, 0x181f ;  /* 0x00181fff0f077589 */ /* 0x000ee200000e0000 */
[C---:B--2---:R-:W-:Y:S05]  /*6090*/  IADD3 R4, P0, R12.reuse, R158, RZ ;  /* 0x0000009e0c047210 */ /* 0x044fea0007f1e0ff */
[C---:B---3--:R-:W-:Y:S05]  /*60a0*/  IMAD.X R5, R7.reuse, 0x1, R157, P0 ;  /* 0x0000000107057824 */ /* 0x048fea00000e069d */
[----:B------:R-:W-:Y:S01]  /*60b0*/  @!PT LDS RZ, [RZ] ;  /* 0x00000000fffff984 */ /* 0x000fe20000000800 */
[----:B------:R2:W-:Y:S02]  /*60c0*/  LDGSTS.E.BYPASS.LTC128B.128 [R14+0x100], [R4.64], !P1 ;  /* 0x00100000040e7fae */ /* 0x0005e4000c901d56 */
[----:B--2---:R-:W-:Y:S02]  /*60d0*/  IADD3 R4, P0, R12, R22, RZ ;  /* 0x000000160c047210 */ /* 0x004fe40007f1e0ff */
[----:B------:R-:W2:Y:S03]  /*60e0*/  S2R R22, SR_TID.X ;  /* 0x0000000000167919 */ /* 0x000ea60000002100 */
[----:B------:R-:W-:Y:S05]  /*60f0*/  IMAD.X R5, R7, 0x1, R21, P0 ;  /* 0x0000000107057824 */ /* 0x000fea00000e0615 */
[----:B------:R3:W-:Y:S01]  /*6100*/  LDGSTS.E.BYPASS.LTC128B.128 [R14+0x1900], [R4.64], !P6 ;  /* 0x01900000040e7fae */ /* 0x0007e2000f101d56 */
[----:B--2---:R-:W-:Y:S01]  /*6110*/  ISETP.GT.AND P1, PT, R22, 0x7f, PT ;  /* 0x0000007f1600780c */ /* 0x004fe20003f24270 */
[----:B---3--:R-:W-:Y:S01]  /*6120*/  IMAD.SHL.U32 R4, R6, 0x2, RZ ;  /* 0x0000000206047824 */ /* 0x008fe200078e00ff */
[C---:B------:R-:W-:Y:S01]  /*6130*/  SHF.L.U64.HI R5, R13.reuse, 0x1, R23 ;  /* 0x000000010d057819 */ /* 0x040fe20000010217 */
[----:B------:R-:W-:Y:S03]  /*6140*/  IMAD.SHL.U32 R6, R13, 0x2, RZ ;  /* 0x000000020d067824 */ /* 0x000fe600078e00ff */
[C---:B------:R-:W-:Y:S05]  /*6150*/  IADD3 R20, P0, R12.reuse, R4, RZ ;  /* 0x000000040c147210 */ /* 0x040fea0007f1e0ff */
[C---:B------:R-:W-:Y:S01]  /*6160*/  IMAD.X R21, R7.reuse, 0x1, R2, P0 ;  /* 0x0000000107157824 */ /* 0x040fe200000e0602 */
[----:B------:R-:W-:Y:S04]  /*6170*/  IADD3 R12, P0, R12, R6, RZ ;  /* 0x000000060c0c7210 */ /* 0x000fe80007f1e0ff */
[----:B------:R2:W-:Y:S01]  /*6180*/  LDGSTS.E.BYPASS.LTC128B.128 [R14+0x3100], [R20.64], !P5 ;  /* 0x03100000140e7fae */ /* 0x0005e2000e901d56 */
[----:B------:R-:W-:Y:S05]  /*6190*/  IMAD.X R13, R7, 0x1, R5, P0 ;  /* 0x00000001070d7824 */ /* 0x000fea00000e0605 */
[----:B------:R2:W-:Y:S01]  /*61a0*/  LDGSTS.E.BYPASS.LTC128B.128 [R14+0x4900], [R12.64], !P4 ;  /* 0x049000000c0e7fae */ /* 0x0005e2000e101d56 */
[----:B------:R-:W-:-:S05]  /*61b0*/  @P1 BRA `(.L_x_407) ;  /* 0x0000019000001947 */ /* 0x000fca0003800000 */
[----:B------:R-:W-:-:S05]  /*61c0*/  BRA.DIV ~URZ, `(.L_x_408) ;  /* 0x0000dac27f007947 */ /* 0x000fca000b800000 */
[----:B------:R3:W4:Y:S04]  /*61d0*/  SHFL.IDX PT, R7, R15, 0x1, 0x181f ;  /* 0x00381f000f077f89 */ /* 0x00072800000e0000 */
[----:B--2---:R3:W2:Y:S02]  /*61e0*/  SHFL.IDX PT, R13, R0, 0x1, 0x181f ;  /* 0x00381f00000d7f89 */ /* 0x0046a400000e0000 */
.L_x_446:
[----:B---3--:R-:W3:Y:S04]  /*61f0*/  LDL R15, [R1+0x24] ;  /* 0x00002400010f7983 */ /* 0x008ee80000100800 */
[----:B------:R-:W5:Y:S04]  /*6200*/  LDL R14, [R1+0x4c] ;  /* 0x00004c00010e7983 */ /* 0x000f680000100800 */
[----:B----4-:R-:W4:Y:S04]  /*6210*/  LDL R21, [R1+0x48] ;  /* 0x0000480001157983 */ /* 0x010f280000100800 */
[----:B--2---:R-:W2:Y:S04]  /*6220*/  LDL R0, [R1+0x1c] ;  /* 0x00001c0001007983 */ /* 0x004ea80000100800 */
[----:B------:R-:W2:Y:S04]  /*6230*/  LDL R20, [R1+0x54] ;  /* 0x0000540001147983 */ /* 0x000ea80000100800 */
[----:B------:R-:W2:Y:S01]  /*6240*/  LDL R12, [R1+0x50] ;  /* 0x00005000010c7983 */ /* 0x000ea20000100800 */
[----:B---3--:R-:W-:Y:S02]  /*6250*/  ISETP.GE.AND P1, PT, R15, c[0x0][0x1d4], PT ;  /* 0x000075000f007a0c */ /* 0x008fe40003f26270 */
[----:B-----5:R-:W-:Y:S05]  /*6260*/  IADD3 R14, P0, R13, R14, RZ ;  /* 0x0000000e0d0e7210 */ /* 0x020fea0007f1e0ff */
[----:B----4-:R-:W-:Y:S06]  /*6270*/  IMAD.X R15, R7, 0x1, R21, P0 ;  /* 0x00000001070f7824 */ /* 0x010fec00000e0615 */
[----:B------:R-:W-:Y:S01]  /*6280*/  @!PT LDS RZ, [RZ] ;  /* 0x00000000fffff984 */ /* 0x000fe20000000800 */
[----:B------:R-:W-:Y:S01]  /*6290*/  @!PT LDS RZ, [RZ] ;  /* 0x00000000fffff984 */ /* 0x000fe20000000800 */
[----:B------:R-:W-:Y:S01]  /*62a0*/  @!PT LDS RZ, [RZ] ;  /* 0x00000000fffff984 */ /* 0x000fe20000000800 */
[----:B--2---:R2:W-:Y:S02]  /*62b0*/  LDGSTS.E.BYPASS.LTC128B.128 [R0+0x1100], [R14.64], !P1 ;  /* 0x011000000e007fae */ /* 0x0045e4000c901d56 */
[----:B--2---:R-:W-:Y:S05]  /*62c0*/  IADD3 R14, P0, R13, R20, RZ ;  /* 0x000000140d0e7210 */ /* 0x004fea0007f1e0ff */
[----:B------:R-:W-:Y:S01]  /*62d0*/  IMAD.X R15, R7, 0x1, R12, P0 ;  /* 0x00000001070f7824 */ /* 0x000fe200000e060c */
[----:B------:R-:W-:Y:S04]  /*62e0*/  IADD3 R20, P0, R13, R4, RZ ;  /* 0x000000040d147210 */ /* 0x000fe80007f1e0ff */
[----:B------:R2:W-:Y:S01]  /*62f0*/  LDGSTS.E.BYPASS.LTC128B.128 [R0+0x2900], [R14.64], !P6 ;  /* 0x029000000e007fae */ /* 0x0005e2000f101d56 */
[----:B------:R-:W-:Y:S01]  /*6300*/  IMAD.X R21, R7, 0x1, R2, P0 ;  /* 0x0000000107157824 */ /* 0x000fe200000e0602 */
[----:B------:R-:W-:Y:S04]  /*6310*/  IADD3 R6, P0, R13, R6, RZ ;  /* 0x000000060d067210 */ /* 0x000fe80007f1e0ff */
[----:B------:R2:W-:Y:S01]  /*6320*/  LDGSTS.E.BYPASS.LTC128B.128 [R0+0x4100], [R20.64], !P5 ;  /* 0x0410000014007fae */ /* 0x0005e2000e901d56 */
[----:B------:R-:W-:Y:S05]  /*6330*/  IMAD.X R7, R7, 0x1, R5, P0 ;  /* 0x0000000107077824 */ /* 0x000fea00000e0605 */
[----:B------:R2:W-:Y:S03]  /*6340*/  LDGSTS.E.BYPASS.LTC128B.128 [R0+0x5900], [R6.64], !P4 ;  /* 0x0590000006007fae */ /* 0x0005e6000e101d56 */
.L_x_407:
[----:B------:R-:W-:Y:S05]  /*6350*/  BSYNC B0 ;  /* 0x0000000000007941 */ /* 0x000fea0003800000 */
.L_x_406:
[----:B--2-4-:R-:W2:Y:S04]  /*6360*/  LDL R0, [R1+0x4] ;  /* 0x0000040001007983 */ /* 0x014ea80000100800 */
[----:B------:R-:W0:Y:S01]  /*6370*/  LDGDEPBAR ;  /* 0x00000000000079af */ /* 0x000e220000000000 */
[----:B------:R-:W-:Y:S01]  /*6380*/  WARPSYNC 0xffffffff ;  /* 0xffffffff00007948 */ /* 0x000fe20003800000 */
[C---:B-1----:R-:W-:Y:S01]  /*6390*/  HMMA.16816.F32 R4, R160.reuse, R8, RZ ;  /* 0x00000008a004723c */ /* 0x042fe200000018ff */
[----:B------:R-:W-:Y:S06]  /*63a0*/  UISETP.GT.AND UP0, UPT, UR5, UR8, UPT ;  /* 0x000000080500728c */ /* 0x000fec000bf04270 */
[----:B------:R-:W-:Y:S01]  /*63b0*/  PLOP3.LUT P0, PT, PT, PT, UP0, 0x40, 0x0 ;  /* 0x000000000000781c */ /* 0x000fe20003f0e808 */
[C---:B------:R-:W-:Y:S08]  /*63c0*/  HMMA.16816.F32 R8, R160.reuse, R10, RZ ;  /* 0x0000000aa008723c */ /* 0x040ff000000018ff */
[C---:B------:R-:W-:Y:S08]  /*63d0*/  HMMA.16816.F32 R12, R160.reuse, R16, RZ ;  /* 0x00000010a00c723c */ /* 0x040ff000000018ff */
[C---:B------:R-:W-:Y:S08]  /*63e0*/  HMMA.16816.F32 R16, R160.reuse, R18, RZ ;  /* 0x00000012a010723c */ /* 0x040ff000000018ff */
[C---:B------:R-:W-:Y:S08]  /*63f0*/  HMMA.16816.F32 R20, R160.reuse, R24, RZ ;  /* 0x00000018a014723c */ /* 0x040ff000000018ff */
[----:B------:R-:W-:Y:S08]  /*6400*/  HMMA.16816.F32 R24, R160, R26, RZ ;  /* 0x0000001aa018723c */ /* 0x000ff000000018ff */
[C---:B---3--:R-:W-:Y:S08]  /*6410*/  HMMA.16816.F32 R4, R164.reuse, R168, R4 ;  /* 0x000000a8a404723c */ /* 0x048ff00000001804 */
[C---:B------:R-:W-:Y:S01]  /*6420*/  HMMA.16816.F32 R8, R164.reuse, R170, R8 ;  /* 0x000000aaa408723c */ /* 0x040fe20000001808 */
[----:B------:R-:W1:Y:S07]  /*6430*/  LDSM.16.M88.4 R168, [R251+0x10100] ;  /* 0x01010000fba8783b */ /* 0x000e6e0000000200 */
[C---:B------:R-:W-:Y:S08]  /*6440*/  HMMA.16816.F32 R12, R164.reuse, R172, R12 ;  /* 0x000000aca40c723c */ /* 0x040ff0000000180c */
[C---:B------:R-:W-:Y:S01]  /*6450*/  HMMA.16816.F32 R16, R164.reuse, R174, R16 ;  /* 0x000000aea410723c */ /* 0x040fe20000001810 */
[----:B------:R-:W3:Y:S07]  /*6460*/  LDSM.16.M88.4 R172, [R251+0x10900] ;  /* 0x01090000fbac783b */ /* 0x000eee0000000200 */
[C---:B------:R-:W-:Y:S08]  /*6470*/  HMMA.16816.F32 R20, R164.reuse, R176, R20 ;  /* 0x000000b0a414723c */ /* 0x040ff00000001814 */
[----:B------:R-:W-:Y:S08]  /*6480*/  HMMA.16816.F32 R24, R164, R178, R24 ;  /* 0x000000b2a418723c */ /* 0x000ff00000001818 */
[C---:B-1----:R-:W-:Y:S08]  /*6490*/  HMMA.16816.F32 R4, R180.reuse, R168, R4 ;  /* 0x000000a8b404723c */ /* 0x042ff00000001804 */
[C---:B------:R-:W-:Y:S01]  /*64a0*/  HMMA.16816.F32 R8, R180.reuse, R170, R8 ;  /* 0x000000aab408723c */ /* 0x040fe20000001808 */
[----:B------:R-:W1:Y:S07]  /*64b0*/  LDSM.16.M88.4 R168, [R251+0x11100] ;  /* 0x01110000fba8783b */ /* 0x000e6e0000000200 */
[C---:B---3--:R-:W-:Y:S08]  /*64c0*/  HMMA.16816.F32 R12, R180.reuse, R172, R12 ;  /* 0x000000acb40c723c */ /* 0x048ff0000000180c */
[C---:B------:R-:W-:Y:S01]  /*64d0*/  HMMA.16816.F32 R16, R180.reuse, R174, R16 ;  /* 0x000000aeb410723c */ /* 0x040fe20000001810 */
[----:B------:R-:W3:Y:S07]  /*64e0*/  LDSM.16.M88.4 R172, [R245] ;  /* 0x00000000f5ac783b */ /* 0x000eee0000000200 */
[C---:B-1----:R-:W-:Y:S08]  /*64f0*/  HMMA.16816.F32 R20, R180.reuse, R168, R20 ;  /* 0x000000a8b414723c */ /* 0x042ff00000001814 */
[----:B------:R-:W-:Y:S01]  /*6500*/  HMMA.16816.F32 R24, R180, R170, R24 ;  /* 0x000000aab418723c */ /* 0x000fe20000001818 */
[----:B------:R-:W1:Y:S07]  /*6510*/  LDSM.16.M88.4 R168, [R245+0x800] ;  /* 0x00080000f5a8783b */ /* 0x000e6e0000000200 */
[C---:B---3--:R-:W-:Y:S08]  /*6520*/  HMMA.16816.F32 R4, R184.reuse, R172, R4 ;  /* 0x000000acb804723c */ /* 0x048ff00000001804 */
[C---:B------:R-:W-:Y:S01]  /*6530*/  HMMA.16816.F32 R8, R184.reuse, R174, R8 ;  /* 0x000000aeb808723c */ /* 0x040fe20000001808 */
[----:B------:R-:W3:Y:S07]  /*6540*/  LDSM.16.M88.4 R172, [R245+0x1000] ;  /* 0x00100000f5ac783b */ /* 0x000eee0000000200 */
[C---:B-1----:R-:W-:Y:S08]  /*6550*/  HMMA.16816.F32 R12, R184.reuse, R168, R12 ;  /* 0x000000a8b80c723c */ /* 0x042ff0000000180c */
[C---:B------:R-:W-:Y:S08]  /*6560*/  HMMA.16816.F32 R16, R184.reuse, R170, R16 ;  /* 0x000000aab810723c */ /* 0x040ff00000001810 */
[C---:B---3--:R-:W-:Y:S08]  /*6570*/  HMMA.16816.F32 R20, R184.reuse, R172, R20 ;  /* 0x000000acb814723c */ /* 0x048ff00000001814 */
[----:B------:R-:W-:Y:S01]  /*6580*/  HMMA.16816.F32 R24, R184, R174, R24 ;  /* 0x000000aeb818723c */ /* 0x000fe20000001818 */
[----:B--2---:R-:W1:Y:S08]  /*6590*/  LDSM.16.M88.4 R168, [R0+0x11900] ;  /* 0x0119000000a8783b */ /* 0x004e700000000200 */
[----:B------:R-:W2:Y:S01]  /*65a0*/  LDSM.16.M88.4 R172, [R0+0x12100] ;  /* 0x0121000000ac783b */ /* 0x000ea20000000200 */
        /* <DEDUP_REMOVED lines=8> */
[----:B------:R-:W1:Y:S07]  /*6630*/  LDSM.16.M88.4 R168, [R243] ;  /* 0x00000000f3a8783b */ /* 0x000e6e0000000200 */
[C---:B--2---:R-:W-:Y:S08]  /*6640*/  HMMA.16816.F32 R4, R192.reuse, R172, R4 ;  /* 0x000000acc004723c */ /* 0x044ff00000001804 */
[C---:B------:R-:W-:Y:S01]  /*6650*/  HMMA.16816.F32 R8, R192.reuse, R174, R8 ;  /* 0x000000aec008723c */ /* 0x040fe20000001808 */
[----:B------:R-:W2:Y:S07]  /*6660*/  LDSM.16.M88.4 R172, [R242] ;  /* 0x00000000f2ac783b */ /* 0x000eae0000000200 */
        /* <DEDUP_REMOVED lines=88> */
[C---:B------:R-:W-:Y:S11]  /*6bf0*/  HMMA.16816.F32 R8, R232.reuse, R174, R8 ;  /* 0x000000aee808723c */ /* 0x040ff60000001808 */
[----:B------:R-:W-:Y:S05]  /*6c00*/  @!UPT UIADD3 URZ, URZ, URZ, URZ ;  /* 0x0000003f3f3ff290 */ /* 0x000fea000fffe03f */
[----:B------:R-:W-:Y:S02]  /*6c10*/  FMUL.FTZ R6, R6, c[0x0][0x320] ;  /* 0x0000c80006067a20 */ /* 0x000fe40000410000 */
[----:B------:R-:W-:Y:S02]  /*6c20*/  FMUL.FTZ R7, R7, c[0x0][0x320] ;  /* 0x0000c80007077a20 */ /* 0x000fe40000410000 */
[----:B------:R-:W2:Y:S01]  /*6c30*/  MUFU.TANH R158, R6 ;  /* 0x00000006009e7308 */ /* 0x000ea20000002400 */
[----:B------:R-:W-:Y:S02]  /*6c40*/  FMUL.FTZ R0, R4, c[0x0][0x320] ;  /* 0x0000c80004007a20 */ /* 0x000fe40000410000 */
[----:B------:R-:W-:Y:S02]  /*6c50*/  FMUL.FTZ R2, R5, c[0x0][0x320] ;  /* 0x0000c80005027a20 */ /* 0x000fe40000410000 */
[----:B------:R-:W-:Y:S01]  /*6c60*/  FMUL.FTZ R9, R9, c[0x0][0x320] ;  /* 0x0000c80009097a20 */ /* 0x000fe20000410000 */
[C---:B-1----:R-:W-:Y:S03]  /*6c70*/  HMMA.16816.F32 R12, R232.reuse, R168, R12 ;  /* 0x000000a8e80c723c */ /* 0x042fe6000000180c */
[----:B------:R-:W-:Y:S01]  /*6c80*/  FMUL.FTZ R11, R11, c[0x0][0x320] ;  /* 0x0000c8000b0b7a20 */ /* 0x000fe20000410000 */
[----:B------:R1:W3:Y:S01]  /*6c90*/  MUFU.TANH R157, R7 ;  /* 0x00000007009d7308 */ /* 0x0002e20000002400 */
[----:B------:R-:W-:Y:S02]  /*6ca0*/  FMUL.FTZ R8, R8, c[0x0][0x320] ;  /* 0x0000c80008087a20 */ /* 0x000fe40000410000 */
[----:B------:R-:W-:Y:S01]  /*6cb0*/  FMUL.FTZ R10, R10, c[0x0][0x320] ;  /* 0x0000c8000a0a7a20 */ /* 0x000fe20000410000 */
[C---:B------:R-:W-:Y:S06]  /*6cc0*/  HMMA.16816.F32 R16, R232.reuse, R170, R16 ;  /* 0x000000aae810723c */ /* 0x040fec0000001810 */
[----:B------:R4:W2:Y:S10]  /*6cd0*/  MUFU.TANH R159, R9 ;  /* 0x00000009009f7308 */ /* 0x0008b40000002400 */
[----:B------:R5:W2:Y:S01]  /*6ce0*/  MUFU.TANH R169, R11 ;  /* 0x0000000b00a97308 */ /* 0x000aa20000002400 */
[----:B------:R-:W-:Y:S01]  /*6cf0*/  FMUL.FTZ R15, R15, c[0x0][0x320] ;  /* 0x0000c8000f0f7a20 */ /* 0x000fe20000410000 */
[----:B-1----:R-:W1:Y:S01]  /*6d00*/  LDSM.16.M88.4 R4, [R245+0x5800] ;  /* 0x00580000f504783b */ /* 0x002e620000000200 */
[----:B------:R-:W-:Y:S05]  /*6d10*/  DEPBAR.LE SB0, 0x0 ;  /* 0x000080000000791a */ /* 0x000fea0000000000 */
[----:B------:R-:W-:Y:S02]  /*6d20*/  FMUL.FTZ R18, R18, c[0x0][0x320] ;  /* 0x0000c80012127a20 */ /* 0x000fe40000410000 */
[----:B------:R-:W1:Y:S01]  /*6d30*/  MUFU.TANH R0, R0 ;  /* 0x0000000000007308 */ /* 0x000e620000002400 */
[----:B------:R-:W-:Y:S01]  /*6d40*/  FMUL.FTZ R19, R19, c[0x0][0x320] ;  /* 0x0000c80013137a20 */ /* 0x000fe20000410000 */
[----:B------:R-:W-:Y:S01]  /*6d50*/  BAR.SYNC.DEFER_BLOCKING 0x0 ;  /* 0x0000000000007b1d */ /* 0x000fe20000010000 */
[----:B----4-:R-:W-:Y:S02]  /*6d60*/  FMUL.FTZ R9, R14, c[0x0][0x320] ;  /* 0x0000c8000e097a20 */ /* 0x010fe40000410000 */
[----:B------:R-:W-:Y:S05]  /*6d70*/  FMUL.FTZ R14, R17, c[0x0][0x320] ;  /* 0x0000c800110e7a20 */ /* 0x000fea0000410000 */
[----:B------:R-:W4:Y:S01]  /*6d80*/  MUFU.TANH R2, R2 ;  /* 0x0000000200027308 */ /* 0x000f220000002400 */
[----:B-----5:R-:W-:Y:S02]  /*6d90*/  FMUL.FTZ R11, R12, c[0x0][0x320] ;  /* 0x0000c8000c0b7a20 */ /* 0x020fe40000410000 */
[----:B------:R-:W-:Y:S02]  /*6da0*/  FMUL.FTZ R12, R13, c[0x0][0x320] ;  /* 0x0000c8000d0c7a20 */ /* 0x000fe40000410000 */
[----:B------:R-:W-:Y:S05]  /*6db0*/  FMUL.FTZ R13, R16, c[0x0][0x320] ;  /* 0x0000c800100d7a20 */ /* 0x000fea0000410000 */
[----:B------:R-:W2:Y:S10]  /*6dc0*/  MUFU.TANH R8, R8 ;  /* 0x0000000800087308 */ /* 0x000eb40000002400 */
[----:B------:R-:W2:Y:S01]  /*6dd0*/  MUFU.TANH R10, R10 ;  /* 0x0000000a000a7308 */ /* 0x000ea20000002400 */
[C---:B-1----:R-:W-:Y:S09]  /*6de0*/  HMMA.16816.F32 R20, R232.reuse, R4, R20 ;  /* 0x00000004e814723c */ /* 0x042ff20000001814 */
[----:B------:R-:W1:Y:S01]  /*6df0*/  MUFU.TANH R11, R11 ;  /* 0x0000000b000b7308 */ /* 0x000e620000002400 */
[----:B------:R-:W-:Y:S09]  /*6e00*/  HMMA.16816.F32 R24, R232, R6, R24 ;  /* 0x00000006e818723c */ /* 0x000ff20000001818 */
[----:B------:R-:W1:Y:S05]  /*6e10*/  MUFU.TANH R12, R12 ;  /* 0x0000000c000c7308 */ /* 0x000e6a0000002400 */
[----:B------:R-:W-:Y:S05]  /*6e20*/  FMUL.FTZ R5, R22, c[0x0][0x320] ;  /* 0x0000c80016057a20 */ /* 0x000fea0000410000 */
[----:B------:R-:W1:Y:S01]  /*6e30*/  MUFU.TANH R9, R9 ;  /* 0x0000000900097308 */ /* 0x000e620000002400 */
[----:B------:R-:W-:Y:S02]  /*6e40*/  FMUL.FTZ R4, R23, c[0x0][0x320] ;  /* 0x0000c80017047a20 */ /* 0x000fe40000410000 */
[----:B------:R-:W-:Y:S02]  /*6e50*/  FMUL.FTZ R20, R20, c[0x0][0x320] ;  /* 0x0000c80014147a20 */ /* 0x000fe40000410000 */
[----:B------:R-:W-:Y:S02]  /*6e60*/  FMUL.FTZ R21, R21, c[0x0][0x320] ;  /* 0x0000c80015157a20 */ /* 0x000fe40000410000 */
[----:B------:R-:W-:Y:S02]  /*6e70*/  FMUL.FTZ R16, R25, c[0x0][0x320] ;  /* 0x0000c80019107a20 */ /* 0x000fe40000410000 */
[----:B------:R-:W-:Y:S01]  /*6e80*/  FMUL.FTZ R7, R26, c[0x0][0x320] ;  /* 0x0000c8001a077a20 */ /* 0x000fe20000410000 */
[----:B------:R1:W1:Y:S01]  /*6e90*/  MUFU.TANH R179, R15 ;  /* 0x0000000f00b37308 */ /* 0x0002620000002400 */
[----:B------:R-:W-:Y:S02]  /*6ea0*/  FMUL.FTZ R6, R27, c[0x0][0x320] ;  /* 0x0000c8001b067a20 */ /* 0x000fe40000410000 */
[----:B------:R-:W-:Y:S07]  /*6eb0*/  FMUL.FTZ R24, R24, c[0x0][0x320] ;  /* 0x0000c80018187a20 */ /* 0x000fee0000410000 */
[----:B------:R-:W1:Y:S10]  /*6ec0*/  MUFU.TANH R13, R13 ;  /* 0x0000000d000d7308 */ /* 0x000e740000002400 */
[----:B------:R-:W1:Y:S10]  /*6ed0*/  MUFU.TANH R14, R14 ;  /* 0x0000000e000e7308 */ /* 0x000e740000002400 */
[----:B------:R1:W1:Y:S10]  /*6ee0*/  MUFU.TANH R178, R18 ;  /* 0x0000001200b27308 */ /* 0x0002740000002400 */
[----:B------:R1:W1:Y:S10]  /*6ef0*/  MUFU.TANH R176, R19 ;  /* 0x0000001300b07308 */ /* 0x0002740000002400 */
[----:B------:R1:W1:Y:S10]  /*6f00*/  MUFU.TANH R175, R20 ;  /* 0x0000001400af7308 */ /* 0x0002740000002400 */
[----:B------:R1:W1:Y:S10]  /*6f10*/  MUFU.TANH R174, R21 ;  /* 0x0000001500ae7308 */ /* 0x0002740000002400 */
[----:B------:R-:W1:Y:S10]  /*6f20*/  MUFU.TANH R5, R5 ;  /* 0x0000000500057308 */ /* 0x000e740000002400 */
[----:B------:R-:W1:Y:S10]  /*6f30*/  MUFU.TANH R4, R4 ;  /* 0x0000000400047308 */ /* 0x000e740000002400 */
[----:B------:R1:W1:Y:S10]  /*6f40*/  MUFU.TANH R173, R24 ;  /* 0x0000001800ad7308 */ /* 0x0002740000002400 */
[----:B------:R-:W1:Y:S10]  /*6f50*/  MUFU.TANH R16, R16 ;  /* 0x0000001000107308 */ /* 0x000e740000002400 */
[----:B------:R-:W1:Y:S10]  /*6f60*/  MUFU.TANH R7, R7 ;  /* 0x0000000700077308 */ /* 0x000e740000002400 */
[----:B------:R-:W1:Y:S01]  /*6f70*/  MUFU.TANH R6, R6 ;  /* 0x0000000600067308 */ /* 0x000e620000002400 */
[----:B------:R-:W-:-:S05]  /*6f80*/  @P0 BRA `(.L_x_409) ;  /* 0x0000051000000947 */ /* 0x000fca0003800000 */
[----:B--234-:R-:W2:Y:S01]  /*6f90*/  LDL R177, [R1+0x20] ;  /* 0x0000200001b17983 */ /* 0x01cea20000100800 */
[----:B------:R-:W-:Y:S01]  /*6fa0*/  IMAD.MOV.U32 R172, RZ, RZ, c[0x0][0x2b8] ;  /* 0x0000ae00ffac7624 */ /* 0x000fe200078e00ff */
[----:B------:R-:W-:Y:S01]  /*6fb0*/  UIMAD UR24, UR5, 0x30, UR10 ;  /* 0x00000030051878a4 */ /* 0x000fe2000f8e020a */
[----:B-1----:R-:W-:Y:S01]  /*6fc0*/  IMAD.MOV.U32 R21, RZ, RZ, RZ ;  /* 0x000000ffff157224 */ /* 0x002fe200078e00ff */
[----:B------:R1:W-:Y:S02]  /*6fd0*/  STL [R1+0x58], R0 ;  /* 0x0000580001007387 */ /* 0x0003e40000100800 */
[----:B------:R-:W-:Y:S02]  /*6fe0*/  ISETP.NE.AND P1, PT, R172, 0x1, PT ;  /* 0x00000001ac00780c */ /* 0x000fe40003f25270 */
[----:B------:R-:W3:Y:S01]  /*6ff0*/  LDL R22, [R1+0x24] ;  /* 0x0000240001167983 */ /* 0x000ee20000100800 */
[----:B------:R-:W-:Y:S03]  /*7000*/  IMAD.U32 R15, RZ, RZ, UR24 ;  /* 0x00000018ff0f7e24 */ /* 0x000fe6000f8e00ff */
[----:B------:R-:W4:Y:S04]  /*7010*/  LDL R170, [R1+0x48] ;  /* 0x0000480001aa7983 */ /* 0x000f280000100800 */
[----:B------:R-:W4:Y:S04]  /*7020*/  LDL R171, [R1+0x54] ;  /* 0x0000540001ab7983 */ /* 0x000f280000100800 */
[----:B------:R-:W4:Y:S04]  /*7030*/  LDL R172, [R1+0x50] ;  /* 0x0000500001ac7983 */ /* 0x000f280000100800 */
[----:B------:R-:W2:Y:S04]  /*7040*/  S2R R24, SR_TID.X ;  /* 0x0000000000187919 */ /* 0x000ea80000002100 */
[----:B-1----:R-:W4:Y:S01]  /*7050*/  LDL R0, [R1+0x4c] ;  /* 0x00004c0001007983 */ /* 0x002f220000100800 */
[----:B--2---:R-:W-:Y:S03]  /*7060*/  IADD3 R15, R15, -0x30, R177 ;  /* 0xffffffd00f0f7810 */ /* 0x004fe60007ffe0b1 */
[----:B------:R-:W2:Y:S02]  /*7070*/  LDL R177, [R1+0x1c] ;  /* 0x00001c0001b17983 */ /* 0x000ea40000100800 */
[----:B------:R-:W-:Y:S01]  /*7080*/  @P1 IMAD.HI.U32 R18, R15, c[0x0][0x2bc], RZ ;  /* 0x0000af000f121a27 */ /* 0x000fe200078e00ff */
[----:B---3--:R-:W-:Y:S03]  /*7090*/  ISETP.GE.AND P2, PT, R22, c[0x0][0x1d4], PT ;  /* 0x0000750016007a0c */ /* 0x008fe60003f46270 */
        /* <DEDUP_REMOVED lines=8> */
[----:B------:R1:W-:Y:S01]  /*7120*/  STL [R1+0xc], R23 ;  /* 0x00000c1701007387 */ /* 0x0003e20000100800 */
[----:B------:R-:W-:Y:S03]  /*7130*/  SHF.R.S32.HI R15, RZ, 0x1f, R23 ;  /* 0x0000001fff0f7819 */ /* 0x000fe60000011417 */
[----:B------:R3:W2:Y:S02]  /*7140*/  @!P3 LDG.E R21, [R18.64] ;  /* 0x000000161215b981 */ /* 0x0006a4000c1e1900 */
[----:B------:R-:W-:Y:S04]  /*7150*/  IMAD R15, R15, c[0x0][0x1e0], RZ ;  /* 0x000078000f0f7a24 */ /* 0x000fe800078e02ff */
[C---:B------:R-:W-:Y:S02]  /*7160*/  IMAD R15, R23.reuse, c[0x0][0x1e4], R15 ;  /* 0x00007900170f7a24 */ /* 0x040fe400078e020f */
[----:B---3--:R-:W-:Y:S01]  /*7170*/  IMAD.WIDE.U32 R18, R23, c[0x0][0x1e0], RZ ;  /* 0x0000780017127a25 */ /* 0x008fe200078e00ff */
[----:B-1----:R-:W-:Y:S03]  /*7180*/  SHF.R.S32.HI R23, RZ, 0x1f, R24 ;  /* 0x0000001fff177819 */ /* 0x002fe60000011418 */
[----:B------:R-:W-:Y:S01]  /*7190*/  IMAD.IADD R19, R19, 0x1, R15 ;  /* 0x0000000113137824 */ /* 0x000fe200078e020f */
[----:B------:R-:W-:Y:S04]  /*71a0*/  LEA.HI R23, R23, R24, RZ, 0x3 ;  /* 0x0000001817177211 */ /* 0x000fe800078f18ff */
[----:B------:R-:W-:Y:S01]  /*71b0*/  SHF.R.S32.HI R23, RZ, 0x3, R23 ;  /* 0x00000003ff177819 */ /* 0x000fe20000011417 */
[----:B--2---:R1:W-:Y:S01]  /*71c0*/  STL [R1+0x8], R21 ;  /* 0x0000081501007387 */ /* 0x0043e20000100800 */
[----:B------:R-:W-:Y:S01]  /*71d0*/  SHF.R.S32.HI R15, RZ, 0x1f, R21 ;  /* 0x0000001fff0f7819 */ /* 0x000fe20000011415 */
[----:B------:R-:W-:Y:S02]  /*71e0*/  IMAD.WIDE.U32 R18, R21, c[0x0][0x1f0], R18 ;  /* 0x00007c0015127a25 */ /* 0x000fe400078e0012 */
[----:B------:R-:W2:Y:S02]  /*71f0*/  LDL R168, [R1+0x2c] ;  /* 0x00002c0001a87983 */ /* 0x000ea40000100800 */
[----:B------:R-:W-:Y:S01]  /*7200*/  IMAD R15, R15, c[0x0][0x1f0], RZ ;  /* 0x00007c000f0f7a24 */ /* 0x000fe200078e02ff */
[----:B------:R-:W-:Y:S01]  /*7210*/  IADD3 R18, P0, R18, UR18, RZ ;  /* 0x0000001212127c10 */ /* 0x000fe2000ff1e0ff */
[----:B------:R-:W3:Y:S02]  /*7220*/  LDL R26, [R1+0x10] ;  /* 0x00001000011a7983 */ /* 0x000ee40000100800 */
[----:B------:R-:W-:Y:S02]  /*7230*/  IMAD R15, R21, c[0x0][0x1f4], R15 ;  /* 0x00007d00150f7a24 */ /* 0x000fe400078e020f */
[----:B------:R-:W2:Y:S03]  /*7240*/  LDL R27, [R1+0x28] ;  /* 0x00002800011b7983 */ /* 0x000ea60000100800 */
[----:B------:R-:W-:Y:S02]  /*7250*/  IADD3.X R15, R19, UR6, R15, P0, !PT ;  /* 0x00000006130f7c10 */ /* 0x000fe400087fe40f */
[C---:B------:R-:W-:Y:S04]  /*7260*/  LEA R17, P0, R18.reuse, c[0x0][0x1c8], 0x1 ;  /* 0x0000720012117a11 */ /* 0x040fe800078008ff */
[----:B------:R-:W-:Y:S01]  /*7270*/  LEA.HI.X R15, R18, c[0x0][0x1cc], R15, 0x1, P0 ;  /* 0x00007300120f7a11 */ /* 0x000fe200000f0c0f */
[----:B------:R-:W4:Y:S01]  /*7280*/  SHFL.IDX PT, R19, R17, RZ, 0x181f ;  /* 0x00181fff11137589 */ /* 0x000f2200000e0000 */
[----:B------:R-:W-:Y:S03]  /*7290*/  IADD3 R18, -R23, 0x30, RZ ;  /* 0x0000003017127810 */ /* 0x000fe60007ffe1ff */
[----:B-1----:R-:W2:Y:S01]  /*72a0*/  LDL R21, [R1+0x14] ;  /* 0x0000140001157983 */ /* 0x002ea20000100800 */
[----:B------:R-:W-:Y:S03]  /*72b0*/  ISETP.GE.AND P0, PT, R18, 0x1, PT ;  /* 0x000000011200780c */ /* 0x000fe60003f06270 */
[----:B------:R-:W1:Y:S04]  /*72c0*/  SHFL.IDX PT, R20, R15, RZ, 0x181f ;  /* 0x00181fff0f147589 */ /* 0x000e6800000e0000 */
[----:B------:R-:W2:Y:S04]  /*72d0*/  SHFL.IDX PT, R17, R17, 0x1, 0x181f ;  /* 0x00381f0011117f89 */ /* 0x000ea800000e0000 */
[----:B------:R-:W2:Y:S02]  /*72e0*/  SHFL.IDX PT, R15, R15, 0x1, 0x181f ;  /* 0x00381f000f0f7f89 */ /* 0x000ea400000e0000 */
[C---:B----4-:R-:W-:Y:S05]  /*72f0*/  @P0 IADD3 R22, P1, R19.reuse, R0, RZ ;  /* 0x0000000013160210 */ /* 0x050fea0007f3e0ff */
[C---:B-1----:R-:W-:Y:S05]  /*7300*/  @P0 IMAD.X R23, R20.reuse, 0x1, R170, P1 ;  /* 0x0000000114170824 */ /* 0x042fea00008e06aa */
[----:B------:R1:W-:Y:S02]  /*7310*/  @P0 LDGSTS.E.BYPASS.LTC128B.128 [R177+0x10100], [R22.64], !P2 ;  /* 0x1010000016b10fae */ /* 0x0003e4000d101d56 */
[----:B-1----:R-:W-:Y:S05]  /*7320*/  @P0 IADD3 R22, P1, R19, R171, RZ ;  /* 0x000000ab13160210 */ /* 0x002fea0007f3e0ff */
[----:B------:R-:W-:Y:S05]  /*7330*/  @P0 IMAD.X R23, R20, 0x1, R172, P1 ;  /* 0x0000000114170824 */ /* 0x000fea00008e06ac */
[----:B------:R2:W-:Y:S02]  /*7340*/  @P0 LDGSTS.E.BYPASS.LTC128B.128 [R177+0x11900], [R22.64], !P6 ;  /* 0x1190000016b10fae */ /* 0x0005e4000f101d56 */
[CC--:B--2---:R-:W-:Y:S04]  /*7350*/  @P0 LEA R22, P1, R21.reuse, R19.reuse, 0x1 ;  /* 0x0000001315160211 */ /* 0x0c4fe800078208ff */
[-C--:B------:R-:W-:Y:S02]  /*7360*/  @P0 LEA.HI.X R23, R21, R20.reuse, R168, 0x1, P1 ;  /* 0x0000001415170211 */ /* 0x080fe400008f0ca8 */
[C---:B---3--:R-:W-:Y:S03]  /*7370*/  @P0 LEA R24, P1, R26.reuse, R19, 0x1 ;  /* 0x000000131a180211 */ /* 0x048fe600078208ff */
[----:B------:R1:W-:Y:S01]  /*7380*/  @P0 LDGSTS.E.BYPASS.LTC128B.128 [R177+0x13100], [R22.64], !P5 ;  /* 0x1310000016b10fae */ /* 0x0003e2000e901d56 */
[--C-:B------:R-:W-:Y:S05]  /*7390*/  @P0 LEA.HI.X R25, R26, R20, R27.reuse, 0x1, P1 ;  /* 0x000000141a190211 */ /* 0x100fea00008f0c1b */
[----:B------:R1:W-:Y:S01]  /*73a0*/  @P0 LDGSTS.E.BYPASS.LTC128B.128 [R177+0x14900], [R24.64], !P4 ;  /* 0x1490000018b10fae */ /* 0x0003e2000e101d56 */
[----:B------:R-:W-:Y:S11]  /*73b0*/  ISETP.GE.AND P0, PT, R18, 0x21, PT ;  /* 0x000000211200780c */ /* 0x000ff60003f06270 */
[----:B------:R-:W-:Y:S02]  /*73c0*/  @!UPT UIADD3 URZ, URZ, URZ, URZ ;  /* 0x0000003f3f3ff290 */ /* 0x000fe4000fffe03f */
[----:B------:R-:W-:Y:S02]  /*73d0*/  @P0 IADD3 R18, P1, R17, R0, RZ ;  /* 0x0000000011120210 */ /* 0x000fe40007f3e0ff */
[----:B------:R1:W5:Y:S03]  /*73e0*/  LDL.LU R0, [R1+0x58] ;  /* 0x0000580001007983 */ /* 0x0003660000300800 */
[----:B------:R-:W-:Y:S05]  /*73f0*/  @P0 IMAD.X R19, R15, 0x1, R170, P1 ;  /* 0x000000010f130824 */ /* 0x000fea00008e06aa */
[----:B------:R2:W-:Y:S02]  /*7400*/  @P0 LDGSTS.E.BYPASS.LTC128B.128 [R177+0x11100], [R18.64], !P2 ;  /* 0x1110000012b10fae */ /* 0x0005e4000d101d56 */
[----:B--2---:R-:W-:Y:S05]  /*7410*/  @P0 IADD3 R18, P1, R17, R171, RZ ;  /* 0x000000ab11120210 */ /* 0x004fea0007f3e0ff */
[----:B------:R-:W-:Y:S05]  /*7420*/  @P0 IMAD.X R19, R15, 0x1, R172, P1 ;  /* 0x000000010f130824 */ /* 0x000fea00008e06ac */
[----:B------:R2:W-:Y:S02]  /*7430*/  @P0 LDGSTS.E.BYPASS.LTC128B.128 [R177+0x12900], [R18.64], !P6 ;  /* 0x1290000012b10fae */ /* 0x0005e4000f101d56 */
[C---:B--2---:R-:W-:Y:S04]  /*7440*/  @P0 LEA R18, P1, R21.reuse, R17, 0x1 ;  /* 0x0000001115120211 */ /* 0x044fe800078208ff */
[----:B------:R-:W-:Y:S02]  /*7450*/  @P0 LEA.HI.X R19, R21, R15, R168, 0x1, P1 ;  /* 0x0000000f15130211 */ /* 0x000fe400008f0ca8 */
[C---:B------:R-:W-:Y:S03]  /*7460*/  @P0 LEA R20, P1, R26.reuse, R17, 0x1 ;  /* 0x000000111a140211 */ /* 0x040fe600078208ff */
[----:B------:R1:W-:Y:S01]  /*7470*/  @P0 LDGSTS.E.BYPASS.LTC128B.128 [R177+0x14100], [R18.64], !P5 ;  /* 0x1410000012b10fae */ /* 0x0003e2000e901d56 */
[----:B------:R-:W-:Y:S05]  /*7480*/  @P0 LEA.HI.X R21, R26, R15, R27, 0x1, P1 ;  /* 0x0000000f1a150211 */ /* 0x000fea00008f0c1b */
[----:B------:R1:W-:Y:S04]  /*7490*/  @P0 LDGSTS.E.BYPASS.LTC128B.128 [R177+0x15900], [R20.64], !P4 ;  /* 0x1590000014b10fae */ /* 0x0003e8000e101d56 */
.L_x_409:
[----:B--234-:R-:W2:Y:S01]  /*74a0*/  LDL R17, [R1+0x34] ;  /* 0x0000340001117983 */ /* 0x01cea20000100800 */
[----:B------:R-:W-:Y:S02]  /*74b0*/  UISETP.NE.AND UP1, UPT, UR13, URZ, UPT ;  /* 0x0000003f0d00728c */ /* 0x000fe4000bf25270 */
[----:B------:R-:W-:Y:S01]  /*74c0*/  UIMAD UR24, UR5, -0x30, URZ ;  /* 0xffffffd0051878a4 */ /* 0x000fe2000f8e023f */
[----:B------:R-:W3:Y:S01]  /*74d0*/  LDL R26, [R1+0x38] ;  /* 0x00003800011a7983 */ /* 0x000ee20000100800 */
[----:B------:R-:W-:Y:S02]  /*74e0*/  UISETP.NE.AND UP0, UPT, UR12, URZ, UPT ;  /* 0x0000003f0c00728c */ /* 0x000fe4000bf05270 */
[----:B------:R-:W-:Y:S01]  /*74f0*/  PLOP3.LUT P0, PT, PT, PT, UP1, 0x80, 0x0 ;  /* 0x000000000000781c */ /* 0x000fe20003f0f018 */
[----:B------:R-:W0:Y:S11]  /*7500*/  LDGDEPBAR ;  /* 0x00000000000079af */ /* 0x000e360000000000 */
[----:B------:R-:W-:Y:S01]  /*7510*/  @!UPT UIADD3 URZ, URZ, URZ, URZ ;  /* 0x0000003f3f3ff290 */ /* 0x000fe2000fffe03f */
[----:B-12---:R-:W-:Y:S01]  /*7520*/  @P0 IMAD.HI.U32 R15, R17, c[0x0][0x2c8], RZ ;  /* 0x0000b200110f0a27 */ /* 0x006fe200078e00ff */
[----:B------:R-:W-:Y:S03]  /*7530*/  PLOP3.LUT P0, PT, PT, PT, UP1, 0x80, 0x0 ;  /* 0x000000000000781c */ /* 0x000fe60003f0f018 */
[----:B------:R-:W-:Y:S02]  /*7540*/  IMAD.MOV.U32 R23, RZ, RZ, R17 ;  /* 0x000000ffff177224 */ /* 0x000fe400078e0011 */
[----:B------:R-:W-:Y:S08]  /*7550*/  IMAD.MOV.U32 R17, RZ, RZ, c[0x0][0x2ac] ;  /* 0x0000ab00ff117624 */ /* 0x000ff000078e00ff */
[----:B------:R-:W-:Y:S01]  /*7560*/  @P0 SHF.R.U32.HI R23, RZ, c[0x0][0x2cc], R15 ;  /* 0x0000b300ff170a19 */ /* 0x000fe2000001160f */
[----:B------:R-:W-:Y:S01]  /*7570*/  IMAD.U32 R15, RZ, RZ, UR24 ;  /* 0x00000018ff0f7e24 */ /* 0x000fe2000f8e00ff */
[----:B------:R-:W-:Y:S03]  /*7580*/  PLOP3.LUT P0, PT, PT, PT, UP0, 0x40, 0x0 ;  /* 0x000000000000781c */ /* 0x000fe60003f0e808 */
[----:B------:R-:W1:Y:S01]  /*7590*/  SHFL.IDX PT, R18, R23, RZ, 0x1c1f ;  /* 0x001c1fff17127589 */ /* 0x000e6200000e0000 */
[----:B---3--:R-:W-:Y:S05]  /*75a0*/  IADD3 R15, -R26, 0x1, R15 ;  /* 0x000000011a0f7810 */ /* 0x008fea0007ffe10f */
[----:B------:R-:W-:Y:S05]  /*75b0*/  IMAD R15, R17, c[0x0][0x1d0], R15 ;  /* 0x00007400110f7a24 */ /* 0x000fea00078e020f */
[----:B------:R-:W-:Y:S04]  /*75c0*/  IADD3 R15, R15, -c[0x0][0x168], RZ ;  /* 0x80005a000f0f7a10 */ /* 0x000fe80007ffe0ff */
[C---:B------:R-:W-:Y:S02]  /*75d0*/  IADD3 R22, R15.reuse, c[0x0][0x328], RZ ;  /* 0x0000ca000f167a10 */ /* 0x040fe40007ffe0ff */
[----:B------:R-:W-:Y:S03]  /*75e0*/  IADD3 R15, R15, UR17, RZ ;  /* 0x000000110f0f7c10 */ /* 0x000fe6000fffe0ff */
[--C-:B-1----:R-:W-:Y:S02]  /*75f0*/  IMAD.IADD R25, R22, 0x1, R18.reuse ;  /* 0x0000000116197824 */ /* 0x102fe400078e0212 */
[----:B------:R-:W-:Y:S01]  /*7600*/  IMAD.IADD R24, R15, 0x1, R18 ;  /* 0x000000010f187824 */ /* 0x000fe200078e0212 */
[----:B------:R-:W-:-:S05]  /*7610*/  @P0 BRA `(.L_x_410) ;  /* 0x000001a000000947 */ /* 0x000fca0003800000 */
[----:B------:R-:W-:Y:S01]  /*7620*/  MOV R17, c[0x0][0x2ac] ;  /* 0x0000ab0000117a02 */ /* 0x000fe20000000f00 */
[----:B------:R-:W-:Y:S04]  /*7630*/  BSSY B0, `(.L_x_411) ;  /* 0x0000013000007945 */ /* 0x000fe80003800000 */
[----:B------:R-:W-:Y:S05]  /*7640*/  IMAD R18, R17, c[0x0][0x1d0], R18 ;  /* 0x0000740011127a24 */ /* 0x000fea00078e0212 */
[----:B------:R-:W-:Y:S04]  /*7650*/  IADD3 R18, R18, -c[0x0][0x168], RZ ;  /* 0x80005a0012127a10 */ /* 0x000fe80007ffe0ff */
[----:B------:R-:W-:Y:S11]  /*7660*/  ISETP.GT.AND P0, PT, R18, -0x1, PT ;  /* 0xffffffff1200780c */ /* 0x000ff60003f04270 */
[----:B------:R-:W-:Y:S02]  /*7670*/  @!UPT UIADD3 URZ, URZ, URZ, URZ ;  /* 0x0000003f3f3ff290 */ /* 0x000fe4000fffe03f */
[----:B------:R-:W-:-:S05]  /*7680*/  @P0 BRA `(.L_x_412) ;  /* 0x0000008000000947 */ /* 0x000fca0003800000 */
[----:B------:R-:W-:Y:S01]  /*7690*/  LOP3.LUT R18, RZ, R18, RZ, 0x33, !PT ;  /* 0x00000012ff127212 */ /* 0x000fe200078e33ff */
[----:B------:R-:W-:Y:S05]  /*76a0*/  IMAD.MOV.U32 R17, RZ, RZ, c[0x0][0x32c] ;  /* 0x0000cb00ff117624 */ /* 0x000fea00078e00ff */
[----:B------:R-:W-:Y:S11]  /*76b0*/  ISETP.NE.AND P0, PT, R17, 0x1, PT ;  /* 0x000000011100780c */ /* 0x000ff60003f05270 */
[----:B------:R-:W-:Y:S02]  /*76c0*/  @!UPT UIADD3 URZ, URZ, URZ, URZ ;  /* 0x0000003f3f3ff290 */ /* 0x000fe4000fffe03f */
[----:B------:R-:W-:Y:S05]  /*76d0*/  @P0 IMAD.HI.U32 R17, R18, c[0x0][0x330], RZ ;  /* 0x0000cc0012110a27 */ /* 0x000fea00078e00ff */
[----:B------:R-:W-:Y:S04]  /*76e0*/  @P0 SHF.R.U32.HI R18, RZ, c[0x0][0x334], R17 ;  /* 0x0000cd00ff120a19 */ /* 0x000fe80000011611 */
[----:B------:R-:W-:Y:S01]  /*76f0*/  LOP3.LUT R18, RZ, R18, RZ, 0x33, !PT ;  /* 0x00000012ff127212 */ /* 0x000fe200078e33ff */
[----:B------:R-:W-:-:S05]  /*7700*/  BRA `(.L_x_413) ;  /* 0x0000005000007947 */ /* 0x000fca0003800000 */
.L_x_412:
[----:B------:R-:W-:Y:S04]  /*7710*/  MOV R17, c[0x0][0x32c] ;  /* 0x0000cb0000117a02 */ /* 0x000fe80000000f00 */
[----:B------:R-:W-:Y:S11]  /*7720*/  ISETP.NE.AND P0, PT, R17, 0x1, PT ;  /* 0x000000011100780c */ /* 0x000ff60003f05270 */
[----:B------:R-:W-:Y:S02]  /*7730*/  @!UPT UIADD3 URZ, URZ, URZ, URZ ;  /* 0x0000003f3f3ff290 */ /* 0x000fe4000fffe03f */
[----:B------:R-:W-:Y:S05]  /*7740*/  @P0 IMAD.HI.U32 R17, R18, c[0x0][0x330], RZ ;  /* 0x0000cc0012110a27 */ /* 0x000fea00078e00ff */
[----:B------:R-:W-:Y:S02]  /*7750*/  @P0 SHF.R.U32.HI R18, RZ, c[0x0][0x334], R17 ;  /* 0x0000cd00ff120a19 */ /* 0x000fe40000011611 */
.L_x_413:
[----:B------:R-:W-:Y:S05]  /*7760*/  BSYNC B0 ;  /* 0x0000000000007941 */ /* 0x000fea0003800000 */
.L_x_411:
[----:B------:R-:W-:Y:S05]  /*7770*/  IADD3 R17, -R26, UR24, RZ ;  /* 0x000000181a117c10 */ /* 0x000fea000fffe1ff */
[----:B------:R-:W-:Y:S05]  /*7780*/  IMAD R17, R18, c[0x0][0x32c], R17 ;  /* 0x0000cb0012117a24 */ /* 0x000fea00078e0211 */
[----:B------:R-:W-:Y:S02]  /*7790*/  IMNMX R24, R24, R17, !PT ;  /* 0x0000001118187217 */ /* 0x000fe40007800200 */
[----:B------:R-:W-:Y:S04]  /*77a0*/  IADD3 R17, R17, c[0x0][0x32c], RZ ;  /* 0x0000cb0011117a10 */ /* 0x000fe80007ffe0ff */
[----:B------:R-:W-:Y:S02]  /*77b0*/  IMNMX R25, R25, R17, PT ;  /* 0x0000001119197217 */ /* 0x000fe40003800200 */
.L_x_410:
[----:B------:R-:W-:Y:S02]  /*77c0*/  UISETP.GE.AND UP0, UPT, UR24, 0x1, UPT ;  /* 0x000000011800788c */ /* 0x000fe4000bf06270 */
[----:B------:R-:W-:Y:S02]  /*77d0*/  UISETP.GE.AND UP6, UPT, UR24, 0x12, UPT ;  /* 0x000000121800788c */ /* 0x000fe4000bfc6270 */
[----:B------:R-:W-:Y:S02]  /*77e0*/  UP2UR UR29, UPR, URZ, 0x1 ;  /* 0x000000013f1d7883 */ /* 0x000fe40008000000 */
[----:B------:R-:W-:Y:S01]  /*77f0*/  PLOP3.LUT P0, PT, PT, PT, UP0, 0x40, 0x0 ;  /* 0x000000000000781c */ /* 0x000fe20003f0e808 */
[----:B------:R-:W-:Y:S02]  /*7800*/  UISETP.GE.AND UP0, UPT, UR24, 0x2, UPT ;  /* 0x000000021800788c */ /* 0x000fe4000bf06270 */
[----:B------:R-:W-:Y:S01]  /*7810*/  UISETP.GE.AND UP5, UPT, UR24, 0x19, UPT ;  /* 0x000000191800788c */ /* 0x000fe2000bfa6270 */
[----:B------:R-:W-:Y:S01]  /*7820*/  ISETP.GT.AND P0, PT, R24, RZ, P0 ;  /* 0x000000ff1800720c */ /* 0x000fe20000704270 */
[----:B------:R-:W-:Y:S02]  /*7830*/  UP2UR UR28, UPR, URZ, 0x1 ;  /* 0x000000013f1c7883 */ /* 0x000fe40008000000 */
[----:B------:R-:W-:Y:S01]  /*7840*/  UISETP.GE.AND UP4, UPT, UR24, 0x1a, UPT ;  /* 0x0000001a1800788c */ /* 0x000fe2000bf86270 */
[C---:B------:R-:W-:Y:S01]  /*7850*/  ISETP.LT.OR P0, PT, R25.reuse, 0x1, P0 ;  /* 0x000000011900780c */ /* 0x040fe20000701670 */
[----:B------:R-:W-:Y:S02]  /*7860*/  UISETP.GE.AND UP3, UPT, UR24, 0x21, UPT ;  /* 0x000000211800788c */ /* 0x000fe4000bf66270 */
[----:B------:R-:W-:Y:S01]  /*7870*/  UISETP.GE.AND UP2, UPT, UR24, 0x22, UPT ;  /* 0x000000221800788c */ /* 0x000fe2000bf46270 */
[----:B-----5:R-:W-:Y:S01]  /*7880*/  FSEL R17, R0, -INF , !P0 ;  /* 0xff80000000117808 */ /* 0x020fe20004000000 */
[----:B------:R-:W-:Y:S01]  /*7890*/  UISETP.GE.AND UP1, UPT, UR24, 0x29, UPT ;  /* 0x000000291800788c */ /* 0x000fe2000bf26270 */
[----:B------:R-:W-:Y:S01]  /*78a0*/  PLOP3.LUT P0, PT, PT, PT, UP0, 0x40, 0x0 ;  /* 0x000000000000781c */ /* 0x000fe20003f0e808 */
[----:B------:R-:W-:Y:S01]  /*78b0*/  UISETP.GE.AND UP0, UPT, UR24, 0x9, UPT ;  /* 0x000000091800788c */ /* 0x000fe2000bf06270 */
[----:B------:R-:W1:Y:S01]  /*78c0*/  SHFL.IDX PT, R0, R23, 0x1, 0x1c1f ;  /* 0x003c1f0017007f89 */ /* 0x000e6200000e0000 */
[----:B------:R-:W-:Y:S01]  /*78d0*/  UP2UR UR30, UPR, URZ, 0x40 ;  /* 0x000000403f1e7883 */ /* 0x000fe20008000000 */
[----:B------:R-:W-:Y:S01]  /*78e0*/  ISETP.GT.AND P0, PT, R24, 0x1, P0 ;  /* 0x000000011800780c */ /* 0x000fe20000704270 */
[----:B------:R-:W-:Y:S03]  /*78f0*/  UP2UR UR27, UPR, URZ, 0x1 ;  /* 0x000000013f1b7883 */ /* 0x000fe60008000000 */
[C---:B------:R-:W-:Y:S04]  /*7900*/  ISETP.LT.OR P0, PT, R25.reuse, 0x2, P0 ;  /* 0x000000021900780c */ /* 0x040fe80000701670 */
[----:B------:R-:W-:Y:S02]  /*7910*/  FSEL R21, R2, -INF , !P0 ;  /* 0xff80000002157808 */ /* 0x000fe40004000000 */
[----:B------:R-:W-:Y:S01]  /*7920*/  PLOP3.LUT P0, PT, PT, PT, UP0, 0x40, 0x0 ;  /* 0x000000000000781c */ /* 0x000fe20003f0e808 */
[----:B------:R-:W-:Y:S03]  /*7930*/  UISETP.GE.AND UP0, UPT, UR24, 0xa, UPT ;  /* 0x0000000a1800788c */ /* 0x000fe6000bf06270 */
[----:B------:R-:W-:Y:S01]  /*7940*/  ISETP.GT.AND P0, PT, R24, 0x8, P0 ;  /* 0x000000081800780c */ /* 0x000fe20000704270 */
[----:B------:R-:W-:Y:S03]  /*7950*/  UP2UR UR26, UPR, URZ, 0x1 ;  /* 0x000000013f1a7883 */ /* 0x000fe60008000000 */
[----:B------:R-:W-:Y:S04]  /*7960*/  ISETP.LT.OR P0, PT, R25, 0x9, P0 ;  /* 0x000000091900780c */ /* 0x000fe80000701670 */
[----:B------:R-:W-:Y:S01]  /*7970*/  FSEL R8, R8, -INF , !P0 ;  /* 0xff80000008087808 */ /* 0x000fe20004000000 */
[--C-:B-1----:R-:W-:Y:S01]  /*7980*/  IMAD.IADD R15, R15, 0x1, R0.reuse ;  /* 0x000000010f0f7824 */ /* 0x102fe200078e0200 */
[----:B------:R-:W-:Y:S01]  /*7990*/  PLOP3.LUT P0, PT, PT, PT, UP0, 0x40, 0x0 ;  /* 0x000000000000781c */ /* 0x000fe20003f0e808 */
[----:B------:R-:W-:Y:S03]  /*79a0*/  UISETP.GE.AND UP0, UPT, UR24, 0x11, UPT ;  /* 0x000000111800788c */ /* 0x000fe6000bf06270 */
[C---:B------:R-:W-:Y:S01]  /*79b0*/  ISETP.GT.AND P0, PT, R24.reuse, 0x9, P0 ;  /* 0x000000091800780c */ /* 0x040fe20000704270 */
[----:B------:R-:W-:Y:S03]  /*79c0*/  UP2UR UR25, UPR, URZ, 0x1 ;  /* 0x000000013f197883 */ /* 0x000fe60008000000 */
[----:B------:R-:W-:Y:S04]  /*79d0*/  ISETP.LT.OR P0, PT, R25, 0xa, P0 ;  /* 0x0000000a1900780c */ /* 0x000fe80000701670 */
[----:B------:R-:W-:Y:S02]  /*79e0*/  FSEL R159, R159, -INF , !P0 ;  /* 0xff8000009f9f7808 */ /* 0x000fe40004000000 */
[----:B------:R-:W-:Y:S01]  /*79f0*/  PLOP3.LUT P0, PT, PT, PT, UP0, 0x40, 0x0 ;  /* 0x000000000000781c */ /* 0x000fe20003f0e808 */
[----:B------:R-:W-:Y:S03]  /*7a00*/  UISETP.GE.AND UP0, UPT, UR24, 0x2a, UPT ;  /* 0x0000002a1800788c */ /* 0x000fe6000bf06270 */
[C---:B------:R-:W-:Y:S04]  /*7a10*/  ISETP.GT.AND P0, PT, R24.reuse, 0x10, P0 ;  /* 0x000000101800780c */ /* 0x040fe80000704270 */
[----:B------:R-:W-:Y:S04]  /*7a20*/  ISETP.LT.OR P0, PT, R25, 0x11, P0 ;  /* 0x000000111900780c */ /* 0x000fe80000701670 */
[----:B------:R-:W-:Y:S02]  /*7a30*/  FSEL R20, R11, -INF , !P0 ;  /* 0xff8000000b147808 */ /* 0x000fe40004000000 */
[----:B------:R-:W-:Y:S01]  /*7a40*/  PLOP3.LUT P0, PT, PT, PT, UP6, 0x40, 0x0 ;  /* 0x000000000000781c */ /* 0x000fe20003f0e868 */
[----:B------:R-:W-:Y:S03]  /*7a50*/  UISETP.NE.AND UP6, UPT, UR12, URZ, UPT ;  /* 0x0000003f0c00728c */ /* 0x000fe6000bfc5270 */
[----:B------:R-:W-:Y:S04]  /*7a60*/  ISETP.GT.AND P0, PT, R24, 0x11, P0 ;  /* 0x000000111800780c */ /* 0x000fe80000704270 */
[C---:B------:R-:W-:Y:S04]  /*7a70*/  ISETP.LT.OR P0, PT, R25.reuse, 0x12, P0 ;  /* 0x000000121900780c */ /* 0x040fe80000701670 */
[----:B------:R-:W-:Y:S02]  /*7a80*/  FSEL R19, R12, -INF , !P0 ;  /* 0xff8000000c137808 */ /* 0x000fe40004000000 */
[----:B------:R-:W-:Y:S04]  /*7a90*/  PLOP3.LUT P0, PT, PT, PT, UP5, 0x40, 0x0 ;  /* 0x000000000000781c */ /* 0x000fe80003f0e858 */
[C---:B------:R-:W-:Y:S04]  /*7aa0*/  ISETP.GT.AND P0, PT, R24.reuse, 0x18, P0 ;  /* 0x000000181800780c */ /* 0x040fe80000704270 */
[----:B------:R-:W-:Y:S04]  /*7ab0*/  ISETP.LT.OR P0, PT, R25, 0x19, P0 ;  /* 0x000000191900780c */ /* 0x000fe80000701670 */
[----:B------:R-:W-:Y:S02]  /*7ac0*/  FSEL R18, R13, -INF , !P0 ;  /* 0xff8000000d127808 */ /* 0x000fe40004000000 */
[----:B------:R-:W-:Y:S04]  /*7ad0*/  PLOP3.LUT P0, PT, PT, PT, UP4, 0x40, 0x0 ;  /* 0x000000000000781c */ /* 0x000fe80003f0e848 */
        /* <DEDUP_REMOVED lines=17> */
[----:B------:R-:W-:Y:S04]  /*7bf0*/  ISETP.LT.OR P0, PT, R25, 0x2a, P0 ;  /* 0x0000002a1900780c */ /* 0x000fe80000701670 */
[----:B------:R-:W-:Y:S01]  /*7c00*/  FSEL R11, R16, -INF , !P0 ;  /* 0xff800000100b7808 */ /* 0x000fe20004000000 */
[----:B------:R-:W-:Y:S01]  /*7c10*/  IMAD.IADD R16, R22, 0x1, R0 ;  /* 0x0000000116107824 */ /* 0x000fe200078e0200 */
[----:B------:R-:W-:Y:S01]  /*7c20*/  PLOP3.LUT P0, PT, PT, PT, UP6, 0x40, 0x0 ;  /* 0x000000000000781c */ /* 0x000fe20003f0e868 */
[----:B------:R-:W-:Y:S11]  /*7c30*/  UISETP.NE.AND UP6, UPT, UR30, URZ, UPT ;  /* 0x0000003f1e00728c */ /* 0x000ff6000bfc5270 */
[----:B------:R-:W-:Y:S01]  /*7c40*/  @!UPT UIADD3 URZ, URZ, URZ, URZ ;  /* 0x0000003f3f3ff290 */ /* 0x000fe2000fffe03f */
        /* <DEDUP_REMOVED lines=9> */
[----:B------:R-:W-:Y:S05]  /*7ce0*/  IMAD.MOV.U32 R0, RZ, RZ, 0x1 ;  /* 0x00000001ff007424 */ /* 0x000fea00078e00ff */
[----:B------:R-:W-:Y:S11]  /*7cf0*/  ISETP.NE.AND P0, PT, R0, c[0x0][0x32c], PT ;  /* 0x0000cb0000007a0c */ /* 0x000ff60003f05270 */
[----:B------:R-:W-:Y:S02]  /*7d00*/  @!UPT UIADD3 URZ, URZ, URZ, URZ ;  /* 0x0000003f3f3ff290 */ /* 0x000fe4000fffe03f */
[----:B------:R-:W-:Y:S05]  /*7d10*/  @P0 IMAD.HI.U32 R0, R2, c[0x0][0x330], RZ ;  /* 0x0000cc0002000a27 */ /* 0x000fea00078e00ff */
[----:B------:R-:W-:Y:S04]  /*7d20*/  @P0 SHF.R.U32.HI R2, RZ, c[0x0][0x334], R0 ;  /* 0x0000cd00ff020a19 */ /* 0x000fe80000011600 */
[----:B------:R-:W-:Y:S01]  /*7d30*/  LOP3.LUT R2, RZ, R2, RZ, 0x33, !PT ;  /* 0x00000002ff027212 */ /* 0x000fe200078e33ff */
[----:B------:R-:W-:-:S05]  /*7d40*/  BRA `(.L_x_417) ;  /* 0x0000005000007947 */ /* 0x000fca0003800000 */
.L_x_416:
[----:B------:R-:W-:Y:S04]  /*7d50*/  MOV R0, 0x1 ;  /* 0x0000000100007802 */ /* 0x000fe80000000f00 */
[----:B------:R-:W-:Y:S11]  /*7d60*/  ISETP.NE.AND P0, PT, R0, c[0x0][0x32c], PT ;  /* 0x0000cb0000007a0c */ /* 0x000ff60003f05270 */
[----:B------:R-:W-:Y:S02]  /*7d70*/  @!UPT UIADD3 URZ, URZ, URZ, URZ ;  /* 0x0000003f3f3ff290 */ /* 0x000fe4000fffe03f */
[----:B------:R-:W-:Y:S05]  /*7d80*/  @P0 IMAD.HI.U32 R0, R2, c[0x0][0x330], RZ ;  /* 0x0000cc0002000a27 */ /* 0x000fea00078e00ff */
[----:B------:R-:W-:Y:S02]  /*7d90*/  @P0 SHF.R.U32.HI R2, RZ, c[0x0][0x334], R0 ;  /* 0x0000cd00ff020a19 */ /* 0x000fe40000011600 */
.L_x_417:
[----:B------:R-:W-:Y:S05]  /*7da0*/  BSYNC B0 ;  /* 0x0000000000007941 */ /* 0x000fea0003800000 */
.L_x_415:
[----:B------:R-:W-:Y:S05]  /*7db0*/  IADD3 R0, -R26, UR24, RZ ;  /* 0x000000181a007c10 */ /* 0x000fea000fffe1ff */
[----:B------:R-:W-:Y:S05]  /*7dc0*/  IMAD R0, R2, c[0x0][0x32c], R0 ;  /* 0x0000cb0002007a24 */ /* 0x000fea00078e0200 */
[----:B------:R-:W-:Y:S02]  /*7dd0*/  IMNMX R15, R15, R0, !PT ;  /* 0x000000000f0f7217 */ /* 0x000fe40007800200 */
[----:B------:R-:W-:Y:S04]  /*7de0*/  IADD3 R0, R0, c[0x0][0x32c], RZ ;  /* 0x0000cb0000007a10 */ /* 0x000fe80007ffe0ff */
[----:B------:R-:W-:Y:S02]  /*7df0*/  IMNMX R16, R16, R0, PT ;  /* 0x0000000010107217 */ /* 0x000fe40003800200 */
.L_x_414:
[----:B------:R-:W-:Y:S01]  /*7e00*/  FMNMX.FTZ R0, R17, R3, !PT ;  /* 0x0000000311007209 */ /* 0x000fe20007810000 */
[----:B------:R-:W-:Y:S01]  /*7e10*/  UP2UR UR24, UPR, URZ, 0x10 ;  /* 0x000000103f187883 */ /* 0x000fe20008000000 */
[----:B------:R-:W2:Y:S01]  /*7e20*/  LDL.LU R26, [R1+0x44] ;  /* 0x00004400011a7983 */ /* 0x000ea20000300800 */
[----:B------:R-:W-:Y:S01]  /*7e30*/  UISETP.NE.AND UP4, UPT, UR29, URZ, UPT ;  /* 0x0000003f1d00728c */ /* 0x000fe2000bf85270 */
[----:B------:R-:W-:Y:S01]  /*7e40*/  FMNMX.FTZ R0, R21, R0, !PT ;  /* 0x0000000015007209 */ /* 0x000fe20007810000 */
[----:B------:R-:W-:Y:S02]  /*7e50*/  UP2UR UR29, UPR, URZ, 0x8 ;  /* 0x000000083f1d7883 */ /* 0x000fe40008000000 */
        /* <DEDUP_REMOVED lines=20> */
[----:B-1----:R-:W-:Y:S04]  /*7fa0*/  FMNMX.FTZ R0, R0, R2, !PT ;  /* 0x0000000200007209 */ /* 0x002fe80007810000 */
[C---:B------:R-:W-:Y:S01]  /*7fb0*/  FSETP.NEU.FTZ.AND P0, PT, R0.reuse, -INF , PT ;  /* 0xff8000000000780b */ /* 0x040fe20003f1d000 */
[C---:B------:R-:W-:Y:S03]  /*7fc0*/  FMUL.FTZ R172, R0.reuse, c[0x0][0x2d0] ;  /* 0x0000b40000ac7a20 */ /* 0x040fe60000410000 */
[----:B------:R-:W-:Y:S02]  /*7fd0*/  FSEL R2, R0, RZ, P0 ;  /* 0x000000ff00027208 */ /* 0x000fe40000000000 */
[----:B------:R-:W-:Y:S02]  /*7fe0*/  FSEL R172, R172, RZ, P0 ;  /* 0x000000ffacac7208 */ /* 0x000fe40000000000 */
[----:B------:R-:W-:Y:S01]  /*7ff0*/  PLOP3.LUT P0, PT, PT, PT, UP4, 0x40, 0x0 ;  /* 0x000000000000781c */ /* 0x000fe20003f0e848 */
[----:B------:R-:W-:Y:S01]  /*8000*/  UISETP.NE.AND UP4, UPT, UR24, URZ, UPT ;  /* 0x0000003f1800728c */ /* 0x000fe2000bf85270 */
[----:B------:R-:W-:Y:S01]  /*8010*/  FADD.FTZ R2, -R2, R3 ;  /* 0x0000000302027221 */ /* 0x000fe20000010100 */
[----:B------:R-:W-:Y:S01]  /*8020*/  UIADD3 UR24, UR5, -0x1, URZ ;  /* 0xffffffff05187890 */ /* 0x000fe2000fffe03f */
[----:B------:R-:W-:Y:S01]  /*8030*/  ISETP.GT.AND P0, PT, R15, RZ, P0 ;  /* 0x000000ff0f00720c */ /* 0x000fe20000704270 */
[--C-:B------:R-:W-:Y:S02]  /*8040*/  FFMA.FTZ R23, R14, c[0x0][0x2d0], -R172.reuse ;  /* 0x0000b4000e177a23 */ /* 0x100fe400000108ac */
[--C-:B------:R-:W-:Y:S01]  /*8050*/  FFMA.FTZ R171, R20, c[0x0][0x2d0], -R172.reuse ;  /* 0x0000b40014ab7a23 */ /* 0x100fe200000108ac */
[----:B------:R-:W-:Y:S01]  /*8060*/  ISETP.LT.OR P0, PT, R16, 0x1, P0 ;  /* 0x000000011000780c */ /* 0x000fe20000701670 */
[--C-:B------:R-:W-:Y:S02]  /*8070*/  FFMA.FTZ R25, R19, c[0x0][0x2d0], -R172.reuse ;  /* 0x0000b40013197a23 */ /* 0x100fe400000108ac */
[--C-:B------:R-:W-:Y:S01]  /*8080*/  FFMA.FTZ R24, R18, c[0x0][0x2d0], -R172.reuse ;  /* 0x0000b40012187a23 */ /* 0x100fe200000108ac */
[----:B------:R-:W-:Y:S01]  /*8090*/  FSEL R14, R158, -INF , !P0 ;  /* 0xff8000009e0e7808 */ /* 0x000fe20004000000 */
[--C-:B------:R-:W-:Y:S01]  /*80a0*/  FFMA.FTZ R13, R21, c[0x0][0x2d0], -R172.reuse ;  /* 0x0000b400150d7a23 */ /* 0x100fe200000108ac */
[----:B------:R-:W-:Y:S01]  /*80b0*/  PLOP3.LUT P0, PT, PT, PT, UP3, 0x40, 0x0 ;  /* 0x000000000000781c */ /* 0x000fe20003f0e838 */
[--C-:B------:R-:W-:Y:S01]  /*80c0*/  FFMA.FTZ R17, R17, c[0x0][0x2d0], -R172.reuse ;  /* 0x0000b40011117a23 */ /* 0x100fe200000108ac */
[----:B------:R-:W-:Y:S01]  /*80d0*/  UISETP.NE.AND UP3, UPT, UR29, URZ, UPT ;  /* 0x0000003f1d00728c */ /* 0x000fe2000bf65270 */
[--C-:B------:R-:W-:Y:S01]  /*80e0*/  FFMA.FTZ R12, R8, c[0x0][0x2d0], -R172.reuse ;  /* 0x0000b400080c7a23 */ /* 0x100fe200000108ac */
[----:B------:R-:W-:Y:S01]  /*80f0*/  ISETP.GT.AND P0, PT, R15, 0x1, P0 ;  /* 0x000000010f00780c */ /* 0x000fe20000704270 */
[--C-:B------:R-:W-:Y:S01]  /*8100*/  FFMA.FTZ R8, R159, c[0x0][0x2d0], -R172.reuse ;  /* 0x0000b4009f087a23 */ /* 0x100fe200000108ac */
[----:B------:R-:W-:Y:S01]  /*8110*/  MUFU.EX2 R13, R13 ;  /* 0x0000000d000d7308 */ /* 0x000fe20000000800 */
[--C-:B------:R-:W-:Y:S01]  /*8120*/  FFMA.FTZ R175, R175, c[0x0][0x2d0], -R172.reuse ;  /* 0x0000b400afaf7a23 */ /* 0x100fe200000108ac */
[----:B------:R-:W-:Y:S01]  /*8130*/  ISETP.LT.OR P0, PT, R16, 0x2, P0 ;  /* 0x000000021000780c */ /* 0x000fe20000701670 */
[--C-:B------:R-:W-:Y:S02]  /*8140*/  FFMA.FTZ R174, R174, c[0x0][0x2d0], -R172.reuse ;  /* 0x0000b400aeae7a23 */ /* 0x100fe400000108ac */
[--C-:B------:R-:W-:Y:S02]  /*8150*/  FFMA.FTZ R173, R173, c[0x0][0x2d0], -R172.reuse ;  /* 0x0000b400adad7a23 */ /* 0x100fe400000108ac */
[----:B------:R-:W-:Y:S01]  /*8160*/  FFMA.FTZ R172, R11, c[0x0][0x2d0], -R172 ;  /* 0x0000b4000bac7a23 */ /* 0x000fe200000108ac */
[----:B------:R-:W-:Y:S01]  /*8170*/  FSEL R11, R157, -INF , !P0 ;  /* 0xff8000009d0b7808 */ /* 0x000fe20004000000 */
[----:B------:R-:W-:Y:S01]  /*8180*/  FMUL.FTZ R2, R2, c[0x0][0x2d0] ;  /* 0x0000b40002027a20 */ /* 0x000fe20000410000 */
[----:B------:R-:W-:Y:S01]  /*8190*/  PLOP3.LUT P0, PT, PT, PT, UP2, 0x40, 0x0 ;  /* 0x000000000000781c */ /* 0x000fe20003f0e828 */
[----:B------:R-:W-:Y:S01]  /*81a0*/  UISETP.NE.AND UP2, UPT, UR28, URZ, UPT ;  /* 0x0000003f1c00728c */ /* 0x000fe2000bf45270 */
[----:B------:R-:W1:Y:S02]  /*81b0*/  MUFU.EX2 R17, R17 ;  /* 0x0000001100117308 */ /* 0x000e640000000800 */
[C---:B------:R-:W-:Y:S04]  /*81c0*/  ISETP.GT.AND P0, PT, R15.reuse, 0x8, P0 ;  /* 0x000000080f00780c */ /* 0x040fe80000704270 */
[----:B------:R-:W-:Y:S04]  /*81d0*/  ISETP.LT.OR P0, PT, R16, 0x9, P0 ;  /* 0x000000091000780c */ /* 0x000fe80000701670 */
[----:B------:R-:W-:Y:S01]  /*81e0*/  FSEL R10, R10, -INF , !P0 ;  /* 0xff8000000a0a7808 */ /* 0x000fe20004000000 */
[----:B------:R-:W-:Y:S01]  /*81f0*/  MUFU.EX2 R12, R12 ;  /* 0x0000000c000c7308 */ /* 0x000fe20000000800 */
[----:B------:R-:W-:Y:S01]  /*8200*/  PLOP3.LUT P0, PT, PT, PT, UP1, 0x40, 0x0 ;  /* 0x000000000000781c */ /* 0x000fe20003f0e818 */
[----:B------:R-:W-:Y:S03]  /*8210*/  UISETP.NE.AND UP1, UPT, UR27, URZ, UPT ;  /* 0x0000003f1b00728c */ /* 0x000fe6000bf25270 */
[----:B------:R-:W-:Y:S04]  /*8220*/  ISETP.GT.AND P0, PT, R15, 0x9, P0 ;  /* 0x000000090f00780c */ /* 0x000fe80000704270 */
[C---:B------:R-:W-:Y:S01]  /*8230*/  ISETP.LT.OR P0, PT, R16.reuse, 0xa, P0 ;  /* 0x0000000a1000780c */ /* 0x040fe20000701670 */
[----:B------:R-:W3:Y:S03]  /*8240*/  MUFU.EX2 R8, R8 ;  /* 0x0000000800087308 */ /* 0x000ee60000000800 */
[----:B------:R-:W-:Y:S02]  /*8250*/  FSEL R169, R169, -INF , !P0 ;  /* 0xff800000a9a97808 */ /* 0x000fe40004000000 */
[----:B------:R-:W-:Y:S01]  /*8260*/  PLOP3.LUT P0, PT, PT, PT, UP0, 0x40, 0x0 ;  /* 0x000000000000781c */ /* 0x000fe20003f0e808 */
[----:B------:R-:W-:Y:S01]  /*8270*/  UISETP.NE.AND UP0, UPT, UR26, URZ, UPT ;  /* 0x0000003f1a00728c */ /* 0x000fe2000bf05270 */
[----:B-1----:R-:W-:Y:S02]  /*8280*/  F2FP.PACK_AB R168, R13, R17 ;  /* 0x000000110da8723e */ /* 0x002fe400000000ff */
[----:B------:R-:W-:Y:S01]  /*8290*/  ISETP.GT.AND P0, PT, R15, 0x10, P0 ;  /* 0x000000100f00780c */ /* 0x000fe20000704270 */
[----:B------:R-:W-:Y:S03]  /*82a0*/  MUFU.EX2 R172, R172 ;  /* 0x000000ac00ac7308 */ /* 0x000fe60000000800 */
[----:B------:R-:W-:Y:S04]  /*82b0*/  ISETP.LT.OR P0, PT, R16, 0x11, P0 ;  /* 0x000000111000780c */ /* 0x000fe80000701670 */
[----:B------:R-:W-:Y:S02]  /*82c0*/  FSEL R22, R9, -INF , !P0 ;  /* 0xff80000009167808 */ /* 0x000fe40004000000 */
[----:B------:R-:W-:Y:S01]  /*82d0*/  PLOP3.LUT P0, PT, PT, PT, UP6, 0x40, 0x0 ;  /* 0x000000000000781c */ /* 0x000fe20003f0e868 */
[----:B------:R-:W-:Y:S03]  /*82e0*/  MUFU.EX2 R175, R175 ;  /* 0x000000af00af7308 */ /* 0x000fe60000000800 */
[----:B------:R-:W-:Y:S02]  /*82f0*/  ISETP.GT.AND P0, PT, R15, 0x11, P0 ;  /* 0x000000110f00780c */ /* 0x000fe40000704270 */
[----:B---3--:R-:W-:Y:S02]  /*8300*/  F2FP.PACK_AB R170, R8, R12 ;  /* 0x0000000c08aa723e */ /* 0x008fe400000000ff */
[C---:B------:R-:W-:Y:S03]  /*8310*/  ISETP.LT.OR P0, PT, R16.reuse, 0x12, P0 ;  /* 0x000000121000780c */ /* 0x040fe60000701670 */
[----:B------:R-:W-:Y:S01]  /*8320*/  MUFU.EX2 R174, R174 ;  /* 0x000000ae00ae7308 */ /* 0x000fe20000000800 */
[----:B------:R-:W-:Y:S02]  /*8330*/  FSEL R179, R179, -INF , !P0 ;  /* 0xff800000b3b37808 */ /* 0x000fe40004000000 */
[----:B------:R-:W-:Y:S04]  /*8340*/  PLOP3.LUT P0, PT, PT, PT, UP5, 0x40, 0x0 ;  /* 0x000000000000781c */ /* 0x000fe80003f0e858 */
[C---:B------:R-:W-:Y:S03]  /*8350*/  ISETP.GT.AND P0, PT, R15.reuse, 0x18, P0 ;  /* 0x000000180f00780c */ /* 0x040fe60000704270 */
[----:B------:R-:W-:Y:S01]  /*8360*/  MUFU.EX2 R173, R173 ;  /* 0x000000ad00ad7308 */ /* 0x000fe20000000800 */
[----:B------:R-:W-:Y:S04]  /*8370*/  ISETP.LT.OR P0, PT, R16, 0x19, P0 ;  /* 0x000000191000780c */ /* 0x000fe80000701670 */
        /* <DEDUP_REMOVED lines=17> */
[----:B------:R-:W-:Y:S01]  /*8490*/  PLOP3.LUT P0, PT, PT, PT, UP0, 0x40, 0x0 ;  /* 0x000000000000781c */ /* 0x000fe20003f0e808 */
[----:B------:R-:W-:Y:S03]  /*84a0*/  UISETP.GT.AND UP0, UPT, UR5, UR4, UPT ;  /* 0x000000040500728c */ /* 0x000fe6000bf04270 */
[----:B------:R-:W-:Y:S01]  /*84b0*/  ISETP.GT.AND P0, PT, R15, 0x29, P0 ;  /* 0x000000290f00780c */ /* 0x000fe20000704270 */
[----:B------:R-:W-:Y:S03]  /*84c0*/  UMOV UR5, UR24 ;  /* 0x0000001800057c82 */ /* 0x000fe60008000000 */
[----:B------:R-:W-:Y:S04]  /*84d0*/  ISETP.LT.OR P0, PT, R16, 0x2a, P0 ;  /* 0x0000002a1000780c */ /* 0x000fe80000701670 */
[----:B------:R-:W-:Y:S02]  /*84e0*/  FSEL R3, R6, -INF , !P0 ;  /* 0xff80000006037808 */ /* 0x000fe40004000000 */
[----:B------:R-:W1:Y:S02]  /*84f0*/  MUFU.EX2 R6, R2 ;  /* 0x0000000200067308 */ /* 0x000e640000000800 */
[----:B-1----:R-:W-:Y:S01]  /*8500*/  FMUL.FTZ R20, R6, R148 ;  /* 0x0000009406147220 */ /* 0x002fe20000410000 */
[----:B------:R-:W-:Y:S01]  /*8510*/  FMNMX.FTZ R2, R14, R156, !PT ;  /* 0x0000009c0e027209 */ /* 0x000fe20007810000 */
[----:B------:R-:W3:Y:S01]  /*8520*/  LDL.LU R148, [R1+0x40] ;  /* 0x0000400001947983 */ /* 0x000ee20000300800 */
[C---:B--2---:R-:W-:Y:S02]  /*8530*/  FFMA.FTZ R5, R6.reuse, R26, R17 ;  /* 0x0000001a06057223 */ /* 0x044fe40000010011 */
[----:B------:R-:W-:Y:S01]  /*8540*/  FMNMX.FTZ R2, R11, R2, !PT ;  /* 0x000000020b027209 */ /* 0x000fe20007810000 */
[----:B------:R-:W-:Y:S01]  /*8550*/  FMUL.FTZ R9, R6, R137 ;  /* 0x0000008906097220 */ /* 0x000fe20000410000 */
[----:B------:R-:W-:Y:S01]  /*8560*/  MOV R137, R22 ;  /* 0x0000001600897202 */ /* 0x000fe20000000f00 */
[----:B------:R-:W-:Y:S01]  /*8570*/  FADD.FTZ R5, R13, R5 ;  /* 0x000000050d057221 */ /* 0x000fe20000010000 */
[----:B------:R-:W-:Y:S01]  /*8580*/  FMNMX.FTZ R2, R10, R2, !PT ;  /* 0x000000020a027209 */ /* 0x000fe20007810000 */
[----:B------:R-:W-:Y:S02]  /*8590*/  FMUL.FTZ R13, R6, R141 ;  /* 0x0000008d060d7220 */ /* 0x000fe40000410000 */
[----:B------:R-:W-:Y:S01]  /*85a0*/  FADD.FTZ R5, R12, R5 ;  /* 0x000000050c057221 */ /* 0x000fe20000010000 */
[----:B------:R-:W-:Y:S01]  /*85b0*/  FMNMX.FTZ R2, R169, R2, !PT ;  /* 0x00000002a9027209 */ /* 0x000fe20007810000 */
[----:B------:R-:W-:Y:S01]  /*85c0*/  FMUL.FTZ R12, R6, R140 ;  /* 0x0000008c060c7220 */ /* 0x000fe20000410000 */
[----:B------:R-:W-:Y:S01]  /*85d0*/  MOV R140, R24 ;  /* 0x00000018008c7202 */ /* 0x000fe20000000f00 */
[----:B------:R-:W-:Y:S01]  /*85e0*/  FADD.FTZ R177, R8, R5 ;  /* 0x0000000508b17221 */ /* 0x000fe20000010000 */
[----:B------:R-:W-:Y:S01]  /*85f0*/  FMNMX.FTZ R2, R22, R2, !PT ;  /* 0x0000000216027209 */ /* 0x000fe20007810000 */
[C---:B------:R-:W-:Y:S02]  /*8600*/  FMUL.FTZ R8, R6.reuse, R136 ;  /* 0x0000008806087220 */ /* 0x040fe40000410000 */
[C---:B------:R-:W-:Y:S01]  /*8610*/  FMUL.FTZ R5, R6.reuse, R133 ;  /* 0x0000008506057220 */ /* 0x040fe20000410000 */
[----:B------:R-:W-:Y:S01]  /*8620*/  FMNMX.FTZ R2, R179, R2, !PT ;  /* 0x00000002b3027209 */ /* 0x000fe20007810000 */
[C---:B------:R-:W-:Y:S01]  /*8630*/  FMUL.FTZ R16, R6.reuse, R144 ;  /* 0x0000009006107220 */ /* 0x040fe20000410000 */
[----:B------:R-:W-:Y:S01]  /*8640*/  MOV R133, R25 ;  /* 0x0000001900857202 */ /* 0x000fe20000000f00 */
[----:B------:R-:W-:Y:S01]  /*8650*/  FMUL.FTZ R25, R6, R153 ;  /* 0x0000009906197220 */ /* 0x000fe20000410000 */
[----:B------:R-:W-:Y:S01]  /*8660*/  FMNMX.FTZ R2, R178, R2, !PT ;  /* 0x00000002b2027209 */ /* 0x000fe20007810000 */
[C---:B------:R-:W-:Y:S01]  /*8670*/  FMUL.FTZ R17, R6.reuse, R145 ;  /* 0x0000009106117220 */ /* 0x040fe20000410000 */
[----:B------:R-:W-:Y:S01]  /*8680*/  MOV R145, R23 ;  /* 0x0000001700917202 */ /* 0x000fe20000000f00 */
[----:B------:R-:W-:Y:S01]  /*8690*/  FMUL.FTZ R21, R6, R149 ;  /* 0x0000009506157220 */ /* 0x000fe20000410000 */
[----:B------:R-:W-:Y:S01]  /*86a0*/  FMNMX.FTZ R2, R176, R2, !PT ;  /* 0x00000002b0027209 */ /* 0x000fe20007810000 */
[C---:B------:R-:W-:Y:S01]  /*86b0*/  FMUL.FTZ R24, R6.reuse, R152 ;  /* 0x0000009806187220 */ /* 0x040fe20000410000 */
[----:B------:R-:W-:Y:S01]  /*86c0*/  MOV R149, R133 ;  /* 0x0000008500957202 */ /* 0x000fe20000000f00 */
[C---:B------:R-:W-:Y:S01]  /*86d0*/  FMUL.FTZ R28, R6.reuse, R28 ;  /* 0x0000001c061c7220 */ /* 0x040fe20000410000 */
[----:B------:R-:W-:Y:S01]  /*86e0*/  FMNMX.FTZ R2, R159, R2, !PT ;  /* 0x000000029f027209 */ /* 0x000fe20007810000 */
[C---:B------:R-:W-:Y:S01]  /*86f0*/  FMUL.FTZ R29, R6.reuse, R29 ;  /* 0x0000001d061d7220 */ /* 0x040fe20000410000 */
[----:B------:R-:W-:Y:S01]  /*8700*/  MOV R152, R171 ;  /* 0x000000ab00987202 */ /* 0x000fe20000000f00 */
[----:B------:R-:W-:Y:S01]  /*8710*/  FMUL.FTZ R32, R6, R32 ;  /* 0x0000002006207220 */ /* 0x000fe20000410000 */
[----:B------:R-:W-:Y:S01]  /*8720*/  FMNMX.FTZ R2, R158, R2, !PT ;  /* 0x000000029e027209 */ /* 0x000fe20007810000 */
[C---:B------:R-:W-:Y:S02]  /*8730*/  FMUL.FTZ R33, R6.reuse, R33 ;  /* 0x0000002106217220 */ /* 0x040fe40000410000 */
[C---:B------:R-:W-:Y:S01]  /*8740*/  FMUL.FTZ R36, R6.reuse, R36 ;  /* 0x0000002406247220 */ /* 0x040fe20000410000 */
[----:B------:R-:W-:Y:S01]  /*8750*/  FMNMX.FTZ R2, R157, R2, !PT ;  /* 0x000000029d027209 */ /* 0x000fe20007810000 */
[C---:B------:R-:W-:Y:S02]  /*8760*/  FMUL.FTZ R37, R6.reuse, R37 ;  /* 0x0000002506257220 */ /* 0x040fe40000410000 */
[C---:B------:R-:W-:Y:S01]  /*8770*/  FMUL.FTZ R40, R6.reuse, R40 ;  /* 0x0000002806287220 */ /* 0x040fe20000410000 */
[----:B------:R-:W-:Y:S01]  /*8780*/  FMNMX.FTZ R2, R3, R2, !PT ;  /* 0x0000000203027209 */ /* 0x000fe20007810000 */
[C---:B------:R-:W-:Y:S02]  /*8790*/  FMUL.FTZ R41, R6.reuse, R41 ;  /* 0x0000002906297220 */ /* 0x040fe40000410000 */
[C---:B------:R-:W-:Y:S02]  /*87a0*/  FMUL.FTZ R44, R6.reuse, R44 ;  /* 0x0000002c062c7220 */ /* 0x040fe40000410000 */
[----:B------:R-:W1:Y:S01]  /*87b0*/  SHFL.BFLY PT, R4, R2, 0x2, 0x1f ;  /* 0x0c401f0002047f89 */ /* 0x000e6200000e0000 */
        /* <DEDUP_REMOVED lines=11> */
[----:B------:R-:W-:Y:S01]  /*8870*/  FMUL.FTZ R68, R6, R68 ;  /* 0x0000004406447220 */ /* 0x000fe20000410000 */
[----:B-1----:R-:W-:Y:S01]  /*8880*/  FMNMX.FTZ R4, R2, R4, !PT ;  /* 0x0000000402047209 */ /* 0x002fe20007810000 */
        /* <DEDUP_REMOVED lines=17> */
[----:B------:R-:W-:Y:S01]  /*89a0*/  FMUL.FTZ R97, R6, R97 ;  /* 0x0000006106617220 */ /* 0x000fe20000410000 */
[----:B------:R-:W-:Y:S01]  /*89b0*/  FSETP.NEU.FTZ.AND P0, PT, R2, -INF , PT ;  /* 0xff8000000200780b */ /* 0x000fe20003f1d000 */
[C---:B------:R-:W-:Y:S02]  /*89c0*/  FMUL.FTZ R100, R6.reuse, R100 ;  /* 0x0000006406647220 */ /* 0x040fe40000410000 */
[----:B------:R-:W-:Y:S01]  /*89d0*/  FMUL.FTZ R101, R6, R101 ;  /* 0x0000006506657220 */ /* 0x000fe20000410000 */
[----:B------:R-:W-:Y:S01]  /*89e0*/  FSEL R7, R2, RZ, P0 ;  /* 0x000000ff02077208 */ /* 0x000fe20000000000 */
[C---:B------:R-:W-:Y:S02]  /*89f0*/  FMUL.FTZ R104, R6.reuse, R104 ;  /* 0x0000006806687220 */ /* 0x040fe40000410000 */
[----:B------:R-:W-:Y:S02]  /*8a00*/  FMUL.FTZ R105, R6, R105 ;  /* 0x0000006906697220 */ /* 0x000fe40000410000 */
[----:B------:R-:W-:Y:S02]  /*8a10*/  FADD.FTZ R7, -R7, R156 ;  /* 0x0000009c07077221 */ /* 0x000fe40000010100 */
[----:B------:R-:W-:Y:S02]  /*8a20*/  FMUL.FTZ R156, R2, c[0x0][0x2d0] ;  /* 0x0000b400029c7a20 */ /* 0x000fe40000410000 */
[----:B------:R-:W-:Y:S02]  /*8a30*/  FMUL.FTZ R7, R7, c[0x0][0x2d0] ;  /* 0x0000b40007077a20 */ /* 0x000fe40000410000 */
[----:B------:R-:W-:Y:S01]  /*8a40*/  FMUL.FTZ R108, R6, R108 ;  /* 0x0000006c066c7220 */ /* 0x000fe20000410000 */
[----:B------:R-:W-:Y:S01]  /*8a50*/  FSEL R156, R156, RZ, P0 ;  /* 0x000000ff9c9c7208 */ /* 0x000fe20000000000 */
[----:B------:R-:W1:Y:S01]  /*8a60*/  MUFU.EX2 R132, R7 ;  /* 0x0000000700847308 */ /* 0x000e620000000800 */
[C---:B------:R-:W-:Y:S01]  /*8a70*/  FMUL.FTZ R109, R6.reuse, R109 ;  /* 0x0000006d066d7220 */ /* 0x040fe20000410000 */
[----:B------:R-:W-:Y:S01]  /*8a80*/  PLOP3.LUT P0, PT, PT, PT, UP0, 0x80, 0x0 ;  /* 0x000000000000781c */ /* 0x000fe20003f0f008 */
[----:B------:R-:W-:Y:S02]  /*8a90*/  FMUL.FTZ R112, R6, R112 ;  /* 0x0000007006707220 */ /* 0x000fe40000410000 */
[--C-:B------:R-:W-:Y:S02]  /*8aa0*/  FFMA.FTZ R136, R14, c[0x0][0x2d0], -R156.reuse ;  /* 0x0000b4000e887a23 */ /* 0x100fe4000001089c */
[C---:B------:R-:W-:Y:S02]  /*8ab0*/  FMUL.FTZ R113, R6.reuse, R113 ;  /* 0x0000007106717220 */ /* 0x040fe40000410000 */
[C---:B------:R-:W-:Y:S02]  /*8ac0*/  FMUL.FTZ R116, R6.reuse, R116 ;  /* 0x0000007406747220 */ /* 0x040fe40000410000 */
[----:B------:R-:W-:Y:S01]  /*8ad0*/  MUFU.EX2 R136, R136 ;  /* 0x0000008800887308 */ /* 0x000fe20000000800 */
[C---:B------:R-:W-:Y:S02]  /*8ae0*/  FMUL.FTZ R117, R6.reuse, R117 ;  /* 0x0000007506757220 */ /* 0x040fe40000410000 */
[C---:B------:R-:W-:Y:S02]  /*8af0*/  FMUL.FTZ R120, R6.reuse, R120 ;  /* 0x0000007806787220 */ /* 0x040fe40000410000 */
[C---:B------:R-:W-:Y:S02]  /*8b00*/  FMUL.FTZ R121, R6.reuse, R121 ;  /* 0x0000007906797220 */ /* 0x040fe40000410000 */
[C---:B------:R-:W-:Y:S02]  /*8b10*/  FMUL.FTZ R124, R6.reuse, R124 ;  /* 0x0000007c067c7220 */ /* 0x040fe40000410000 */
[----:B------:R-:W-:Y:S02]  /*8b20*/  FMUL.FTZ R125, R6, R125 ;  /* 0x0000007d067d7220 */ /* 0x000fe40000410000 */
[--C-:B------:R-:W-:Y:S02]  /*8b30*/  FFMA.FTZ R144, R11, c[0x0][0x2d0], -R156.reuse ;  /* 0x0000b4000b907a23 */ /* 0x100fe4000001089c */
[C---:B-1----:R-:W-:Y:S02]  /*8b40*/  FMUL.FTZ R7, R132.reuse, R135 ;  /* 0x0000008784077220 */ /* 0x042fe40000410000 */
        /* <DEDUP_REMOVED lines=14> */
[----:B------:R1:W2:Y:S01]  /*8c30*/  MUFU.EX2 R150, R152 ;  /* 0x0000009800967308 */ /* 0x0002a20000000800 */
        /* <DEDUP_REMOVED lines=11> */
[C---:B------:R-:W-:Y:S01]  /*8cf0*/  FMUL.FTZ R58, R132.reuse, R58 ;  /* 0x0000003a843a7220 */ /* 0x040fe20000410000 */
[----:B-1----:R-:W-:Y:S01]  /*8d00*/  LDSM.16.MT88.4 R152, [R249+0x1100] ;  /* 0x00110000f998783b */ /* 0x002fe20000004200 */
        /* <DEDUP_REMOVED lines=36> */
[----:B------:R-:W-:Y:S02]  /*8f50*/  FMUL.FTZ R131, R132, R131 ;  /* 0x0000008384837220 */ /* 0x000fe40000410000 */
[C---:B------:R-:W-:Y:S02]  /*8f60*/  FMUL.FTZ R128, R6.reuse, R128 ;  /* 0x0000008006807220 */ /* 0x040fe40000410000 */
[----:B------:R-:W-:Y:S02]  /*8f70*/  FMUL.FTZ R129, R6, R129 ;  /* 0x0000008106817220 */ /* 0x000fe40000410000 */
[----:B------:R-:W-:Y:S02]  /*8f80*/  FMUL.FTZ R6, R132, R134 ;  /* 0x0000008684067220 */ /* 0x000fe40000410000 */
[--C-:B------:R-:W-:Y:S02]  /*8f90*/  FFMA.FTZ R141, R10, c[0x0][0x2d0], -R156.reuse ;  /* 0x0000b4000a8d7a23 */ /* 0x100fe4000001089c */
[----:B------:R-:W-:Y:S02]  /*8fa0*/  FMUL.FTZ R10, R132, R138 ;  /* 0x0000008a840a7220 */ /* 0x000fe40000410000 */
[--C-:B------:R-:W-:Y:S02]  /*8fb0*/  FFMA.FTZ R147, R179, c[0x0][0x2d0], -R156.reuse ;  /* 0x0000b400b3937a23 */ /* 0x100fe4000001089c */
[----:B------:R-:W1:Y:S01]  /*8fc0*/  MUFU.EX2 R141, R141 ;  /* 0x0000008d008d7308 */ /* 0x000e620000000800 */
[----:B------:R-:W-:Y:S02]  /*8fd0*/  FFMA.FTZ R149, R178, c[0x0][0x2d0], -R156 ;  /* 0x0000b400b2957a23 */ /* 0x000fe4000001089c */
[----:B--2---:R-:W-:Y:S07]  /*8fe0*/  FADD.FTZ R177, R150, R177 ;  /* 0x000000b196b17221 */ /* 0x004fee0000010000 */
[----:B------:R-:W-:Y:S01]  /*8ff0*/  MUFU.EX2 R147, R147 ;  /* 0x0000009300937308 */ /* 0x000fe20000000800 */
[----:B---3--:R-:W-:Y:S01]  /*9000*/  FFMA.FTZ R142, R132, R148, R136 ;  /* 0x00000094848e7223 */ /* 0x008fe20000010088 */
[----:B------:R-:W-:Y:S01]  /*9010*/  MOV R148, R145 ;  /* 0x0000009100947202 */ /* 0x000fe20000000f00 */
[----:B------:R-:W2:Y:S01]  /*9020*/  LDSM.16.MT88.4 R132, [R252+0x100] ;  /* 0x00010000fc84783b */ /* 0x000ea20000004200 */
[----:B------:R-:W-:Y:S01]  /*9030*/  MOV R145, R140 ;  /* 0x0000008c00917202 */ /* 0x000fe20000000f00 */
[----:B------:R-:W-:Y:S01]  /*9040*/  FFMA.FTZ R140, R169, c[0x0][0x2d0], -R156 ;  /* 0x0000b400a98c7a23 */ /* 0x000fe2000001089c */
[C---:B------:R-:W-:Y:S04]  /*9050*/  F2FP.PACK_AB R169, R144.reuse, R136 ;  /* 0x0000008890a9723e */ /* 0x040fe800000000ff */
[----:B------:R3:W-:Y:S01]  /*9060*/  MUFU.EX2 R146, R148 ;  /* 0x0000009400927308 */ /* 0x0007e20000000800 */
[----:B------:R-:W-:Y:S02]  /*9070*/  FADD.FTZ R142, R144, R142 ;  /* 0x0000008e908e7221 */ /* 0x000fe40000010000 */
[----:B------:R-:W-:Y:S02]  /*9080*/  FADD.FTZ R144, R143, R177 ;  /* 0x000000b18f907221 */ /* 0x000fe40000010000 */
[----:B-1----:R-:W-:Y:S05]  /*9090*/  FADD.FTZ R142, R141, R142 ;  /* 0x0000008e8d8e7221 */ /* 0x002fea0000010000 */
[----:B------:R-:W1:Y:S10]  /*90a0*/  MUFU.EX2 R140, R140 ;  /* 0x0000008c008c7308 */ /* 0x000e740000000800 */
[----:B------:R-:W4:Y:S01]  /*90b0*/  MUFU.EX2 R145, R145 ;  /* 0x0000009100917308 */ /* 0x000f220000000800 */
[----:B---3--:R-:W-:Y:S02]  /*90c0*/  FFMA.FTZ R148, R137, c[0x0][0x2d0], -R156 ;  /* 0x0000b40089947a23 */ /* 0x008fe4000001089c */
[----:B------:R-:W-:Y:S07]  /*90d0*/  LDSM.16.MT88.4 R136, [R252+0x900] ;  /* 0x00090000fc88783b */ /* 0x000fee0000004200 */
[----:B------:R-:W3:Y:S01]  /*90e0*/  MUFU.EX2 R148, R148 ;  /* 0x0000009400947308 */ /* 0x000ee20000000800 */
[C---:B-1----:R-:W-:Y:S09]  /*90f0*/  F2FP.PACK_AB R171, R140.reuse, R141 ;  /* 0x0000008d8cab723e */ /* 0x042ff200000000ff */
[----:B------:R-:W1:Y:S01]  /*9100*/  MUFU.EX2 R149, R149 ;  /* 0x0000009500957308 */ /* 0x000e620000000800 */
[C---:B--2---:R-:W-:Y:S05]  /*9110*/  HMMA.16816.F32 R4, R168.reuse, R132, R4 ;  /* 0x00000084a804723c */ /* 0x044fea0000001804 */
[----:B----4-:R-:W-:Y:S03]  /*9120*/  FADD.FTZ R144, R145, R144 ;  /* 0x0000009091907221 */ /* 0x010fe60000010000 */
[C---:B------:R-:W-:Y:S01]  /*9130*/  HMMA.16816.F32 R8, R168.reuse, R134, R8 ;  /* 0x00000086a808723c */ /* 0x040fe20000001808 */
[----:B------:R-:W2:Y:S07]  /*9140*/  LDSM.16.MT88.4 R132, [R250+0x100] ;  /* 0x00010000fa84783b */ /* 0x000eae0000004200 */
[C---:B--2---:R-:W-:Y:S08]  /*9150*/  HMMA.16816.F32 R12, R168.reuse, R132, R12 ;  /* 0x00000084a80c723c */ /* 0x044ff0000000180c */
        /* <DEDUP_REMOVED lines=41> */
[C---:B--2---:R-:W-:Y:S07]  /*93f0*/  HMMA.16816.F32 R124, R168.reuse, R132, R124 ;  /* 0x00000084a87c723c */ /* 0x044fee000000187c */
[----:B------:R-:W-:Y:S01]  /*9400*/  F2FP.PACK_AB R132, R143, R150 ;  /* 0x000000968f84723e */ /* 0x000fe200000000ff */
[----:B------:R-:W-:Y:S04]  /*9410*/  HMMA.16816.F32 R128, R168, R134, R128 ;  /* 0x00000086a880723c */ /* 0x000fe80000001880 */
[----:B---3--:R-:W-:Y:S01]  /*9420*/  F2FP.PACK_AB R133, R147, R148 ;  /* 0x000000949385723e */ /* 0x008fe200000000ff */
[----:B------:R-:W-:Y:S02]  /*9430*/  FADD.FTZ R150, R140, R142 ;  /* 0x0000008e8c967221 */ /* 0x000fe40000010000 */
[----:B------:R-:W-:Y:S01]  /*9440*/  FFMA.FTZ R168, R176, c[0x0][0x2d0], -R156 ;  /* 0x0000b400b0a87a23 */ /* 0x000fe2000001089c */
[C---:B------:R-:W-:Y:S01]  /*9450*/  F2FP.PACK_AB R134, R146.reuse, R145 ;  /* 0x000000919286723e */ /* 0x040fe200000000ff */
[----:B------:R-:W-:Y:S03]  /*9460*/  LDSM.16.MT88.4 R140, [R248+0x5100] ;  /* 0x00510000f88c783b */ /* 0x000fe60000004200 */
[----:B------:R-:W-:Y:S01]  /*9470*/  FADD.FTZ R176, R146, R144 ;  /* 0x0000009092b07221 */ /* 0x000fe20000010000 */
[----:B------:R-:W2:Y:S01]  /*9480*/  MUFU.EX2 R168, R168 ;  /* 0x000000a800a87308 */ /* 0x000ea20000000800 */
[----:B------:R-:W-:Y:S02]  /*9490*/  FADD.FTZ R148, R148, R150 ;  /* 0x0000009694947221 */ /* 0x000fe40000010000 */
[----:B------:R-:W-:Y:S02]  /*94a0*/  FFMA.FTZ R169, R159, c[0x0][0x2d0], -R156 ;  /* 0x0000b4009fa97a23 */ /* 0x000fe4000001089c */
[----:B------:R-:W-:Y:S02]  /*94b0*/  FADD.FTZ R148, R147, R148 ;  /* 0x0000009493947221 */ /* 0x000fe40000010000 */
[----:B------:R-:W-:Y:S01]  /*94c0*/  LDSM.16.MT88.4 R144, [R250+0x1100] ;  /* 0x00110000fa90783b */ /* 0x000fe20000004200 */
[--C-:B------:R-:W-:Y:S01]  /*94d0*/  FFMA.FTZ R170, R158, c[0x0][0x2d0], -R156.reuse ;  /* 0x0000b4009eaa7a23 */ /* 0x100fe2000001089c */
[----:B------:R-:W-:Y:S01]  /*94e0*/  F2FP.PACK_AB R158, R172, R173 ;  /* 0x000000adac9e723e */ /* 0x000fe200000000ff */
[--C-:B------:R-:W-:Y:S01]  /*94f0*/  FFMA.FTZ R171, R157, c[0x0][0x2d0], -R156.reuse ;  /* 0x0000b4009dab7a23 */ /* 0x100fe2000001089c */
[----:B------:R-:W3:Y:S01]  /*9500*/  MUFU.EX2 R169, R169 ;  /* 0x000000a900a97308 */ /* 0x000ee20000000800 */
[----:B------:R-:W-:Y:S02]  /*9510*/  FFMA.FTZ R156, R3, c[0x0][0x2d0], -R156 ;  /* 0x0000b400039c7a23 */ /* 0x000fe4000001089c */
[----:B-1----:R-:W-:Y:S02]  /*9520*/  FADD.FTZ R177, R149, R148 ;  /* 0x0000009495b17221 */ /* 0x002fe40000010000 */
[----:B------:R-:W-:Y:S04]  /*9530*/  FADD.FTZ R176, R175, R176 ;  /* 0x000000b0afb07221 */ /* 0x000fe80000010000 */
[----:B------:R-:W-:Y:S01]  /*9540*/  FADD.FTZ R176, R174, R176 ;  /* 0x000000b0aeb07221 */ /* 0x000fe20000010000 */
[----:B------:R1:W-:Y:S01]  /*9550*/  MUFU.EX2 R3, R156 ;  /* 0x0000009c00037308 */ /* 0x0003e20000000800 */
[C---:B--2---:R-:W-:Y:S02]  /*9560*/  F2FP.PACK_AB R135, R168.reuse, R149 ;  /* 0x00000095a887723e */ /* 0x044fe400000000ff */
[----:B------:R-:W-:Y:S02]  /*9570*/  FADD.FTZ R173, R173, R176 ;  /* 0x000000b0adad7221 */ /* 0x000fe40000010000 */
[----:B------:R-:W-:Y:S03]  /*9580*/  FADD.FTZ R177, R168, R177 ;  /* 0x000000b1a8b17221 */ /* 0x000fe60000010000 */
[C---:B------:R-:W-:Y:S02]  /*9590*/  HMMA.16816.F32 R4, R132.reuse, R136, R4 ;  /* 0x000000888404723c */ /* 0x040fe40000001804 */
[----:B------:R-:W2:Y:S03]  /*95a0*/  MUFU.EX2 R170, R170 ;  /* 0x000000aa00aa7308 */ /* 0x000ea60000000800 */
[----:B---3--:R-:W-:Y:S03]  /*95b0*/  FADD.FTZ R177, R169, R177 ;  /* 0x000000b1a9b17221 */ /* 0x008fe60000010000 */
[C---:B------:R-:W-:Y:S01]  /*95c0*/  HMMA.16816.F32 R8, R132.reuse, R138, R8 ;  /* 0x0000008a8408723c */ /* 0x040fe20000001808 */
[----:B------:R-:W3:Y:S03]  /*95d0*/  LDSM.16.MT88.4 R136, [R250+0x900] ;  /* 0x00090000fa88783b */ /* 0x000ee60000004200 */
[----:B------:R-:W4:Y:S01]  /*95e0*/  MUFU.EX2 R171, R171 ;  /* 0x000000ab00ab7308 */ /* 0x000f220000000800 */
[----:B-1----:R-:W-:Y:S02]  /*95f0*/  F2FP.PACK_AB R156, R174, R175 ;  /* 0x000000afae9c723e */ /* 0x002fe400000000ff */
[C---:B--2---:R-:W-:Y:S01]  /*9600*/  F2FP.PACK_AB R157, R170.reuse, R169 ;  /* 0x000000a9aa9d723e */ /* 0x044fe200000000ff */
[----:B------:R-:W-:Y:S01]  /*9610*/  FADD.FTZ R170, R170, R177 ;  /* 0x000000b1aaaa7221 */ /* 0x000fe20000010000 */
[----:B----4-:R-:W-:Y:S03]  /*9620*/  F2FP.PACK_AB R159, R3, R171 ;  /* 0x000000ab039f723e */ /* 0x010fe600000000ff */
[----:B------:R-:W-:Y:S01]  /*9630*/  FADD.FTZ R170, R171, R170 ;  /* 0x000000aaabaa7221 */ /* 0x000fe20000010000 */
[C---:B---3--:R-:W-:Y:S08]  /*9640*/  HMMA.16816.F32 R12, R132.reuse, R136, R12 ;  /* 0x00000088840c723c */ /* 0x048ff0000000180c */
        /* <DEDUP_REMOVED lines=41> */
[C---:B------:R-:W-:Y:S08]  /*98e0*/  HMMA.16816.F32 R124, R132.reuse, R140, R124 ;  /* 0x0000008c847c723c */ /* 0x040ff0000000187c */
[----:B------:R-:W-:Y:S08]  /*98f0*/  HMMA.16816.F32 R128, R132, R142, R128 ;  /* 0x0000008e8480723c */ /* 0x000ff00000001880 */
[C---:B-1----:R-:W-:Y:S01]  /*9900*/  HMMA.16816.F32 R132, R156.reuse, R136, R4 ;  /* 0x000000889c84723c */ /* 0x042fe20000001804 */
[----:B------:R-:W1:Y:S07]  /*9910*/  LDSM.16.MT88.4 R4, [R248+0x1100] ;  /* 0x00110000f804783b */ /* 0x000e6e0000004200 */
[C---:B------:R-:W-:Y:S01]  /*9920*/  HMMA.16816.F32 R136, R156.reuse, R138, R8 ;  /* 0x0000008a9c88723c */ /* 0x040fe20000001808 */
[----:B------:R-:W2:Y:S07]  /*9930*/  LDSM.16.MT88.4 R8, [R252+0x2900] ;  /* 0x00290000fc08783b */ /* 0x000eae0000004200 */
[C---:B------:R-:W-:Y:S01]  /*9940*/  HMMA.16816.F32 R140, R156.reuse, R144, R12 ;  /* 0x000000909c8c723c */ /* 0x040fe2000000180c */
[----:B------:R-:W3:Y:S07]  /*9950*/  LDSM.16.MT88.4 R12, [R250+0x2900] ;  /* 0x00290000fa0c783b */ /* 0x000eee0000004200 */
[C---:B------:R-:W-:Y:S08]  /*9960*/  HMMA.16816.F32 R144, R156.reuse, R146, R16 ;  /* 0x000000929c90723c */ /* 0x040ff00000001810 */
[C---:B------:R-:W-:Y:S08]  /*9970*/  HMMA.16816.F32 R148, R156.reuse, R152, R20 ;  /* 0x000000989c94723c */ /* 0x040ff00000001814 */
[C---:B------:R-:W-:Y:S08]  /*9980*/  HMMA.16816.F32 R152, R156.reuse, R154, R24 ;  /* 0x0000009a9c98723c */ /* 0x040ff00000001818 */
        /* <DEDUP_REMOVED lines=31> */
[C---:B------:R-:W-:Y:S08]  /*9b80*/  HMMA.16816.F32 R112, R156.reuse, R10, R112 ;  /* 0x0000000a9c70723c */ /* 0x040ff00000001870 */
[C---:B---3--:R-:W-:Y:S08]  /*9b90*/  HMMA.16816.F32 R116, R156.reuse, R12, R116 ;  /* 0x0000000c9c74723c */ /* 0x048ff00000001874 */
[C---:B------:R-:W-:Y:S08]  /*9ba0*/  HMMA.16816.F32 R120, R156.reuse, R14, R120 ;  /* 0x0000000e9c78723c */ /* 0x040ff00000001878 */
[C---:B-1----:R-:W-:Y:S07]  /*9bb0*/  HMMA.16816.F32 R124, R156.reuse, R4, R124 ;  /* 0x000000049c7c723c */ /* 0x042fee000000187c */
[----:B------:R-:W-:Y:S01]  /*9bc0*/  FADD.FTZ R5, R172, R173 ;  /* 0x000000adac057221 */ /* 0x000fe20000010000 */
[----:B------:R-:W-:Y:S04]  /*9bd0*/  HMMA.16816.F32 R128, R156, R6, R128 ;  /* 0x000000069c80723c */ /* 0x000fe80000001880 */
[----:B------:R1:W-:Y:S01]  /*9be0*/  STL [R1+0x44], R5 ;  /* 0x0000440501007387 */ /* 0x0003e20000100800 */
[----:B------:R-:W-:Y:S01]  /*9bf0*/  FADD.FTZ R4, R3, R170 ;  /* 0x000000aa03047221 */ /* 0x000fe20000010000 */
[----:B------:R-:W-:Y:S02]  /*9c00*/  MOV R3, R0 ;  /* 0x0000000000037202 */ /* 0x000fe40000000f00 */
[----:B------:R-:W-:Y:S02]  /*9c10*/  MOV R156, R2 ;  /* 0x00000002009c7202 */ /* 0x000fe40000000f00 */
[----:B------:R1:W-:Y:S02]  /*9c20*/  STL [R1+0x40], R4 ;  /* 0x0000400401007387 */ /* 0x0003e40000100800 */
[----:B-1----:R-:W-:-:S05]  /*9c30*/  @P0 BRA `(.L_x_418) ;  /* 0xffffc1a000000947 */ /* 0x002fca000383ffff */
.L_x_405:
[----:B------:R-:W2:Y:S01]  /*9c40*/  S2UR UR28, SR_CTAID.X ;  /* 0x00000000001c79c3 */ /* 0x000ea20000002500 */
[----:B------:R-:W-:-:S02]  /*9c50*/  UISETP.NE.AND UP1, UPT, UR13, URZ, UPT ;  /* 0x0000003f0d00728c */ /* 0x000fc4000bf25270 */
[----:B------:R-:W-:Y:S02]  /*9c60*/  UISETP.NE.AND UP0, UPT, UR12, URZ, UPT ;  /* 0x0000003f0c00728c */ /* 0x000fe4000bf05270 */
[----:B------:R-:W-:Y:S02]  /*9c70*/  UMOV UR27, 0x1 ;  /* 0x00000001001b7882 */ /* 0x000fe40000000000 */
[----:B------:R-:W-:Y:S02]  /*9c80*/  ULDC UR25, c[0x0][0x168] ;  /* 0x00005a0000197ab9 */ /* 0x000fe40000000800 */
[----:B------:R-:W-:Y:S01]  /*9c90*/  ULDC.64 UR4, c[0x0][0x2c8] ;  /* 0x0000b20000047ab9 */ /* 0x000fe20000000a00 */
[----:B------:R-:W-:Y:S01]  /*9ca0*/  PLOP3.LUT P0, PT, PT, PT, UP0, 0x40, 0x0 ;  /* 0x000000000000781c */ /* 0x000fe20003f0e808 */
[----:B------:R-:W-:Y:S02]  /*9cb0*/  UIADD3 UR25, UR27, -UR25, URZ ;  /* 0x800000191b197290 */ /* 0x000fe4000fffe03f */
[----:B------:R-:W-:-:S02]  /*9cc0*/  ULDC UR26, c[0x0][0x2ac] ;  /* 0x0000ab00001a7ab9 */ /* 0x000fc40000000800 */
[----:B--2---:R-:W-:-:S04]  /*9cd0*/  ULEA UR28, UR28, 0x7f, 0x7 ;  /* 0x0000007f1c1c7891 */ /* 0x004fc8000f8e383f */
[----:B------:R-:W-:-:S03]  /*9ce0*/  UIMAD.WIDE.U32 UR30, UR28, UR4, URZ ;  /* 0x000000041c1e72a5 */ /* 0x000fc6000f8e003f */
[----:B------:R-:W-:Y:S02]  /*9cf0*/  ULDC UR4, c[0x0][0x1d0] ;  /* 0x0000740000047ab9 */ /* 0x000fe40000000800 */
[----:B------:R-:W-:Y:S02]  /*9d00*/  UIMAD UR4, UR26, UR4, UR25 ;  /* 0x000000041a0472a4 */ /* 0x000fe4000f8e0219 */
[----:B------:R-:W-:Y:S02]  /*9d10*/  @UP1 USHF.R.U32.HI UR28, URZ, UR5, UR31 ;  /* 0x000000053f1c1299 */ /* 0x000fe4000801161f */
[----:B------:R-:W-:Y:S02]  /*9d20*/  ULDC UR25, c[0x0][0x324] ;  /* 0x0000c90000197ab9 */ /* 0x000fe40000000800 */
[----:B------:R-:W-:-:S04]  /*9d30*/  UIADD3 UR26, UR4, UR28, URZ ;  /* 0x0000001c041a7290 */ /* 0x000fc8000fffe03f */
[----:B------:R-:W-:Y:S01]  /*9d40*/  UIADD3 UR25, UR26, -UR25, URZ ;  /* 0x800000191a197290 */ /* 0x000fe2000fffe03f */
[----:B------:R-:W-:Y:S05]  /*9d50*/  @P0 BRA `(.L_x_419) ;  /* 0x0000016000000947 */ /* 0x000fea0003800000 */
[----:B------:R-:W-:-:S06]  /*9d60*/  UISETP.GT.AND UP0, UPT, UR26, -0x1, UPT ;  /* 0xffffffff1a00788c */ /* 0x000fcc000bf04270 */
[----:B------:R-:W-:-:S13]  /*9d70*/  PLOP3.LUT P0, PT, PT, PT, UP0, 0x80, 0x0 ;  /* 0x000000000000781c */ /* 0x000fda0003f0f008 */
[----:B------:R-:W-:Y:S05]  /*9d80*/  @P0 BRA `(.L_x_420) ;  /* 0x0000009000000947 */ /* 0x000fea0003800000 */
[----:B------:R-:W-:Y:S02]  /*9d90*/  ULDC UR4, c[0x0][0x32c] ;  /* 0x0000cb0000047ab9 */ /* 0x000fe40000000800 */
[----:B------:R-:W-:Y:S02]  /*9da0*/  UISETP.NE.AND UP0, UPT, UR27, UR4, UPT ;  /* 0x000000041b00728c */ /* 0x000fe4000bf05270 */
[----:B------:R-:W-:Y:S02]  /*9db0*/  ULOP3.LUT UR26, URZ, UR26, URZ, 0x33, !UPT ;  /* 0x0000001a3f1a7292 */ /* 0x000fe4000f8e333f */
[----:B------:R-:W-:Y:S02]  /*9dc0*/  ULDC.64 UR4, c[0x0][0x330] ;  /* 0x0000cc0000047ab9 */ /* 0x000fe40000000a00 */
[----:B------:R-:W-:-:S07]  /*9dd0*/  UIMAD.WIDE.U32 UR28, UR26, UR4, URZ ;  /* 0x000000041a1c72a5 */ /* 0x000fce000f8e003f */
[----:B------:R-:W-:Y:S02]  /*9de0*/  @UP0 UMOV UR27, UR29 ;  /* 0x0000001d001b0c82 */ /* 0x000fe40008000000 */
[----:B------:R-:W-:-:S04]  /*9df0*/  @UP0 USHF.R.U32.HI UR26, URZ, UR5, UR27 ;  /* 0x000000053f1a0299 */ /* 0x000fc8000801161b */
[----:B------:R-:W-:Y:S01]  /*9e00*/  ULOP3.LUT UR26, URZ, UR26, URZ, 0x33, !UPT ;  /* 0x0000001a3f1a7292 */ /* 0x000fe2000f8e333f */
[----:B------:R-:W-:Y:S05]  /*9e10*/  BRA `(.L_x_421) ;  /* 0x0000006000007947 */ /* 0x000fea0003800000 */
.L_x_420:
[----:B------:R-:W-:Y:S02]  /*9e20*/  ULDC UR4, c[0x0][0x32c] ;  /* 0x0000cb0000047ab9 */ /* 0x000fe40000000800 */
[----:B------:R-:W-:-:S03]  /*9e30*/  UISETP.NE.AND UP0, UPT, UR27, UR4, UPT ;  /* 0x000000041b00728c */ /* 0x000fc6000bf05270 */
[----:B------:R-:W-:Y:S02]  /*9e40*/  ULDC.64 UR4, c[0x0][0x330] ;  /* 0x0000cc0000047ab9 */ /* 0x000fe40000000a00 */
[----:B------:R-:W-:-:S07]  /*9e50*/  UIMAD.WIDE.U32 UR28, UR26, UR4, URZ ;  /* 0x000000041a1c72a5 */ /* 0x000fce000f8e003f */
[----:B------:R-:W-:Y:S02]  /*9e60*/  @UP0 UMOV UR27, UR29 ;  /* 0x0000001d001b0c82 */ /* 0x000fe40008000000 */
[----:B------:R-:W-:Y:S02]  /*9e70*/  @UP0 USHF.R.U32.HI UR26, URZ, UR5, UR27 ;  /* 0x000000053f1a0299 */ /* 0x000fe4000801161b */
.L_x_421:
[----:B------:R-:W-:Y:S02]  /*9e80*/  ULDC UR4, c[0x0][0x32c] ;  /* 0x0000cb0000047ab9 */ /* 0x000fe40000000800 */
[----:B------:R-:W-:-:S04]  /*9e90*/  UIMAD UR4, UR26, UR4, URZ ;  /* 0x000000041a0472a4 */ /* 0x000fc8000f8e023f */
[----:B------:R-:W-:-:S04]  /*9ea0*/  UISETP.LT.AND UP0, UPT, UR25, UR4, UPT ;  /* 0x000000041900728c */ /* 0x000fc8000bf01270 */
[----:B------:R-:W-:-:S04]  /*9eb0*/  USEL UR25, UR25, UR4, !UP0 ;  /* 0x0000000419197287 */ /* 0x000fc8000c000000 */
.L_x_419:
[----:B------:R-:W-:-:S04]  /*9ec0*/  UIADD3 UR25, UR25, 0x2f, URZ ;  /* 0x0000002f19197890 */ /* 0x000fc8000fffe03f */
        /* <DEDUP_REMOVED lines=9> */
[----:B------:R-:W2:Y:S04]  /*9f60*/  LDL R5, [R1+0x24] ;  /* 0x0000240001057983 */ /* 0x000ea80000100800 */
[----:B-1----:R-:W3:Y:S04]  /*9f70*/  LDL R4, [R1+0x30] ;  /* 0x0000300001047983 */ /* 0x002ee80000100800 */
[----:B------:R-:W3:Y:S01]  /*9f80*/  LDL R3, [R1+0x18] ;  /* 0x0000180001037983 */ /* 0x000ee20000100800 */
[C---:B--2---:R-:W-:Y:S01]  /*9f90*/  SHF.L.U64.HI R179, R5.reuse, 0x1, R6 ;  /* 0x0000000105b37819 */ /* 0x044fe20000010206 */
[----:B------:R-:W-:Y:S01]  /*9fa0*/  IMAD.SHL.U32 R178, R5, 0x2, RZ ;  /* 0x0000000205b27824 */ /* 0x000fe200078e00ff */
[C---:B---3--:R-:W-:Y:S01]  /*9fb0*/  SHF.L.U64.HI R177, R3.reuse, 0x1, R4 ;  /* 0x0000000103b17819 */ /* 0x048fe20000010204 */
[----:B------:R-:W-:-:S02]  /*9fc0*/  IMAD.SHL.U32 R176, R3, 0x2, RZ ;  /* 0x0000000203b07824 */ /* 0x000fc400078e00ff */
.L_x_427:
[----:B------:R-:W2:Y:S01]  /*9fd0*/  LDL R4, [R1+0x4] ;  /* 0x0000040001047983 */ /* 0x000ea20000100800 */
[----:B------:R-:W-:Y:S04]  /*9fe0*/  DEPBAR.LE SB0, 0x0 ;  /* 0x000080000000791a */ /* 0x000fe80000000000 */
[----:B------:R-:W3:Y:S01]  /*9ff0*/  LDL R3, [R1] ;  /* 0x0000000001037983 */ /* 0x000ee20000100800 */
[----:B------:R-:W-:Y:S03]  /*a000*/  UISETP.GT.AND UP0, UPT, UR8, UR24, UPT ;  /* 0x000000180800728c */ /* 0x000fe6000bf04270 */
[----:B------:R-:W-:Y:S03]  /*a010*/  BAR.SYNC.DEFER_BLOCKING 0x0 ;  /* 0x0000000000007b1d */ /* 0x000fe60000010000 */
[----:B------:R-:W-:Y:S03]  /*a020*/  PLOP3.LUT P0, PT, PT, PT, UP0, 0x80, 0x0 ;  /* 0x000000000000781c */ /* 0x000fe60003f0f008 */
[----:B------:R-:W1:Y:S04]  /*a030*/  LDSM.16.M88.4 R168, [R247] ;  /* 0x00000000f7a8783b */ /* 0x000e680000000200 */
[----:B------:R-:W4:Y:S04]  /*a040*/  LDSM.16.M88.4 R172, [R246] ;  /* 0x00000000f6ac783b */ /* 0x000f280000000200 */
[----:B--2---:R-:W2:Y:S04]  /*a050*/  LDSM.16.M88.4 R8, [R4+0x10100] ;  /* 0x010100000408783b */ /* 0x004ea80000000200 */
[----:B------:R-:W1:Y:S04]  /*a060*/  LDSM.16.M88.4 R16, [R4+0x10900] ;  /* 0x010900000410783b */ /* 0x000e680000000200 */
[----:B------:R-:W1:Y:S04]  /*a070*/  LDSM.16.M88.4 R24, [R4+0x11100] ;  /* 0x011100000418783b */ /* 0x000e680000000200 */
[----:B---3--:R3:W1:Y:S02]  /*a080*/  LDSM.16.M88.4 R156, [R3] ;  /* 0x00000000039c783b */ /* 0x0086640000000200 */
[----:B---3--:R-:W-:Y:S01]  /*a090*/  MOV R3, R0 ;  /* 0x0000000000037202 */ /* 0x008fe20000000f00 */
[----:B------:R-:W-:-:S05]  /*a0a0*/  @P0 BRA `(.L_x_423) ;  /* 0x0000043000000947 */ /* 0x000fca0003800000 */
[----:B----4-:R-:W3:Y:S01]  /*a0b0*/  LDL R4, [R1+0xc] ;  /* 0x00000c0001047983 */ /* 0x010ee20000100800 */
[----:B------:R-:W-:Y:S03]  /*a0c0*/  BSSY B0, `(.L_x_423) ;  /* 0x0000041000007945 */ /* 0x000fe60003800000 */
[----:B------:R-:W4:Y:S04]  /*a0d0*/  LDL R14, [R1+0x8] ;  /* 0x00000800010e7983 */ /* 0x000f280000100800 */
[----:B------:R-:W5:Y:S04]  /*a0e0*/  LDL R12, [R1+0x24] ;  /* 0x00002400010c7983 */ /* 0x000f680000100800 */
[----:B--2---:R-:W2:Y:S04]  /*a0f0*/  LDL R13, [R1+0x1c] ;  /* 0x00001c00010d7983 */ /* 0x004ea80000100800 */
[----:B------:R-:W2:Y:S04]  /*a100*/  LDL R21, [R1+0x10] ;  /* 0x0000100001157983 */ /* 0x000ea80000100800 */
[----:B------:R-:W2:Y:S01]  /*a110*/  LDL R23, [R1+0x28] ;  /* 0x0000280001177983 */ /* 0x000ea20000100800 */
[----:B---3--:R-:W-:Y:S01]  /*a120*/  SHF.R.S32.HI R5, RZ, 0x1f, R4 ;  /* 0x0000001fff057819 */ /* 0x008fe20000011404 */
[----:B------:R-:W-:Y:S04]  /*a130*/  IMAD.WIDE.U32 R6, R4, c[0x0][0x208], RZ ;  /* 0x0000820004067a25 */ /* 0x000fe800078e00ff */
        /* <DEDUP_REMOVED lines=8> */
[----:B------:R-:W-:Y:S01]  /*a1c0*/  IADD3 R15, P0, R6, UR14, RZ ;  /* 0x0000000e060f7c10 */ /* 0x000fe2000ff1e0ff */
[----:B------:R-:W3:Y:S03]  /*a1d0*/  LDL R14, [R1+0x14] ;  /* 0x00001400010e7983 */ /* 0x000ee60000100800 */
[----:B------:R-:W-:Y:S02]  /*a1e0*/  IADD3.X R4, R7, UR16, R4, P0, !PT ;  /* 0x0000001007047c10 */ /* 0x000fe400087fe404 */
[C---:B------:R-:W-:Y:S04]  /*a1f0*/  LEA R20, P0, R15.reuse, c[0x0][0x1f8], 0x1 ;  /* 0x00007e000f147a11 */ /* 0x040fe800078008ff */
[----:B------:R-:W-:Y:S01]  /*a200*/  LEA.HI.X R15, R15, c[0x0][0x1fc], R4, 0x1, P0 ;  /* 0x00007f000f0f7a11 */ /* 0x000fe200000f0c04 */
[----:B------:R-:W4:Y:S04]  /*a210*/  SHFL.IDX PT, R22, R20, RZ, 0x181f ;  /* 0x00181fff14167589 */ /* 0x000f2800000e0000 */
[----:B------:R-:W5:Y:S01]  /*a220*/  SHFL.IDX PT, R12, R15, RZ, 0x181f ;  /* 0x00181fff0f0c7589 */ /* 0x000f6200000e0000 */
[----:B----4-:R-:W-:Y:S05]  /*a230*/  IADD3 R6, P0, R22, R178, RZ ;  /* 0x000000b216067210 */ /* 0x010fea0007f1e0ff */
[----:B-----5:R-:W-:Y:S01]  /*a240*/  IMAD.X R7, R12, 0x1, R179, P0 ;  /* 0x000000010c077824 */ /* 0x020fe200000e06b3 */
[----:B------:R-:W-:Y:S04]  /*a250*/  IADD3 R4, P0, R22, R176, RZ ;  /* 0x000000b016047210 */ /* 0x000fe80007f1e0ff */
[----:B------:R-:W-:Y:S01]  /*a260*/  @!PT LDS RZ, [RZ] ;  /* 0x00000000fffff984 */ /* 0x000fe20000000800 */
[----:B--2---:R2:W-:Y:S01]  /*a270*/  LDGSTS.E.BYPASS.LTC128B.128 [R13+0x100], [R6.64], !P1 ;  /* 0x00100000060d7fae */ /* 0x0045e2000c901d56 */
[----:B------:R-:W-:Y:S05]  /*a280*/  IMAD.X R5, R12, 0x1, R177, P0 ;  /* 0x000000010c057824 */ /* 0x000fea00000e06b1 */
[----:B------:R4:W-:Y:S04]  /*a290*/  LDGSTS.E.BYPASS.LTC128B.128 [R13+0x1900], [R4.64], !P6 ;  /* 0x01900000040d7fae */ /* 0x0009e8000f101d56 */
[----:B--2---:R-:W2:Y:S01]  /*a2a0*/  LDL R7, [R1+0x2c] ;  /* 0x00002c0001077983 */ /* 0x004ea20000100800 */
[----:B---3--:R-:W-:Y:S05]  /*a2b0*/  IMAD.SHL.U32 R6, R14, 0x2, RZ ;  /* 0x000000020e067824 */ /* 0x008fea00078e00ff */
[----:B----4-:R-:W-:Y:S02]  /*a2c0*/  IADD3 R4, P0, R22, R6, RZ ;  /* 0x0000000616047210 */ /* 0x010fe40007f1e0ff */
[----:B--2---:R-:W-:Y:S02]  /*a2d0*/  SHF.L.U64.HI R7, R14, 0x1, R7 ;  /* 0x000000010e077819 */ /* 0x004fe40000010207 */
[----:B------:R-:W2:Y:S03]  /*a2e0*/  S2R R14, SR_TID.X ;  /* 0x00000000000e7919 */ /* 0x000ea60000002100 */
[----:B------:R-:W-:Y:S05]  /*a2f0*/  IMAD.X R5, R12, 0x1, R7, P0 ;  /* 0x000000010c057824 */ /* 0x000fea00000e0607 */
[----:B------:R3:W-:Y:S01]  /*a300*/  LDGSTS.E.BYPASS.LTC128B.128 [R13+0x3100], [R4.64], !P5 ;  /* 0x03100000040d7fae */ /* 0x0007e2000e901d56 */
[----:B--2---:R-:W-:Y:S01]  /*a310*/  ISETP.GT.AND P1, PT, R14, 0x7f, PT ;  /* 0x0000007f0e00780c */ /* 0x004fe20003f24270 */
[C---:B---3--:R-:W-:Y:S01]  /*a320*/  IMAD.SHL.U32 R4, R21.reuse, 0x2, RZ ;  /* 0x0000000215047824 */ /* 0x048fe200078e00ff */
[----:B------:R-:W-:Y:S04]  /*a330*/  SHF.L.U64.HI R5, R21, 0x1, R23 ;  /* 0x0000000115057819 */ /* 0x000fe80000010217 */
[----:B------:R-:W-:Y:S05]  /*a340*/  IADD3 R22, P0, R22, R4, RZ ;  /* 0x0000000416167210 */ /* 0x000fea0007f1e0ff */
[----:B------:R-:W-:Y:S05]  /*a350*/  IMAD.X R23, R12, 0x1, R5, P0 ;  /* 0x000000010c177824 */ /* 0x000fea00000e0605 */
[----:B------:R2:W-:Y:S01]  /*a360*/  LDGSTS.E.BYPASS.LTC128B.128 [R13+0x4900], [R22.64], !P4 ;  /* 0x04900000160d7fae */ /* 0x0005e2000e101d56 */
[----:B------:R-:W-:-:S05]  /*a370*/  @P1 BRA `(.L_x_424) ;  /* 0x0000015000001947 */ /* 0x000fca0003800000 */
[----:B------:R-:W-:-:S05]  /*a380*/  BRA.DIV ~URZ, `(.L_x_425) ;  /* 0x000099b27f007947 */ /* 0x000fca000b800000 */
[----:B------:R3:W4:Y:S04]  /*a390*/  SHFL.IDX PT, R21, R15, 0x1, 0x181f ;  /* 0x00381f000f157f89 */ /* 0x00072800000e0000 */
[----:B--2---:R3:W2:Y:S02]  /*a3a0*/  SHFL.IDX PT, R13, R20, 0x1, 0x181f ;  /* 0x00381f00140d7f89 */ /* 0x0046a400000e0000 */
.L_x_447:
[----:B------:R-:W5:Y:S04]  /*a3b0*/  LDL R14, [R1+0x24] ;  /* 0x00002400010e7983 */ /* 0x000f680000100800 */
[----:B---3--:R-:W3:Y:S01]  /*a3c0*/  LDL R12, [R1+0x1c] ;  /* 0x00001c00010c7983 */ /* 0x008ee20000100800 */
[----:B-----5:R-:W-:Y:S02]  /*a3d0*/  ISETP.GE.AND P1, PT, R14, c[0x0][0x1d4], PT ;  /* 0x000075000e007a0c */ /* 0x020fe40003f26270 */
[----:B--2---:R-:W-:Y:S05]  /*a3e0*/  IADD3 R14, P0, R13, R178, RZ ;  /* 0x000000b20d0e7210 */ /* 0x004fea0007f1e0ff */
[----:B----4-:R-:W-:Y:S06]  /*a3f0*/  IMAD.X R15, R21, 0x1, R179, P0 ;  /* 0x00000001150f7824 */ /* 0x010fec00000e06b3 */
[----:B------:R-:W-:Y:S01]  /*a400*/  @!PT LDS RZ, [RZ] ;  /* 0x00000000fffff984 */ /* 0x000fe20000000800 */
[----:B------:R-:W-:Y:S01]  /*a410*/  @!PT LDS RZ, [RZ] ;  /* 0x00000000fffff984 */ /* 0x000fe20000000800 */
[----:B------:R-:W-:Y:S01]  /*a420*/  @!PT LDS RZ, [RZ] ;  /* 0x00000000fffff984 */ /* 0x000fe20000000800 */
[----:B---3--:R2:W-:Y:S02]  /*a430*/  LDGSTS.E.BYPASS.LTC128B.128 [R12+0x1100], [R14.64], !P1 ;  /* 0x011000000e0c7fae */ /* 0x0085e4000c901d56 */
        /* <DEDUP_REMOVED lines=9> */
.L_x_424:
[----:B------:R-:W-:Y:S05]  /*a4d0*/  BSYNC B0 ;  /* 0x0000000000007941 */ /* 0x000fea0003800000 */
.L_x_423:
[----:B----4-:R-:W0:Y:S01]  /*a4e0*/  LDGDEPBAR ;  /* 0x00000000000079af */ /* 0x010e220000000000 */
[----:B------:R-:W-:Y:S01]  /*a4f0*/  WARPSYNC 0xffffffff ;  /* 0xffffffff00007948 */ /* 0x000fe20003800000 */
[C---:B--2---:R-:W-:Y:S01]  /*a500*/  HMMA.16816.F32 R4, R160.reuse, R8, RZ ;  /* 0x00000008a004723c */ /* 0x044fe200000018ff */
[----:B------:R-:W-:Y:S06]  /*a510*/  UISETP.GT.AND UP0, UPT, UR24, UR8, UPT ;  /* 0x000000081800728c */ /* 0x000fec000bf04270 */
[----:B------:R-:W-:Y:S01]  /*a520*/  PLOP3.LUT P0, PT, PT, PT, UP0, 0x40, 0x0 ;  /* 0x000000000000781c */ /* 0x000fe20003f0e808 */
[C---:B------:R-:W-:Y:S08]  /*a530*/  HMMA.16816.F32 R8, R160.reuse, R10, RZ ;  /* 0x0000000aa008723c */ /* 0x040ff000000018ff */
[C---:B-1----:R-:W-:Y:S08]  /*a540*/  HMMA.16816.F32 R12, R160.reuse, R16, RZ ;  /* 0x00000010a00c723c */ /* 0x042ff000000018ff */
[C---:B------:R-:W-:Y:S08]  /*a550*/  HMMA.16816.F32 R16, R160.reuse, R18, RZ ;  /* 0x00000012a010723c */ /* 0x040ff000000018ff */
[C---:B------:R-:W-:Y:S08]  /*a560*/  HMMA.16816.F32 R20, R160.reuse, R24, RZ ;  /* 0x00000018a014723c */ /* 0x040ff000000018ff */
[----:B------:R-:W-:Y:S08]  /*a570*/  HMMA.16816.F32 R24, R160, R26, RZ ;  /* 0x0000001aa018723c */ /* 0x000ff000000018ff */
[C---:B------:R-:W-:Y:S08]  /*a580*/  HMMA.16816.F32 R4, R164.reuse, R156, R4 ;  /* 0x0000009ca404723c */ /* 0x040ff00000001804 */
[C---:B------:R-:W-:Y:S01]  /*a590*/  HMMA.16816.F32 R8, R164.reuse, R158, R8 ;  /* 0x0000009ea408723c */ /* 0x040fe20000001808 */
[----:B------:R-:W1:Y:S07]  /*a5a0*/  LDSM.16.M88.4 R156, [R251+0x10100] ;  /* 0x01010000fb9c783b */ /* 0x000e6e0000000200 */
[C---:B------:R-:W-:Y:S08]  /*a5b0*/  HMMA.16816.F32 R12, R164.reuse, R168, R12 ;  /* 0x000000a8a40c723c */ /* 0x040ff0000000180c */
[C---:B------:R-:W-:Y:S01]  /*a5c0*/  HMMA.16816.F32 R16, R164.reuse, R170, R16 ;  /* 0x000000aaa410723c */ /* 0x040fe20000001810 */
[----:B------:R-:W2:Y:S07]  /*a5d0*/  LDSM.16.M88.4 R168, [R251+0x10900] ;  /* 0x01090000fba8783b */ /* 0x000eae0000000200 */
[C---:B------:R-:W-:Y:S01]  /*a5e0*/  HMMA.16816.F32 R20, R164.reuse, R172, R20 ;  /* 0x000000aca414723c */ /* 0x040fe20000001814 */
[----:B------:R-:W3:Y:S07]  /*a5f0*/  LDL R173, [R1+0x4] ;  /* 0x0000040001ad7983 */ /* 0x000eee0000100800 */
[----:B------:R-:W-:Y:S08]  /*a600*/  HMMA.16816.F32 R24, R164, R174, R24 ;  /* 0x000000aea418723c */ /* 0x000ff00000001818 */
        /* <DEDUP_REMOVED lines=13> */
[C---:B------:R-:W-:Y:S08]  /*a6e0*/  HMMA.16816.F32 R16, R184.reuse, R158, R16 ;  /* 0x0000009eb810723c */ /* 0x040ff00000001810 */
[C---:B--2---:R-:W-:Y:S08]  /*a6f0*/  HMMA.16816.F32 R20, R184.reuse, R168, R20 ;  /* 0x000000a8b814723c */ /* 0x044ff00000001814 */
[----:B------:R-:W-:Y:S01]  /*a700*/  HMMA.16816.F32 R24, R184, R170, R24 ;  /* 0x000000aab818723c */ /* 0x000fe20000001818 */
[----:B---3--:R-:W1:Y:S08]  /*a710*/  LDSM.16.M88.4 R156, [R173+0x11900] ;  /* 0x01190000ad9c783b */ /* 0x008e700000000200 */
        /* <DEDUP_REMOVED lines=107> */
[----:B------:R-:W-:Y:S01]  /*add0*/  FMUL.FTZ R7, R7, c[0x0][0x320] ;  /* 0x0000c80007077a20 */ /* 0x000fe20000410000 */
[C---:B-1----:R-:W-:Y:S03]  /*ade0*/  HMMA.16816.F32 R12, R232.reuse, R156, R12 ;  /* 0x0000009ce80c723c */ /* 0x042fe6000000180c */
[----:B------:R-:W-:Y:S03]  /*adf0*/  FMUL.FTZ R8, R8, c[0x0][0x320] ;  /* 0x0000c80008087a20 */ /* 0x000fe60000410000 */
[----:B------:R-:W1:Y:S01]  /*ae00*/  MUFU.TANH R170, R5 ;  /* 0x0000000500aa7308 */ /* 0x000e620000002400 */
[----:B------:R-:W-:Y:S01]  /*ae10*/  FMUL.FTZ R9, R9, c[0x0][0x320] ;  /* 0x0000c80009097a20 */ /* 0x000fe20000410000 */
[C---:B------:R-:W-:Y:S08]  /*ae20*/  HMMA.16816.F32 R16, R232.reuse, R158, R16 ;  /* 0x0000009ee810723c */ /* 0x040ff00000001810 */
[----:B------:R-:W3:Y:S08]  /*ae30*/  MUFU.TANH R173, R6 ;  /* 0x0000000600ad7308 */ /* 0x000ef00000002400 */
[----:B------:R-:W-:Y:S02]  /*ae40*/  FMUL.FTZ R12, R12, c[0x0][0x320] ;  /* 0x0000c8000c0c7a20 */ /* 0x000fe40000410000 */
[----:B------:R4:W1:Y:S01]  /*ae50*/  MUFU.TANH R174, R7 ;  /* 0x0000000700ae7308 */ /* 0x0008620000002400 */
[----:B------:R-:W-:Y:S09]  /*ae60*/  FMUL.FTZ R13, R13, c[0x0][0x320] ;  /* 0x0000c8000d0d7a20 */ /* 0x000ff20000410000 */
[----:B------:R5:W1:Y:S10]  /*ae70*/  MUFU.TANH R171, R8 ;  /* 0x0000000800ab7308 */ /* 0x000a740000002400 */
[----:B------:R1:W1:Y:S01]  /*ae80*/  MUFU.TANH R156, R9 ;  /* 0x00000009009c7308 */ /* 0x0002620000002400 */
[----:B----4-:R-:W4:Y:S01]  /*ae90*/  LDSM.16.M88.4 R4, [R245+0x5800] ;  /* 0x00580000f504783b */ /* 0x010f220000000200 */
[----:B------:R-:W-:Y:S08]  /*aea0*/  DEPBAR.LE SB0, 0x0 ;  /* 0x000080000000791a */ /* 0x000ff00000000000 */
[----:B------:R2:W2:Y:S01]  /*aeb0*/  MUFU.TANH R158, R12 ;  /* 0x0000000c009e7308 */ /* 0x0004a20000002400 */
[----:B------:R-:W-:Y:S01]  /*aec0*/  BAR.SYNC.DEFER_BLOCKING 0x0 ;  /* 0x0000000000007b1d */ /* 0x000fe20000010000 */
[----:B-----5:R-:W-:Y:S02]  /*aed0*/  FMUL.FTZ R8, R11, c[0x0][0x320] ;  /* 0x0000c8000b087a20 */ /* 0x020fe40000410000 */
[----:B------:R-:W-:Y:S06]  /*aee0*/  FMUL.FTZ R11, R14, c[0x0][0x320] ;  /* 0x0000c8000e0b7a20 */ /* 0x000fec0000410000 */
[----:B------:R5:W3:Y:S01]  /*aef0*/  MUFU.TANH R157, R13 ;  /* 0x0000000d009d7308 */ /* 0x000ae20000002400 */
[----:B-1----:R-:W-:Y:S02]  /*af00*/  FMUL.FTZ R9, R10, c[0x0][0x320] ;  /* 0x0000c8000a097a20 */ /* 0x002fe40000410000 */
[----:B------:R-:W-:Y:S02]  /*af10*/  FMUL.FTZ R10, R15, c[0x0][0x320] ;  /* 0x0000c8000f0a7a20 */ /* 0x000fe40000410000 */
[----:B------:R-:W-:Y:S05]  /*af20*/  FMUL.FTZ R15, R16, c[0x0][0x320] ;  /* 0x0000c800100f7a20 */ /* 0x000fea0000410000 */
[----:B------:R-:W1:Y:S01]  /*af30*/  MUFU.TANH R9, R9 ;  /* 0x0000000900097308 */ /* 0x000e620000002400 */
[----:B------:R-:W-:Y:S02]  /*af40*/  FMUL.FTZ R16, R17, c[0x0][0x320] ;  /* 0x0000c80011107a20 */ /* 0x000fe40000410000 */
[----:B--2---:R-:W-:Y:S07]  /*af50*/  FMUL.FTZ R12, R19, c[0x0][0x320] ;  /* 0x0000c800130c7a20 */ /* 0x004fee0000410000 */
[----:B------:R-:W2:Y:S01]  /*af60*/  MUFU.TANH R8, R8 ;  /* 0x0000000800087308 */ /* 0x000ea20000002400 */
[C---:B----4-:R-:W-:Y:S05]  /*af70*/  HMMA.16816.F32 R20, R232.reuse, R4, R20 ;  /* 0x00000004e814723c */ /* 0x050fea0000001814 */
[----:B-----5:R-:W-:Y:S04]  /*af80*/  FMUL.FTZ R13, R18, c[0x0][0x320] ;  /* 0x0000c800120d7a20 */ /* 0x020fe80000410000 */
[----:B------:R-:W4:Y:S01]  /*af90*/  MUFU.TANH R11, R11 ;  /* 0x0000000b000b7308 */ /* 0x000f220000002400 */
        /* <DEDUP_REMOVED lines=9> */
[----:B------:R-:W1:Y:S01]  /*b030*/  MUFU.TANH R16, R16 ;  /* 0x0000001000107308 */ /* 0x000e620000002400 */
[----:B------:R-:W-:Y:S02]  /*b040*/  FMUL.FTZ R5, R26, c[0x0][0x320] ;  /* 0x0000c8001a057a20 */ /* 0x000fe40000410000 */
[----:B------:R-:W-:Y:S07]  /*b050*/  FMUL.FTZ R4, R27, c[0x0][0x320] ;  /* 0x0000c8001b047a20 */ /* 0x000fee0000410000 */
[----:B------:R-:W1:Y:S10]  /*b060*/  MUFU.TANH R13, R13 ;  /* 0x0000000d000d7308 */ /* 0x000e740000002400 */
[----:B------:R-:W1:Y:S10]  /*b070*/  MUFU.TANH R12, R12 ;  /* 0x0000000c000c7308 */ /* 0x000e740000002400 */
[----:B------:R1:W1:Y:S10]  /*b080*/  MUFU.TANH R172, R20 ;  /* 0x0000001400ac7308 */ /* 0x0002740000002400 */
[----:B------:R-:W1:Y:S10]  /*b090*/  MUFU.TANH R7, R7 ;  /* 0x0000000700077308 */ /* 0x000e740000002400 */
[----:B------:R1:W1:Y:S10]  /*b0a0*/  MUFU.TANH R175, R22 ;  /* 0x0000001600af7308 */ /* 0x0002740000002400 */
[----:B------:R-:W1:Y:S10]  /*b0b0*/  MUFU.TANH R14, R14 ;  /* 0x0000000e000e7308 */ /* 0x000e740000002400 */
[----:B------:R-:W1:Y:S10]  /*b0c0*/  MUFU.TANH R18, R18 ;  /* 0x0000001200127308 */ /* 0x000e740000002400 */
[----:B------:R-:W1:Y:S10]  /*b0d0*/  MUFU.TANH R17, R17 ;  /* 0x0000001100117308 */ /* 0x000e740000002400 */
[----:B------:R-:W1:Y:S10]  /*b0e0*/  MUFU.TANH R5, R5 ;  /* 0x0000000500057308 */ /* 0x000e740000002400 */
[----:B------:R-:W1:Y:S01]  /*b0f0*/  MUFU.TANH R4, R4 ;  /* 0x0000000400047308 */ /* 0x000e620000002400 */
[----:B------:R-:W-:-:S05]  /*b100*/  @P0 BRA `(.L_x_426) ;  /* 0x000004d000000947 */ /* 0x000fca0003800000 */
[----:B--234-:R-:W2:Y:S01]  /*b110*/  LDL R169, [R1+0x20] ;  /* 0x0000200001a97983 */ /* 0x01cea20000100800 */
[----:B------:R-:W-:Y:S01]  /*b120*/  IMAD.MOV.U32 R159, RZ, RZ, c[0x0][0x2b8] ;  /* 0x0000ae00ff9f7624 */ /* 0x000fe200078e00ff */
[----:B------:R-:W-:Y:S02]  /*b130*/  UIMAD UR5, UR24, 0x30, UR10 ;  /* 0x00000030180578a4 */ /* 0x000fe4000f8e020a */
[----:B------:R-:W3:Y:S02]  /*b140*/  S2R R26, SR_TID.X ;  /* 0x00000000001a7919 */ /* 0x000ee40000002100 */
[----:B------:R-:W-:Y:S02]  /*b150*/  ISETP.NE.AND P1, PT, R159, 0x1, PT ;  /* 0x000000019f00780c */ /* 0x000fe40003f25270 */
[----:B------:R4:W-:Y:S01]  /*b160*/  STL [R1+0x58], R0 ;  /* 0x0000580001007387 */ /* 0x0009e20000100800 */
[----:B------:R-:W-:Y:S03]  /*b170*/  IMAD.U32 R6, RZ, RZ, UR5 ;  /* 0x00000005ff067e24 */ /* 0x000fe6000f8e00ff */
[----:B------:R-:W2:Y:S01]  /*b180*/  LDL R24, [R1+0x24] ;  /* 0x0000240001187983 */ /* 0x000ea20000100800 */
[----:B----4-:R-:W-:Y:S01]  /*b190*/  IMAD.MOV.U32 R0, RZ, RZ, RZ ;  /* 0x000000ffff007224 */ /* 0x010fe200078e00ff */
[----:B--2---:R-:W-:Y:S02]  /*b1a0*/  ISETP.GE.AND P2, PT, R24, c[0x0][0x1d4], PT ;  /* 0x0000750018007a0c */ /* 0x004fe40003f46270 */
[----:B------:R-:W-:Y:S02]  /*b1b0*/  IADD3 R6, R6, -0x30, R169 ;  /* 0xffffffd006067810 */ /* 0x000fe40007ffe0a9 */
[----:B------:R-:W2:Y:S01]  /*b1c0*/  LDL R169, [R1+0x1c] ;  /* 0x00001c0001a97983 */ /* 0x000ea20000100800 */
[----:B---3--:R-:W-:Y:S02]  /*b1d0*/  SHF.R.S32.HI R25, RZ, 0x1f, R26 ;  /* 0x0000001fff197819 */ /* 0x008fe4000001141a */
[----:B-1----:R-:W-:Y:S02]  /*b1e0*/  @P1 IMAD.HI.U32 R20, R6, c[0x0][0x2bc], RZ ;  /* 0x0000af0006141a27 */ /* 0x002fe400078e00ff */
[----:B------:R-:W-:Y:S02]  /*b1f0*/  LEA.HI R25, R25, R26, RZ, 0x3 ;  /* 0x0000001a19197211 */ /* 0x000fe400078f18ff */
[----:B------:R-:W-:Y:S01]  /*b200*/  IMAD.MOV.U32 R19, RZ, RZ, R6 ;  /* 0x000000ffff137224 */ /* 0x000fe200078e0006 */
[----:B------:R-:W-:Y:S02]  /*b210*/  @P1 SHF.R.U32.HI R19, RZ, c[0x0][0x2c0], R20 ;  /* 0x0000b000ff131a19 */ /* 0x000fe40000011614 */
[----:B------:R-:W-:Y:S02]  /*b220*/  SHF.R.S32.HI R25, RZ, 0x3, R25 ;  /* 0x00000003ff197819 */ /* 0x000fe40000011419 */
        /* <DEDUP_REMOVED lines=8> */
[----:B------:R3:W4:Y:S02]  /*b2b0*/  @!P3 LDG.E R0, [R20.64] ;  /* 0x000000161400b981 */ /* 0x000724000c1e1900 */
[----:B------:R-:W-:Y:S04]  /*b2c0*/  IMAD R6, R6, c[0x0][0x1e0], RZ ;  /* 0x0000780006067a24 */ /* 0x000fe800078e02ff */
[C---:B------:R-:W-:Y:S02]  /*b2d0*/  IMAD R6, R23.reuse, c[0x0][0x1e4], R6 ;  /* 0x0000790017067a24 */ /* 0x040fe400078e0206 */
[----:B---3--:R-:W-:Y:S04]  /*b2e0*/  IMAD.WIDE.U32 R20, R23, c[0x0][0x1e0], RZ ;  /* 0x0000780017147a25 */ /* 0x008fe800078e00ff */
[----:B------:R-:W-:Y:S01]  /*b2f0*/  IMAD.IADD R21, R21, 0x1, R6 ;  /* 0x0000000115157824 */ /* 0x000fe200078e0206 */
[----:B----4-:R3:W-:Y:S01]  /*b300*/  STL [R1+0x8], R0 ;  /* 0x0000080001007387 */ /* 0x0107e20000100800 */
[----:B------:R-:W-:Y:S02]  /*b310*/  SHF.R.S32.HI R6, RZ, 0x1f, R0 ;  /* 0x0000001fff067819 */ /* 0x000fe40000011400 */
[----:B------:R-:W-:Y:S01]  /*b320*/  IMAD.WIDE.U32 R20, R0, c[0x0][0x1f0], R20 ;  /* 0x00007c0000147a25 */ /* 0x000fe200078e0014 */
[----:B-1----:R-:W4:Y:S03]  /*b330*/  LDL R23, [R1+0x14] ;  /* 0x0000140001177983 */ /* 0x002f260000100800 */
[----:B------:R-:W-:Y:S01]  /*b340*/  IMAD R6, R6, c[0x0][0x1f0], RZ ;  /* 0x00007c0006067a24 */ /* 0x000fe200078e02ff */
[----:B------:R-:W-:Y:S01]  /*b350*/  IADD3 R20, P0, R20, UR18, RZ ;  /* 0x0000001214147c10 */ /* 0x000fe2000ff1e0ff */
[----:B------:R-:W4:Y:S02]  /*b360*/  LDL R159, [R1+0x10] ;  /* 0x00001000019f7983 */ /* 0x000f240000100800 */
[----:B------:R-:W-:Y:S05]  /*b370*/  IMAD R6, R0, c[0x0][0x1f4], R6 ;  /* 0x00007d0000067a24 */ /* 0x000fea00078e0206 */
[----:B------:R-:W-:Y:S02]  /*b380*/  IADD3.X R6, R21, UR6, R6, P0, !PT ;  /* 0x0000000615067c10 */ /* 0x000fe400087fe406 */
[C---:B------:R-:W-:Y:S04]  /*b390*/  LEA R19, P0, R20.reuse, c[0x0][0x1c8], 0x1 ;  /* 0x0000720014137a11 */ /* 0x040fe800078008ff */
[----:B------:R-:W-:Y:S01]  /*b3a0*/  LEA.HI.X R6, R20, c[0x0][0x1cc], R6, 0x1, P0 ;  /* 0x0000730014067a11 */ /* 0x000fe200000f0c06 */
[----:B------:R-:W1:Y:S01]  /*b3b0*/  SHFL.IDX PT, R21, R19, RZ, 0x181f ;  /* 0x00181fff13157589 */ /* 0x000e6200000e0000 */
[----:B------:R-:W-:Y:S03]  /*b3c0*/  IADD3 R20, -R25, 0x30, RZ ;  /* 0x0000003019147810 */ /* 0x000fe60007ffe1ff */
[----:B---3--:R-:W3:Y:S01]  /*b3d0*/  LDL R0, [R1+0x2c] ;  /* 0x00002c0001007983 */ /* 0x008ee20000100800 */
[----:B------:R-:W-:Y:S03]  /*b3e0*/  ISETP.GE.AND P0, PT, R20, 0x1, PT ;  /* 0x000000011400780c */ /* 0x000fe60003f06270 */
[----:B------:R-:W2:Y:S04]  /*b3f0*/  SHFL.IDX PT, R22, R6, RZ, 0x181f ;  /* 0x00181fff06167589 */ /* 0x000ea800000e0000 */
[----:B------:R-:W3:Y:S04]  /*b400*/  SHFL.IDX PT, R19, R19, 0x1, 0x181f ;  /* 0x00381f0013137f89 */ /* 0x000ee800000e0000 */
[----:B------:R-:W3:Y:S02]  /*b410*/  SHFL.IDX PT, R6, R6, 0x1, 0x181f ;  /* 0x00381f0006067f89 */ /* 0x000ee400000e0000 */
[C---:B-1----:R-:W-:Y:S05]  /*b420*/  @P0 IADD3 R24, P1, R21.reuse, R178, RZ ;  /* 0x000000b215180210 */ /* 0x042fea0007f3e0ff */
[C---:B--2---:R-:W-:Y:S05]  /*b430*/  @P0 IMAD.X R25, R22.reuse, 0x1, R179, P1 ;  /* 0x0000000116190824 */ /* 0x044fea00008e06b3 */
[----:B------:R1:W-:Y:S02]  /*b440*/  @P0 LDGSTS.E.BYPASS.LTC128B.128 [R169+0x10100], [R24.64], !P2 ;  /* 0x1010000018a90fae */ /* 0x0003e4000d101d56 */
[----:B-1----:R-:W-:Y:S05]  /*b450*/  @P0 IADD3 R24, P1, R21, R176, RZ ;  /* 0x000000b015180210 */ /* 0x002fea0007f3e0ff */
[----:B------:R-:W-:Y:S05]  /*b460*/  @P0 IMAD.X R25, R22, 0x1, R177, P1 ;  /* 0x0000000116190824 */ /* 0x000fea00008e06b1 */
[----:B------:R4:W-:Y:S02]  /*b470*/  @P0 LDGSTS.E.BYPASS.LTC128B.128 [R169+0x11900], [R24.64], !P6 ;  /* 0x1190000018a90fae */ /* 0x0009e4000f101d56 */
[CC--:B----4-:R-:W-:Y:S04]  /*b480*/  @P0 LEA R24, P1, R23.reuse, R21.reuse, 0x1 ;  /* 0x0000001517180211 */ /* 0x0d0fe800078208ff */
[-CC-:B---3--:R-:W-:Y:S02]  /*b490*/  @P0 LEA.HI.X R25, R23, R22.reuse, R0.reuse, 0x1, P1 ;  /* 0x0000001617190211 */ /* 0x188fe400008f0c00 */
[C---:B------:R-:W-:Y:S03]  /*b4a0*/  @P0 LEA R26, P1, R159.reuse, R21, 0x1 ;  /* 0x000000159f1a0211 */ /* 0x040fe600078208ff */
[----:B------:R1:W-:Y:S04]  /*b4b0*/  @P0 LDGSTS.E.BYPASS.LTC128B.128 [R169+0x13100], [R24.64], !P5 ;  /* 0x1310000018a90fae */ /* 0x0003e8000e901d56 */
[----:B-1----:R-:W2:Y:S02]  /*b4c0*/  LDL R25, [R1+0x28] ;  /* 0x0000280001197983 */ /* 0x002ea40000100800 */
[----:B--2---:R-:W-:Y:S05]  /*b4d0*/  @P0 LEA.HI.X R27, R159, R22, R25, 0x1, P1 ;  /* 0x000000169f1b0211 */ /* 0x004fea00008f0c19 */
[----:B------:R1:W-:Y:S01]  /*b4e0*/  @P0 LDGSTS.E.BYPASS.LTC128B.128 [R169+0x14900], [R26.64], !P4 ;  /* 0x149000001aa90fae */ /* 0x0003e2000e101d56 */
[----:B------:R-:W-:Y:S11]  /*b4f0*/  ISETP.GE.AND P0, PT, R20, 0x21, PT ;  /* 0x000000211400780c */ /* 0x000ff60003f06270 */
[----:B------:R-:W-:Y:S02]  /*b500*/  @!UPT UIADD3 URZ, URZ, URZ, URZ ;  /* 0x0000003f3f3ff290 */ /* 0x000fe4000fffe03f */
[C---:B------:R-:W-:Y:S05]  /*b510*/  @P0 IADD3 R20, P1, R19.reuse, R178, RZ ;  /* 0x000000b213140210 */ /* 0x040fea0007f3e0ff */
[C---:B------:R-:W-:Y:S05]  /*b520*/  @P0 IMAD.X R21, R6.reuse, 0x1, R179, P1 ;  /* 0x0000000106150824 */ /* 0x040fea00008e06b3 */
[----:B------:R2:W-:Y:S02]  /*b530*/  @P0 LDGSTS.E.BYPASS.LTC128B.128 [R169+0x11100], [R20.64], !P2 ;  /* 0x1110000014a90fae */ /* 0x0005e4000d101d56 */
[----:B--2---:R-:W-:Y:S05]  /*b540*/  @P0 IADD3 R20, P1, R19, R176, RZ ;  /* 0x000000b013140210 */ /* 0x004fea0007f3e0ff */
[----:B------:R-:W-:Y:S05]  /*b550*/  @P0 IMAD.X R21, R6, 0x1, R177, P1 ;  /* 0x0000000106150824 */ /* 0x000fea00008e06b1 */
[----:B------:R2:W-:Y:S02]  /*b560*/  @P0 LDGSTS.E.BYPASS.LTC128B.128 [R169+0x12900], [R20.64], !P6 ;  /* 0x1290000014a90fae */ /* 0x0005e4000f101d56 */
[CC--:B--2---:R-:W-:Y:S04]  /*b570*/  @P0 LEA R20, P1, R23.reuse, R19.reuse, 0x1 ;  /* 0x0000001317140211 */ /* 0x0c4fe800078208ff */
[-C--:B------:R-:W-:Y:S02]  /*b580*/  @P0 LEA.HI.X R21, R23, R6.reuse, R0, 0x1, P1 ;  /* 0x0000000617150211 */ /* 0x080fe400008f0c00 */
[----:B------:R1:W5:Y:S01]  /*b590*/  LDL.LU R0, [R1+0x58] ;  /* 0x0000580001007983 */ /* 0x0003620000300800 */
[C---:B------:R-:W-:Y:S03]  /*b5a0*/  @P0 LEA R22, P1, R159.reuse, R19, 0x1 ;  /* 0x000000139f160211 */ /* 0x040fe600078208ff */
[----:B------:R1:W-:Y:S01]  /*b5b0*/  @P0 LDGSTS.E.BYPASS.LTC128B.128 [R169+0x14100], [R20.64], !P5 ;  /* 0x1410000014a90fae */ /* 0x0003e2000e901d56 */
[----:B------:R-:W-:Y:S05]  /*b5c0*/  @P0 LEA.HI.X R23, R159, R6, R25, 0x1, P1 ;  /* 0x000000069f170211 */ /* 0x000fea00008f0c19 */
[----:B------:R1:W-:Y:S04]  /*b5d0*/  @P0 LDGSTS.E.BYPASS.LTC128B.128 [R169+0x15900], [R22.64], !P4 ;  /* 0x1590000016a90fae */ /* 0x0003e8000e101d56 */
.L_x_426:
[----:B-1234-:R-:W2:Y:S01]  /*b5e0*/  LDL.LU R23, [R1+0x44] ;  /* 0x0000440001177983 */ /* 0x01eea20000300800 */
[----:B-----5:R-:W-:Y:S01]  /*b5f0*/  FMNMX.FTZ R0, R168, R0, !PT ;  /* 0x00000000a8007209 */ /* 0x020fe20007810000 */
[----:B------:R-:W-:Y:S02]  /*b600*/  UISETP.GT.AND UP0, UPT, UR24, UR4, UPT ;  /* 0x000000041800728c */ /* 0x000fe4000bf04270 */
[----:B------:R-:W0:Y:S01]  /*b610*/  LDGDEPBAR ;  /* 0x00000000000079af */ /* 0x000e220000000000 */
[----:B------:R-:W-:Y:S01]  /*b620*/  FMNMX.FTZ R0, R170, R0, !PT ;  /* 0x00000000aa007209 */ /* 0x000fe20007810000 */
[----:B------:R-:W-:Y:S02]  /*b630*/  UIADD3 UR5, UR24, -0x1, URZ ;  /* 0xffffffff18057890 */ /* 0x000fe4000fffe03f */
[----:B------:R-:W-:Y:S02]  /*b640*/  PLOP3.LUT P0, PT, PT, PT, UP0, 0x80, 0x0 ;  /* 0x000000000000781c */ /* 0x000fe40003f0f008 */
[----:B------:R-:W-:Y:S03]  /*b650*/  FMNMX.FTZ R0, R171, R0, !PT ;  /* 0x00000000ab007209 */ /* 0x000fe60007810000 */
[----:B------:R-:W-:Y:S01]  /*b660*/  UMOV UR24, UR5 ;  /* 0x0000000500187c82 */ /* 0x000fe20008000000 */
        /* <DEDUP_REMOVED lines=13> */
[C---:B------:R-:W-:Y:S02]  /*b740*/  FMUL.FTZ R169, R0.reuse, c[0x0][0x2d0] ;  /* 0x0000b40000a97a20 */ /* 0x040fe40000410000 */
[----:B------:R-:W-:Y:S02]  /*b750*/  FADD.FTZ R3, -R0, R3 ;  /* 0x0000000300037221 */ /* 0x000fe40000010100 */
[--C-:B------:R-:W-:Y:S02]  /*b760*/  FFMA.FTZ R168, R168, c[0x0][0x2d0], -R169.reuse ;  /* 0x0000b400a8a87a23 */ /* 0x100fe400000108a9 */
[--C-:B------:R-:W-:Y:S02]  /*b770*/  FFMA.FTZ R19, R170, c[0x0][0x2d0], -R169.reuse ;  /* 0x0000b400aa137a23 */ /* 0x100fe400000108a9 */
[--C-:B------:R-:W-:Y:S02]  /*b780*/  FFMA.FTZ R20, R171, c[0x0][0x2d0], -R169.reuse ;  /* 0x0000b400ab147a23 */ /* 0x100fe400000108a9 */
[--C-:B------:R-:W-:Y:S01]  /*b790*/  FFMA.FTZ R156, R156, c[0x0][0x2d0], -R169.reuse ;  /* 0x0000b4009c9c7a23 */ /* 0x100fe200000108a9 */
[----:B------:R-:W-:Y:S01]  /*b7a0*/  MUFU.EX2 R168, R168 ;  /* 0x000000a800a87308 */ /* 0x000fe20000000800 */
[--C-:B------:R-:W-:Y:S02]  /*b7b0*/  FFMA.FTZ R22, R158, c[0x0][0x2d0], -R169.reuse ;  /* 0x0000b4009e167a23 */ /* 0x100fe400000108a9 */
[--C-:B------:R-:W-:Y:S02]  /*b7c0*/  FFMA.FTZ R21, R157, c[0x0][0x2d0], -R169.reuse ;  /* 0x0000b4009d157a23 */ /* 0x100fe400000108a9 */
[--C-:B------:R-:W-:Y:S02]  /*b7d0*/  FFMA.FTZ R24, R15, c[0x0][0x2d0], -R169.reuse ;  /* 0x0000b4000f187a23 */ /* 0x100fe400000108a9 */
[--C-:B------:R-:W-:Y:S01]  /*b7e0*/  FFMA.FTZ R25, R16, c[0x0][0x2d0], -R169.reuse ;  /* 0x0000b40010197a23 */ /* 0x100fe200000108a9 */
[----:B------:R-:W-:Y:S01]  /*b7f0*/  MOV R16, R22 ;  /* 0x0000001600107202 */ /* 0x000fe20000000f00 */
[--C-:B------:R-:W-:Y:S01]  /*b800*/  FFMA.FTZ R172, R172, c[0x0][0x2d0], -R169.reuse ;  /* 0x0000b400acac7a23 */ /* 0x100fe200000108a9 */
[----:B------:R-:W-:Y:S01]  /*b810*/  MUFU.EX2 R19, R19 ;  /* 0x0000001300137308 */ /* 0x000fe20000000800 */
[--C-:B------:R-:W-:Y:S02]  /*b820*/  FFMA.FTZ R171, R7, c[0x0][0x2d0], -R169.reuse ;  /* 0x0000b40007ab7a23 */ /* 0x100fe400000108a9 */
[--C-:B------:R-:W-:Y:S02]  /*b830*/  FFMA.FTZ R170, R18, c[0x0][0x2d0], -R169.reuse ;  /* 0x0000b40012aa7a23 */ /* 0x100fe400000108a9 */
[----:B------:R-:W-:Y:S02]  /*b840*/  FFMA.FTZ R169, R17, c[0x0][0x2d0], -R169 ;  /* 0x0000b40011a97a23 */ /* 0x000fe400000108a9 */
[----:B------:R-:W3:Y:S01]  /*b850*/  LDL.LU R17, [R1+0x40] ;  /* 0x0000400001117983 */ /* 0x000ee20000300800 */
[----:B------:R-:W-:Y:S02]  /*b860*/  FMUL.FTZ R3, R3, c[0x0][0x2d0] ;  /* 0x0000b40003037a20 */ /* 0x000fe40000410000 */
[----:B------:R-:W-:Y:S10]  /*b870*/  MUFU.EX2 R20, R20 ;  /* 0x0000001400147308 */ /* 0x000ff40000000800 */
[----:B------:R-:W1:Y:S10]  /*b880*/  MUFU.EX2 R6, R3 ;  /* 0x0000000300067308 */ /* 0x000e740000000800 */
[----:B------:R4:W2:Y:S10]  /*b890*/  MUFU.EX2 R158, R156 ;  /* 0x0000009c009e7308 */ /* 0x0008b40000000800 */
[----:B------:R-:W-:Y:S01]  /*b8a0*/  MUFU.EX2 R169, R169 ;  /* 0x000000a900a97308 */ /* 0x000fe20000000800 */
[C---:B-1----:R-:W-:Y:S02]  /*b8b0*/  FMUL.FTZ R28, R6.reuse, R28 ;  /* 0x0000001c061c7220 */ /* 0x042fe40000410000 */
[C---:B------:R-:W-:Y:S02]  /*b8c0*/  FMUL.FTZ R29, R6.reuse, R29 ;  /* 0x0000001d061d7220 */ /* 0x040fe40000410000 */
[C---:B------:R-:W-:Y:S02]  /*b8d0*/  FMUL.FTZ R32, R6.reuse, R32 ;  /* 0x0000002006207220 */ /* 0x040fe40000410000 */
[C---:B------:R-:W-:Y:S03]  /*b8e0*/  FMUL.FTZ R33, R6.reuse, R33 ;  /* 0x0000002106217220 */ /* 0x040fe60000410000 */
[----:B------:R-:W-:Y:S01]  /*b8f0*/  MUFU.EX2 R171, R171 ;  /* 0x000000ab00ab7308 */ /* 0x000fe20000000800 */
[C---:B------:R-:W-:Y:S01]  /*b900*/  FMUL.FTZ R36, R6.reuse, R36 ;  /* 0x0000002406247220 */ /* 0x040fe20000410000 */
[C---:B----4-:R-:W-:Y:S01]  /*b910*/  F2FP.PACK_AB R156, R19.reuse, R168 ;  /* 0x000000a8139c723e */ /* 0x050fe200000000ff */
        /* <DEDUP_REMOVED lines=48> */
[----:B------:R-:W-:Y:S04]  /*bc20*/  FADD.FTZ R3, R19, R3 ;  /* 0x0000000313037221 */ /* 0x000fe80000010000 */
[----:B------:R-:W-:Y:S04]  /*bc30*/  FADD.FTZ R3, R20, R3 ;  /* 0x0000000314037221 */ /* 0x000fe80000010000 */
[C---:B------:R-:W-:Y:S01]  /*bc40*/  FADD.FTZ R22, R158.reuse, R3 ;  /* 0x000000039e167221 */ /* 0x040fe20000010000 */
[----:B------:R-:W-:Y:S02]  /*bc50*/  FMNMX.FTZ R3, R173, R2, !PT ;  /* 0x00000002ad037209 */ /* 0x000fe40007810000 */
[----:B------:R-:W-:Y:S01]  /*bc60*/  F2FP.PACK_AB R158, R158, R20 ;  /* 0x000000149e9e723e */ /* 0x000fe200000000ff */
[----:B------:R-:W-:Y:S01]  /*bc70*/  FMUL.FTZ R20, R6, R148 ;  /* 0x0000009406147220 */ /* 0x000fe20000410000 */
        /* <DEDUP_REMOVED lines=18> */
[----:B------:R-:W-:Y:S02]  /*bda0*/  FMUL.FTZ R2, R2, c[0x0][0x2d0] ;  /* 0x0000b40002027a20 */ /* 0x000fe40000410000 */
[--C-:B------:R-:W-:Y:S02]  /*bdb0*/  FFMA.FTZ R15, R174, c[0x0][0x2d0], -R168.reuse ;  /* 0x0000b400ae0f7a23 */ /* 0x100fe400000108a8 */
[----:B------:R-:W-:Y:S01]  /*bdc0*/  MUFU.EX2 R7, R7 ;  /* 0x0000000700077308 */ /* 0x000fe20000000800 */
[--C-:B------:R-:W-:Y:S02]  /*bdd0*/  FFMA.FTZ R18, R9, c[0x0][0x2d0], -R168.reuse ;  /* 0x0000b40009127a23 */ /* 0x100fe400000108a8 */
[--C-:B------:R-:W-:Y:S02]  /*bde0*/  FFMA.FTZ R159, R8, c[0x0][0x2d0], -R168.reuse ;  /* 0x0000b400089f7a23 */ /* 0x100fe400000108a8 */
[--C-:B------:R-:W-:Y:S02]  /*bdf0*/  FFMA.FTZ R19, R11, c[0x0][0x2d0], -R168.reuse ;  /* 0x0000b4000b137a23 */ /* 0x100fe400000108a8 */
[--C-:B------:R-:W-:Y:S02]  /*be00*/  FFMA.FTZ R27, R10, c[0x0][0x2d0], -R168.reuse ;  /* 0x0000b4000a1b7a23 */ /* 0x100fe400000108a8 */
[--C-:B------:R-:W-:Y:S01]  /*be10*/  FFMA.FTZ R26, R13, c[0x0][0x2d0], -R168.reuse ;  /* 0x0000b4000d1a7a23 */ /* 0x100fe200000108a8 */
[----:B------:R-:W3:Y:S01]  /*be20*/  MUFU.EX2 R2, R2 ;  /* 0x0000000200027308 */ /* 0x000ee20000000800 */
[--C-:B------:R-:W-:Y:S01]  /*be30*/  FFMA.FTZ R23, R12, c[0x0][0x2d0], -R168.reuse ;  /* 0x0000b4000c177a23 */ /* 0x100fe200000108a8 */
[----:B------:R-:W-:Y:S01]  /*be40*/  MOV R148, R19 ;  /* 0x0000001300947202 */ /* 0x000fe20000000f00 */
[--C-:B------:R-:W-:Y:S02]  /*be50*/  FFMA.FTZ R173, R5, c[0x0][0x2d0], -R168.reuse ;  /* 0x0000b40005ad7a23 */ /* 0x100fe400000108a8 */
[--C-:B------:R-:W-:Y:S02]  /*be60*/  FFMA.FTZ R175, R175, c[0x0][0x2d0], -R168.reuse ;  /* 0x0000b400afaf7a23 */ /* 0x100fe400000108a8 */
[--C-:B------:R-:W-:Y:S01]  /*be70*/  FFMA.FTZ R174, R14, c[0x0][0x2d0], -R168.reuse ;  /* 0x0000b4000eae7a23 */ /* 0x100fe200000108a8 */
[----:B------:R-:W-:Y:S01]  /*be80*/  MOV R14, R25 ;  /* 0x00000019000e7202 */ /* 0x000fe20000000f00 */
[----:B------:R-:W-:Y:S01]  /*be90*/  FFMA.FTZ R168, R4, c[0x0][0x2d0], -R168 ;  /* 0x0000b40004a87a23 */ /* 0x000fe200000108a8 */
[----:B------:R-:W1:Y:S01]  /*bea0*/  MUFU.EX2 R15, R15 ;  /* 0x0000000f000f7308 */ /* 0x000e620000000800 */
[C---:B------:R-:W-:Y:S02]  /*beb0*/  FMUL.FTZ R5, R6.reuse, R133 ;  /* 0x0000008506057220 */ /* 0x040fe40000410000 */
[C---:B------:R-:W-:Y:S01]  /*bec0*/  FMUL.FTZ R8, R6.reuse, R136 ;  /* 0x0000008806087220 */ /* 0x040fe20000410000 */
[----:B------:R-:W-:Y:S01]  /*bed0*/  MOV R136, R26 ;  /* 0x0000001a00887202 */ /* 0x000fe20000000f00 */
[C---:B------:R-:W-:Y:S01]  /*bee0*/  FMUL.FTZ R9, R6.reuse, R137 ;  /* 0x0000008906097220 */ /* 0x040fe20000410000 */
[----:B------:R-:W-:Y:S01]  /*bef0*/  MOV R137, R27 ;  /* 0x0000001b00897202 */ /* 0x000fe20000000f00 */
[C---:B------:R-:W-:Y:S02]  /*bf00*/  FMUL.FTZ R12, R6.reuse, R140 ;  /* 0x0000008c060c7220 */ /* 0x040fe40000410000 */
[C---:B------:R-:W-:Y:S01]  /*bf10*/  FMUL.FTZ R13, R6.reuse, R141 ;  /* 0x0000008d060d7220 */ /* 0x040fe20000410000 */
[----:B------:R-:W-:Y:S01]  /*bf20*/  MOV R141, R16 ;  /* 0x00000010008d7202 */ /* 0x000fe20000000f00 */
[C---:B------:R-:W-:Y:S01]  /*bf30*/  FMUL.FTZ R16, R6.reuse, R144 ;  /* 0x0000009006107220 */ /* 0x040fe20000410000 */
[----:B------:R-:W-:Y:S01]  /*bf40*/  MUFU.EX2 R168, R168 ;  /* 0x000000a800a87308 */ /* 0x000fe20000000800 */
[----:B------:R-:W-:Y:S01]  /*bf50*/  FMUL.FTZ R25, R6, R153 ;  /* 0x0000009906197220 */ /* 0x000fe20000410000 */
[----:B------:R-:W-:Y:S01]  /*bf60*/  MOV R153, R23 ;  /* 0x0000001700997202 */ /* 0x000fe20000000f00 */
[C---:B---3--:R-:W-:Y:S02]  /*bf70*/  FFMA.FTZ R4, R2.reuse, R17, R7 ;  /* 0x0000001102047223 */ /* 0x048fe40000010007 */
[C---:B------:R-:W-:Y:S02]  /*bf80*/  FMUL.FTZ R10, R2.reuse, R138 ;  /* 0x0000008a020a7220 */ /* 0x040fe40000410000 */
[C---:B------:R-:W-:Y:S02]  /*bf90*/  FMUL.FTZ R19, R2.reuse, R147 ;  /* 0x0000009302137220 */ /* 0x040fe40000410000 */
[C---:B------:R-:W-:Y:S01]  /*bfa0*/  FMUL.FTZ R26, R2.reuse, R154 ;  /* 0x0000009a021a7220 */ /* 0x040fe20000410000 */
[----:B------:R-:W2:Y:S01]  /*bfb0*/  MUFU.EX2 R141, R141 ;  /* 0x0000008d008d7308 */ /* 0x000ea20000000800 */
[----:B------:R-:W-:Y:S01]  /*bfc0*/  FMUL.FTZ R27, R2, R155 ;  /* 0x0000009b021b7220 */ /* 0x000fe20000410000 */
[C---:B-1----:R-:W-:Y:S01]  /*bfd0*/  F2FP.PACK_AB R157, R15.reuse, R7 ;  /* 0x000000070f9d723e */ /* 0x042fe200000000ff */
[----:B------:R-:W-:Y:S01]  /*bfe0*/  FADD.FTZ R11, R15, R4 ;  /* 0x000000040f0b7221 */ /* 0x000fe20000010000 */
[----:B------:R-:W-:Y:S01]  /*bff0*/  MOV R15, R24 ;  /* 0x00000018000f7202 */ /* 0x000fe20000000f00 */
[----:B------:R-:W-:Y:S01]  /*c000*/  FMUL.FTZ R4, R6, R132 ;  /* 0x0000008406047220 */ /* 0x000fe20000410000 */
[----:B------:R-:W-:Y:S01]  /*c010*/  MOV R132, R21 ;  /* 0x0000001500847202 */ /* 0x000fe20000000f00 */
[----:B------:R-:W-:Y:S01]  /*c020*/  FMUL.FTZ R7, R2, R135 ;  /* 0x0000008702077220 */ /* 0x000fe20000410000 */
[----:B------:R-:W-:Y:S01]  /*c030*/  MOV R140, R15 ;  /* 0x0000000f008c7202 */ /* 0x000fe20000000f00 */
[C---:B------:R-:W-:Y:S01]  /*c040*/  FMUL.FTZ R17, R6.reuse, R145 ;  /* 0x0000009106117220 */ /* 0x040fe20000410000 */
        /* <DEDUP_REMOVED lines=11> */
[C---:B------:R-:W-:Y:S02]  /*c100*/  FMUL.FTZ R15, R2.reuse, R143 ;  /* 0x0000008f020f7220 */ /* 0x040fe40000410000 */
[C---:B------:R-:W-:Y:S02]  /*c110*/  FMUL.FTZ R18, R2.reuse, R146 ;  /* 0x0000009202127220 */ /* 0x040fe40000410000 */
[C---:B------:R-:W-:Y:S02]  /*c120*/  FMUL.FTZ R22, R2.reuse, R150 ;  /* 0x0000009602167220 */ /* 0x040fe40000410000 */
[C---:B------:R-:W-:Y:S02]  /*c130*/  FMUL.FTZ R23, R2.reuse, R151 ;  /* 0x0000009702177220 */ /* 0x040fe40000410000 */
[C---:B------:R-:W-:Y:S01]  /*c140*/  FMUL.FTZ R30, R2.reuse, R30 ;  /* 0x0000001e021e7220 */ /* 0x040fe20000410000 */
[----:B------:R-:W1:Y:S01]  /*c150*/  MUFU.EX2 R143, R138 ;  /* 0x0000008a008f7308 */ /* 0x000e620000000800 */
        /* <DEDUP_REMOVED lines=17> */
[----:B------:R-:W3:Y:S01]  /*c270*/  MUFU.EX2 R140, R140 ;  /* 0x0000008c008c7308 */ /* 0x000ee20000000800 */
[C---:B------:R-:W-:Y:S02]  /*c280*/  FMUL.FTZ R62, R2.reuse, R62 ;  /* 0x0000003e023e7220 */ /* 0x040fe40000410000 */
[C---:B------:R-:W-:Y:S02]  /*c290*/  FMUL.FTZ R63, R2.reuse, R63 ;  /* 0x0000003f023f7220 */ /* 0x040fe40000410000 */
[C---:B------:R-:W-:Y:S02]  /*c2a0*/  FMUL.FTZ R66, R2.reuse, R66 ;  /* 0x0000004202427220 */ /* 0x040fe40000410000 */
[C---:B------:R-:W-:Y:S02]  /*c2b0*/  FMUL.FTZ R67, R2.reuse, R67 ;  /* 0x0000004302437220 */ /* 0x040fe40000410000 */
[C---:B------:R-:W-:Y:S01]  /*c2c0*/  FMUL.FTZ R70, R2.reuse, R70 ;  /* 0x0000004602467220 */ /* 0x040fe20000410000 */
[----:B------:R4:W-:Y:S01]  /*c2d0*/  MUFU.EX2 R150, R153 ;  /* 0x0000009900967308 */ /* 0x0009e20000000800 */
        /* <DEDUP_REMOVED lines=35> */
[----:B------:R3:W3:Y:S01]  /*c510*/  MUFU.EX2 R2, R132 ;  /* 0x0000008400027308 */ /* 0x0006e20000000800 */
[----:B--2---:R-:W-:Y:S02]  /*c520*/  FADD.FTZ R146, R141, R152 ;  /* 0x000000988d927221 */ /* 0x004fe40000010000 */
[----:B----4-:R-:W-:Y:S02]  /*c530*/  LDSM.16.MT88.4 R152, [R249+0x1100] ;  /* 0x00110000f998783b */ /* 0x010fe40000004200 */
[----:B-1----:R-:W-:Y:S04]  /*c540*/  FADD.FTZ R146, R143, R146 ;  /* 0x000000928f927221 */ /* 0x002fe80000010000 */
[----:B---3--:R-:W-:Y:S04]  /*c550*/  FADD.FTZ R146, R140, R146 ;  /* 0x000000928c927221 */ /* 0x008fe80000010000 */
[----:B------:R-:W-:Y:S01]  /*c560*/  FADD.FTZ R146, R142, R146 ;  /* 0x000000928e927221 */ /* 0x000fe20000010000 */
[----:B------:R-:W1:Y:S01]  /*c570*/  LDSM.16.MT88.4 R132, [R252+0x100] ;  /* 0x00010000fc84783b */ /* 0x000e620000004200 */
[----:B------:R-:W-:Y:S01]  /*c580*/  F2FP.PACK_AB R159, R145, R2 ;  /* 0x00000002919f723e */ /* 0x000fe200000000ff */
[----:B------:R-:W-:Y:S02]  /*c590*/  FADD.FTZ R144, R2, R144 ;  /* 0x0000009002907221 */ /* 0x000fe40000010000 */
[----:B------:R2:W3:Y:S04]  /*c5a0*/  MUFU.EX2 R2, R137 ;  /* 0x0000008900027308 */ /* 0x0004e80000000800 */
[----:B--2---:R-:W-:Y:S01]  /*c5b0*/  LDSM.16.MT88.4 R136, [R252+0x900] ;  /* 0x00090000fc88783b */ /* 0x004fe20000004200 */
        /* <DEDUP_REMOVED lines=48> */
[----:B------:R1:W2:Y:S03]  /*c8c0*/  MUFU.EX2 R156, R172 ;  /* 0x000000ac009c7308 */ /* 0x0002a60000000800 */
[----:B---3--:R-:W-:Y:S03]  /*c8d0*/  F2FP.PACK_AB R133, R2, R148 ;  /* 0x000000940285723e */ /* 0x008fe600000000ff */
[----:B------:R-:W-:Y:S02]  /*c8e0*/  F2FP.PACK_AB R134, R142, R140 ;  /* 0x0000008c8e86723e */ /* 0x000fe400000000ff */
[----:B------:R-:W3:Y:S02]  /*c8f0*/  LDSM.16.MT88.4 R140, [R250+0x900] ;  /* 0x00090000fa8c783b */ /* 0x000ee40000004200 */
[----:B------:R4:W2:Y:S01]  /*c900*/  MUFU.EX2 R158, R170 ;  /* 0x000000aa009e7308 */ /* 0x0008a20000000800 */
[----:B------:R-:W-:Y:S02]  /*c910*/  F2FP.PACK_AB R135, R150, R149 ;  /* 0x000000959687723e */ /* 0x000fe400000000ff */
[----:B------:R-:W-:Y:S02]  /*c920*/  F2FP.PACK_AB R157, R174, R175 ;  /* 0x000000afae9d723e */ /* 0x000fe400000000ff */
[----:B------:R-:W-:Y:S03]  /*c930*/  F2FP.PACK_AB R159, R168, R173 ;  /* 0x000000ada89f723e */ /* 0x000fe600000000ff */
[C---:B------:R-:W-:Y:S05]  /*c940*/  HMMA.16816.F32 R4, R132.reuse, R136, R4 ;  /* 0x000000888404723c */ /* 0x040fea0000001804 */
[----:B-1----:R-:W-:Y:S03]  /*c950*/  MOV R172, R150 ;  /* 0x0000009600ac7202 */ /* 0x002fe60000000f00 */
[C---:B------:R-:W-:Y:S01]  /*c960*/  HMMA.16816.F32 R8, R132.reuse, R138, R8 ;  /* 0x0000008a8408723c */ /* 0x040fe20000001808 */
[----:B------:R-:W1:Y:S03]  /*c970*/  LDSM.16.MT88.4 R136, [R249+0x900] ;  /* 0x00090000f988783b */ /* 0x000e660000004200 */
[----:B----4-:R-:W-:Y:S04]  /*c980*/  MOV R170, R149 ;  /* 0x0000009500aa7202 */ /* 0x010fe80000000f00 */
[C---:B---3--:R-:W-:Y:S08]  /*c990*/  HMMA.16816.F32 R12, R132.reuse, R140, R12 ;  /* 0x0000008c840c723c */ /* 0x048ff0000000180c */
[C---:B------:R-:W-:Y:S01]  /*c9a0*/  HMMA.16816.F32 R16, R132.reuse, R142, R16 ;  /* 0x0000008e8410723c */ /* 0x040fe20000001810 */
[----:B------:R-:W3:Y:S07]  /*c9b0*/  LDSM.16.MT88.4 R140, [R248+0x900] ;  /* 0x00090000f88c783b */ /* 0x000eee0000004200 */
[C---:B-1----:R-:W-:Y:S08]  /*c9c0*/  HMMA.16816.F32 R20, R132.reuse, R136, R20 ;  /* 0x000000888414723c */ /* 0x042ff00000001814 */
[C---:B------:R-:W-:Y:S01]  /*c9d0*/  HMMA.16816.F32 R24, R132.reuse, R138, R24 ;  /* 0x0000008a8418723c */ /* 0x040fe20000001818 */
[----:B------:R-:W1:Y:S07]  /*c9e0*/  LDSM.16.MT88.4 R136, [R252+0x2100] ;  /* 0x00210000fc88783b */ /* 0x000e6e0000004200 */
        /* <DEDUP_REMOVED lines=36> */
[C---:B---3--:R-:W-:Y:S07]  /*cc30*/  HMMA.16816.F32 R124, R132.reuse, R140, R124 ;  /* 0x0000008c847c723c */ /* 0x048fee000000187c */
[----:B--2---:R-:W-:Y:S01]  /*cc40*/  FADD.FTZ R141, R156, R146 ;  /* 0x000000929c8d7221 */ /* 0x004fe20000010000 */
[----:B------:R-:W-:Y:S04]  /*cc50*/  HMMA.16816.F32 R128, R132, R142, R128 ;  /* 0x0000008e8480723c */ /* 0x000fe80000001880 */
[C---:B------:R-:W-:Y:S01]  /*cc60*/  FADD.FTZ R141, R171.reuse, R141 ;  /* 0x0000008dab8d7221 */ /* 0x040fe20000010000 */
[----:B------:R-:W-:Y:S01]  /*cc70*/  F2FP.PACK_AB R156, R171, R156 ;  /* 0x0000009cab9c723e */ /* 0x000fe200000000ff */
[----:B------:R-:W-:Y:S02]  /*cc80*/  FADD.FTZ R140, R145, R144 ;  /* 0x00000090918c7221 */ /* 0x000fe40000010000 */
[----:B------:R-:W-:Y:S01]  /*cc90*/  FADD.FTZ R141, R158, R141 ;  /* 0x0000008d9e8d7221 */ /* 0x000fe20000010000 */
[----:B------:R-:W2:Y:S03]  /*cca0*/  LDSM.16.MT88.4 R144, [R250+0x1100] ;  /* 0x00110000fa90783b */ /* 0x000ea60000004200 */
[C---:B------:R-:W-:Y:S01]  /*ccb0*/  FADD.FTZ R132, R169.reuse, R141 ;  /* 0x0000008da9847221 */ /* 0x040fe20000010000 */
[----:B------:R-:W-:Y:S01]  /*ccc0*/  F2FP.PACK_AB R158, R169, R158 ;  /* 0x0000009ea99e723e */ /* 0x000fe200000000ff */
[----:B------:R-:W-:Y:S03]  /*ccd0*/  FADD.FTZ R169, R148, R140 ;  /* 0x0000008c94a97221 */ /* 0x000fe60000010000 */
[----:B------:R1:W-:Y:S01]  /*cce0*/  STL [R1+0x44], R132 ;  /* 0x0000448401007387 */ /* 0x0003e20000100800 */
[----:B------:R-:W-:Y:S04]  /*ccf0*/  FADD.FTZ R169, R2, R169 ;  /* 0x000000a902a97221 */ /* 0x000fe80000010000 */
[----:B------:R-:W-:Y:S04]  /*cd00*/  FADD.FTZ R2, R170, R169 ;  /* 0x000000a9aa027221 */ /* 0x000fe80000010000 */
[----:B------:R-:W-:Y:S04]  /*cd10*/  FADD.FTZ R2, R172, R2 ;  /* 0x00000002ac027221 */ /* 0x000fe80000010000 */
[----:B------:R-:W-:Y:S04]  /*cd20*/  FADD.FTZ R2, R175, R2 ;  /* 0x00000002af027221 */ /* 0x000fe80000010000 */
[----:B------:R-:W-:Y:S01]  /*cd30*/  FADD.FTZ R174, R174, R2 ;  /* 0x00000002aeae7221 */ /* 0x000fe20000010000 */
[----:B------:R-:W-:Y:S03]  /*cd40*/  MOV R2, R3 ;  /* 0x0000000300027202 */ /* 0x000fe60000000f00 */
[----:B------:R-:W-:Y:S01]  /*cd50*/  FADD.FTZ R174, R173, R174 ;  /* 0x000000aeadae7221 */ /* 0x000fe20000010000 */
[C---:B-1----:R-:W-:Y:S01]  /*cd60*/  HMMA.16816.F32 R132, R156.reuse, R136, R4 ;  /* 0x000000889c84723c */ /* 0x042fe20000001804 */
[----:B------:R-:W1:Y:S07]  /*cd70*/  LDSM.16.MT88.4 R4, [R248+0x1100] ;  /* 0x00110000f804783b */ /* 0x000e6e0000004200 */
[C---:B------:R-:W-:Y:S01]  /*cd80*/  HMMA.16816.F32 R136, R156.reuse, R138, R8 ;  /* 0x0000008a9c88723c */ /* 0x040fe20000001808 */
[----:B------:R-:W3:Y:S07]  /*cd90*/  LDSM.16.MT88.4 R8, [R252+0x2900] ;  /* 0x00290000fc08783b */ /* 0x000eee0000004200 */
[C---:B--2---:R-:W-:Y:S01]  /*cda0*/  HMMA.16816.F32 R140, R156.reuse, R144, R12 ;  /* 0x000000909c8c723c */ /* 0x044fe2000000180c */
[----:B------:R-:W2:Y:S07]  /*cdb0*/  LDSM.16.MT88.4 R12, [R250+0x2900] ;  /* 0x00290000fa0c783b */ /* 0x000eae0000004200 */
[C---:B------:R-:W-:Y:S08]  /*cdc0*/  HMMA.16816.F32 R144, R156.reuse, R146, R16 ;  /* 0x000000929c90723c */ /* 0x040ff00000001810 */
[C---:B------:R-:W-:Y:S08]  /*cdd0*/  HMMA.16816.F32 R148, R156.reuse, R152, R20 ;  /* 0x000000989c94723c */ /* 0x040ff00000001814 */
[C---:B------:R-:W-:Y:S08]  /*cde0*/  HMMA.16816.F32 R152, R156.reuse, R154, R24 ;  /* 0x0000009a9c98723c */ /* 0x040ff00000001818 */
[C---:B-1----:R-:W-:Y:S08]  /*cdf0*/  HMMA.16816.F32 R28, R156.reuse, R4, R28 ;  /* 0x000000049c1c723c */ /* 0x042ff0000000181c */
[C---:B------:R-:W-:Y:S01]  /*ce00*/  HMMA.16816.F32 R32, R156.reuse, R6, R32 ;  /* 0x000000069c20723c */ /* 0x040fe20000001820 */
[----:B------:R-:W1:Y:S07]  /*ce10*/  LDSM.16.MT88.4 R4, [R249+0x2900] ;  /* 0x00290000f904783b */ /* 0x000e6e0000004200 */
[C---:B---3--:R-:W-:Y:S08]  /*ce20*/  HMMA.16816.F32 R36, R156.reuse, R8, R36 ;  /* 0x000000089c24723c */ /* 0x048ff00000001824 */
[C---:B------:R-:W-:Y:S01]  /*ce30*/  HMMA.16816.F32 R40, R156.reuse, R10, R40 ;  /* 0x0000000a9c28723c */ /* 0x040fe20000001828 */
[----:B------:R-:W3:Y:S07]  /*ce40*/  LDSM.16.MT88.4 R8, [R248+0x2900] ;  /* 0x00290000f808783b */ /* 0x000eee0000004200 */
[C---:B--2---:R-:W-:Y:S08]  /*ce50*/  HMMA.16816.F32 R44, R156.reuse, R12, R44 ;  /* 0x0000000c9c2c723c */ /* 0x044ff0000000182c */
[C---:B------:R-:W-:Y:S01]  /*ce60*/  HMMA.16816.F32 R48, R156.reuse, R14, R48 ;  /* 0x0000000e9c30723c */ /* 0x040fe20000001830 */
[----:B------:R-:W2:Y:S07]  /*ce70*/  LDSM.16.MT88.4 R12, [R252+0x4100] ;  /* 0x00410000fc0c783b */ /* 0x000eae0000004200 */
        /* <DEDUP_REMOVED lines=22> */
[C---:B------:R-:W-:Y:S08]  /*cfe0*/  HMMA.16816.F32 R112, R156.reuse, R10, R112 ;  /* 0x0000000a9c70723c */ /* 0x040ff00000001870 */
[C---:B--2---:R-:W-:Y:S08]  /*cff0*/  HMMA.16816.F32 R116, R156.reuse, R12, R116 ;  /* 0x0000000c9c74723c */ /* 0x044ff00000001874 */
[C---:B------:R-:W-:Y:S08]  /*d000*/  HMMA.16816.F32 R120, R156.reuse, R14, R120 ;  /* 0x0000000e9c78723c */ /* 0x040ff00000001878 */
[C---:B-1----:R-:W-:Y:S07]  /*d010*/  HMMA.16816.F32 R124, R156.reuse, R4, R124 ;  /* 0x000000049c7c723c */ /* 0x042fee000000187c */
[----:B------:R-:W-:Y:S01]  /*d020*/  FADD.FTZ R4, R168, R174 ;  /* 0x000000aea8047221 */ /* 0x000fe20000010000 */
[----:B------:R-:W-:Y:S04]  /*d030*/  HMMA.16816.F32 R128, R156, R6, R128 ;  /* 0x000000069c80723c */ /* 0x000fe80000001880 */
[----:B------:R1:W-:Y:S04]  /*d040*/  STL [R1+0x40], R4 ;  /* 0x0000400401007387 */ /* 0x0003e80000100800 */
[----:B-1----:R-:W-:-:S05]  /*d050*/  @P0 BRA `(.L_x_427) ;  /* 0xffffcf7000000947 */ /* 0x002fca000383ffff */
.L_x_422:
[----:B------:R-:W-:-:S06]  /*d060*/  UISETP.GE.AND UP0, UPT, UR24, UR8, UPT ;  /* 0x000000081800728c */ /* 0x000fcc000bf06270 */
[----:B------:R-:W-:-:S13]  /*d070*/  PLOP3.LUT P0, PT, PT, PT, UP0, 0x40, 0x0 ;  /* 0x000000000000781c */ /* 0x000fda0003f0e808 */
[----:B------:R-:W-:Y:S05]  /*d080*/  @P0 BRA `(.L_x_428) ;  /* 0x00003ec000000947 */ /* 0x000fea0003800000 */
[----:B-1----:R-:W1:Y:S04]  /*d090*/  S2R R3, SR_TID.X ;  /* 0x0000000000037919 */ /* 0x002e680000002100 */
[----:B------:R-:W2:Y:S01]  /*d0a0*/  LDL.LU R4, [R1+0x3c] ;  /* 0x00003c0001047983 */ /* 0x000ea20000300800 */
[----:B-1----:R-:W-:-:S04]  /*d0b0*/  SHF.R.S32.HI R5, RZ, 0x1f, R3 ;  /* 0x0000001fff057819 */ /* 0x002fc80000011403 */
[----:B------:R-:W-:Y:S02]  /*d0c0*/  LEA.HI R5, R5, R3, RZ, 0x3 ;  /* 0x0000000305057211 */ /* 0x000fe400078f18ff */
[----:B------:R-:W2:Y:S02]  /*d0d0*/  LDL R3, [R1+0x24] ;  /* 0x0000240001037983 */ /* 0x000ea40000100800 */
[----:B------:R-:W-:-:S04]  /*d0e0*/  SHF.R.S32.HI R5, RZ, 0x3, R5 ;  /* 0x00000003ff057819 */ /* 0x000fc80000011405 */
[----:B------:R-:W-:Y:S01]  /*d0f0*/  IADD3 R6, -R5, 0x30, RZ ;  /* 0x0000003005067810 */ /* 0x000fe20007ffe1ff */
[----:B------:R-:W-:Y:S01]  /*d100*/  IMAD.MOV.U32 R156, RZ, RZ, R2 ;  /* 0x000000ffff9c7224 */ /* 0x000fe200078e0002 */
[C---:B--2---:R-:W-:Y:S01]  /*d110*/  SHF.L.U64.HI R5, R3.reuse, 0x1, R4 ;  /* 0x0000000103057819 */ /* 0x044fe20000010204 */
[----:B------:R-:W-:-:S04]  /*d120*/  IMAD.SHL.U32 R4, R3, 0x2, RZ ;  /* 0x0000000203047824 */ /* 0x000fc800078e00ff */
[----:B------:R1:W-:Y:S04]  /*d130*/  STL [R1+0x48], R5 ;  /* 0x0000480501007387 */ /* 0x0003e80000100800 */
[----:B------:R1:W-:Y:S01]  /*d140*/  STL [R1+0x3c], R4 ;  /* 0x00003c0401007387 */ /* 0x0003e20000100800 */
[----:B------:R-:W-:-:S03]  /*d150*/  IMAD.MOV.U32 R3, RZ, RZ, R0 ;  /* 0x000000ffff037224 */ /* 0x000fc600078e0000 */
.L_x_441:
[----:B------:R-:W2:Y:S01]  /*d160*/  LDL R0, [R1+0xc] ;  /* 0x00000c0001007983 */ /* 0x000ea20000100800 */
[----:B------:R-:W-:Y:S04]  /*d170*/  DEPBAR.LE SB0, 0x0 ;  /* 0x000080000000791a */ /* 0x000fe80000000000 */
[----:B------:R-:W3:Y:S01]  /*d180*/  LDL R9, [R1+0x3c] ;  /* 0x00003c0001097983 */ /* 0x000ee20000100800 */
[----:B------:R-:W-:Y:S03]  /*d190*/  BSSY B0, `(.L_x_429) ;  /* 0x0000055000007945 */ /* 0x000fe60003800000 */
[----:B------:R-:W4:Y:S04]  /*d1a0*/  LDL R6, [R1+0x8] ;  /* 0x0000080001067983 */ /* 0x000f280000100800 */
[----:B------:R-:W5:Y:S04]  /*d1b0*/  LDL R8, [R1+0x48] ;  /* 0x0000480001087983 */ /* 0x000f680000100800 */
[----:B------:R-:W2:Y:S04]  /*d1c0*/  LDL R157, [R1+0x24] ;  /* 0x00002400019d7983 */ /* 0x000ea80000100800 */
[----:B------:R-:W2:Y:S04]  /*d1d0*/  LDL R7, [R1+0x4] ;  /* 0x0000040001077983 */ /* 0x000ea80000100800 */
[----:B------:R-:W3:Y:S04]  /*d1e0*/  LDL R14, [R1+0x1c] ;  /* 0x00001c00010e7983 */ /* 0x000ee80000100800 */
[----:B------:R-:W3:Y:S04]  /*d1f0*/  LDL R23, [R1] ;  /* 0x0000000001177983 */ /* 0x000ee80000100800 */
[----:B------:R-:W5:Y:S04]  /*d200*/  LDL R21, [R1+0x18] ;  /* 0x0000180001157983 */ /* 0x000f680000100800 */
[----:B------:R-:W5:Y:S04]  /*d210*/  LDL R22, [R1+0x30] ;  /* 0x0000300001167983 */ /* 0x000f680000100800 */
[----:B------:R-:W5:Y:S04]  /*d220*/  LDL R20, [R1+0x2c] ;  /* 0x00002c0001147983 */ /* 0x000f680000100800 */
[----:B------:R-:W-:Y:S06]  /*d230*/  BAR.SYNC.DEFER_BLOCKING 0x0 ;  /* 0x0000000000007b1d */ /* 0x000fec0000010000 */
[----:B------:R-:W-:Y:S04]  /*d240*/  LDSM.16.M88.4 R172, [R247] ;  /* 0x00000000f7ac783b */ /* 0x000fe80000000200 */
[----:B------:R-:W-:Y:S04]  /*d250*/  LDSM.16.M88.4 R176, [R246] ;  /* 0x00000000f6b0783b */ /* 0x000fe80000000200 */
[----:B--2---:R-:W-:Y:S01]  /*d260*/  LDSM.16.M88.4 R16, [R7+0x10900] ;  /* 0x010900000710783b */ /* 0x004fe20000000200 */
[----:B------:R-:W-:Y:S01]  /*d270*/  SHF.R.S32.HI R2, RZ, 0x1f, R0 ;  /* 0x0000001fff027819 */ /* 0x000fe20000011400 */
[----:B-1----:R-:W-:Y:S01]  /*d280*/  IMAD.WIDE.U32 R4, R0, c[0x0][0x208], RZ ;  /* 0x0000820000047a25 */ /* 0x002fe200078e00ff */
[----:B------:R-:W-:Y:S01]  /*d290*/  ISETP.GE.AND P1, PT, R157, c[0x0][0x1d4], PT ;  /* 0x000075009d007a0c */ /* 0x000fe20003f26270 */
[----:B------:R-:W-:Y:S02]  /*d2a0*/  LDSM.16.M88.4 R24, [R7+0x11100] ;  /* 0x011100000718783b */ /* 0x000fe40000000200 */
[----:B------:R-:W-:Y:S02]  /*d2b0*/  IMAD R2, R2, c[0x0][0x208], RZ ;  /* 0x0000820002027a24 */ /* 0x000fe400078e02ff */
[----:B---3--:R-:W-:Y:S02]  /*d2c0*/  LDSM.16.M88.4 R168, [R23] ;  /* 0x0000000017a8783b */ /* 0x008fe40000000200 */
[----:B------:R-:W-:Y:S01]  /*d2d0*/  IMAD R2, R0, c[0x0][0x20c], R2 ;  /* 0x0000830000027a24 */ /* 0x000fe200078e0202 */
[----:B----4-:R-:W-:Y:S01]  /*d2e0*/  SHF.R.S32.HI R0, RZ, 0x1f, R6 ;  /* 0x0000001fff007819 */ /* 0x010fe20000011406 */
[----:B-----5:R-:W-:Y:S02]  /*d2f0*/  IMAD.SHL.U32 R159, R21, 0x2, RZ ;  /* 0x00000002159f7824 */ /* 0x020fe400078e00ff */
[----:B------:R-:W-:Y:S02]  /*d300*/  IMAD.IADD R5, R5, 0x1, R2 ;  /* 0x0000000105057824 */ /* 0x000fe400078e0202 */
[----:B------:R-:W2:Y:S01]  /*d310*/  LDL R2, [R1+0x10] ;  /* 0x0000100001027983 */ /* 0x000ea20000100800 */
[----:B------:R-:W-:Y:S01]  /*d320*/  IMAD R0, R0, c[0x0][0x218], RZ ;  /* 0x0000860000007a24 */ /* 0x000fe200078e02ff */
[----:B------:R-:W-:Y:S01]  /*d330*/  SHF.L.U64.HI R21, R21, 0x1, R22 ;  /* 0x0000000115157819 */ /* 0x000fe20000010216 */
[C---:B------:R-:W-:Y:S04]  /*d340*/  IMAD.WIDE.U32 R4, R6.reuse, c[0x0][0x218], R4 ;  /* 0x0000860006047a25 */ /* 0x040fe800078e0004 */
[----:B------:R-:W-:Y:S01]  /*d350*/  IMAD R0, R6, c[0x0][0x21c], R0 ;  /* 0x0000870006007a24 */ /* 0x000fe200078e0200 */
[----:B------:R-:W-:Y:S04]  /*d360*/  IADD3 R15, P0, R4, UR14, RZ ;  /* 0x0000000e040f7c10 */ /* 0x000fe8000ff1e0ff */
[----:B------:R-:W-:Y:S02]  /*d370*/  IADD3.X R0, R5, UR16, R0, P0, !PT ;  /* 0x0000001005007c10 */ /* 0x000fe400087fe400 */
[C---:B------:R-:W-:Y:S04]  /*d380*/  LEA R4, P0, R15.reuse, c[0x0][0x1f8], 0x1 ;  /* 0x00007e000f047a11 */ /* 0x040fe800078008ff */
[----:B------:R-:W-:Y:S01]  /*d390*/  LEA.HI.X R15, R15, c[0x0][0x1fc], R0, 0x1, P0 ;  /* 0x00007f000f0f7a11 */ /* 0x000fe200000f0c00 */
[----:B------:R-:W1:Y:S04]  /*d3a0*/  SHFL.IDX PT, R6, R4, RZ, 0x181f ;  /* 0x00181fff04067589 */ /* 0x000e6800000e0000 */
[----:B------:R-:W3:Y:S04]  /*d3b0*/  LDL R0, [R1+0x14] ;  /* 0x0000140001007983 */ /* 0x000ee80000100800 */
[----:B------:R-:W4:Y:S01]  /*d3c0*/  SHFL.IDX PT, R5, R15, RZ, 0x181f ;  /* 0x00181fff0f057589 */ /* 0x000f2200000e0000 */
[C---:B-1----:R-:W-:Y:S05]  /*d3d0*/  IADD3 R12, P0, R6.reuse, R9, RZ ;  /* 0x00000009060c7210 */ /* 0x042fea0007f1e0ff */
[C---:B----4-:R-:W-:Y:S02]  /*d3e0*/  IMAD.X R13, R5.reuse, 0x1, R8, P0 ;  /* 0x00000001050d7824 */ /* 0x050fe400000e0608 */
[----:B------:R1:W4:Y:S04]  /*d3f0*/  LDSM.16.M88.4 R8, [R7+0x10100] ;  /* 0x010100000708783b */ /* 0x0003280000000200 */
[----:B------:R-:W-:Y:S01]  /*d400*/  @!PT LDS RZ, [RZ] ;  /* 0x00000000fffff984 */ /* 0x000fe20000000800 */
[----:B------:R-:W-:Y:S01]  /*d410*/  @!PT LDS RZ, [RZ] ;  /* 0x00000000fffff984 */ /* 0x000fe20000000800 */
[----:B------:R-:W-:Y:S01]  /*d420*/  @!PT LDS RZ, [RZ] ;  /* 0x00000000fffff984 */ /* 0x000fe20000000800 */
[----:B------:R5:W-:Y:S04]  /*d430*/  LDGSTS.E.BYPASS.LTC128B.128 [R14+0x100], [R12.64], !P1 ;  /* 0x001000000c0e7fae */ /* 0x000be8000c901d56 */
[----:B-1----:R-:W4:Y:S04]  /*d440*/  LDL R7, [R1+0x28] ;  /* 0x0000280001077983 */ /* 0x002f280000100800 */
[----:B------:R1:W-:Y:S01]  /*d450*/  STL [R1+0x4c], R21 ;  /* 0x00004c1501007387 */ /* 0x0003e20000100800 */
[----:B-----5:R-:W-:Y:S05]  /*d460*/  IADD3 R12, P0, R6, R159, RZ ;  /* 0x0000009f060c7210 */ /* 0x020fea0007f1e0ff */
[C---:B------:R-:W-:Y:S05]  /*d470*/  IMAD.X R13, R5.reuse, 0x1, R21, P0 ;  /* 0x00000001050d7824 */ /* 0x040fea00000e0615 */
[----:B------:R5:W-:Y:S01]  /*d480*/  LDGSTS.E.BYPASS.LTC128B.128 [R14+0x1900], [R12.64], !P6 ;  /* 0x019000000c0e7fae */ /* 0x000be2000f101d56 */
[C---:B---3--:R-:W-:Y:S01]  /*d490*/  SHF.L.U64.HI R158, R0.reuse, 0x1, R20 ;  /* 0x00000001009e7819 */ /* 0x048fe20000010214 */
[----:B------:R-:W-:Y:S02]  /*d4a0*/  IMAD.SHL.U32 R157, R0, 0x2, RZ ;  /* 0x00000002009d7824 */ /* 0x000fe400078e00ff */
[----:B------:R-:W3:Y:S01]  /*d4b0*/  S2R R20, SR_TID.X ;  /* 0x0000000000147919 */ /* 0x000ee20000002100 */
[----:B--2---:R-:W-:Y:S02]  /*d4c0*/  IMAD.SHL.U32 R0, R2, 0x2, RZ ;  /* 0x0000000202007824 */ /* 0x004fe400078e00ff */
[C---:B-----5:R-:W-:Y:S05]  /*d4d0*/  IADD3 R12, P0, R6.reuse, R157, RZ ;  /* 0x0000009d060c7210 */ /* 0x060fea0007f1e0ff */
[C---:B------:R-:W-:Y:S01]  /*d4e0*/  IMAD.X R13, R5.reuse, 0x1, R158, P0 ;  /* 0x00000001050d7824 */ /* 0x040fe200000e069e */
[----:B------:R-:W-:Y:S04]  /*d4f0*/  IADD3 R6, P0, R6, R0, RZ ;  /* 0x0000000006067210 */ /* 0x000fe80007f1e0ff */
[----:B------:R1:W-:Y:S01]  /*d500*/  LDGSTS.E.BYPASS.LTC128B.128 [R14+0x3100], [R12.64], !P5 ;  /* 0x031000000c0e7fae */ /* 0x0003e2000e901d56 */
[----:B---3--:R-:W-:Y:S02]  /*d510*/  ISETP.GT.AND P1, PT, R20, 0x7f, PT ;  /* 0x0000007f1400780c */ /* 0x008fe40003f24270 */
[----:B----4-:R-:W-:Y:S05]  /*d520*/  SHF.L.U64.HI R2, R2, 0x1, R7 ;  /* 0x0000000102027819 */ /* 0x010fea0000010207 */
[----:B------:R-:W-:Y:S05]  /*d530*/  IMAD.X R7, R5, 0x1, R2, P0 ;  /* 0x0000000105077824 */ /* 0x000fea00000e0602 */
[----:B------:R1:W-:Y:S01]  /*d540*/  LDGSTS.E.BYPASS.LTC128B.128 [R14+0x4900], [R6.64], !P4 ;  /* 0x04900000060e7fae */ /* 0x0003e2000e101d56 */
[----:B------:R-:W-:-:S05]  /*d550*/  @P1 BRA `(.L_x_430) ;  /* 0x0000018000001947 */ /* 0x000fca0003800000 */
[----:B------:R-:W-:-:S05]  /*d560*/  BRA.DIV ~URZ, `(.L_x_431) ;  /* 0x000068827f007947 */ /* 0x000fca000b800000 */
[----:B------:R2:W3:Y:S04]  /*d570*/  SHFL.IDX PT, R5, R15, 0x1, 0x181f ;  /* 0x00381f000f057f89 */ /* 0x0004e800000e0000 */
[----:B-1----:R2:W1:Y:S02]  /*d580*/  SHFL.IDX PT, R13, R4, 0x1, 0x181f ;  /* 0x00381f00040d7f89 */ /* 0x00246400000e0000 */
.L_x_448:
[----:B------:R-:W4:Y:S04]  /*d590*/  LDL R7, [R1+0x24] ;  /* 0x0000240001077983 */ /* 0x000f280000100800 */
[----:B------:R-:W5:Y:S04]  /*d5a0*/  LDL R6, [R1+0x3c] ;  /* 0x00003c0001067983 */ /* 0x000f680000100800 */
[----:B--2---:R-:W2:Y:S04]  /*d5b0*/  LDL R14, [R1+0x48] ;  /* 0x00004800010e7983 */ /* 0x004ea80000100800 */
[----:B---3--:R-:W3:Y:S04]  /*d5c0*/  LDL R12, [R1+0x1c] ;  /* 0x00001c00010c7983 */ /* 0x008ee80000100800 */
[----:B------:R-:W3:Y:S01]  /*d5d0*/  LDL R4, [R1+0x4c] ;  /* 0x00004c0001047983 */ /* 0x000ee20000100800 */
[----:B----4-:R-:W-:Y:S02]  /*d5e0*/  ISETP.GE.AND P1, PT, R7, c[0x0][0x1d4], PT ;  /* 0x0000750007007a0c */ /* 0x010fe40003f26270 */
[----:B-1---5:R-:W-:Y:S05]  /*d5f0*/  IADD3 R6, P0, R13, R6, RZ ;  /* 0x000000060d067210 */ /* 0x022fea0007f1e0ff */
[----:B--2---:R-:W-:Y:S06]  /*d600*/  IMAD.X R7, R5, 0x1, R14, P0 ;  /* 0x0000000105077824 */ /* 0x004fec00000e060e */
[----:B------:R-:W-:Y:S01]  /*d610*/  @!PT LDS RZ, [RZ] ;  /* 0x00000000fffff984 */ /* 0x000fe20000000800 */
[----:B------:R-:W-:Y:S01]  /*d620*/  @!PT LDS RZ, [RZ] ;  /* 0x00000000fffff984 */ /* 0x000fe20000000800 */
[----:B------:R-:W-:Y:S01]  /*d630*/  @!PT LDS RZ, [RZ] ;  /* 0x00000000fffff984 */ /* 0x000fe20000000800 */
[----:B---3--:R1:W-:Y:S02]  /*d640*/  LDGSTS.E.BYPASS.LTC128B.128 [R12+0x1100], [R6.64], !P1 ;  /* 0x01100000060c7fae */ /* 0x0083e4000c901d56 */
[----:B-1----:R-:W-:Y:S05]  /*d650*/  IADD3 R6, P0, R13, R159, RZ ;  /* 0x0000009f0d067210 */ /* 0x002fea0007f1e0ff */
[----:B------:R-:W-:Y:S05]  /*d660*/  IMAD.X R7, R5, 0x1, R4, P0 ;  /* 0x0000000105077824 */ /* 0x000fea00000e0604 */
[----:B------:R1:W-:Y:S02]  /*d670*/  LDGSTS.E.BYPASS.LTC128B.128 [R12+0x2900], [R6.64], !P6 ;  /* 0x02900000060c7fae */ /* 0x0003e4000f101d56 */
[----:B-1----:R-:W-:Y:S05]  /*d680*/  IADD3 R6, P0, R13, R157, RZ ;  /* 0x0000009d0d067210 */ /* 0x002fea0007f1e0ff */
[----:B------:R-:W-:Y:S01]  /*d690*/  IMAD.X R7, R5, 0x1, R158, P0 ;  /* 0x0000000105077824 */ /* 0x000fe200000e069e */
[----:B------:R-:W-:Y:S04]  /*d6a0*/  IADD3 R4, P0, R13, R0, RZ ;  /* 0x000000000d047210 */ /* 0x000fe80007f1e0ff */
[----:B------:R1:W-:Y:S01]  /*d6b0*/  LDGSTS.E.BYPASS.LTC128B.128 [R12+0x4100], [R6.64], !P5 ;  /* 0x04100000060c7fae */ /* 0x0003e2000e901d56 */
[----:B------:R-:W-:Y:S05]  /*d6c0*/  IMAD.X R5, R5, 0x1, R2, P0 ;  /* 0x0000000105057824 */ /* 0x000fea00000e0602 */
[----:B------:R1:W-:Y:S03]  /*d6d0*/  LDGSTS.E.BYPASS.LTC128B.128 [R12+0x5900], [R4.64], !P4 ;  /* 0x05900000040c7fae */ /* 0x0003e6000e101d56 */
.L_x_430:
[----:B------:R-:W-:Y:S05]  /*d6e0*/  BSYNC B0 ;  /* 0x0000000000007941 */ /* 0x000fea0003800000 */
.L_x_429:
        /* <DEDUP_REMOVED lines=147> */
[----:B------:R-:W1:Y:S01]  /*e020*/  MUFU.TANH R173, R5 ;  /* 0x0000000500ad7308 */ /* 0x000e620000002400 */
[----:B------:R-:W-:Y:S02]  /*e030*/  FMUL.FTZ R8, R8, c[0x0][0x320] ;  /* 0x0000c80008087a20 */ /* 0x000fe40000410000 */
[----:B------:R-:W-:Y:S01]  /*e040*/  FMUL.FTZ R10, R10, c[0x0][0x320] ;  /* 0x0000c8000a0a7a20 */ /* 0x000fe20000410000 */
[C---:B------:R-:W-:Y:S06]  /*e050*/  HMMA.16816.F32 R16, R232.reuse, R170, R16 ;  /* 0x000000aae810723c */ /* 0x040fec0000001810 */
[----:B------:R-:W3:Y:S10]  /*e060*/  MUFU.TANH R177, R6 ;  /* 0x0000000600b17308 */ /* 0x000ef40000002400 */
[----:B------:R4:W1:Y:S01]  /*e070*/  MUFU.TANH R176, R7 ;  /* 0x0000000700b07308 */ /* 0x0008620000002400 */
[----:B------:R-:W-:Y:S07]  /*e080*/  FMUL.FTZ R15, R15, c[0x0][0x320] ;  /* 0x0000c8000f0f7a20 */ /* 0x000fee0000410000 */
[----:B------:R-:W-:Y:S02]  /*e090*/  FMUL.FTZ R18, R18, c[0x0][0x320] ;  /* 0x0000c80012127a20 */ /* 0x000fe40000410000 */
[----:B------:R5:W1:Y:S10]  /*e0a0*/  MUFU.TANH R168, R9 ;  /* 0x0000000900a87308 */ /* 0x000a740000002400 */
[----:B------:R1:W1:Y:S01]  /*e0b0*/  MUFU.TANH R169, R11 ;  /* 0x0000000b00a97308 */ /* 0x0002620000002400 */
[----:B----4-:R-:W4:Y:S01]  /*e0c0*/  LDSM.16.M88.4 R4, [R245+0x5800] ;  /* 0x00580000f504783b */ /* 0x010f220000000200 */
[----:B------:R-:W-:Y:S08]  /*e0d0*/  DEPBAR.LE SB0, 0x0 ;  /* 0x000080000000791a */ /* 0x000ff00000000000 */
[----:B------:R-:W2:Y:S01]  /*e0e0*/  MUFU.TANH R179, R15 ;  /* 0x0000000f00b37308 */ /* 0x000ea20000002400 */
[----:B------:R-:W-:Y:S01]  /*e0f0*/  BAR.SYNC.DEFER_BLOCKING 0x0 ;  /* 0x0000000000007b1d */ /* 0x000fe20000010000 */
[----:B-----5:R-:W-:Y:S02]  /*e100*/  FMUL.FTZ R9, R14, c[0x0][0x320] ;  /* 0x0000c8000e097a20 */ /* 0x020fe40000410000 */
[----:B------:R-:W-:Y:S06]  /*e110*/  FMUL.FTZ R14, R17, c[0x0][0x320] ;  /* 0x0000c800110e7a20 */ /* 0x000fec0000410000 */
[----:B------:R5:W2:Y:S01]  /*e120*/  MUFU.TANH R178, R18 ;  /* 0x0000001200b27308 */ /* 0x000aa20000002400 */
[----:B-1----:R-:W-:Y:S02]  /*e130*/  FMUL.FTZ R11, R12, c[0x0][0x320] ;  /* 0x0000c8000c0b7a20 */ /* 0x002fe40000410000 */
[----:B------:R-:W-:Y:S02]  /*e140*/  FMUL.FTZ R12, R13, c[0x0][0x320] ;  /* 0x0000c8000d0c7a20 */ /* 0x000fe40000410000 */
[----:B------:R-:W-:Y:S05]  /*e150*/  FMUL.FTZ R13, R16, c[0x0][0x320] ;  /* 0x0000c800100d7a20 */ /* 0x000fea0000410000 */
[----:B------:R-:W1:Y:S10]  /*e160*/  MUFU.TANH R8, R8 ;  /* 0x0000000800087308 */ /* 0x000e740000002400 */
[----:B------:R-:W1:Y:S01]  /*e170*/  MUFU.TANH R10, R10 ;  /* 0x0000000a000a7308 */ /* 0x000e620000002400 */
[C---:B----4-:R-:W-:Y:S09]  /*e180*/  HMMA.16816.F32 R20, R232.reuse, R4, R20 ;  /* 0x00000004e814723c */ /* 0x050ff20000001814 */
[----:B------:R-:W4:Y:S03]  /*e190*/  MUFU.TANH R11, R11 ;  /* 0x0000000b000b7308 */ /* 0x000f260000002400 */
[----:B------:R-:W-:Y:S01]  /*e1a0*/  FMUL.FTZ R4, R19, c[0x0][0x320] ;  /* 0x0000c80013047a20 */ /* 0x000fe20000410000 */
[----:B------:R-:W-:Y:S06]  /*e1b0*/  HMMA.16816.F32 R24, R232, R6, R24 ;  /* 0x00000006e818723c */ /* 0x000fec0000001818 */
[----:B------:R-:W1:Y:S06]  /*e1c0*/  MUFU.TANH R12, R12 ;  /* 0x0000000c000c7308 */ /* 0x000e6c0000002400 */
[----:B------:R-:W-:Y:S04]  /*e1d0*/  FMUL.FTZ R16, R20, c[0x0][0x320] ;  /* 0x0000c80014107a20 */ /* 0x000fe80000410000 */
[----:B------:R-:W1:Y:S01]  /*e1e0*/  MUFU.TANH R9, R9 ;  /* 0x0000000900097308 */ /* 0x000e620000002400 */
[----:B------:R-:W-:Y:S02]  /*e1f0*/  FMUL.FTZ R17, R21, c[0x0][0x320] ;  /* 0x0000c80015117a20 */ /* 0x000fe40000410000 */
[----:B------:R-:W-:Y:S02]  /*e200*/  FMUL.FTZ R6, R22, c[0x0][0x320] ;  /* 0x0000c80016067a20 */ /* 0x000fe40000410000 */
[----:B------:R-:W-:Y:S03]  /*e210*/  FMUL.FTZ R5, R23, c[0x0][0x320] ;  /* 0x0000c80017057a20 */ /* 0x000fe60000410000 */
[----:B-----5:R-:W-:Y:S02]  /*e220*/  FMUL.FTZ R18, R24, c[0x0][0x320] ;  /* 0x0000c80018127a20 */ /* 0x020fe40000410000 */
[----:B------:R-:W-:Y:S01]  /*e230*/  FMUL.FTZ R19, R25, c[0x0][0x320] ;  /* 0x0000c80019137a20 */ /* 0x000fe20000410000 */
[----:B------:R-:W1:Y:S01]  /*e240*/  MUFU.TANH R13, R13 ;  /* 0x0000000d000d7308 */ /* 0x000e620000002400 */
[----:B------:R-:W-:Y:S02]  /*e250*/  FMUL.FTZ R15, R26, c[0x0][0x320] ;  /* 0x0000c8001a0f7a20 */ /* 0x000fe40000410000 */
[----:B------:R-:W-:Y:S07]  /*e260*/  FMUL.FTZ R7, R27, c[0x0][0x320] ;  /* 0x0000c8001b077a20 */ /* 0x000fee0000410000 */
        /* <DEDUP_REMOVED lines=13> */
[----:B------:R-:W-:Y:S01]  /*e340*/  UIMAD UR4, UR24, 0x30, UR10 ;  /* 0x00000030180478a4 */ /* 0x000fe2000f8e020a */
[----:B------:R-:W-:Y:S01]  /*e350*/  IMAD.MOV.U32 R25, RZ, RZ, RZ ;  /* 0x000000ffff197224 */ /* 0x000fe200078e00ff */
[----:B------:R-:W3:Y:S02]  /*e360*/  LDL R171, [R1+0x24] ;  /* 0x0000240001ab7983 */ /* 0x000ee40000100800 */
[----:B------:R-:W-:Y:S02]  /*e370*/  ISETP.NE.AND P1, PT, R174, 0x1, PT ;  /* 0x00000001ae00780c */ /* 0x000fe40003f25270 */
[----:B------:R-:W4:Y:S01]  /*e380*/  LDL.LU R26, [R1+0x4c] ;  /* 0x00004c00011a7983 */ /* 0x000f220000300800 */
[----:B------:R-:W-:Y:S03]  /*e390*/  IMAD.U32 R20, RZ, RZ, UR4 ;  /* 0x00000004ff147e24 */ /* 0x000fe6000f8e00ff */
[----:B------:R-:W5:Y:S04]  /*e3a0*/  LDL R170, [R1+0x3c] ;  /* 0x00003c0001aa7983 */ /* 0x000f680000100800 */
[----:B------:R-:W4:Y:S01]  /*e3b0*/  LDL R174, [R1+0x48] ;  /* 0x0000480001ae7983 */ /* 0x000f220000100800 */
[----:B--2---:R-:W-:Y:S03]  /*e3c0*/  IADD3 R20, R20, -0x30, R175 ;  /* 0xffffffd014147810 */ /* 0x004fe60007ffe0af */
[----:B------:R-:W2:Y:S01]  /*e3d0*/  LDL R175, [R1+0x1c] ;  /* 0x00001c0001af7983 */ /* 0x000ea20000100800 */
[----:B---3--:R-:W-:Y:S01]  /*e3e0*/  ISETP.GE.AND P2, PT, R171, c[0x0][0x1d4], PT ;  /* 0x00007500ab007a0c */ /* 0x008fe20003f46270 */
        /* <DEDUP_REMOVED lines=14> */
[----:B---3--:R-:W-:Y:S04]  /*e4d0*/  IMAD.WIDE.U32 R22, R27, c[0x0][0x1e0], RZ ;  /* 0x000078001b167a25 */ /* 0x008fe800078e00ff */
[----:B------:R-:W-:Y:S01]  /*e4e0*/  IMAD.IADD R23, R23, 0x1, R20 ;  /* 0x0000000117177824 */ /* 0x000fe200078e0214 */
[----:B--2---:R2:W-:Y:S01]  /*e4f0*/  STL [R1+0x8], R25 ;  /* 0x0000081901007387 */ /* 0x0045e20000100800 */
[----:B------:R-:W-:Y:S02]  /*e500*/  SHF.R.S32.HI R20, RZ, 0x1f, R25 ;  /* 0x0000001fff147819 */ /* 0x000fe40000011419 */
[C---:B------:R-:W-:Y:S04]  /*e510*/  IMAD.WIDE.U32 R22, R25.reuse, c[0x0][0x1f0], R22 ;  /* 0x00007c0019167a25 */ /* 0x040fe800078e0016 */
[----:B------:R-:W-:Y:S01]  /*e520*/  IMAD R20, R20, c[0x0][0x1f0], RZ ;  /* 0x00007c0014147a24 */ /* 0x000fe200078e02ff */
[----:B------:R-:W-:Y:S03]  /*e530*/  IADD3 R22, P0, R22, UR18, RZ ;  /* 0x0000001216167c10 */ /* 0x000fe6000ff1e0ff */
[----:B------:R-:W-:Y:S05]  /*e540*/  IMAD R20, R25, c[0x0][0x1f4], R20 ;  /* 0x00007d0019147a24 */ /* 0x000fea00078e0214 */
[----:B------:R-:W-:Y:S02]  /*e550*/  IADD3.X R20, R23, UR6, R20, P0, !PT ;  /* 0x0000000617147c10 */ /* 0x000fe400087fe414 */
[C---:B------:R-:W-:Y:S04]  /*e560*/  LEA R21, P0, R22.reuse, c[0x0][0x1c8], 0x1 ;  /* 0x0000720016157a11 */ /* 0x040fe800078008ff */
[----:B------:R-:W-:Y:S02]  /*e570*/  LEA.HI.X R20, R22, c[0x0][0x1cc], R20, 0x1, P0 ;  /* 0x0000730016147a11 */ /* 0x000fe400000f0c14 */
[----:B------:R-:W5:Y:S04]  /*e580*/  SHFL.IDX PT, R22, R21, RZ, 0x181f ;  /* 0x00181fff15167589 */ /* 0x000f6800000e0000 */
[----:B--2---:R-:W2:Y:S04]  /*e590*/  S2R R25, SR_TID.X ;  /* 0x0000000000197919 */ /* 0x004ea80000002100 */
[----:B------:R-:W4:Y:S04]  /*e5a0*/  SHFL.IDX PT, R23, R20, RZ, 0x181f ;  /* 0x00181fff14177589 */ /* 0x000f2800000e0000 */
[----:B------:R-:W3:Y:S04]  /*e5b0*/  SHFL.IDX PT, R21, R21, 0x1, 0x181f ;  /* 0x00381f0015157f89 */ /* 0x000ee800000e0000 */
[----:B------:R-:W1:Y:S01]  /*e5c0*/  SHFL.IDX PT, R20, R20, 0x1, 0x181f ;  /* 0x00381f0014147f89 */ /* 0x000e6200000e0000 */
[----:B--2---:R-:W-:Y:S04]  /*e5d0*/  SHF.R.S32.HI R27, RZ, 0x1f, R25 ;  /* 0x0000001fff1b7819 */ /* 0x004fe80000011419 */
[----:B------:R-:W-:Y:S04]  /*e5e0*/  LEA.HI R27, R27, R25, RZ, 0x3 ;  /* 0x000000191b1b7211 */ /* 0x000fe800078f18ff */
[----:B------:R-:W-:Y:S04]  /*e5f0*/  SHF.R.S32.HI R27, RZ, 0x3, R27 ;  /* 0x00000003ff1b7819 */ /* 0x000fe8000001141b */
[----:B------:R-:W-:Y:S04]  /*e600*/  IADD3 R27, -R27, 0x30, RZ ;  /* 0x000000301b1b7810 */ /* 0x000fe80007ffe1ff */
[----:B------:R-:W-:Y:S11]  /*e610*/  ISETP.GE.AND P1, PT, R27, 0x1, PT ;  /* 0x000000011b00780c */ /* 0x000ff60003f26270 */
[----:B------:R-:W-:Y:S02]  /*e620*/  @!UPT UIADD3 URZ, URZ, URZ, URZ ;  /* 0x0000003f3f3ff290 */ /* 0x000fe4000fffe03f */
[C---:B-----5:R-:W-:Y:S05]  /*e630*/  @P1 IADD3 R24, P0, R22.reuse, R170, RZ ;  /* 0x000000aa16181210 */ /* 0x060fea0007f1e0ff */
[C---:B----4-:R-:W-:Y:S05]  /*e640*/  @P1 IMAD.X R25, R23.reuse, 0x1, R174, P0 ;  /* 0x0000000117191824 */ /* 0x050fea00000e06ae */
[----:B------:R2:W-:Y:S02]  /*e650*/  @P1 LDGSTS.E.BYPASS.LTC128B.128 [R175+0x10100], [R24.64], !P2 ;  /* 0x1010000018af1fae */ /* 0x0005e4000d101d56 */
[C---:B--2---:R-:W-:Y:S05]  /*e660*/  @P1 IADD3 R24, P0, R22.reuse, R159, RZ ;  /* 0x0000009f16181210 */ /* 0x044fea0007f1e0ff */
[C---:B------:R-:W-:Y:S05]  /*e670*/  @P1 IMAD.X R25, R23.reuse, 0x1, R26, P0 ;  /* 0x0000000117191824 */ /* 0x040fea00000e061a */
[----:B------:R2:W-:Y:S02]  /*e680*/  @P1 LDGSTS.E.BYPASS.LTC128B.128 [R175+0x11900], [R24.64], !P6 ;  /* 0x1190000018af1fae */ /* 0x0005e4000f101d56 */
[C---:B--2---:R-:W-:Y:S05]  /*e690*/  @P1 IADD3 R24, P0, R22.reuse, R157, RZ ;  /* 0x0000009d16181210 */ /* 0x044fea0007f1e0ff */
[C---:B------:R-:W-:Y:S01]  /*e6a0*/  @P1 IMAD.X R25, R23.reuse, 0x1, R158, P0 ;  /* 0x0000000117191824 */ /* 0x040fe200000e069e */
[----:B------:R-:W-:Y:S04]  /*e6b0*/  @P1 IADD3 R22, P0, R22, R0, RZ ;  /* 0x0000000016161210 */ /* 0x000fe80007f1e0ff */
[----:B------:R3:W-:Y:S01]  /*e6c0*/  @P1 LDGSTS.E.BYPASS.LTC128B.128 [R175+0x13100], [R24.64], !P5 ;  /* 0x1310000018af1fae */ /* 0x0007e2000e901d56 */
[----:B------:R-:W-:Y:S01]  /*e6d0*/  @P1 IMAD.X R23, R23, 0x1, R2, P0 ;  /* 0x0000000117171824 */ /* 0x000fe200000e0602 */
[----:B------:R-:W-:Y:S04]  /*e6e0*/  ISETP.GE.AND P0, PT, R27, 0x21, PT ;  /* 0x000000211b00780c */ /* 0x000fe80003f06270 */
[----:B------:R2:W-:Y:S09]  /*e6f0*/  @P1 LDGSTS.E.BYPASS.LTC128B.128 [R175+0x14900], [R22.64], !P4 ;  /* 0x1490000016af1fae */ /* 0x0005f2000e101d56 */
[C---:B---3--:R-:W-:Y:S05]  /*e700*/  @P0 IADD3 R24, P2, R21.reuse, R159, RZ ;  /* 0x0000009f15180210 */ /* 0x048fea0007f5e0ff */
[C---:B-1----:R-:W-:Y:S01]  /*e710*/  @P0 IMAD.X R25, R20.reuse, 0x1, R26, P2 ;  /* 0x0000000114190824 */ /* 0x042fe200010e061a */
[C---:B------:R-:W-:Y:S02]  /*e720*/  @P0 IADD3 R26, P2, R21.reuse, R157, RZ ;  /* 0x0000009d151a0210 */ /* 0x040fe40007f5e0ff */
[----:B--2---:R-:W-:Y:S03]  /*e730*/  @P0 IADD3 R22, P1, R21, R170, RZ ;  /* 0x000000aa15160210 */ /* 0x004fe60007f3e0ff */
[C---:B------:R-:W-:Y:S01]  /*e740*/  @P0 IMAD.X R27, R20.reuse, 0x1, R158, P2 ;  /* 0x00000001141b0824 */ /* 0x040fe200010e069e */
[----:B------:R-:W-:Y:S01]  /*e750*/  ISETP.GE.AND P2, PT, R171, c[0x0][0x1d4], PT ;  /* 0x00007500ab007a0c */ /* 0x000fe20003f46270 */
[C---:B------:R-:W-:Y:S01]  /*e760*/  @P0 IMAD.X R23, R20.reuse, 0x1, R174, P1 ;  /* 0x0000000114170824 */ /* 0x040fe200008e06ae */
[----:B------:R-:W-:Y:S05]  /*e770*/  @P0 IADD3 R158, P1, R21, R0, RZ ;  /* 0x00000000159e0210 */ /* 0x000fea0007f3e0ff */
[----:B------:R-:W-:Y:S06]  /*e780*/  @P0 IMAD.X R159, R20, 0x1, R2, P1 ;  /* 0x00000001149f0824 */ /* 0x000fec00008e0602 */
[----:B------:R1:W-:Y:S04]  /*e790*/  @P0 LDGSTS.E.BYPASS.LTC128B.128 [R175+0x11100], [R22.64], !P2 ;  /* 0x1110000016af0fae */ /* 0x0003e8000d101d56 */
[----:B------:R1:W-:Y:S04]  /*e7a0*/  @P0 LDGSTS.E.BYPASS.LTC128B.128 [R175+0x12900], [R24.64], !P6 ;  /* 0x1290000018af0fae */ /* 0x0003e8000f101d56 */
[----:B------:R1:W-:Y:S04]  /*e7b0*/  @P0 LDGSTS.E.BYPASS.LTC128B.128 [R175+0x14100], [R26.64], !P5 ;  /* 0x141000001aaf0fae */ /* 0x0003e8000e901d56 */
[----:B------:R1:W-:Y:S02]  /*e7c0*/  @P0 LDGSTS.E.BYPASS.LTC128B.128 [R175+0x15900], [R158.64], !P4 ;  /* 0x159000009eaf0fae */ /* 0x0003e4000e101d56 */
.L_x_432:
        /* <DEDUP_REMOVED lines=8> */
[----:B--2---:R-:W-:Y:S01]  /*e850*/  @P0 IMAD.HI.U32 R0, R2, c[0x0][0x2c8], RZ ;  /* 0x0000b20002000a27 */ /* 0x004fe200078e00ff */
[----:B------:R-:W-:Y:S03]  /*e860*/  PLOP3.LUT P0, PT, PT, PT, UP1, 0x80, 0x0 ;  /* 0x000000000000781c */ /* 0x000fe60003f0f018 */
[----:B-1----:R-:W-:Y:S02]  /*e870*/  IMAD.MOV.U32 R25, RZ, RZ, R2 ;  /* 0x000000ffff197224 */ /* 0x002fe400078e0002 */
[----:B------:R-:W-:Y:S05]  /*e880*/  IMAD.U32 R2, RZ, RZ, UR4 ;  /* 0x00000004ff027e24 */ /* 0x000fea000f8e00ff */
[----:B---3--:R-:W-:Y:S03]  /*e890*/  IADD3 R2, -R20, 0x1, R2 ;  /* 0x0000000114027810 */ /* 0x008fe60007ffe102 */
[----:B------:R-:W-:Y:S01]  /*e8a0*/  @P0 SHF.R.U32.HI R25, RZ, c[0x0][0x2cc], R0 ;  /* 0x0000b300ff190a19 */ /* 0x000fe20000011600 */
[----:B------:R-:W-:Y:S01]  /*e8b0*/  IMAD.U32 R0, RZ, RZ, UR9 ;  /* 0x00000009ff007e24 */ /* 0x000fe2000f8e00ff */
[----:B------:R-:W-:Y:S03]  /*e8c0*/  PLOP3.LUT P0, PT, PT, PT, UP0, 0x40, 0x0 ;  /* 0x000000000000781c */ /* 0x000fe60003f0e808 */
[----:B------:R-:W1:Y:S01]  /*e8d0*/  SHFL.IDX PT, R21, R25, RZ, 0x1c1f ;  /* 0x001c1fff19157589 */ /* 0x000e6200000e0000 */
[----:B------:R-:W-:Y:S04]  /*e8e0*/  IADD3 R0, R2, -c[0x0][0x168], R0 ;  /* 0x80005a0002007a10 */ /* 0x000fe80007ffe000 */
[C---:B------:R-:W-:Y:S02]  /*e8f0*/  IADD3 R24, R0.reuse, c[0x0][0x328], RZ ;  /* 0x0000ca0000187a10 */ /* 0x040fe40007ffe0ff */
[----:B------:R-:W-:Y:S02]  /*e900*/  IADD3 R2, R0, UR17, RZ ;  /* 0x0000001100027c10 */ /* 0x000fe4000fffe0ff */
[----:B------:R-:W-:Y:S01]  /*e910*/  IADD3 R0, -R20, UR4, RZ ;  /* 0x0000000414007c10 */ /* 0x000fe2000fffe1ff */
        /* <DEDUP_REMOVED lines=18> */
.L_x_435:
[----:B------:R-:W-:Y:S04]  /*ea40*/  MOV R20, c[0x0][0x32c] ;  /* 0x0000cb0000147a02 */ /* 0x000fe80000000f00 */
[----:B------:R-:W-:Y:S11]  /*ea50*/  ISETP.NE.AND P0, PT, R20, 0x1, PT ;  /* 0x000000011400780c */ /* 0x000ff60003f05270 */
[----:B------:R-:W-:Y:S02]  /*ea60*/  @!UPT UIADD3 URZ, URZ, URZ, URZ ;  /* 0x0000003f3f3ff290 */ /* 0x000fe4000fffe03f */
[----:B------:R-:W-:Y:S05]  /*ea70*/  @P0 IMAD.HI.U32 R20, R21, c[0x0][0x330], RZ ;  /* 0x0000cc0015140a27 */ /* 0x000fea00078e00ff */
[----:B------:R-:W-:Y:S02]  /*ea80*/  @P0 SHF.R.U32.HI R21, RZ, c[0x0][0x334], R20 ;  /* 0x0000cd00ff150a19 */ /* 0x000fe40000011614 */
.L_x_436:
[----:B------:R-:W-:Y:S05]  /*ea90*/  BSYNC B0 ;  /* 0x0000000000007941 */ /* 0x000fea0003800000 */
.L_x_434:
[----:B------:R-:W-:Y:S05]  /*eaa0*/  IMAD R20, R21, c[0x0][0x32c], R0 ;  /* 0x0000cb0015147a24 */ /* 0x000fea00078e0200 */
[----:B------:R-:W-:Y:S02]  /*eab0*/  IMNMX R26, R26, R20, !PT ;  /* 0x000000141a1a7217 */ /* 0x000fe40007800200 */
[----:B------:R-:W-:Y:S04]  /*eac0*/  IADD3 R20, R20, c[0x0][0x32c], RZ ;  /* 0x0000cb0014147a10 */ /* 0x000fe80007ffe0ff */
[----:B------:R-:W-:Y:S02]  /*ead0*/  IMNMX R27, R27, R20, PT ;  /* 0x000000141b1b7217 */ /* 0x000fe40003800200 */
.L_x_433:
        /* <DEDUP_REMOVED lines=12> */
[----:B------:R-:W-:Y:S01]  /*eba0*/  FSEL R23, R172, -INF , !P0 ;  /* 0xff800000ac177808 */ /* 0x000fe20004000000 */
[----:B------:R-:W-:Y:S01]  /*ebb0*/  UISETP.GE.AND UP1, UPT, UR4, 0x29, UPT ;  /* 0x000000290400788c */ /* 0x000fe2000bf26270 */
[----:B------:R-:W-:Y:S01]  /*ebc0*/  PLOP3.LUT P0, PT, PT, PT, UP0, 0x40, 0x0 ;  /* 0x000000000000781c */ /* 0x000fe20003f0e808 */
[----:B------:R-:W-:Y:S02]  /*ebd0*/  UISETP.GE.AND UP0, UPT, UR4, 0x9, UPT ;  /* 0x000000090400788c */ /* 0x000fe4000bf06270 */
[----:B------:R-:W-:Y:S01]  /*ebe0*/  UP2UR UR29, UPR, URZ, 0x40 ;  /* 0x000000403f1d7883 */ /* 0x000fe20008000000 */
[C---:B------:R-:W-:Y:S01]  /*ebf0*/  ISETP.GT.AND P0, PT, R26.reuse, 0x1, P0 ;  /* 0x000000011a00780c */ /* 0x040fe20000704270 */
[----:B------:R-:W-:Y:S03]  /*ec00*/  UP2UR UR26, UPR, URZ, 0x1 ;  /* 0x000000013f1a7883 */ /* 0x000fe60008000000 */
[----:B------:R-:W-:Y:S04]  /*ec10*/  ISETP.LT.OR P0, PT, R27, 0x2, P0 ;  /* 0x000000021b00780c */ /* 0x000fe80000701670 */
[----:B------:R-:W-:Y:S02]  /*ec20*/  FSEL R22, R173, -INF , !P0 ;  /* 0xff800000ad167808 */ /* 0x000fe40004000000 */
[----:B------:R-:W-:Y:S01]  /*ec30*/  PLOP3.LUT P0, PT, PT, PT, UP0, 0x40, 0x0 ;  /* 0x000000000000781c */ /* 0x000fe20003f0e808 */
[----:B------:R-:W-:Y:S03]  /*ec40*/  UISETP.GE.AND UP0, UPT, UR4, 0xa, UPT ;  /* 0x0000000a0400788c */ /* 0x000fe6000bf06270 */
        /* <DEDUP_REMOVED lines=20> */
[----:B------:R-:W-:Y:S01]  /*ed90*/  PLOP3.LUT P0, PT, PT, PT, UP5, 0x40, 0x0 ;  /* 0x000000000000781c */ /* 0x000fe20003f0e858 */
[----:B------:R-:W1:Y:S03]  /*eda0*/  SHFL.IDX PT, R12, R25, 0x1, 0x1c1f ;  /* 0x003c1f00190c7f89 */ /* 0x000e6600000e0000 */
        /* <DEDUP_REMOVED lines=8> */
[----:B------:R-:W-:Y:S04]  /*ee30*/  ISETP.GT.AND P0, PT, R26, 0x20, P0 ;  /* 0x000000201a00780c */ /* 0x000fe80000704270 */
[C---:B------:R-:W-:Y:S04]  /*ee40*/  ISETP.LT.OR P0, PT, R27.reuse, 0x21, P0 ;  /* 0x000000211b00780c */ /* 0x040fe80000701670 */
[----:B------:R-:W-:Y:S01]  /*ee50*/  FSEL R175, R16, -INF , !P0 ;  /* 0xff80000010af7808 */ /* 0x000fe20004000000 */
[--C-:B-1----:R-:W-:Y:S01]  /*ee60*/  IMAD.IADD R16, R2, 0x1, R12.reuse ;  /* 0x0000000102107824 */ /* 0x102fe200078e020c */
[----:B------:R-:W-:Y:S04]  /*ee70*/  PLOP3.LUT P0, PT, PT, PT, UP2, 0x40, 0x0 ;  /* 0x000000000000781c */ /* 0x000fe80003f0e828 */
[----:B------:R-:W-:Y:S04]  /*ee80*/  ISETP.GT.AND P0, PT, R26, 0x21, P0 ;  /* 0x000000211a00780c */ /* 0x000fe80000704270 */
[----:B------:R-:W-:Y:S04]  /*ee90*/  ISETP.LT.OR P0, PT, R27, 0x22, P0 ;  /* 0x000000221b00780c */ /* 0x000fe80000701670 */
[----:B------:R-:W-:Y:S01]  /*eea0*/  FSEL R174, R17, -INF , !P0 ;  /* 0xff80000011ae7808 */ /* 0x000fe20004000000 */
[----:B------:R-:W-:Y:S01]  /*eeb0*/  IMAD.IADD R17, R24, 0x1, R12 ;  /* 0x0000000118117824 */ /* 0x000fe200078e020c */
[----:B------:R-:W-:Y:S04]  /*eec0*/  PLOP3.LUT P0, PT, PT, PT, UP1, 0x40, 0x0 ;  /* 0x000000000000781c */ /* 0x000fe80003f0e818 */
[----:B------:R-:W-:Y:S04]  /*eed0*/  ISETP.GT.AND P0, PT, R26, 0x28, P0 ;  /* 0x000000281a00780c */ /* 0x000fe80000704270 */
[C---:B------:R-:W-:Y:S04]  /*eee0*/  ISETP.LT.OR P0, PT, R27.reuse, 0x29, P0 ;  /* 0x000000291b00780c */ /* 0x040fe80000701670 */
[----:B------:R-:W-:Y:S02]  /*eef0*/  FSEL R173, R18, -INF , !P0 ;  /* 0xff80000012ad7808 */ /* 0x000fe40004000000 */
[----:B------:R-:W-:Y:S04]  /*ef00*/  PLOP3.LUT P0, PT, PT, PT, UP0, 0x40, 0x0 ;  /* 0x000000000000781c */ /* 0x000fe80003f0e808 */
[----:B------:R-:W-:Y:S04]  /*ef10*/  ISETP.GT.AND P0, PT, R26, 0x29, P0 ;  /* 0x000000291a00780c */ /* 0x000fe80000704270 */
[----:B------:R-:W-:Y:S04]  /*ef20*/  ISETP.LT.OR P0, PT, R27, 0x2a, P0 ;  /* 0x0000002a1b00780c */ /* 0x000fe80000701670 */
[----:B------:R-:W-:Y:S02]  /*ef30*/  FSEL R19, R19, -INF , !P0 ;  /* 0xff80000013137808 */ /* 0x000fe40004000000 */
        /* <DEDUP_REMOVED lines=19> */
.L_x_439:
[----:B------:R-:W-:Y:S04]  /*f070*/  MOV R2, 0x1 ;  /* 0x0000000100027802 */ /* 0x000fe80000000f00 */
[----:B------:R-:W-:Y:S11]  /*f080*/  ISETP.NE.AND P0, PT, R2, c[0x0][0x32c], PT ;  /* 0x0000cb0002007a0c */ /* 0x000ff60003f05270 */
[----:B------:R-:W-:Y:S02]  /*f090*/  @!UPT UIADD3 URZ, URZ, URZ, URZ ;  /* 0x0000003f3f3ff290 */ /* 0x000fe4000fffe03f */
[----:B------:R-:W-:Y:S05]  /*f0a0*/  @P0 IMAD.HI.U32 R2, R12, c[0x0][0x330], RZ ;  /* 0x0000cc000c020a27 */ /* 0x000fea00078e00ff */
[----:B------:R-:W-:Y:S02]  /*f0b0*/  @P0 SHF.R.U32.HI R12, RZ, c[0x0][0x334], R2 ;  /* 0x0000cd00ff0c0a19 */ /* 0x000fe40000011602 */
.L_x_440:
[----:B------:R-:W-:Y:S05]  /*f0c0*/  BSYNC B0 ;  /* 0x0000000000007941 */ /* 0x000fea0003800000 */
.L_x_438:
[----:B------:R-:W-:Y:S05]  /*f0d0*/  IMAD R0, R12, c[0x0][0x32c], R0 ;  /* 0x0000cb000c007a24 */ /* 0x000fea00078e0200 */
[----:B------:R-:W-:Y:S02]  /*f0e0*/  IMNMX R16, R16, R0, !PT ;  /* 0x0000000010107217 */ /* 0x000fe40007800200 */
[----:B------:R-:W-:Y:S04]  /*f0f0*/  IADD3 R0, R0, c[0x0][0x32c], RZ ;  /* 0x0000cb0000007a10 */ /* 0x000fe80007ffe0ff */
[----:B------:R-:W-:Y:S02]  /*f100*/  IMNMX R17, R17, R0, PT ;  /* 0x0000000011117217 */ /* 0x000fe40003800200 */
.L_x_437:
        /* <DEDUP_REMOVED lines=39> */
[----:B------:R-:W-:Y:S02]  /*f380*/  FMUL.FTZ R2, R2, c[0x0][0x2d0] ;  /* 0x0000b40002027a20 */ /* 0x000fe40000410000 */
[--C-:B------:R-:W-:Y:S01]  /*f390*/  FFMA.FTZ R27, R20, c[0x0][0x2d0], -R172.reuse ;  /* 0x0000b400141b7a23 */ /* 0x100fe200000108ac */
[----:B------:R-:W-:Y:S01]  /*f3a0*/  FSEL R14, R177, -INF , !P0 ;  /* 0xff800000b10e7808 */ /* 0x000fe20004000000 */
[--C-:B------:R-:W-:Y:S01]  /*f3b0*/  FFMA.FTZ R18, R23, c[0x0][0x2d0], -R172.reuse ;  /* 0x0000b40017127a23 */ /* 0x100fe200000108ac */
[----:B------:R-:W-:Y:S01]  /*f3c0*/  PLOP3.LUT P0, PT, PT, PT, UP3, 0x40, 0x0 ;  /* 0x000000000000781c */ /* 0x000fe20003f0e838 */
[----:B------:R-:W-:Y:S01]  /*f3d0*/  UISETP.NE.AND UP3, UPT, UR28, URZ, UPT ;  /* 0x0000003f1c00728c */ /* 0x000fe2000bf65270 */
[--C-:B------:R-:W-:Y:S02]  /*f3e0*/  FFMA.FTZ R13, R22, c[0x0][0x2d0], -R172.reuse ;  /* 0x0000b400160d7a23 */ /* 0x100fe400000108ac */
[----:B------:R-:W-:Y:S01]  /*f3f0*/  ISETP.GT.AND P0, PT, R16, 0x1, P0 ;  /* 0x000000011000780c */ /* 0x000fe20000704270 */
[----:B------:R-:W-:Y:S01]  /*f400*/  MUFU.EX2 R18, R18 ;  /* 0x0000001200127308 */ /* 0x000fe20000000800 */
[--C-:B------:R-:W-:Y:S02]  /*f410*/  FFMA.FTZ R12, R8, c[0x0][0x2d0], -R172.reuse ;  /* 0x0000b400080c7a23 */ /* 0x100fe400000108ac */
[----:B------:R-:W-:Y:S01]  /*f420*/  ISETP.LT.OR P0, PT, R17, 0x2, P0 ;  /* 0x000000021100780c */ /* 0x000fe20000701670 */
[--C-:B------:R-:W-:Y:S02]  /*f430*/  FFMA.FTZ R8, R168, c[0x0][0x2d0], -R172.reuse ;  /* 0x0000b400a8087a23 */ /* 0x100fe400000108ac */
[--C-:B------:R-:W-:Y:S01]  /*f440*/  FFMA.FTZ R171, R21, c[0x0][0x2d0], -R172.reuse ;  /* 0x0000b40015ab7a23 */ /* 0x100fe200000108ac */
[----:B------:R-:W-:Y:S01]  /*f450*/  FSEL R11, R176, -INF , !P0 ;  /* 0xff800000b00b7808 */ /* 0x000fe20004000000 */
[--C-:B------:R-:W-:Y:S01]  /*f460*/  FFMA.FTZ R175, R175, c[0x0][0x2d0], -R172.reuse ;  /* 0x0000b400afaf7a23 */ /* 0x100fe200000108ac */
[----:B------:R-:W-:Y:S01]  /*f470*/  PLOP3.LUT P0, PT, PT, PT, UP2, 0x40, 0x0 ;  /* 0x000000000000781c */ /* 0x000fe20003f0e828 */
[----:B------:R-:W-:Y:S01]  /*f480*/  UISETP.NE.AND UP2, UPT, UR27, URZ, UPT ;  /* 0x0000003f1b00728c */ /* 0x000fe2000bf45270 */
[----:B------:R-:W1:Y:S01]  /*f490*/  MUFU.EX2 R13, R13 ;  /* 0x0000000d000d7308 */ /* 0x000e620000000800 */
[--C-:B------:R-:W-:Y:S01]  /*f4a0*/  FFMA.FTZ R174, R174, c[0x0][0x2d0], -R172.reuse ;  /* 0x0000b400aeae7a23 */ /* 0x100fe200000108ac */
[----:B------:R-:W-:Y:S01]  /*f4b0*/  ISETP.GT.AND P0, PT, R16, 0x8, P0 ;  /* 0x000000081000780c */ /* 0x000fe20000704270 */
[--C-:B------:R-:W-:Y:S02]  /*f4c0*/  FFMA.FTZ R173, R173, c[0x0][0x2d0], -R172.reuse ;  /* 0x0000b400adad7a23 */ /* 0x100fe400000108ac */
[----:B------:R-:W-:Y:S01]  /*f4d0*/  FFMA.FTZ R172, R19, c[0x0][0x2d0], -R172 ;  /* 0x0000b40013ac7a23 */ /* 0x000fe200000108ac */
[C---:B------:R-:W-:Y:S04]  /*f4e0*/  ISETP.LT.OR P0, PT, R17.reuse, 0x9, P0 ;  /* 0x000000091100780c */ /* 0x040fe80000701670 */
[----:B------:R-:W-:Y:S01]  /*f4f0*/  FSEL R10, R10, -INF , !P0 ;  /* 0xff8000000a0a7808 */ /* 0x000fe20004000000 */
[----:B------:R-:W-:Y:S01]  /*f500*/  MUFU.EX2 R12, R12 ;  /* 0x0000000c000c7308 */ /* 0x000fe20000000800 */
[----:B------:R-:W-:Y:S01]  /*f510*/  PLOP3.LUT P0, PT, PT, PT, UP1, 0x40, 0x0 ;  /* 0x000000000000781c */ /* 0x000fe20003f0e818 */
[----:B------:R-:W-:Y:S03]  /*f520*/  UISETP.NE.AND UP1, UPT, UR26, URZ, UPT ;  /* 0x0000003f1a00728c */ /* 0x000fe6000bf25270 */
[C---:B------:R-:W-:Y:S04]  /*f530*/  ISETP.GT.AND P0, PT, R16.reuse, 0x9, P0 ;  /* 0x000000091000780c */ /* 0x040fe80000704270 */
[----:B------:R-:W-:Y:S01]  /*f540*/  ISETP.LT.OR P0, PT, R17, 0xa, P0 ;  /* 0x0000000a1100780c */ /* 0x000fe20000701670 */
[----:B------:R-:W-:Y:S03]  /*f550*/  MUFU.EX2 R8, R8 ;  /* 0x0000000800087308 */ /* 0x000fe60000000800 */
[----:B------:R-:W-:Y:S02]  /*f560*/  FSEL R169, R169, -INF , !P0 ;  /* 0xff800000a9a97808 */ /* 0x000fe40004000000 */
[----:B------:R-:W-:Y:S01]  /*f570*/  PLOP3.LUT P0, PT, PT, PT, UP0, 0x40, 0x0 ;  /* 0x000000000000781c */ /* 0x000fe20003f0e808 */
[----:B------:R-:W-:Y:S01]  /*f580*/  UISETP.NE.AND UP0, UPT, UR25, URZ, UPT ;  /* 0x0000003f1900728c */ /* 0x000fe2000bf05270 */
[----:B-1----:R-:W-:Y:S02]  /*f590*/  F2FP.PACK_AB R168, R13, R18 ;  /* 0x000000120da8723e */ /* 0x002fe400000000ff */
[C---:B------:R-:W-:Y:S01]  /*f5a0*/  ISETP.GT.AND P0, PT, R16.reuse, 0x10, P0 ;  /* 0x000000101000780c */ /* 0x040fe20000704270 */
[----:B------:R-:W-:Y:S03]  /*f5b0*/  MUFU.EX2 R172, R172 ;  /* 0x000000ac00ac7308 */ /* 0x000fe60000000800 */
[----:B------:R-:W-:Y:S04]  /*f5c0*/  ISETP.LT.OR P0, PT, R17, 0x11, P0 ;  /* 0x000000111100780c */ /* 0x000fe80000701670 */
[----:B------:R-:W-:Y:S02]  /*f5d0*/  FSEL R24, R9, -INF , !P0 ;  /* 0xff80000009187808 */ /* 0x000fe40004000000 */
[----:B------:R-:W-:Y:S01]  /*f5e0*/  PLOP3.LUT P0, PT, PT, PT, UP6, 0x40, 0x0 ;  /* 0x000000000000781c */ /* 0x000fe20003f0e868 */
[----:B------:R-:W-:Y:S03]  /*f5f0*/  MUFU.EX2 R175, R175 ;  /* 0x000000af00af7308 */ /* 0x000fe60000000800 */
[C---:B------:R-:W-:Y:S04]  /*f600*/  ISETP.GT.AND P0, PT, R16.reuse, 0x11, P0 ;  /* 0x000000111000780c */ /* 0x040fe80000704270 */
[----:B------:R-:W-:Y:S03]  /*f610*/  ISETP.LT.OR P0, PT, R17, 0x12, P0 ;  /* 0x000000121100780c */ /* 0x000fe60000701670 */
[----:B------:R-:W-:Y:S01]  /*f620*/  MUFU.EX2 R174, R174 ;  /* 0x000000ae00ae7308 */ /* 0x000fe20000000800 */
[----:B------:R-:W-:Y:S02]  /*f630*/  FSEL R179, R179, -INF , !P0 ;  /* 0xff800000b3b37808 */ /* 0x000fe40004000000 */
[----:B------:R-:W-:Y:S04]  /*f640*/  PLOP3.LUT P0, PT, PT, PT, UP5, 0x40, 0x0 ;  /* 0x000000000000781c */ /* 0x000fe80003f0e858 */
[----:B------:R-:W-:Y:S03]  /*f650*/  ISETP.GT.AND P0, PT, R16, 0x18, P0 ;  /* 0x000000181000780c */ /* 0x000fe60000704270 */
[----:B------:R-:W-:Y:S01]  /*f660*/  MUFU.EX2 R173, R173 ;  /* 0x000000ad00ad7308 */ /* 0x000fe20000000800 */
[C---:B------:R-:W-:Y:S04]  /*f670*/  ISETP.LT.OR P0, PT, R17.reuse, 0x19, P0 ;  /* 0x000000191100780c */ /* 0x040fe80000701670 */
        /* <DEDUP_REMOVED lines=8> */
[----:B------:R-:W-:Y:S02]  /*f700*/  FSEL R159, R6, -INF , !P0 ;  /* 0xff800000069f7808 */ /* 0x000fe40004000000 */
[----:B------:R-:W1:Y:S01]  /*f710*/  MUFU.EX2 R6, R2 ;  /* 0x0000000200067308 */ /* 0x000e620000000800 */
[----:B------:R-:W-:Y:S04]  /*f720*/  PLOP3.LUT P0, PT, PT, PT, UP2, 0x40, 0x0 ;  /* 0x000000000000781c */ /* 0x000fe80003f0e828 */
[C---:B------:R-:W-:Y:S04]  /*f730*/  ISETP.GT.AND P0, PT, R16.reuse, 0x21, P0 ;  /* 0x000000211000780c */ /* 0x040fe80000704270 */
[----:B------:R-:W-:Y:S04]  /*f740*/  ISETP.LT.OR P0, PT, R17, 0x22, P0 ;  /* 0x000000221100780c */ /* 0x000fe80000701670 */
[----:B------:R-:W-:Y:S02]  /*f750*/  FSEL R158, R5, -INF , !P0 ;  /* 0xff800000059e7808 */ /* 0x000fe40004000000 */
[----:B------:R-:W-:Y:S04]  /*f760*/  PLOP3.LUT P0, PT, PT, PT, UP1, 0x40, 0x0 ;  /* 0x000000000000781c */ /* 0x000fe80003f0e818 */
[----:B------:R-:W-:Y:S04]  /*f770*/  ISETP.GT.AND P0, PT, R16, 0x28, P0 ;  /* 0x000000281000780c */ /* 0x000fe80000704270 */
[----:B------:R-:W-:Y:S01]  /*f780*/  ISETP.LT.OR P0, PT, R17, 0x29, P0 ;  /* 0x000000291100780c */ /* 0x000fe20000701670 */
[----:B-1----:R-:W-:Y:S01]  /*f790*/  FMUL.FTZ R20, R6, R148 ;  /* 0x0000009406147220 */ /* 0x002fe20000410000 */
[----:B------:R-:W-:Y:S01]  /*f7a0*/  FMNMX.FTZ R2, R14, R156, !PT ;  /* 0x0000009c0e027209 */ /* 0x000fe20007810000 */
[----:B------:R-:W3:Y:S01]  /*f7b0*/  LDL.LU R148, [R1+0x40] ;  /* 0x0000400001947983 */ /* 0x000ee20000300800 */
[----:B------:R-:W-:Y:S01]  /*f7c0*/  FSEL R157, R15, -INF , !P0 ;  /* 0xff8000000f9d7808 */ /* 0x000fe20004000000 */
[C---:B------:R-:W-:Y:S01]  /*f7d0*/  FMUL.FTZ R9, R6.reuse, R137 ;  /* 0x0000008906097220 */ /* 0x040fe20000410000 */
[----:B------:R-:W-:Y:S01]  /*f7e0*/  FMNMX.FTZ R2, R11, R2, !PT ;  /* 0x000000020b027209 */ /* 0x000fe20007810000 */
[C---:B------:R-:W-:Y:S01]  /*f7f0*/  FMUL.FTZ R21, R6.reuse, R149 ;  /* 0x0000009506157220 */ /* 0x040fe20000410000 */
[----:B------:R-:W-:Y:S01]  /*f800*/  PLOP3.LUT P0, PT, PT, PT, UP0, 0x40, 0x0 ;  /* 0x000000000000781c */ /* 0x000fe20003f0e808 */
[----:B------:R-:W-:Y:S01]  /*f810*/  FMUL.FTZ R28, R6, R28 ;  /* 0x0000001c061c7220 */ /* 0x000fe20000410000 */
[----:B------:R-:W-:Y:S01]  /*f820*/  FMNMX.FTZ R2, R10, R2, !PT ;  /* 0x000000020a027209 */ /* 0x000fe20007810000 */
[----:B------:R-:W-:Y:S01]  /*f830*/  FMUL.FTZ R29, R6, R29 ;  /* 0x0000001d061d7220 */ /* 0x000fe20000410000 */
[----:B------:R-:W-:Y:S01]  /*f840*/  ISETP.GT.AND P0, PT, R16, 0x29, P0 ;  /* 0x000000291000780c */ /* 0x000fe20000704270 */
[C---:B------:R-:W-:Y:S01]  /*f850*/  FMUL.FTZ R16, R6.reuse, R144 ;  /* 0x0000009006107220 */ /* 0x040fe20000410000 */
[----:B------:R-:W-:Y:S01]  /*f860*/  FMNMX.FTZ R2, R169, R2, !PT ;  /* 0x00000002a9027209 */ /* 0x000fe20007810000 */
[C---:B------:R-:W-:Y:S01]  /*f870*/  FMUL.FTZ R32, R6.reuse, R32 ;  /* 0x0000002006207220 */ /* 0x040fe20000410000 */
[----:B------:R-:W-:Y:S01]  /*f880*/  ISETP.LT.OR P0, PT, R17, 0x2a, P0 ;  /* 0x0000002a1100780c */ /* 0x000fe20000701670 */
[----:B------:R-:W-:Y:S01]  /*f890*/  FMUL.FTZ R17, R6, R145 ;  /* 0x0000009106117220 */ /* 0x000fe20000410000 */
[----:B------:R-:W-:Y:S01]  /*f8a0*/  FMNMX.FTZ R2, R24, R2, !PT ;  /* 0x0000000218027209 */ /* 0x000fe20007810000 */
[C---:B------:R-:W-:Y:S01]  /*f8b0*/  FMUL.FTZ R33, R6.reuse, R33 ;  /* 0x0000002106217220 */ /* 0x040fe20000410000 */
[----:B------:R-:W-:Y:S01]  /*f8c0*/  FSEL R3, R7, -INF , !P0 ;  /* 0xff80000007037808 */ /* 0x000fe20004000000 */
        /* <DEDUP_REMOVED lines=15> */
[----:B------:R-:W-:Y:S01]  /*f9c0*/  UISETP.GT.AND UP0, UPT, UR24, UR8, UPT ;  /* 0x000000081800728c */ /* 0x000fe2000bf04270 */
[----:B------:R-:W-:Y:S01]  /*f9d0*/  FMUL.FTZ R48, R6, R48 ;  /* 0x0000003006307220 */ /* 0x000fe20000410000 */
[----:B------:R-:W-:Y:S01]  /*f9e0*/  FMNMX.FTZ R2, R158, R2, !PT ;  /* 0x000000029e027209 */ /* 0x000fe20007810000 */
[----:B--2---:R-:W-:Y:S01]  /*f9f0*/  FFMA.FTZ R5, R6, R170, R18 ;  /* 0x000000aa06057223 */ /* 0x004fe20000010012 */
[----:B------:R-:W-:Y:S01]  /*fa00*/  F2FP.PACK_AB R170, R8, R12 ;  /* 0x0000000c08aa723e */ /* 0x000fe200000000ff */
[C---:B------:R-:W-:Y:S01]  /*fa10*/  FMUL.FTZ R49, R6.reuse, R49 ;  /* 0x0000003106317220 */ /* 0x040fe20000410000 */
[----:B------:R-:W-:Y:S01]  /*fa20*/  FMNMX.FTZ R2, R157, R2, !PT ;  /* 0x000000029d027209 */ /* 0x000fe20007810000 */
[----:B------:R-:W-:Y:S01]  /*fa30*/  FADD.FTZ R5, R13, R5 ;  /* 0x000000050d057221 */ /* 0x000fe20000010000 */
[----:B------:R-:W-:Y:S01]  /*fa40*/  UMOV UR24, UR4 ;  /* 0x0000000400187c82 */ /* 0x000fe20008000000 */
[----:B------:R-:W-:Y:S01]  /*fa50*/  FMUL.FTZ R13, R6, R141 ;  /* 0x0000008d060d7220 */ /* 0x000fe20000410000 */
[----:B------:R-:W-:Y:S01]  /*fa60*/  FMNMX.FTZ R2, R3, R2, !PT ;  /* 0x0000000203027209 */ /* 0x000fe20007810000 */
[----:B------:R-:W-:Y:S02]  /*fa70*/  FADD.FTZ R5, R12, R5 ;  /* 0x000000050c057221 */ /* 0x000fe40000010000 */
[----:B------:R-:W-:Y:S01]  /*fa80*/  FMUL.FTZ R12, R6, R140 ;  /* 0x0000008c060c7220 */ /* 0x000fe20000410000 */
[----:B------:R-:W-:Y:S01]  /*fa90*/  MOV R140, R26 ;  /* 0x0000001a008c7202 */ /* 0x000fe20000000f00 */
[----:B------:R-:W1:Y:S01]  /*faa0*/  SHFL.BFLY PT, R4, R2, 0x2, 0x1f ;  /* 0x0c401f0002047f89 */ /* 0x000e6200000e0000 */
[----:B------:R-:W-:Y:S02]  /*fab0*/  FADD.FTZ R177, R8, R5 ;  /* 0x0000000508b17221 */ /* 0x000fe40000010000 */
[C---:B------:R-:W-:Y:S02]  /*fac0*/  FMUL.FTZ R8, R6.reuse, R136 ;  /* 0x0000008806087220 */ /* 0x040fe40000410000 */
[C---:B------:R-:W-:Y:S01]  /*fad0*/  FMUL.FTZ R5, R6.reuse, R133 ;  /* 0x0000008506057220 */ /* 0x040fe20000410000 */
[----:B------:R-:W-:Y:S01]  /*fae0*/  MOV R133, R27 ;  /* 0x0000001b00857202 */ /* 0x000fe20000000f00 */
[C---:B------:R-:W-:Y:S02]  /*faf0*/  FMUL.FTZ R52, R6.reuse, R52 ;  /* 0x0000003406347220 */ /* 0x040fe40000410000 */
[C---:B------:R-:W-:Y:S01]  /*fb00*/  FMUL.FTZ R53, R6.reuse, R53 ;  /* 0x0000003506357220 */ /* 0x040fe20000410000 */
[----:B------:R-:W-:Y:S01]  /*fb10*/  MOV R149, R133 ;  /* 0x0000008500957202 */ /* 0x000fe20000000f00 */
        /* <DEDUP_REMOVED lines=323> */
.L_x_428:
[----:B------:R-:W2:Y:S04]  /*10f50*/  LDL.LU R6, [R1+0x44] ;  /* 0x0000440001067983 */ /* 0x000ea80000300800 */
[----:B-1----:R-:W3:Y:S01]  /*10f60*/  LDL.LU R4, [R1+0x40] ;  /* 0x0000400001047983 */ /* 0x002ee20000300800 */
[----:B------:R-:W-:-:S03]  /*10f70*/  PLOP3.LUT P2, PT, PT, PT, PT, 0x8, 0x0 ;  /* 0x000000000000781c */ /* 0x000fc60003f4e170 */
        /* <DEDUP_REMOVED lines=13> */
[----:B------:R-:W-:-:S03]  /*11050*/  @P1 MOV R8, 0x3f317218 ;  /* 0x3f31721800081802 */ /* 0x000fc60000000f00 */
[----:B------:R-:W-:Y:S02]  /*11060*/  @P0 MOV R10, 0x3f317218 ;  /* 0x3f317218000a0802 */ /* 0x000fe40000000f00 */
[----:B------:R-:W-:Y:S02]  /*11070*/  @P1 FMUL.FTZ R8, R8, c[0x0][0x2d0] ;  /* 0x0000b40008081a20 */ /* 0x000fe40000410000 */
[----:B------:R-:W2:Y:S08]  /*11080*/  @P0 MUFU.LG2 R7, R4 ;  /* 0x0000000400070308 */ /* 0x000eb00000000c00 */
[----:B------:R-:W3:Y:S01]  /*11090*/  @P1 MUFU.LG2 R5, R5 ;  /* 0x0000000500051308 */ /* 0x000ee20000000c00 */
[----:B-1----:R-:W-:-:S02]  /*110a0*/  FMUL.FTZ R132, R6, R132 ;  /* 0x0000008406847220 */ /* 0x002fc40000410000 */
[C---:B------:R-:W-:Y:S02]  /*110b0*/  FMUL.FTZ R133, R6.reuse, R133 ;  /* 0x0000008506857220 */ /* 0x040fe40000410000 */
[C---:B------:R-:W-:Y:S02]  /*110c0*/  FMUL.FTZ R136, R6.reuse, R136 ;  /* 0x0000008806887220 */ /* 0x040fe40000410000 */
[----:B------:R-:W-:Y:S01]  /*110d0*/  FMUL.FTZ R137, R6, R137 ;  /* 0x0000008906897220 */ /* 0x000fe20000410000 */
[----:B------:R1:W4:Y:S01]  /*110e0*/  @P0 MUFU.RCP R3, R4 ;  /* 0x0000000400030308 */ /* 0x0003220000001000 */
[----:B--2---:R-:W-:Y:S02]  /*110f0*/  @P0 FMUL.FTZ R9, R7, 0.69314718246459960938 ;  /* 0x3f31721807090820 */ /* 0x004fe40000410000 */
[----:B------:R-:W-:Y:S02]  /*11100*/  @P0 FMUL.FTZ R7, R10, c[0x0][0x2d0] ;  /* 0x0000b4000a070a20 */ /* 0x000fe40000410000 */
[----:B------:R-:W-:-:S02]  /*11110*/  FMUL.FTZ R140, R6, R140 ;  /* 0x0000008c068c7220 */ /* 0x000fc40000410000 */
[C---:B------:R-:W-:Y:S02]  /*11120*/  FMUL.FTZ R141, R6.reuse, R141 ;  /* 0x0000008d068d7220 */ /* 0x040fe40000410000 */
[----:B---3--:R-:W-:Y:S02]  /*11130*/  @P1 FMUL.FTZ R5, R5, 0.69314718246459960938 ;  /* 0x3f31721805051820 */ /* 0x008fe40000410000 */
[C---:B------:R-:W-:Y:S02]  /*11140*/  FMUL.FTZ R144, R6.reuse, R144 ;  /* 0x0000009006907220 */ /* 0x040fe40000410000 */
[C---:B------:R-:W-:Y:S02]  /*11150*/  FMUL.FTZ R145, R6.reuse, R145 ;  /* 0x0000009106917220 */ /* 0x040fe40000410000 */
[C---:B------:R-:W-:Y:S01]  /*11160*/  FMUL.FTZ R148, R6.reuse, R148 ;  /* 0x0000009406947220 */ /* 0x040fe20000410000 */
[----:B-1----:R-:W-:Y:S01]  /*11170*/  MOV R4, 0xff800000 ;  /* 0xff80000000047802 */ /* 0x002fe20000000f00 */
        /* <DEDUP_REMOVED lines=54> */
[----:B------:R-:W-:Y:S01]  /*114e0*/  FMUL.FTZ R129, R6, R129 ;  /* 0x0000008106817220 */ /* 0x000fe20000410000 */
[----:B------:R-:W-:Y:S01]  /*114f0*/  MOV R6, 0xff800000 ;  /* 0xff80000000067802 */ /* 0x000fe20000000f00 */
[----:B----4-:R-:W-:-:S02]  /*11500*/  FMUL.FTZ R134, R3, R134 ;  /* 0x0000008603867220 */ /* 0x010fc40000410000 */
        /* <DEDUP_REMOVED lines=62> */
[----:B------:R-:W-:Y:S02]  /*118f0*/  FMUL.FTZ R131, R3, R131 ;  /* 0x0000008303837220 */ /* 0x000fe40000410000 */
[----:B------:R-:W-:Y:S02]  /*11900*/  @P1 FFMA.FTZ R4, R8, R0, R5 ;  /* 0x0000000008041223 */ /* 0x000fe40000010005 */
[----:B------:R-:W-:Y:S02]  /*11910*/  @P0 FFMA.FTZ R6, R7, R2, R9 ;  /* 0x0000000207060223 */ /* 0x000fe40000010009 */
.L_x_386:
[----:B------:R-:W-:Y:S05]  /*11920*/  @P2 BRA `(.L_x_442) ;  /* 0x00001f7000002947 */ /* 0x000fea0003800000 */
[----:B------:R-:W3:Y:S01]  /*11930*/  S2R R3, SR_TID.X ;  /* 0x0000000000037919 */ /* 0x000ee20000002100 */
[----:B------:R-:W-:Y:S01]  /*11940*/  IMAD R7, RZ, RZ, -UR11 ;  /* 0x8000000bff077e24 */ /* 0x000fe2000f8e02ff */
[----:B------:R-:W-:Y:S01]  /*11950*/  USHF.R.S32.HI UR6, URZ, 0x1f, UR11 ;  /* 0x0000001f3f067899 */ /* 0x000fe2000801140b */
[----:B------:R-:W-:Y:S01]  /*11960*/  IMAD.MOV.U32 R11, RZ, RZ, c[0x0][0x4e8] ;  /* 0x00013a00ff0b7624 */ /* 0x000fe200078e00ff */
[----:B------:R-:W4:Y:S01]  /*11970*/  S2R R0, SR_CTAID.Y ;  /* 0x0000000000007919 */ /* 0x000f220000002600 */
[----:B------:R-:W-:Y:S01]  /*11980*/  ULDC.64 UR4, c[0x0][0x4d0] ;  /* 0x0001340000047ab9 */ /* 0x000fe20000000a00 */
[----:B------:R-:W-:Y:S01]  /*11990*/  BSSY B0, `(.L_x_443) ;  /* 0x000012d000007945 */ /* 0x000fe20003800000 */
[----:B------:R-:W-:Y:S01]  /*119a0*/  UIMAD UR7, UR6, UR4, URZ ;  /* 0x00000004060772a4 */ /* 0x000fe2000f8e023f */
[----:B------:R-:W5:Y:S01]  /*119b0*/  S2R R9, SR_CTAID.Z ;  /* 0x0000000000097919 */ /* 0x000f620000002700 */
[----:B------:R-:W-:Y:S01]  /*119c0*/  UIMAD.WIDE.U32 UR8, UR11, UR4, URZ ;  /* 0x000000040b0872a5 */ /* 0x000fe2000f8e003f */
[C---:B------:R-:W-:Y:S01]  /*119d0*/  ISETP.NE.AND P1, PT, R11.reuse, 0x1, PT ;  /* 0x000000010b00780c */ /* 0x040fe20003f25270 */
[----:B------:R-:W-:Y:S01]  /*119e0*/  UIMAD UR7, UR11, UR5, UR7 ;  /* 0x000000050b0772a4 */ /* 0x000fe2000f8e0207 */
[----:B------:R-:W1:Y:S01]  /*119f0*/  S2R R10, SR_CTAID.X ;  /* 0x00000000000a7919 */ /* 0x000e620000002500 */
[----:B------:R-:W-:Y:S01]  /*11a00*/  IMAD R11, R11, c[0x0][0x388], RZ ;  /* 0x0000e2000b0b7a24 */ /* 0x000fe200078e02ff */
[----:B------:R-:W-:Y:S01]  /*11a10*/  ULDC.64 UR4, c[0x0][0x438] ;  /* 0x00010e0000047ab9 */ /* 0x000fe20000000a00 */
[----:B------:R-:W-:Y:S01]  /*11a20*/  MOV R17, UR9 ;  /* 0x0000000900117c02 */ /* 0x000fe20008000f00 */
[----:B------:R-:W-:Y:S01]  /*11a30*/  UIMAD.WIDE.U32 UR12, UR11, UR4, URZ ;  /* 0x000000040b0c72a5 */ /* 0x000fe2000f8e003f */
[----:B------:R-:W-:Y:S01]  /*11a40*/  IMAD.U32 R16, RZ, RZ, UR8 ;  /* 0x00000008ff107e24 */ /* 0x000fe2000f8e00ff */
[----:B------:R-:W-:-:S02]  /*11a50*/  UIMAD UR4, UR6, UR4, URZ ;  /* 0x00000004060472a4 */ /* 0x000fc4000f8e023f */
[----:B------:R-:W-:Y:S02]  /*11a60*/  UIADD3 UR7, UR9, UR7, URZ ;  /* 0x0000000709077290 */ /* 0x000fe4000fffe03f */
[----:B------:R-:W-:Y:S01]  /*11a70*/  UIMAD UR4, UR11, UR5, UR4 ;  /* 0x000000050b0472a4 */ /* 0x000fe2000f8e0204 */
[----:B------:R-:W-:Y:S01]  /*11a80*/  MOV R14, UR12 ;  /* 0x0000000c000e7c02 */ /* 0x000fe20008000f00 */
[----:B------:R-:W-:Y:S01]  /*11a90*/  IMAD.U32 R15, RZ, RZ, UR13 ;  /* 0x0000000dff0f7e24 */ /* 0x000fe2000f8e00ff */
[----:B-1-3--:R-:W-:Y:S01]  /*11aa0*/  SHF.R.S32.HI R2, RZ, 0x1f, R3 ;  /* 0x0000001fff027819 */ /* 0x00afe20000011403 */
[----:B------:R-:W-:Y:S01]  /*11ab0*/  UIADD3 UR4, UR13, UR4, URZ ;  /* 0x000000040d047290 */ /* 0x000fe2000fffe03f */
[----:B------:R-:W-:Y:S02]  /*11ac0*/  IMAD.U32 R17, RZ, RZ, UR7 ;  /* 0x00000007ff117e24 */ /* 0x000fe4000f8e00ff */
[----:B----4-:R-:W-:Y:S01]  /*11ad0*/  IMAD R7, R7, c[0x0][0x550], R0 ;  /* 0x0001540007077a24 */ /* 0x010fe200078e0200 */
[----:B------:R-:W-:-:S02]  /*11ae0*/  LEA.HI R0, R2, R3, RZ, 0x5 ;  /* 0x0000000302007211 */ /* 0x000fc400078f28ff */
[----:B------:R-:W-:Y:S01]  /*11af0*/  LEA.HI R2, R2, R3, RZ, 0x2 ;  /* 0x0000000302027211 */ /* 0x000fe200078f10ff */
[----:B------:R-:W-:Y:S01]  /*11b00*/  IMAD.U32 R15, RZ, RZ, UR4 ;  /* 0x00000004ff0f7e24 */ /* 0x000fe2000f8e00ff */
[----:B------:R-:W-:Y:S01]  /*11b10*/  LOP3.LUT R5, R0, 0xffffffe0, RZ, 0xc0, !PT ;  /* 0xffffffe000057812 */ /* 0x000fe200078ec0ff */
[----:B-----5:R-:W-:Y:S01]  /*11b20*/  IMAD.WIDE.U32 R16, R9, c[0x0][0x4d8], R16 ;  /* 0x0001360009107a25 */ /* 0x020fe200078e0010 */
[--C-:B------:R-:W-:Y:S02]  /*11b30*/  SHF.R.S32.HI R13, RZ, 0x5, R0.reuse ;  /* 0x00000005ff0d7819 */ /* 0x100fe40000011400 */
[----:B------:R-:W-:Y:S01]  /*11b40*/  SHF.R.S32.HI R0, RZ, 0x1f, R0 ;  /* 0x0000001fff007819 */ /* 0x000fe20000011400 */
[----:B------:R-:W-:Y:S01]  /*11b50*/  IMAD.IADD R5, R3, 0x1, -R5 ;  /* 0x0000000103057824 */ /* 0x000fe200078e0a05 */
[----:B------:R-:W-:Y:S01]  /*11b60*/  LOP3.LUT R2, R2, 0xfffffffc, RZ, 0xc0, !PT ;  /* 0xfffffffc02027812 */ /* 0x000fe200078ec0ff */
[----:B------:R-:W-:Y:S01]  /*11b70*/  IMAD.WIDE.U32 R14, R9, c[0x0][0x440], R14 ;  /* 0x00011000090e7a25 */ /* 0x000fe200078e000e */
[----:B------:R-:W-:-:S02]  /*11b80*/  LEA.HI R0, R0, R13, RZ, 0x3 ;  /* 0x0000000d00007211 */ /* 0x000fc400078f18ff */
[----:B------:R-:W-:Y:S02]  /*11b90*/  IADD3 R2, -R2, R3, RZ ;  /* 0x0000000302027210 */ /* 0x000fe40007ffe1ff */
[----:B------:R-:W-:Y:S02]  /*11ba0*/  LOP3.LUT R0, R0, 0xffffff8, RZ, 0xc0, !PT ;  /* 0x0ffffff800007812 */ /* 0x000fe400078ec0ff */
[----:B------:R-:W-:Y:S02]  /*11bb0*/  SHF.R.S32.HI R3, RZ, 0x1f, R5 ;  /* 0x0000001fff037819 */ /* 0x000fe40000011405 */
[----:B------:R-:W-:Y:S01]  /*11bc0*/  SHF.R.S32.HI R8, RZ, 0x1f, R9 ;  /* 0x0000001fff087819 */ /* 0x000fe20000011409 */
[----:B------:R-:W-:Y:S01]  /*11bd0*/  IMAD.IADD R13, R13, 0x1, -R0 ;  /* 0x000000010d0d7824 */ /* 0x000fe200078e0a00 */
[----:B------:R-:W-:Y:S02]  /*11be0*/  LEA.HI R0, R2, R2, RZ, 0x1 ;  /* 0x0000000202007211 */ /* 0x000fe400078f08ff */
[----:B------:R-:W-:-:S02]  /*11bf0*/  LEA.HI R3, R3, R5, RZ, 0x2 ;  /* 0x0000000503037211 */ /* 0x000fc400078f10ff */
[----:B------:R-:W-:Y:S02]  /*11c00*/  LOP3.LUT R0, R0, 0x1ffffffe, RZ, 0xc0, !PT ;  /* 0x1ffffffe00007812 */ /* 0x000fe400078ec0ff */
[----:B------:R-:W-:Y:S02]  /*11c10*/  SHF.R.S32.HI R12, RZ, 0x2, R3 ;  /* 0x00000002ff0c7819 */ /* 0x000fe40000011403 */
[----:B------:R-:W-:Y:S01]  /*11c20*/  IADD3 R0, R2, -R0, RZ ;  /* 0x8000000002007210 */ /* 0x000fe20007ffe0ff */
[C---:B------:R-:W-:Y:S01]  /*11c30*/  IMAD R2, R8.reuse, c[0x0][0x4d8], RZ ;  /* 0x0001360008027a24 */ /* 0x040fe200078e02ff */
[----:B------:R-:W-:Y:S01]  /*11c40*/  LOP3.LUT R3, R3, 0x7ffffffc, RZ, 0xc0, !PT ;  /* 0x7ffffffc03037812 */ /* 0x000fe200078ec0ff */
[----:B------:R-:W-:Y:S02]  /*11c50*/  IMAD R12, R13, 0x10, R12 ;  /* 0x000000100d0c7824 */ /* 0x000fe400078e020c */
[----:B------:R-:W-:Y:S02]  /*11c60*/  IMAD R8, R8, c[0x0][0x440], RZ ;  /* 0x0001100008087a24 */ /* 0x000fe400078e02ff */
[----:B------:R-:W-:-:S02]  /*11c70*/  IMAD R0, R0, 0x8, R12 ;  /* 0x0000000800007824 */ /* 0x000fc400078e020c */
[C---:B------:R-:W-:Y:S02]  /*11c80*/  IMAD R2, R9.reuse, c[0x0][0x4dc], R2 ;  /* 0x0001370009027a24 */ /* 0x040fe400078e0202 */
[----:B------:R-:W-:Y:S01]  /*11c90*/  IMAD R8, R9, c[0x0][0x444], R8 ;  /* 0x0001110009087a24 */ /* 0x000fe200078e0208 */
[----:B------:R-:W-:Y:S01]  /*11ca0*/  LEA R0, R10, R0, 0x7 ;  /* 0x000000000a007211 */ /* 0x000fe200078e38ff */
[----:B------:R-:W-:Y:S01]  /*11cb0*/  IMAD.IADD R17, R17, 0x1, R2 ;  /* 0x0000000111117824 */ /* 0x000fe200078e0202 */
[----:B------:R-:W-:Y:S01]  /*11cc0*/  SHF.R.S32.HI R2, RZ, 0x1f, R7 ;  /* 0x0000001fff027819 */ /* 0x000fe20000011407 */
[----:B------:R-:W-:Y:S01]  /*11cd0*/  IMAD.IADD R15, R15, 0x1, R8 ;  /* 0x000000010f0f7824 */ /* 0x000fe200078e0208 */
[----:B------:R-:W-:Y:S01]  /*11ce0*/  MOV R9, R0 ;  /* 0x0000000000097202 */ /* 0x000fe20000000f00 */
[----:B------:R-:W-:Y:S01]  /*11cf0*/  @P1 IMAD.HI.U32 R8, R0, c[0x0][0x4ec], RZ ;  /* 0x00013b0000081a27 */ /* 0x000fe200078e00ff */
[----:B------:R-:W-:-:S03]  /*11d00*/  LEA R10, R10, R12, 0x7 ;  /* 0x0000000c0a0a7211 */ /* 0x000fc600078e38ff */
[C---:B------:R-:W-:Y:S01]  /*11d10*/  IMAD R13, R2.reuse, c[0x0][0x4e0], RZ ;  /* 0x00013800020d7a24 */ /* 0x040fe200078e02ff */
[----:B------:R-:W-:Y:S01]  /*11d20*/  @P1 SHF.R.U32.HI R9, RZ, c[0x0][0x4f0], R8 ;  /* 0x00013c00ff091a19 */ /* 0x000fe20000011608 */
[----:B------:R-:W-:Y:S02]  /*11d30*/  IMAD R2, R2, c[0x0][0x448], RZ ;  /* 0x0001120002027a24 */ /* 0x000fe400078e02ff */
[C---:B------:R-:W-:Y:S02]  /*11d40*/  IMAD R13, R7.reuse, c[0x0][0x4e4], R13 ;  /* 0x00013900070d7a24 */ /* 0x040fe400078e020d */
[C---:B------:R-:W-:Y:S02]  /*11d50*/  IMAD R8, R7.reuse, c[0x0][0x44c], R2 ;  /* 0x0001130007087a24 */ /* 0x040fe400078e0202 */
[----:B------:R-:W-:Y:S02]  /*11d60*/  IMAD.MOV R2, RZ, RZ, -R9 ;  /* 0x000000ffff027224 */ /* 0x000fe400078e0a09 */
[----:B------:R-:W-:-:S04]  /*11d70*/  IMAD.WIDE.U32 R14, R7, c[0x0][0x448], R14 ;  /* 0x00011200070e7a25 */ /* 0x000fc800078e000e */
[----:B------:R-:W-:Y:S01]  /*11d80*/  IMAD.WIDE.U32 R18, R7, c[0x0][0x4e0], R16 ;  /* 0x0001380007127a25 */ /* 0x000fe200078e0010 */
[----:B------:R-:W-:Y:S02]  /*11d90*/  IADD3 R15, R15, R8, RZ ;  /* 0x000000080f0f7210 */ /* 0x000fe40007ffe0ff */
[----:B------:R-:W-:Y:S01]  /*11da0*/  SHF.R.S32.HI R8, RZ, 0x1f, R9 ;  /* 0x0000001fff087819 */ /* 0x000fe20000011409 */
[----:B------:R-:W-:Y:S01]  /*11db0*/  @P1 IMAD.HI.U32 R7, R0, c[0x0][0x4ec], RZ ;  /* 0x00013b0000071a27 */ /* 0x000fe200078e00ff */
[----:B------:R-:W-:Y:S01]  /*11dc0*/  BAR.SYNC.DEFER_BLOCKING 0x1, 0x100 ;  /* 0x0044000000007b1d */ /* 0x000fe20000010000 */
[----:B------:R-:W-:Y:S02]  /*11dd0*/  IADD3 R18, P0, R9, R18, RZ ;  /* 0x0000001209127210 */ /* 0x000fe40007f1e0ff */
[--C-:B------:R-:W-:Y:S02]  /*11de0*/  IMAD R2, R2, c[0x0][0x4e8], R0.reuse ;  /* 0x00013a0002027a24 */ /* 0x100fe400078e0200 */
[----:B------:R-:W-:Y:S01]  /*11df0*/  IMAD.MOV.U32 R16, RZ, RZ, R0 ;  /* 0x000000ffff107224 */ /* 0x000fe200078e0000 */
[----:B------:R-:W-:-:S02]  /*11e00*/  @P1 SHF.R.U32.HI R16, RZ, c[0x0][0x4f0], R7 ;  /* 0x00013c00ff101a19 */ /* 0x000fc40000011607 */
[----:B------:R-:W-:Y:S02]  /*11e10*/  SHF.R.S32.HI R7, RZ, 0x1f, R2 ;  /* 0x0000001fff077819 */ /* 0x000fe40000011402 */
[----:B------:R-:W-:Y:S01]  /*11e20*/  IADD3.X R19, R8, R19, R13, P0, !PT ;  /* 0x0000001308137210 */ /* 0x000fe200007fe40d */
[--C-:B------:R-:W-:Y:S01]  /*11e30*/  IMAD.MOV R8, RZ, RZ, -R16.reuse ;  /* 0x000000ffff087224 */ /* 0x100fe200078e0a10 */
[----:B------:R-:W-:Y:S01]  /*11e40*/  SHF.R.S32.HI R9, RZ, 0x1f, R16 ;  /* 0x0000001fff097819 */ /* 0x000fe20000011410 */
[----:B------:R-:W-:Y:S02]  /*11e50*/  IMAD R7, R7, c[0x0][0x4c8], RZ ;  /* 0x0001320007077a24 */ /* 0x000fe400078e02ff */
[----:B------:R-:W-:-:S04]  /*11e60*/  IMAD.WIDE.U32 R18, R2, c[0x0][0x4c8], R18 ;  /* 0x0001320002127a25 */ /* 0x000fc800078e0012 */
[----:B------:R-:W-:Y:S02]  /*11e70*/  IMAD R7, R2, c[0x0][0x4cc], R7 ;  /* 0x0001330002077a24 */ /* 0x000fe400078e0207 */
[----:B------:R-:W-:Y:S01]  /*11e80*/  IMAD R8, R8, c[0x0][0x4e8], R0 ;  /* 0x00013a0008087a24 */ /* 0x000fe200078e0200 */
[----:B------:R-:W-:Y:S01]  /*11e90*/  LEA R0, P0, R18, c[0x0][0x4a8], 0x2 ;  /* 0x00012a0012007a11 */ /* 0x000fe200078010ff */
[----:B------:R-:W-:Y:S02]  /*11ea0*/  IMAD.IADD R7, R19, 0x1, R7 ;  /* 0x0000000113077824 */ /* 0x000fe400078e0207 */
[----:B------:R-:W-:Y:S01]  /*11eb0*/  IMAD R9, R9, c[0x0][0x430], RZ ;  /* 0x00010c0009097a24 */ /* 0x000fe200078e02ff */
[----:B------:R-:W-:Y:S01]  /*11ec0*/  SHF.R.S32.HI R2, RZ, 0x1f, R8 ;  /* 0x0000001fff027819 */ /* 0x000fe20000011408 */
[----:B------:R-:W-:Y:S01]  /*11ed0*/  IMAD.WIDE.U32 R14, R16, c[0x0][0x430], R14 ;  /* 0x00010c00100e7a25 */ /* 0x000fe200078e000e */
[----:B------:R-:W-:Y:S01]  /*11ee0*/  LEA.HI.X R7, R18, c[0x0][0x4ac], R7, 0x2, P0 ;  /* 0x00012b0012077a11 */ /* 0x000fe200000f1407 */
[----:B------:R-:W-:Y:S01]  /*11ef0*/  SHFL.IDX PT, R12, R0, RZ, 0x1c1f ;  /* 0x001c1fff000c7589 */ /* 0x000fe200000e0000 */
[----:B------:R-:W-:Y:S01]  /*11f00*/  LOP3.LUT P0, RZ, R5, 0x3, RZ, 0xc0, !PT ;  /* 0x0000000305ff7812 */ /* 0x000fe2000780c0ff */
[----:B------:R-:W-:-:S02]  /*11f10*/  IMAD R9, R16, c[0x0][0x434], R9 ;  /* 0x00010d0010097a24 */ /* 0x000fc400078e0209 */
[----:B------:R-:W1:Y:S01]  /*11f20*/  SHFL.IDX PT, R13, R7, RZ, 0x1c1f ;  /* 0x001c1fff070d7589 */ /* 0x000e6200000e0000 */
[----:B------:R-:W-:Y:S01]  /*11f30*/  ISETP.GE.OR P2, PT, R10, R11, P0 ;  /* 0x0000000b0a00720c */ /* 0x000fe20000746670 */
[----:B------:R-:W-:Y:S02]  /*11f40*/  IMAD R2, R2, c[0x0][0x428], RZ ;  /* 0x00010a0002027a24 */ /* 0x000fe400078e02ff */
[----:B------:R3:W-:Y:S01]  /*11f50*/  SHFL.IDX PT, R16, R0, 0x1, 0x1c1f ;  /* 0x003c1f0000107f89 */ /* 0x0007e200000e0000 */
[----:B------:R-:W-:Y:S02]  /*11f60*/  IMAD.IADD R15, R15, 0x1, R9 ;  /* 0x000000010f0f7824 */ /* 0x000fe400078e0209 */
[C---:B------:R-:W-:Y:S01]  /*11f70*/  IMAD R2, R8.reuse, c[0x0][0x42c], R2 ;  /* 0x00010b0008027a24 */ /* 0x040fe200078e0202 */
[----:B------:R4:W5:Y:S01]  /*11f80*/  SHFL.IDX PT, R17, R7, 0x1, 0x1c1f ;  /* 0x003c1f0007117f89 */ /* 0x00096200000e0000 */
[----:B------:R-:W-:-:S05]  /*11f90*/  IMAD.WIDE.U32 R8, R8, c[0x0][0x428], R14 ;  /* 0x00010a0008087a25 */ /* 0x000fca00078e000e */
[----:B-1----:R1:W-:Y:S01]  /*11fa0*/  @!P2 ST.E [R12.64], R4 ;  /* 0x000000040c00a985 */ /* 0x0023e2000c101916 */
[----:B---3--:R-:W-:-:S04]  /*11fb0*/  IADD3 R0, R10, 0x8, RZ ;  /* 0x000000080a007810 */ /* 0x008fc80007ffe0ff */
[----:B------:R-:W-:Y:S02]  /*11fc0*/  ISETP.GE.OR P0, PT, R0, R11, P0 ;  /* 0x0000000b0000720c */ /* 0x000fe40000706670 */
[----:B----4-:R-:W-:Y:S02]  /*11fd0*/  IADD3 R7, R9, R2, RZ ;  /* 0x0000000209077210 */ /* 0x010fe40007ffe0ff */
[----:B------:R-:W-:-:S04]  /*11fe0*/  LEA R2, P1, R8, c[0x0][0x400], 0x2 ;  /* 0x0001000008027a11 */ /* 0x000fc800078210ff */
[----:B------:R-:W-:Y:S02]  /*11ff0*/  LEA.HI.X R7, R8, c[0x0][0x404], R7, 0x2, P1 ;  /* 0x0001010008077a11 */ /* 0x000fe400008f1407 */
[-C--:B------:R-:W-:Y:S01]  /*12000*/  ISETP.GE.AND P1, PT, R0, R11.reuse, PT ;  /* 0x0000000b0000720c */ /* 0x080fe20003f26270 */
[----:B------:R-:W-:Y:S01]  /*12010*/  IMAD.IADD R0, R5, 0x1, -R3 ;  /* 0x0000000105007824 */ /* 0x000fe200078e0a03 */
[----:B------:R1:W3:Y:S02]  /*12020*/  SHFL.IDX PT, R8, R2, RZ, 0x1c1f ;  /* 0x001c1fff02087589 */ /* 0x0002e400000e0000 */
[----:B------:R-:W-:Y:S02]  /*12030*/  P2R R5, PR, RZ, 0x2 ;  /* 0x00000002ff057803 */ /* 0x000fe40000000000 */
[----:B-----5:R1:W-:Y:S01]  /*12040*/  @!P0 ST.E [R16.64], R6 ;  /* 0x0000000610008985 */ /* 0x0203e2000c101916 */
[----:B------:R-:W-:Y:S02]  /*12050*/  ISETP.GE.AND P0, PT, R10, R11, PT ;  /* 0x0000000b0a00720c */ /* 0x000fe40003f06270 */
[----:B------:R-:W-:Y:S01]  /*12060*/  SHF.L.U32 R0, R0, 0x1, RZ ;  /* 0x0000000100007819 */ /* 0x000fe200000006ff */
[----:B------:R1:W4:Y:S10]  /*12070*/  SHFL.IDX PT, R9, R7, RZ, 0x1c1f ;  /* 0x001c1fff07097589 */ /* 0x00033400000e0000 */
[----:B------:R-:W-:Y:S05]  /*12080*/  @P0 BRA `(.L_x_444) ;  /* 0x00000bd000000947 */ /* 0x000fea0003800000 */
[C---:B------:R-:W-:Y:S02]  /*12090*/  ISETP.GE.AND P0, PT, R0.reuse, c[0x0][0x3c8], PT ;  /* 0x0000f20000007a0c */ /* 0x040fe40003f06270 */
[----:B------:R-:W-:-:S02]  /*120a0*/  IADD3 R3, R0, 0x10, RZ ;  /* 0x0000001000037810 */ /* 0x000fc40007ffe0ff */
[----:B-1----:R-:W-:Y:S02]  /*120b0*/  IADD3 R4, R0, 0x8, RZ ;  /* 0x0000000800047810 */ /* 0x002fe40007ffe0ff */
[----:B------:R-:W-:Y:S02]  /*120c0*/  ISETP.GE.AND P4, PT, R3, c[0x0][0x3c8], PT ;  /* 0x0000f20003007a0c */ /* 0x000fe40003f86270 */
[----:B------:R-:W-:Y:S02]  /*120d0*/  ISETP.GE.AND P5, PT, R4, c[0x0][0x3c8], PT ;  /* 0x0000f20004007a0c */ /* 0x000fe40003fa6270 */
[----:B------:R-:W-:-:S03]  /*120e0*/  IADD3 R6, R0, 0x28, RZ ;  /* 0x0000002800067810 */ /* 0x000fc60007ffe0ff */
[----:B---34-:R-:W-:Y:S01]  /*120f0*/  @!P0 IMAD.WIDE R10, R0, 0x4, R8 ;  /* 0x00000004000a8825 */ /* 0x018fe200078e0208 */
[----:B------:R-:W-:-:S04]  /*12100*/  ISETP.GE.AND P1, PT, R6, c[0x0][0x3c8], PT ;  /* 0x0000f20006007a0c */ /* 0x000fc80003f26270 */
[----:B------:R1:W-:Y:S01]  /*12110*/  @!P0 ST.E.64 [R10.64], R132 ;  /* 0x000000840a008985 */ /* 0x0003e2000c101b16 */
[----:B------:R-:W-:Y:S02]  /*12120*/  @!P4 LEA.HI R12, R3, R3, RZ, 0x1 ;  /* 0x00000003030cc211 */ /* 0x000fe400078f08ff */
[----:B------:R-:W-:Y:S02]  /*12130*/  IADD3 R3, R0, 0x30, RZ ;  /* 0x0000003000037810 */ /* 0x000fe40007ffe0ff */
[----:B------:R-:W-:Y:S02]  /*12140*/  @!P5 LEA.HI R4, R4, R4, RZ, 0x1 ;  /* 0x000000040404d211 */ /* 0x000fe400078f08ff */
[----:B------:R-:W-:Y:S02]  /*12150*/  ISETP.GE.AND P0, PT, R3, c[0x0][0x3c8], PT ;  /* 0x0000f20003007a0c */ /* 0x000fe40003f06270 */
[----:B------:R-:W-:Y:S02]  /*12160*/  @!P5 LOP3.LUT R4, R4, 0xfffffffe, RZ, 0xc0, !PT ;  /* 0xfffffffe0404d812 */ /* 0x000fe400078ec0ff */
[----:B------:R-:W-:-:S02]  /*12170*/  @!P4 LOP3.LUT R12, R12, 0xfffffffe, RZ, 0xc0, !PT ;  /* 0xfffffffe0c0cc812 */ /* 0x000fc400078ec0ff */
[----:B------:R-:W-:Y:S01]  /*12180*/  @!P1 LEA.HI R6, R6, R6, RZ, 0x1 ;  /* 0x0000000606069211 */ /* 0x000fe200078f08ff */
[--C-:B------:R-:W-:Y:S01]  /*12190*/  @!P5 IMAD.WIDE R14, R4, 0x4, R8.reuse ;  /* 0x00000004040ed825 */ /* 0x100fe200078e0208 */
[----:B------:R-:W-:Y:S02]  /*121a0*/  IADD3 R4, R0, 0x38, RZ ;  /* 0x0000003800047810 */ /* 0x000fe40007ffe0ff */
[----:B------:R-:W-:Y:S01]  /*121b0*/  @!P1 LOP3.LUT R6, R6, 0xfffffffe, RZ, 0xc0, !PT ;  /* 0xfffffffe06069812 */ /* 0x000fe200078ec0ff */
[--C-:B------:R-:W-:Y:S01]  /*121c0*/  @!P4 IMAD.WIDE R12, R12, 0x4, R8.reuse ;  /* 0x000000040c0cc825 */ /* 0x100fe200078e0208 */
[----:B------:R-:W-:Y:S01]  /*121d0*/  @!P5 ST.E.64 [R14.64], R136 ;  /* 0x000000880e00d985 */ /* 0x000fe2000c101b16 */
[----:B------:R-:W-:Y:S02]  /*121e0*/  @!P0 LEA.HI R3, R3, R3, RZ, 0x1 ;  /* 0x0000000303038211 */ /* 0x000fe400078f08ff */
[----:B------:R-:W-:Y:S01]  /*121f0*/  ISETP.GE.AND P5, PT, R4, c[0x0][0x3c8], PT ;  /* 0x0000f20004007a0c */ /* 0x000fe20003fa6270 */
[----:B------:R3:W-:Y:S01]  /*12200*/  @!P4 ST.E.64 [R12.64], R140 ;  /* 0x0000008c0c00c985 */ /* 0x0007e2000c101b16 */
[----:B------:R-:W-:Y:S01]  /*12210*/  @!P0 LOP3.LUT R3, R3, 0xfffffffe, RZ, 0xc0, !PT ;  /* 0xfffffffe03038812 */ /* 0x000fe200078ec0ff */
[----:B------:R-:W-:Y:S01]  /*12220*/  @!P1 IMAD.WIDE R16, R6, 0x4, R8 ;  /* 0x0000000406109825 */ /* 0x000fe200078e0208 */
[----:B------:R-:W-:-:S02]  /*12230*/  IADD3 R6, R0, 0x50, RZ ;  /* 0x0000005000067810 */ /* 0x000fc40007ffe0ff */
[C---:B-1----:R-:W-:Y:S01]  /*12240*/  IADD3 R11, R0.reuse, 0x18, RZ ;  /* 0x00000018000b7810 */ /* 0x042fe20007ffe0ff */
[----:B------:R-:W-:Y:S01]  /*12250*/  @!P0 IMAD.WIDE R18, R3, 0x4, R8 ;  /* 0x0000000403128825 */ /* 0x000fe200078e0208 */
[----:B------:R-:W-:Y:S02]  /*12260*/  IADD3 R10, R0, 0x20, RZ ;  /* 0x00000020000a7810 */ /* 0x000fe40007ffe0ff */
[----:B------:R-:W-:Y:S02]  /*12270*/  ISETP.GE.AND P3, PT, R11, c[0x0][0x3c8], PT ;  /* 0x0000f2000b007a0c */ /* 0x000fe40003f66270 */
[----:B------:R-:W-:Y:S02]  /*12280*/  ISETP.GE.AND P2, PT, R10, c[0x0][0x3c8], PT ;  /* 0x0000f2000a007a0c */ /* 0x000fe40003f46270 */
[----:B------:R-:W-:Y:S02]  /*12290*/  IADD3 R3, R0, 0x58, RZ ;  /* 0x0000005800037810 */ /* 0x000fe40007ffe0ff */
[----:B------:R-:W-:-:S04]  /*122a0*/  @!P5 LEA.HI R4, R4, R4, RZ, 0x1 ;  /* 0x000000040404d211 */ /* 0x000fc800078f08ff */
[----:B------:R-:W-:-:S03]  /*122b0*/  @!P5 LOP3.LUT R4, R4, 0xfffffffe, RZ, 0xc0, !PT ;  /* 0xfffffffe0404d812 */ /* 0x000fc600078ec0ff */
[----:B------:R-:W-:Y:S02]  /*122c0*/  @!P3 LEA.HI R11, R11, R11, RZ, 0x1 ;  /* 0x0000000b0b0bb211 */ /* 0x000fe400078f08ff */
[----:B------:R-:W-:Y:S02]  /*122d0*/  @!P2 LEA.HI R10, R10, R10, RZ, 0x1 ;  /* 0x0000000a0a0aa211 */ /* 0x000fe400078f08ff */
[----:B------:R-:W-:Y:S02]  /*122e0*/  @!P3 LOP3.LUT R11, R11, 0xfffffffe, RZ, 0xc0, !PT ;  /* 0xfffffffe0b0bb812 */ /* 0x000fe400078ec0ff */
[----:B------:R-:W-:Y:S02]  /*122f0*/  @!P2 LOP3.LUT R10, R10, 0xfffffffe, RZ, 0xc0, !PT ;  /* 0xfffffffe0a0aa812 */ /* 0x000fe400078ec0ff */
[----:B---3--:R-:W-:Y:S01]  /*12300*/  IADD3 R12, R0, 0x40, RZ ;  /* 0x00000040000c7810 */ /* 0x008fe20007ffe0ff */
[----:B------:R-:W-:-:S03]  /*12310*/  @!P3 IMAD.WIDE R14, R11, 0x4, R8 ;  /* 0x000000040b0eb825 */ /* 0x000fc600078e0208 */
[----:B------:R-:W-:Y:S01]  /*12320*/  ISETP.GE.AND P4, PT, R12, c[0x0][0x3c8], PT ;  /* 0x0000f2000c007a0c */ /* 0x000fe20003f86270 */
[----:B------:R-:W-:Y:S01]  /*12330*/  @!P2 IMAD.WIDE R10, R10, 0x4, R8 ;  /* 0x000000040a0aa825 */ /* 0x000fe200078e0208 */
[----:B------:R1:W-:Y:S04]  /*12340*/  @!P3 ST.E.64 [R14.64], R144 ;  /* 0x000000900e00b985 */ /* 0x0003e8000c101b16 */
[----:B------:R3:W-:Y:S01]  /*12350*/  @!P2 ST.E.64 [R10.64], R148 ;  /* 0x000000940a00a985 */ /* 0x0007e2000c101b16 */
[----:B------:R-:W-:-:S03]  /*12360*/  ISETP.GE.AND P2, PT, R6, c[0x0][0x3c8], PT ;  /* 0x0000f20006007a0c */ /* 0x000fc60003f46270 */
[----:B------:R4:W-:Y:S01]  /*12370*/  @!P1 ST.E.64 [R16.64], R152 ;  /* 0x0000009810009985 */ /* 0x0009e2000c101b16 */
[----:B------:R-:W-:Y:S02]  /*12380*/  ISETP.GE.AND P1, PT, R3, c[0x0][0x3c8], PT ;  /* 0x0000f20003007a0c */ /* 0x000fe40003f26270 */
[----:B------:R-:W-:Y:S01]  /*12390*/  @!P4 LEA.HI R12, R12, R12, RZ, 0x1 ;  /* 0x0000000c0c0cc211 */ /* 0x000fe200078f08ff */
[----:B------:R5:W-:Y:S03]  /*123a0*/  @!P0 ST.E.64 [R18.64], R28 ;  /* 0x0000001c12008985 */ /* 0x000be6000c101b16 */
[----:B------:R-:W-:-:S03]  /*123b0*/  @!P4 LOP3.LUT R12, R12, 0xfffffffe, RZ, 0xc0, !PT ;  /* 0xfffffffe0c0cc812 */ /* 0x000fc600078ec0ff */
[----:B------:R-:W-:Y:S02]  /*123c0*/  @!P2 LEA.HI R6, R6, R6, RZ, 0x1 ;  /* 0x000000060606a211 */ /* 0x000fe400078f08ff */
[--C-:B------:R-:W-:Y:S02]  /*123d0*/  @!P4 IMAD.WIDE R12, R12, 0x4, R8.reuse ;  /* 0x000000040c0cc825 */ /* 0x100fe400078e0208 */
[----:B------:R-:W-:Y:S02]  /*123e0*/  @!P1 LEA.HI R3, R3, R3, RZ, 0x1 ;  /* 0x0000000303039211 */ /* 0x000fe400078f08ff */
[----:B------:R-:W-:Y:S02]  /*123f0*/  @!P2 LOP3.LUT R6, R6, 0xfffffffe, RZ, 0xc0, !PT ;  /* 0xfffffffe0606a812 */ /* 0x000fe400078ec0ff */
[----:B------:R-:W-:Y:S01]  /*12400*/  @!P1 LOP3.LUT R3, R3, 0xfffffffe, RZ, 0xc0, !PT ;  /* 0xfffffffe03039812 */ /* 0x000fe200078ec0ff */
[----:B-1----:R-:W-:Y:S01]  /*12410*/  @!P5 IMAD.WIDE R14, R4, 0x4, R8 ;  /* 0x00000004040ed825 */ /* 0x002fe200078e0208 */
[----:B------:R-:W-:-:S02]  /*12420*/  IADD3 R4, R0, 0x68, RZ ;  /* 0x0000006800047810 */ /* 0x000fc40007ffe0ff */
[C---:B---3--:R-:W-:Y:S02]  /*12430*/  IADD3 R10, R0.reuse, 0x48, RZ ;  /* 0x00000048000a7810 */ /* 0x048fe40007ffe0ff */
[----:B------:R1:W-:Y:S01]  /*12440*/  @!P5 ST.E.64 [R14.64], R32 ;  /* 0x000000200e00d985 */ /* 0x0003e2000c101b16 */
[----:B------:R-:W-:Y:S02]  /*12450*/  IADD3 R11, R0, 0x60, RZ ;  /* 0x00000060000b7810 */ /* 0x000fe40007ffe0ff */
[----:B------:R-:W-:Y:S01]  /*12460*/  ISETP.GE.AND P3, PT, R10, c[0x0][0x3c8], PT ;  /* 0x0000f2000a007a0c */ /* 0x000fe20003f66270 */
[--C-:B----4-:R-:W-:Y:S01]  /*12470*/  @!P2 IMAD.WIDE R16, R6, 0x4, R8.reuse ;  /* 0x000000040610a825 */ /* 0x110fe200078e0208 */
[----:B------:R-:W-:Y:S01]  /*12480*/  ISETP.GE.AND P0, PT, R11, c[0x0][0x3c8], PT ;  /* 0x0000f2000b007a0c */ /* 0x000fe20003f06270 */
[----:B------:R3:W-:Y:S01]  /*12490*/  @!P4 ST.E.64 [R12.64], R36 ;  /* 0x000000240c00c985 */ /* 0x0007e2000c101b16 */
[----:B------:R-:W-:Y:S01]  /*124a0*/  ISETP.GE.AND P5, PT, R4, c[0x0][0x3c8], PT ;  /* 0x0000f20004007a0c */ /* 0x000fe20003fa6270 */
[----:B-----5:R-:W-:Y:S01]  /*124b0*/  @!P1 IMAD.WIDE R18, R3, 0x4, R8 ;  /* 0x0000000403129825 */ /* 0x020fe200078e0208 */
[----:B------:R-:W-:-:S02]  /*124c0*/  IADD3 R6, R0, 0x88, RZ ;  /* 0x0000008800067810 */ /* 0x000fc40007ffe0ff */
[----:B------:R-:W-:-:S05]  /*124d0*/  IADD3 R3, R0, 0x90, RZ ;  /* 0x0000009000037810 */ /* 0x000fca0007ffe0ff */
[----:B------:R-:W-:Y:S02]  /*124e0*/  @!P3 LEA.HI R10, R10, R10, RZ, 0x1 ;  /* 0x0000000a0a0ab211 */ /* 0x000fe400078f08ff */
[----:B------:R-:W-:Y:S02]  /*124f0*/  @!P0 LEA.HI R11, R11, R11, RZ, 0x1 ;  /* 0x0000000b0b0b8211 */ /* 0x000fe400078f08ff */
[----:B------:R-:W-:Y:S02]  /*12500*/  @!P3 LOP3.LUT R10, R10, 0xfffffffe, RZ, 0xc0, !PT ;  /* 0xfffffffe0a0ab812 */ /* 0x000fe400078ec0ff */
[----:B------:R-:W-:Y:S02]  /*12510*/  @!P0 LOP3.LUT R11, R11, 0xfffffffe, RZ, 0xc0, !PT ;  /* 0xfffffffe0b0b8812 */ /* 0x000fe400078ec0ff */
[----:B------:R-:W-:-:S04]  /*12520*/  @!P5 LEA.HI R4, R4, R4, RZ, 0x1 ;  /* 0x000000040404d211 */ /* 0x000fc800078f08ff */
[----:B------:R-:W-:Y:S01]  /*12530*/  @!P5 LOP3.LUT R4, R4, 0xfffffffe, RZ, 0xc0, !PT ;  /* 0xfffffffe0404d812 */ /* 0x000fe200078ec0ff */
[----:B-1----:R-:W-:-:S04]  /*12540*/  @!P3 IMAD.WIDE R14, R10, 0x4, R8 ;  /* 0x000000040a0eb825 */ /* 0x002fc800078e0208 */
[----:B------:R-:W-:Y:S01]  /*12550*/  @!P0 IMAD.WIDE R10, R11, 0x4, R8 ;  /* 0x000000040b0a8825 */ /* 0x000fe200078e0208 */
[----:B------:R1:W-:Y:S01]  /*12560*/  @!P3 ST.E.64 [R14.64], R40 ;  /* 0x000000280e00b985 */ /* 0x0003e2000c101b16 */
[----:B---3--:R-:W-:-:S03]  /*12570*/  IADD3 R12, R0, 0x70, RZ ;  /* 0x00000070000c7810 */ /* 0x008fc60007ffe0ff */
[----:B------:R3:W-:Y:S01]  /*12580*/  @!P2 ST.E.64 [R16.64], R44 ;  /* 0x0000002c1000a985 */ /* 0x0007e2000c101b16 */
[----:B------:R-:W-:-:S03]  /*12590*/  ISETP.GE.AND P4, PT, R12, c[0x0][0x3c8], PT ;  /* 0x0000f2000c007a0c */ /* 0x000fc60003f86270 */
[----:B------:R-:W-:Y:S01]  /*125a0*/  @!P1 ST.E.64 [R18.64], R48 ;  /* 0x0000003012009985 */ /* 0x000fe2000c101b16 */
[----:B------:R-:W-:-:S03]  /*125b0*/  ISETP.GE.AND P1, PT, R6, c[0x0][0x3c8], PT ;  /* 0x0000f20006007a0c */ /* 0x000fc60003f26270 */
[----:B------:R4:W-:Y:S01]  /*125c0*/  @!P0 ST.E.64 [R10.64], R52 ;  /* 0x000000340a008985 */ /* 0x0009e2000c101b16 */
[----:B------:R-:W-:-:S05]  /*125d0*/  ISETP.GE.AND P0, PT, R3, c[0x0][0x3c8], PT ;  /* 0x0000f20003007a0c */ /* 0x000fca0003f06270 */
[----:B------:R-:W-:-:S04]  /*125e0*/  @!P4 LEA.HI R12, R12, R12, RZ, 0x1 ;  /* 0x0000000c0c0cc211 */ /* 0x000fc800078f08ff */
[----:B------:R-:W-:Y:S02]  /*125f0*/  @!P4 LOP3.LUT R12, R12, 0xfffffffe, RZ, 0xc0, !PT ;  /* 0xfffffffe0c0cc812 */ /* 0x000fe400078ec0ff */
[----:B------:R-:W-:Y:S02]  /*12600*/  @!P1 LEA.HI R6, R6, R6, RZ, 0x1 ;  /* 0x0000000606069211 */ /* 0x000fe400078f08ff */
[----:B------:R-:W-:Y:S01]  /*12610*/  @!P0 LEA.HI R3, R3, R3, RZ, 0x1 ;  /* 0x0000000303038211 */ /* 0x000fe200078f08ff */
[----:B------:R-:W-:-:S03]  /*12620*/  @!P4 IMAD.WIDE R12, R12, 0x4, R8 ;  /* 0x000000040c0cc825 */ /* 0x000fc600078e0208 */
[----:B------:R-:W-:Y:S01]  /*12630*/  @!P0 LOP3.LUT R3, R3, 0xfffffffe, RZ, 0xc0, !PT ;  /* 0xfffffffe03038812 */ /* 0x000fe200078ec0ff */
[----:B-1----:R-:W-:Y:S01]  /*12640*/  @!P5 IMAD.WIDE R14, R4, 0x4, R8 ;  /* 0x00000004040ed825 */ /* 0x002fe200078e0208 */
[----:B------:R-:W-:-:S03]  /*12650*/  IADD3 R4, R0, 0x98, RZ ;  /* 0x0000009800047810 */ /* 0x000fc60007ffe0ff */
[----:B---3--:R-:W-:Y:S01]  /*12660*/  @!P0 IMAD.WIDE R16, R3, 0x4, R8 ;  /* 0x0000000403108825 */ /* 0x008fe200078e0208 */
[----:B------:R1:W-:Y:S01]  /*12670*/  @!P5 ST.E.64 [R14.64], R56 ;  /* 0x000000380e00d985 */ /* 0x0003e2000c101b16 */
[----:B------:R-:W-:Y:S02]  /*12680*/  ISETP.GE.AND P5, PT, R4, c[0x0][0x3c8], PT ;  /* 0x0000f20004007a0c */ /* 0x000fe40003fa6270 */
[C---:B------:R-:W-:Y:S01]  /*12690*/  IADD3 R3, R0.reuse, 0xb8, RZ ;  /* 0x000000b800037810 */ /* 0x040fe20007ffe0ff */
[----:B------:R3:W-:Y:S01]  /*126a0*/  @!P4 ST.E.64 [R12.64], R60 ;  /* 0x0000003c0c00c985 */ /* 0x0007e2000c101b16 */
[C---:B----4-:R-:W-:Y:S02]  /*126b0*/  IADD3 R11, R0.reuse, 0x78, RZ ;  /* 0x00000078000b7810 */ /* 0x050fe40007ffe0ff */
[----:B------:R-:W-:Y:S02]  /*126c0*/  IADD3 R10, R0, 0x80, RZ ;  /* 0x00000080000a7810 */ /* 0x000fe40007ffe0ff */
[----:B------:R-:W-:-:S02]  /*126d0*/  ISETP.GE.AND P3, PT, R11, c[0x0][0x3c8], PT ;  /* 0x0000f2000b007a0c */ /* 0x000fc40003f66270 */
[----:B------:R-:W-:-:S03]  /*126e0*/  ISETP.GE.AND P2, PT, R10, c[0x0][0x3c8], PT ;  /* 0x0000f2000a007a0c */ /* 0x000fc60003f46270 */
[----:B------:R-:W-:-:S08]  /*126f0*/  @!P5 LEA.HI R4, R4, R4, RZ, 0x1 ;  /* 0x000000040404d211 */ /* 0x000fd000078f08ff */
[----:B------:R-:W-:Y:S02]  /*12700*/  @!P3 LEA.HI R11, R11, R11, RZ, 0x1 ;  /* 0x0000000b0b0bb211 */ /* 0x000fe400078f08ff */
[----:B------:R-:W-:Y:S02]  /*12710*/  @!P2 LEA.HI R10, R10, R10, RZ, 0x1 ;  /* 0x0000000a0a0aa211 */ /* 0x000fe400078f08ff */
[----:B------:R-:W-:Y:S02]  /*12720*/  @!P3 LOP3.LUT R11, R11, 0xfffffffe, RZ, 0xc0, !PT ;  /* 0xfffffffe0b0bb812 */ /* 0x000fe400078ec0ff */
[----:B------:R-:W-:-:S03]  /*12730*/  @!P2 LOP3.LUT R10, R10, 0xfffffffe, RZ, 0xc0, !PT ;  /* 0xfffffffe0a0aa812 */ /* 0x000fc600078ec0ff */
[--C-:B-1----:R-:W-:Y:S01]  /*12740*/  @!P3 IMAD.WIDE R14, R11, 0x4, R8.reuse ;  /* 0x000000040b0eb825 */ /* 0x102fe200078e0208 */
[----:B---3--:R-:W-:Y:S02]  /*12750*/  @!P1 LOP3.LUT R12, R6, 0xfffffffe, RZ, 0xc0, !PT ;  /* 0xfffffffe060c9812 */ /* 0x008fe400078ec0ff */
[----:B------:R-:W-:Y:S01]  /*12760*/  IADD3 R6, R0, 0xa0, RZ ;  /* 0x000000a000067810 */ /* 0x000fe20007ffe0ff */
[--C-:B------:R-:W-:Y:S01]  /*12770*/  @!P2 IMAD.WIDE R10, R10, 0x4, R8.reuse ;  /* 0x000000040a0aa825 */ /* 0x100fe200078e0208 */
[----:B------:R-:W-:Y:S02]  /*12780*/  @!P3 ST.E.64 [R14.64], R64 ;  /* 0x000000400e00b985 */ /* 0x000fe4000c101b16 */
[----:B------:R-:W-:Y:S01]  /*12790*/  ISETP.GE.AND P6, PT, R6, c[0x0][0x3c8], PT ;  /* 0x0000f20006007a0c */ /* 0x000fe20003fc6270 */
[----:B------:R-:W-:Y:S01]  /*127a0*/  @!P1 IMAD.WIDE R12, R12, 0x4, R8 ;  /* 0x000000040c0c9825 */ /* 0x000fe200078e0208 */
[----:B------:R1:W-:Y:S01]  /*127b0*/  @!P2 ST.E.64 [R10.64], R68 ;  /* 0x000000440a00a985 */ /* 0x0003e2000c101b16 */
[----:B------:R-:W-:-:S03]  /*127c0*/  ISETP.GE.AND P2, PT, R3, c[0x0][0x3c8], PT ;  /* 0x0000f20003007a0c */ /* 0x000fc60003f46270 */
[----:B------:R3:W-:Y:S04]  /*127d0*/  @!P1 ST.E.64 [R12.64], R72 ;  /* 0x000000480c009985 */ /* 0x0007e8000c101b16 */
[----:B------:R4:W-:Y:S03]  /*127e0*/  @!P0 ST.E.64 [R16.64], R76 ;  /* 0x0000004c10008985 */ /* 0x0009e6000c101b16 */
[----:B------:R-:W-:-:S03]  /*127f0*/  @!P6 LEA.HI R6, R6, R6, RZ, 0x1 ;  /* 0x000000060606e211 */ /* 0x000fc600078f08ff */
[----:B------:R-:W-:Y:S02]  /*12800*/  @!P2 LEA.HI R3, R3, R3, RZ, 0x1 ;  /* 0x000000030303a211 */ /* 0x000fe400078f08ff */
[----:B------:R-:W-:Y:S02]  /*12810*/  @!P6 LOP3.LUT R6, R6, 0xfffffffe, RZ, 0xc0, !PT ;  /* 0xfffffffe0606e812 */ /* 0x000fe400078ec0ff */
[----:B------:R-:W-:Y:S02]  /*12820*/  @!P2 LOP3.LUT R3, R3, 0xfffffffe, RZ, 0xc0, !PT ;  /* 0xfffffffe0303a812 */ /* 0x000fe400078ec0ff */
[C---:B-1----:R-:W-:Y:S02]  /*12830*/  IADD3 R11, R0.reuse, 0xa8, RZ ;  /* 0x000000a8000b7810 */ /* 0x042fe40007ffe0ff */
[----:B------:R-:W-:Y:S02]  /*12840*/  IADD3 R10, R0, 0xb0, RZ ;  /* 0x000000b0000a7810 */ /* 0x000fe40007ffe0ff */
[----:B------:R-:W-:-:S02]  /*12850*/  ISETP.GE.AND P4, PT, R11, c[0x0][0x3c8], PT ;  /* 0x0000f2000b007a0c */ /* 0x000fc40003f86270 */
[----:B------:R-:W-:Y:S02]  /*12860*/  ISETP.GE.AND P3, PT, R10, c[0x0][0x3c8], PT ;  /* 0x0000f2000a007a0c */ /* 0x000fe40003f66270 */
[----:B---3--:R-:W-:Y:S01]  /*12870*/  @!P5 LOP3.LUT R13, R4, 0xfffffffe, RZ, 0xc0, !PT ;  /* 0xfffffffe040dd812 */ /* 0x008fe200078ec0ff */
[--C-:B----4-:R-:W-:Y:S01]  /*12880*/  @!P2 IMAD.WIDE R16, R3, 0x4, R8.reuse ;  /* 0x000000040310a825 */ /* 0x110fe200078e0208 */
[C---:B------:R-:W-:Y:S02]  /*12890*/  IADD3 R12, R0.reuse, 0xc0, RZ ;  /* 0x000000c0000c7810 */ /* 0x040fe40007ffe0ff */
[----:B------:R-:W-:Y:S01]  /*128a0*/  IADD3 R4, R0, 0xc8, RZ ;  /* 0x000000c800047810 */ /* 0x000fe20007ffe0ff */
[----:B------:R-:W-:Y:S01]  /*128b0*/  @!P5 IMAD.WIDE R14, R13, 0x4, R8 ;  /* 0x000000040d0ed825 */ /* 0x000fe200078e0208 */
[----:B------:R-:W-:Y:S02]  /*128c0*/  ISETP.GE.AND P1, PT, R12, c[0x0][0x3c8], PT ;  /* 0x0000f2000c007a0c */ /* 0x000fe40003f26270 */
[----:B------:R-:W-:-:S02]  /*128d0*/  ISETP.GE.AND P0, PT, R4, c[0x0][0x3c8], PT ;  /* 0x0000f20004007a0c */ /* 0x000fc40003f06270 */
[----:B------:R-:W-:Y:S01]  /*128e0*/  @!P4 LEA.HI R11, R11, R11, RZ, 0x1 ;  /* 0x0000000b0b0bc211 */ /* 0x000fe200078f08ff */
[----:B------:R1:W-:Y:S01]  /*128f0*/  @!P5 ST.E.64 [R14.64], R80 ;  /* 0x000000500e00d985 */ /* 0x0003e2000c101b16 */
[----:B------:R-:W-:Y:S02]  /*12900*/  @!P3 LEA.HI R10, R10, R10, RZ, 0x1 ;  /* 0x0000000a0a0ab211 */ /* 0x000fe400078f08ff */
[----:B------:R-:W-:Y:S02]  /*12910*/  @!P4 LOP3.LUT R11, R11, 0xfffffffe, RZ, 0xc0, !PT ;  /* 0xfffffffe0b0bc812 */ /* 0x000fe400078ec0ff */
[----:B------:R-:W-:Y:S02]  /*12920*/  @!P3 LOP3.LUT R10, R10, 0xfffffffe, RZ, 0xc0, !PT ;  /* 0xfffffffe0a0ab812 */ /* 0x000fe400078ec0ff */
[----:B------:R-:W-:Y:S02]  /*12930*/  IADD3 R3, R0, 0xd0, RZ ;  /* 0x000000d000037810 */ /* 0x000fe40007ffe0ff */
[----:B------:R-:W-:-:S02]  /*12940*/  @!P1 LEA.HI R12, R12, R12, RZ, 0x1 ;  /* 0x0000000c0c0c9211 */ /* 0x000fc400078f08ff */
[----:B------:R-:W-:Y:S02]  /*12950*/  @!P0 LEA.HI R4, R4, R4, RZ, 0x1 ;  /* 0x0000000404048211 */ /* 0x000fe400078f08ff */
[----:B------:R-:W-:Y:S02]  /*12960*/  @!P1 LOP3.LUT R12, R12, 0xfffffffe, RZ, 0xc0, !PT ;  /* 0xfffffffe0c0c9812 */ /* 0x000fe400078ec0ff */
[----:B------:R-:W-:Y:S02]  /*12970*/  @!P0 LOP3.LUT R4, R4, 0xfffffffe, RZ, 0xc0, !PT ;  /* 0xfffffffe04048812 */ /* 0x000fe400078ec0ff */
[----:B------:R-:W-:Y:S01]  /*12980*/  ISETP.GE.AND P5, PT, R3, c[0x0][0x3c8], PT ;  /* 0x0000f20003007a0c */ /* 0x000fe20003fa6270 */
[----:B------:R-:W-:-:S04]  /*12990*/  @!P1 IMAD.WIDE R12, R12, 0x4, R8 ;  /* 0x000000040c0c9825 */ /* 0x000fc800078e0208 */
[----:B-1----:R-:W-:Y:S01]  /*129a0*/  @!P6 IMAD.WIDE R14, R6, 0x4, R8 ;  /* 0x00000004060ee825 */ /* 0x002fe200078e0208 */
[----:B------:R-:W-:-:S07]  /*129b0*/  IADD3 R6, R0, 0xf8, RZ ;  /* 0x000000f800067810 */ /* 0x000fce0007ffe0ff */
[----:B------:R-:W-:Y:S01]  /*129c0*/  @!P5 LEA.HI R3, R3, R3, RZ, 0x1 ;  /* 0x000000030303d211 */ /* 0x000fe200078f08ff */
[----:B------:R1:W-:Y:S03]  /*129d0*/  @!P6 ST.E.64 [R14.64], R84 ;  /* 0x000000540e00e985 */ /* 0x0003e6000c101b16 */
[----:B------:R-:W-:Y:S01]  /*129e0*/  @!P5 LOP3.LUT R3, R3, 0xfffffffe, RZ, 0xc0, !PT ;  /* 0xfffffffe0303d812 */ /* 0x000fe200078ec0ff */
[----:B-1----:R-:W-:-:S04]  /*129f0*/  @!P4 IMAD.WIDE R14, R11, 0x4, R8 ;  /* 0x000000040b0ec825 */ /* 0x002fc800078e0208 */
[--C-:B------:R-:W-:Y:S01]  /*12a00*/  @!P3 IMAD.WIDE R10, R10, 0x4, R8.reuse ;  /* 0x000000040a0ab825 */ /* 0x100fe200078e0208 */
[----:B------:R1:W-:Y:S04]  /*12a10*/  @!P4 ST.E.64 [R14.64], R88 ;  /* 0x000000580e00c985 */ /* 0x0003e8000c101b16 */
[----:B------:R3:W-:Y:S04]  /*12a20*/  @!P3 ST.E.64 [R10.64], R92 ;  /* 0x0000005c0a00b985 */ /* 0x0007e8000c101b16 */
[----:B------:R-:W-:Y:S04]  /*12a30*/  @!P2 ST.E.64 [R16.64], R96 ;  /* 0x000000601000a985 */ /* 0x000fe8000c101b16 */
[----:B------:R4:W-:Y:S01]  /*12a40*/  @!P1 ST.E.64 [R12.64], R100 ;  /* 0x000000640c009985 */ /* 0x0009e2000c101b16 */
[----:B-1----:R-:W-:-:S04]  /*12a50*/  @!P5 IMAD.WIDE R14, R3, 0x4, R8 ;  /* 0x00000004030ed825 */ /* 0x002fc800078e0208 */
[----:B---3--:R-:W-:Y:S01]  /*12a60*/  @!P0 IMAD.WIDE R10, R4, 0x4, R8 ;  /* 0x00000004040a8825 */ /* 0x008fe200078e0208 */
[----:B------:R-:W-:-:S04]  /*12a70*/  IADD3 R4, R0, 0xd8, RZ ;  /* 0x000000d800047810 */ /* 0x000fc80007ffe0ff */
[----:B------:R1:W-:Y:S01]  /*12a80*/  @!P0 ST.E.64 [R10.64], R104 ;  /* 0x000000680a008985 */ /* 0x0003e2000c101b16 */
[----:B------:R-:W-:Y:S02]  /*12a90*/  ISETP.GE.AND P4, PT, R4, c[0x0][0x3c8], PT ;  /* 0x0000f20004007a0c */ /* 0x000fe40003f86270 */
[----:B----4-:R-:W-:Y:S01]  /*12aa0*/  IADD3 R12, R0, 0xe0, RZ ;  /* 0x000000e0000c7810 */ /* 0x010fe20007ffe0ff */
[----:B------:R3:W-:Y:S01]  /*12ab0*/  @!P5 ST.E.64 [R14.64], R108 ;  /* 0x0000006c0e00d985 */ /* 0x0007e2000c101b16 */
[----:B------:R-:W-:Y:S02]  /*12ac0*/  ISETP.GE.AND P0, PT, R6, c[0x0][0x3c8], PT ;  /* 0x0000f20006007a0c */ /* 0x000fe40003f06270 */
[----:B------:R-:W-:-:S07]  /*12ad0*/  ISETP.GE.AND P3, PT, R12, c[0x0][0x3c8], PT ;  /* 0x0000f2000c007a0c */ /* 0x000fce0003f66270 */
[----:B------:R-:W-:-:S04]  /*12ae0*/  @!P4 LEA.HI R4, R4, R4, RZ, 0x1 ;  /* 0x000000040404c211 */ /* 0x000fc800078f08ff */
[----:B------:R-:W-:Y:S02]  /*12af0*/  @!P0 LEA.HI R6, R6, R6, RZ, 0x1 ;  /* 0x0000000606068211 */ /* 0x000fe400078f08ff */
[----:B------:R-:W-:Y:S02]  /*12b00*/  @!P3 LEA.HI R12, R12, R12, RZ, 0x1 ;  /* 0x0000000c0c0cb211 */ /* 0x000fe400078f08ff */
[----:B------:R-:W-:Y:S02]  /*12b10*/  @!P4 LOP3.LUT R4, R4, 0xfffffffe, RZ, 0xc0, !PT ;  /* 0xfffffffe0404c812 */ /* 0x000fe400078ec0ff */
[----:B------:R-:W-:Y:S02]  /*12b20*/  @!P3 LOP3.LUT R12, R12, 0xfffffffe, RZ, 0xc0, !PT ;  /* 0xfffffffe0c0cb812 */ /* 0x000fe400078ec0ff */
[----:B------:R-:W-:Y:S01]  /*12b30*/  @!P0 LOP3.LUT R6, R6, 0xfffffffe, RZ, 0xc0, !PT ;  /* 0xfffffffe06068812 */ /* 0x000fe200078ec0ff */
[----:B------:R-:W-:Y:S01]  /*12b40*/  @!P4 IMAD.WIDE R16, R4, 0x4, R8 ;  /* 0x000000040410c825 */ /* 0x000fe200078e0208 */
[----:B-1----:R-:W-:-:S02]  /*12b50*/  IADD3 R11, R0, 0xe8, RZ ;  /* 0x000000e8000b7810 */ /* 0x002fc40007ffe0ff */
[----:B------:R-:W-:Y:S01]  /*12b60*/  IADD3 R10, R0, 0xf0, RZ ;  /* 0x000000f0000a7810 */ /* 0x000fe20007ffe0ff */
[----:B------:R-:W-:Y:S01]  /*12b70*/  @!P3 IMAD.WIDE R12, R12, 0x4, R8 ;  /* 0x000000040c0cb825 */ /* 0x000fe200078e0208 */
[----:B------:R-:W-:Y:S01]  /*12b80*/  ISETP.GE.AND P2, PT, R11, c[0x0][0x3c8], PT ;  /* 0x0000f2000b007a0c */ /* 0x000fe20003f46270 */
[----:B------:R3:W-:Y:S01]  /*12b90*/  @!P4 ST.E.64 [R16.64], R112 ;  /* 0x000000701000c985 */ /* 0x0007e2000c101b16 */
[----:B------:R-:W-:-:S03]  /*12ba0*/  ISETP.GE.AND P1, PT, R10, c[0x0][0x3c8], PT ;  /* 0x0000f2000a007a0c */ /* 0x000fc60003f26270 */
[----:B------:R3:W-:Y:S08]  /*12bb0*/  @!P3 ST.E.64 [R12.64], R116 ;  /* 0x000000740c00b985 */ /* 0x0007f0000c101b16 */
[----:B------:R-:W-:Y:S02]  /*12bc0*/  @!P2 LEA.HI R11, R11, R11, RZ, 0x1 ;  /* 0x0000000b0b0ba211 */ /* 0x000fe400078f08ff */
[----:B------:R-:W-:-:S02]  /*12bd0*/  @!P1 LEA.HI R10, R10, R10, RZ, 0x1 ;  /* 0x0000000a0a0a9211 */ /* 0x000fc400078f08ff */
[----:B------:R-:W-:Y:S02]  /*12be0*/  @!P2 LOP3.LUT R11, R11, 0xfffffffe, RZ, 0xc0, !PT ;  /* 0xfffffffe0b0ba812 */ /* 0x000fe400078ec0ff */
[----:B------:R-:W-:-:S03]  /*12bf0*/  @!P1 LOP3.LUT R10, R10, 0xfffffffe, RZ, 0xc0, !PT ;  /* 0xfffffffe0a0a9812 */ /* 0x000fc600078ec0ff */
[----:B------:R-:W-:-:S04]  /*12c00*/  @!P2 IMAD.WIDE R18, R11, 0x4, R8 ;  /* 0x000000040b12a825 */ /* 0x000fc800078e0208 */
[--C-:B------:R-:W-:Y:S01]  /*12c10*/  @!P1 IMAD.WIDE R10, R10, 0x4, R8.reuse ;  /* 0x000000040a0a9825 */ /* 0x100fe200078e0208 */
[----:B------:R3:W-:Y:S03]  /*12c20*/  @!P2 ST.E.64 [R18.64], R120 ;  /* 0x000000781200a985 */ /* 0x0007e6000c101b16 */
[----:B------:R-:W-:Y:S01]  /*12c30*/  @!P0 IMAD.WIDE R8, R6, 0x4, R8 ;  /* 0x0000000406088825 */ /* 0x000fe200078e0208 */
[----:B------:R3:W-:Y:S04]  /*12c40*/  @!P1 ST.E.64 [R10.64], R124 ;  /* 0x0000007c0a009985 */ /* 0x0007e8000c101b16 */
[----:B------:R3:W-:Y:S02]  /*12c50*/  @!P0 ST.E.64 [R8.64], R128 ;  /* 0x0000008008008985 */ /* 0x0007e4000c101b16 */
.L_x_444:
[----:B------:R-:W-:Y:S05]  /*12c60*/  BSYNC B0 ;  /* 0x0000000000007941 */ /* 0x000fea0003800000 */
.L_x_443:
[----:B------:R-:W-:Y:S01]  /*12c70*/  ISETP.NE.AND P0, PT, R5, RZ, PT ;  /* 0x000000ff0500720c */ /* 0x000fe20003f05270 */
[----:B-1----:R-:W1:Y:S04]  /*12c80*/  SHFL.IDX PT, R7, R7, 0x1, 0x1c1f ;  /* 0x003c1f0007077f89 */ /* 0x002e6800000e0000 */
[----:B------:R4:W3:Y:S08]  /*12c90*/  SHFL.IDX PT, R6, R2, 0x1, 0x1c1f ;  /* 0x003c1f0002067f89 */ /* 0x0008f000000e0000 */
[----:B------:R-:W-:Y:S05]  /*12ca0*/  @P0 EXIT ;  /* 0x000000000000094d */ /* 0x000fea0003800000 */
[C---:B------:R-:W-:Y:S02]  /*12cb0*/  IADD3 R5, R0.reuse, 0x8, RZ ;  /* 0x0000000800057810 */ /* 0x040fe40007ffe0ff */
[----:B------:R-:W-:-:S02]  /*12cc0*/  IADD3 R4, R0, 0x10, RZ ;  /* 0x0000001000047810 */ /* 0x000fc40007ffe0ff */
[----:B------:R-:W-:Y:S02]  /*12cd0*/  ISETP.GE.AND P1, PT, R5, c[0x0][0x3c8], PT ;  /* 0x0000f20005007a0c */ /* 0x000fe40003f26270 */
[----:B------:R-:W-:Y:S02]  /*12ce0*/  ISETP.GE.AND P0, PT, R4, c[0x0][0x3c8], PT ;  /* 0x0000f20004007a0c */ /* 0x000fe40003f06270 */
[C---:B------:R-:W-:Y:S02]  /*12cf0*/  ISETP.GE.AND P2, PT, R0.reuse, c[0x0][0x3c8], PT ;  /* 0x0000f20000007a0c */ /* 0x040fe40003f46270 */
[C---:B------:R-:W-:Y:S02]  /*12d00*/  IADD3 R3, R0.reuse, 0x18, RZ ;  /* 0x0000001800037810 */ /* 0x040fe40007ffe0ff */
[----:B----4-:R-:W-:Y:S02]  /*12d10*/  IADD3 R2, R0, 0x20, RZ ;  /* 0x0000002000027810 */ /* 0x010fe40007ffe0ff */
[----:B------:R-:W-:-:S02]  /*12d20*/  ISETP.GE.AND P6, PT, R3, c[0x0][0x3c8], PT ;  /* 0x0000f20003007a0c */ /* 0x000fc40003fc6270 */
[----:B------:R-:W-:Y:S02]  /*12d30*/  ISETP.GE.AND P5, PT, R2, c[0x0][0x3c8], PT ;  /* 0x0000f20002007a0c */ /* 0x000fe40003fa6270 */
[----:B------:R-:W-:Y:S02]  /*12d40*/  @!P1 LEA.HI R5, R5, R5, RZ, 0x1 ;  /* 0x0000000505059211 */ /* 0x000fe400078f08ff */
[----:B------:R-:W-:Y:S01]  /*12d50*/  @!P0 LEA.HI R4, R4, R4, RZ, 0x1 ;  /* 0x0000000404048211 */ /* 0x000fe200078f08ff */
[--C-:B-1-3--:R-:W-:Y:S01]  /*12d60*/  @!P2 IMAD.WIDE R8, R0, 0x4, R6.reuse ;  /* 0x000000040008a825 */ /* 0x10afe200078e0206 */
[----:B------:R-:W-:Y:S02]  /*12d70*/  @!P1 LOP3.LUT R5, R5, 0xfffffffe, RZ, 0xc0, !PT ;  /* 0xfffffffe05059812 */ /* 0x000fe400078ec0ff */
[----:B------:R-:W-:Y:S02]  /*12d80*/  @!P0 LOP3.LUT R4, R4, 0xfffffffe, RZ, 0xc0, !PT ;  /* 0xfffffffe04048812 */ /* 0x000fe400078ec0ff */
[----:B------:R1:W-:Y:S01]  /*12d90*/  @!P2 ST.E.64 [R8.64], R134 ;  /* 0x000000860800a985 */ /* 0x0003e2000c101b16 */
[----:B------:R-:W-:Y:S01]  /*12da0*/  @!P1 IMAD.WIDE R10, R5, 0x4, R6 ;  /* 0x00000004050a9825 */ /* 0x000fe200078e0206 */
[----:B------:R-:W-:-:S02]  /*12db0*/  @!P6 LEA.HI R3, R3, R3, RZ, 0x1 ;  /* 0x000000030303e211 */ /* 0x000fc400078f08ff */
[----:B------:R-:W-:Y:S01]  /*12dc0*/  @!P5 LEA.HI R2, R2, R2, RZ, 0x1 ;  /* 0x000000020202d211 */ /* 0x000fe200078f08ff */
[--C-:B------:R-:W-:Y:S01]  /*12dd0*/  @!P0 IMAD.WIDE R4, R4, 0x4, R6.reuse ;  /* 0x0000000404048825 */ /* 0x100fe200078e0206 */
[----:B------:R3:W-:Y:S01]  /*12de0*/  @!P1 ST.E.64 [R10.64], R138 ;  /* 0x0000008a0a009985 */ /* 0x0007e2000c101b16 */
[----:B------:R-:W-:Y:S02]  /*12df0*/  @!P6 LOP3.LUT R3, R3, 0xfffffffe, RZ, 0xc0, !PT ;  /* 0xfffffffe0303e812 */ /* 0x000fe400078ec0ff */
[----:B------:R-:W-:Y:S01]  /*12e00*/  @!P5 LOP3.LUT R2, R2, 0xfffffffe, RZ, 0xc0, !PT ;  /* 0xfffffffe0202d812 */ /* 0x000fe200078ec0ff */
[----:B------:R4:W-:Y:S02]  /*12e10*/  @!P0 ST.E.64 [R4.64], R142 ;  /* 0x0000008e04008985 */ /* 0x0009e4000c101b16 */
[----:B------:R-:W-:Y:S01]  /*12e20*/  @!P6 IMAD.WIDE R12, R3, 0x4, R6 ;  /* 0x00000004030ce825 */ /* 0x000fe200078e0206 */
[----:B------:R-:W-:-:S03]  /*12e30*/  IADD3 R3, R0, 0x50, RZ ;  /* 0x0000005000037810 */ /* 0x000fc60007ffe0ff */
[----:B------:R-:W-:Y:S01]  /*12e40*/  @!P5 IMAD.WIDE R14, R2, 0x4, R6 ;  /* 0x00000004020ed825 */ /* 0x000fe200078e0206 */
[----:B------:R5:W-:Y:S01]  /*12e50*/  @!P6 ST.E.64 [R12.64], R146 ;  /* 0x000000920c00e985 */ /* 0x000be2000c101b16 */
[----:B------:R-:W-:Y:S02]  /*12e60*/  IADD3 R2, R0, 0x58, RZ ;  /* 0x0000005800027810 */ /* 0x000fe40007ffe0ff */
[----:B------:R-:W-:Y:S01]  /*12e70*/  ISETP.GE.AND P6, PT, R3, c[0x0][0x3c8], PT ;  /* 0x0000f20003007a0c */ /* 0x000fe20003fc6270 */
[----:B------:R2:W-:Y:S01]  /*12e80*/  @!P5 ST.E.64 [R14.64], R150 ;  /* 0x000000960e00d985 */ /* 0x0005e2000c101b16 */
[----:B------:R-:W-:Y:S02]  /*12e90*/  ISETP.GE.AND P5, PT, R2, c[0x0][0x3c8], PT ;  /* 0x0000f20002007a0c */ /* 0x000fe40003fa6270 */
[C---:B-1----:R-:W-:Y:S02]  /*12ea0*/  IADD3 R9, R0.reuse, 0x30, RZ ;  /* 0x0000003000097810 */ /* 0x042fe40007ffe0ff */
[----:B------:R-:W-:-:S02]  /*12eb0*/  IADD3 R8, R0, 0x38, RZ ;  /* 0x0000003800087810 */ /* 0x000fc40007ffe0ff */
[----:B------:R-:W-:Y:S02]  /*12ec0*/  ISETP.GE.AND P3, PT, R9, c[0x0][0x3c8], PT ;  /* 0x0000f20009007a0c */ /* 0x000fe40003f66270 */
[----:B---3--:R-:W-:Y:S02]  /*12ed0*/  IADD3 R10, R0, 0x28, RZ ;  /* 0x00000028000a7810 */ /* 0x008fe40007ffe0ff */
[----:B------:R-:W-:Y:S02]  /*12ee0*/  ISETP.GE.AND P2, PT, R8, c[0x0][0x3c8], PT ;  /* 0x0000f20008007a0c */ /* 0x000fe40003f46270 */
[C---:B----4-:R-:W-:Y:S02]  /*12ef0*/  IADD3 R5, R0.reuse, 0x40, RZ ;  /* 0x0000004000057810 */ /* 0x050fe40007ffe0ff */
[----:B------:R-:W-:Y:S02]  /*12f00*/  IADD3 R4, R0, 0x48, RZ ;  /* 0x0000004800047810 */ /* 0x000fe40007ffe0ff */
[----:B------:R-:W-:-:S02]  /*12f10*/  ISETP.GE.AND P4, PT, R10, c[0x0][0x3c8], PT ;  /* 0x0000f2000a007a0c */ /* 0x000fc40003f86270 */
[----:B------:R-:W-:Y:S02]  /*12f20*/  ISETP.GE.AND P1, PT, R5, c[0x0][0x3c8], PT ;  /* 0x0000f20005007a0c */ /* 0x000fe40003f26270 */
[----:B------:R-:W-:Y:S02]  /*12f30*/  ISETP.GE.AND P0, PT, R4, c[0x0][0x3c8], PT ;  /* 0x0000f20004007a0c */ /* 0x000fe40003f06270 */
[----:B------:R-:W-:Y:S02]  /*12f40*/  @!P3 LEA.HI R9, R9, R9, RZ, 0x1 ;  /* 0x000000090909b211 */ /* 0x000fe400078f08ff */
[----:B------:R-:W-:Y:S02]  /*12f50*/  @!P2 LEA.HI R8, R8, R8, RZ, 0x1 ;  /* 0x000000080808a211 */ /* 0x000fe400078f08ff */
[----:B------:R-:W-:Y:S02]  /*12f60*/  @!P3 LOP3.LUT R9, R9, 0xfffffffe, RZ, 0xc0, !PT ;  /* 0xfffffffe0909b812 */ /* 0x000fe400078ec0ff */
[----:B------:R-:W-:-:S02]  /*12f70*/  @!P2 LOP3.LUT R8, R8, 0xfffffffe, RZ, 0xc0, !PT ;  /* 0xfffffffe0808a812 */ /* 0x000fc400078ec0ff */
[----:B------:R-:W-:Y:S01]  /*12f80*/  @!P4 LEA.HI R10, R10, R10, RZ, 0x1 ;  /* 0x0000000a0a0ac211 */ /* 0x000fe200078f08ff */
[--C-:B-----5:R-:W-:Y:S01]  /*12f90*/  @!P3 IMAD.WIDE R12, R9, 0x4, R6.reuse ;  /* 0x00000004090cb825 */ /* 0x120fe200078e0206 */
[----:B------:R-:W-:Y:S02]  /*12fa0*/  @!P1 LEA.HI R5, R5, R5, RZ, 0x1 ;  /* 0x0000000505059211 */ /* 0x000fe400078f08ff */
[----:B------:R-:W-:Y:S01]  /*12fb0*/  @!P0 LEA.HI R4, R4, R4, RZ, 0x1 ;  /* 0x0000000404048211 */ /* 0x000fe200078f08ff */
[--C-:B------:R-:W-:Y:S01]  /*12fc0*/  @!P2 IMAD.WIDE R8, R8, 0x4, R6.reuse ;  /* 0x000000040808a825 */ /* 0x100fe200078e0206 */
[----:B------:R-:W-:Y:S02]  /*12fd0*/  @!P4 LOP3.LUT R10, R10, 0xfffffffe, RZ, 0xc0, !PT ;  /* 0xfffffffe0a0ac812 */ /* 0x000fe400078ec0ff */
[----:B------:R-:W-:Y:S02]  /*12fe0*/  @!P1 LOP3.LUT R5, R5, 0xfffffffe, RZ, 0xc0, !PT ;  /* 0xfffffffe05059812 */ /* 0x000fe400078ec0ff */
[----:B------:R-:W-:Y:S01]  /*12ff0*/  @!P0 LOP3.LUT R4, R4, 0xfffffffe, RZ, 0xc0, !PT ;  /* 0xfffffffe04048812 */ /* 0x000fe200078ec0ff */
[----:B------:R-:W-:Y:S01]  /*13000*/  @!P4 IMAD.WIDE R10, R10, 0x4, R6 ;  /* 0x000000040a0ac825 */ /* 0x000fe200078e0206 */
[----:B------:R-:W-:-:S02]  /*13010*/  @!P6 LEA.HI R3, R3, R3, RZ, 0x1 ;  /* 0x000000030303e211 */ /* 0x000fc400078f08ff */
[----:B------:R-:W-:Y:S01]  /*13020*/  @!P5 LEA.HI R2, R2, R2, RZ, 0x1 ;  /* 0x000000020202d211 */ /* 0x000fe200078f08ff */
[--C-:B--2---:R-:W-:Y:S01]  /*13030*/  @!P1 IMAD.WIDE R14, R5, 0x4, R6.reuse ;  /* 0x00000004050e9825 */ /* 0x104fe200078e0206 */
[----:B------:R1:W-:Y:S01]  /*13040*/  @!P4 ST.E.64 [R10.64], R154 ;  /* 0x0000009a0a00c985 */ /* 0x0003e2000c101b16 */
[----:B------:R-:W-:Y:S02]  /*13050*/  @!P6 LOP3.LUT R3, R3, 0xfffffffe, RZ, 0xc0, !PT ;  /* 0xfffffffe0303e812 */ /* 0x000fe400078ec0ff */
[----:B------:R-:W-:Y:S01]  /*13060*/  @!P0 IMAD.WIDE R4, R4, 0x4, R6 ;  /* 0x0000000404048825 */ /* 0x000fe200078e0206 */
[----:B------:R2:W-:Y:S01]  /*13070*/  @!P3 ST.E.64 [R12.64], R30 ;  /* 0x0000001e0c00b985 */ /* 0x0005e2000c101b16 */
[----:B------:R-:W-:-:S03]  /*13080*/  @!P5 LOP3.LUT R2, R2, 0xfffffffe, RZ, 0xc0, !PT ;  /* 0xfffffffe0202d812 */ /* 0x000fc600078ec0ff */
[----:B------:R3:W-:Y:S04]  /*13090*/  @!P2 ST.E.64 [R8.64], R34 ;  /* 0x000000220800a985 */ /* 0x0007e8000c101b16 */
[----:B------:R4:W-:Y:S04]  /*130a0*/  @!P1 ST.E.64 [R14.64], R38 ;  /* 0x000000260e009985 */ /* 0x0009e8000c101b16 */
[----:B------:R5:W-:Y:S01]  /*130b0*/  @!P0 ST.E.64 [R4.64], R42 ;  /* 0x0000002a04008985 */ /* 0x000be2000c101b16 */
[----:B-1----:R-:W-:-:S04]  /*130c0*/  IADD3 R10, R0, 0x60, RZ ;  /* 0x00000060000a7810 */ /* 0x002fc80007ffe0ff */
[----:B------:R-:W-:Y:S01]  /*130d0*/  ISETP.GE.AND P4, PT, R10, c[0x0][0x3c8], PT ;  /* 0x0000f2000a007a0c */ /* 0x000fe20003f86270 */
[--C-:B--2---:R-:W-:Y:S01]  /*130e0*/  @!P6 IMAD.WIDE R12, R3, 0x4, R6.reuse ;  /* 0x00000004030ce825 */ /* 0x104fe200078e0206 */
[C---:B------:R-:W-:Y:S02]  /*130f0*/  IADD3 R3, R0.reuse, 0x88, RZ ;  /* 0x0000008800037810 */ /* 0x040fe40007ffe0ff */
[C---:B---3--:R-:W-:Y:S02]  /*13100*/  IADD3 R9, R0.reuse, 0x68, RZ ;  /* 0x0000006800097810 */ /* 0x048fe40007ffe0ff */
[----:B------:R-:W-:Y:S01]  /*13110*/  IADD3 R8, R0, 0x70, RZ ;  /* 0x0000007000087810 */ /* 0x000fe20007ffe0ff */
[----:B------:R1:W-:Y:S01]  /*13120*/  @!P6 ST.E.64 [R12.64], R46 ;  /* 0x0000002e0c00e985 */ /* 0x0003e2000c101b16 */
[----:B------:R-:W-:Y:S01]  /*13130*/  ISETP.GE.AND P3, PT, R9, c[0x0][0x3c8], PT ;  /* 0x0000f20009007a0c */ /* 0x000fe20003f66270 */
[----:B----4-:R-:W-:Y:S01]  /*13140*/  @!P5 IMAD.WIDE R14, R2, 0x4, R6 ;  /* 0x00000004020ed825 */ /* 0x010fe200078e0206 */
[----:B------:R-:W-:-:S02]  /*13150*/  ISETP.GE.AND P2, PT, R8, c[0x0][0x3c8], PT ;  /* 0x0000f20008007a0c */ /* 0x000fc40003f46270 */
[C---:B-----5:R-:W-:Y:S02]  /*13160*/  IADD3 R5, R0.reuse, 0x78, RZ ;  /* 0x0000007800057810 */ /* 0x060fe40007ffe0ff */
[----:B------:R-:W-:Y:S01]  /*13170*/  IADD3 R4, R0, 0x80, RZ ;  /* 0x0000008000047810 */ /* 0x000fe20007ffe0ff */
[----:B------:R2:W-:Y:S01]  /*13180*/  @!P5 ST.E.64 [R14.64], R50 ;  /* 0x000000320e00d985 */ /* 0x0005e2000c101b16 */
[----:B------:R-:W-:Y:S02]  /*13190*/  ISETP.GE.AND P1, PT, R5, c[0x0][0x3c8], PT ;  /* 0x0000f20005007a0c */ /* 0x000fe40003f26270 */
[----:B------:R-:W-:Y:S02]  /*131a0*/  ISETP.GE.AND P0, PT, R4, c[0x0][0x3c8], PT ;  /* 0x0000f20004007a0c */ /* 0x000fe40003f06270 */
[----:B------:R-:W-:Y:S02]  /*131b0*/  @!P4 LEA.HI R10, R10, R10, RZ, 0x1 ;  /* 0x0000000a0a0ac211 */ /* 0x000fe400078f08ff */
[----:B------:R-:W-:-:S02]  /*131c0*/  @!P3 LEA.HI R9, R9, R9, RZ, 0x1 ;  /* 0x000000090909b211 */ /* 0x000fc400078f08ff */
[----:B------:R-:W-:Y:S02]  /*131d0*/  @!P2 LEA.HI R8, R8, R8, RZ, 0x1 ;  /* 0x000000080808a211 */ /* 0x000fe400078f08ff */
[----:B------:R-:W-:Y:S02]  /*131e0*/  @!P4 LOP3.LUT R10, R10, 0xfffffffe, RZ, 0xc0, !PT ;  /* 0xfffffffe0a0ac812 */ /* 0x000fe400078ec0ff */
[----:B------:R-:W-:Y:S02]  /*131f0*/  @!P3 LOP3.LUT R9, R9, 0xfffffffe, RZ, 0xc0, !PT ;  /* 0xfffffffe0909b812 */ /* 0x000fe400078ec0ff */
[----:B------:R-:W-:Y:S01]  /*13200*/  @!P1 LEA.HI R5, R5, R5, RZ, 0x1 ;  /* 0x0000000505059211 */ /* 0x000fe200078f08ff */
[----:B------:R-:W-:Y:S01]  /*13210*/  @!P4 IMAD.WIDE R10, R10, 0x4, R6 ;  /* 0x000000040a0ac825 */ /* 0x000fe200078e0206 */
[----:B------:R-:W-:Y:S02]  /*13220*/  @!P0 LEA.HI R4, R4, R4, RZ, 0x1 ;  /* 0x0000000404048211 */ /* 0x000fe400078f08ff */
[----:B------:R-:W-:-:S02]  /*13230*/  @!P2 LOP3.LUT R8, R8, 0xfffffffe, RZ, 0xc0, !PT ;  /* 0xfffffffe0808a812 */ /* 0x000fc400078ec0ff */
[----:B------:R-:W-:Y:S01]  /*13240*/  @!P1 LOP3.LUT R5, R5, 0xfffffffe, RZ, 0xc0, !PT ;  /* 0xfffffffe05059812 */ /* 0x000fe200078ec0ff */
[--C-:B-1----:R-:W-:Y:S01]  /*13250*/  @!P3 IMAD.WIDE R12, R9, 0x4, R6.reuse ;  /* 0x00000004090cb825 */ /* 0x102fe200078e0206 */
[----:B------:R-:W-:Y:S01]  /*13260*/  @!P0 LOP3.LUT R4, R4, 0xfffffffe, RZ, 0xc0, !PT ;  /* 0xfffffffe04048812 */ /* 0x000fe200078ec0ff */
[----:B------:R1:W-:Y:S01]  /*13270*/  @!P4 ST.E.64 [R10.64], R54 ;  /* 0x000000360a00c985 */ /* 0x0003e2000c101b16 */
[----:B------:R-:W-:Y:S01]  /*13280*/  IADD3 R2, R0, 0x90, RZ ;  /* 0x0000009000027810 */ /* 0x000fe20007ffe0ff */
[--C-:B------:R-:W-:Y:S01]  /*13290*/  @!P2 IMAD.WIDE R8, R8, 0x4, R6.reuse ;  /* 0x000000040808a825 */ /* 0x100fe200078e0206 */
[----:B------:R-:W-:Y:S01]  /*132a0*/  ISETP.GE.AND P6, PT, R3, c[0x0][0x3c8], PT ;  /* 0x0000f20003007a0c */ /* 0x000fe20003fc6270 */
[----:B------:R3:W-:Y:S01]  /*132b0*/  @!P3 ST.E.64 [R12.64], R58 ;  /* 0x0000003a0c00b985 */ /* 0x0007e2000c101b16 */
[----:B------:R-:W-:Y:S01]  /*132c0*/  ISETP.GE.AND P5, PT, R2, c[0x0][0x3c8], PT ;  /* 0x0000f20002007a0c */ /* 0x000fe20003fa6270 */
[--C-:B--2---:R-:W-:Y:S02]  /*132d0*/  @!P1 IMAD.WIDE R14, R5, 0x4, R6.reuse ;  /* 0x00000004050e9825 */ /* 0x104fe400078e0206 */
[----:B------:R2:W-:Y:S02]  /*132e0*/  @!P2 ST.E.64 [R8.64], R62 ;  /* 0x0000003e0800a985 */ /* 0x0005e4000c101b16 */
[----:B------:R-:W-:-:S02]  /*132f0*/  @!P0 IMAD.WIDE R4, R4, 0x4, R6 ;  /* 0x0000000404048825 */ /* 0x000fc400078e0206 */
[----:B------:R4:W-:Y:S04]  /*13300*/  @!P1 ST.E.64 [R14.64], R66 ;  /* 0x000000420e009985 */ /* 0x0009e8000c101b16 */
[----:B------:R5:W-:Y:S01]  /*13310*/  @!P0 ST.E.64 [R4.64], R70 ;  /* 0x0000004604008985 */ /* 0x000be2000c101b16 */
[----:B------:R-:W-:Y:S02]  /*13320*/  @!P6 LEA.HI R3, R3, R3, RZ, 0x1 ;  /* 0x000000030303e211 */ /* 0x000fe400078f08ff */
[----:B------:R-:W-:Y:S02]  /*13330*/  @!P5 LEA.HI R2, R2, R2, RZ, 0x1 ;  /* 0x000000020202d211 */ /* 0x000fe400078f08ff */
[----:B------:R-:W-:Y:S02]  /*13340*/  @!P6 LOP3.LUT R3, R3, 0xfffffffe, RZ, 0xc0, !PT ;  /* 0xfffffffe0303e812 */ /* 0x000fe400078ec0ff */
[----:B------:R-:W-:-:S02]  /*13350*/  @!P5 LOP3.LUT R2, R2, 0xfffffffe, RZ, 0xc0, !PT ;  /* 0xfffffffe0202d812 */ /* 0x000fc400078ec0ff */
[----:B-1----:R-:W-:-:S04]  /*13360*/  IADD3 R10, R0, 0x98, RZ ;  /* 0x00000098000a7810 */ /* 0x002fc80007ffe0ff */
[----:B------:R-:W-:Y:S01]  /*13370*/  ISETP.GE.AND P4, PT, R10, c[0x0][0x3c8], PT ;  /* 0x0000f2000a007a0c */ /* 0x000fe20003f86270 */
[--C-:B---3--:R-:W-:Y:S01]  /*13380*/  @!P6 IMAD.WIDE R12, R3, 0x4, R6.reuse ;  /* 0x00000004030ce825 */ /* 0x108fe200078e0206 */
[C---:B------:R-:W-:Y:S02]  /*13390*/  IADD3 R3, R0.reuse, 0xc0, RZ ;  /* 0x000000c000037810 */ /* 0x040fe40007ffe0ff */
[C---:B--2---:R-:W-:Y:S02]  /*133a0*/  IADD3 R9, R0.reuse, 0xa0, RZ ;  /* 0x000000a000097810 */ /* 0x044fe40007ffe0ff */
        /* <DEDUP_REMOVED lines=31> */
[----:B------:R-:W-:Y:S04]  /*135a0*/  @!P1 ST.E.64 [R14.64], R94 ;  /* 0x0000005e0e009985 */ /* 0x000fe8000c101b16 */
[----:B------:R4:W-:Y:S01]  /*135b0*/  @!P0 ST.E.64 [R4.64], R98 ;  /* 0x0000006204008985 */ /* 0x0009e2000c101b16 */
[----:B------:R-:W-:Y:S02]  /*135c0*/  @!P6 LEA.HI R3, R3, R3, RZ, 0x1 ;  /* 0x000000030303e211 */ /* 0x000fe400078f08ff */
[----:B------:R-:W-:Y:S02]  /*135d0*/  @!P5 LEA.HI R2, R2, R2, RZ, 0x1 ;  /* 0x000000020202d211 */ /* 0x000fe400078f08ff */
[----:B------:R-:W-:Y:S02]  /*135e0*/  @!P6 LOP3.LUT R3, R3, 0xfffffffe, RZ, 0xc0, !PT ;  /* 0xfffffffe0303e812 */ /* 0x000fe400078ec0ff */
[----:B------:R-:W-:-:S02]  /*135f0*/  @!P5 LOP3.LUT R2, R2, 0xfffffffe, RZ, 0xc0, !PT ;  /* 0xfffffffe0202d812 */ /* 0x000fc400078ec0ff */
[----:B-1----:R-:W-:-:S04]  /*13600*/  IADD3 R10, R0, 0xd0, RZ ;  /* 0x000000d0000a7810 */ /* 0x002fc80007ffe0ff */
[----:B------:R-:W-:Y:S01]  /*13610*/  ISETP.GE.AND P4, PT, R10, c[0x0][0x3c8], PT ;  /* 0x0000f2000a007a0c */ /* 0x000fe20003f86270 */
[----:B---3--:R-:W-:Y:S01]  /*13620*/  @!P6 IMAD.WIDE R12, R3, 0x4, R6 ;  /* 0x00000004030ce825 */ /* 0x008fe200078e0206 */
[----:B--2---:R-:W-:-:S03]  /*13630*/  IADD3 R9, R0, 0xd8, RZ ;  /* 0x000000d800097810 */ /* 0x004fc60007ffe0ff */
[----:B------:R-:W-:Y:S01]  /*13640*/  @!P5 IMAD.WIDE R2, R2, 0x4, R6 ;  /* 0x000000040202d825 */ /* 0x000fe200078e0206 */
[----:B------:R-:W-:Y:S01]  /*13650*/  IADD3 R8, R0, 0xe0, RZ ;  /* 0x000000e000087810 */ /* 0x000fe20007ffe0ff */
[----:B------:R-:W-:Y:S01]  /*13660*/  @!P6 ST.E.64 [R12.64], R102 ;  /* 0x000000660c00e985 */ /* 0x000fe2000c101b16 */
[----:B------:R-:W-:Y:S02]  /*13670*/  ISETP.GE.AND P3, PT, R9, c[0x0][0x3c8], PT ;  /* 0x0000f20009007a0c */ /* 0x000fe40003f66270 */
[----:B------:R-:W-:Y:S01]  /*13680*/  ISETP.GE.AND P2, PT, R8, c[0x0][0x3c8], PT ;  /* 0x0000f20008007a0c */ /* 0x000fe20003f46270 */
[----:B------:R1:W-:Y:S01]  /*13690*/  @!P5 ST.E.64 [R2.64], R106 ;  /* 0x0000006a0200d985 */ /* 0x0003e2000c101b16 */
[C---:B----4-:R-:W-:Y:S02]  /*136a0*/  IADD3 R5, R0.reuse, 0xe8, RZ ;  /* 0x000000e800057810 */ /* 0x050fe40007ffe0ff */
[----:B------:R-:W-:Y:S02]  /*136b0*/  IADD3 R4, R0, 0xf0, RZ ;  /* 0x000000f000047810 */ /* 0x000fe40007ffe0ff */
[----:B------:R-:W-:-:S02]  /*136c0*/  ISETP.GE.AND P1, PT, R5, c[0x0][0x3c8], PT ;  /* 0x0000f20005007a0c */ /* 0x000fc40003f26270 */
[----:B------:R-:W-:Y:S02]  /*136d0*/  ISETP.GE.AND P0, PT, R4, c[0x0][0x3c8], PT ;  /* 0x0000f20004007a0c */ /* 0x000fe40003f06270 */
[----:B------:R-:W-:Y:S02]  /*136e0*/  @!P4 LEA.HI R10, R10, R10, RZ, 0x1 ;  /* 0x0000000a0a0ac211 */ /* 0x000fe400078f08ff */
[----:B------:R-:W-:Y:S02]  /*136f0*/  @!P3 LEA.HI R9, R9, R9, RZ, 0x1 ;  /* 0x000000090909b211 */ /* 0x000fe400078f08ff */
[----:B------:R-:W-:Y:S02]  /*13700*/  @!P2 LEA.HI R8, R8, R8, RZ, 0x1 ;  /* 0x000000080808a211 */ /* 0x000fe400078f08ff */
[----:B------:R-:W-:Y:S02]  /*13710*/  @!P4 LOP3.LUT R10, R10, 0xfffffffe, RZ, 0xc0, !PT ;  /* 0xfffffffe0a0ac812 */ /* 0x000fe400078ec0ff */
[----:B------:R-:W-:-:S02]  /*13720*/  @!P3 LOP3.LUT R9, R9, 0xfffffffe, RZ, 0xc0, !PT ;  /* 0xfffffffe0909b812 */ /* 0x000fc400078ec0ff */
[----:B------:R-:W-:Y:S01]  /*13730*/  @!P1 LEA.HI R5, R5, R5, RZ, 0x1 ;  /* 0x0000000505059211 */ /* 0x000fe200078f08ff */
[--C-:B------:R-:W-:Y:S01]  /*13740*/  @!P4 IMAD.WIDE R10, R10, 0x4, R6.reuse ;  /* 0x000000040a0ac825 */ /* 0x100fe200078e0206 */
[----:B------:R-:W-:Y:S02]  /*13750*/  @!P0 LEA.HI R4, R4, R4, RZ, 0x1 ;  /* 0x0000000404048211 */ /* 0x000fe400078f08ff */
[----:B------:R-:W-:Y:S02]  /*13760*/  @!P2 LOP3.LUT R8, R8, 0xfffffffe, RZ, 0xc0, !PT ;  /* 0xfffffffe0808a812 */ /* 0x000fe400078ec0ff */
[----:B------:R-:W-:Y:S01]  /*13770*/  @!P1 LOP3.LUT R5, R5, 0xfffffffe, RZ, 0xc0, !PT ;  /* 0xfffffffe05059812 */ /* 0x000fe200078ec0ff */
[----:B------:R2:W-:Y:S01]  /*13780*/  @!P4 ST.E.64 [R10.64], R110 ;  /* 0x0000006e0a00c985 */ /* 0x0005e2000c101b16 */
[----:B------:R-:W-:Y:S01]  /*13790*/  @!P0 LOP3.LUT R4, R4, 0xfffffffe, RZ, 0xc0, !PT ;  /* 0xfffffffe04048812 */ /* 0x000fe200078ec0ff */
[----:B-1----:R-:W-:Y:S01]  /*137a0*/  @!P3 IMAD.WIDE R2, R9, 0x4, R6 ;  /* 0x000000040902b825 */ /* 0x002fe200078e0206 */
[----:B------:R-:W-:-:S03]  /*137b0*/  IADD3 R0, R0, 0xf8, RZ ;  /* 0x000000f800007810 */ /* 0x000fc60007ffe0ff */
        /* <DEDUP_REMOVED lines=14> */
.L_x_442:
[----:B------:R-:W3:Y:S02]  /*138a0*/  S2R R3, SR_TID.X ;  /* 0x0000000000037919 */ /* 0x000ee40000002100 */
[----:B---3--:R-:W-:-:S13]  /*138b0*/  ISETP.GT.AND P0, PT, R3, 0x7f, PT ;  /* 0x0000007f0300780c */ /* 0x008fda0003f04270 */
[----:B------:R-:W-:Y:S05]  /*138c0*/  @P0 EXIT ;  /* 0x000000000000094d */ /* 0x000fea0003800000 */
[----:B------:R-:W3:Y:S01]  /*138d0*/  S2R R7, SR_CTAID.X ;  /* 0x0000000000077919 */ /* 0x000ee20000002500 */
[----:B------:R-:W-:-:S05]  /*138e0*/  MOV R0, c[0x0][0x4e8] ;  /* 0x00013a0000007a02 */ /* 0x000fca0000000f00 */
[----:B-1----:R-:W-:Y:S01]  /*138f0*/  IMAD R2, R0, c[0x0][0x388], RZ ;  /* 0x0000e20000027a24 */ /* 0x002fe200078e02ff */
[----:B---3--:R-:W-:-:S04]  /*13900*/  LEA R7, R7, R3, 0x7 ;  /* 0x0000000307077211 */ /* 0x008fc800078e38ff */
[----:B------:R-:W-:-:S13]  /*13910*/  ISETP.GE.AND P0, PT, R7, R2, PT ;  /* 0x000000020700720c */ /* 0x000fda0003f06270 */
[----:B------:R-:W-:Y:S05]  /*13920*/  @P0 EXIT ;  /* 0x000000000000094d */ /* 0x000fea0003800000 */
[----:B------:R-:W1:Y:S01]  /*13930*/  S2R R4, SR_CTAID.Z ;  /* 0x0000000000047919 */ /* 0x000e620000002700 */
[----:B------:R-:W-:Y:S01]  /*13940*/  USHF.R.S32.HI UR6, URZ, 0x1f, UR11 ;  /* 0x0000001f3f067899 */ /* 0x000fe2000801140b */
[----:B------:R-:W-:Y:S01]  /*13950*/  ISETP.NE.AND P0, PT, R0, 0x1, PT ;  /* 0x000000010000780c */ /* 0x000fe20003f05270 */
[----:B------:R-:W-:Y:S01]  /*13960*/  ULDC.64 UR4, c[0x0][0x4d0] ;  /* 0x0001340000047ab9 */ /* 0x000fe20000000a00 */
[----:B------:R-:W3:Y:S01]  /*13970*/  S2R R3, SR_CTAID.Y ;  /* 0x0000000000037919 */ /* 0x000ee20000002600 */
        /* <DEDUP_REMOVED lines=14> */
[----:B---3--:R-:W-:Y:S02]  /*13a60*/  IMAD R2, R2, c[0x0][0x550], R3 ;  /* 0x0001540002027a24 */ /* 0x008fe400078e0203 */
[----:B------:R-:W-:Y:S01]  /*13a70*/  IMAD R0, R4, c[0x0][0x4dc], R0 ;  /* 0x0001370004007a24 */ /* 0x000fe200078e0200 */
[----:B------:R-:W-:Y:S02]  /*13a80*/  IADD3 R4, -R6, RZ, RZ ;  /* 0x000000ff06047210 */ /* 0x000fe40007ffe1ff */
[----:B------:R-:W-:Y:S01]  /*13a90*/  SHF.R.S32.HI R3, RZ, 0x1f, R2 ;  /* 0x0000001fff037819 */ /* 0x000fe20000011402 */
[----:B------:R-:W-:Y:S01]  /*13aa0*/  IMAD.IADD R9, R0, 0x1, R9 ;  /* 0x0000000100097824 */ /* 0x000fe200078e0209 */
[----:B------:R-:W-:Y:S01]  /*13ab0*/  SHF.R.S32.HI R0, RZ, 0x1f, R6 ;  /* 0x0000001fff007819 */ /* 0x000fe20000011406 */
[----:B------:R-:W-:-:S02]  /*13ac0*/  IMAD R4, R4, c[0x0][0x4e8], R7 ;  /* 0x00013a0004047a24 */ /* 0x000fc400078e0207 */
[----:B------:R-:W-:Y:S02]  /*13ad0*/  IMAD R3, R3, c[0x0][0x4e0], RZ ;  /* 0x0001380003037a24 */ /* 0x000fe400078e02ff */
[----:B------:R-:W-:-:S04]  /*13ae0*/  IMAD.WIDE.U32 R8, R2, c[0x0][0x4e0], R8 ;  /* 0x0001380002087a25 */ /* 0x000fc800078e0008 */
[----:B------:R-:W-:Y:S01]  /*13af0*/  IMAD R3, R2, c[0x0][0x4e4], R3 ;  /* 0x0001390002037a24 */ /* 0x000fe200078e0203 */
[----:B------:R-:W-:Y:S02]  /*13b00*/  SHF.R.S32.HI R2, RZ, 0x1f, R4 ;  /* 0x0000001fff027819 */ /* 0x000fe40000011404 */
[----:B------:R-:W-:-:S03]  /*13b10*/  IADD3 R6, P0, R6, R8, RZ ;  /* 0x0000000806067210 */ /* 0x000fc60007f1e0ff */
[----:B------:R-:W-:Y:S01]  /*13b20*/  IMAD R2, R2, c[0x0][0x4c8], RZ ;  /* 0x0001320002027a24 */ /* 0x000fe200078e02ff */
[----:B------:R-:W-:Y:S02]  /*13b30*/  IADD3.X R7, R0, R9, R3, P0, !PT ;  /* 0x0000000900077210 */ /* 0x000fe400007fe403 */
[----:B------:R-:W-:Y:S01]  /*13b40*/  MOV R0, 0xff800000 ;  /* 0xff80000000007802 */ /* 0x000fe20000000f00 */
[C---:B------:R-:W-:Y:S02]  /*13b50*/  IMAD R2, R4.reuse, c[0x0][0x4cc], R2 ;  /* 0x0001330004027a24 */ /* 0x040fe400078e0202 */
[----:B------:R-:W-:-:S05]  /*13b60*/  IMAD.WIDE.U32 R6, R4, c[0x0][0x4c8], R6 ;  /* 0x0001320004067a25 */ /* 0x000fca00078e0006 */
[----:B------:R-:W-:Y:S02]  /*13b70*/  IADD3 R2, R7, R2, RZ ;  /* 0x0000000207027210 */ /* 0x000fe40007ffe0ff */
[----:B------:R-:W-:-:S04]  /*13b80*/  LEA R4, P0, R6, c[0x0][0x4a8], 0x2 ;  /* 0x00012a0006047a11 */ /* 0x000fc800078010ff */
[----:B------:R-:W-:-:S05]  /*13b90*/  LEA.HI.X R5, R6, c[0x0][0x4ac], R2, 0x2, P0 ;  /* 0x00012b0006057a11 */ /* 0x000fca00000f1402 */
[----:B------:R-:W-:Y:S01]  /*13ba0*/  STG.E [R4.64], R0 ;  /* 0x0000000004007986 */ /* 0x000fe2000c101916 */
[----:B------:R-:W-:Y:S05]  /*13bb0*/  EXIT ;  /* 0x000000000000794d */ /* 0x000fea0003800000 */
.L_x_389:
[----:B------:R-:W-:Y:S01]  /*13bc0*/  IMAD.MOV.U32 R15, RZ, RZ, R11 ;  /* 0x000000ffff0f7224 */ /* 0x000fe200078e000b */
[----:B------:R-:W-:Y:S01]  /*13bd0*/  MOV R14, 0x1 ;  /* 0x00000001000e7802 */ /* 0x000fe20000000f00 */
[----:B---3--:R-:W-:Y:S01]  /*13be0*/  IMAD.MOV.U32 R13, RZ, RZ, 0x181f ;  /* 0x0000181fff0d7424 */ /* 0x008fe200078e00ff */
[----:B------:R-:W-:Y:S02]  /*13bf0*/  MOV R12, 0x13c10 ;  /* 0x00013c10000c7802 */ /* 0x000fe40000000f00 */
[----:B------:R-:W-:Y:S05]  /*13c00*/  CALL.REL.NOINC `($__internal_8_$__cuda_sm70_shflsync_idx_p) ;  /* 0x0000029000007944 */ /* 0x000fea0003c00000 */
[----:B------:R-:W-:Y:S01]  /*13c10*/  IMAD.MOV.U32 R11, RZ, RZ, R13 ;  /* 0x000000ffff0b7224 */ /* 0x000fe200078e000d */
[----:B------:R-:W-:Y:S01]  /*13c20*/  MOV R14, 0x1 ;  /* 0x00000001000e7802 */ /* 0x000fe20000000f00 */
[----:B------:R-:W-:Y:S01]  /*13c30*/  IMAD.MOV.U32 R15, RZ, RZ, R8 ;  /* 0x000000ffff0f7224 */ /* 0x000fe200078e0008 */
[----:B------:R-:W-:Y:S02]  /*13c40*/  MOV R13, 0x181f ;  /* 0x0000181f000d7802 */ /* 0x000fe40000000f00 */
[----:B------:R-:W-:Y:S02]  /*13c50*/  MOV R12, 0x13c70 ;  /* 0x00013c70000c7802 */ /* 0x000fe40000000f00 */
[----:B-1---5:R-:W-:Y:S05]  /*13c60*/  CALL.REL.NOINC `($__internal_8_$__cuda_sm70_shflsync_idx_p) ;  /* 0x0000023000007944 */ /* 0x022fea0003c00000 */
[----:B------:R-:W-:Y:S01]  /*13c70*/  MOV R8, R13 ;  /* 0x0000000d00087202 */ /* 0x000fe20000000f00 */
[----:B-1---5:R-:W-:Y:S05]  /*13c80*/  BRA `(.L_x_445) ;  /* 0xfffee93000007947 */ /* 0x022fea000383ffff */
.L_x_408:
[----:B--2---:R-:W-:Y:S01]  /*13c90*/  MOV R13, 0x181f ;  /* 0x0000181f000d7802 */ /* 0x004fe20000000f00 */
[----:B------:R-:W-:Y:S01]  /*13ca0*/  IMAD.MOV.U32 R14, RZ, RZ, 0x1 ;  /* 0x00000001ff0e7424 */ /* 0x000fe200078e00ff */
[----:B------:R-:W-:Y:S02]  /*13cb0*/  MOV R12, 0x13cd0 ;  /* 0x00013cd0000c7802 */ /* 0x000fe40000000f00 */
[----:B-1----:R-:W-:Y:S05]  /*13cc0*/  CALL.REL.NOINC `($__internal_8_$__cuda_sm70_shflsync_idx_p) ;  /* 0x000001d000007944 */ /* 0x002fea0003c00000 */
[----:B------:R-:W-:Y:S01]  /*13cd0*/  MOV R14, 0x1 ;  /* 0x00000001000e7802 */ /* 0x000fe20000000f00 */
[----:B------:R-:W-:Y:S01]  /*13ce0*/  IMAD.MOV.U32 R7, RZ, RZ, R13 ;  /* 0x000000ffff077224 */ /* 0x000fe200078e000d */
[----:B------:R-:W-:Y:S01]  /*13cf0*/  MOV R13, 0x181f ;  /* 0x0000181f000d7802 */ /* 0x000fe20000000f00 */
[----:B-----5:R-:W-:Y:S01]  /*13d00*/  IMAD.MOV.U32 R15, RZ, RZ, R0 ;  /* 0x000000ffff0f7224 */ /* 0x020fe200078e0000 */
[----:B------:R-:W-:Y:S02]  /*13d10*/  MOV R12, 0x13d30 ;  /* 0x00013d30000c7802 */ /* 0x000fe40000000f00 */
[----:B-1----:R-:W-:Y:S05]  /*13d20*/  CALL.REL.NOINC `($__internal_8_$__cuda_sm70_shflsync_idx_p) ;  /* 0x0000017000007944 */ /* 0x002fea0003c00000 */
[----:B-1---5:R-:W-:-:S05]  /*13d30*/  BRA `(.L_x_446) ;  /* 0xffff24b000007947 */ /* 0x022fca000383ffff */
.L_x_425:
[----:B--2---:R-:W-:Y:S01]  /*13d40*/  MOV R13, 0x181f ;  /* 0x0000181f000d7802 */ /* 0x004fe20000000f00 */
[----:B------:R-:W-:Y:S01]  /*13d50*/  IMAD.MOV.U32 R14, RZ, RZ, 0x1 ;  /* 0x00000001ff0e7424 */ /* 0x000fe200078e00ff */
[----:B------:R-:W-:Y:S02]  /*13d60*/  MOV R12, 0x13d80 ;  /* 0x00013d80000c7802 */ /* 0x000fe40000000f00 */
[----:B-1----:R-:W-:Y:S05]  /*13d70*/  CALL.REL.NOINC `($__internal_8_$__cuda_sm70_shflsync_idx_p) ;  /* 0x0000012000007944 */ /* 0x002fea0003c00000 */
[----:B------:R-:W-:Y:S01]  /*13d80*/  MOV R14, 0x1 ;  /* 0x00000001000e7802 */ /* 0x000fe20000000f00 */
[----:B------:R-:W-:Y:S01]  /*13d90*/  IMAD.MOV.U32 R21, RZ, RZ, R13 ;  /* 0x000000ffff157224 */ /* 0x000fe200078e000d */
[----:B------:R-:W-:Y:S01]  /*13da0*/  MOV R13, 0x181f ;  /* 0x0000181f000d7802 */ /* 0x000fe20000000f00 */
[----:B------:R-:W-:Y:S01]  /*13db0*/  IMAD.MOV.U32 R15, RZ, RZ, R20 ;  /* 0x000000ffff0f7224 */ /* 0x000fe200078e0014 */
[----:B------:R-:W-:Y:S02]  /*13dc0*/  MOV R12, 0x13de0 ;  /* 0x00013de0000c7802 */ /* 0x000fe40000000f00 */
[----:B-1---5:R-:W-:Y:S05]  /*13dd0*/  CALL.REL.NOINC `($__internal_8_$__cuda_sm70_shflsync_idx_p) ;  /* 0x000000c000007944 */ /* 0x022fea0003c00000 */
[----:B-1---5:R-:W-:-:S05]  /*13de0*/  BRA `(.L_x_447) ;  /* 0xffff65c000007947 */ /* 0x022fca000383ffff */
.L_x_431:
[----:B-1----:R-:W-:Y:S01]  /*13df0*/  MOV R13, 0x181f ;  /* 0x0000181f000d7802 */ /* 0x002fe20000000f00 */
[----:B------:R-:W-:Y:S01]  /*13e00*/  IMAD.MOV.U32 R14, RZ, RZ, 0x1 ;  /* 0x00000001ff0e7424 */ /* 0x000fe200078e00ff */
[----:B------:R-:W-:Y:S02]  /*13e10*/  MOV R12, 0x13e30 ;  /* 0x00013e30000c7802 */ /* 0x000fe40000000f00 */
[----:B------:R-:W-:Y:S05]  /*13e20*/  CALL.REL.NOINC `($__internal_8_$__cuda_sm70_shflsync_idx_p) ;  /* 0x0000007000007944 */ /* 0x000fea0003c00000 */
[----:B------:R-:W-:Y:S01]  /*13e30*/  MOV R14, 0x1 ;  /* 0x00000001000e7802 */ /* 0x000fe20000000f00 */
[----:B------:R-:W-:Y:S01]  /*13e40*/  IMAD.MOV.U32 R5, RZ, RZ, R13 ;  /* 0x000000ffff057224 */ /* 0x000fe200078e000d */
[----:B------:R-:W-:Y:S01]  /*13e50*/  MOV R13, 0x181f ;  /* 0x0000181f000d7802 */ /* 0x000fe20000000f00 */
[----:B------:R-:W-:Y:S01]  /*13e60*/  IMAD.MOV.U32 R15, RZ, RZ, R4 ;  /* 0x000000ffff0f7224 */ /* 0x000fe200078e0004 */
[----:B------:R-:W-:Y:S02]  /*13e70*/  MOV R12, 0x13e90 ;  /* 0x00013e90000c7802 */ /* 0x000fe40000000f00 */
[----:B-1---5:R-:W-:Y:S05]  /*13e80*/  CALL.REL.NOINC `($__internal_8_$__cuda_sm70_shflsync_idx_p) ;  /* 0x0000001000007944 */ /* 0x022fea0003c00000 */
[----:B-1---5:R-:W-:-:S05]  /*13e90*/  BRA `(.L_x_448) ;  /* 0xffff96f000007947 */ /* 0x022fca000383ffff */
        .weak           $__internal_8_$__cuda_sm70_shflsync_idx_p
        .type           $__internal_8_$__cuda_sm70_shflsync_idx_p,@function
        .size           $__internal_8_$__cuda_sm70_shflsync_idx_p,(.L_x_3239 - $__internal_8_$__cuda_sm70_shflsync_idx_p)
$__internal_8_$__cuda_sm70_shflsync_idx_p:
[----:B------:R1:W-:Y:S02]  /*13ea0*/  STL [R1+0x58], R0 ;  /* 0x0000580001007387 */ /* 0x0003e40000100800 */
[----:B-1----:R-:W-:-:S04]  /*13eb0*/  MOV R0, 0xffffffff ;  /* 0xffffffff00007802 */ /* 0x002fc80000000f00 */
[----:B------:R-:W-:Y:S04]  /*13ec0*/  WARPSYNC R0 ;  /* 0x0000000000007348 */ /* 0x000fe80003800000 */
[----:B------:R1:W2:Y:S04]  /*13ed0*/  SHFL.IDX PT, R13, R15, R14, R13 ;  /* 0x0000000e0f0d7389 */ /* 0x0002a800000e000d */
[----:B-1----:R1:W5:Y:S01]  /*13ee0*/  LDL.LU R0, [R1+0x58] ;  /* 0x0000580001007983 */ /* 0x0023620000300800 */
[----:B------:R-:W-:Y:S02]  /*13ef0*/  MOV R14, R12 ;  /* 0x0000000c000e7202 */ /* 0x000fe40000000f00 */
[----:B------:R-:W-:-:S04]  /*13f00*/  MOV R15, 0x0 ;  /* 0x00000000000f7802 */ /* 0x000fc80000000f00 */
[----:B--2---:R-:W-:Y:S05]  /*13f10*/  RET.REL.NODEC R14 `(_ZN7cutlass13device_kernelIN5flash19enable_sm80_to_sm89INS1_16FlashAttnFwdSm80INS1_25CollectiveMainloopFwdSm80ILi8ELi1ELb1EN4cute5tupleIJNS5_1CILi128EEENS7_ILi48EEENS7_ILi256EEEEEELi256ENS_6half_tEfNS_4arch4Sm80ELb0ELb1ELb1ELb0ELb1ELb0ELb1ELb1EEENS1_21CollectiveEpilogueFwdINS6_IJS8_SA_S9_EEENS6_IJNS7_ILi1EEESI_SI_EEESC_SE_Li256ELb0ELb1ELb1ELb0EEENS1_19SingleTileSchedulerILb0ELb1ELb1ELi128EEEEEEEEEvNT_6ParamsE) ;  /* 0xfffec0e00e007950 */ /* 0x004fea0003c3ffff */
.L_x_449:
        /* <DEDUP_REMOVED lines=14> */
.L_x_3239:


//--------------------- .text._ZN7cutlass13device_kernelIN5flash19enable_sm80_to_sm89INS1_16FlashAttnFwdSm80INS1_25CollectiveMainloopFwdSm80ILi8ELi1ELb1EN4cute5tupleIJNS5_1CILi128EEENS7_ILi48EEENS7_ILi256EEEEEELi256ENS_6half_tEfNS_4arch4Sm80ELb0ELb1ELb1ELb1ELb1ELb0ELb1ELb1EEENS1_21CollectiveEpilogueFwdINS6_IJS8_SA_S9_EEENS6_IJNS7_ILi1EEESI_SI_EEESC_SE_Li256ELb1ELb1ELb1ELb0EEENS1_36VarlenDynamicPersistentTileSchedulerILi128ELi48ELi256ELi256ELb1ELb1ELb0ELb1ELb0ELb1EEEEEEEEEvNT_6ParamsE --------------------------
	.section	.text._ZN7cutlass13device_kernelIN5flash19enable_sm80_to_sm89INS1_16FlashAttnFwdSm80INS1_25CollectiveMainloopFwdSm80ILi8ELi1ELb1EN4cute5tupleIJNS5_1CILi128EEENS7_ILi48EEENS7_ILi256EEEEEELi256ENS_6half_tEfNS_4arch4Sm80ELb0ELb1ELb1ELb1ELb1ELb0ELb1ELb1EEENS1_21CollectiveEpilogueFwdINS6_IJS8_SA_S9_EEENS6_IJNS7_ILi1EEESI_SI_EEESC_SE_Li256ELb1ELb1ELb1ELb0EEENS1_36VarlenDynamicPersistentTileSchedulerILi128ELi48ELi256ELi256ELb1ELb1ELb0ELb1ELb0ELb1EEEEEEEEEvNT_6ParamsE,"ax",@progbits
	.sectioninfo	@"SHI_REGISTERS=255"
	.align	128
.text._ZN7cutlass13device_kernelIN5flash19enable_sm80_to_sm89INS1_16FlashAttnFwdSm80INS1_25CollectiveMainloopFwdSm80ILi8ELi1ELb1EN4cute5tupleIJNS5_1CILi128EEENS7_ILi48EEENS7_ILi256EEEEEELi256ENS_6half_tEfNS_4arch4Sm80ELb0ELb1ELb1ELb1ELb1ELb0ELb1ELb1EEENS1_21CollectiveEpilogueFwdINS6_IJS8_SA_S9_EEENS6_IJNS7_ILi1EEESI_SI_EEESC_SE_Li256ELb1ELb1ELb1ELb0EEENS1_36VarlenDynamicPersistentTileSchedulerILi128ELi48ELi256ELi256ELb1ELb1ELb0ELb1ELb0ELb1EEEEEEEEEvNT_6ParamsE:
        .type           _ZN7cutlass13device_kernelIN5flash19enable_sm80_to_sm89INS1_16FlashAttnFwdSm80INS1_25CollectiveMainloopFwdSm80ILi8ELi1ELb1EN4cute5tupleIJNS5_1CILi128EEENS7_ILi48EEENS7_ILi256EEEEEELi256ENS_6half_tEfNS_4arch4Sm80ELb0ELb1ELb1ELb1ELb1ELb0ELb1ELb1EEENS1_21CollectiveEpilogueFwdINS6_IJS8_SA_S9_EEENS6_IJNS7_ILi1EEESI_SI_EEESC_SE_Li256ELb1ELb1ELb1ELb0EEENS1_36VarlenDynamicPersistentTileSchedulerILi128ELi48ELi256ELi256ELb1ELb1ELb0ELb1ELb0ELb1EEEEEEEEEvNT_6ParamsE,@function
        .size           _ZN7cutlass13device_kernelIN5flash19enable_sm80_to_sm89INS1_16FlashAttnFwdSm80INS1_25CollectiveMainloopFwdSm80ILi8ELi1ELb1EN4cute5tupleIJNS5_1CILi128EEENS7_ILi48EEENS7_ILi256EEEEEELi256ENS_6half_tEfNS_4arch4Sm80ELb0ELb1ELb1ELb1ELb1ELb0ELb1ELb1EEENS1_21CollectiveEpilogueFwdINS6_IJS8_SA_S9_EEENS6_IJNS7_ILi1EEESI_SI_EEESC_SE_Li256ELb1ELb1ELb1ELb0EEENS1_36VarlenDynamicPersistentTileSchedulerILi128ELi48ELi256ELi256ELb1ELb1ELb0ELb1ELb0ELb1EEEEEEEEEvNT_6ParamsE,(.L_x_3241 - _ZN7cutlass13device_kernelIN5flash19enable_sm80_to_sm89INS1_16FlashAttnFwdSm80INS1_25CollectiveMainloopFwdSm80ILi8ELi1ELb1EN4cute5tupleIJNS5_1CILi128EEENS7_ILi48EEENS7_ILi256EEEEEELi256ENS_6half_tEfNS_4arch4Sm80ELb0ELb1ELb1ELb1ELb1ELb0ELb1ELb1EEENS1_21CollectiveEpilogueFwdINS6_IJS8_SA_S9_EEENS6_IJNS7_ILi1EEESI_SI_EEESC_SE_Li256ELb1ELb1ELb1ELb0EEENS1_36VarlenDynamicPersistentTileSchedulerILi128ELi48ELi256ELi256ELb1ELb1ELb0ELb1ELb0ELb1EEEEEEEEEvNT_6ParamsE)
        .other          _ZN7cutlass13device_kernelIN5flash19enable_sm80_to_sm89INS1_16FlashAttnFwdSm80INS1_25CollectiveMainloopFwdSm80ILi8ELi1ELb1EN4cute5tupleIJNS5_1CILi128EEENS7_ILi48EEENS7_ILi256EEEEEELi256ENS_6half_tEfNS_4arch4Sm80ELb0ELb1ELb1ELb1ELb1ELb0ELb1ELb1EEENS1_21CollectiveEpilogueFwdINS6_IJS8_SA_S9_EEENS6_IJNS7_ILi1EEESI_SI_EEESC_SE_Li256ELb1ELb1ELb1ELb0EEENS1_36VarlenDynamicPersistentTileSchedulerILi128ELi48ELi256ELi256ELb1ELb1ELb0ELb1ELb0ELb1EEEEEEEEEvNT_6ParamsE,@"STO_CUDA_ENTRY STV_DEFAULT"
_ZN7cutlass13device_kernelIN5flash19enable_sm80_to_sm89INS1_16FlashAttnFwdSm80INS1_25CollectiveMainloopFwdSm80ILi8ELi1ELb1EN4cute5tupleIJNS5_1CILi128EEENS7_ILi48EEENS7_ILi256EEEEEELi256ENS_6half_tEfNS_4arch4Sm80ELb0ELb1ELb1ELb1ELb1ELb0ELb1ELb1EEENS1_21CollectiveEpilogueFwdINS6_IJS8_SA_S9_EEENS6_IJNS7_ILi1EEESI_SI_EEESC_SE_Li256ELb1ELb1ELb1ELb0EEENS1_36VarlenDynamicPersistentTileSchedulerILi128ELi48ELi256ELi256ELb1ELb1ELb0ELb1ELb0ELb1EEEEEEEEEvNT_6ParamsE:
        /* <DEDUP_REMOVED lines=15> */
[----:B------:R-:W-:-:S03]  /*00f0*/  CS2R R8, SRZ ;  /* 0x0000000000087805 */ /* 0x000fc6000001ff00 */
[----:B------:R-:W-:-:S04]  /*0100*/  ISETP.NE.AND P6, PT, R13, 0x1f, PT ;  /* 0x0000001f0d00780c */ /* 0x000fc80003fc5270 */
[----:B------:R-:W-:-:S13]  /*0110*/  ISETP.GE.OR P0, PT, R13, c[0x0][0x53c], !P6 ;  /* 0x00014f000d007a0c */ /* 0x000fda0007706670 */
[----:B-1----:R-:W-:Y:S02]  /*0120*/  @!P0 IMAD.MOV.U32 R4, RZ, RZ, 0x4 ;  /* 0x00000004ff048424 */ /* 0x002fe400078e00ff */
[----:B------:R-:W-:Y:S02]  /*0130*/  @!P0 IMAD.MOV.U32 R2, RZ, RZ, 0x4 ;  /* 0x00000004ff028424 */ /* 0x000fe400078e00ff */
[----:B------:R-:W-:-:S04]  /*0140*/  @!P0 IMAD.WIDE.U32 R4, R13, R4, c[0x0][0x580] ;  /* 0x000160000d048625 */ /* 0x000fc800078e0004 */
[C---:B------:R-:W-:Y:S01]  /*0150*/  @!P0 IMAD.WIDE.U32 R2, R13.reuse, R2, c[0x0][0x578] ;  /* 0x00015e000d028625 */ /* 0x040fe200078e0002 */
[----:B------:R-:W2:Y:S04]  /*0160*/  @!P0 LDG.E R9, [R4.64] ;  /* 0x0000000604098981 */ /* 0x000ea8000c1e1900 */
[----:B------:R-:W2:Y:S01]  /*0170*/  @!P0 LDG.E R8, [R2.64] ;  /* 0x0000000602088981 */ /* 0x000ea2000c1e1900 */
[C---:B------:R-:W-:Y:S01]  /*0180*/  ISETP.NE.AND P5, PT, R13.reuse, RZ, PT ;  /* 0x000000ff0d00720c */ /* 0x040fe20003fa5270 */
[----:B------:R-:W1:Y:S01]  /*0190*/  S2UR UR4, SR_CTAID.X ;  /* 0x00000000000479c3 */ /* 0x000e620000002500 */
[C---:B------:R-:W-:Y:S01]  /*01a0*/  ISETP.GE.U32.AND P4, PT, R13.reuse, 0x2, PT ;  /* 0x000000020d00780c */ /* 0x040fe20003f86070 */
[----:B------:R-:W-:Y:S01]  /*01b0*/  IMAD.MOV.U32 R7, RZ, RZ, RZ ;  /* 0x000000ffff077224 */ /* 0x000fe200078e00ff */
        /* <DEDUP_REMOVED lines=26> */
.L_x_455:
[----:B------:R-:W-:-:S04]  /*0360*/  IADD3 R0, R7, 0x1f, RZ ;  /* 0x0000001f07007810 */ /* 0x000fc80007ffe0ff */
[----:B------:R-:W-:-:S13]  /*0370*/  ISETP.GE.AND P0, PT, R0, c[0x0][0x53c], PT ;  /* 0x00014f0000007a0c */ /* 0x000fda0003f06270 */
[----:B------:R-:W-:Y:S05]  /*0380*/  @P0 BRA `(.L_x_452) ;  /* 0x00000c4000000947 */ /* 0x000fea0003800000 */
[----:B------:R-:W-:Y:S01]  /*0390*/  MOV R7, R0 ;  /* 0x0000000000077202 */ /* 0x000fe20000000f00 */
[----:B------:R-:W-:-:S03]  /*03a0*/  CS2R R8, SRZ ;  /* 0x0000000000087805 */ /* 0x000fc6000001ff00 */
[----:B------:R-:W-:-:S04]  /*03b0*/  IADD3 R0, R13, R7, RZ ;  /* 0x000000070d007210 */ /* 0x000fc80007ffe0ff */
[----:B------:R-:W-:-:S13]  /*03c0*/  ISETP.GE.OR P0, PT, R0, c[0x0][0x53c], !P6 ;  /* 0x00014f0000007a0c */ /* 0x000fda0007706670 */
[----:B------:R-:W-:Y:S02]  /*03d0*/  @!P0 MOV R2, 0x4 ;  /* 0x0000000400028802 */ /* 0x000fe40000000f00 */
[----:B------:R-:W-:-:S03]  /*03e0*/  @!P0 MOV R3, 0x4 ;  /* 0x0000000400038802 */ /* 0x000fc60000000f00 */
[----:B------:R-:W-:-:S04]  /*03f0*/  @!P0 IMAD.WIDE R4, R0, R2, c[0x0][0x580] ;  /* 0x0001600000048625 */ /* 0x000fc800078e0202 */
[----:B------:R-:W-:Y:S01]  /*0400*/  @!P0 IMAD.WIDE R2, R0, R3, c[0x0][0x578] ;  /* 0x00015e0000028625 */ /* 0x000fe200078e0203 */
[----:B------:R-:W2:Y:S04]  /*0410*/  @!P0 LDG.E R9, [R4.64] ;  /* 0x0000000604098981 */ /* 0x000ea8000c1e1900 */
[----:B------:R-:W2:Y:S02]  /*0420*/  @!P0 LDG.E R8, [R2.64] ;  /* 0x0000000602088981 */ /* 0x000ea4000c1e1900 */
[----:B--2---:R-:W-:Y:S01]  /*0430*/  IMAD R5, R9, R8, RZ ;  /* 0x0000000809057224 */ /* 0x004fe200078e02ff */
[----:B------:R-:W-:Y:S05]  /*0440*/  BRA.DIV ~URZ, `(.L_x_453) ;  /* 0x000198727f007947 */ /* 0x000fea000b800000 */
[----:B------:R1:W2:Y:S02]  /*0450*/  SHFL.UP PT, R0, R5, 0x1, RZ ;  /* 0x0420000005007989 */ /* 0x0002a400000e00ff */
.L_x_633:
        /* <DEDUP_REMOVED lines=16> */
.L_x_634:
[----:B--2---:R-:W-:-:S05]  /*0560*/  IMAD R0, R0, c[0x0][0x538], RZ ;  /* 0x00014e0000007a24 */ /* 0x004fca00078e02ff */
[----:B------:R-:W-:-:S04]  /*0570*/  IADD3 R6, R0, R6, RZ ;  /* 0x0000000600067210 */ /* 0x000fc80007ffe0ff */
[----:B------:R-:W-:-:S13]  /*0580*/  ISETP.GT.AND P0, PT, R6, UR4, PT ;  /* 0x0000000406007c0c */ /* 0x000fda000bf04270 */
[----:B-1----:R-:W-:Y:S05]  /*0590*/  @!P0 BRA `(.L_x_455) ;  /* 0xfffffdc000008947 */ /* 0x002fea000383ffff */
.L_x_451:
[----:B------:R-:W-:-:S05]  /*05a0*/  IADD3 R10, -R0, R6, RZ ;  /* 0x00000006000a7210 */ /* 0x000fca0007ffe1ff */
[----:B------:R-:W-:-:S05]  /*05b0*/  IMAD R0, R4, c[0x0][0x538], R10 ;  /* 0x00014e0004007a24 */ /* 0x000fca00078e020a */
[----:B------:R-:W-:Y:S01]  /*05c0*/  ISETP.GT.AND P0, PT, R0, UR4, PT ;  /* 0x0000000400007c0c */ /* 0x000fe2000bf04270 */
[----:B------:R-:W-:-:S12]  /*05d0*/  BRA.DIV ~URZ, `(.L_x_456) ;  /* 0x000199227f007947 */ /* 0x000fd8000b800000 */
[----:B------:R-:W-:-:S04]  /*05e0*/  VOTE.ANY R6, PT, !P0 ;  /* 0x0000000000067806 */ /* 0x000fc800040e0100 */
.L_x_635:
[----:B------:R-:W1:Y:S02]  /*05f0*/  POPC R0, R6 ;  /* 0x0000000600007309 */ /* 0x000e640000000000 */
[----:B-1----:R-:W-:-:S05]  /*0600*/  IADD3 R2, R0, R7, RZ ;  /* 0x0000000700027210 */ /* 0x002fca0007ffe0ff */
[----:B------:R1:W-:Y:S01]  /*0610*/  STL [R1+0xcc], R2 ;  /* 0x0000cc0201007387 */ /* 0x0003e20000100800 */
[----:B------:R-:W-:Y:S05]  /*0620*/  BRA.DIV ~URZ, `(.L_x_457) ;  /* 0x000199227f007947 */ /* 0x000fea000b800000 */
[----:B------:R2:W3:Y:S01]  /*0630*/  SHFL.IDX PT, R12, R9, R0, 0x1f ;  /* 0x00001f00090c7589 */ /* 0x0004e200000e0000 */
[----:B------:R-:W-:-:S03]  /*0640*/  MOV R5, RZ ;  /* 0x000000ff00057202 */ /* 0x000fc60000000f00 */
[----:B------:R2:W4:Y:S04]  /*0650*/  SHFL.IDX PT, R9, R8, R0, 0x1f ;  /* 0x00001f0008097589 */ /* 0x00052800000e0000 */
.L_x_636:
[----:B------:R-:W-:Y:S01]  /*0660*/  ISETP.NE.AND P0, PT, R6, RZ, PT ;  /* 0x000000ff0600720c */ /* 0x000fe20003f05270 */
[----:B------:R-:W-:-:S12]  /*0670*/  BSSY B0, `(.L_x_458) ;  /* 0x0000005000007945 */ /* 0x000fd80003800000 */
[----:B------:R-:W-:Y:S05]  /*0680*/  @!P0 BRA `(.L_x_459) ;  /* 0x0000003000008947 */ /* 0x000fea0003800000 */
[----:B--2---:R-:W-:Y:S01]  /*0690*/  IADD3 R0, R0, -0x1, RZ ;  /* 0xffffffff00007810 */ /* 0x004fe20007ffe0ff */
[----:B------:R-:W-:Y:S05]  /*06a0*/  BRA.DIV ~URZ, `(.L_x_460) ;  /* 0x000199c27f007947 */ /* 0x000fea000b800000 */
[----:B------:R2:W1:Y:S02]  /*06b0*/  SHFL.IDX PT, R5, R4, R0, 0x1f ;  /* 0x00001f0004057589 */ /* 0x00046400000e0000 */
.L_x_459:
[----:B------:R-:W-:Y:S05]  /*06c0*/  BSYNC B0 ;  /* 0x0000000000007941 */ /* 0x000fea0003800000 */
.L_x_458:
[----:B-12---:R-:W-:Y:S01]  /*06d0*/  IMAD R0, R5, c[0x0][0x538], R10 ;  /* 0x00014e0005007a24 */ /* 0x006fe200078e020a */
[----:B----4-:R-:W-:Y:S01]  /*06e0*/  ISETP.NE.AND P0, PT, R9, 0x1, PT ;  /* 0x000000010900780c */ /* 0x010fe20003f05270 */
[----:B------:R-:W-:Y:S03]  /*06f0*/  BSSY B0, `(.L_x_461) ;  /* 0x0000089000007945 */ /* 0x000fe60003800000 */
[----:B------:R1:W-:Y:S01]  /*0700*/  STL [R1+0xc0], R0 ;  /* 0x0000c00001007387 */ /* 0x0003e20000100800 */
[----:B------:R-:W-:-:S08]  /*0710*/  IADD3 R11, -R0, UR4, RZ ;  /* 0x00000004000b7c10 */ /* 0x000fd0000fffe1ff */
[----:B------:R-:W-:Y:S05]  /*0720*/  @!P0 BRA `(.L_x_462) ;  /* 0x000003f000008947 */ /* 0x000fea0003800000 */
[-C--:B-1-3--:R-:W-:Y:S02]  /*0730*/  IABS R0, R12.reuse ;  /* 0x0000000c00007213 */ /* 0x08afe40000000000 */
[----:B------:R-:W-:-:S03]  /*0740*/  IABS R6, R12 ;  /* 0x0000000c00067213 */ /* 0x000fc60000000000 */
[----:B------:R-:W-:Y:S01]  /*0750*/  IMAD.MOV.U32 R5, RZ, RZ, R0 ;  /* 0x000000ffff057224 */ /* 0x000fe200078e0000 */
[----:B------:R-:W-:-:S03]  /*0760*/  IABS R0, R9 ;  /* 0x0000000900007213 */ /* 0x000fc60000000000 */
[----:B------:R-:W1:Y:S02]  /*0770*/  I2F.RP R2, R5 ;  /* 0x0000000500027306 */ /* 0x000e640000209400 */
[----:B------:R-:W-:Y:S01]  /*0780*/  IMAD.MOV.U32 R8, RZ, RZ, R0 ;  /* 0x000000ffff087224 */ /* 0x000fe200078e0000 */
[----:B------:R-:W-:-:S05]  /*0790*/  IABS R0, R11 ;  /* 0x0000000b00007213 */ /* 0x000fca0000000000 */
[----:B------:R-:W-:Y:S08]  /*07a0*/  I2F.RP R7, R8 ;  /* 0x0000000800077306 */ /* 0x000ff00000209400 */
[----:B-1----:R-:W1:Y:S02]  /*07b0*/  MUFU.RCP R2, R2 ;  /* 0x0000000200027308 */ /* 0x002e640000001000 */
[----:B-1----:R-:W-:-:S06]  /*07c0*/  IADD3 R2, R2, 0xffffffe, RZ ;  /* 0x0ffffffe02027810 */ /* 0x002fcc0007ffe0ff */
[----:B------:R-:W1:Y:S02]  /*07d0*/  F2I.FTZ.U32.TRUNC.NTZ R3, R2 ;  /* 0x0000000200037305 */ /* 0x000e64000021f000 */
[----:B-1----:R-:W-:-:S04]  /*07e0*/  IMAD.MOV R2, RZ, RZ, -R3 ;  /* 0x000000ffff027224 */ /* 0x002fc800078e0a03 */
[----:B------:R-:W-:Y:S02]  /*07f0*/  IMAD R4, R2, R5, RZ ;  /* 0x0000000502047224 */ /* 0x000fe400078e02ff */
[----:B------:R-:W-:-:S04]  /*0800*/  IMAD.MOV.U32 R2, RZ, RZ, RZ ;  /* 0x000000ffff027224 */ /* 0x000fc800078e00ff */
[----:B------:R-:W-:Y:S01]  /*0810*/  IMAD.HI.U32 R2, R3, R4, R2 ;  /* 0x0000000403027227 */ /* 0x000fe200078e0002 */
[----:B------:R-:W-:-:S03]  /*0820*/  MOV R3, R0 ;  /* 0x0000000000037202 */ /* 0x000fc60000000f00 */
[----:B------:R-:W-:Y:S02]  /*0830*/  IMAD.MOV R0, RZ, RZ, -R6 ;  /* 0x000000ffff007224 */ /* 0x000fe400078e0a06 */
        /* <DEDUP_REMOVED lines=28> */
[----:B------:R-:W-:-:S03]  /*0a00*/  IMAD.MOV R5, RZ, RZ, -R4 ;  /* 0x000000ffff057224 */ /* 0x000fc600078e0a04 */
        /* <DEDUP_REMOVED lines=10> */
[----:B------:R-:W-:-:S04]  /*0ab0*/  IMAD.MOV R2, RZ, RZ, -R0 ;  /* 0x000000ffff027224 */ /* 0x000fc800078e0a00 */
[C---:B------:R-:W-:Y:S01]  /*0ac0*/  IMAD R3, R9.reuse, R2, R4 ;  /* 0x0000000209037224 */ /* 0x040fe200078e0204 */
[----:B------:R-:W-:Y:S01]  /*0ad0*/  LEA R2, R9, R0, 0x18 ;  /* 0x0000000009027211 */ /* 0x000fe200078ec0ff */
[----:B------:R-:W-:-:S04]  /*0ae0*/  IMAD R0, R12, R5, R11 ;  /* 0x000000050c007224 */ /* 0x000fc800078e020b */
[----:B------:R-:W-:-:S05]  /*0af0*/  IMAD R2, R3, 0x10000, R2 ;  /* 0x0001000003027824 */ /* 0x000fca00078e0202 */
[----:B------:R1:W-:Y:S01]  /*0b00*/  STL [R1+0xc8], R2 ;  /* 0x0000c80201007387 */ /* 0x0003e20000100800 */
[----:B------:R-:W-:Y:S05]  /*0b10*/  BRA `(.L_x_463) ;  /* 0x0000046000007947 */ /* 0x000fea0003800000 */
.L_x_462:
[----:B------:R-:W2:Y:S01]  /*0b20*/  LDL R3, [R1+0xcc] ;  /* 0x0000cc0001037983 */ /* 0x000ea20000100800 */
[----:B------:R-:W-:-:S04]  /*0b30*/  IMAD.MOV.U32 R2, RZ, RZ, 0x4 ;  /* 0x00000004ff027424 */ /* 0x000fc800078e00ff */
[----:B--2---:R-:W-:-:S05]  /*0b40*/  IMAD.WIDE R2, R3, R2, c[0x0][0x590] ;  /* 0x0001640003027625 */ /* 0x004fca00078e0202 */
[----:B------:R-:W2:Y:S02]  /*0b50*/  LDG.E R7, [R2.64] ;  /* 0x0000000602077981 */ /* 0x000ea4000c1e1900 */
[----:B--23--:R-:W-:-:S05]  /*0b60*/  IMAD R9, R7, R12, RZ ;  /* 0x0000000c07097224 */ /* 0x00cfca00078e02ff */
[-C--:B-1----:R-:W-:Y:S02]  /*0b70*/  IABS R0, R9.reuse ;  /* 0x0000000900007213 */ /* 0x082fe40000000000 */
[----:B------:R-:W-:-:S03]  /*0b80*/  IABS R8, R9 ;  /* 0x0000000900087213 */ /* 0x000fc60000000000 */
[----:B------:R-:W-:-:S04]  /*0b90*/  IMAD.MOV.U32 R6, RZ, RZ, R0 ;  /* 0x000000ffff067224 */ /* 0x000fc800078e0000 */
[----:B------:R-:W1:Y:S08]  /*0ba0*/  I2F.RP R2, R6 ;  /* 0x0000000600027306 */ /* 0x000e700000209400 */
[----:B-1----:R-:W1:Y:S02]  /*0bb0*/  MUFU.RCP R2, R2 ;  /* 0x0000000200027308 */ /* 0x002e640000001000 */
[----:B-1----:R-:W-:-:S06]  /*0bc0*/  IADD3 R2, R2, 0xffffffe, RZ ;  /* 0x0ffffffe02027810 */ /* 0x002fcc0007ffe0ff */
[----:B------:R-:W1:Y:S02]  /*0bd0*/  F2I.FTZ.U32.TRUNC.NTZ R3, R2 ;  /* 0x0000000200037305 */ /* 0x000e64000021f000 */
[----:B-1----:R-:W-:-:S04]  /*0be0*/  IMAD.MOV R0, RZ, RZ, -R3 ;  /* 0x000000ffff007224 */ /* 0x002fc800078e0a03 */
[----:B------:R-:W-:Y:S01]  /*0bf0*/  IMAD.MOV.U32 R2, RZ, RZ, R0 ;  /* 0x000000ffff027224 */ /* 0x000fe200078e0000 */
[----:B------:R-:W-:-:S03]  /*0c00*/  IABS R0, R11 ;  /* 0x0000000b00007213 */ /* 0x000fc60000000000 */
[----:B------:R-:W-:Y:S01]  /*0c10*/  IMAD R4, R2, R6, RZ ;  /* 0x0000000602047224 */ /* 0x000fe200078e02ff */
[----:B------:R-:W-:Y:S01]  /*0c20*/  MOV R5, R0 ;  /* 0x0000000000057202 */ /* 0x000fe20000000f00 */
[----:B------:R-:W-:-:S04]  /*0c30*/  IMAD.MOV.U32 R2, RZ, RZ, RZ ;  /* 0x000000ffff027224 */ /* 0x000fc800078e00ff */
[----:B------:R-:W-:-:S04]  /*0c40*/  IMAD.HI.U32 R0, R3, R4, R2 ;  /* 0x0000000403007227 */ /* 0x000fc800078e0002 */
[----:B------:R-:W-:Y:S02]  /*0c50*/  IMAD.MOV R2, RZ, RZ, -R8 ;  /* 0x000000ffff027224 */ /* 0x000fe400078e0a08 */
        /* <DEDUP_REMOVED lines=9> */
[----:B------:R-:W-:-:S04]  /*0cf0*/  @P2 IADD3 R0, R0, 0x1, RZ ;  /* 0x0000000100002810 */ /* 0x000fc80007ffe0ff */
[----:B------:R-:W-:-:S05]  /*0d00*/  MOV R4, R0 ;  /* 0x0000000000047202 */ /* 0x000fca0000000f00 */
[----:B------:R-:W-:Y:S01]  /*0d10*/  @!P1 IMAD.MOV R4, RZ, RZ, -R4 ;  /* 0x000000ffff049224 */ /* 0x000fe200078e0a04 */
[----:B------:R-:W-:-:S05]  /*0d20*/  @!P0 LOP3.LUT R4, RZ, R9, RZ, 0x33, !PT ;  /* 0x00000009ff048212 */ /* 0x000fca00078e33ff */
[----:B------:R-:W-:-:S05]  /*0d30*/  IMAD R10, R7, R4, RZ ;  /* 0x00000004070a7224 */ /* 0x000fca00078e02ff */
[----:B------:R-:W-:-:S04]  /*0d40*/  IADD3 R0, -R10, c[0x0][0x538], RZ ;  /* 0x00014e000a007a10 */ /* 0x000fc80007ffe1ff */
[----:B------:R-:W-:-:S04]  /*0d50*/  IMNMX R6, R7, R0, PT ;  /* 0x0000000007067217 */ /* 0x000fc80003800200 */
[----:B------:R-:W-:-:S05]  /*0d60*/  IABS R0, R6 ;  /* 0x0000000600007213 */ /* 0x000fca0000000000 */
[----:B------:R-:W-:-:S04]  /*0d70*/  IMAD.MOV.U32 R5, RZ, RZ, R0 ;  /* 0x000000ffff057224 */ /* 0x000fc800078e0000 */
[----:B------:R-:W1:Y:S08]  /*0d80*/  I2F.RP R2, R5 ;  /* 0x0000000500027306 */ /* 0x000e700000209400 */
[----:B-1----:R-:W1:Y:S02]  /*0d90*/  MUFU.RCP R2, R2 ;  /* 0x0000000200027308 */ /* 0x002e640000001000 */
[----:B-1----:R-:W-:-:S06]  /*0da0*/  IADD3 R2, R2, 0xffffffe, RZ ;  /* 0x0ffffffe02027810 */ /* 0x002fcc0007ffe0ff */
[----:B------:R1:W2:Y:S02]  /*0db0*/  F2I.FTZ.U32.TRUNC.NTZ R3, R2 ;  /* 0x0000000200037305 */ /* 0x0002a4000021f000 */
[----:B-1----:R-:W-:Y:S01]  /*0dc0*/  IMAD.MOV R2, RZ, RZ, -R4 ;  /* 0x000000ffff027224 */ /* 0x002fe200078e0a04 */
[----:B--2---:R-:W-:-:S03]  /*0dd0*/  IADD3 R0, RZ, -R3, RZ ;  /* 0x80000003ff007210 */ /* 0x004fc60007ffe0ff */
[----:B------:R-:W-:Y:S01]  /*0de0*/  IMAD R8, R9, R2, R11 ;  /* 0x0000000209087224 */ /* 0x000fe200078e020b */
[----:B------:R-:W-:Y:S01]  /*0df0*/  IABS R9, R6 ;  /* 0x0000000600097213 */ /* 0x000fe20000000000 */
[----:B------:R-:W-:-:S03]  /*0e00*/  IMAD.MOV.U32 R2, RZ, RZ, R0 ;  /* 0x000000ffff027224 */ /* 0x000fc600078e0000 */
[----:B------:R-:W-:Y:S01]  /*0e10*/  IABS R0, R8 ;  /* 0x0000000800007213 */ /* 0x000fe20000000000 */
[----:B------:R-:W-:Y:S02]  /*0e20*/  IMAD R7, R2, R5, RZ ;  /* 0x0000000502077224 */ /* 0x000fe400078e02ff */
[----:B------:R-:W-:Y:S02]  /*0e30*/  IMAD.MOV.U32 R2, RZ, RZ, RZ ;  /* 0x000000ffff027224 */ /* 0x000fe400078e00ff */
[----:B------:R-:W-:Y:S01]  /*0e40*/  IMAD.MOV.U32 R4, RZ, RZ, R0 ;  /* 0x000000ffff047224 */ /* 0x000fe200078e0000 */
[----:B------:R-:W-:Y:S01]  /*0e50*/  IADD3 R0, RZ, -R9, RZ ;  /* 0x80000009ff007210 */ /* 0x000fe20007ffe0ff */
[----:B------:R-:W-:-:S04]  /*0e60*/  IMAD.HI.U32 R3, R3, R7, R2 ;  /* 0x0000000703037227 */ /* 0x000fc800078e0002 */
[----:B------:R-:W-:Y:S02]  /*0e70*/  IMAD.MOV.U32 R2, RZ, RZ, R0 ;  /* 0x000000ffff027224 */ /* 0x000fe400078e0000 */
[----:B------:R-:W-:Y:S01]  /*0e80*/  IMAD.HI.U32 R0, R3, R4, RZ ;  /* 0x0000000403007227 */ /* 0x000fe200078e00ff */
[----:B------:R-:W-:-:S03]  /*0e90*/  IADD3 R3, R10, 0x1000000, R8 ;  /* 0x010000000a037810 */ /* 0x000fc60007ffe008 */
[----:B------:R-:W-:-:S05]  /*0ea0*/  IMAD R2, R0, R2, R4 ;  /* 0x0000000200027224 */ /* 0x000fca00078e0204 */
[----:B------:R-:W-:-:S13]  /*0eb0*/  ISETP.GT.U32.AND P0, PT, R5, R2, PT ;  /* 0x000000020500720c */ /* 0x000fda0003f04070 */
[----:B------:R-:W-:Y:S01]  /*0ec0*/  @!P0 IMAD.IADD R2, R2, 0x1, -R5 ;  /* 0x0000000102028824 */ /* 0x000fe200078e0a05 */
[----:B------:R-:W-:Y:S02]  /*0ed0*/  @!P0 IADD3 R0, R0, 0x1, RZ ;  /* 0x0000000100008810 */ /* 0x000fe40007ffe0ff */
[----:B------:R-:W-:Y:S02]  /*0ee0*/  ISETP.NE.AND P0, PT, R6, RZ, PT ;  /* 0x000000ff0600720c */ /* 0x000fe40003f05270 */
[----:B------:R-:W-:Y:S02]  /*0ef0*/  ISETP.GE.U32.AND P2, PT, R2, R5, PT ;  /* 0x000000050200720c */ /* 0x000fe40003f46070 */
[----:B------:R-:W-:-:S04]  /*0f00*/  LOP3.LUT R2, R8, R6, RZ, 0x3c, !PT ;  /* 0x0000000608027212 */ /* 0x000fc800078e3cff */
[----:B------:R-:W-:Y:S01]  /*0f10*/  ISETP.GE.AND P1, PT, R2, RZ, PT ;  /* 0x000000ff0200720c */ /* 0x000fe20003f26270 */
[----:B------:R-:W-:-:S06]  /*0f20*/  IMAD.MOV R2, RZ, RZ, -R6 ;  /* 0x000000ffff027224 */ /* 0x000fcc00078e0a06 */
[----:B------:R-:W-:-:S06]  /*0f30*/  @P2 IADD3 R0, R0, 0x1, RZ ;  /* 0x0000000100002810 */ /* 0x000fcc0007ffe0ff */
[----:B------:R-:W-:Y:S02]  /*0f40*/  @!P1 IADD3 R0, -R0, RZ, RZ ;  /* 0x000000ff00009210 */ /* 0x000fe40007ffe1ff */
[----:B------:R-:W-:-:S05]  /*0f50*/  @!P0 LOP3.LUT R0, RZ, R6, RZ, 0x33, !PT ;  /* 0x00000006ff008212 */ /* 0x000fca00078e33ff */
[----:B------:R-:W-:-:S05]  /*0f60*/  IMAD R2, R0, R2, R3 ;  /* 0x0000000200027224 */ /* 0x000fca00078e0203 */
[----:B------:R1:W-:Y:S02]  /*0f70*/  STL [R1+0xc8], R2 ;  /* 0x0000c80201007387 */ /* 0x0003e40000100800 */
.L_x_463:
[----:B------:R-:W-:Y:S05]  /*0f80*/  BSYNC B0 ;  /* 0x0000000000007941 */ /* 0x000fea0003800000 */
.L_x_461:
[----:B------:R-:W-:-:S04]  /*0f90*/  LOP3.LUT R0, RZ, R0, RZ, 0x33, !PT ;  /* 0x00000000ff007212 */ /* 0x000fc800078e33ff */
[----:B------:R-:W-:-:S05]  /*0fa0*/  IADD3 R0, R0, R12, RZ ;  /* 0x0000000c00007210 */ /* 0x000fca0007ffe0ff */
[----:B------:R2:W-:Y:S01]  /*0fb0*/  STL [R1+0xc4], R0 ;  /* 0x0000c40001007387 */ /* 0x0005e20000100800 */
[----:B------:R-:W-:Y:S05]  /*0fc0*/  BRA `(.L_x_464) ;  /* 0x0000006000007947 */ /* 0x000fea0003800000 */
.L_x_452:
[----:B------:R-:W-:Y:S01]  /*0fd0*/  MOV R0, UR4 ;  /* 0x0000000400007c02 */ /* 0x000fe20008000f00 */
[----:B------:R-:W-:Y:S04]  /*0fe0*/  STL [R1+0xc4], RZ ;  /* 0x0000c4ff01007387 */ /* 0x000fe80000100800 */
[----:B------:R-:W-:Y:S04]  /*0ff0*/  STL [R1+0xc8], RZ ;  /* 0x0000c8ff01007387 */ /* 0x000fe80000100800 */
[----:B------:R1:W-:Y:S02]  /*1000*/  STL [R1+0xc0], R0 ;  /* 0x0000c00001007387 */ /* 0x0003e40000100800 */
[----:B-1----:R-:W-:-:S05]  /*1010*/  MOV R0, c[0x0][0x53c] ;  /* 0x00014f0000007a02 */ /* 0x002fca0000000f00 */
[----:B------:R1:W-:Y:S02]  /*1020*/  STL [R1+0xcc], R0 ;  /* 0x0000cc0001007387 */ /* 0x0003e40000100800 */
.L_x_464:
[----:B------:R-:W3:Y:S04]  /*1030*/  LDL R4, [R1+0xc0] ;  /* 0x0000c00001047983 */ /* 0x000ee80000100800 */
[----:B------:R-:W3:Y:S04]  /*1040*/  LDL R5, [R1+0xc4] ;  /* 0x0000c40001057983 */ /* 0x000ee80000100800 */
[----:B------:R-:W3:Y:S04]  /*1050*/  LDL R6, [R1+0xc8] ;  /* 0x0000c80001067983 */ /* 0x000ee80000100800 */
[----:B------:R-:W3:Y:S01]  /*1060*/  LDL R7, [R1+0xcc] ;  /* 0x0000cc0001077983 */ /* 0x000ee20000100800 */
[----:B------:R-:W-:Y:S01]  /*1070*/  ISETP.NE.AND P0, PT, R13, RZ, PT ;  /* 0x000000ff0d00720c */ /* 0x000fe20003f05270 */
[----:B------:R-:W-:-:S12]  /*1080*/  WARPSYNC 0xffffffff ;  /* 0xffffffff00007948 */ /* 0x000fd80003800000 */
[----:B---3--:R3:W-:Y:S04]  /*1090*/  @!P0 STS.128 [0x1a080], R4 ;  /* 0x01a08004ff008388 */ /* 0x0087e80000000c00 */
[----:B------:R-:W-:Y:S06]  /*10a0*/  BAR.ARV 0x5, 0x100 ;  /* 0x0144000000007b1d */ /* 0x000fec0000002000 */
.L_x_450:
[----:B-12---:R-:W2:Y:S02]  /*10b0*/  LDL R0, [R1+0xcc] ;  /* 0x0000cc0001007983 */ /* 0x006ea40000100800 */
[----:B--2---:R-:W-:-:S13]  /*10c0*/  ISETP.GE.AND P0, PT, R0, c[0x0][0x53c], PT ;  /* 0x00014f0000007a0c */ /* 0x004fda0003f06270 */
[----:B------:R-:W-:Y:S05]  /*10d0*/  @P0 EXIT ;  /* 0x000000000000094d */ /* 0x000fea0003800000 */
[----:B------:R-:W1:Y:S01]  /*10e0*/  S2R R16, SR_TID.X ;  /* 0x0000000000107919 */ /* 0x000e620000002100 */
[----:B------:R-:W-:Y:S02]  /*10f0*/  ULDC UR5, c[0x0][0x2ac] ;  /* 0x0000ab0000057ab9 */ /* 0x000fe40000000800 */
[----:B------:R-:W-:Y:S02]  /*1100*/  ULDC UR4, c[0x0][0x1d0] ;  /* 0x0000740000047ab9 */ /* 0x000fe40000000800 */
[----:B------:R-:W-:Y:S01]  /*1110*/  UIMAD UR5, UR5, UR4, URZ ;  /* 0x00000004050572a4 */ /* 0x000fe2000f8e023f */
[----:B-1-3--:R-:W-:-:S04]  /*1120*/  SHF.R.S32.HI R7, RZ, 0x1f, R16 ;  /* 0x0000001fff077819 */ /* 0x00afc80000011410 */
        /* <DEDUP_REMOVED lines=17> */
[----:B------:R-:W-:Y:S01]  /*1240*/  LEA.HI R7, R7, R16, RZ, 0x6 ;  /* 0x0000001007077211 */ /* 0x000fe200078f30ff */
[----:B------:R-:W-:Y:S01]  /*1250*/  IMAD.IADD R20, R16, 0x1, -R4 ;  /* 0x0000000110147824 */ /* 0x000fe200078e0a04 */
[----:B------:R-:W-:Y:S01]  /*1260*/  SHF.R.S32.HI R4, RZ, 0x1f, R2 ;  /* 0x0000001fff047819 */ /* 0x000fe20000011402 */
[----:B------:R-:W-:Y:S01]  /*1270*/  IMAD.IADD R8, R8, 0x1, -R0 ;  /* 0x0000000108087824 */ /* 0x000fe200078e0a00 */
[----:B------:R-:W-:Y:S01]  /*1280*/  LOP3.LUT R0, R3, 0x1c0, RZ, 0xc0, !PT ;  /* 0x000001c003007812 */ /* 0x000fe200078ec0ff */
[----:B------:R-:W-:Y:S01]  /*1290*/  IMAD.SHL.U32 R19, R20, 0x8, RZ ;  /* 0x0000000814137824 */ /* 0x000fe200078e00ff */
[----:B------:R-:W-:Y:S01]  /*12a0*/  LEA.HI R14, R4, R2, RZ, 0x3 ;  /* 0x00000002040e7211 */ /* 0x000fe200078f18ff */
[----:B------:R-:W-:Y:S01]  /*12b0*/  IMAD.SHL.U32 R6, R20, 0x40, RZ ;  /* 0x0000004014067824 */ /* 0x000fe200078e00ff */
[----:B------:R-:W-:Y:S01]  /*12c0*/  SHF.R.U32.HI R5, RZ, 0x3, R0 ;  /* 0x00000003ff057819 */ /* 0x000fe20000011600 */
[----:B------:R-:W-:Y:S01]  /*12d0*/  IMAD.SHL.U32 R7, R7, 0x8, RZ ;  /* 0x0000000807077824 */ /* 0x000fe200078e00ff */
[----:B------:R-:W-:Y:S01]  /*12e0*/  LOP3.LUT R3, R0, 0x38, R19, 0xf8, !PT ;  /* 0x0000003800037812 */ /* 0x000fe200078ef813 */
[----:B------:R-:W-:Y:S01]  /*12f0*/  STL [R1+0x40], R19 ;  /* 0x0000401301007387 */ /* 0x000fe20000100800 */
[----:B------:R-:W-:-:S02]  /*1300*/  LOP3.LUT R4, R14, 0xfffffff8, RZ, 0xc0, !PT ;  /* 0xfffffff80e047812 */ /* 0x000fc400078ec0ff */
[----:B------:R-:W-:Y:S02]  /*1310*/  LOP3.LUT R12, R3, R5, RZ, 0x3c, !PT ;  /* 0x00000005030c7212 */ /* 0x000fe400078e3cff */
[----:B------:R-:W-:Y:S01]  /*1320*/  LOP3.LUT R3, R10, 0xffffffe0, RZ, 0xc0, !PT ;  /* 0xffffffe00a037812 */ /* 0x000fe200078ec0ff */
[----:B------:R-:W-:Y:S01]  /*1330*/  IMAD.IADD R5, R2, 0x1, -R4 ;  /* 0x0000000102057824 */ /* 0x000fe200078e0a04 */
[----:B------:R-:W-:Y:S02]  /*1340*/  LOP3.LUT R0, R6, 0x1c0, RZ, 0xc0, !PT ;  /* 0x000001c006007812 */ /* 0x000fe400078ec0ff */
[----:B------:R-:W-:Y:S01]  /*1350*/  LOP3.LUT R6, R8, 0x1, RZ, 0xc0, !PT ;  /* 0x0000000108067812 */ /* 0x000fe200078ec0ff */
[----:B------:R-:W-:Y:S01]  /*1360*/  IMAD.IADD R18, R16, 0x1, -R3 ;  /* 0x0000000110127824 */ /* 0x000fe200078e0a03 */
[----:B------:R-:W-:Y:S02]  /*1370*/  LOP3.LUT R4, R0, 0x8, R9, 0xf8, !PT ;  /* 0x0000000800047812 */ /* 0x000fe400078ef809 */
[----:B------:R-:W-:-:S02]  /*1380*/  SHF.R.U32.HI R2, RZ, 0x3, R0 ;  /* 0x00000003ff027819 */ /* 0x000fc40000011600 */
[--C-:B------:R-:W-:Y:S02]  /*1390*/  SHF.R.S32.HI R9, RZ, 0x5, R10.reuse ;  /* 0x00000005ff097819 */ /* 0x100fe4000001140a */
[----:B------:R-:W-:Y:S02]  /*13a0*/  SHF.R.S32.HI R0, RZ, 0x1f, R10 ;  /* 0x0000001fff007819 */ /* 0x000fe4000001140a */
[----:B------:R-:W-:Y:S02]  /*13b0*/  SHF.R.S32.HI R11, RZ, 0x1f, R18 ;  /* 0x0000001fff0b7819 */ /* 0x000fe40000011412 */
[----:B------:R-:W-:Y:S02]  /*13c0*/  LEA.HI R0, R0, R9, RZ, 0x3 ;  /* 0x0000000900007211 */ /* 0x000fe400078f18ff */
[----:B------:R-:W-:Y:S01]  /*13d0*/  LOP3.LUT R3, R15, 0xfffffffc, RZ, 0xc0, !PT ;  /* 0xfffffffc0f037812 */ /* 0x000fe200078ec0ff */
[----:B------:R-:W-:Y:S01]  /*13e0*/  IMAD.MOV.U32 R15, RZ, RZ, 0x20 ;  /* 0x00000020ff0f7424 */ /* 0x000fe200078e00ff */
[----:B------:R-:W-:-:S02]  /*13f0*/  LOP3.LUT R0, R0, 0xffffff8, RZ, 0xc0, !PT ;  /* 0x0ffffff800007812 */ /* 0x000fc400078ec0ff */
[----:B------:R-:W-:Y:S01]  /*1400*/  LEA.HI R11, R11, R18, RZ, 0x2 ;  /* 0x000000120b0b7211 */ /* 0x000fe200078f10ff */
[----:B------:R-:W-:Y:S01]  /*1410*/  IMAD.IADD R3, R16, 0x1, -R3 ;  /* 0x0000000110037824 */ /* 0x000fe200078e0a03 */
[----:B------:R-:W-:Y:S01]  /*1420*/  LOP3.LUT R10, R4, R2, RZ, 0x3c, !PT ;  /* 0x00000002040a7212 */ /* 0x000fe200078e3cff */
[----:B------:R-:W-:Y:S01]  /*1430*/  IMAD.IADD R4, R9, 0x1, -R0 ;  /* 0x0000000109047824 */ /* 0x000fe200078e0a00 */
[----:B------:R-:W-:Y:S01]  /*1440*/  SHF.R.S32.HI R2, RZ, 0x2, R11 ;  /* 0x00000002ff027819 */ /* 0x000fe2000001140b */
[----:B------:R-:W-:Y:S01]  /*1450*/  IMAD.MOV.U32 R16, RZ, RZ, 0x10 ;  /* 0x00000010ff107424 */ /* 0x000fe200078e00ff */
[----:B------:R-:W-:Y:S02]  /*1460*/  ISETP.NE.U32.AND P4, PT, R6, 0x1, PT ;  /* 0x000000010600780c */ /* 0x000fe40003f85070 */
[----:B------:R-:W-:Y:S01]  /*1470*/  LEA.HI R0, R3, R3, RZ, 0x1 ;  /* 0x0000000303007211 */ /* 0x000fe200078f08ff */
[----:B------:R-:W-:Y:S01]  /*1480*/  IMAD R17, R4, 0x10, R2 ;  /* 0x0000001004117824 */ /* 0x000fe200078e0202 */
[----:B------:R-:W-:Y:S01]  /*1490*/  R2P PR, R8, 0x6 ;  /* 0x0000000608007804 */ /* 0x000fe20000000000 */
[C---:B------:R-:W-:Y:S01]  /*14a0*/  IMAD.SHL.U32 R2, R5.reuse, 0x40, RZ ;  /* 0x0000004005027824 */ /* 0x040fe200078e00ff */
[----:B------:R-:W-:Y:S01]  /*14b0*/  LOP3.LUT R6, R0, 0x1ffffffe, RZ, 0xc0, !PT ;  /* 0x1ffffffe00067812 */ /* 0x000fe200078ec0ff */
[----:B------:R-:W-:Y:S01]  /*14c0*/  IMAD.SHL.U32 R4, R8, 0x40, RZ ;  /* 0x0000004008047824 */ /* 0x000fe200078e00ff */
[C---:B------:R-:W-:Y:S01]  /*14d0*/  LOP3.LUT P3, RZ, R5.reuse, 0x2, RZ, 0xc0, !PT ;  /* 0x0000000205ff7812 */ /* 0x040fe2000786c0ff */
[----:B------:R-:W-:Y:S01]  /*14e0*/  STL [R1+0x1fc], R17 ;  /* 0x0001fc1101007387 */ /* 0x000fe20000100800 */
[----:B------:R-:W-:Y:S01]  /*14f0*/  LOP3.LUT P0, RZ, R5, 0x4, RZ, 0xc0, !PT ;  /* 0x0000000405ff7812 */ /* 0x000fe2000780c0ff */
[----:B------:R-:W-:Y:S01]  /*1500*/  IMAD.SHL.U32 R5, R13, 0x8, RZ ;  /* 0x000000080d057824 */ /* 0x000fe200078e00ff */
[----:B------:R-:W-:Y:S01]  /*1510*/  LOP3.LUT R2, R2, 0x1c0, RZ, 0xc0, !PT ;  /* 0x000001c002027812 */ /* 0x000fe200078ec0ff */
[----:B------:R-:W-:Y:S01]  /*1520*/  IMAD.IADD R8, R3, 0x1, -R6 ;  /* 0x0000000103087824 */ /* 0x000fe200078e0a06 */
[----:B------:R-:W-:Y:S01]  /*1530*/  LOP3.LUT R4, R4, 0x1c0, RZ, 0xc0, !PT ;  /* 0x000001c004047812 */ /* 0x000fe200078ec0ff */
[----:B------:R-:W-:Y:S01]  /*1540*/  IMAD R0, R13, 0x200, R10 ;  /* 0x000002000d007824 */ /* 0x000fe200078e020a */
[----:B------:R-:W-:Y:S01]  /*1550*/  LOP3.LUT R12, R12, 0x7ffffe00, R7, 0xf8, !PT ;  /* 0x7ffffe000c0c7812 */ /* 0x000fe200078ef807 */
[----:B------:R-:W-:Y:S01]  /*1560*/  IMAD R7, R9, 0x200, R3 ;  /* 0x0000020009077824 */ /* 0x000fe200078e0203 */
[----:B------:R-:W-:Y:S01]  /*1570*/  LOP3.LUT R6, R2, 0x8, R5, 0xf8, !PT ;  /* 0x0000000802067812 */ /* 0x000fe200078ef805 */
[----:B------:R-:W-:Y:S01]  /*1580*/  IMAD R8, R8, 0x8, R17 ;  /* 0x0000000808087824 */ /* 0x000fe200078e0211 */
[----:B------:R-:W-:Y:S01]  /*1590*/  SHF.R.U32.HI R3, RZ, 0x3, R2 ;  /* 0x00000003ff037819 */ /* 0x000fe20000011602 */
[----:B------:R-:W-:Y:S01]  /*15a0*/  IMAD.SHL.U32 R12, R12, 0x2, RZ ;  /* 0x000000020c0c7824 */ /* 0x000fe200078e00ff */
[----:B------:R-:W-:Y:S01]  /*15b0*/  LEA.HI R2, R4, R4, RZ, 0x1d ;  /* 0x0000000404027211 */ /* 0x000fe200078fe8ff */
[----:B------:R-:W-:Y:S01]  /*15c0*/  IMAD.MOV.U32 R10, RZ, RZ, 0x40 ;  /* 0x00000040ff0a7424 */ /* 0x000fe200078e00ff */
[----:B------:R-:W-:Y:S01]  /*15d0*/  LOP3.LUT R3, R6, R3, RZ, 0x3c, !PT ;  /* 0x0000000306037212 */ /* 0x000fe200078e3cff */
[----:B------:R-:W-:Y:S01]  /*15e0*/  IMAD.SHL.U32 R6, R14, 0x40, RZ ;  /* 0x000000400e067824 */ /* 0x000fe200078e00ff */
[----:B------:R-:W-:Y:S01]  /*15f0*/  SEL R5, R16, 0xfffffff0, !P3 ;  /* 0xfffffff010057807 */ /* 0x000fe20005800000 */
[----:B------:R-:W-:Y:S01]  /*1600*/  IMAD.U32 R7, R7, 0x2, R2 ;  /* 0x0000000207077824 */ /* 0x000fe200078e0002 */
[----:B------:R-:W-:Y:S01]  /*1610*/  SEL R4, R15, 0xffffffe0, !P0 ;  /* 0xffffffe00f047807 */ /* 0x000fe20004000000 */
[----:B------:R-:W-:Y:S01]  /*1620*/  IMAD R2, R20, 0x20, R21 ;  /* 0x0000002014027824 */ /* 0x000fe200078e0215 */
[----:B------:R-:W-:-:S02]  /*1630*/  IADD3 R13, R19, 0x40, RZ ;  /* 0x00000040130d7810 */ /* 0x000fc40007ffe0ff */
[----:B------:R-:W-:Y:S01]  /*1640*/  LOP3.LUT R3, R3, 0x7ffffe00, R6, 0xf8, !PT ;  /* 0x7ffffe0003037812 */ /* 0x000fe200078ef806 */
[----:B------:R-:W-:Y:S01]  /*1650*/  IMAD.IADD R4, R5, 0x1, R4 ;  /* 0x0000000105047824 */ /* 0x000fe200078e0204 */
[----:B------:R1:W-:Y:S01]  /*1660*/  STL [R1+0x178], R2 ;  /* 0x0001780201007387 */ /* 0x0003e20000100800 */
[----:B------:R-:W-:Y:S02]  /*1670*/  SHF.R.S32.HI R14, RZ, 0x1f, R19 ;  /* 0x0000001fff0e7819 */ /* 0x000fe40000011413 */
[C---:B------:R-:W-:Y:S01]  /*1680*/  IADD3 R6, R19.reuse, 0x80, RZ ;  /* 0x0000008013067810 */ /* 0x040fe20007ffe0ff */
[----:B------:R-:W-:Y:S01]  /*1690*/  STL [R1+0x68], R13 ;  /* 0x0000680d01007387 */ /* 0x000fe20000100800 */
[----:B------:R-:W-:Y:S02]  /*16a0*/  IADD3 R5, R19, 0xc0, RZ ;  /* 0x000000c013057810 */ /* 0x000fe40007ffe0ff */
[----:B------:R-:W-:Y:S01]  /*16b0*/  LEA R236, R0, 0x14080, 0x1 ;  /* 0x0001408000ec7811 */ /* 0x000fe200078e08ff */
[----:B------:R-:W-:Y:S01]  /*16c0*/  STL [R1+0x20c], R14 ;  /* 0x00020c0e01007387 */ /* 0x000fe20000100800 */
[----:B------:R-:W-:-:S02]  /*16d0*/  SEL R0, R10, 0xffffffc0, !P0 ;  /* 0xffffffc00a007807 */ /* 0x000fc40004000000 */
[----:B------:R-:W-:Y:S01]  /*16e0*/  LEA R239, R3, 0x4080, 0x1 ;  /* 0x0000408003ef7811 */ /* 0x000fe200078e08ff */
[----:B------:R2:W-:Y:S04]  /*16f0*/  STL [R1+0x64], R6 ;  /* 0x0000640601007387 */ /* 0x0005e80000100800 */
[----:B------:R3:W-:Y:S01]  /*1700*/  STL [R1+0x6c], R5 ;  /* 0x00006c0501007387 */ /* 0x0007e20000100800 */
[----:B------:R-:W-:Y:S01]  /*1710*/  IMAD.IADD R240, R239, 0x1, R0 ;  /* 0x00000001eff07824 */ /* 0x000fe200078e0200 */
[----:B-1----:R-:W-:Y:S02]  /*1720*/  LOP3.LUT R2, R11, 0x7ffffffc, RZ, 0xc0, !PT ;  /* 0x7ffffffc0b027812 */ /* 0x002fe400078ec0ff */
[----:B------:R-:W-:-:S03]  /*1730*/  SHF.R.S32.HI R11, RZ, 0x1f, R13 ;  /* 0x0000001fff0b7819 */ /* 0x000fc6000001140d */
[----:B------:R-:W-:Y:S02]  /*1740*/  IMAD.IADD R2, R18, 0x1, -R2 ;  /* 0x0000000112027824 */ /* 0x000fe400078e0a02 */
[----:B------:R1:W-:Y:S01]  /*1750*/  STL [R1+0x208], R11 ;  /* 0x0002080b01007387 */ /* 0x0003e20000100800 */
[----:B--2---:R-:W-:Y:S02]  /*1760*/  SHF.R.S32.HI R6, RZ, 0x1f, R6 ;  /* 0x0000001fff067819 */ /* 0x004fe40000011406 */
[----:B---3--:R-:W-:-:S03]  /*1770*/  SHF.R.S32.HI R5, RZ, 0x1f, R5 ;  /* 0x0000001fff057819 */ /* 0x008fc60000011405 */
[----:B------:R-:W-:Y:S04]  /*1780*/  STL [R1+0x204], R6 ;  /* 0x0002040601007387 */ /* 0x000fe80000100800 */
[----:B------:R2:W-:Y:S04]  /*1790*/  STL [R1+0x200], R5 ;  /* 0x0002000501007387 */ /* 0x0005e80000100800 */
[----:B------:R3:W-:Y:S04]  /*17a0*/  STL [R1+0x1c], R12 ;  /* 0x00001c0c01007387 */ /* 0x0007e80000100800 */
[----:B------:R-:W-:Y:S01]  /*17b0*/  STL [R1+0xb4], R8 ;  /* 0x0000b40801007387 */ /* 0x000fe20000100800 */
[----:B-1----:R-:W-:Y:S01]  /*17c0*/  IMAD.SHL.U32 R11, R2, 0x2, RZ ;  /* 0x00000002020b7824 */ /* 0x002fe200078e00ff */
[----:B------:R-:W-:-:S04]  /*17d0*/  SEL R2, R15, 0xffffffe0, !P3 ;  /* 0xffffffe00f027807 */ /* 0x000fc80005800000 */
[C---:B------:R-:W-:Y:S01]  /*17e0*/  IADD3 R42, R11.reuse, 0x8, RZ ;  /* 0x000000080b2a7810 */ /* 0x040fe20007ffe0ff */
[----:B------:R1:W-:Y:S01]  /*17f0*/  STL [R1+0x7c], R11 ;  /* 0x00007c0b01007387 */ /* 0x0003e20000100800 */
[----:B------:R-:W-:Y:S01]  /*1800*/  IADD3 R41, R11, 0x10, RZ ;  /* 0x000000100b297810 */ /* 0x000fe20007ffe0ff */
[----:B------:R-:W-:Y:S01]  /*1810*/  IMAD.IADD R241, R239, 0x1, R2 ;  /* 0x00000001eff17824 */ /* 0x000fe200078e0202 */
[C---:B------:R-:W-:Y:S01]  /*1820*/  IADD3 R40, R11.reuse, 0x18, RZ ;  /* 0x000000180b287810 */ /* 0x040fe20007ffe0ff */
[----:B------:R-:W-:Y:S01]  /*1830*/  STL [R1+0x174], R42 ;  /* 0x0001742a01007387 */ /* 0x000fe20000100800 */
[C---:B------:R-:W-:Y:S02]  /*1840*/  IADD3 R39, R11.reuse, 0x20, RZ ;  /* 0x000000200b277810 */ /* 0x040fe40007ffe0ff */
        /* <DEDUP_REMOVED lines=36> */
[----:B--2---:R-:W-:Y:S01]  /*1a90*/  SEL R5, R10, 0xffffffc0, !P2 ;  /* 0xffffffc00a057807 */ /* 0x004fe20005000000 */
[----:B------:R-:W-:Y:S01]  /*1aa0*/  STL [R1+0x148], R29 ;  /* 0x0001481d01007387 */ /* 0x000fe20000100800 */
[----:B------:R-:W-:-:S02]  /*1ab0*/  IADD3 R13, R11, 0xe8, RZ ;  /* 0x000000e80b0d7810 */ /* 0x000fc40007ffe0ff */
[----:B---3--:R-:W-:Y:S01]  /*1ac0*/  IADD3 R12, R11, 0xf0, RZ ;  /* 0x000000f00b0c7810 */ /* 0x008fe20007ffe0ff */
[----:B------:R-:W-:Y:S01]  /*1ad0*/  STL [R1+0x144], R28 ;  /* 0x0001441c01007387 */ /* 0x000fe20000100800 */
[----:B------:R-:W-:Y:S02]  /*1ae0*/  LEA R10, R7, 0x80, 0x1 ;  /* 0x00000080070a7811 */ /* 0x000fe400078e08ff */
[----:B------:R-:W-:Y:S01]  /*1af0*/  SHF.R.S32.HI R7, RZ, 0x1f, R42 ;  /* 0x0000001fff077819 */ /* 0x000fe2000001142a */
[----:B------:R-:W-:Y:S01]  /*1b00*/  STL [R1+0x140], R27 ;  /* 0x0001401b01007387 */ /* 0x000fe20000100800 */
[----:B-1----:R-:W-:Y:S02]  /*1b10*/  IADD3 R11, R11, 0xf8, RZ ;  /* 0x000000f80b0b7810 */ /* 0x002fe40007ffe0ff */
[----:B------:R-:W-:Y:S01]  /*1b20*/  SHF.R.S32.HI R8, RZ, 0x1f, R41 ;  /* 0x0000001fff087819 */ /* 0x000fe20000011429 */
[----:B------:R-:W-:Y:S01]  /*1b30*/  STL [R1+0x13c], R26 ;  /* 0x00013c1a01007387 */ /* 0x000fe20000100800 */
[----:B------:R-:W-:-:S02]  /*1b40*/  SEL R6, R15, 0xffffffe0, !P1 ;  /* 0xffffffe00f067807 */ /* 0x000fc40004800000 */
[----:B------:R-:W-:Y:S01]  /*1b50*/  SHF.R.S32.HI R15, RZ, 0x1f, R39 ;  /* 0x0000001fff0f7819 */ /* 0x000fe20000011427 */
[----:B------:R-:W-:Y:S01]  /*1b60*/  STL [R1+0x138], R25 ;  /* 0x0001381901007387 */ /* 0x000fe20000100800 */
[----:B------:R-:W-:-:S03]  /*1b70*/  IADD3 R242, R0, R239, R2 ;  /* 0x000000ef00f27210 */ /* 0x000fc60007ffe002 */
[----:B------:R-:W-:Y:S04]  /*1b80*/  STL [R1+0x134], R24 ;  /* 0x0001341801007387 */ /* 0x000fe80000100800 */
        /* <DEDUP_REMOVED lines=8> */
[----:B------:R1:W-:Y:S04]  /*1c10*/  STL [R1+0x110], R14 ;  /* 0x0001100e01007387 */ /* 0x0003e80000100800 */
[----:B------:R-:W-:Y:S04]  /*1c20*/  STL [R1+0x10c], R13 ;  /* 0x00010c0d01007387 */ /* 0x000fe80000100800 */
[----:B------:R2:W-:Y:S04]  /*1c30*/  STL [R1+0x108], R12 ;  /* 0x0001080c01007387 */ /* 0x0005e80000100800 */
[----:B------:R3:W-:Y:S04]  /*1c40*/  STL [R1+0x1f4], R7 ;  /* 0x0001f40701007387 */ /* 0x0007e80000100800 */
[----:B------:R4:W-:Y:S04]  /*1c50*/  STL [R1+0x104], R11 ;  /* 0x0001040b01007387 */ /* 0x0009e80000100800 */
[----:B------:R5:W-:Y:S04]  /*1c60*/  STL [R1+0x1f0], R8 ;  /* 0x0001f00801007387 */ /* 0x000be80000100800 */
[----:B------:R-:W-:Y:S01]  /*1c70*/  STL [R1+0xd4], R10 ;  /* 0x0000d40a01007387 */ /* 0x000fe20000100800 */
[----:B-1----:R-:W-:-:S02]  /*1c80*/  SHF.R.S32.HI R14, RZ, 0x1f, R14 ;  /* 0x0000001fff0e7819 */ /* 0x002fc4000001140e */
[----:B--2---:R-:W-:Y:S02]  /*1c90*/  SHF.R.S32.HI R12, RZ, 0x1f, R12 ;  /* 0x0000001fff0c7819 */ /* 0x004fe4000001140c */
[----:B---3--:R-:W-:Y:S02]  /*1ca0*/  SHF.R.S32.HI R7, RZ, 0x1f, R40 ;  /* 0x0000001fff077819 */ /* 0x008fe40000011428 */
[----:B----4-:R-:W-:-:S03]  /*1cb0*/  SHF.R.S32.HI R11, RZ, 0x1f, R11 ;  /* 0x0000001fff0b7819 */ /* 0x010fc6000001140b */
[----:B------:R1:W-:Y:S01]  /*1cc0*/  STL [R1+0x1ec], R7 ;  /* 0x0001ec0701007387 */ /* 0x0003e20000100800 */
[----:B-----5:R-:W-:-:S03]  /*1cd0*/  SHF.R.S32.HI R8, RZ, 0x1f, R37 ;  /* 0x0000001fff087819 */ /* 0x020fc60000011425 */
[----:B------:R2:W-:Y:S01]  /*1ce0*/  STL [R1+0x1e8], R15 ;  /* 0x0001e80f01007387 */ /* 0x0005e20000100800 */
[----:B-1----:R-:W-:Y:S02]  /*1cf0*/  SHF.R.S32.HI R7, RZ, 0x1f, R38 ;  /* 0x0000001fff077819 */ /* 0x002fe40000011426 */
[----:B--2---:R-:W-:-:S03]  /*1d00*/  SHF.R.S32.HI R15, RZ, 0x1f, R36 ;  /* 0x0000001fff0f7819 */ /* 0x004fc60000011424 */
[----:B------:R1:W-:Y:S04]  /*1d10*/  STL [R1+0x1e4], R7 ;  /* 0x0001e40701007387 */ /* 0x0003e80000100800 */
[----:B------:R2:W-:Y:S04]  /*1d20*/  STL [R1+0x1e0], R8 ;  /* 0x0001e00801007387 */ /* 0x0005e80000100800 */
[----:B------:R3:W-:Y:S01]  /*1d30*/  STL [R1+0x1dc], R15 ;  /* 0x0001dc0f01007387 */ /* 0x0007e20000100800 */
[----:B-1----:R-:W-:Y:S02]  /*1d40*/  SHF.R.S32.HI R7, RZ, 0x1f, R35 ;  /* 0x0000001fff077819 */ /* 0x002fe40000011423 */
[----:B--2---:R-:W-:-:S03]  /*1d50*/  SHF.R.S32.HI R8, RZ, 0x1f, R34 ;  /* 0x0000001fff087819 */ /* 0x004fc60000011422 */
[----:B------:R1:W-:Y:S01]  /*1d60*/  STL [R1+0x1d8], R7 ;  /* 0x0001d80701007387 */ /* 0x0003e20000100800 */
[----:B---3--:R-:W-:-:S03]  /*1d70*/  SHF.R.S32.HI R15, RZ, 0x1f, R33 ;  /* 0x0000001fff0f7819 */ /* 0x008fc60000011421 */
        /* <DEDUP_REMOVED lines=31> */
[----:B------:R-:W-:Y:S01]  /*1f70*/  STL [R1+0x194], R15 ;  /* 0x0001940f01007387 */ /* 0x000fe20000100800 */
[----:B-1----:R-:W-:Y:S02]  /*1f80*/  SHF.R.S32.HI R7, RZ, 0x1f, R17 ;  /* 0x0000001fff077819 */ /* 0x002fe40000011411 */
[----:B--2---:R-:W-:-:S03]  /*1f90*/  SHF.R.S32.HI R8, RZ, 0x1f, R16 ;  /* 0x0000001fff087819 */ /* 0x004fc60000011410 */
[----:B------:R1:W-:Y:S04]  /*1fa0*/  STL [R1+0x190], R7 ;  /* 0x0001900701007387 */ /* 0x0003e80000100800 */
[----:B------:R2:W-:Y:S04]  /*1fb0*/  STL [R1+0x18c], R8 ;  /* 0x00018c0801007387 */ /* 0x0005e80000100800 */
[----:B------:R-:W-:Y:S01]  /*1fc0*/  STL [R1+0x188], R14 ;  /* 0x0001880e01007387 */ /* 0x000fe20000100800 */
[----:B-1----:R-:W-:Y:S02]  /*1fd0*/  SHF.R.S32.HI R7, RZ, 0x1f, R13 ;  /* 0x0000001fff077819 */ /* 0x002fe4000001140d */
[----:B--2---:R-:W-:-:S03]  /*1fe0*/  IADD3 R8, R10, -0x10, RZ ;  /* 0xfffffff00a087810 */ /* 0x004fc60007ffe0ff */
[----:B------:R1:W-:Y:S01]  /*1ff0*/  STL [R1+0x184], R7 ;  /* 0x0001840701007387 */ /* 0x0003e20000100800 */
[----:B------:R-:W-:-:S03]  /*2000*/  @P4 IADD3 R8, R10, 0x10, RZ ;  /* 0x000000100a084810 */ /* 0x000fc60007ffe0ff */
[----:B------:R-:W-:Y:S04]  /*2010*/  STL [R1+0x180], R12 ;  /* 0x0001800c01007387 */ /* 0x000fe80000100800 */
[----:B------:R-:W-:Y:S01]  /*2020*/  STL [R1+0x17c], R11 ;  /* 0x00017c0b01007387 */ /* 0x000fe20000100800 */
[C---:B-1----:R-:W-:Y:S02]  /*2030*/  IMAD.IADD R7, R10.reuse, 0x1, R6 ;  /* 0x000000010a077824 */ /* 0x042fe400078e0206 */
[--C-:B------:R-:W-:Y:S02]  /*2040*/  IMAD.IADD R10, R10, 0x1, R5.reuse ;  /* 0x000000010a0a7824 */ /* 0x100fe400078e0205 */
[----:B------:R-:W-:Y:S01]  /*2050*/  IMAD.IADD R3, R7, 0x1, R5 ;  /* 0x0000000107037824 */ /* 0x000fe200078e0205 */
[----:B------:R1:W-:Y:S04]  /*2060*/  STL [R1+0xe0], R7 ;  /* 0x0000e00701007387 */ /* 0x0003e80000100800 */
[----:B------:R-:W-:Y:S04]  /*2070*/  STL [R1+0xf0], R10 ;  /* 0x0000f00a01007387 */ /* 0x000fe80000100800 */
[----:B------:R2:W-:Y:S04]  /*2080*/  STL [R1+0xd8], R8 ;  /* 0x0000d80801007387 */ /* 0x0005e80000100800 */
[----:B------:R3:W-:Y:S01]  /*2090*/  STL [R1+0xec], R3 ;  /* 0x0000ec0301007387 */ /* 0x0007e20000100800 */
[----:B-1----:R-:W-:-:S02]  /*20a0*/  IMAD.IADD R7, R6, 0x1, R8 ;  /* 0x0000000106077824 */ /* 0x002fc400078e0208 */
[--C-:B------:R-:W-:Y:S02]  /*20b0*/  IMAD R6, R9, 0x800, R239.reuse ;  /* 0x0000080009067824 */ /* 0x100fe400078e02ef */
[----:B--2---:R-:W-:Y:S02]  /*20c0*/  IMAD.IADD R8, R5, 0x1, R8 ;  /* 0x0000000105087824 */ /* 0x004fe400078e0208 */
[----:B---3--:R-:W-:-:S03]  /*20d0*/  IMAD R3, R4, 0x2, R239 ;  /* 0x0000000204037824 */ /* 0x008fc600078e02ef */
[----:B------:R-:W-:Y:S01]  /*20e0*/  STL [R1+0xe8], R8 ;  /* 0x0000e80801007387 */ /* 0x000fe20000100800 */
[----:B------:R-:W-:-:S03]  /*20f0*/  IMAD.IADD R4, R7, 0x1, R5 ;  /* 0x0000000107047824 */ /* 0x000fc600078e0205 */
[----:B------:R-:W-:Y:S04]  /*2100*/  STL [R1+0xdc], R7 ;  /* 0x0000dc0701007387 */ /* 0x000fe80000100800 */
[----:B------:R1:W-:Y:S04]  /*2110*/  STL [R1], R3 ;  /* 0x0000000301007387 */ /* 0x0003e80000100800 */
[----:B------:R2:W-:Y:S01]  /*2120*/  STL [R1+0xe4], R4 ;  /* 0x0000e40401007387 */ /* 0x0005e20000100800 */
[--C-:B-1----:R-:W-:Y:S02]  /*2130*/  IMAD.IADD R3, R2, 0x1, R6.reuse ;  /* 0x0000000102037824 */ /* 0x102fe400078e0206 */
[----:B------:R-:W-:-:S02]  /*2140*/  IMAD.IADD R2, R0, 0x1, R6 ;  /* 0x0000000100027824 */ /* 0x000fc400078e0206 */
[----:B------:R-:W-:Y:S01]  /*2150*/  IMAD.IADD R0, R0, 0x1, R3 ;  /* 0x0000000100007824 */ /* 0x000fe200078e0203 */
[----:B------:R2:W-:Y:S04]  /*2160*/  STL [R1+0xc], R3 ;  /* 0x00000c0301007387 */ /* 0x0005e80000100800 */
[----:B------:R2:W-:Y:S04]  /*2170*/  STL [R1+0x14], R2 ;  /* 0x0000140201007387 */ /* 0x0005e80000100800 */
[----:B------:R2:W-:Y:S02]  /*2180*/  STL [R1+0x10], R0 ;  /* 0x0000100001007387 */ /* 0x0005e40000100800 */
.L_x_632:
[----:B------:R-:W3:Y:S01]  /*2190*/  LDL R107, [R1+0xcc] ;  /* 0x0000cc00016b7983 */ /* 0x000ee20000100800 */
[----:B------:R-:W-:Y:S01]  /*21a0*/  ISETP.NE.U32.AND P0, PT, RZ, c[0x0][0x370], PT ;  /* 0x0000dc00ff007a0c */ /* 0x000fe20003f05070 */
[----:B------:R-:W-:Y:S01]  /*21b0*/  IMAD.MOV.U32 R13, RZ, RZ, 0x4 ;  /* 0x00000004ff0d7424 */ /* 0x000fe200078e00ff */
[----:B------:R-:W-:Y:S01]  /*21c0*/  ISETP.NE.U32.AND P2, PT, RZ, c[0x0][0x360], PT ;  /* 0x0000d800ff007a0c */ /* 0x000fe20003f45070 */
[----:B------:R-:W-:Y:S01]  /*21d0*/  IMAD.MOV.U32 R17, RZ, RZ, RZ ;  /* 0x000000ffff117224 */ /* 0x000fe200078e00ff */
[----:B------:R-:W-:Y:S01]  /*21e0*/  ISETP.NE.AND.EX P1, PT, RZ, c[0x0][0x374], PT, P0 ;  /* 0x0000dd00ff007a0c */ /* 0x000fe20003f25300 */
[----:B------:R-:W-:Y:S01]  /*21f0*/  IMAD.MOV.U32 R12, RZ, RZ, RZ ;  /* 0x000000ffff0c7224 */ /* 0x000fe200078e00ff */
[----:B------:R-:W-:-:S02]  /*2200*/  ISETP.NE.AND.EX P0, PT, RZ, c[0x0][0x364], PT, P2 ;  /* 0x0000d900ff007a0c */ /* 0x000fc40003f05320 */
[----:B------:R-:W-:-:S04]  /*2210*/  ISETP.NE.U32.AND P3, PT, RZ, c[0x0][0x348], PT ;  /* 0x0000d200ff007a0c */ /* 0x000fc80003f65070 */
[----:B------:R-:W-:-:S05]  /*2220*/  ISETP.NE.AND.EX P3, PT, RZ, c[0x0][0x34c], PT, P3 ;  /* 0x0000d300ff007a0c */ /* 0x000fca0003f65330 */
[----:B---3--:R-:W-:-:S04]  /*2230*/  @P1 IMAD.WIDE R6, R107, R13, c[0x0][0x370] ;  /* 0x0000dc006b061625 */ /* 0x008fc800078e020d */
[CC--:B--2---:R-:W-:Y:S01]  /*2240*/  @P0 IMAD.WIDE R4, R107.reuse, R13.reuse, c[0x0][0x360] ;  /* 0x0000d8006b040625 */ /* 0x0c4fe200078e020d */
[----:B------:R-:W2:Y:S03]  /*2250*/  @P1 LDG.E R17, [R6.64] ;  /* 0x0000000606111981 */ /* 0x000ea6000c1e1900 */
[----:B------:R-:W-:Y:S01]  /*2260*/  IMAD.WIDE R2, R107, R13, c[0x0][0x348] ;  /* 0x0000d2006b027625 */ /* 0x000fe200078e020d */
[----:B------:R-:W3:Y:S04]  /*2270*/  @P0 LDG.E R0, [R4.64] ;  /* 0x0000000604000981 */ /* 0x000ee8000c1e1900 */
[----:B------:R1:W5:Y:S01]  /*2280*/  @P3 LDG.E R12, [R2.64] ;  /* 0x00000006020c3981 */ /* 0x000362000c1e1900 */
[----:B------:R-:W-:Y:S03]  /*2290*/  YIELD ;  /* 0x0000000000007946 */ /* 0x000fe60003800000 */
[----:B--2---:R1:W-:Y:S04]  /*22a0*/  STL [R1+0x84], R17 ;  /* 0x0000841101007387 */ /* 0x0043e80000100800 */
[----:B---3--:R1:W-:Y:S01]  /*22b0*/  @P0 STL [R1+0x74], R0 ;  /* 0x0000740001000387 */ /* 0x0083e20000100800 */
[----:B------:R-:W-:Y:S05]  /*22c0*/  @P0 BRA `(.L_x_465) ;  /* 0x0000007000000947 */ /* 0x000fea0003800000 */
[----:B-1----:R-:W-:-:S05]  /*22d0*/  MOV R0, c[0x0][0x168] ;  /* 0x00005a0000007a02 */ /* 0x002fca0000000f00 */
[----:B------:R1:W-:Y:S01]  /*22e0*/  STL [R1+0x74], R0 ;  /* 0x0000740001007387 */ /* 0x0003e20000100800 */
[----:B------:R-:W-:Y:S05]  /*22f0*/  @!P3 BRA `(.L_x_465) ;  /* 0x000000400000b947 */ /* 0x000fea0003800000 */
[----:B-1----:R1:W2:Y:S04]  /*2300*/  LDG.E R0, [R2.64] ;  /* 0x0000000602007981 */ /* 0x0022a8000c1e1900 */
[----:B-1----:R-:W2:Y:S02]  /*2310*/  LDG.E R2, [R2.64+0x4] ;  /* 0x0000040602027981 */ /* 0x002ea4000c1e1900 */
[----:B--2---:R-:W-:-:S05]  /*2320*/  IADD3 R0, -R0, R2, RZ ;  /* 0x0000000200007210 */ /* 0x004fca0007ffe1ff */
[----:B------:R1:W-:Y:S02]  /*2330*/  STL [R1+0x74], R0 ;  /* 0x0000740001007387 */ /* 0x0003e40000100800 */
.L_x_465:
[----:B------:R-:W-:-:S04]  /*2340*/  ISETP.NE.U32.AND P0, PT, RZ, c[0x0][0x368], PT ;  /* 0x0000da00ff007a0c */ /* 0x000fc80003f05070 */
[----:B------:R-:W-:-:S13]  /*2350*/  ISETP.NE.AND.EX P0, PT, RZ, c[0x0][0x36c], PT, P0 ;  /* 0x0000db00ff007a0c */ /* 0x000fda0003f05300 */
[----:B------:R-:W-:Y:S05]  /*2360*/  @!P0 BRA `(.L_x_466) ;  /* 0x0000003000008947 */ /* 0x000fea0003800000 */
[----:B-1----:R-:W-:-:S05]  /*2370*/  IMAD.WIDE R2, R107, R13, c[0x0][0x368] ;  /* 0x0000da006b027625 */ /* 0x002fca00078e020d */
[----:B------:R1:W5:Y:S01]  /*2380*/  LDG.E R0, [R2.64] ;  /* 0x0000000602007981 */ /* 0x000362000c1e1900 */
[----:B------:R-:W-:Y:S05]  /*2390*/  BRA `(.L_x_467) ;  /* 0x0000008000007947 */ /* 0x000fea0003800000 */
.L_x_466:
[----:B------:R-:W-:Y:S01]  /*23a0*/  ISETP.NE.U32.AND P0, PT, RZ, c[0x0][0x350], PT ;  /* 0x0000d400ff007a0c */ /* 0x000fe20003f05070 */
[----:B-1----:R-:W-:-:S03]  /*23b0*/  IMAD.U32 R0, RZ, RZ, UR5 ;  /* 0x00000005ff007e24 */ /* 0x002fc6000f8e00ff */
[----:B------:R-:W-:-:S13]  /*23c0*/  ISETP.NE.AND.EX P0, PT, RZ, c[0x0][0x354], PT, P0 ;  /* 0x0000d500ff007a0c */ /* 0x000fda0003f05300 */
[----:B------:R-:W-:Y:S05]  /*23d0*/  @!P0 BRA `(.L_x_467) ;  /* 0x0000004000008947 */ /* 0x000fea0003800000 */
[----:B------:R-:W-:-:S05]  /*23e0*/  IMAD.WIDE R2, R107, R13, c[0x0][0x350] ;  /* 0x0000d4006b027625 */ /* 0x000fca00078e020d */
[----:B------:R-:W2:Y:S04]  /*23f0*/  LDG.E R4, [R2.64] ;  /* 0x0000000602047981 */ /* 0x000ea8000c1e1900 */
[----:B------:R-:W2:Y:S02]  /*2400*/  LDG.E R0, [R2.64+0x4] ;  /* 0x0000040602007981 */ /* 0x000ea4000c1e1900 */
[----:B--2---:R-:W-:Y:S02]  /*2410*/  IADD3 R0, -R4, R0, RZ ;  /* 0x0000000004007210 */ /* 0x004fe40007ffe1ff */
.L_x_467:
[----:B-1----:R-:W2:Y:S04]  /*2420*/  LDL R3, [R1+0x74] ;  /* 0x0000740001037983 */ /* 0x002ea80000100800 */
[----:B------:R-:W3:Y:S04]  /*2430*/  LDL.LU R2, [R1+0xc4] ;  /* 0x0000c40001027983 */ /* 0x000ee80000300800 */
[----:B------:R-:W4:Y:S01]  /*2440*/  LDL.LU R106, [R1+0x18] ;  /* 0x00001800016a7983 */ /* 0x000f220000300800 */
[----:B------:R-:W-:-:S02]  /*2450*/  IMAD.MOV.U32 R6, RZ, RZ, c[0x0][0x32c] ;  /* 0x0000cb00ff067624 */ /* 0x000fc400078e00ff */
[----:B-----5:R-:W-:-:S03]  /*2460*/  IMAD.IADD R111, R0, 0x1, -R17 ;  /* 0x00000001006f7824 */ /* 0x020fc600078e0a11 */
[----:B------:R-:W-:Y:S01]  /*2470*/  ISETP.GE.AND P1, PT, R6, 0x1, PT ;  /* 0x000000010600780c */ /* 0x000fe20003f26270 */
[----:B--2---:R-:W-:Y:S02]  /*2480*/  IMAD.MOV.U32 R19, RZ, RZ, R3 ;  /* 0x000000ffff137224 */ /* 0x004fe400078e0003 */
[----:B------:R-:W-:Y:S02]  /*2490*/  IMAD.MOV.U32 R3, RZ, RZ, c[0x0][0x2c4] ;  /* 0x0000b100ff037624 */ /* 0x000fe400078e00ff */
[----:B---3--:R-:W-:-:S03]  /*24a0*/  IMAD.SHL.U32 R14, R2, 0x80, RZ ;  /* 0x00000080020e7824 */ /* 0x008fc600078e00ff */
[----:B------:R-:W-:Y:S02]  /*24b0*/  ISETP.NE.AND P4, PT, R3, 0x1, PT ;  /* 0x000000010300780c */ /* 0x000fe40003f85270 */
[----:B----4-:R-:W-:Y:S01]  /*24c0*/  LOP3.LUT R106, R106, 0xfffffeff, RZ, 0xc0, !PT ;  /* 0xfffffeff6a6a7812 */ /* 0x010fe200078ec0ff */
[----:B------:R1:W-:Y:S01]  /*24d0*/  STL [R1+0xb0], R14 ;  /* 0x0000b00e01007387 */ /* 0x0003e20000100800 */
[----:B------:R-:W-:-:S03]  /*24e0*/  IADD3 R2, R14, 0x7f, RZ ;  /* 0x0000007f0e027810 */ /* 0x000fc60007ffe0ff */
[----:B------:R1:W-:Y:S02]  /*24f0*/  STL [R1+0x78], R111 ;  /* 0x0000786f01007387 */ /* 0x0003e40000100800 */
[----:B------:R-:W-:-:S04]  /*2500*/  IMAD.MOV.U32 R0, RZ, RZ, R2 ;  /* 0x000000ffff007224 */ /* 0x000fc800078e0002 */
[----:B------:R-:W-:Y:S01]  /*2510*/  @P4 LOP3.LUT R106, R106, 0x100, RZ, 0xfc, !PT ;  /* 0x000001006a6a4812 */ /* 0x000fe200078efcff */
[----:B------:R-:W-:Y:S01]  /*2520*/  @P4 IMAD.HI.U32 R3, R2, c[0x0][0x2c8], RZ ;  /* 0x0000b20002034a27 */ /* 0x000fe200078e00ff */
[----:B------:R-:W-:Y:S02]  /*2530*/  IADD3 R2, R111, 0x1, -R19 ;  /* 0x000000016f027810 */ /* 0x000fe40007ffe813 */
[----:B------:R-:W-:Y:S02]  /*2540*/  LOP3.LUT R106, R106, 0xfffffdff, RZ, 0xc0, !PT ;  /* 0xfffffdff6a6a7812 */ /* 0x000fe400078ec0ff */
[----:B------:R-:W-:Y:S02]  /*2550*/  @P4 SHF.R.U32.HI R0, RZ, c[0x0][0x2cc], R3 ;  /* 0x0000b300ff004a19 */ /* 0x000fe40000011603 */
[----:B------:R-:W-:-:S03]  /*2560*/  @P1 LOP3.LUT R106, R106, 0x200, RZ, 0xfc, !PT ;  /* 0x000002006a6a1812 */ /* 0x000fc600078efcff */
[----:B------:R-:W-:Y:S02]  /*2570*/  IMAD.IADD R0, R2, 0x1, R0 ;  /* 0x0000000102007824 */ /* 0x000fe400078e0200 */
[----:B------:R1:W-:Y:S03]  /*2580*/  STL [R1+0x18], R106 ;  /* 0x0000186a01007387 */ /* 0x0003e60000100800 */
[----:B------:R-:W-:Y:S01]  /*2590*/  IADD3 R3, R0, c[0x0][0x328], RZ ;  /* 0x0000ca0000037a10 */ /* 0x000fe20007ffe0ff */
[----:B------:R-:W-:Y:S05]  /*25a0*/  @!P1 BRA `(.L_x_468) ;  /* 0x0000010000009947 */ /* 0x000fea0003800000 */
[C---:B------:R-:W-:Y:S01]  /*25b0*/  ISETP.GT.AND P0, PT, R0.reuse, RZ, PT ;  /* 0x000000ff0000720c */ /* 0x040fe20003f04270 */
[----:B------:R-:W-:Y:S01]  /*25c0*/  BSSY B0, `(.L_x_469) ;  /* 0x000000c000007945 */ /* 0x000fe20003800000 */
[----:B------:R-:W-:-:S11]  /*25d0*/  IADD3 R2, R0, -0x1, RZ ;  /* 0xffffffff00027810 */ /* 0x000fd60007ffe0ff */
[----:B------:R-:W-:Y:S05]  /*25e0*/  @P0 BRA `(.L_x_470) ;  /* 0x0000006000000947 */ /* 0x000fea0003800000 */
[----:B------:R-:W-:Y:S01]  /*25f0*/  ISETP.NE.AND P0, PT, R6, 0x1, PT ;  /* 0x000000010600780c */ /* 0x000fe20003f05270 */
[----:B------:R-:W-:-:S12]  /*2600*/  IMAD.MOV R0, RZ, RZ, -R0 ;  /* 0x000000ffff007224 */ /* 0x000fd800078e0a00 */
[----:B------:R-:W-:-:S05]  /*2610*/  @P0 IMAD.HI.U32 R2, R0, c[0x0][0x330], RZ ;  /* 0x0000cc0000020a27 */ /* 0x000fca00078e00ff */
[----:B------:R-:W-:-:S04]  /*2620*/  @P0 SHF.R.U32.HI R0, RZ, c[0x0][0x334], R2 ;  /* 0x0000cd00ff000a19 */ /* 0x000fc80000011602 */
[----:B------:R-:W-:Y:S01]  /*2630*/  LOP3.LUT R2, RZ, R0, RZ, 0x33, !PT ;  /* 0x00000000ff027212 */ /* 0x000fe200078e33ff */
[----:B------:R-:W-:Y:S05]  /*2640*/  BRA `(.L_x_471) ;  /* 0x0000003000007947 */ /* 0x000fea0003800000 */
.L_x_470:
[----:B------:R-:W-:-:S13]  /*2650*/  ISETP.NE.AND P0, PT, R6, 0x1, PT ;  /* 0x000000010600780c */ /* 0x000fda0003f05270 */
[----:B------:R-:W-:-:S05]  /*2660*/  @P0 IMAD.HI.U32 R0, R2, c[0x0][0x330], RZ ;  /* 0x0000cc0002000a27 */ /* 0x000fca00078e00ff */
[----:B------:R-:W-:Y:S02]  /*2670*/  @P0 SHF.R.U32.HI R2, RZ, c[0x0][0x334], R0 ;  /* 0x0000cd00ff020a19 */ /* 0x000fe40000011600 */
.L_x_471:
[----:B------:R-:W-:Y:S05]  /*2680*/  BSYNC B0 ;  /* 0x0000000000007941 */ /* 0x000fea0003800000 */
.L_x_469:
[----:B------:R-:W-:-:S05]  /*2690*/  IMAD R2, R2, R6, c[0x0][0x32c] ;  /* 0x0000cb0002027624 */ /* 0x000fca00078e0206 */
[----:B------:R-:W-:-:S03]  /*26a0*/  IMNMX R3, R3, R2, PT ;  /* 0x0000000203037217 */ /* 0x000fc60003800200 */
.L_x_468:
[----:B------:R-:W-:Y:S01]  /*26b0*/  IMAD.IADD R7, R111, 0x1, -R19 ;  /* 0x000000016f077824 */ /* 0x000fe200078e0a13 */
[----:B------:R-:W-:Y:S01]  /*26c0*/  IADD3 R3, R3, 0x2f, RZ ;  /* 0x0000002f03037810 */ /* 0x000fe20007ffe0ff */
[----:B------:R-:W-:Y:S01]  /*26d0*/  @P4 IMAD.HI.U32 R4, R14, c[0x0][0x2c8], RZ ;  /* 0x0000b2000e044a27 */ /* 0x000fe200078e00ff */
[----:B------:R-:W-:Y:S02]  /*26e0*/  IADD3 R2, R111, 0x2f, RZ ;  /* 0x0000002f6f027810 */ /* 0x000fe40007ffe0ff */
[----:B------:R2:W-:Y:S01]  /*26f0*/  STL [R1+0x24], R7 ;  /* 0x0000240701007387 */ /* 0x0005e20000100800 */
[----:B------:R-:W-:-:S04]  /*2700*/  IMAD.HI R5, R3, 0x2aaaaaab, RZ ;  /* 0x2aaaaaab03057827 */ /* 0x000fc800078e02ff */
[----:B------:R-:W-:-:S04]  /*2710*/  IMAD.HI R2, R2, 0x2aaaaaab, RZ ;  /* 0x2aaaaaab02027827 */ /* 0x000fc800078e02ff */
[----:B------:R-:W-:Y:S01]  /*2720*/  IMAD.MOV.U32 R0, RZ, RZ, R14 ;  /* 0x000000ffff007224 */ /* 0x000fe200078e000e */
[----:B------:R-:W-:Y:S02]  /*2730*/  @P4 SHF.R.U32.HI R0, RZ, c[0x0][0x2cc], R4 ;  /* 0x0000b300ff004a19 */ /* 0x000fe40000011604 */
[----:B------:R-:W-:Y:S02]  /*2740*/  SHF.R.U32.HI R4, RZ, 0x1f, R5 ;  /* 0x0000001fff047819 */ /* 0x000fe40000011605 */
[----:B------:R-:W-:Y:S01]  /*2750*/  SHF.R.U32.HI R3, RZ, 0x1f, R2 ;  /* 0x0000001fff037819 */ /* 0x000fe20000011602 */
[----:B------:R-:W-:Y:S01]  /*2760*/  IMAD.IADD R0, R7, 0x1, R0 ;  /* 0x0000000107007824 */ /* 0x000fe200078e0200 */
[----:B------:R-:W-:Y:S02]  /*2770*/  LEA.HI.SX32 R4, R5, R4, 0x1d ;  /* 0x0000000405047211 */ /* 0x000fe400078feaff */
[----:B------:R-:W-:Y:S02]  /*2780*/  LEA.HI.SX32 R3, R2, R3, 0x1d ;  /* 0x0000000302037211 */ /* 0x000fe400078feaff */
[----:B------:R-:W-:-:S02]  /*2790*/  IADD3 R2, R0, -c[0x0][0x324], RZ ;  /* 0x8000c90000027a10 */ /* 0x000fc40007ffe0ff */
[----:B------:R-:W-:Y:S01]  /*27a0*/  IMNMX R11, R3, R4, PT ;  /* 0x00000004030b7217 */ /* 0x000fe20003800200 */
[----:B------:R-:W-:Y:S05]  /*27b0*/  @!P1 BRA `(.L_x_472) ;  /* 0x000000f000009947 */ /* 0x000fea0003800000 */
[----:B------:R-:W-:Y:S01]  /*27c0*/  ISETP.GT.AND P0, PT, R0, -0x1, PT ;  /* 0xffffffff0000780c */ /* 0x000fe20003f04270 */
[----:B------:R-:W-:-:S12]  /*27d0*/  BSSY B0, `(.L_x_473) ;  /* 0x000000b000007945 */ /* 0x000fd80003800000 */
[----:B------:R-:W-:Y:S05]  /*27e0*/  @P0 BRA `(.L_x_474) ;  /* 0x0000006000000947 */ /* 0x000fea0003800000 */
[----:B------:R-:W-:Y:S02]  /*27f0*/  ISETP.NE.AND P0, PT, R6, 0x1, PT ;  /* 0x000000010600780c */ /* 0x000fe40003f05270 */
[----:B------:R-:W-:-:S11]  /*2800*/  LOP3.LUT R0, RZ, R0, RZ, 0x33, !PT ;  /* 0x00000000ff007212 */ /* 0x000fd600078e33ff */
[----:B------:R-:W-:-:S05]  /*2810*/  @P0 IMAD.HI.U32 R3, R0, c[0x0][0x330], RZ ;  /* 0x0000cc0000030a27 */ /* 0x000fca00078e00ff */
[----:B------:R-:W-:-:S04]  /*2820*/  @P0 SHF.R.U32.HI R0, RZ, c[0x0][0x334], R3 ;  /* 0x0000cd00ff000a19 */ /* 0x000fc80000011603 */
[----:B------:R-:W-:Y:S01]  /*2830*/  LOP3.LUT R0, RZ, R0, RZ, 0x33, !PT ;  /* 0x00000000ff007212 */ /* 0x000fe200078e33ff */
[----:B------:R-:W-:Y:S05]  /*2840*/  BRA `(.L_x_475) ;  /* 0x0000003000007947 */ /* 0x000fea0003800000 */
.L_x_474:
[----:B------:R-:W-:-:S13]  /*2850*/  ISETP.NE.AND P0, PT, R6, 0x1, PT ;  /* 0x000000010600780c */ /* 0x000fda0003f05270 */
[----:B------:R-:W-:-:S05]  /*2860*/  @P0 IMAD.HI.U32 R3, R0, c[0x0][0x330], RZ ;  /* 0x0000cc0000030a27 */ /* 0x000fca00078e00ff */
[----:B------:R-:W-:Y:S02]  /*2870*/  @P0 SHF.R.U32.HI R0, RZ, c[0x0][0x334], R3 ;  /* 0x0000cd00ff000a19 */ /* 0x000fe40000011603 */
.L_x_475:
[----:B------:R-:W-:Y:S05]  /*2880*/  BSYNC B0 ;  /* 0x0000000000007941 */ /* 0x000fea0003800000 */
.L_x_473:
[----:B------:R-:W-:-:S05]  /*2890*/  IMAD R0, R0, c[0x0][0x32c], RZ ;  /* 0x0000cb0000007a24 */ /* 0x000fca00078e02ff */
[----:B------:R-:W-:-:S04]  /*28a0*/  IMNMX R2, R2, R0, !PT ;  /* 0x0000000002027217 */ /* 0x000fc80007800200 */
.L_x_472:
[----:B------:R-:W3:Y:S01]  /*28b0*/  LDL R16, [R1+0xc8] ;  /* 0x0000c80001107983 */ /* 0x000ee20000100800 */
[----:B------:R-:W-:Y:S01]  /*28c0*/  IMAD.HI R2, R2, 0x2aaaaaab, RZ ;  /* 0x2aaaaaab02027827 */ /* 0x000fe200078e02ff */
[----:B------:R-:W-:Y:S04]  /*28d0*/  BSSY B0, `(.L_x_476) ;  /* 0x000002e000007945 */ /* 0x000fe80003800000 */
[----:B------:R-:W-:-:S04]  /*28e0*/  SHF.R.U32.HI R0, RZ, 0x1f, R2 ;  /* 0x0000001fff007819 */ /* 0x000fc80000011602 */
[----:B------:R-:W-:-:S04]  /*28f0*/  LEA.HI.SX32 R2, R2, R0, 0x1d ;  /* 0x0000000002027211 */ /* 0x000fc800078feaff */
[----:B------:R-:W-:Y:S01]  /*2900*/  IMNMX R6, RZ, R2, !PT ;  /* 0x00000002ff067217 */ /* 0x000fe20007800200 */
[----:B------:R-:W-:-:S03]  /*2910*/  IMAD.MOV.U32 R2, RZ, RZ, RZ ;  /* 0x000000ffff027224 */ /* 0x000fc600078e00ff */
[----:B------:R-:W-:Y:S02]  /*2920*/  ISETP.GT.AND P0, PT, R11, R6, PT ;  /* 0x000000060b00720c */ /* 0x000fe40003f04270 */
[C---:B---3--:R-:W-:Y:S02]  /*2930*/  LOP3.LUT R0, R16.reuse, 0xff000000, RZ, 0xc0, !PT ;  /* 0xff00000010007812 */ /* 0x048fe400078ec0ff */
        /* <DEDUP_REMOVED lines=8> */
[----:B------:R-:W-:-:S04]  /*29c0*/  ISETP.NE.AND P0, PT, R5, RZ, PT ;  /* 0x000000ff0500720c */ /* 0x000fc80003f05270 */
[----:B------:R-:W-:-:S04]  /*29d0*/  SEL R0, R5, c[0x0][0x338], P0 ;  /* 0x0000ce0005007a07 */ /* 0x000fc80000000000 */
[----:B------:R-:W-:Y:S02]  /*29e0*/  IABS R3, R0 ;  /* 0x0000000000037213 */ /* 0x000fe40000000000 */
[----:B--2---:R-:W-:Y:S02]  /*29f0*/  IADD3 R7, R0, -0x1, R11 ;  /* 0xffffffff00077810 */ /* 0x004fe40007ffe00b */
[----:B------:R-:W2:Y:S03]  /*2a00*/  I2F.RP R2, R3 ;  /* 0x0000000300027306 */ /* 0x000ea60000209400 */
[----:B------:R-:W-:-:S05]  /*2a10*/  IMAD.IADD R7, R7, 0x1, -R6 ;  /* 0x0000000107077824 */ /* 0x000fca00078e0a06 */
[----:B------:R-:W-:Y:S01]  /*2a20*/  IABS R10, R7 ;  /* 0x00000007000a7213 */ /* 0x000fe20000000000 */
[----:B--2---:R-:W2:Y:S02]  /*2a30*/  MUFU.RCP R2, R2 ;  /* 0x0000000200027308 */ /* 0x004ea40000001000 */
[----:B--2---:R-:W-:-:S06]  /*2a40*/  IADD3 R2, R2, 0xffffffe, RZ ;  /* 0x0ffffffe02027810 */ /* 0x004fcc0007ffe0ff */
[----:B---3--:R-:W2:Y:S02]  /*2a50*/  F2I.FTZ.U32.TRUNC.NTZ R5, R2 ;  /* 0x0000000200057305 */ /* 0x008ea4000021f000 */
[----:B--2---:R-:W-:-:S04]  /*2a60*/  IMAD.MOV R2, RZ, RZ, -R5 ;  /* 0x000000ffff027224 */ /* 0x004fc800078e0a05 */
        /* <DEDUP_REMOVED lines=20> */
.L_x_477:
[----:B------:R-:W-:Y:S05]  /*2bb0*/  BSYNC B0 ;  /* 0x0000000000007941 */ /* 0x000fea0003800000 */
.L_x_476:
[----:B------:R-:W-:Y:S01]  /*2bc0*/  IMAD R3, R15, R2, R6 ;  /* 0x000000020f037224 */ /* 0x000fe200078e0206 */
[----:B------:R-:W-:Y:S01]  /*2bd0*/  PRMT R0, RZ, 0x7610, R0 ;  /* 0x00007610ff007816 */ /* 0x000fe20000000000 */
[----:B---3--:R-:W-:Y:S01]  /*2be0*/  IMAD.MOV.U32 R15, RZ, RZ, RZ ;  /* 0x000000ffff0f7224 */ /* 0x008fe200078e00ff */
[----:B------:R-:W-:Y:S01]  /*2bf0*/  MOV R18, RZ ;  /* 0x000000ff00127202 */ /* 0x000fe20000000f00 */
        /* <DEDUP_REMOVED lines=10> */
[----:B------:R3:W-:Y:S01]  /*2ca0*/  STL [R1+0x20], R110 ;  /* 0x0000206e01007387 */ /* 0x0007e20000100800 */
        /* <DEDUP_REMOVED lines=59> */
[----:B---3--:R-:W-:-:S04]  /*3060*/  ISETP.NE.U32.AND P0, PT, RZ, c[0x0][0x340], PT ;  /* 0x0000d000ff007a0c */ /* 0x008fc80003f05070 */
[----:B------:R-:W-:-:S13]  /*3070*/  ISETP.NE.AND.EX P0, PT, RZ, c[0x0][0x344], PT, P0 ;  /* 0x0000d100ff007a0c */ /* 0x000fda0003f05300 */
[----:B------:R-:W-:-:S05]  /*3080*/  @P0 IMAD.WIDE R2, R107, R13, c[0x0][0x340] ;  /* 0x0000d0006b020625 */ /* 0x000fca00078e020d */
[----:B------:R3:W5:Y:S01]  /*3090*/  @P0 LDG.E R0, [R2.64] ;  /* 0x0000000602000981 */ /* 0x000762000c1e1900 */
[----:B------:R-:W-:Y:S01]  /*30a0*/  WARPSYNC 0xffffffff ;  /* 0xffffffff00007948 */ /* 0x000fe20003800000 */
[----:B--2---:R-:W-:Y:S02]  /*30b0*/  SEL R7, R107, RZ, !P3 ;  /* 0x000000ff6b077207 */ /* 0x004fe40005800000 */
[----:B---3--:R-:W-:-:S04]  /*30c0*/  SHF.R.S32.HI R2, RZ, 0x1f, R107 ;  /* 0x0000001fff027819 */ /* 0x008fc8000001146b */
[----:B------:R-:W-:Y:S01]  /*30d0*/  SEL R5, R2, RZ, !P3 ;  /* 0x000000ff02057207 */ /* 0x000fe20005800000 */
[----:B------:R-:W-:-:S03]  /*30e0*/  @!P0 IMAD.MOV.U32 R0, RZ, RZ, R107 ;  /* 0x000000ffff008224 */ /* 0x000fc600078e006b */
[----:B------:R-:W2:Y:S01]  /*30f0*/  LDL R107, [R1+0x178] ;  /* 0x00017800016b7983 */ /* 0x000ea20000100800 */
[----:B------:R-:W-:Y:S01]  /*3100*/  IMAD.MOV.U32 R23, RZ, RZ, 0x30 ;  /* 0x00000030ff177424 */ /* 0x000fe200078e00ff */
[----:B-----5:R-:W-:Y:S01]  /*3110*/  SHF.R.S32.HI R3, RZ, 0x1f, R0 ;  /* 0x0000001fff037819 */ /* 0x020fe20000011400 */
[----:B------:R-:W-:Y:S01]  /*3120*/  IMAD.MOV.U32 R2, RZ, RZ, c[0x0][0x2b8] ;  /* 0x0000ae00ff027624 */ /* 0x000fe200078e00ff */
[----:B-1----:R-:W-:Y:S01]  /*3130*/  LOP3.LUT R106, R106, 0xffffff7f, RZ, 0xc0, !PT ;  /* 0xffffff7f6a6a7812 */ /* 0x002fe200078ec0ff */
[----:B------:R-:W-:Y:S02]  /*3140*/  IMAD R57, R110, R23, -0x30 ;  /* 0xffffffd06e397424 */ /* 0x000fe400078e0217 */
[----:B------:R-:W-:Y:S01]  /*3150*/  IMAD.WIDE.U32 R8, R0, c[0x0][0x2b0], RZ ;  /* 0x0000ac0000087a25 */ /* 0x000fe200078e00ff */
[----:B------:R-:W-:-:S03]  /*3160*/  ISETP.NE.AND P1, PT, R2, 0x1, PT ;  /* 0x000000010200780c */ /* 0x000fc60003f25270 */
[----:B------:R-:W-:Y:S01]  /*3170*/  IMAD.MOV.U32 R27, RZ, RZ, RZ ;  /* 0x000000ffff1b7224 */ /* 0x000fe200078e00ff */
[----:B------:R-:W-:Y:S09]  /*3180*/  STL.64 [R1+0x98], R8 ;  /* 0x0000980801007387 */ /* 0x000ff20000100a00 */
[----:B------:R-:W-:-:S02]  /*3190*/  @P1 LOP3.LUT R106, R106, 0x80, RZ, 0xfc, !PT ;  /* 0x000000806a6a1812 */ /* 0x000fc400078efcff */
[----:B------:R-:W-:Y:S01]  /*31a0*/  LOP3.LUT R22, R16, 0xffff, RZ, 0xc0, !PT ;  /* 0x0000ffff10167812 */ /* 0x000fe200078ec0ff */
[----:B------:R-:W-:Y:S01]  /*31b0*/  IMAD R5, R5, c[0x0][0x1c0], RZ ;  /* 0x0000700005057a24 */ /* 0x000fe200078e02ff */
[----:B------:R-:W-:Y:S01]  /*31c0*/  BAR.SYNC.DEFER_BLOCKING 0x0 ;  /* 0x0000000000007b1d */ /* 0x000fe20000010000 */
[----:B--2---:R-:W-:-:S04]  /*31d0*/  IMAD.IADD R2, R107, 0x1, R57 ;  /* 0x000000016b027824 */ /* 0x004fc800078e0239 */
[C---:B------:R-:W-:Y:S01]  /*31e0*/  IMAD.IADD R21, R2.reuse, 0x1, R17 ;  /* 0x0000000102157824 */ /* 0x040fe200078e0211 */
[----:B------:R-:W-:Y:S01]  /*31f0*/  ISETP.GE.AND P0, PT, R2, R111, PT ;  /* 0x0000006f0200720c */ /* 0x000fe20003f06270 */
[----:B------:R-:W-:Y:S02]  /*3200*/  IMAD R2, R3, c[0x0][0x2b0], RZ ;  /* 0x0000ac0003027a24 */ /* 0x000fe400078e02ff */
[----:B------:R-:W-:Y:S01]  /*3210*/  @P1 IMAD.HI.U32 R3, R21, c[0x0][0x2bc], RZ ;  /* 0x0000af0015031a27 */ /* 0x000fe200078e00ff */
[----:B------:R-:W-:-:S03]  /*3220*/  ISETP.GT.OR P0, PT, R107, 0x2f, P0 ;  /* 0x0000002f6b00780c */ /* 0x000fc60000704670 */
[----:B------:R-:W-:Y:S02]  /*3230*/  IMAD R2, R0, c[0x0][0x2b4], R2 ;  /* 0x0000ad0000027a24 */ /* 0x000fe400078e0202 */
[----:B------:R-:W-:Y:S01]  /*3240*/  IMAD.MOV.U32 R20, RZ, RZ, R21 ;  /* 0x000000ffff147224 */ /* 0x000fe200078e0015 */
[----:B------:R-:W-:Y:S01]  /*3250*/  @P1 SHF.R.U32.HI R20, RZ, c[0x0][0x2c0], R3 ;  /* 0x0000b000ff141a19 */ /* 0x000fe20000011603 */
[----:B------:R-:W-:-:S05]  /*3260*/  IMAD.IADD R4, R9, 0x1, R2 ;  /* 0x0000000109047824 */ /* 0x000fca00078e0202 */
[----:B------:R1:W-:Y:S01]  /*3270*/  STL [R1+0xac], R4 ;  /* 0x0000ac0401007387 */ /* 0x0003e20000100800 */
[----:B------:R-:W-:-:S03]  /*3280*/  @!P0 IADD3 R0, P1, R20, R8, RZ ;  /* 0x0000000814008210 */ /* 0x000fc60007f3e0ff */
[----:B------:R-:W2:Y:S01]  /*3290*/  LDL R49, [R1+0x68] ;  /* 0x0000680001317983 */ /* 0x000ea20000100800 */
[----:B------:R-:W-:Y:S02]  /*32a0*/  @!P0 LEA.HI.X.SX32 R3, R20, R4, 0x1, P1 ;  /* 0x0000000414038211 */ /* 0x000fe400008f0eff */
[C---:B------:R-:W-:Y:S01]  /*32b0*/  @!P0 LEA R2, P1, R0.reuse, c[0x0][0x2a0], 0x2 ;  /* 0x0000a80000028a11 */ /* 0x040fe200078210ff */
[----:B------:R-:W3:Y:S03]  /*32c0*/  LDL R25, [R1+0x40] ;  /* 0x0000400001197983 */ /* 0x000ee60000100800 */
[----:B------:R-:W-:Y:S01]  /*32d0*/  @!P0 LEA.HI.X R3, R0, c[0x0][0x2a4], R3, 0x2, P1 ;  /* 0x0000a90000038a11 */ /* 0x000fe200008f1403 */
[----:B------:R-:W4:Y:S04]  /*32e0*/  LDL R50, [R1+0x208] ;  /* 0x0002080001327983 */ /* 0x000f280000100800 */
[----:B------:R-:W4:Y:S04]  /*32f0*/  LDL R35, [R1+0x64] ;  /* 0x0000640001237983 */ /* 0x000f280000100800 */
[----:B------:R-:W4:Y:S04]  /*3300*/  LDL R26, [R1+0x20c] ;  /* 0x00020c00011a7983 */ /* 0x000f280000100800 */
[----:B------:R-:W4:Y:S04]  /*3310*/  LDL R33, [R1+0x6c] ;  /* 0x00006c0001217983 */ /* 0x000f280000100800 */
[----:B------:R-:W4:Y:S04]  /*3320*/  LDL R48, [R1+0x204] ;  /* 0x0002040001307983 */ /* 0x000f280000100800 */
[----:B------:R-:W4:Y:S04]  /*3330*/  LDL R34, [R1+0x200] ;  /* 0x0002000001227983 */ /* 0x000f280000100800 */
[----:B------:R-:W4:Y:S04]  /*3340*/  LDL R32, [R1+0x1c] ;  /* 0x00001c0001207983 */ /* 0x000f280000100800 */
[----:B------:R1:W4:Y:S01]  /*3350*/  @!P0 LDG.E R27, [R2.64] ;  /* 0x00000006021b8981 */ /* 0x000322000c1e1900 */
[----:B------:R-:W-:-:S05]  /*3360*/  SHF.R.S32.HI R0, RZ, 0x1f, R12 ;  /* 0x0000001fff007819 */ /* 0x000fca000001140c */
[----:B------:R-:W-:-:S04]  /*3370*/  IMAD R0, R0, c[0x0][0x178], RZ ;  /* 0x00005e0000007a24 */ /* 0x000fc800078e02ff */
[----:B------:R-:W-:Y:S02]  /*3380*/  IMAD R0, R12, c[0x0][0x17c], R0 ;  /* 0x00005f000c007a24 */ /* 0x000fe400078e0200 */
[----:B-1----:R-:W-:-:S04]  /*3390*/  IMAD.IADD R4, R107, 0x1, R14 ;  /* 0x000000016b047824 */ /* 0x002fc800078e020e */
[----:B------:R-:W-:-:S04]  /*33a0*/  @P4 IMAD.HI.U32 R6, R4, c[0x0][0x2c8], RZ ;  /* 0x0000b20004064a27 */ /* 0x000fc800078e00ff */
[----:B------:R-:W-:-:S04]  /*33b0*/  IMAD.WIDE.U32 R2, R12, c[0x0][0x178], RZ ;  /* 0x00005e000c027a25 */ /* 0x000fc800078e00ff */
[----:B------:R-:W-:-:S04]  /*33c0*/  IMAD.IADD R3, R3, 0x1, R0 ;  /* 0x0000000103037824 */ /* 0x000fc800078e0200 */
[----:B------:R-:W-:-:S04]  /*33d0*/  IMAD.WIDE.U32 R2, R22, c[0x0][0x1b8], R2 ;  /* 0x00006e0016027a25 */ /* 0x000fc800078e0002 */
[----:B------:R-:W-:Y:S01]  /*33e0*/  IMAD.MOV.U32 R0, RZ, RZ, R4 ;  /* 0x000000ffff007224 */ /* 0x000fe200078e0004 */
[----:B------:R-:W-:Y:S01]  /*33f0*/  @P4 SHF.R.U32.HI R0, RZ, c[0x0][0x2cc], R6 ;  /* 0x0000b300ff004a19 */ /* 0x000fe20000011606 */
[----:B------:R-:W-:Y:S01]  /*3400*/  IMAD R3, R22, c[0x0][0x1bc], R3 ;  /* 0x00006f0016037a24 */ /* 0x000fe200078e0203 */
[----:B------:R-:W1:Y:S01]  /*3410*/  S2R R8, SR_TID.X ;  /* 0x0000000000087919 */ /* 0x000e620000002100 */
[C---:B------:R-:W-:Y:S02]  /*3420*/  IMAD R6, R7.reuse, c[0x0][0x1c4], R5 ;  /* 0x0000710007067a24 */ /* 0x040fe400078e0205 */
[----:B------:R-:W-:Y:S01]  /*3430*/  IMAD.WIDE.U32 R2, R7, c[0x0][0x1c0], R2 ;  /* 0x0000700007027a25 */ /* 0x000fe200078e0002 */
[----:B------:R-:W-:-:S03]  /*3440*/  SHF.R.S32.HI R7, RZ, 0x1f, R0 ;  /* 0x0000001fff077819 */ /* 0x000fc60000011400 */
        /* <DEDUP_REMOVED lines=10> */
[----:B------:R-:W-:Y:S01]  /*34f0*/  IMAD.WIDE.U32 R2, R4, c[0x0][0x1a8], R2 ;  /* 0x00006a0004027a25 */ /* 0x000fe200078e0002 */
[----:B-1----:R-:W-:-:S03]  /*3500*/  SHF.R.S32.HI R24, RZ, 0x1f, R8 ;  /* 0x0000001fff187819 */ /* 0x002fc60000011408 */
[----:B------:R-:W-:Y:S01]  /*3510*/  IMAD.IADD R0, R3, 0x1, R0 ;  /* 0x0000000103007824 */ /* 0x000fe200078e0200 */
[----:B------:R-:W-:Y:S02]  /*3520*/  LEA R17, P0, R2, c[0x0][0x160], 0x1 ;  /* 0x0000580002117a11 */ /* 0x000fe400078008ff */
[----:B------:R-:W-:Y:S02]  /*3530*/  LEA.HI R24, R24, R8, RZ, 0x3 ;  /* 0x0000000818187211 */ /* 0x000fe400078f18ff */
[----:B------:R-:W-:Y:S01]  /*3540*/  LEA.HI.X R16, R2, c[0x0][0x164], R0, 0x1, P0 ;  /* 0x0000590002107a11 */ /* 0x000fe200000f0c00 */
[----:B------:R-:W2:Y:S01]  /*3550*/  SHFL.IDX PT, R3, R17, RZ, 0x181f ;  /* 0x00181fff11037589 */ /* 0x000ea200000e0000 */
[----:B------:R-:W-:Y:S01]  /*3560*/  SHF.R.S32.HI R24, RZ, 0x3, R24 ;  /* 0x00000003ff187819 */ /* 0x000fe20000011418 */
[----:B------:R-:W-:Y:S02]  /*3570*/  IMAD R19, R19, c[0x0][0x2c4], RZ ;  /* 0x0000b10013137a24 */ /* 0x000fe400078e02ff */
[----:B------:R-:W4:Y:S02]  /*3580*/  SHFL.IDX PT, R4, R16, RZ, 0x181f ;  /* 0x00181fff10047589 */ /* 0x000f2400000e0000 */
[----:B------:R-:W-:-:S05]  /*3590*/  IMAD.IADD R18, R24, 0x1, R14 ;  /* 0x0000000118127824 */ /* 0x000fca00078e020e */
[C---:B------:R-:W-:Y:S01]  /*35a0*/  ISETP.GE.AND P0, PT, R18.reuse, R19, PT ;  /* 0x000000131200720c */ /* 0x040fe20003f06270 */
[----:B------:R-:W1:Y:S01]  /*35b0*/  SHFL.IDX PT, R0, R17, 0x1, 0x181f ;  /* 0x00381f0011007f89 */ /* 0x000e6200000e0000 */
[----:B------:R-:W-:-:S03]  /*35c0*/  IADD3 R5, R18, 0x20, RZ ;  /* 0x0000002012057810 */ /* 0x000fc60007ffe0ff */
[----:B------:R-:W1:Y:S01]  /*35d0*/  SHFL.IDX PT, R2, R16, 0x1, 0x181f ;  /* 0x00381f0010027f89 */ /* 0x000e6200000e0000 */
[----:B------:R-:W-:-:S04]  /*35e0*/  IMAD.WIDE.U32 R30, R22, c[0x0][0x1e8], RZ ;  /* 0x00007a00161e7a25 */ /* 0x000fc800078e00ff */
[----:B------:R-:W-:-:S03]  /*35f0*/  IMAD R28, R22, c[0x0][0x1ec], R31 ;  /* 0x00007b00161c7a24 */ /* 0x000fc600078e021f */
[CC--:B--2---:R-:W-:Y:S02]  /*3600*/  @!P0 LEA R10, P2, R49.reuse, R3.reuse, 0x1 ;  /* 0x00000003310a8211 */ /* 0x0c4fe400078408ff */
[----:B------:R-:W-:Y:S02]  /*3610*/  ISETP.GE.AND P3, PT, R49, c[0x0][0x198], PT ;  /* 0x0000660031007a0c */ /* 0x000fe40003f66270 */
[CC--:B---3--:R-:W-:Y:S02]  /*3620*/  @!P0 LEA R12, P1, R25.reuse, R3.reuse, 0x1 ;  /* 0x00000003190c8211 */ /* 0x0c8fe400078208ff */
[----:B------:R-:W-:Y:S02]  /*3630*/  ISETP.GE.AND P4, PT, R25, c[0x0][0x198], PT ;  /* 0x0000660019007a0c */ /* 0x000fe40003f86270 */
[----:B----4-:R-:W-:Y:S02]  /*3640*/  @!P0 LEA.HI.X R11, R49, R4, R50, 0x1, P2 ;  /* 0x00000004310b8211 */ /* 0x010fe400010f0c32 */
[----:B------:R-:W-:-:S02]  /*3650*/  @!P0 LEA R8, P2, R35, R3, 0x1 ;  /* 0x0000000323088211 */ /* 0x000fc400078408ff */
[----:B------:R-:W-:Y:S02]  /*3660*/  ISETP.GE.AND P5, PT, R35, c[0x0][0x198], PT ;  /* 0x0000660023007a0c */ /* 0x000fe40003fa6270 */
[-C--:B------:R-:W-:Y:S02]  /*3670*/  @!P0 LEA.HI.X R13, R25, R4.reuse, R26, 0x1, P1 ;  /* 0x00000004190d8211 */ /* 0x080fe400008f0c1a */
[----:B------:R-:W-:Y:S02]  /*3680*/  ISETP.GE.AND P1, PT, R5, R19, PT ;  /* 0x000000130500720c */ /* 0x000fe40003f26270 */
[----:B------:R-:W-:Y:S02]  /*3690*/  ISETP.GE.AND P6, PT, R33, c[0x0][0x198], PT ;  /* 0x0000660021007a0c */ /* 0x000fe40003fc6270 */
[----:B------:R-:W-:Y:S02]  /*36a0*/  @!P0 LEA.HI.X R9, R35, R4, R48, 0x1, P2 ;  /* 0x0000000423098211 */ /* 0x000fe400010f0c30 */
[----:B------:R-:W-:-:S04]  /*36b0*/  @!P0 LEA R6, P2, R33, R3, 0x1 ;  /* 0x0000000321068211 */ /* 0x000fc800078408ff */
[----:B------:R-:W-:Y:S01]  /*36c0*/  @!P0 LEA.HI.X R7, R33, R4, R34, 0x1, P2 ;  /* 0x0000000421078211 */ /* 0x000fe200010f0c22 */
[----:B------:R2:W-:Y:S04]  /*36d0*/  @!P0 LDGSTS.E.BYPASS.LTC128B.128 [R32+0x4080], [R12.64], !P4 ;  /* 0x040800000c208fae */ /* 0x0005e8000e101d46 */
[----:B------:R3:W-:Y:S04]  /*36e0*/  @!P0 LDGSTS.E.BYPASS.LTC128B.128 [R32+0x8080], [R10.64], !P3 ;  /* 0x080800000a208fae */ /* 0x0007e8000d901d46 */
[----:B------:R4:W-:Y:S04]  /*36f0*/  @!P0 LDGSTS.E.BYPASS.LTC128B.128 [R32+0xc080], [R8.64], !P5 ;  /* 0x0c08000008208fae */ /* 0x0009e8000e901d46 */
[----:B------:R2:W-:Y:S01]  /*3700*/  @!P0 LDGSTS.E.BYPASS.LTC128B.128 [R32+0x10080], [R6.64], !P6 ;  /* 0x1008000006208fae */ /* 0x0005e2000f101d46 */
[----:B-1----:R-:W-:-:S04]  /*3710*/  @!P1 LEA R14, P2, R25, R0, 0x1 ;  /* 0x00000000190e9211 */ /* 0x002fc800078408ff */
[----:B------:R-:W-:Y:S02]  /*3720*/  @!P1 LEA.HI.X R15, R25, R2, R26, 0x1, P2 ;  /* 0x00000002190f9211 */ /* 0x000fe400010f0c1a */
[----:B------:R-:W-:-:S03]  /*3730*/  IADD3 R3, R18, 0x40, RZ ;  /* 0x0000004012037810 */ /* 0x000fc60007ffe0ff */
[----:B------:R1:W-:Y:S01]  /*3740*/  @!P1 LDGSTS.E.BYPASS.LTC128B.128 [R32+0x5080], [R14.64], !P4 ;  /* 0x050800000e209fae */ /* 0x0003e2000e101d46 */
[----:B----4-:R-:W-:-:S04]  /*3750*/  @!P1 LEA R8, P0, R49, R0, 0x1 ;  /* 0x0000000031089211 */ /* 0x010fc800078008ff */
[----:B------:R-:W-:Y:S02]  /*3760*/  @!P1 LEA.HI.X R9, R49, R2, R50, 0x1, P0 ;  /* 0x0000000231099211 */ /* 0x000fe400000f0c32 */
[----:B--2---:R-:W-:-:S03]  /*3770*/  @!P1 LEA R6, P0, R35, R0, 0x1 ;  /* 0x0000000023069211 */ /* 0x004fc600078008ff */
[----:B------:R2:W-:Y:S01]  /*3780*/  @!P1 LDGSTS.E.BYPASS.LTC128B.128 [R32+0x9080], [R8.64], !P3 ;  /* 0x0908000008209fae */ /* 0x0005e2000d901d46 */
[----:B------:R-:W-:Y:S02]  /*3790*/  @!P1 LEA.HI.X R7, R35, R2, R48, 0x1, P0 ;  /* 0x0000000223079211 */ /* 0x000fe400000f0c30 */
[C---:B------:R-:W-:Y:S02]  /*37a0*/  @!P1 LEA R4, P0, R33.reuse, R0, 0x1 ;  /* 0x0000000021049211 */ /* 0x040fe400078008ff */
[----:B------:R-:W2:Y:S02]  /*37b0*/  SHFL.IDX PT, R0, R17, 0x2, 0x181f ;  /* 0x00581f0011007f89 */ /* 0x000ea400000e0000 */
[----:B------:R-:W-:Y:S02]  /*37c0*/  @!P1 LEA.HI.X R5, R33, R2, R34, 0x1, P0 ;  /* 0x0000000221059211 */ /* 0x000fe400000f0c22 */
[----:B------:R-:W4:Y:S01]  /*37d0*/  SHFL.IDX PT, R2, R16, 0x2, 0x181f ;  /* 0x00581f0010027f89 */ /* 0x000f2200000e0000 */
[----:B------:R-:W-:-:S03]  /*37e0*/  ISETP.GE.AND P0, PT, R3, R19, PT ;  /* 0x000000130300720c */ /* 0x000fc60003f06270 */
[----:B------:R1:W-:Y:S04]  /*37f0*/  @!P1 LDGSTS.E.BYPASS.LTC128B.128 [R32+0xd080], [R6.64], !P5 ;  /* 0x0d08000006209fae */ /* 0x0003e8000e901d46 */
[----:B------:R1:W-:Y:S04]  /*3800*/  @!P1 LDGSTS.E.BYPASS.LTC128B.128 [R32+0x11080], [R4.64], !P6 ;  /* 0x1108000004209fae */ /* 0x0003e8000f101d46 */
[----:B---3--:R-:W3:Y:S02]  /*3810*/  SHFL.IDX PT, R10, R17, 0x3, 0x181f ;  /* 0x00781f00110a7f89 */ /* 0x008ee400000e0000 */
[----:B--2---:R-:W-:-:S04]  /*3820*/  @!P0 LEA R8, P1, R49, R0, 0x1 ;  /* 0x0000000031088211 */ /* 0x004fc800078208ff */
[----:B----4-:R-:W-:Y:S01]  /*3830*/  @!P0 LEA.HI.X R9, R49, R2, R50, 0x1, P1 ;  /* 0x0000000231098211 */ /* 0x010fe200008f0c32 */
[----:B------:R-:W2:Y:S01]  /*3840*/  SHFL.IDX PT, R11, R16, 0x3, 0x181f ;  /* 0x00781f00100b7f89 */ /* 0x000ea200000e0000 */
[-C--:B------:R-:W-:Y:S02]  /*3850*/  @!P0 LEA R12, P2, R25, R0.reuse, 0x1 ;  /* 0x00000000190c8211 */ /* 0x080fe400078408ff */
[----:B-1----:R-:W-:-:S04]  /*3860*/  @!P0 LEA R6, P1, R35, R0, 0x1 ;  /* 0x0000000023068211 */ /* 0x002fc800078208ff */
[----:B------:R-:W-:Y:S02]  /*3870*/  @!P0 LEA.HI.X R7, R35, R2, R48, 0x1, P1 ;  /* 0x0000000223078211 */ /* 0x000fe400008f0c30 */
[----:B------:R-:W-:Y:S02]  /*3880*/  @!P0 LEA R4, P1, R33, R0, 0x1 ;  /* 0x0000000021048211 */ /* 0x000fe400078208ff */
[----:B------:R-:W-:Y:S02]  /*3890*/  IADD3 R0, R18, 0x60, RZ ;  /* 0x0000006012007810 */ /* 0x000fe40007ffe0ff */
[-C--:B------:R-:W-:Y:S02]  /*38a0*/  @!P0 LEA.HI.X R13, R25, R2.reuse, R26, 0x1, P2 ;  /* 0x00000002190d8211 */ /* 0x080fe400010f0c1a */
[----:B------:R-:W-:Y:S01]  /*38b0*/  ISETP.GE.AND P2, PT, R0, R19, PT ;  /* 0x000000130000720c */ /* 0x000fe20003f46270 */
[----:B------:R-:W-:Y:S01]  /*38c0*/  IMAD.MOV R0, RZ, RZ, -R20 ;  /* 0x000000ffff007224 */ /* 0x000fe200078e0a14 */
[----:B------:R-:W-:Y:S01]  /*38d0*/  @!P0 LEA.HI.X R5, R33, R2, R34, 0x1, P1 ;  /* 0x0000000221058211 */ /* 0x000fe200008f0c22 */
[----:B------:R1:W-:Y:S02]  /*38e0*/  @!P0 LDGSTS.E.BYPASS.LTC128B.128 [R32+0x6080], [R12.64], !P4 ;  /* 0x060800000c208fae */ /* 0x0003e4000e101d46 */
[----:B------:R-:W-:-:S02]  /*38f0*/  IMAD R21, R0, c[0x0][0x2b8], R21 ;  /* 0x0000ae0000157a24 */ /* 0x000fc400078e0215 */
[----:B------:R4:W-:Y:S04]  /*3900*/  @!P0 LDGSTS.E.BYPASS.LTC128B.128 [R32+0xa080], [R8.64], !P3 ;  /* 0x0a08000008208fae */ /* 0x0009e8000d901d46 */
[----:B------:R1:W-:Y:S02]  /*3910*/  @!P0 LDGSTS.E.BYPASS.LTC128B.128 [R32+0xe080], [R6.64], !P5 ;  /* 0x0e08000006208fae */ /* 0x0003e4000e901d46 */
[C---:B---3--:R-:W-:Y:S02]  /*3920*/  @!P2 LEA R2, P1, R25.reuse, R10, 0x1 ;  /* 0x0000000a1902a211 */ /* 0x048fe400078208ff */
[----:B------:R3:W-:Y:S02]  /*3930*/  @!P0 LDGSTS.E.BYPASS.LTC128B.128 [R32+0x12080], [R4.64], !P6 ;  /* 0x1208000004208fae */ /* 0x0007e4000f101d46 */
[----:B--2---:R-:W-:-:S05]  /*3940*/  @!P2 LEA.HI.X R3, R25, R11, R26, 0x1, P1 ;  /* 0x0000000b1903a211 */ /* 0x004fca00008f0c1a */
[----:B------:R2:W-:Y:S01]  /*3950*/  @!P2 LDGSTS.E.BYPASS.LTC128B.128 [R32+0x7080], [R2.64], !P4 ;  /* 0x070800000220afae */ /* 0x0005e2000e101d46 */
[----:B------:R-:W-:Y:S02]  /*3960*/  SHF.R.S32.HI R14, RZ, 0x1f, R27 ;  /* 0x0000001fff0e7819 */ /* 0x000fe4000001141b */
[----:B-1----:R-:W-:-:S05]  /*3970*/  SHF.R.S32.HI R7, RZ, 0x1f, R21 ;  /* 0x0000001fff077819 */ /* 0x002fca0000011415 */
[----:B------:R-:W-:Y:S01]  /*3980*/  IMAD R0, R7, c[0x0][0x1e0], RZ ;  /* 0x0000780007007a24 */ /* 0x000fe200078e02ff */
[----:B---3--:R-:W-:-:S03]  /*3990*/  @!P2 LEA R4, P0, R49, R10, 0x1 ;  /* 0x0000000a3104a211 */ /* 0x008fc600078008ff */
[C---:B------:R-:W-:Y:S02]  /*39a0*/  IMAD R0, R21.reuse, c[0x0][0x1e4], R0 ;  /* 0x0000790015007a24 */ /* 0x040fe400078e0200 */
[----:B--2---:R-:W-:Y:S01]  /*39b0*/  IMAD.WIDE.U32 R2, R21, c[0x0][0x1e0], RZ ;  /* 0x0000780015027a25 */ /* 0x004fe200078e00ff */
[----:B------:R-:W-:-:S03]  /*39c0*/  @!P2 LEA.HI.X R5, R49, R11, R50, 0x1, P0 ;  /* 0x0000000b3105a211 */ /* 0x000fc600000f0c32 */
[----:B------:R-:W-:Y:S02]  /*39d0*/  IMAD.IADD R3, R3, 0x1, R0 ;  /* 0x0000000103037824 */ /* 0x000fe400078e0200 */
[----:B------:R-:W-:Y:S01]  /*39e0*/  IMAD R0, R14, c[0x0][0x1f0], RZ ;  /* 0x00007c000e007a24 */ /* 0x000fe200078e02ff */
[----:B------:R1:W-:Y:S01]  /*39f0*/  @!P2 LDGSTS.E.BYPASS.LTC128B.128 [R32+0xb080], [R4.64], !P3 ;  /* 0x0b0800000420afae */ /* 0x0003e2000d901d46 */
[----:B------:R-:W-:-:S04]  /*3a00*/  IMAD.WIDE.U32 R2, R27, c[0x0][0x1f0], R2 ;  /* 0x00007c001b027a25 */ /* 0x000fc800078e0002 */
[----:B------:R-:W-:-:S04]  /*3a10*/  IMAD R12, R110, -0x30, R23 ;  /* 0xffffffd06e0c7824 */ /* 0x000fc800078e0217 */
[----:B------:R-:W-:Y:S02]  /*3a20*/  IMAD.IADD R56, R111, 0x1, R12 ;  /* 0x000000016f387824 */ /* 0x000fe400078e020c */
[----:B-1----:R-:W-:Y:S01]  /*3a30*/  IMAD R4, R27, c[0x0][0x1f4], R0 ;  /* 0x00007d001b047a24 */ /* 0x002fe200078e0200 */
[----:B------:R-:W-:-:S04]  /*3a40*/  IADD3 R0, P0, R2, R30, RZ ;  /* 0x0000001e02007210 */ /* 0x000fc80007f1e0ff */
[----:B------:R-:W-:Y:S02]  /*3a50*/  IADD3.X R2, R28, R3, R4, P0, !PT ;  /* 0x000000031c027210 */ /* 0x000fe400007fe404 */
[----:B------:R-:W-:Y:S02]  /*3a60*/  LEA R6, P0, R0, c[0x0][0x1c8], 0x1 ;  /* 0x0000720000067a11 */ /* 0x000fe400078008ff */
[----:B------:R-:W-:Y:S02]  /*3a70*/  IMNMX R3, R56, 0x30, PT ;  /* 0x0000003038037817 */ /* 0x000fe40003800200 */
[----:B------:R-:W-:Y:S02]  /*3a80*/  LEA.HI.X R15, R0, c[0x0][0x1cc], R2, 0x1, P0 ;  /* 0x00007300000f7a11 */ /* 0x000fe400000f0c02 */
[----:B------:R-:W1:Y:S01]  /*3a90*/  SHFL.IDX PT, R0, R6, RZ, 0x181f ;  /* 0x00181fff06007589 */ /* 0x000e6200000e0000 */
[----:B------:R-:W-:Y:S01]  /*3aa0*/  @!P2 LEA R2, P0, R35, R10, 0x1 ;  /* 0x0000000a2302a211 */ /* 0x000fe200078008ff */
[----:B------:R-:W-:-:S02]  /*3ab0*/  IMAD.IADD R13, R3, 0x1, -R24 ;  /* 0x00000001030d7824 */ /* 0x000fc400078e0a18 */
[----:B----4-:R-:W2:Y:S01]  /*3ac0*/  SHFL.IDX PT, R8, R15, RZ, 0x181f ;  /* 0x00181fff0f087589 */ /* 0x010ea200000e0000 */
[----:B------:R-:W-:Y:S02]  /*3ad0*/  @!P2 LEA.HI.X R3, R35, R11, R48, 0x1, P0 ;  /* 0x0000000b2303a211 */ /* 0x000fe400000f0c30 */
[----:B------:R-:W-:-:S03]  /*3ae0*/  ISETP.GE.AND P1, PT, R13, 0x1, PT ;  /* 0x000000010d00780c */ /* 0x000fc60003f26270 */
[----:B------:R3:W-:Y:S02]  /*3af0*/  @!P2 LDGSTS.E.BYPASS.LTC128B.128 [R32+0xf080], [R2.64], !P5 ;  /* 0x0f0800000220afae */ /* 0x0007e4000e901d46 */
[----:B---3--:R-:W-:-:S04]  /*3b00*/  @!P2 LEA R2, P0, R33, R10, 0x1 ;  /* 0x0000000a2102a211 */ /* 0x008fc800078008ff */
[----:B------:R-:W-:-:S05]  /*3b10*/  @!P2 LEA.HI.X R3, R33, R11, R34, 0x1, P0 ;  /* 0x0000000b2103a211 */ /* 0x000fca00000f0c22 */
[----:B------:R1:W-:Y:S01]  /*3b20*/  @!P2 LDGSTS.E.BYPASS.LTC128B.128 [R32+0x13080], [R2.64], !P6 ;  /* 0x130800000220afae */ /* 0x0003e2000f101d46 */
[----:B------:R-:W-:Y:S02]  /*3b30*/  @P1 ISETP.GE.AND P2, PT, R25, c[0x0][0x1d4], PT ;  /* 0x0000750019001a0c */ /* 0x000fe40003f46270 */
[----:B------:R-:W-:Y:S01]  /*3b40*/  @P1 ISETP.GE.AND P3, PT, R49, c[0x0][0x1d4], PT ;  /* 0x0000750031001a0c */ /* 0x000fe20003f66270 */
[----:B------:R-:W0:Y:S01]  /*3b50*/  LDGDEPBAR ;  /* 0x00000000000079af */ /* 0x000e220000000000 */
[----:B------:R-:W-:Y:S01]  /*3b60*/  IMAD.WIDE.U32 R16, R22, c[0x0][0x210], RZ ;  /* 0x0000840016107a25 */ /* 0x000fe200078e00ff */
[----:B-1----:R-:W-:-:S04]  /*3b70*/  @P1 LEA R2, P0, R25, R0, 0x1 ;  /* 0x0000000019021211 */ /* 0x002fc800078008ff */
[----:B--2---:R-:W-:Y:S02]  /*3b80*/  @P1 LEA.HI.X R3, R25, R8, R26, 0x1, P0 ;  /* 0x0000000819031211 */ /* 0x004fe400000f0c1a */
[----:B------:R-:W-:-:S03]  /*3b90*/  @P1 LEA R4, P0, R49, R0, 0x1 ;  /* 0x0000000031041211 */ /* 0x000fc600078008ff */
[----:B------:R1:W-:Y:S01]  /*3ba0*/  @P1 LDGSTS.E.BYPASS.LTC128B.128 [R32+0x14080], [R2.64], !P2 ;  /* 0x1408000002201fae */ /* 0x0003e2000d101d46 */
[----:B------:R-:W-:Y:S02]  /*3bb0*/  @P1 ISETP.GE.AND P2, PT, R35, c[0x0][0x1d4], PT ;  /* 0x0000750023001a0c */ /* 0x000fe40003f46270 */
[----:B------:R-:W-:Y:S01]  /*3bc0*/  @P1 LEA.HI.X R5, R49, R8, R50, 0x1, P0 ;  /* 0x0000000831051211 */ /* 0x000fe200000f0c32 */
[----:B------:R-:W-:Y:S01]  /*3bd0*/  STL [R1+0x28], R27 ;  /* 0x0000281b01007387 */ /* 0x000fe20000100800 */
[----:B------:R-:W-:-:S03]  /*3be0*/  IMAD R11, R22, c[0x0][0x214], R17 ;  /* 0x00008500160b7a24 */ /* 0x000fc600078e0211 */
[----:B------:R2:W-:Y:S04]  /*3bf0*/  @P1 LDGSTS.E.BYPASS.LTC128B.128 [R32+0x15880], [R4.64], !P3 ;  /* 0x1588000004201fae */ /* 0x0005e8000d901d46 */
[----:B------:R-:W-:Y:S04]  /*3c00*/  STL [R1+0x38], R21 ;  /* 0x0000381501007387 */ /* 0x000fe80000100800 */
[----:B------:R-:W-:Y:S01]  /*3c10*/  STL.64 [R1+0x90], R30 ;  /* 0x0000901e01007387 */ /* 0x000fe20000100a00 */
[----:B-1----:R-:W-:-:S04]  /*3c20*/  @P1 LEA R2, P0, R35, R0, 0x1 ;  /* 0x0000000023021211 */ /* 0x002fc800078008ff */
[----:B------:R-:W-:Y:S01]  /*3c30*/  @P1 LEA.HI.X R3, R35, R8, R48, 0x1, P0 ;  /* 0x0000000823031211 */ /* 0x000fe200000f0c30 */
[----:B--2---:R-:W-:Y:S01]  /*3c40*/  IMAD R4, R7, c[0x0][0x208], RZ ;  /* 0x0000820007047a24 */ /* 0x004fe200078e02ff */
[----:B------:R-:W-:Y:S01]  /*3c50*/  STL [R1+0x88], R28 ;  /* 0x0000881c01007387 */ /* 0x000fe20000100800 */
[----:B------:R-:W-:Y:S02]  /*3c60*/  ISETP.GE.AND P0, PT, R13, 0x21, PT ;  /* 0x000000210d00780c */ /* 0x000fe40003f06270 */
[----:B------:R-:W-:Y:S01]  /*3c70*/  IMAD R5, R21, c[0x0][0x20c], R4 ;  /* 0x0000830015057a24 */ /* 0x000fe200078e0204 */
[----:B------:R1:W-:Y:S01]  /*3c80*/  @P1 LDGSTS.E.BYPASS.LTC128B.128 [R32+0x17080], [R2.64], !P2 ;  /* 0x1708000002201fae */ /* 0x0003e2000d101d46 */
[C---:B------:R-:W-:Y:S01]  /*3c90*/  @P1 LEA R4, P2, R33.reuse, R0, 0x1 ;  /* 0x0000000021041211 */ /* 0x040fe200078408ff */
[----:B------:R-:W-:Y:S02]  /*3ca0*/  IMAD R0, R14, c[0x0][0x218], RZ ;  /* 0x000086000e007a24 */ /* 0x000fe400078e02ff */
[----:B------:R-:W-:Y:S04]  /*3cb0*/  STL.64 [R1+0xa0], R16 ;  /* 0x0000a01001007387 */ /* 0x000fe80000100a00 */
[----:B------:R2:W-:Y:S04]  /*3cc0*/  SHFL.IDX PT, R10, R15, 0x1, 0x181f ;  /* 0x00381f000f0a7f89 */ /* 0x0005e800000e0000 */
[----:B------:R-:W-:Y:S04]  /*3cd0*/  STL [R1+0xa8], R11 ;  /* 0x0000a80b01007387 */ /* 0x000fe80000100800 */
[----:B------:R-:W3:Y:S04]  /*3ce0*/  LDL R14, [R1+0x14] ;  /* 0x00001400010e7983 */ /* 0x000ee80000100800 */
[----:B------:R-:W4:Y:S04]  /*3cf0*/  LDL R13, [R1+0x10] ;  /* 0x00001000010d7983 */ /* 0x000f280000100800 */
[----:B--2---:R-:W2:Y:S04]  /*3d00*/  LDL R15, [R1+0xc] ;  /* 0x00000c00010f7983 */ /* 0x004ea80000100800 */
[----:B------:R1:W1:Y:S01]  /*3d10*/  SHFL.IDX PT, R9, R6, 0x1, 0x181f ;  /* 0x00381f0006097f89 */ /* 0x00026200000e0000 */
[----:B------:R-:W-:Y:S01]  /*3d20*/  @P1 ISETP.GE.AND P3, PT, R33, c[0x0][0x1d4], PT ;  /* 0x0000750021001a0c */ /* 0x000fe20003f66270 */
[----:B-1----:R-:W-:-:S04]  /*3d30*/  IMAD.WIDE.U32 R6, R21, c[0x0][0x208], RZ ;  /* 0x0000820015067a25 */ /* 0x002fc800078e00ff */
[----:B------:R-:W-:Y:S01]  /*3d40*/  IMAD.IADD R3, R7, 0x1, R5 ;  /* 0x0000000107037824 */ /* 0x000fe200078e0205 */
[----:B------:R-:W-:Y:S01]  /*3d50*/  @P1 LEA.HI.X R5, R33, R8, R34, 0x1, P2 ;  /* 0x0000000821051211 */ /* 0x000fe200010f0c22 */
[----:B------:R-:W-:-:S06]  /*3d60*/  IMAD.MOV.U32 R2, RZ, RZ, R6 ;  /* 0x000000ffff027224 */ /* 0x000fcc00078e0006 */
[----:B------:R1:W-:Y:S01]  /*3d70*/  @P1 LDGSTS.E.BYPASS.LTC128B.128 [R32+0x18880], [R4.64], !P3 ;  /* 0x1888000004201fae */ /* 0x0003e2000d901d46 */
[----:B------:R-:W-:Y:S01]  /*3d80*/  IMAD.WIDE.U32 R2, R27, c[0x0][0x218], R2 ;  /* 0x000086001b027a25 */ /* 0x000fe200078e0002 */
[----:B------:R-:W-:Y:S02]  /*3d90*/  @P0 ISETP.GE.AND P3, PT, R25, c[0x0][0x1d4], PT ;  /* 0x0000750019000a0c */ /* 0x000fe40003f66270 */
[----:B------:R-:W-:Y:S01]  /*3da0*/  @P0 LEA R6, P2, R49, R9, 0x1 ;  /* 0x0000000931060211 */ /* 0x000fe200078408ff */
[----:B------:R-:W-:-:S03]  /*3db0*/  IMAD R8, R27, c[0x0][0x21c], R0 ;  /* 0x000087001b087a24 */ /* 0x000fc600078e0200 */
[C---:B------:R-:W-:Y:S02]  /*3dc0*/  @P0 LEA.HI.X R7, R49.reuse, R10, R50, 0x1, P2 ;  /* 0x0000000a31070211 */ /* 0x040fe400010f0c32 */
[----:B------:R-:W-:Y:S02]  /*3dd0*/  @P0 ISETP.GE.AND P2, PT, R49, c[0x0][0x1d4], PT ;  /* 0x0000750031000a0c */ /* 0x000fe40003f46270 */
[----:B-1----:R-:W-:-:S04]  /*3de0*/  @P0 LEA R4, P1, R25, R9, 0x1 ;  /* 0x0000000919040211 */ /* 0x002fc800078208ff */
[----:B------:R-:W-:Y:S02]  /*3df0*/  @P0 LEA.HI.X R5, R25, R10, R26, 0x1, P1 ;  /* 0x0000000a19050211 */ /* 0x000fe400008f0c1a */
[----:B------:R-:W-:-:S03]  /*3e00*/  IADD3 R0, P1, R2, R16, RZ ;  /* 0x0000001002007210 */ /* 0x000fc60007f3e0ff */
[----:B------:R1:W-:Y:S01]  /*3e10*/  @P0 LDGSTS.E.BYPASS.LTC128B.128 [R32+0x15080], [R4.64], !P3 ;  /* 0x1508000004200fae */ /* 0x0003e2000d901d46 */
[----:B------:R-:W-:Y:S02]  /*3e20*/  IADD3.X R2, R11, R3, R8, P1, !PT ;  /* 0x000000030b027210 */ /* 0x000fe40000ffe408 */
[C---:B------:R-:W-:Y:S01]  /*3e30*/  LEA R11, P1, R0.reuse, c[0x0][0x1f8], 0x1 ;  /* 0x00007e00000b7a11 */ /* 0x040fe200078208ff */
[----:B------:R-:W1:Y:S03]  /*3e40*/  S2R R17, SR_TID.X ;  /* 0x0000000000117919 */ /* 0x000e660000002100 */
[----:B------:R-:W-:Y:S01]  /*3e50*/  LEA.HI.X R8, R0, c[0x0][0x1fc], R2, 0x1, P1 ;  /* 0x00007f0000087a11 */ /* 0x000fe200008f0c02 */
[----:B------:R1:W-:Y:S01]  /*3e60*/  @P0 LDGSTS.E.BYPASS.LTC128B.128 [R32+0x16880], [R6.64], !P2 ;  /* 0x1688000006200fae */ /* 0x0003e2000d101d46 */
[----:B------:R-:W-:Y:S02]  /*3e70*/  @P0 ISETP.GE.AND P3, PT, R35, c[0x0][0x1d4], PT ;  /* 0x0000750023000a0c */ /* 0x000fe40003f66270 */
[----:B------:R-:W-:-:S02]  /*3e80*/  @P0 LEA R2, P2, R33, R9, 0x1 ;  /* 0x0000000921020211 */ /* 0x000fc400078408ff */
[----:B-1----:R-:W-:-:S04]  /*3e90*/  @P0 LEA R4, P1, R35, R9, 0x1 ;  /* 0x0000000923040211 */ /* 0x002fc800078208ff */
[-C--:B------:R-:W-:Y:S02]  /*3ea0*/  @P0 LEA.HI.X R5, R35, R10.reuse, R48, 0x1, P1 ;  /* 0x0000000a23050211 */ /* 0x080fe400008f0c30 */
[C---:B------:R-:W-:Y:S02]  /*3eb0*/  @P0 ISETP.GE.AND P1, PT, R33.reuse, c[0x0][0x1d4], PT ;  /* 0x0000750021000a0c */ /* 0x040fe40003f26270 */
[----:B------:R-:W-:Y:S01]  /*3ec0*/  @P0 LEA.HI.X R3, R33, R10, R34, 0x1, P2 ;  /* 0x0000000a21030211 */ /* 0x000fe200010f0c22 */
[----:B------:R1:W-:Y:S10]  /*3ed0*/  @P0 LDGSTS.E.BYPASS.LTC128B.128 [R32+0x18080], [R4.64], !P3 ;  /* 0x1808000004200fae */ /* 0x0003f4000d901d46 */
[----:B------:R1:W-:Y:S04]  /*3ee0*/  @P0 LDGSTS.E.BYPASS.LTC128B.128 [R32+0x19880], [R2.64], !P1 ;  /* 0x1988000002200fae */ /* 0x0003e8000c901d46 */
[----:B------:R-:W0:Y:S01]  /*3ef0*/  LDGDEPBAR ;  /* 0x00000000000079af */ /* 0x000e220000000000 */
[----:B------:R-:W-:-:S04]  /*3f00*/  SHF.R.S32.HI R16, RZ, 0x1f, R17 ;  /* 0x0000001fff107819 */ /* 0x000fc80000011411 */
[----:B------:R-:W-:-:S04]  /*3f10*/  LEA.HI R16, R16, R17, RZ, 0x3 ;  /* 0x0000001110107211 */ /* 0x000fc800078f18ff */
[----:B------:R-:W-:-:S05]  /*3f20*/  LOP3.LUT R16, R16, 0xfffffff8, RZ, 0xc0, !PT ;  /* 0xfffffff810107812 */ /* 0x000fca00078ec0ff */
[----:B------:R-:W-:Y:S01]  /*3f30*/  IMAD.IADD R16, R17, 0x1, -R16 ;  /* 0x0000000111107824 */ /* 0x000fe200078e0a10 */
[----:B------:R-:W-:-:S04]  /*3f40*/  DEPBAR.LE SB0, 0x1 ;  /* 0x000080400000791a */ /* 0x000fc80000000000 */
[----:B------:R-:W-:Y:S01]  /*3f50*/  BAR.SYNC.DEFER_BLOCKING 0x0 ;  /* 0x0000000000007b1d */ /* 0x000fe20000010000 */
[----:B------:R-:W-:Y:S02]  /*3f60*/  LOP3.LUT P1, RZ, R16, 0x2, RZ, 0xc0, !PT ;  /* 0x0000000210ff7812 */ /* 0x000fe4000782c0ff */
[----:B------:R-:W-:-:S04]  /*3f70*/  SHF.R.S32.HI R16, RZ, 0x1f, R17 ;  /* 0x0000001fff107819 */ /* 0x000fc80000011411 */
[----:B------:R-:W-:-:S04]  /*3f80*/  LEA.HI R16, R16, R17, RZ, 0x5 ;  /* 0x0000001110107211 */ /* 0x000fc800078f28ff */
[----:B------:R-:W-:-:S05]  /*3f90*/  SHF.R.S32.HI R16, RZ, 0x5, R16 ;  /* 0x00000005ff107819 */ /* 0x000fca0000011410 */
[----:B------:R-:W-:-:S05]  /*3fa0*/  IMAD R16, R16, 0x800, R239 ;  /* 0x0000080010107824 */ /* 0x000fca00078e02ef */
[----:B------:R-:W-:Y:S04]  /*3fb0*/  LDSM.16.M88.4 R160, [R16] ;  /* 0x0000000010a0783b */ /* 0x000fe80000000200 */
[----:B------:R-:W-:Y:S04]  /*3fc0*/  LDSM.16.M88.4 R188, [R16+0x4000] ;  /* 0x0040000010bc783b */ /* 0x000fe80000000200 */
[----:B------:R-:W-:Y:S04]  /*3fd0*/  LDSM.16.M88.4 R204, [R16+0x8000] ;  /* 0x0080000010cc783b */ /* 0x000fe80000000200 */
[----:B------:R-:W-:Y:S04]  /*3fe0*/  LDSM.16.M88.4 R220, [R16+0xc000] ;  /* 0x00c0000010dc783b */ /* 0x000fe80000000200 */
[----:B------:R-:W1:Y:S04]  /*3ff0*/  SHFL.IDX PT, R7, R11, RZ, 0x181f ;  /* 0x00181fff0b077589 */ /* 0x000e6800000e0000 */
[----:B------:R-:W1:Y:S01]  /*4000*/  SHFL.IDX PT, R6, R8, RZ, 0x181f ;  /* 0x00181fff08067589 */ /* 0x000e6200000e0000 */
[C---:B------:R-:W-:Y:S01]  /*4010*/  IMAD.SHL.U32 R0, R25.reuse, 0x2, RZ ;  /* 0x0000000219007824 */ /* 0x040fe200078e00ff */
[----:B-1----:R-:W-:-:S02]  /*4020*/  SHF.L.U64.HI R4, R25, 0x1, R26 ;  /* 0x0000000119047819 */ /* 0x002fc4000001021a */
[----:B------:R-:W-:Y:S02]  /*4030*/  ISETP.GE.AND P3, PT, R25, c[0x0][0x1d4], PT ;  /* 0x0000750019007a0c */ /* 0x000fe40003f66270 */
[----:B------:R1:W-:Y:S01]  /*4040*/  STL [R1+0xc4], R0 ;  /* 0x0000c40001007387 */ /* 0x0003e20000100800 */
[----:B------:R-:W-:Y:S02]  /*4050*/  IADD3 R243, R236, 0x20, RZ ;  /* 0x00000020ecf37810 */ /* 0x000fe40007ffe0ff */
[----:B------:R-:W-:-:S05]  /*4060*/  IADD3 R2, P0, R7, R0, RZ ;  /* 0x0000000007027210 */ /* 0x000fca0007f1e0ff */
[----:B------:R-:W-:Y:S02]  /*4070*/  IMAD.X R3, R6, 0x1, R4, P0 ;  /* 0x0000000106037824 */ /* 0x000fe400000e0604 */
[----:B-1----:R-:W-:-:S05]  /*4080*/  IMAD.IADD R0, R56, 0x1, -R24 ;  /* 0x0000000138007824 */ /* 0x002fca00078e0a18 */
[----:B------:R-:W-:Y:S01]  /*4090*/  ISETP.LT.OR P0, PT, R0, 0x1, P3 ;  /* 0x000000010000780c */ /* 0x000fe20001f01670 */
[----:B------:R1:W-:Y:S01]  /*40a0*/  STL [R1+0x44], R4 ;  /* 0x0000440401007387 */ /* 0x0003e20000100800 */
[C---:B------:R-:W-:Y:S02]  /*40b0*/  ISETP.GE.AND P4, PT, R49.reuse, c[0x0][0x1d4], PT ;  /* 0x0000750031007a0c */ /* 0x040fe40003f86270 */
[----:B------:R-:W-:Y:S01]  /*40c0*/  @P1 IADD3 R243, R236, -0x20, RZ ;  /* 0xffffffe0ecf31810 */ /* 0x000fe20007ffe0ff */
[----:B---3--:R-:W3:Y:S04]  /*40d0*/  LDSM.16.M88.4 R180, [R14] ;  /* 0x000000000eb4783b */ /* 0x008ee80000000200 */
[----:B----4-:R-:W4:Y:S04]  /*40e0*/  LDSM.16.M88.4 R184, [R13] ;  /* 0x000000000db8783b */ /* 0x010f280000000200 */
[----:B------:R-:W1:Y:S04]  /*40f0*/  LDSM.16.M88.4 R196, [R14+0x4000] ;  /* 0x004000000ec4783b */ /* 0x000e680000000200 */
[----:B------:R-:W3:Y:S04]  /*4100*/  LDSM.16.M88.4 R200, [R13+0x4000] ;  /* 0x004000000dc8783b */ /* 0x000ee80000000200 */
[----:B--2---:R-:W2:Y:S04]  /*4110*/  LDSM.16.M88.4 R164, [R15] ;  /* 0x000000000fa4783b */ /* 0x004ea80000000200 */
[----:B------:R-:W2:Y:S04]  /*4120*/  LDSM.16.M88.4 R192, [R15+0x4000] ;  /* 0x004000000fc0783b */ /* 0x000ea80000000200 */
[----:B------:R-:W2:Y:S04]  /*4130*/  LDSM.16.M88.4 R208, [R15+0x8000] ;  /* 0x008000000fd0783b */ /* 0x000ea80000000200 */
[----:B------:R-:W2:Y:S04]  /*4140*/  LDSM.16.M88.4 R212, [R14+0x8000] ;  /* 0x008000000ed4783b */ /* 0x000ea80000000200 */
[----:B------:R-:W2:Y:S04]  /*4150*/  LDSM.16.M88.4 R216, [R13+0x8000] ;  /* 0x008000000dd8783b */ /* 0x000ea80000000200 */
[----:B------:R-:W2:Y:S04]  /*4160*/  LDSM.16.M88.4 R224, [R15+0xc000] ;  /* 0x00c000000fe0783b */ /* 0x000ea80000000200 */
[----:B------:R-:W2:Y:S04]  /*4170*/  LDSM.16.M88.4 R228, [R14+0xc000] ;  /* 0x00c000000ee4783b */ /* 0x000ea80000000200 */
[----:B------:R-:W2:Y:S04]  /*4180*/  LDSM.16.M88.4 R232, [R13+0xc000] ;  /* 0x00c000000de8783b */ /* 0x000ea80000000200 */
[----:B------:R-:W-:Y:S01]  /*4190*/  BAR.SYNC.DEFER_BLOCKING 0x0 ;  /* 0x0000000000007b1d */ /* 0x000fe20000010000 */
[----:B-1----:R-:W-:-:S05]  /*41a0*/  IMAD.SHL.U32 R4, R49, 0x2, RZ ;  /* 0x0000000231047824 */ /* 0x002fca00078e00ff */
[----:B------:R-:W-:-:S04]  /*41b0*/  DEPBAR.LE SB0, 0x0 ;  /* 0x000080000000791a */ /* 0x000fc80000000000 */
[----:B------:R-:W-:Y:S01]  /*41c0*/  BAR.SYNC.DEFER_BLOCKING 0x0 ;  /* 0x0000000000007b1d */ /* 0x000fe20000010000 */
[----:B------:R-:W-:Y:S02]  /*41d0*/  ISETP.LT.OR P1, PT, R0, 0x1, P4 ;  /* 0x000000010000780c */ /* 0x000fe40002721670 */
[----:B------:R-:W-:-:S03]  /*41e0*/  SHF.L.U64.HI R5, R49, 0x1, R50 ;  /* 0x0000000131057819 */ /* 0x000fc60000010232 */
[----:B------:R1:W-:Y:S01]  /*41f0*/  STL [R1+0xd0], R4 ;  /* 0x0000d00401007387 */ /* 0x0003e20000100800 */
[----:B------:R-:W-:-:S03]  /*4200*/  SHF.L.U64.HI R9, R35, 0x1, R48 ;  /* 0x0000000123097819 */ /* 0x000fc60000010230 */
[----:B------:R-:W-:Y:S04]  /*4210*/  STL [R1+0x48], R5 ;  /* 0x0000480501007387 */ /* 0x000fe80000100800 */
[----:B------:R-:W1:Y:S04]  /*4220*/  LDSM.16.M88.4 R16, [R236] ;  /* 0x00000000ec10783b */ /* 0x000e680000000200 */
[----:B------:R-:W1:Y:S04]  /*4230*/  LDSM.16.M88.4 R28, [R236+0x800] ;  /* 0x00080000ec1c783b */ /* 0x000e680000000200 */
[----:B------:R-:W1:Y:S04]  /*4240*/  LDSM.16.M88.4 R40, [R236+0x1000] ;  /* 0x00100000ec28783b */ /* 0x000e680000000200 */
[----:B------:R-:W1:Y:S04]  /*4250*/  LDSM.16.M88.4 R24, [R243] ;  /* 0x00000000f318783b */ /* 0x000e680000000200 */
[----:B------:R-:W2:Y:S04]  /*4260*/  LDSM.16.M88.4 R36, [R243+0x800] ;  /* 0x00080000f324783b */ /* 0x000ea80000000200 */
[----:B------:R-:W2:Y:S04]  /*4270*/  LDSM.16.M88.4 R44, [R243+0x1000] ;  /* 0x00100000f32c783b */ /* 0x000ea80000000200 */
[----:B------:R-:W-:Y:S01]  /*4280*/  @!PT LDS RZ, [RZ] ;  /* 0x00000000fffff984 */ /* 0x000fe20000000800 */
[----:B------:R-:W-:Y:S01]  /*4290*/  @!PT LDS RZ, [RZ] ;  /* 0x00000000fffff984 */ /* 0x000fe20000000800 */
[----:B------:R-:W-:Y:S01]  /*42a0*/  @!PT LDS RZ, [RZ] ;  /* 0x00000000fffff984 */ /* 0x000fe20000000800 */
[----:B------:R3:W-:Y:S02]  /*42b0*/  LDGSTS.E.BYPASS.LTC128B.128 [R32+0x4080], [R2.64], !P0 ;  /* 0x0408000002207fae */ /* 0x0007e4000c101d46 */
[----:B---3--:R-:W-:Y:S01]  /*42c0*/  IADD3 R2, P0, R7, R4, RZ ;  /* 0x0000000407027210 */ /* 0x008fe20007f1e0ff */
[----:B-1----:R-:W-:-:S04]  /*42d0*/  IMAD.SHL.U32 R4, R35, 0x2, RZ ;  /* 0x0000000223047824 */ /* 0x002fc800078e00ff */
[----:B------:R-:W-:Y:S01]  /*42e0*/  IMAD.X R3, R6, 0x1, R5, P0 ;  /* 0x0000000106037824 */ /* 0x000fe200000e0605 */
[----:B------:R1:W-:Y:S04]  /*42f0*/  STL [R1+0xbc], R4 ;  /* 0x0000bc0401007387 */ /* 0x0003e80000100800 */
[----:B------:R3:W-:Y:S01]  /*4300*/  LDGSTS.E.BYPASS.LTC128B.128 [R32+0x5880], [R2.64], !P1 ;  /* 0x0588000002207fae */ /* 0x0007e2000c901d46 */
[----:B------:R-:W-:Y:S02]  /*4310*/  ISETP.GE.AND P1, PT, R35, c[0x0][0x1d4], PT ;  /* 0x0000750023007a0c */ /* 0x000fe40003f26270 */
[----:B-1----:R-:W-:-:S05]  /*4320*/  IADD3 R4, P0, R7, R4, RZ ;  /* 0x0000000407047210 */ /* 0x002fca0007f1e0ff */
[----:B------:R-:W-:Y:S01]  /*4330*/  IMAD.X R5, R6, 0x1, R9, P0 ;  /* 0x0000000106057824 */ /* 0x000fe200000e0609 */
[----:B------:R-:W-:Y:S01]  /*4340*/  ISETP.LT.OR P0, PT, R0, 0x1, P1 ;  /* 0x000000010000780c */ /* 0x000fe20000f01670 */
[C---:B---3--:R-:W-:Y:S01]  /*4350*/  IMAD.SHL.U32 R2, R33.reuse, 0x2, RZ ;  /* 0x0000000221027824 */ /* 0x048fe200078e00ff */
[----:B------:R1:W-:Y:S04]  /*4360*/  STL [R1+0x4c], R9 ;  /* 0x00004c0901007387 */ /* 0x0003e80000100800 */
[----:B------:R3:W-:Y:S07]  /*4370*/  STL [R1+0xb8], R2 ;  /* 0x0000b80201007387 */ /* 0x0007ee0000100800 */
[----:B------:R2:W-:Y:S01]  /*4380*/  LDGSTS.E.BYPASS.LTC128B.128 [R32+0x7080], [R4.64], !P0 ;  /* 0x0708000004207fae */ /* 0x0005e2000c101d46 */
[----:B------:R-:W-:-:S02]  /*4390*/  ISETP.GE.AND P2, PT, R33, c[0x0][0x1d4], PT ;  /* 0x0000750021007a0c */ /* 0x000fc40003f46270 */
[----:B-1----:R-:W-:Y:S02]  /*43a0*/  SHF.L.U64.HI R9, R33, 0x1, R34 ;  /* 0x0000000121097819 */ /* 0x002fe40000010222 */
[----:B---3--:R-:W-:-:S03]  /*43b0*/  IADD3 R2, P0, R7, R2, RZ ;  /* 0x0000000207027210 */ /* 0x008fc60007f1e0ff */
[----:B------:R1:W-:Y:S02]  /*43c0*/  STL [R1+0x50], R9 ;  /* 0x0000500901007387 */ /* 0x0003e40000100800 */
[----:B------:R-:W-:Y:S01]  /*43d0*/  IMAD.X R3, R6, 0x1, R9, P0 ;  /* 0x0000000106037824 */ /* 0x000fe200000e0609 */
[----:B------:R-:W-:Y:S02]  /*43e0*/  ISETP.LT.OR P0, PT, R0, 0x1, P2 ;  /* 0x000000010000780c */ /* 0x000fe40001701670 */
[----:B------:R-:W-:Y:S02]  /*43f0*/  ISETP.GT.AND P5, PT, R107, 0x2f, PT ;  /* 0x0000002f6b00780c */ /* 0x000fe40003fa4270 */
[----:B------:R-:W-:-:S09]  /*4400*/  LOP3.LUT R106, R106, 0xfffffbff, RZ, 0xc0, !PT ;  /* 0xfffffbff6a6a7812 */ /* 0x000fd200078ec0ff */
[----:B------:R3:W-:Y:S04]  /*4410*/  LDGSTS.E.BYPASS.LTC128B.128 [R32+0x8880], [R2.64], !P0 ;  /* 0x0888000002207fae */ /* 0x0007e8000c101d46 */
[----:B-1----:R-:W1:Y:S01]  /*4420*/  S2R R9, SR_TID.X ;  /* 0x0000000000097919 */ /* 0x002e620000002100 */
[----:B------:R-:W-:-:S04]  /*4430*/  LOP3.LUT R106, R106, 0xffffffbf, RZ, 0xc0, !PT ;  /* 0xffffffbf6a6a7812 */ /* 0x000fc800078ec0ff */
[----:B------:R-:W-:Y:S02]  /*4440*/  @P5 LOP3.LUT R106, R106, 0x40, RZ, 0xfc, !PT ;  /* 0x000000406a6a5812 */ /* 0x000fe400078efcff */
[----:B-1----:R-:W-:Y:S02]  /*4450*/  ISETP.GT.AND P0, PT, R9, 0x7f, PT ;  /* 0x0000007f0900780c */ /* 0x002fe40003f04270 */
[C---:B---3--:R-:W-:Y:S02]  /*4460*/  IADD3 R3, R243.reuse, 0x1000, RZ ;  /* 0x00001000f3037810 */ /* 0x048fe40007ffe0ff */
[----:B------:R-:W-:-:S03]  /*4470*/  IADD3 R2, R243, 0x800, RZ ;  /* 0x00000800f3027810 */ /* 0x000fc60007ffe0ff */
[----:B------:R1:W-:Y:S06]  /*4480*/  STL [R1+0x8], R3 ;  /* 0x0000080301007387 */ /* 0x0003ec0000100800 */
[----:B------:R-:W-:Y:S01]  /*4490*/  @P0 LOP3.LUT R106, R106, 0x400, RZ, 0xfc, !PT ;  /* 0x000004006a6a0812 */ /* 0x000fe200078efcff */
[----:B------:R1:W-:Y:S04]  /*44a0*/  STL [R1+0x4], R2 ;  /* 0x0000040201007387 */ /* 0x0003e80000100800 */
[----:B------:R1:W-:Y:S01]  /*44b0*/  STL [R1+0x18], R106 ;  /* 0x0000186a01007387 */ /* 0x0003e20000100800 */
[----:B------:R-:W-:Y:S01]  /*44c0*/  BSSY B0, `(.L_x_479) ;  /* 0x0000022000007945 */ /* 0x000fe20003800000 */
[----:B------:R-:W-:Y:S01]  /*44d0*/  IADD3 R58, R110, -0x1, RZ ;  /* 0xffffffff6e3a7810 */ /* 0x000fe20007ffe0ff */
[----:B------:R-:W-:Y:S05]  /*44e0*/  @P0 BRA `(.L_x_480) ;  /* 0x000001f000000947 */ /* 0x000fea0003800000 */
[----:B--2-4-:R-:W-:Y:S05]  /*44f0*/  BRA.DIV ~URZ, `(.L_x_481) ;  /* 0x00015c027f007947 */ /* 0x014fea000b800000 */
[----:B------:R2:W3:Y:S04]  /*4500*/  SHFL.IDX PT, R4, R8, 0x1, 0x181f ;  /* 0x00381f0008047f89 */ /* 0x0004e800000e0000 */
[----:B-1----:R2:W1:Y:S02]  /*4510*/  SHFL.IDX PT, R2, R11, 0x1, 0x181f ;  /* 0x00381f000b027f89 */ /* 0x00246400000e0000 */
.L_x_637:
[----:B------:R-:W4:Y:S04]  /*4520*/  LDL R6, [R1+0xc4] ;  /* 0x0000c40001067983 */ /* 0x000f280000100800 */
[----:B------:R-:W5:Y:S04]  /*4530*/  LDL R14, [R1+0x44] ;  /* 0x00004400010e7983 */ /* 0x000f680000100800 */
[----:B--2---:R-:W2:Y:S04]  /*4540*/  LDL R5, [R1+0x1c] ;  /* 0x00001c0001057983 */ /* 0x004ea80000100800 */
[----:B---3--:R-:W3:Y:S04]  /*4550*/  LDL R13, [R1+0xd0] ;  /* 0x0000d000010d7983 */ /* 0x008ee80000100800 */
[----:B------:R-:W2:Y:S04]  /*4560*/  LDL R11, [R1+0x48] ;  /* 0x00004800010b7983 */ /* 0x000ea80000100800 */
[----:B------:R-:W3:Y:S04]  /*4570*/  LDL R10, [R1+0xbc] ;  /* 0x0000bc00010a7983 */ /* 0x000ee80000100800 */
[----:B------:R-:W3:Y:S04]  /*4580*/  LDL R9, [R1+0x4c] ;  /* 0x00004c0001097983 */ /* 0x000ee80000100800 */
[----:B------:R-:W3:Y:S04]  /*4590*/  LDL R3, [R1+0xb8] ;  /* 0x0000b80001037983 */ /* 0x000ee80000100800 */
[----:B------:R-:W3:Y:S01]  /*45a0*/  LDL R8, [R1+0x50] ;  /* 0x0000500001087983 */ /* 0x000ee20000100800 */
[----:B------:R-:W-:-:S02]  /*45b0*/  ISETP.LT.OR P1, PT, R0, 0x21, P1 ;  /* 0x000000210000780c */ /* 0x000fc40000f21670 */
[----:B-1--4-:R-:W-:-:S05]  /*45c0*/  IADD3 R6, P0, R2, R6, RZ ;  /* 0x0000000602067210 */ /* 0x012fca0007f1e0ff */
[----:B-----5:R-:W-:Y:S01]  /*45d0*/  IMAD.X R7, R4, 0x1, R14, P0 ;  /* 0x0000000104077824 */ /* 0x020fe200000e060e */
[----:B------:R-:W-:-:S13]  /*45e0*/  ISETP.LT.OR P0, PT, R0, 0x21, P3 ;  /* 0x000000210000780c */ /* 0x000fda0001f01670 */
[----:B------:R-:W-:Y:S01]  /*45f0*/  @!PT LDS RZ, [RZ] ;  /* 0x00000000fffff984 */ /* 0x000fe20000000800 */
[----:B------:R-:W-:Y:S01]  /*4600*/  @!PT LDS RZ, [RZ] ;  /* 0x00000000fffff984 */ /* 0x000fe20000000800 */
[----:B------:R-:W-:Y:S01]  /*4610*/  @!PT LDS RZ, [RZ] ;  /* 0x00000000fffff984 */ /* 0x000fe20000000800 */
[----:B--2---:R3:W-:Y:S02]  /*4620*/  LDGSTS.E.BYPASS.LTC128B.128 [R5+0x5080], [R6.64], !P0 ;  /* 0x0508000006057fae */ /* 0x0047e4000c101d46 */
[----:B---3--:R-:W-:-:S05]  /*4630*/  IADD3 R6, P0, R2, R13, RZ ;  /* 0x0000000d02067210 */ /* 0x008fca0007f1e0ff */
[----:B------:R-:W-:Y:S01]  /*4640*/  IMAD.X R7, R4, 0x1, R11, P0 ;  /* 0x0000000104077824 */ /* 0x000fe200000e060b */
[----:B------:R-:W-:-:S13]  /*4650*/  ISETP.LT.OR P0, PT, R0, 0x21, P4 ;  /* 0x000000210000780c */ /* 0x000fda0002701670 */
[----:B------:R1:W-:Y:S02]  /*4660*/  LDGSTS.E.BYPASS.LTC128B.128 [R5+0x6880], [R6.64], !P0 ;  /* 0x0688000006057fae */ /* 0x0003e4000c101d46 */
[----:B-1----:R-:W-:-:S05]  /*4670*/  IADD3 R6, P0, R2, R10, RZ ;  /* 0x0000000a02067210 */ /* 0x002fca0007f1e0ff */
[----:B------:R-:W-:Y:S01]  /*4680*/  IMAD.X R7, R4, 0x1, R9, P0 ;  /* 0x0000000104077824 */ /* 0x000fe200000e0609 */
[----:B------:R-:W-:-:S04]  /*4690*/  IADD3 R2, P0, R2, R3, RZ ;  /* 0x0000000302027210 */ /* 0x000fc80007f1e0ff */
[----:B------:R1:W-:Y:S01]  /*46a0*/  LDGSTS.E.BYPASS.LTC128B.128 [R5+0x8080], [R6.64], !P1 ;  /* 0x0808000006057fae */ /* 0x0003e2000c901d46 */
[----:B------:R-:W-:Y:S01]  /*46b0*/  IMAD.X R3, R4, 0x1, R8, P0 ;  /* 0x0000000104037824 */ /* 0x000fe200000e0608 */
[----:B------:R-:W-:-:S13]  /*46c0*/  ISETP.LT.OR P0, PT, R0, 0x21, P2 ;  /* 0x000000210000780c */ /* 0x000fda0001701670 */
[----:B------:R1:W-:Y:S02]  /*46d0*/  LDGSTS.E.BYPASS.LTC128B.128 [R5+0x9880], [R2.64], !P0 ;  /* 0x0988000002057fae */ /* 0x0003e4000c101d46 */
.L_x_480:
[----:B--2-4-:R-:W-:Y:S05]  /*46e0*/  BSYNC B0 ;  /* 0x0000000000007941 */ /* 0x014fea0003800000 */
.L_x_479:
[----:B-1----:R-:W1:Y:S04]  /*46f0*/  S2R R2, SR_TID.X ;  /* 0x0000000000027919 */ /* 0x002e680000002100 */
[----:B------:R-:W0:Y:S01]  /*4700*/  LDGDEPBAR ;  /* 0x00000000000079af */ /* 0x000e220000000000 */
[----:B-1----:R-:W-:-:S04]  /*4710*/  SHF.R.S32.HI R0, RZ, 0x1f, R2 ;  /* 0x0000001fff007819 */ /* 0x002fc80000011402 */
[----:B------:R-:W-:-:S04]  /*4720*/  LEA.HI R0, R0, R2, RZ, 0x3 ;  /* 0x0000000200007211 */ /* 0x000fc800078f18ff */
[----:B------:R-:W-:-:S04]  /*4730*/  LOP3.LUT R0, R0, 0xfffffff8, RZ, 0xc0, !PT ;  /* 0xfffffff800007812 */ /* 0x000fc800078ec0ff */
[----:B------:R-:W-:Y:S01]  /*4740*/  IADD3 R0, -R0, R2, RZ ;  /* 0x0000000200007210 */ /* 0x000fe20007ffe1ff */
[----:B------:R-:W-:Y:S01]  /*4750*/  WARPSYNC 0xffffffff ;  /* 0xffffffff00007948 */ /* 0x000fe20003800000 */
[----:B------:R-:W2:Y:S02]  /*4760*/  LDL R2, [R1+0x70] ;  /* 0x0000700001027983 */ /* 0x000ea40000100800 */
[----:B------:R-:W-:Y:S02]  /*4770*/  LOP3.LUT P0, RZ, R0, 0x4, RZ, 0xc0, !PT ;  /* 0x0000000400ff7812 */ /* 0x000fe4000780c0ff */
[----:B------:R-:W-:Y:S01]  /*4780*/  MOV R0, 0x40 ;  /* 0x0000004000007802 */ /* 0x000fe20000000f00 */
[----:B------:R-:W-:Y:S03]  /*4790*/  HMMA.16816.F32 R4, R160, R16, RZ ;  /* 0x00000010a004723c */ /* 0x000fe600000018ff */
[----:B------:R-:W-:-:S04]  /*47a0*/  SEL R0, R0, 0xffffffc0, !P0 ;  /* 0xffffffc000007807 */ /* 0x000fc80004000000 */
[-C--:B------:R-:W-:Y:S01]  /*47b0*/  IADD3 R238, R236, R0.reuse, RZ ;  /* 0x00000000ecee7210 */ /* 0x080fe20007ffe0ff */
[----:B------:R-:W-:Y:S04]  /*47c0*/  HMMA.16816.F32 R8, R160, R18, RZ ;  /* 0x00000012a008723c */ /* 0x000fe800000018ff */
[----:B------:R-:W1:Y:S11]  /*47d0*/  LDSM.16.M88.4 R20, [R238] ;  /* 0x00000000ee14783b */ /* 0x000e760000000200 */
[----:B------:R-:W-:Y:S01]  /*47e0*/  @!UPT UIADD3 URZ, URZ, URZ, URZ ;  /* 0x0000003f3f3ff290 */ /* 0x000fe2000fffe03f */
[C---:B------:R-:W-:Y:S08]  /*47f0*/  HMMA.16816.F32 R4, R164.reuse, R24, R4 ;  /* 0x00000018a404723c */ /* 0x040ff00000001804 */
[----:B------:R-:W-:Y:S08]  /*4800*/  HMMA.16816.F32 R8, R164, R26, R8 ;  /* 0x0000001aa408723c */ /* 0x000ff00000001808 */
[----:B------:R-:W-:Y:S08]  /*4810*/  HMMA.16816.F32 R16, R160, R30, RZ ;  /* 0x0000001ea010723c */ /* 0x000ff000000018ff */
[----:B-1----:R-:W-:Y:S08]  /*4820*/  HMMA.16816.F32 R24, R180, R20, R4 ;  /* 0x00000014b418723c */ /* 0x002ff00000001804 */
[----:B------:R-:W-:Y:S08]  /*4830*/  HMMA.16816.F32 R4, R160, R28, RZ ;  /* 0x0000001ca004723c */ /* 0x000ff000000018ff */
[----:B------:R-:W-:Y:S01]  /*4840*/  HMMA.16816.F32 R32, R180, R22, R8 ;  /* 0x00000016b420723c */ /* 0x000fe20000001808 */
[----:B------:R-:W1:Y:S11]  /*4850*/  LDSM.16.M88.4 R20, [R238+0x800] ;  /* 0x00080000ee14783b */ /* 0x000e760000000200 */
[----:B------:R-:W-:Y:S04]  /*4860*/  @!UPT UIADD3 URZ, URZ, URZ, URZ ;  /* 0x0000003f3f3ff290 */ /* 0x000fe8000fffe03f */
[C---:B------:R-:W-:Y:S08]  /*4870*/  HMMA.16816.F32 R8, R164.reuse, R36, R4 ;  /* 0x00000024a408723c */ /* 0x040ff00000001804 */
[----:B------:R-:W-:Y:S08]  /*4880*/  HMMA.16816.F32 R4, R164, R38, R16 ;  /* 0x00000026a404723c */ /* 0x000ff00000001810 */
[----:B------:R-:W-:Y:S08]  /*4890*/  HMMA.16816.F32 R16, R160, R40, RZ ;  /* 0x00000028a010723c */ /* 0x000ff000000018ff */
[C---:B-1----:R-:W-:Y:S08]  /*48a0*/  HMMA.16816.F32 R48, R180.reuse, R20, R8 ;  /* 0x00000014b430723c */ /* 0x042ff00000001808 */
[----:B------:R-:W-:Y:S08]  /*48b0*/  HMMA.16816.F32 R36, R180, R22, R4 ;  /* 0x00000016b424723c */ /* 0x000ff00000001804 */
[----:B------:R-:W-:Y:S08]  /*48c0*/  HMMA.16816.F32 R4, R160, R42, RZ ;  /* 0x0000002aa004723c */ /* 0x000ff000000018ff */
[C---:B------:R-:W-:Y:S01]  /*48d0*/  HMMA.16816.F32 R8, R164.reuse, R44, R16 ;  /* 0x0000002ca408723c */ /* 0x040fe20000001810 */
[----:B------:R-:W1:Y:S11]  /*48e0*/  LDSM.16.M88.4 R16, [R238+0x1000] ;  /* 0x00100000ee10783b */ /* 0x000e760000000200 */
[----:B------:R-:W-:Y:S04]  /*48f0*/  @!UPT UIADD3 URZ, URZ, URZ, URZ ;  /* 0x0000003f3f3ff290 */ /* 0x000fe8000fffe03f */
[----:B------:R-:W-:Y:S01]  /*4900*/  HMMA.16816.F32 R4, R164, R46, R4 ;  /* 0x0000002ea404723c */ /* 0x000fe20000001804 */
[----:B------:R-:W-:-:S05]  /*4910*/  IADD3 R237, R243, R0, RZ ;  /* 0x00000000f3ed7210 */ /* 0x000fca0007ffe0ff */
[----:B------:R-:W3:Y:S02]  /*4920*/  LDSM.16.M88.4 R20, [R237] ;  /* 0x00000000ed14783b */ /* 0x000ee40000000200 */
[C---:B-1----:R-:W-:Y:S11]  /*4930*/  HMMA.16816.F32 R28, R180.reuse, R16, R8 ;  /* 0x00000010b41c723c */ /* 0x042ff60000001808 */
[----:B------:R-:W-:Y:S05]  /*4940*/  @!UPT UIADD3 URZ, URZ, URZ, URZ ;  /* 0x0000003f3f3ff290 */ /* 0x000fea000fffe03f */
[----:B------:R-:W-:Y:S01]  /*4950*/  HMMA.16816.F32 R8, R180, R18, R4 ;  /* 0x00000012b408723c */ /* 0x000fe20000001804 */
[----:B------:R-:W1:Y:S04]  /*4960*/  LDSM.16.M88.4 R4, [R237+0x800] ;  /* 0x00080000ed04783b */ /* 0x000e680000000200 */
[----:B------:R-:W4:Y:S03]  /*4970*/  LDSM.16.M88.4 R16, [R237+0x1000] ;  /* 0x00100000ed10783b */ /* 0x000f260000000200 */
[C---:B---3--:R-:W-:Y:S08]  /*4980*/  HMMA.16816.F32 R24, R184.reuse, R20, R24 ;  /* 0x00000014b818723c */ /* 0x048ff00000001818 */
[C---:B-1----:R-:W-:Y:S08]  /*4990*/  HMMA.16816.F32 R48, R184.reuse, R4, R48 ;  /* 0x00000004b830723c */ /* 0x042ff00000001830 */
[C---:B------:R-:W-:Y:S01]  /*49a0*/  HMMA.16816.F32 R36, R184.reuse, R6, R36 ;  /* 0x00000006b824723c */ /* 0x040fe20000001824 */
[----:B------:R-:W1:Y:S07]  /*49b0*/  LDSM.16.M88.4 R4, [R236+0x1800] ;  /* 0x00180000ec04783b */ /* 0x000e6e0000000200 */
[C---:B----4-:R-:W-:Y:S08]  /*49c0*/  HMMA.16816.F32 R40, R184.reuse, R16, R28 ;  /* 0x00000010b828723c */ /* 0x050ff0000000181c */
[C---:B------:R-:W-:Y:S01]  /*49d0*/  HMMA.16816.F32 R28, R184.reuse, R18, R8 ;  /* 0x00000012b81c723c */ /* 0x040fe20000001808 */
[----:B------:R-:W3:Y:S04]  /*49e0*/  LDSM.16.M88.4 R8, [R236+0x2000] ;  /* 0x00200000ec08783b */ /* 0x000ee80000000200 */
[----:B------:R-:W4:Y:S03]  /*49f0*/  LDSM.16.M88.4 R16, [R236+0x2800] ;  /* 0x00280000ec10783b */ /* 0x000f260000000200 */
[----:B------:R-:W-:Y:S08]  /*4a00*/  HMMA.16816.F32 R20, R184, R22, R32 ;  /* 0x00000016b814723c */ /* 0x000ff00000001820 */
[C---:B-1----:R-:W-:Y:S08]  /*4a10*/  HMMA.16816.F32 R32, R188.reuse, R4, R24 ;  /* 0x00000004bc20723c */ /* 0x042ff00000001818 */
[C---:B---3--:R-:W-:Y:S08]  /*4a20*/  HMMA.16816.F32 R48, R188.reuse, R8, R48 ;  /* 0x00000008bc30723c */ /* 0x048ff00000001830 */
[C---:B------:R-:W-:Y:S01]  /*4a30*/  HMMA.16816.F32 R24, R188.reuse, R10, R36 ;  /* 0x0000000abc18723c */ /* 0x040fe20000001824 */
[----:B------:R-:W1:Y:S07]  /*4a40*/  LDSM.16.M88.4 R8, [R243+0x1800] ;  /* 0x00180000f308783b */ /* 0x000e6e0000000200 */
[C---:B------:R-:W-:Y:S01]  /*4a50*/  HMMA.16816.F32 R4, R188.reuse, R6, R20 ;  /* 0x00000006bc04723c */ /* 0x040fe20000001814 */
[----:B------:R-:W-:Y:S07]  /*4a60*/  LDSM.16.M88.4 R20, [R243+0x2000] ;  /* 0x00200000f314783b */ /* 0x000fee0000000200 */
[C---:B----4-:R-:W-:Y:S08]  /*4a70*/  HMMA.16816.F32 R36, R188.reuse, R16, R40 ;  /* 0x00000010bc24723c */ /* 0x050ff00000001828 */
[----:B------:R-:W-:Y:S01]  /*4a80*/  HMMA.16816.F32 R28, R188, R18, R28 ;  /* 0x00000012bc1c723c */ /* 0x000fe2000000181c */
[----:B------:R-:W3:Y:S07]  /*4a90*/  LDSM.16.M88.4 R16, [R243+0x2800] ;  /* 0x00280000f310783b */ /* 0x000eee0000000200 */
[C---:B-1----:R-:W-:Y:S08]  /*4aa0*/  HMMA.16816.F32 R32, R192.reuse, R8, R32 ;  /* 0x00000008c020723c */ /* 0x042ff00000001820 */
[C---:B------:R-:W-:Y:S01]  /*4ab0*/  HMMA.16816.F32 R4, R192.reuse, R10, R4 ;  /* 0x0000000ac004723c */ /* 0x040fe20000001804 */
[----:B------:R-:W1:Y:S07]  /*4ac0*/  LDSM.16.M88.4 R8, [R238+0x1800] ;  /* 0x00180000ee08783b */ /* 0x000e6e0000000200 */
[C---:B---3--:R-:W-:Y:S08]  /*4ad0*/  HMMA.16816.F32 R36, R192.reuse, R16, R36 ;  /* 0x00000010c024723c */ /* 0x048ff00000001824 */
[----:B------:R-:W-:Y:S01]  /*4ae0*/  HMMA.16816.F32 R28, R192, R18, R28 ;  /* 0x00000012c01c723c */ /* 0x000fe2000000181c */
[----:B------:R-:W3:Y:S07]  /*4af0*/  LDSM.16.M88.4 R16, [R238+0x2800] ;  /* 0x00280000ee10783b */ /* 0x000eee0000000200 */
[C---:B-1----:R-:W-:Y:S08]  /*4b00*/  HMMA.16816.F32 R32, R196.reuse, R8, R32 ;  /* 0x00000008c420723c */ /* 0x042ff00000001820 */
[----:B------:R-:W-:Y:S01]  /*4b10*/  HMMA.16816.F32 R4, R196, R10, R4 ;  /* 0x0000000ac404723c */ /* 0x000fe20000001804 */
[----:B------:R-:W1:Y:S07]  /*4b20*/  LDSM.16.M88.4 R8, [R237+0x1800] ;  /* 0x00180000ed08783b */ /* 0x000e6e0000000200 */
[C---:B------:R-:W-:Y:S08]  /*4b30*/  HMMA.16816.F32 R48, R192.reuse, R20, R48 ;  /* 0x00000014c030723c */ /* 0x040ff00000001830 */
[----:B------:R-:W-:Y:S01]  /*4b40*/  HMMA.16816.F32 R24, R192, R22, R24 ;  /* 0x00000016c018723c */ /* 0x000fe20000001818 */
[----:B------:R-:W4:Y:S07]  /*4b50*/  LDSM.16.M88.4 R20, [R238+0x2000] ;  /* 0x00200000ee14783b */ /* 0x000f2e0000000200 */
[C---:B---3--:R-:W-:Y:S08]  /*4b60*/  HMMA.16816.F32 R36, R196.reuse, R16, R36 ;  /* 0x00000010c424723c */ /* 0x048ff00000001824 */
[----:B------:R-:W-:Y:S01]  /*4b70*/  HMMA.16816.F32 R28, R196, R18, R28 ;  /* 0x00000012c41c723c */ /* 0x000fe2000000181c */
[----:B------:R-:W3:Y:S07]  /*4b80*/  LDSM.16.M88.4 R16, [R237+0x2800] ;  /* 0x00280000ed10783b */ /* 0x000eee0000000200 */
[C---:B-1----:R-:W-:Y:S08]  /*4b90*/  HMMA.16816.F32 R32, R200.reuse, R8, R32 ;  /* 0x00000008c820723c */ /* 0x042ff00000001820 */
[----:B------:R-:W-:Y:S01]  /*4ba0*/  HMMA.16816.F32 R4, R200, R10, R4 ;  /* 0x0000000ac804723c */ /* 0x000fe20000001804 */
[----:B------:R-:W1:Y:S07]  /*4bb0*/  LDSM.16.M88.4 R8, [R236+0x3000] ;  /* 0x00300000ec08783b */ /* 0x000e6e0000000200 */
[C---:B----4-:R-:W-:Y:S08]  /*4bc0*/  HMMA.16816.F32 R48, R196.reuse, R20, R48 ;  /* 0x00000014c430723c */ /* 0x050ff00000001830 */
        /* <DEDUP_REMOVED lines=18> */
[----:B------:R-:W-:Y:S11]  /*4cf0*/  HMMA.16816.F32 R20, R204, R22, R24 ;  /* 0x00000016cc14723c */ /* 0x000ff60000001818 */
[----:B------:R-:W-:Y:S05]  /*4d00*/  @!UPT UIADD3 URZ, URZ, URZ, URZ ;  /* 0x0000003f3f3ff290 */ /* 0x000fea000fffe03f */
[C---:B---3--:R-:W-:Y:S08]  /*4d10*/  HMMA.16816.F32 R48, R208.reuse, R16, R48 ;  /* 0x00000010d030723c */ /* 0x048ff00000001830 */
[C---:B------:R-:W-:Y:S01]  /*4d20*/  HMMA.16816.F32 R20, R208.reuse, R18, R20 ;  /* 0x00000012d014723c */ /* 0x040fe20000001814 */
[----:B------:R-:W3:Y:S07]  /*4d30*/  LDSM.16.M88.4 R16, [R238+0x3000] ;  /* 0x00300000ee10783b */ /* 0x000eee0000000200 */
[C---:B-1----:R-:W-:Y:S08]  /*4d40*/  HMMA.16816.F32 R36, R208.reuse, R8, R36 ;  /* 0x00000008d024723c */ /* 0x042ff00000001824 */
[----:B------:R-:W-:Y:S01]  /*4d50*/  HMMA.16816.F32 R28, R208, R10, R28 ;  /* 0x0000000ad01c723c */ /* 0x000fe2000000181c */
[----:B------:R-:W1:Y:S07]  /*4d60*/  LDSM.16.M88.4 R8, [R238+0x3800] ;  /* 0x00380000ee08783b */ /* 0x000e6e0000000200 */
[C---:B---3--:R-:W-:Y:S01]  /*4d70*/  HMMA.16816.F32 R24, R212.reuse, R18, R4 ;  /* 0x00000012d418723c */ /* 0x048fe20000001804 */
[----:B------:R-:W3:Y:S07]  /*4d80*/  LDSM.16.M88.4 R4, [R238+0x4000] ;  /* 0x00400000ee04783b */ /* 0x000eee0000000200 */
[C---:B------:R-:W-:Y:S01]  /*4d90*/  HMMA.16816.F32 R32, R212.reuse, R16, R32 ;  /* 0x00000010d420723c */ /* 0x040fe20000001820 */
[----:B------:R-:W4:Y:S07]  /*4da0*/  LDSM.16.M88.4 R16, [R237+0x3000] ;  /* 0x00300000ed10783b */ /* 0x000f2e0000000200 */
[C---:B-1----:R-:W-:Y:S08]  /*4db0*/  HMMA.16816.F32 R48, R212.reuse, R8, R48 ;  /* 0x00000008d430723c */ /* 0x042ff00000001830 */
[C---:B------:R-:W-:Y:S01]  /*4dc0*/  HMMA.16816.F32 R20, R212.reuse, R10, R20 ;  /* 0x0000000ad414723c */ /* 0x040fe20000001814 */
[----:B------:R-:W1:Y:S07]  /*4dd0*/  LDSM.16.M88.4 R8, [R237+0x3800] ;  /* 0x00380000ed08783b */ /* 0x000e6e0000000200 */
[C---:B---3--:R-:W-:Y:S08]  /*4de0*/  HMMA.16816.F32 R44, R212.reuse, R4, R36 ;  /* 0x00000004d42c723c */ /* 0x048ff00000001824 */
[----:B------:R-:W-:Y:S01]  /*4df0*/  HMMA.16816.F32 R36, R212, R6, R28 ;  /* 0x00000006d424723c */ /* 0x000fe2000000181c */
[----:B------:R-:W3:Y:S07]  /*4e00*/  LDSM.16.M88.4 R4, [R237+0x4000] ;  /* 0x00400000ed04783b */ /* 0x000eee0000000200 */
[C---:B----4-:R-:W-:Y:S08]  /*4e10*/  HMMA.16816.F32 R40, R216.reuse, R16, R32 ;  /* 0x00000010d828723c */ /* 0x050ff00000001820 */
[C---:B------:R-:W-:Y:S01]  /*4e20*/  HMMA.16816.F32 R28, R216.reuse, R18, R24 ;  /* 0x00000012d81c723c */ /* 0x040fe20000001818 */
[----:B------:R-:W-:Y:S07]  /*4e30*/  LDSM.16.M88.4 R16, [R236+0x5000] ;  /* 0x00500000ec10783b */ /* 0x000fee0000000200 */
[C---:B-1----:R-:W-:Y:S08]  /*4e40*/  HMMA.16816.F32 R32, R216.reuse, R8, R48 ;  /* 0x00000008d820723c */ /* 0x042ff00000001830 */
[C---:B------:R-:W-:Y:S01]  /*4e50*/  HMMA.16816.F32 R24, R216.reuse, R10, R20 ;  /* 0x0000000ad818723c */ /* 0x040fe20000001814 */
[----:B------:R-:W1:Y:S07]  /*4e60*/  LDSM.16.M88.4 R8, [R236+0x4800] ;  /* 0x00480000ec08783b */ /* 0x000e6e0000000200 */
[----:B---3--:R-:W-:Y:S08]  /*4e70*/  HMMA.16816.F32 R20, R216, R4, R44 ;  /* 0x00000004d814723c */ /* 0x008ff0000000182c */
[C---:B-1----:R-:W-:Y:S08]  /*4e80*/  HMMA.16816.F32 R48, R220.reuse, R8, R40 ;  /* 0x00000008dc30723c */ /* 0x042ff00000001828 */
[C---:B------:R-:W-:Y:S01]  /*4e90*/  HMMA.16816.F32 R44, R220.reuse, R10, R28 ;  /* 0x0000000adc2c723c */ /* 0x040fe2000000181c */
[----:B------:R-:W1:Y:S07]  /*4ea0*/  LDSM.16.M88.4 R8, [R236+0x5800] ;  /* 0x00580000ec08783b */ /* 0x000e6e0000000200 */
[----:B------:R-:W-:Y:S01]  /*4eb0*/  HMMA.16816.F32 R40, R220, R16, R32 ;  /* 0x00000010dc28723c */ /* 0x000fe20000001820 */
[----:B------:R-:W3:Y:S07]  /*4ec0*/  LDSM.16.M88.4 R32, [R243+0x4800] ;  /* 0x00480000f320783b */ /* 0x000eee0000000200 */
[----:B------:R-:W-:Y:S08]  /*4ed0*/  HMMA.16816.F32 R4, R216, R6, R36 ;  /* 0x00000006d804723c */ /* 0x000ff00000001824 */
[C---:B------:R-:W-:Y:S01]  /*4ee0*/  HMMA.16816.F32 R36, R220.reuse, R18, R24 ;  /* 0x00000012dc24723c */ /* 0x040fe20000001818 */
[----:B------:R-:W-:Y:S04]  /*4ef0*/  LDSM.16.M88.4 R16, [R243+0x5800] ;  /* 0x00580000f310783b */ /* 0x000fe80000000200 */
[----:B------:R-:W-:Y:S03]  /*4f00*/  LDSM.16.M88.4 R24, [R238+0x4800] ;  /* 0x00480000ee18783b */ /* 0x000fe60000000200 */
[C---:B-1----:R-:W-:Y:S01]  /*4f10*/  HMMA.16816.F32 R28, R220.reuse, R8, R20 ;  /* 0x00000008dc1c723c */ /* 0x042fe20000001814 */
[----:B------:R-:W1:Y:S07]  /*4f20*/  LDSM.16.M88.4 R20, [R243+0x5000] ;  /* 0x00500000f314783b */ /* 0x000e6e0000000200 */
[----:B------:R-:W-:Y:S08]  /*4f30*/  HMMA.16816.F32 R8, R220, R10, R4 ;  /* 0x0000000adc08723c */ /* 0x000ff00000001804 */
[C---:B---3--:R-:W-:Y:S08]  /*4f40*/  HMMA.16816.F32 R4, R224.reuse, R32, R48 ;  /* 0x00000020e004723c */ /* 0x048ff00000001830 */
[C---:B------:R-:W-:Y:S08]  /*4f50*/  HMMA.16816.F32 R32, R224.reuse, R34, R44 ;  /* 0x00000022e020723c */ /* 0x040ff0000000182c */
[C---:B-1----:R-:W-:Y:S08]  /*4f60*/  HMMA.16816.F32 R52, R224.reuse, R20, R40 ;  /* 0x00000014e034723c */ /* 0x042ff00000001828 */
[C---:B------:R-:W-:Y:S01]  /*4f70*/  HMMA.16816.F32 R48, R224.reuse, R22, R36 ;  /* 0x00000016e030723c */ /* 0x040fe20000001824 */
[----:B------:R-:W1:Y:S04]  /*4f80*/  LDSM.16.M88.4 R20, [R237+0x4800] ;  /* 0x00480000ed14783b */ /* 0x000e680000000200 */
[----:B------:R-:W-:Y:S03]  /*4f90*/  LDSM.16.M88.4 R36, [R238+0x5800] ;  /* 0x00580000ee24783b */ /* 0x000fe60000000200 */
[C---:B------:R-:W-:Y:S08]  /*4fa0*/  HMMA.16816.F32 R40, R224.reuse, R16, R28 ;  /* 0x00000010e028723c */ /* 0x040ff0000000181c */
[----:B------:R-:W-:Y:S01]  /*4fb0*/  HMMA.16816.F32 R44, R224, R18, R8 ;  /* 0x00000012e02c723c */ /* 0x000fe20000001808 */
[----:B------:R-:W3:Y:S07]  /*4fc0*/  LDSM.16.M88.4 R16, [R238+0x5000] ;  /* 0x00500000ee10783b */ /* 0x000eee0000000200 */
[C---:B------:R-:W-:Y:S08]  /*4fd0*/  HMMA.16816.F32 R4, R228.reuse, R24, R4 ;  /* 0x00000018e404723c */ /* 0x040ff00000001804 */
[----:B------:R-:W-:Y:S01]  /*4fe0*/  HMMA.16816.F32 R28, R228, R26, R32 ;  /* 0x0000001ae41c723c */ /* 0x000fe20000001820 */
[----:B------:R-:W4:Y:S11]  /*4ff0*/  LDSM.16.M88.4 R32, [R237+0x5000] ;  /* 0x00500000ed20783b */ /* 0x000f360000000200 */
[----:B------:R-:W-:Y:S04]  /*5000*/  @!UPT UIADD3 URZ, URZ, URZ, URZ ;  /* 0x0000003f3f3ff290 */ /* 0x000fe8000fffe03f */
[----:B-1----:R-:W-:Y:S08]  /*5010*/  HMMA.16816.F32 R24, R232, R20, R4 ;  /* 0x00000014e818723c */ /* 0x002ff00000001804 */
[----:B---3--:R-:W-:Y:S08]  /*5020*/  HMMA.16816.F32 R8, R228, R16, R52 ;  /* 0x00000010e408723c */ /* 0x008ff00000001834 */
[----:B------:R-:W-:Y:S08]  /*5030*/  HMMA.16816.F32 R20, R232, R22, R28 ;  /* 0x00000016e814723c */ /* 0x000ff0000000181c */
[----:B------:R-:W-:Y:S01]  /*5040*/  FMUL.FTZ R0, R24, c[0x0][0x320] ;  /* 0x0000c80018007a20 */ /* 0x000fe20000410000 */
[C---:B------:R-:W-:Y:S08]  /*5050*/  HMMA.16816.F32 R40, R228.reuse, R36, R40 ;  /* 0x00000024e428723c */ /* 0x040ff00000001828 */
[C---:B------:R-:W-:Y:S01]  /*5060*/  HMMA.16816.F32 R36, R228.reuse, R38, R44 ;  /* 0x00000026e424723c */ /* 0x040fe2000000182c */
[----:B------:R1:W3:Y:S07]  /*5070*/  MUFU.TANH R45, R0 ;  /* 0x00000000002d7308 */ /* 0x0002ee0000002400 */
[----:B------:R-:W-:Y:S01]  /*5080*/  HMMA.16816.F32 R4, R228, R18, R48 ;  /* 0x00000012e404723c */ /* 0x000fe20000001830 */
[----:B-1----:R-:W-:-:S04]  /*5090*/  FMUL.FTZ R0, R25, c[0x0][0x320] ;  /* 0x0000c80019007a20 */ /* 0x002fc80000410000 */
[----:B------:R1:W1:Y:S03]  /*50a0*/  MUFU.TANH R15, R0 ;  /* 0x00000000000f7308 */ /* 0x0002660000002400 */
[----:B----4-:R-:W-:Y:S01]  /*50b0*/  HMMA.16816.F32 R16, R232, R32, R8 ;  /* 0x00000020e810723c */ /* 0x010fe20000001808 */
[----:B------:R-:W4:Y:S01]  /*50c0*/  LDSM.16.M88.4 R8, [R237+0x5800] ;  /* 0x00580000ed08783b */ /* 0x000f220000000200 */
[----:B--2---:R-:W-:Y:S01]  /*50d0*/  ISETP.GT.AND P0, PT, R58, R2, PT ;  /* 0x000000023a00720c */ /* 0x004fe20003f04270 */
[----:B------:R-:W-:-:S04]  /*50e0*/  DEPBAR.LE SB0, 0x0 ;  /* 0x000080000000791a */ /* 0x000fc80000000000 */
[----:B-1----:R-:W-:-:S04]  /*50f0*/  FMUL.FTZ R0, R26, c[0x0][0x320] ;  /* 0x0000c8001a007a20 */ /* 0x002fc80000410000 */
[----:B------:R1:W2:Y:S02]  /*5100*/  MUFU.TANH R46, R0 ;  /* 0x00000000002e7308 */ /* 0x0002a40000002400 */
[----:B-1----:R-:W-:-:S06]  /*5110*/  FMUL.FTZ R0, R27, c[0x0][0x320] ;  /* 0x0000c8001b007a20 */ /* 0x002fcc0000410000 */
[----:B------:R1:W1:Y:S01]  /*5120*/  MUFU.TANH R44, R0 ;  /* 0x00000000002c7308 */ /* 0x0002620000002400 */
[----:B------:R-:W-:Y:S01]  /*5130*/  HMMA.16816.F32 R4, R232, R34, R4 ;  /* 0x00000022e804723c */ /* 0x000fe20000001804 */
        /* <DEDUP_REMOVED lines=14> */
[----:B-1----:R-:W-:Y:S02]  /*5220*/  FMUL.FTZ R0, R19, c[0x0][0x320] ;  /* 0x0000c80013007a20 */ /* 0x002fe40000410000 */
[----:B----4-:R-:W-:Y:S04]  /*5230*/  HMMA.16816.F32 R16, R232, R8, R40 ;  /* 0x00000008e810723c */ /* 0x010fe80000001828 */
[----:B------:R1:W4:Y:S02]  /*5240*/  MUFU.TANH R32, R0 ;  /* 0x0000000000207308 */ /* 0x0003240000002400 */
[----:B-1----:R-:W-:-:S06]  /*5250*/  FMUL.FTZ R0, R4, c[0x0][0x320] ;  /* 0x0000c80004007a20 */ /* 0x002fcc0000410000 */
        /* <DEDUP_REMOVED lines=22> */
[----:B------:R-:W-:Y:S01]  /*53c0*/  BSSY B1, `(.L_x_482) ;  /* 0x0000085000017945 */ /* 0x000fe20003800000 */
[----:B-1----:R-:W-:-:S06]  /*53d0*/  FMUL.FTZ R0, R7, c[0x0][0x320] ;  /* 0x0000c80007007a20 */ /* 0x002fcc0000410000 */
[----:B------:R1:W1:Y:S01]  /*53e0*/  MUFU.TANH R25, R0 ;  /* 0x0000000000197308 */ /* 0x0002620000002400 */
[C---:B------:R-:W-:Y:S02]  /*53f0*/  IADD3 R252, R243.reuse, 0x4800, RZ ;  /* 0x00004800f3fc7810 */ /* 0x040fe40007ffe0ff */
[C---:B------:R-:W-:Y:S02]  /*5400*/  IADD3 R251, R243.reuse, 0x5800, RZ ;  /* 0x00005800f3fb7810 */ /* 0x040fe40007ffe0ff */
[C---:B------:R-:W-:Y:S02]  /*5410*/  IADD3 R250, R243.reuse, 0x5000, RZ ;  /* 0x00005000f3fa7810 */ /* 0x040fe40007ffe0ff */
[C---:B------:R-:W-:Y:S02]  /*5420*/  IADD3 R249, R243.reuse, 0x3000, RZ ;  /* 0x00003000f3f97810 */ /* 0x040fe40007ffe0ff */
[C---:B------:R-:W-:Y:S02]  /*5430*/  IADD3 R248, R243.reuse, 0x4000, RZ ;  /* 0x00004000f3f87810 */ /* 0x040fe40007ffe0ff */
[----:B------:R-:W-:-:S02]  /*5440*/  IADD3 R247, R243, 0x3800, RZ ;  /* 0x00003800f3f77810 */ /* 0x000fc40007ffe0ff */
[C---:B------:R-:W-:Y:S02]  /*5450*/  IADD3 R246, R243.reuse, 0x1800, RZ ;  /* 0x00001800f3f67810 */ /* 0x040fe40007ffe0ff */
[C---:B------:R-:W-:Y:S02]  /*5460*/  IADD3 R245, R243.reuse, 0x2800, RZ ;  /* 0x00002800f3f57810 */ /* 0x040fe40007ffe0ff */
[----:B------:R-:W-:Y:S01]  /*5470*/  IADD3 R244, R243, 0x2000, RZ ;  /* 0x00002000f3f47810 */ /* 0x000fe20007ffe0ff */
[----:B------:R-:W-:Y:S06]  /*5480*/  BAR.SYNC.DEFER_BLOCKING 0x0 ;  /* 0x0000000000007b1d */ /* 0x000fec0000010000 */
[----:B------:R-:W-:Y:S05]  /*5490*/  @!P0 BRA `(.L_x_483) ;  /* 0x0000077000008947 */ /* 0x000fea0003800000 */
[----:B-1234-:R-:W2:Y:S04]  /*54a0*/  LDL R2, [R1+0x84] ;  /* 0x0000840001027983 */ /* 0x01eea80000100800 */
[----:B------:R-:W2:Y:S04]  /*54b0*/  LDL R3, [R1+0x178] ;  /* 0x0001780001037983 */ /* 0x000ea80000100800 */
[----:B------:R-:W3:Y:S01]  /*54c0*/  LDL.64 R60, [R1+0x98] ;  /* 0x00009800013c7983 */ /* 0x000ee20000100a00 */
[----:B------:R-:W-:-:S03]  /*54d0*/  IMAD.MOV.U32 R62, RZ, RZ, c[0x0][0x2b8] ;  /* 0x0000ae00ff3e7624 */ /* 0x000fc600078e00ff */
[----:B------:R-:W4:Y:S02]  /*54e0*/  LDL R59, [R1+0xac] ;  /* 0x0000ac00013b7983 */ /* 0x000f240000100800 */
[----:B------:R-:W-:Y:S01]  /*54f0*/  ISETP.NE.AND P2, PT, R62, 0x1, PT ;  /* 0x000000013e00780c */ /* 0x000fe20003f45270 */
[----:B------:R-:W-:Y:S01]  /*5500*/  IMAD.MOV.U32 R16, RZ, RZ, RZ ;  /* 0x000000ffff107224 */ /* 0x000fe200078e00ff */
[----:B------:R-:W5:Y:S04]  /*5510*/  LDL.64 R8, [R1+0x90] ;  /* 0x0000900001087983 */ /* 0x000f680000100a00 */
[----:B------:R-:W3:Y:S01]  /*5520*/  LDL R7, [R1+0x88] ;  /* 0x0000880001077983 */ /* 0x000ee20000100800 */
[C---:B--2---:R-:W-:Y:S02]  /*5530*/  IADD3 R2, R3.reuse, R57, R2 ;  /* 0x0000003903027210 */ /* 0x044fe40007ffe002 */
[----:B------:R-:W-:-:S02]  /*5540*/  ISETP.GT.AND P1, PT, R3, 0x2f, PT ;  /* 0x0000002f0300780c */ /* 0x000fc40003f24270 */
        /* <DEDUP_REMOVED lines=9> */
[----:B------:R-:W-:-:S03]  /*55e0*/  IMAD.MOV R0, RZ, RZ, -R0 ;  /* 0x000000ffff007224 */ /* 0x000fc600078e0a00 */
[----:B------:R-:W1:Y:S01]  /*55f0*/  S2R R17, SR_TID.X ;  /* 0x0000000000117919 */ /* 0x000e620000002100 */
[----:B------:R-:W-:-:S05]  /*5600*/  IMAD R2, R0, c[0x0][0x2b8], R2 ;  /* 0x0000ae0000027a24 */ /* 0x000fca00078e0202 */
[----:B------:R-:W-:Y:S01]  /*5610*/  SHF.R.S32.HI R0, RZ, 0x1f, R2 ;  /* 0x0000001fff007819 */ /* 0x000fe20000011402 */
[----:B------:R3:W-:Y:S04]  /*5620*/  STL [R1+0x38], R2 ;  /* 0x0000380201007387 */ /* 0x0007e80000100800 */
[----:B------:R-:W-:-:S04]  /*5630*/  IMAD R0, R0, c[0x0][0x1e0], RZ ;  /* 0x0000780000007a24 */ /* 0x000fc800078e02ff */
[----:B------:R-:W-:Y:S01]  /*5640*/  IMAD R0, R2, c[0x0][0x1e4], R0 ;  /* 0x0000790002007a24 */ /* 0x000fe200078e0200 */
[----:B-1----:R-:W-:-:S04]  /*5650*/  SHF.R.S32.HI R6, RZ, 0x1f, R17 ;  /* 0x0000001fff067819 */ /* 0x002fc80000011411 */
[----:B------:R-:W-:Y:S01]  /*5660*/  LEA.HI R6, R6, R17, RZ, 0x3 ;  /* 0x0000001106067211 */ /* 0x000fe200078f18ff */
[----:B---3--:R-:W-:-:S03]  /*5670*/  IMAD.WIDE.U32 R2, R2, c[0x0][0x1e0], RZ ;  /* 0x0000780002027a25 */ /* 0x008fc600078e00ff */
[----:B------:R-:W-:Y:S01]  /*5680*/  SHF.R.S32.HI R6, RZ, 0x3, R6 ;  /* 0x00000003ff067819 */ /* 0x000fe20000011406 */
[----:B------:R-:W-:Y:S01]  /*5690*/  IMAD.IADD R3, R3, 0x1, R0 ;  /* 0x0000000103037824 */ /* 0x000fe200078e0200 */
[----:B--2---:R1:W-:Y:S01]  /*56a0*/  STL [R1+0x28], R16 ;  /* 0x0000281001007387 */ /* 0x0043e20000100800 */
[----:B------:R-:W-:Y:S02]  /*56b0*/  SHF.R.S32.HI R0, RZ, 0x1f, R16 ;  /* 0x0000001fff007819 */ /* 0x000fe40000011410 */
[----:B------:R-:W-:-:S04]  /*56c0*/  IMAD.WIDE.U32 R2, R16, c[0x0][0x1f0], R2 ;  /* 0x00007c0010027a25 */ /* 0x000fc800078e0002 */
[----:B------:R-:W-:-:S04]  /*56d0*/  IMAD R0, R0, c[0x0][0x1f0], RZ ;  /* 0x00007c0000007a24 */ /* 0x000fc800078e02ff */
[----:B------:R-:W-:Y:S01]  /*56e0*/  IMAD R4, R16, c[0x0][0x1f4], R0 ;  /* 0x00007d0010047a24 */ /* 0x000fe200078e0200 */
[----:B-----5:R-:W-:-:S04]  /*56f0*/  IADD3 R0, P0, R8, R2, RZ ;  /* 0x0000000208007210 */ /* 0x020fc80007f1e0ff */
[----:B------:R-:W-:Y:S02]  /*5700*/  IADD3.X R2, R7, R3, R4, P0, !PT ;  /* 0x0000000307027210 */ /* 0x000fe400007fe404 */
[----:B------:R-:W-:Y:S02]  /*5710*/  IADD3 R7, -R6, 0x30, RZ ;  /* 0x0000003006077810 */ /* 0x000fe40007ffe1ff */
[C---:B------:R-:W-:Y:S02]  /*5720*/  LEA R6, P0, R0.reuse, c[0x0][0x1c8], 0x1 ;  /* 0x0000720000067a11 */ /* 0x040fe400078008ff */
[----:B------:R-:W-:Y:S02]  /*5730*/  ISETP.GE.AND P1, PT, R7, 0x1, PT ;  /* 0x000000010700780c */ /* 0x000fe40003f26270 */
[----:B------:R-:W-:Y:S01]  /*5740*/  LEA.HI.X R5, R0, c[0x0][0x1cc], R2, 0x1, P0 ;  /* 0x0000730000057a11 */ /* 0x000fe200000f0c02 */
[----:B------:R-:W-:Y:S08]  /*5750*/  BRA.DIV ~URZ, `(.L_x_484) ;  /* 0x00014ab27f007947 */ /* 0x000ff0000b800000 */
[----:B------:R2:W3:Y:S02]  /*5760*/  SHFL.IDX PT, R4, R5, RZ, 0x181f ;  /* 0x00181fff05047589 */ /* 0x0004e400000e0000 */
.L_x_638:
[----:B------:R-:W-:Y:S05]  /*5770*/  BRA.DIV ~URZ, `(.L_x_485) ;  /* 0x00014b227f007947 */ /* 0x000fea000b800000 */
[----:B------:R4:W1:Y:S02]  /*5780*/  SHFL.IDX PT, R0, R6, RZ, 0x181f ;  /* 0x00181fff06007589 */ /* 0x00086400000e0000 */
.L_x_639:
[----:B------:R-:W-:Y:S01]  /*5790*/  BSSY B0, `(.L_x_486) ;  /* 0x0000022000007945 */ /* 0x000fe20003800000 */
[----:B------:R-:W-:Y:S05]  /*57a0*/  @!P1 BRA `(.L_x_487) ;  /* 0x0000020000009947 */ /* 0x000fea0003800000 */
[----:B------:R-:W5:Y:S04]  /*57b0*/  LDL R3, [R1+0x40] ;  /* 0x0000400001037983 */ /* 0x000f680000100800 */
[----:B--2---:R-:W2:Y:S04]  /*57c0*/  LDL R2, [R1+0xc4] ;  /* 0x0000c40001027983 */ /* 0x004ea80000100800 */
[----:B----4-:R-:W4:Y:S04]  /*57d0*/  LDL R40, [R1+0x44] ;  /* 0x0000440001287983 */ /* 0x010f280000100800 */
        /* <DEDUP_REMOVED lines=8> */
[----:B-1----:R-:W3:Y:S04]  /*5860*/  LDL R16, [R1+0xb8] ;  /* 0x0000b80001107983 */ /* 0x002ee80000100800 */
[----:B------:R-:W3:Y:S01]  /*5870*/  LDL R9, [R1+0x50] ;  /* 0x0000500001097983 */ /* 0x000ee20000100800 */
[----:B-----5:R-:W-:-:S02]  /*5880*/  ISETP.GE.AND P0, PT, R3, c[0x0][0x1d4], PT ;  /* 0x0000750003007a0c */ /* 0x020fc40003f06270 */
[----:B--2---:R-:W-:-:S05]  /*5890*/  IADD3 R2, P1, R0, R2, RZ ;  /* 0x0000000200027210 */ /* 0x004fca0007f3e0ff */
[----:B----4-:R-:W-:-:S06]  /*58a0*/  IMAD.X R3, R4, 0x1, R40, P1 ;  /* 0x0000000104037824 */ /* 0x010fcc00008e0628 */
[----:B------:R-:W-:Y:S01]  /*58b0*/  @!PT LDS RZ, [RZ] ;  /* 0x00000000fffff984 */ /* 0x000fe20000000800 */
[----:B------:R-:W-:Y:S01]  /*58c0*/  @!PT LDS RZ, [RZ] ;  /* 0x00000000fffff984 */ /* 0x000fe20000000800 */
[----:B------:R-:W-:Y:S01]  /*58d0*/  @!PT LDS RZ, [RZ] ;  /* 0x00000000fffff984 */ /* 0x000fe20000000800 */
[----:B---3--:R1:W-:Y:S01]  /*58e0*/  LDGSTS.E.BYPASS.LTC128B.128 [R8+0x14080], [R2.64], !P0 ;  /* 0x1408000002087fae */ /* 0x0083e2000c101d46 */
[----:B------:R-:W-:Y:S02]  /*58f0*/  ISETP.GE.AND P0, PT, R39, c[0x0][0x1d4], PT ;  /* 0x0000750027007a0c */ /* 0x000fe40003f06270 */
[----:B-1----:R-:W-:-:S05]  /*5900*/  IADD3 R2, P1, R0, R38, RZ ;  /* 0x0000002600027210 */ /* 0x002fca0007f3e0ff */
[----:B------:R-:W-:-:S06]  /*5910*/  IMAD.X R3, R4, 0x1, R37, P1 ;  /* 0x0000000104037824 */ /* 0x000fcc00008e0625 */
[----:B------:R1:W-:Y:S01]  /*5920*/  LDGSTS.E.BYPASS.LTC128B.128 [R8+0x15880], [R2.64], !P0 ;  /* 0x1588000002087fae */ /* 0x0003e2000c101d46 */
[----:B------:R-:W-:Y:S02]  /*5930*/  ISETP.GE.AND P0, PT, R36, c[0x0][0x1d4], PT ;  /* 0x0000750024007a0c */ /* 0x000fe40003f06270 */
[----:B-1----:R-:W-:-:S05]  /*5940*/  IADD3 R2, P1, R0, R19, RZ ;  /* 0x0000001300027210 */ /* 0x002fca0007f3e0ff */
[----:B------:R-:W-:-:S06]  /*5950*/  IMAD.X R3, R4, 0x1, R18, P1 ;  /* 0x0000000104037824 */ /* 0x000fcc00008e0612 */
[----:B------:R1:W-:Y:S01]  /*5960*/  LDGSTS.E.BYPASS.LTC128B.128 [R8+0x17080], [R2.64], !P0 ;  /* 0x1708000002087fae */ /* 0x0003e2000c101d46 */
[----:B------:R-:W-:Y:S02]  /*5970*/  ISETP.GE.AND P0, PT, R17, c[0x0][0x1d4], PT ;  /* 0x0000750011007a0c */ /* 0x000fe40003f06270 */
[----:B-1----:R-:W-:-:S05]  /*5980*/  IADD3 R2, P1, R0, R16, RZ ;  /* 0x0000001000027210 */ /* 0x002fca0007f3e0ff */
[----:B------:R-:W-:-:S06]  /*5990*/  IMAD.X R3, R4, 0x1, R9, P1 ;  /* 0x0000000104037824 */ /* 0x000fcc00008e0609 */
[----:B------:R1:W-:Y:S02]  /*59a0*/  LDGSTS.E.BYPASS.LTC128B.128 [R8+0x18880], [R2.64], !P0 ;  /* 0x1888000002087fae */ /* 0x0003e4000c101d46 */
.L_x_487:
[----:B------:R-:W-:Y:S05]  /*59b0*/  BSYNC B0 ;  /* 0x0000000000007941 */ /* 0x000fea0003800000 */
.L_x_486:
[----:B------:R-:W-:Y:S01]  /*59c0*/  ISETP.GE.AND P0, PT, R7, 0x21, PT ;  /* 0x000000210700780c */ /* 0x000fe20003f06270 */
[----:B------:R-:W-:Y:S06]  /*59d0*/  BRA.DIV ~URZ, `(.L_x_488) ;  /* 0x000149527f007947 */ /* 0x000fec000b800000 */
[----:B---3--:R3:W2:Y:S04]  /*59e0*/  SHFL.IDX PT, R4, R5, 0x1, 0x181f ;  /* 0x00381f0005047f89 */ /* 0x0086a800000e0000 */
[----:B-1----:R3:W1:Y:S02]  /*59f0*/  SHFL.IDX PT, R0, R6, 0x1, 0x181f ;  /* 0x00381f0006007f89 */ /* 0x00266400000e0000 */
.L_x_640:
[----:B------:R-:W-:Y:S05]  /*5a00*/  @!P0 BRA `(.L_x_483) ;  /* 0x0000020000008947 */ /* 0x000fea0003800000 */
        /* <DEDUP_REMOVED lines=14> */
[----:B-1-3--:R-:W-:-:S05]  /*5af0*/  IADD3 R2, P1, R0, R2, RZ ;  /* 0x0000000200027210 */ /* 0x00afca0007f3e0ff */
[----:B----4-:R-:W-:-:S06]  /*5b00*/  IMAD.X R3, R4, 0x1, R37, P1 ;  /* 0x0000000104037824 */ /* 0x010fcc00008e0625 */
[----:B------:R-:W-:Y:S01]  /*5b10*/  @!PT LDS RZ, [RZ] ;  /* 0x00000000fffff984 */ /* 0x000fe20000000800 */
[----:B------:R-:W-:Y:S01]  /*5b20*/  @!PT LDS RZ, [RZ] ;  /* 0x00000000fffff984 */ /* 0x000fe20000000800 */
[----:B------:R-:W-:Y:S01]  /*5b30*/  @!PT LDS RZ, [RZ] ;  /* 0x00000000fffff984 */ /* 0x000fe20000000800 */
[----:B--2---:R1:W-:Y:S01]  /*5b40*/  LDGSTS.E.BYPASS.LTC128B.128 [R5+0x15080], [R2.64], !P0 ;  /* 0x1508000002057fae */ /* 0x0043e2000c101d46 */
        /* <DEDUP_REMOVED lines=12> */
.L_x_483:
[----:B-1234-:R-:W-:Y:S05]  /*5c10*/  BSYNC B1 ;  /* 0x0000000000017941 */ /* 0x01efea0003800000 */
.L_x_482:
[----:B------:R-:W2:Y:S01]  /*5c20*/  LDL R2, [R1+0xb0] ;  /* 0x0000b00001027983 */ /* 0x000ea20000100800 */
[----:B------:R-:W-:-:S03]  /*5c30*/  IMAD.MOV.U32 R4, RZ, RZ, c[0x0][0x2c4] ;  /* 0x0000b100ff047624 */ /* 0x000fc600078e00ff */
[----:B------:R-:W2:Y:S04]  /*5c40*/  LDL R0, [R1+0xb4] ;  /* 0x0000b40001007983 */ /* 0x000ea80000100800 */
[----:B------:R-:W3:Y:S04]  /*5c50*/  LDL R3, [R1+0x7c] ;  /* 0x00007c0001037983 */ /* 0x000ee80000100800 */
[----:B------:R-:W4:Y:S01]  /*5c60*/  LDL R5, [R1+0x74] ;  /* 0x0000740001057983 */ /* 0x000f220000100800 */
[----:B------:R-:W-:Y:S01]  /*5c70*/  ISETP.NE.AND P0, PT, R4, 0x1, PT ;  /* 0x000000010400780c */ /* 0x000fe20003f05270 */
[----:B------:R-:W-:-:S02]  /*5c80*/  ULDC UR4, c[0x0][0x324] ;  /* 0x0000c90000047ab9 */ /* 0x000fc40000000800 */
[----:B------:R-:W-:Y:S01]  /*5c90*/  ULOP3.LUT UR4, URZ, UR4, URZ, 0x33, !UPT ;  /* 0x000000043f047292 */ /* 0x000fe2000f8e333f */
[----:B------:R-:W0:Y:S01]  /*5ca0*/  LDGDEPBAR ;  /* 0x00000000000079af */ /* 0x000e220000000000 */
[----:B--2---:R-:W-:-:S08]  /*5cb0*/  IMAD.IADD R0, R0, 0x1, R2 ;  /* 0x0000000100007824 */ /* 0x004fd000078e0202 */
[----:B------:R-:W-:-:S04]  /*5cc0*/  @P0 IMAD.HI.U32 R2, R0, c[0x0][0x2c8], RZ ;  /* 0x0000b20000020a27 */ /* 0x000fc800078e00ff */
[----:B------:R-:W-:Y:S01]  /*5cd0*/  IMAD.MOV.U32 R4, RZ, RZ, R0 ;  /* 0x000000ffff047224 */ /* 0x000fe200078e0000 */
[----:B---3--:R-:W-:-:S04]  /*5ce0*/  IADD3 R0, -R3, 0x1, R56 ;  /* 0x0000000103007810 */ /* 0x008fc80007ffe138 */
[----:B----4-:R-:W-:Y:S01]  /*5cf0*/  IADD3 R0, R0, -R5, RZ ;  /* 0x8000000500007210 */ /* 0x010fe20007ffe0ff */
[----:B------:R-:W-:-:S03]  /*5d00*/  IMAD.IADD R7, R56, 0x1, -R3 ;  /* 0x0000000138077824 */ /* 0x000fc600078e0a03 */
[C---:B------:R-:W-:Y:S02]  /*5d10*/  IADD3 R6, R0.reuse, UR4, RZ ;  /* 0x0000000400067c10 */ /* 0x040fe4000fffe0ff */
[----:B------:R-:W-:Y:S02]  /*5d20*/  @P0 SHF.R.U32.HI R4, RZ, c[0x0][0x2cc], R2 ;  /* 0x0000b300ff040a19 */ /* 0x000fe40000011602 */
[----:B------:R-:W-:Y:S02]  /*5d30*/  IADD3 R5, R0, c[0x0][0x328], RZ ;  /* 0x0000ca0000057a10 */ /* 0x000fe40007ffe0ff */
[----:B------:R-:W-:Y:S01]  /*5d40*/  IADD3 R8, -R3, R12, RZ ;  /* 0x0000000c03087210 */ /* 0x000fe20007ffe1ff */
[----:B------:R-:W-:Y:S05]  /*5d50*/  BRA.DIV ~URZ, `(.L_x_489) ;  /* 0x000146e27f007947 */ /* 0x000fea000b800000 */
[----:B------:R1:W2:Y:S02]  /*5d60*/  SHFL.IDX PT, R3, R4, RZ, 0x1c1f ;  /* 0x001c1fff04037589 */ /* 0x0002a400000e0000 */
.L_x_641:
[----:B------:R-:W-:Y:S01]  /*5d70*/  IMAD.MOV.U32 R0, RZ, RZ, c[0x0][0x32c] ;  /* 0x0000cb00ff007624 */ /* 0x000fe200078e00ff */
[----:B--2---:R-:W-:-:S04]  /*5d80*/  IADD3 R2, R5, R3, RZ ;  /* 0x0000000305027210 */ /* 0x004fc80007ffe0ff */
[----:B------:R-:W-:Y:S01]  /*5d90*/  ISETP.GE.AND P0, PT, R0, 0x1, PT ;  /* 0x000000010000780c */ /* 0x000fe20003f06270 */
[----:B------:R-:W-:Y:S01]  /*5da0*/  IMAD.IADD R0, R6, 0x1, R3 ;  /* 0x0000000106007824 */ /* 0x000fe200078e0203 */
[----:B------:R-:W-:-:S11]  /*5db0*/  IMNMX R2, R7, R2, PT ;  /* 0x0000000207027217 */ /* 0x000fd60003800200 */
[----:B------:R-:W-:Y:S05]  /*5dc0*/  @!P0 BRA `(.L_x_490) ;  /* 0x0000016000008947 */ /* 0x000fea0003800000 */
[----:B------:R-:W2:Y:S04]  /*5dd0*/  LDL R16, [R1+0x78] ;  /* 0x0000780001107983 */ /* 0x000ea80000100800 */
[----:B------:R-:W2:Y:S01]  /*5de0*/  LDL R9, [R1+0x74] ;  /* 0x0000740001097983 */ /* 0x000ea20000100800 */
[----:B------:R-:W-:Y:S01]  /*5df0*/  BSSY B0, `(.L_x_491) ;  /* 0x000000f000007945 */ /* 0x000fe20003800000 */
[----:B--2---:R-:W-:-:S04]  /*5e00*/  IADD3 R3, -R9, R16, R3 ;  /* 0x0000001009037210 */ /* 0x004fc80007ffe103 */
[----:B------:R-:W-:-:S13]  /*5e10*/  ISETP.GT.AND P0, PT, R3, -0x1, PT ;  /* 0xffffffff0300780c */ /* 0x000fda0003f04270 */
[----:B------:R-:W-:Y:S05]  /*5e20*/  @P0 BRA `(.L_x_492) ;  /* 0x0000007000000947 */ /* 0x000fea0003800000 */
[----:B------:R-:W-:Y:S01]  /*5e30*/  IMAD.MOV.U32 R9, RZ, RZ, 0x1 ;  /* 0x00000001ff097424 */ /* 0x000fe200078e00ff */
[----:B------:R-:W-:-:S04]  /*5e40*/  LOP3.LUT R3, RZ, R3, RZ, 0x33, !PT ;  /* 0x00000003ff037212 */ /* 0x000fc800078e33ff */
[----:B------:R-:W-:-:S13]  /*5e50*/  ISETP.NE.AND P0, PT, R9, c[0x0][0x32c], PT ;  /* 0x0000cb0009007a0c */ /* 0x000fda0003f05270 */
[----:B------:R-:W-:-:S05]  /*5e60*/  @P0 IMAD.HI.U32 R9, R3, c[0x0][0x330], RZ ;  /* 0x0000cc0003090a27 */ /* 0x000fca00078e00ff */
[----:B------:R-:W-:-:S04]  /*5e70*/  @P0 SHF.R.U32.HI R3, RZ, c[0x0][0x334], R9 ;  /* 0x0000cd00ff030a19 */ /* 0x000fc80000011609 */
[----:B------:R-:W-:Y:S01]  /*5e80*/  LOP3.LUT R3, RZ, R3, RZ, 0x33, !PT ;  /* 0x00000003ff037212 */ /* 0x000fe200078e33ff */
[----:B------:R-:W-:Y:S05]  /*5e90*/  BRA `(.L_x_493) ;  /* 0x0000004000007947 */ /* 0x000fea0003800000 */
.L_x_492:
[----:B------:R-:W-:-:S04]  /*5ea0*/  MOV R9, 0x1 ;  /* 0x0000000100097802 */ /* 0x000fc80000000f00 */
[----:B------:R-:W-:-:S13]  /*5eb0*/  ISETP.NE.AND P0, PT, R9, c[0x0][0x32c], PT ;  /* 0x0000cb0009007a0c */ /* 0x000fda0003f05270 */
[----:B------:R-:W-:-:S05]  /*5ec0*/  @P0 IMAD.HI.U32 R9, R3, c[0x0][0x330], RZ ;  /* 0x0000cc0003090a27 */ /* 0x000fca00078e00ff */
[----:B------:R-:W-:Y:S02]  /*5ed0*/  @P0 SHF.R.U32.HI R3, RZ, c[0x0][0x334], R9 ;  /* 0x0000cd00ff030a19 */ /* 0x000fe40000011609 */
.L_x_493:
[----:B------:R-:W-:Y:S05]  /*5ee0*/  BSYNC B0 ;  /* 0x0000000000007941 */ /* 0x000fea0003800000 */
.L_x_491:
[----:B------:R-:W-:-:S05]  /*5ef0*/  IMAD R3, R3, c[0x0][0x32c], R8 ;  /* 0x0000cb0003037a24 */ /* 0x000fca00078e0208 */
[----:B------:R-:W-:Y:S02]  /*5f00*/  IADD3 R9, R3, c[0x0][0x32c], RZ ;  /* 0x0000cb0003097a10 */ /* 0x000fe40007ffe0ff */
[----:B------:R-:W-:Y:S02]  /*5f10*/  IMNMX R0, R0, R3, !PT ;  /* 0x0000000300007217 */ /* 0x000fe40007800200 */
[----:B------:R-:W-:Y:S02]  /*5f20*/  IMNMX R2, R2, R9, PT ;  /* 0x0000000902027217 */ /* 0x000fe40003800200 */
.L_x_490:
[----:B------:R-:W2:Y:S01]  /*5f30*/  LDL.LU R3, [R1+0x18] ;  /* 0x0000180001037983 */ /* 0x000ea20000300800 */
[C---:B------:R-:W-:Y:S02]  /*5f40*/  ISETP.GE.AND P0, PT, R12.reuse, 0x2, PT ;  /* 0x000000020c00780c */ /* 0x040fe40003f06270 */
[C---:B------:R-:W-:Y:S02]  /*5f50*/  ISETP.GE.AND P1, PT, R12.reuse, 0x9, PT ;  /* 0x000000090c00780c */ /* 0x040fe40003f26270 */
[C---:B------:R-:W-:Y:S02]  /*5f60*/  ISETP.GE.AND P6, PT, R12.reuse, 0x12, PT ;  /* 0x000000120c00780c */ /* 0x040fe40003fc6270 */
[----:B------:R-:W-:-:S02]  /*5f70*/  ISETP.GE.AND P5, PT, R12, 0x19, PT ;  /* 0x000000190c00780c */ /* 0x000fc40003fa6270 */
[C---:B------:R-:W-:Y:S02]  /*5f80*/  ISETP.GE.AND P4, PT, R12.reuse, 0x1a, PT ;  /* 0x0000001a0c00780c */ /* 0x040fe40003f86270 */
[C---:B------:R-:W-:Y:S02]  /*5f90*/  ISETP.GE.AND P3, PT, R12.reuse, 0x21, PT ;  /* 0x000000210c00780c */ /* 0x040fe40003f66270 */
[----:B------:R-:W-:Y:S02]  /*5fa0*/  ISETP.GE.AND P2, PT, R12, 0x22, PT ;  /* 0x000000220c00780c */ /* 0x000fe40003f46270 */
[----:B--2---:R-:W-:-:S04]  /*5fb0*/  LOP3.LUT R3, R3, 0xfffffff7, RZ, 0xc0, !PT ;  /* 0xfffffff703037812 */ /* 0x004fc800078ec0ff */
[----:B------:R-:W-:Y:S02]  /*5fc0*/  @P0 LOP3.LUT R3, R3, 0x8, RZ, 0xfc, !PT ;  /* 0x0000000803030812 */ /* 0x000fe400078efcff */
[----:B------:R-:W-:Y:S02]  /*5fd0*/  ISETP.GT.AND P0, PT, R0, 0x1, !P0 ;  /* 0x000000010000780c */ /* 0x000fe40004704270 */
[----:B------:R-:W-:Y:S02]  /*5fe0*/  LOP3.LUT R3, R3, 0xfffffffb, RZ, 0xc0, !PT ;  /* 0xfffffffb03037812 */ /* 0x000fe400078ec0ff */
[----:B------:R-:W-:Y:S02]  /*5ff0*/  ISETP.LT.OR P0, PT, R2, 0x2, P0 ;  /* 0x000000020200780c */ /* 0x000fe40000701670 */
[----:B------:R-:W-:Y:S02]  /*6000*/  @P1 LOP3.LUT R3, R3, 0x4, RZ, 0xfc, !PT ;  /* 0x0000000403031812 */ /* 0x000fe400078efcff */
[----:B------:R-:W-:-:S02]  /*6010*/  FSEL R15, R15, -INF , !P0 ;  /* 0xff8000000f0f7808 */ /* 0x000fc40004000000 */
[----:B------:R-:W-:Y:S02]  /*6020*/  ISETP.GT.AND P0, PT, R0, 0x8, !P1 ;  /* 0x000000080000780c */ /* 0x000fe40004f04270 */
[----:B------:R-:W-:Y:S02]  /*6030*/  ISETP.GE.AND P1, PT, R12, 0xa, PT ;  /* 0x0000000a0c00780c */ /* 0x000fe40003f26270 */
[----:B------:R-:W-:Y:S02]  /*6040*/  ISETP.LT.OR P0, PT, R2, 0x9, P0 ;  /* 0x000000090200780c */ /* 0x000fe40000701670 */
[----:B------:R-:W-:Y:S02]  /*6050*/  LOP3.LUT R3, R3, 0xfffffffd, RZ, 0xc0, !PT ;  /* 0xfffffffd03037812 */ /* 0x000fe400078ec0ff */
[----:B------:R-:W-:Y:S02]  /*6060*/  FSEL R16, R31, -INF , !P0 ;  /* 0xff8000001f107808 */ /* 0x000fe40004000000 */
[----:B------:R-:W-:-:S04]  /*6070*/  ISETP.GT.AND P0, PT, R0, 0x9, !P1 ;  /* 0x000000090000780c */ /* 0x000fc80004f04270 */
[----:B------:R-:W-:Y:S02]  /*6080*/  ISETP.LT.OR P0, PT, R2, 0xa, P0 ;  /* 0x0000000a0200780c */ /* 0x000fe40000701670 */
[----:B------:R-:W-:Y:S02]  /*6090*/  @P1 LOP3.LUT R3, R3, 0x2, RZ, 0xfc, !PT ;  /* 0x0000000203031812 */ /* 0x000fe400078efcff */
[----:B------:R-:W-:Y:S02]  /*60a0*/  ISETP.GE.AND P1, PT, R12, 0x11, PT ;  /* 0x000000110c00780c */ /* 0x000fe40003f26270 */
[----:B------:R-:W-:Y:S02]  /*60b0*/  FSEL R17, R30, -INF , !P0 ;  /* 0xff8000001e117808 */ /* 0x000fe40004000000 */
[----:B------:R-:W-:Y:S02]  /*60c0*/  ISETP.GT.AND P0, PT, R0, 0x10, !P1 ;  /* 0x000000100000780c */ /* 0x000fe40004f04270 */
[----:B------:R-:W-:-:S02]  /*60d0*/  LOP3.LUT R3, R3, 0xfffffffe, RZ, 0xc0, !PT ;  /* 0xfffffffe03037812 */ /* 0x000fc400078ec0ff */
[----:B------:R-:W-:-:S04]  /*60e0*/  ISETP.LT.OR P0, PT, R2, 0x11, P0 ;  /* 0x000000110200780c */ /* 0x000fc80000701670 */
[----:B------:R-:W-:Y:S02]  /*60f0*/  FSEL R18, R28, -INF , !P0 ;  /* 0xff8000001c127808 */ /* 0x000fe40004000000 */
[----:B------:R-:W-:Y:S02]  /*6100*/  ISETP.GT.AND P0, PT, R0, 0x11, !P6 ;  /* 0x000000110000780c */ /* 0x000fe40007704270 */
[----:B------:R-:W-:Y:S02]  /*6110*/  @P1 LOP3.LUT R3, R3, 0x1, RZ, 0xfc, !PT ;  /* 0x0000000103031812 */ /* 0x000fe400078efcff */
[----:B------:R-:W-:Y:S02]  /*6120*/  ISETP.LT.OR P0, PT, R2, 0x12, P0 ;  /* 0x000000120200780c */ /* 0x000fe40000701670 */
[----:B------:R-:W-:Y:S02]  /*6130*/  ISETP.GE.AND P1, PT, R12, 0x29, PT ;  /* 0x000000290c00780c */ /* 0x000fe40003f26270 */
[----:B------:R-:W-:-:S02]  /*6140*/  FSEL R19, R27, -INF , !P0 ;  /* 0xff8000001b137808 */ /* 0x000fc40004000000 */
[----:B------:R-:W-:Y:S02]  /*6150*/  ISETP.GT.AND P0, PT, R0, 0x18, !P5 ;  /* 0x000000180000780c */ /* 0x000fe40006f04270 */
[----:B------:R-:W-:Y:S02]  /*6160*/  LOP3.LUT R3, R3, 0xffffffef, RZ, 0xc0, !PT ;  /* 0xffffffef03037812 */ /* 0x000fe400078ec0ff */
[----:B------:R-:W-:-:S04]  /*6170*/  ISETP.LT.OR P0, PT, R2, 0x19, P0 ;  /* 0x000000190200780c */ /* 0x000fc80000701670 */
[----:B------:R-:W-:Y:S02]  /*6180*/  FSEL R20, R20, -INF , !P0 ;  /* 0xff80000014147808 */ /* 0x000fe40004000000 */
[----:B------:R-:W-:Y:S02]  /*6190*/  ISETP.GT.AND P0, PT, R0, 0x19, !P4 ;  /* 0x000000190000780c */ /* 0x000fe40006704270 */
[----:B------:R-:W-:Y:S02]  /*61a0*/  @P1 LOP3.LUT R3, R3, 0x10, RZ, 0xfc, !PT ;  /* 0x0000001003031812 */ /* 0x000fe400078efcff */
[----:B------:R-:W-:Y:S02]  /*61b0*/  ISETP.LT.OR P0, PT, R2, 0x1a, P0 ;  /* 0x0000001a0200780c */ /* 0x000fe40000701670 */
[----:B------:R-:W-:Y:S02]  /*61c0*/  LOP3.LUT R3, R3, 0xffffffdf, RZ, 0xc0, !PT ;  /* 0xffffffdf03037812 */ /* 0x000fe400078ec0ff */
[----:B------:R-:W-:-:S02]  /*61d0*/  FSEL R21, R21, -INF , !P0 ;  /* 0xff80000015157808 */ /* 0x000fc40004000000 */
[----:B------:R-:W-:-:S04]  /*61e0*/  ISETP.GT.AND P0, PT, R0, 0x20, !P3 ;  /* 0x000000200000780c */ /* 0x000fc80005f04270 */
[----:B------:R-:W-:-:S04]  /*61f0*/  ISETP.LT.OR P0, PT, R2, 0x21, P0 ;  /* 0x000000210200780c */ /* 0x000fc80000701670 */
[----:B------:R-:W-:Y:S02]  /*6200*/  FSEL R75, R14, -INF , !P0 ;  /* 0xff8000000e4b7808 */ /* 0x000fe40004000000 */
[----:B------:R-:W-:-:S04]  /*6210*/  ISETP.GT.AND P0, PT, R0, 0x21, !P2 ;  /* 0x000000210000780c */ /* 0x000fc80005704270 */
[----:B------:R-:W-:-:S04]  /*6220*/  ISETP.LT.OR P0, PT, R2, 0x22, P0 ;  /* 0x000000220200780c */ /* 0x000fc80000701670 */
[----:B------:R-:W-:Y:S02]  /*6230*/  FSEL R74, R13, -INF , !P0 ;  /* 0xff8000000d4a7808 */ /* 0x000fe40004000000 */
[----:B------:R-:W-:Y:S02]  /*6240*/  ISETP.GT.AND P0, PT, R0, 0x28, !P1 ;  /* 0x000000280000780c */ /* 0x000fe40004f04270 */
[----:B------:R-:W-:Y:S02]  /*6250*/  ISETP.GE.AND P1, PT, R12, 0x1, PT ;  /* 0x000000010c00780c */ /* 0x000fe40003f26270 */
[----:B------:R-:W-:-:S04]  /*6260*/  ISETP.LT.OR P0, PT, R2, 0x29, P0 ;  /* 0x000000290200780c */ /* 0x000fc80000701670 */
[----:B------:R-:W-:Y:S02]  /*6270*/  FSEL R73, R11, -INF , !P0 ;  /* 0xff8000000b497808 */ /* 0x000fe40004000000 */
[----:B------:R-:W-:-:S04]  /*6280*/  ISETP.GT.AND P0, PT, R0, RZ, !P1 ;  /* 0x000000ff0000720c */ /* 0x000fc80004f04270 */
[----:B------:R-:W-:-:S04]  /*6290*/  ISETP.LT.OR P0, PT, R2, 0x1, P0 ;  /* 0x000000010200780c */ /* 0x000fc80000701670 */
[----:B------:R-:W-:Y:S02]  /*62a0*/  FSEL R11, R45, -INF , !P0 ;  /* 0xff8000002d0b7808 */ /* 0x000fe40004000000 */
[----:B------:R-:W-:-:S13]  /*62b0*/  ISETP.GE.AND P0, PT, R12, 0x2a, PT ;  /* 0x0000002a0c00780c */ /* 0x000fda0003f06270 */
[----:B------:R-:W-:Y:S02]  /*62c0*/  @P0 LOP3.LUT R3, R3, 0x20, RZ, 0xfc, !PT ;  /* 0x0000002003030812 */ /* 0x000fe400078efcff */
[----:B------:R-:W-:-:S03]  /*62d0*/  ISETP.GT.AND P0, PT, R0, 0x29, !P0 ;  /* 0x000000290000780c */ /* 0x000fc60004704270 */
[----:B------:R2:W-:Y:S01]  /*62e0*/  STL [R1+0x18], R3 ;  /* 0x0000180301007387 */ /* 0x0005e20000100800 */
[----:B------:R-:W-:-:S04]  /*62f0*/  ISETP.LT.OR P0, PT, R2, 0x2a, P0 ;  /* 0x0000002a0200780c */ /* 0x000fc80000701670 */
[----:B------:R-:W-:Y:S01]  /*6300*/  FSEL R72, R10, -INF , !P0 ;  /* 0xff8000000a487808 */ /* 0x000fe20004000000 */
[----:B------:R-:W-:Y:S06]  /*6310*/  BRA.DIV ~URZ, `(.L_x_494) ;  /* 0x000141b27f007947 */ /* 0x000fec000b800000 */
[----:B--2---:R2:W3:Y:S02]  /*6320*/  SHFL.IDX PT, R3, R4, 0x1, 0x1c1f ;  /* 0x003c1f0004037f89 */ /* 0x0044e400000e0000 */
.L_x_642:
[----:B------:R-:W-:Y:S01]  /*6330*/  IMAD.MOV.U32 R0, RZ, RZ, c[0x0][0x32c] ;  /* 0x0000cb00ff007624 */ /* 0x000fe200078e00ff */
[----:B---3--:R-:W-:-:S04]  /*6340*/  IADD3 R2, R5, R3, RZ ;  /* 0x0000000305027210 */ /* 0x008fc80007ffe0ff */
[----:B------:R-:W-:Y:S01]  /*6350*/  ISETP.GE.AND P0, PT, R0, 0x1, PT ;  /* 0x000000010000780c */ /* 0x000fe20003f06270 */
[----:B------:R-:W-:Y:S01]  /*6360*/  IMAD.IADD R0, R6, 0x1, R3 ;  /* 0x0000000106007824 */ /* 0x000fe200078e0203 */
[----:B------:R-:W-:-:S11]  /*6370*/  IMNMX R2, R7, R2, PT ;  /* 0x0000000207027217 */ /* 0x000fd60003800200 */
[----:B------:R-:W-:Y:S05]  /*6380*/  @!P0 BRA `(.L_x_495) ;  /* 0x0000016000008947 */ /* 0x000fea0003800000 */
[----:B------:R-:W3:Y:S04]  /*6390*/  LDL R9, [R1+0x78] ;  /* 0x0000780001097983 */ /* 0x000ee80000100800 */
[----:B-12---:R-:W3:Y:S01]  /*63a0*/  LDL R4, [R1+0x74] ;  /* 0x0000740001047983 */ /* 0x006ee20000100800 */
[----:B------:R-:W-:Y:S01]  /*63b0*/  BSSY B0, `(.L_x_496) ;  /* 0x000000f000007945 */ /* 0x000fe20003800000 */
[----:B---3--:R-:W-:-:S04]  /*63c0*/  IADD3 R3, -R4, R9, R3 ;  /* 0x0000000904037210 */ /* 0x008fc80007ffe103 */
        /* <DEDUP_REMOVED lines=9> */
.L_x_497:
[----:B------:R-:W-:-:S04]  /*6460*/  MOV R4, 0x1 ;  /* 0x0000000100047802 */ /* 0x000fc80000000f00 */
[----:B------:R-:W-:-:S13]  /*6470*/  ISETP.NE.AND P0, PT, R4, c[0x0][0x32c], PT ;  /* 0x0000cb0004007a0c */ /* 0x000fda0003f05270 */
[----:B------:R-:W-:-:S05]  /*6480*/  @P0 IMAD.HI.U32 R4, R3, c[0x0][0x330], RZ ;  /* 0x0000cc0003040a27 */ /* 0x000fca00078e00ff */
[----:B------:R-:W-:Y:S02]  /*6490*/  @P0 SHF.R.U32.HI R3, RZ, c[0x0][0x334], R4 ;  /* 0x0000cd00ff030a19 */ /* 0x000fe40000011604 */
.L_x_498:
[----:B------:R-:W-:Y:S05]  /*64a0*/  BSYNC B0 ;  /* 0x0000000000007941 */ /* 0x000fea0003800000 */
.L_x_496:
[----:B------:R-:W-:-:S05]  /*64b0*/  IMAD R3, R3, c[0x0][0x32c], R8 ;  /* 0x0000cb0003037a24 */ /* 0x000fca00078e0208 */
[----:B------:R-:W-:Y:S02]  /*64c0*/  IADD3 R4, R3, c[0x0][0x32c], RZ ;  /* 0x0000cb0003047a10 */ /* 0x000fe40007ffe0ff */
[----:B------:R-:W-:Y:S02]  /*64d0*/  IMNMX R0, R0, R3, !PT ;  /* 0x0000000300007217 */ /* 0x000fe40007800200 */
[----:B------:R-:W-:Y:S02]  /*64e0*/  IMNMX R2, R2, R4, PT ;  /* 0x0000000402027217 */ /* 0x000fe40003800200 */
.L_x_495:
[----:B------:R-:W3:Y:S02]  /*64f0*/  LDL R3, [R1+0x18] ;  /* 0x0000180001037983 */ /* 0x000ee40000100800 */
[----:B---3--:R-:W-:-:S04]  /*6500*/  LOP3.LUT P0, RZ, R3, 0x8, RZ, 0xc0, !PT ;  /* 0x0000000803ff7812 */ /* 0x008fc8000780c0ff */
[----:B------:R-:W-:-:S04]  /*6510*/  ISETP.GT.AND P0, PT, R0, 0x1, !P0 ;  /* 0x000000010000780c */ /* 0x000fc80004704270 */
[----:B------:R-:W-:-:S04]  /*6520*/  ISETP.LT.OR P0, PT, R2, 0x2, P0 ;  /* 0x000000020200780c */ /* 0x000fc80000701670 */
[----:B------:R-:W-:Y:S02]  /*6530*/  FSEL R6, R44, -INF , !P0 ;  /* 0xff8000002c067808 */ /* 0x000fe40004000000 */
[----:B------:R-:W-:-:S04]  /*6540*/  LOP3.LUT P0, RZ, R3, 0x4, RZ, 0xc0, !PT ;  /* 0x0000000403ff7812 */ /* 0x000fc8000780c0ff */
        /* <DEDUP_REMOVED lines=11> */
[----:B------:R-:W-:Y:S02]  /*6600*/  ISETP.GT.AND P0, PT, R0, 0x11, !P6 ;  /* 0x000000110000780c */ /* 0x000fe40007704270 */
[----:B------:R-:W-:Y:S02]  /*6610*/  LOP3.LUT P6, RZ, R3, 0x20, RZ, 0xc0, !PT ;  /* 0x0000002003ff7812 */ /* 0x000fe400078cc0ff */
[----:B------:R-:W-:-:S04]  /*6620*/  ISETP.LT.OR P0, PT, R2, 0x12, P0 ;  /* 0x000000120200780c */ /* 0x000fc80000701670 */
[----:B------:R-:W-:Y:S02]  /*6630*/  FSEL R14, R32, -INF , !P0 ;  /* 0xff800000200e7808 */ /* 0x000fe40004000000 */
[----:B------:R-:W-:Y:S02]  /*6640*/  ISETP.GT.AND P0, PT, R0, 0x18, !P5 ;  /* 0x000000180000780c */ /* 0x000fe40006f04270 */
[----:B------:R-:W-:Y:S02]  /*6650*/  LOP3.LUT P5, RZ, R3, 0x10, RZ, 0xc0, !PT ;  /* 0x0000001003ff7812 */ /* 0x000fe400078ac0ff */
[----:B------:R-:W-:-:S04]  /*6660*/  ISETP.LT.OR P0, PT, R2, 0x19, P0 ;  /* 0x000000190200780c */ /* 0x000fc80000701670 */
[----:B------:R-:W-:Y:S02]  /*6670*/  FSEL R13, R29, -INF , !P0 ;  /* 0xff8000001d0d7808 */ /* 0x000fe40004000000 */
[----:B------:R-:W-:-:S04]  /*6680*/  ISETP.GT.AND P0, PT, R0, 0x19, !P4 ;  /* 0x000000190000780c */ /* 0x000fc80006704270 */
        /* <DEDUP_REMOVED lines=8> */
[C---:B------:R-:W-:Y:S02]  /*6710*/  ISETP.GT.AND P0, PT, R0.reuse, RZ, !P1 ;  /* 0x000000ff0000720c */ /* 0x040fe40004f04270 */
[----:B------:R-:W-:Y:S02]  /*6720*/  ISETP.GT.AND P1, PT, R0, 0x28, !P5 ;  /* 0x000000280000780c */ /* 0x000fe40006f24270 */
[C---:B------:R-:W-:Y:S02]  /*6730*/  ISETP.LT.OR P0, PT, R2.reuse, 0x1, P0 ;  /* 0x000000010200780c */ /* 0x040fe40000701670 */
[----:B------:R-:W-:Y:S02]  /*6740*/  ISETP.LT.OR P1, PT, R2, 0x29, P1 ;  /* 0x000000290200780c */ /* 0x000fe40000f21670 */
[----:B------:R-:W-:-:S02]  /*6750*/  FSEL R7, R46, -INF , !P0 ;  /* 0xff8000002e077808 */ /* 0x000fc40004000000 */
[----:B------:R-:W-:Y:S02]  /*6760*/  ISETP.GT.AND P0, PT, R0, 0x29, !P6 ;  /* 0x000000290000780c */ /* 0x000fe40007704270 */
[----:B------:R-:W-:Y:S02]  /*6770*/  FMNMX.FTZ R0, R11, R15, !PT ;  /* 0x0000000f0b007209 */ /* 0x000fe40007810000 */
[----:B------:R-:W-:Y:S02]  /*6780*/  ISETP.LT.OR P0, PT, R2, 0x2a, P0 ;  /* 0x0000002a0200780c */ /* 0x000fe40000701670 */
[----:B------:R-:W-:Y:S02]  /*6790*/  FMNMX.FTZ R2, R7, R6, !PT ;  /* 0x0000000607027209 */ /* 0x000fe40007810000 */
[----:B------:R-:W-:Y:S02]  /*67a0*/  FMNMX.FTZ R0, R16, R0, !PT ;  /* 0x0000000010007209 */ /* 0x000fe40007810000 */
[----:B------:R-:W-:-:S02]  /*67b0*/  FMNMX.FTZ R2, R10, R2, !PT ;  /* 0x000000020a027209 */ /* 0x000fc40007810000 */
[----:B------:R-:W-:Y:S02]  /*67c0*/  FMNMX.FTZ R0, R17, R0, !PT ;  /* 0x0000000011007209 */ /* 0x000fe40007810000 */
[----:B------:R-:W-:Y:S02]  /*67d0*/  FMNMX.FTZ R2, R9, R2, !PT ;  /* 0x0000000209027209 */ /* 0x000fe40007810000 */
[----:B------:R-:W-:Y:S02]  /*67e0*/  FMNMX.FTZ R0, R18, R0, !PT ;  /* 0x0000000012007209 */ /* 0x000fe40007810000 */
        /* <DEDUP_REMOVED lines=9> */
[----:B------:R-:W-:Y:S02]  /*6880*/  FSEL R69, R26, -INF , !P1 ;  /* 0xff8000001a457808 */ /* 0x000fe40004800000 */
[----:B------:R-:W-:Y:S02]  /*6890*/  FMNMX.FTZ R0, R74, R0, !PT ;  /* 0x000000004a007209 */ /* 0x000fe40007810000 */
[----:B------:R-:W-:Y:S02]  /*68a0*/  FMNMX.FTZ R2, R70, R2, !PT ;  /* 0x0000000246027209 */ /* 0x000fe40007810000 */
[----:B------:R-:W-:Y:S02]  /*68b0*/  FSEL R68, R25, -INF , !P0 ;  /* 0xff80000019447808 */ /* 0x000fe40004000000 */
[----:B------:R-:W-:Y:S02]  /*68c0*/  FMNMX.FTZ R0, R73, R0, !PT ;  /* 0x0000000049007209 */ /* 0x000fe40007810000 */
[----:B------:R-:W-:-:S02]  /*68d0*/  FMNMX.FTZ R2, R69, R2, !PT ;  /* 0x0000000245027209 */ /* 0x000fc40007810000 */
[----:B-12---:R-:W-:Y:S02]  /*68e0*/  FMNMX.FTZ R4, R72, R0, !PT ;  /* 0x0000000048047209 */ /* 0x006fe40007810000 */
[----:B------:R-:W-:Y:S01]  /*68f0*/  FMNMX.FTZ R5, R68, R2, !PT ;  /* 0x0000000244057209 */ /* 0x000fe20007810000 */
[----:B------:R-:W-:Y:S05]  /*6900*/  BRA.DIV ~URZ, `(.L_x_499) ;  /* 0x00013c527f007947 */ /* 0x000fea000b800000 */
[----:B------:R1:W2:Y:S02]  /*6910*/  SHFL.BFLY PT, R0, R4, 0x2, 0x1f ;  /* 0x0c401f0004007f89 */ /* 0x0002a400000e0000 */
.L_x_643:
[----:B-12---:R-:W-:Y:S01]  /*6920*/  FMNMX.FTZ R4, R4, R0, !PT ;  /* 0x0000000004047209 */ /* 0x006fe20007810000 */
[----:B------:R-:W-:Y:S05]  /*6930*/  BRA.DIV ~URZ, `(.L_x_500) ;  /* 0x00013c627f007947 */ /* 0x000fea000b800000 */
[----:B------:R-:W1:Y:S02]  /*6940*/  SHFL.BFLY PT, R0, R5, 0x2, 0x1f ;  /* 0x0c401f0005007f89 */ /* 0x000e6400000e0000 */
[----:B-1----:R-:W-:Y:S02]  /*6950*/  FMNMX.FTZ R5, R5, R0, !PT ;  /* 0x0000000005057209 */ /* 0x002fe40007810000 */
[----:B------:R-:W1:Y:S04]  /*6960*/  SHFL.BFLY PT, R0, R4, 0x1, 0x1f ;  /* 0x0c201f0004007f89 */ /* 0x000e6800000e0000 */
[----:B------:R2:W3:Y:S01]  /*6970*/  SHFL.BFLY PT, R3, R5, 0x1, 0x1f ;  /* 0x0c201f0005037f89 */ /* 0x0004e200000e0000 */
[----:B-1----:R-:W-:-:S04]  /*6980*/  FMNMX.FTZ R133, R4, R0, !PT ;  /* 0x0000000004857209 */ /* 0x002fc80007810000 */
.L_x_644:
[----:B------:R-:W4:Y:S01]  /*6990*/  LDL R40, [R1] ;  /* 0x0000000001287983 */ /* 0x000f220000100800 */
[C---:B------:R-:W-:Y:S01]  /*69a0*/  FMUL.FTZ R2, R133.reuse, c[0x0][0x2d0] ;  /* 0x0000b40085027a20 */ /* 0x040fe20000410000 */
[----:B------:R-:W-:Y:S01]  /*69b0*/  FSETP.NEU.FTZ.AND P0, PT, R133, -INF , PT ;  /* 0xff8000008500780b */ /* 0x000fe20003f1d000 */
[----:B------:R-:W-:Y:S01]  /*69c0*/  WARPSYNC 0xffffffff ;  /* 0xffffffff00007948 */ /* 0x000fe20003800000 */
[----:B---3--:R-:W-:Y:S01]  /*69d0*/  FMNMX.FTZ R132, R3, R5, !PT ;  /* 0x0000000503847209 */ /* 0x008fe20007810000 */
[----:B------:R-:W-:Y:S01]  /*69e0*/  LDSM.16.MT88.4 R32, [R241+0x800] ;  /* 0x00080000f120783b */ /* 0x000fe20000004200 */
[----:B------:R-:W-:-:S02]  /*69f0*/  FSEL R2, R2, RZ, P0 ;  /* 0x000000ff02027208 */ /* 0x000fc40000000000 */
[----:B------:R-:W-:Y:S01]  /*6a00*/  FSETP.NEU.FTZ.AND P0, PT, R132, -INF , PT ;  /* 0xff8000008400780b */ /* 0x000fe20003f1d000 */
[----:B------:R-:W-:Y:S02]  /*6a10*/  LDSM.16.MT88.4 R36, [R239+0x800] ;  /* 0x00080000ef24783b */ /* 0x000fe40000004200 */
[--C-:B------:R-:W-:Y:S02]  /*6a20*/  FFMA.FTZ R0, R11, c[0x0][0x2d0], -R2.reuse ;  /* 0x0000b4000b007a23 */ /* 0x100fe40000010802 */
[--C-:B------:R-:W-:Y:S01]  /*6a30*/  FFMA.FTZ R3, R19, c[0x0][0x2d0], -R2.reuse ;  /* 0x0000b40013037a23 */ /* 0x100fe20000010802 */
[----:B------:R-:W-:Y:S01]  /*6a40*/  LDSM.16.MT88.4 R24, [R240] ;  /* 0x00000000f018783b */ /* 0x000fe20000004200 */
[----:B------:R1:W-:Y:S03]  /*6a50*/  MUFU.EX2 R101, R0 ;  /* 0x0000000000657308 */ /* 0x0003e60000000800 */
[----:B------:R-:W-:Y:S04]  /*6a60*/  LDSM.16.MT88.4 R60, [R239+0x1800] ;  /* 0x00180000ef3c783b */ /* 0x000fe80000004200 */
[----:B------:R-:W-:Y:S01]  /*6a70*/  LDSM.16.MT88.4 R48, [R240+0x800] ;  /* 0x00080000f030783b */ /* 0x000fe20000004200 */
[----:B------:R3:W-:Y:S03]  /*6a80*/  MUFU.EX2 R126, R3 ;  /* 0x00000003007e7308 */ /* 0x0007e60000000800 */
[----:B------:R-:W-:Y:S04]  /*6a90*/  LDSM.16.MT88.4 R56, [R241+0x1800] ;  /* 0x00180000f138783b */ /* 0x000fe80000004200 */
[----:B------:R-:W-:Y:S01]  /*6aa0*/  LDSM.16.MT88.4 R64, [R241+0x2000] ;  /* 0x00200000f140783b */ /* 0x000fe20000004200 */
[----:B-1----:R-:W-:-:S03]  /*6ab0*/  FFMA.FTZ R0, R15, c[0x0][0x2d0], -R2 ;  /* 0x0000b4000f007a23 */ /* 0x002fc60000010802 */
[----:B------:R-:W-:Y:S01]  /*6ac0*/  LDSM.16.MT88.4 R52, [R242+0x1800] ;  /* 0x00180000f234783b */ /* 0x000fe20000004200 */
[----:B------:R1:W-:Y:S01]  /*6ad0*/  MUFU.EX2 R100, R0 ;  /* 0x0000000000647308 */ /* 0x0003e20000000800 */
[----:B---3--:R-:W-:-:S07]  /*6ae0*/  FFMA.FTZ R3, R20, c[0x0][0x2d0], -R2 ;  /* 0x0000b40014037a23 */ /* 0x008fce0000010802 */
[----:B------:R-:W-:Y:S01]  /*6af0*/  MUFU.EX2 R127, R3 ;  /* 0x00000003007f7308 */ /* 0x000fe20000000800 */
[----:B-1----:R-:W-:-:S07]  /*6b00*/  FFMA.FTZ R0, R16, c[0x0][0x2d0], -R2 ;  /* 0x0000b40010007a23 */ /* 0x002fce0000010802 */
[----:B------:R1:W-:Y:S02]  /*6b10*/  MUFU.EX2 R116, R0 ;  /* 0x0000000000747308 */ /* 0x0003e40000000800 */
[----:B-1----:R-:W-:-:S06]  /*6b20*/  FFMA.FTZ R0, R17, c[0x0][0x2d0], -R2 ;  /* 0x0000b40011007a23 */ /* 0x002fcc0000010802 */
[----:B------:R1:W3:Y:S02]  /*6b30*/  MUFU.EX2 R111, R0 ;  /* 0x00000000006f7308 */ /* 0x0002e40000000800 */
[----:B-1----:R-:W-:Y:S02]  /*6b40*/  FFMA.FTZ R0, R18, c[0x0][0x2d0], -R2 ;  /* 0x0000b40012007a23 */ /* 0x002fe40000010802 */
[----:B------:R-:W1:Y:S04]  /*6b50*/  LDSM.16.MT88.4 R16, [R239] ;  /* 0x00000000ef10783b */ /* 0x000e680000004200 */
[----:B------:R5:W-:Y:S02]  /*6b60*/  MUFU.EX2 R117, R0 ;  /* 0x0000000000757308 */ /* 0x000be40000000800 */
[----:B-----5:R-:W-:-:S05]  /*6b70*/  FMUL.FTZ R0, R132, c[0x0][0x2d0] ;  /* 0x0000b40084007a20 */ /* 0x020fca0000410000 */
[----:B------:R-:W-:-:S05]  /*6b80*/  FSEL R0, R0, RZ, P0 ;  /* 0x000000ff00007208 */ /* 0x000fca0000000000 */
[----:B------:R-:W-:-:S04]  /*6b90*/  FFMA.FTZ R3, R7, c[0x0][0x2d0], -R0 ;  /* 0x0000b40007037a23 */ /* 0x000fc80000010800 */
[----:B------:R5:W-:Y:S02]  /*6ba0*/  MUFU.EX2 R109, R3 ;  /* 0x00000003006d7308 */ /* 0x000be40000000800 */
[--C-:B-----5:R-:W-:Y:S02]  /*6bb0*/  FFMA.FTZ R3, R6, c[0x0][0x2d0], -R0.reuse ;  /* 0x0000b40006037a23 */ /* 0x120fe40000010800 */
[----:B--2---:R-:W2:Y:S04]  /*6bc0*/  LDSM.16.MT88.4 R4, [R241] ;  /* 0x00000000f104783b */ /* 0x004ea80000004200 */
[----:B------:R5:W1:Y:S02]  /*6bd0*/  MUFU.EX2 R108, R3 ;  /* 0x00000003006c7308 */ /* 0x000a640000000800 */
[----:B-----5:R-:W-:Y:S01]  /*6be0*/  FFMA.FTZ R3, R10, c[0x0][0x2d0], -R0 ;  /* 0x0000b4000a037a23 */ /* 0x020fe20000010800 */
[----:B---3--:R-:W-:-:S05]  /*6bf0*/  F2FP.PACK_AB R10, R111, R116 ;  /* 0x000000746f0a723e */ /* 0x008fca00000000ff */
[----:B------:R3:W-:Y:S02]  /*6c00*/  MUFU.EX2 R110, R3 ;  /* 0x00000003006e7308 */ /* 0x0007e40000000800 */
[----:B---3--:R-:W-:Y:S01]  /*6c10*/  FFMA.FTZ R3, R9, c[0x0][0x2d0], -R0 ;  /* 0x0000b40009037a23 */ /* 0x008fe20000010800 */
[----:B-1----:R-:W-:-:S05]  /*6c20*/  F2FP.PACK_AB R9, R108, R109 ;  /* 0x0000006d6c09723e */ /* 0x002fca00000000ff */
[----:B------:R1:W3:Y:S02]  /*6c30*/  MUFU.EX2 R118, R3 ;  /* 0x0000000300767308 */ /* 0x0002e40000000800 */
[----:B-1----:R-:W-:Y:S01]  /*6c40*/  FFMA.FTZ R3, R21, c[0x0][0x2d0], -R2 ;  /* 0x0000b40015037a23 */ /* 0x002fe20000010802 */
[----:B---3--:R-:W-:-:S05]  /*6c50*/  F2FP.PACK_AB R11, R118, R110 ;  /* 0x0000006e760b723e */ /* 0x008fca00000000ff */
[----:B------:R1:W-:Y:S02]  /*6c60*/  MUFU.EX2 R125, R3 ;  /* 0x00000003007d7308 */ /* 0x0003e40000000800 */
[----:B-1----:R-:W-:Y:S01]  /*6c70*/  FFMA.FTZ R3, R8, c[0x0][0x2d0], -R0 ;  /* 0x0000b40008037a23 */ /* 0x002fe20000010800 */
[----:B------:R-:W-:-:S05]  /*6c80*/  F2FP.PACK_AB R8, R100, R101 ;  /* 0x000000656408723e */ /* 0x000fca00000000ff */
[----:B------:R1:W-:Y:S02]  /*6c90*/  MUFU.EX2 R119, R3 ;  /* 0x0000000300777308 */ /* 0x0003e40000000800 */
[C---:B------:R-:W-:Y:S08]  /*6ca0*/  HMMA.16816.F32 R28, R8.reuse, R16, RZ ;  /* 0x00000010081c723c */ /* 0x040ff000000018ff */
[----:B------:R-:W-:Y:S01]  /*6cb0*/  HMMA.16816.F32 R20, R8, R18, RZ ;  /* 0x000000120814723c */ /* 0x000fe200000018ff */
[----:B-1----:R-:W-:-:S04]  /*6cc0*/  FFMA.FTZ R3, R14, c[0x0][0x2d0], -R0 ;  /* 0x0000b4000e037a23 */ /* 0x002fc80000010800 */
[----:B------:R1:W3:Y:S03]  /*6cd0*/  MUFU.EX2 R124, R3 ;  /* 0x00000003007c7308 */ /* 0x0002e60000000800 */
[----:B--2---:R-:W-:Y:S07]  /*6ce0*/  HMMA.16816.F32 R16, R8, R4, RZ ;  /* 0x000000040810723c */ /* 0x004fee00000018ff */
[----:B------:R-:W-:Y:S01]  /*6cf0*/  F2FP.PACK_AB R4, R126, R117 ;  /* 0x000000757e04723e */ /* 0x000fe200000000ff */
[----:B-1----:R-:W-:Y:S01]  /*6d00*/  FFMA.FTZ R3, R13, c[0x0][0x2d0], -R0 ;  /* 0x0000b4000d037a23 */ /* 0x002fe20000010800 */
[----:B---3--:R-:W-:-:S03]  /*6d10*/  F2FP.PACK_AB R5, R124, R119 ;  /* 0x000000777c05723e */ /* 0x008fc600000000ff */
[----:B------:R1:W-:Y:S02]  /*6d20*/  MUFU.EX2 R129, R3 ;  /* 0x0000000300817308 */ /* 0x0003e40000000800 */
[----:B-1----:R-:W-:Y:S02]  /*6d30*/  FFMA.FTZ R3, R12, c[0x0][0x2d0], -R0 ;  /* 0x0000b4000c037a23 */ /* 0x002fe40000010800 */
[----:B------:R-:W-:Y:S04]  /*6d40*/  HMMA.16816.F32 R12, R8, R6, RZ ;  /* 0x00000006080c723c */ /* 0x000fe800000018ff */
[----:B------:R-:W1:Y:S03]  /*6d50*/  MUFU.EX2 R128, R3 ;  /* 0x0000000300807308 */ /* 0x000e660000000800 */
[----:B------:R-:W-:Y:S01]  /*6d60*/  F2FP.PACK_AB R6, R125, R127 ;  /* 0x0000007f7d06723e */ /* 0x000fe200000000ff */
[----:B----4-:R2:W3:Y:S01]  /*6d70*/  LDSM.16.MT88.4 R44, [R40] ;  /* 0x00000000282c783b */ /* 0x0104e20000004200 */
[----:B-1----:R-:W-:-:S07]  /*6d80*/  F2FP.PACK_AB R7, R128, R129 ;  /* 0x000000818007723e */ /* 0x002fce00000000ff */
[C---:B------:R-:W-:Y:S08]  /*6d90*/  HMMA.16816.F32 R156, R4.reuse, R36, R28 ;  /* 0x00000024049c723c */ /* 0x040ff0000000181c */
[C---:B------:R-:W-:Y:S01]  /*6da0*/  HMMA.16816.F32 R136, R4.reuse, R38, R20 ;  /* 0x000000260488723c */ /* 0x040fe20000001814 */
[----:B------:R-:W1:Y:S07]  /*6db0*/  LDSM.16.MT88.4 R36, [R242+0x800] ;  /* 0x00080000f224783b */ /* 0x000e6e0000004200 */
[----:B--2---:R-:W-:Y:S08]  /*6dc0*/  HMMA.16816.F32 R40, R4, R34, R12 ;  /* 0x000000220428723c */ /* 0x004ff0000000180c */
[C---:B------:R-:W-:Y:S08]  /*6dd0*/  HMMA.16816.F32 R28, R8.reuse, R26, RZ ;  /* 0x0000001a081c723c */ /* 0x040ff000000018ff */
[----:B---3--:R-:W-:Y:S08]  /*6de0*/  HMMA.16816.F32 R20, R8, R46, RZ ;  /* 0x0000002e0814723c */ /* 0x008ff000000018ff */
[----:B------:R-:W-:Y:S01]  /*6df0*/  MOV R155, R40 ;  /* 0x00000028009b7202 */ /* 0x000fe20000000f00 */
[----:B------:R-:W-:Y:S01]  /*6e00*/  IMAD.MOV.U32 R153, RZ, RZ, R42 ;  /* 0x000000ffff997224 */ /* 0x000fe200078e002a */
[----:B------:R-:W-:Y:S01]  /*6e10*/  MOV R154, R41 ;  /* 0x00000029009a7202 */ /* 0x000fe20000000f00 */
[----:B------:R-:W-:Y:S01]  /*6e20*/  HMMA.16816.F32 R148, R4, R32, R16 ;  /* 0x000000200494723c */ /* 0x000fe20000001810 */
[----:B------:R-:W-:Y:S01]  /*6e30*/  MOV R152, R43 ;  /* 0x0000002b00987202 */ /* 0x000fe20000000f00 */
[----:B------:R-:W2:Y:S06]  /*6e40*/  LDSM.16.MT88.4 R32, [R239+0x2000] ;  /* 0x00200000ef20783b */ /* 0x000eac0000004200 */
[C---:B------:R-:W-:Y:S08]  /*6e50*/  HMMA.16816.F32 R40, R8.reuse, R24, RZ ;  /* 0x000000180828723c */ /* 0x040ff000000018ff */
[C---:B------:R-:W-:Y:S01]  /*6e60*/  HMMA.16816.F32 R24, R8.reuse, R44, RZ ;  /* 0x0000002c0818723c */ /* 0x040fe200000018ff */
[----:B------:R-:W3:Y:S07]  /*6e70*/  LDSM.16.MT88.4 R44, [R240+0x1800] ;  /* 0x00180000f02c783b */ /* 0x000eee0000004200 */
[C---:B------:R-:W-:Y:S08]  /*6e80*/  HMMA.16816.F32 R16, R8.reuse, R60, RZ ;  /* 0x0000003c0810723c */ /* 0x040ff000000018ff */
[----:B------:R-:W-:Y:S01]  /*6e90*/  HMMA.16816.F32 R12, R8, R62, RZ ;  /* 0x0000003e080c723c */ /* 0x000fe200000018ff */
[----:B------:R-:W4:Y:S07]  /*6ea0*/  LDSM.16.MT88.4 R60, [R240+0x2000] ;  /* 0x00200000f03c783b */ /* 0x000f2e0000004200 */
[C---:B------:R-:W-:Y:S08]  /*6eb0*/  HMMA.16816.F32 R76, R4.reuse, R50, R28 ;  /* 0x00000032044c723c */ /* 0x040ff0000000181c */
[C---:B-1----:R-:W-:Y:S08]  /*6ec0*/  HMMA.16816.F32 R24, R4.reuse, R36, R24 ;  /* 0x000000240418723c */ /* 0x042ff00000001818 */
[----:B------:R-:W-:Y:S01]  /*6ed0*/  HMMA.16816.F32 R20, R4, R38, R20 ;  /* 0x000000260414723c */ /* 0x000fe20000001814 */
[----:B------:R-:W1:Y:S07]  /*6ee0*/  LDSM.16.MT88.4 R36, [R239+0x3000] ;  /* 0x00300000ef24783b */ /* 0x000e6e0000004200 */
[----:B------:R-:W-:Y:S01]  /*6ef0*/  HMMA.16816.F32 R28, R8, R58, RZ ;  /* 0x0000003a081c723c */ /* 0x000fe200000018ff */
[----:B------:R-:W-:Y:S01]  /*6f00*/  MOV R147, R76 ;  /* 0x0000004c00937202 */ /* 0x000fe20000000f00 */
[----:B------:R-:W-:Y:S01]  /*6f10*/  IMAD.MOV.U32 R146, RZ, RZ, R77 ;  /* 0x000000ffff927224 */ /* 0x000fe200078e004d */
[----:B------:R-:W-:-:S02]  /*6f20*/  MOV R145, R78 ;  /* 0x0000004e00917202 */ /* 0x000fc40000000f00 */
[----:B------:R-:W-:-:S03]  /*6f30*/  MOV R144, R79 ;  /* 0x0000004f00907202 */ /* 0x000fc60000000f00 */
[----:B------:R-:W-:Y:S01]  /*6f40*/  HMMA.16816.F32 R140, R4, R48, R40 ;  /* 0x00000030048c723c */ /* 0x000fe20000001828 */
[----:B------:R-:W-:Y:S01]  /*6f50*/  IMAD.MOV.U32 R79, RZ, RZ, R25 ;  /* 0x000000ffff4f7224 */ /* 0x000fe200078e0019 */
[----:B------:R-:W-:Y:S01]  /*6f60*/  MOV R78, R26 ;  /* 0x0000001a004e7202 */ /* 0x000fe20000000f00 */
[----:B------:R-:W-:Y:S01]  /*6f70*/  IMAD.MOV.U32 R76, RZ, RZ, R24 ;  /* 0x000000ffff4c7224 */ /* 0x000fe200078e0018 */
[----:B------:R-:W-:Y:S01]  /*6f80*/  MOV R77, R27 ;  /* 0x0000001b004d7202 */ /* 0x000fe20000000f00 */
[----:B------:R-:W-:Y:S03]  /*6f90*/  LDSM.16.MT88.4 R48, [R242+0x2000] ;  /* 0x00200000f230783b */ /* 0x000fe60000004200 */
[----:B------:R-:W-:Y:S01]  /*6fa0*/  HMMA.16816.F32 R40, R8, R56, RZ ;  /* 0x000000380828723c */ /* 0x000fe200000018ff */
[----:B------:R-:W-:Y:S01]  /*6fb0*/  MOV R97, R22 ;  /* 0x0000001600617202 */ /* 0x000fe20000000f00 */
[----:B------:R-:W-:Y:S01]  /*6fc0*/  IMAD.MOV.U32 R102, RZ, RZ, R21 ;  /* 0x000000ffff667224 */ /* 0x000fe200078e0015 */
[----:B------:R-:W-:-:S02]  /*6fd0*/  MOV R96, R23 ;  /* 0x0000001700607202 */ /* 0x000fc40000000f00 */
[----:B------:R-:W-:-:S03]  /*6fe0*/  MOV R95, R20 ;  /* 0x00000014005f7202 */ /* 0x000fc60000000f00 */
[C---:B--2---:R-:W-:Y:S08]  /*6ff0*/  HMMA.16816.F32 R16, R4.reuse, R32, R16 ;  /* 0x000000200410723c */ /* 0x044ff00000001810 */
[----:B------:R-:W-:Y:S08]  /*7000*/  HMMA.16816.F32 R12, R4, R34, R12 ;  /* 0x00000022040c723c */ /* 0x000ff0000000180c */
[C---:B---3--:R-:W-:Y:S08]  /*7010*/  HMMA.16816.F32 R24, R8.reuse, R44, RZ ;  /* 0x0000002c0818723c */ /* 0x048ff000000018ff */
[----:B------:R-:W-:Y:S01]  /*7020*/  HMMA.16816.F32 R20, R8, R46, RZ ;  /* 0x0000002e0814723c */ /* 0x000fe200000018ff */
[----:B------:R-:W2:Y:S01]  /*7030*/  LDSM.16.MT88.4 R44, [R241+0x3000] ;  /* 0x00300000f12c783b */ /* 0x000ea20000004200 */
[----:B------:R-:W-:Y:S01]  /*7040*/  MOV R135, R16 ;  /* 0x0000001000877202 */ /* 0x000fe20000000f00 */
[----:B------:R-:W-:Y:S01]  /*7050*/  IMAD.MOV.U32 R134, RZ, RZ, R17 ;  /* 0x000000ffff867224 */ /* 0x000fe200078e0011 */
[----:B------:R-:W-:-:S02]  /*7060*/  MOV R131, R18 ;  /* 0x0000001200837202 */ /* 0x000fc40000000f00 */
[----:B------:R-:W-:Y:S02]  /*7070*/  MOV R130, R19 ;  /* 0x0000001300827202 */ /* 0x000fe40000000f00 */
[----:B------:R-:W-:Y:S01]  /*7080*/  HMMA.16816.F32 R32, R4, R66, R28 ;  /* 0x000000420420723c */ /* 0x000fe2000000181c */
[----:B------:R-:W-:Y:S01]  /*7090*/  IMAD.MOV.U32 R94, RZ, RZ, R13 ;  /* 0x000000ffff5e7224 */ /* 0x000fe200078e000d */
[----:B------:R-:W-:Y:S01]  /*70a0*/  MOV R87, R14 ;  /* 0x0000000e00577202 */ /* 0x000fe20000000f00 */
[----:B------:R-:W-:Y:S01]  /*70b0*/  IMAD.MOV.U32 R85, RZ, RZ, R12 ;  /* 0x000000ffff557224 */ /* 0x000fe200078e000c */
[----:B------:R-:W-:-:S04]  /*70c0*/  MOV R86, R15 ;  /* 0x0000000f00567202 */ /* 0x000fc80000000f00 */
[----:B------:R-:W-:Y:S01]  /*70d0*/  HMMA.16816.F32 R56, R4, R64, R40 ;  /* 0x000000400438723c */ /* 0x000fe20000001828 */
[----:B------:R-:W3:Y:S07]  /*70e0*/  LDSM.16.MT88.4 R40, [R239+0x3800] ;  /* 0x00380000ef28783b */ /* 0x000eee0000004200 */
[C---:B------:R-:W-:Y:S08]  /*70f0*/  HMMA.16816.F32 R16, R8.reuse, R52, RZ ;  /* 0x000000340810723c */ /* 0x040ff000000018ff */
[----:B------:R-:W-:Y:S01]  /*7100*/  HMMA.16816.F32 R12, R8, R54, RZ ;  /* 0x00000036080c723c */ /* 0x000fe200000018ff */
[----:B------:R-:W5:Y:S01]  /*7110*/  LDSM.16.MT88.4 R52, [R240+0x3000] ;  /* 0x00300000f034783b */ /* 0x000f620000004200 */
[----:B------:R-:W-:Y:S01]  /*7120*/  MOV R84, R33 ;  /* 0x0000002100547202 */ /* 0x000fe20000000f00 */
[----:B------:R-:W-:Y:S01]  /*7130*/  IMAD.MOV.U32 R92, RZ, RZ, R35 ;  /* 0x000000ffff5c7224 */ /* 0x000fe200078e0023 */
[----:B------:R-:W-:-:S02]  /*7140*/  MOV R93, R34 ;  /* 0x00000022005d7202 */ /* 0x000fc40000000f00 */
[----:B------:R-:W-:Y:S02]  /*7150*/  MOV R3, R32 ;  /* 0x0000002000037202 */ /* 0x000fe40000000f00 */
[----:B------:R-:W3:Y:S01]  /*7160*/  LDSM.16.MT88.4 R32, [R241+0x3800] ;  /* 0x00380000f120783b */ /* 0x000ee20000004200 */
[----:B----4-:R-:W-:Y:S08]  /*7170*/  HMMA.16816.F32 R64, R4, R60, R24 ;  /* 0x0000003c0440723c */ /* 0x010ff00000001818 */
[C---:B-1----:R-:W-:Y:S08]  /*7180*/  HMMA.16816.F32 R28, R8.reuse, R36, RZ ;  /* 0x00000024081c723c */ /* 0x042ff000000018ff */
[----:B------:R-:W-:Y:S01]  /*7190*/  HMMA.16816.F32 R24, R8, R38, RZ ;  /* 0x000000260818723c */ /* 0x000fe200000018ff */
[----:B------:R-:W-:Y:S07]  /*71a0*/  LDSM.16.MT88.4 R36, [R242+0x3000] ;  /* 0x00300000f224783b */ /* 0x000fee0000004200 */
[----:B------:R-:W-:Y:S08]  /*71b0*/  HMMA.16816.F32 R176, R4, R62, R20 ;  /* 0x0000003e04b0723c */ /* 0x000ff00000001814 */
[----:B--2---:R-:W-:Y:S07]  /*71c0*/  HMMA.16816.F32 R20, R8, R44, RZ ;  /* 0x0000002c0814723c */ /* 0x004fee00000018ff */
[----:B------:R-:W-:Y:S01]  /*71d0*/  MOV R44, R85 ;  /* 0x00000055002c7202 */ /* 0x000fe20000000f00 */
[----:B------:R-:W-:Y:S01]  /*71e0*/  HMMA.16816.F32 R60, R4, R48, R16 ;  /* 0x00000030043c723c */ /* 0x000fe20000001810 */
[----:B------:R-:W-:-:S07]  /*71f0*/  MOV R45, R94 ;  /* 0x0000005e002d7202 */ /* 0x000fce0000000f00 */
[----:B------:R-:W-:Y:S01]  /*7200*/  HMMA.16816.F32 R172, R4, R50, R12 ;  /* 0x0000003204ac723c */ /* 0x000fe2000000180c */
[----:B------:R-:W1:Y:S07]  /*7210*/  LDSM.16.MT88.4 R48, [R240+0x3800] ;  /* 0x00380000f030783b */ /* 0x000e6e0000004200 */
[----:B------:R-:W-:Y:S07]  /*7220*/  HMMA.16816.F32 R16, R8, R46, RZ ;  /* 0x0000002e0810723c */ /* 0x000fee00000018ff */
[----:B------:R-:W-:Y:S01]  /*7230*/  MOV R46, R87 ;  /* 0x00000057002e7202 */ /* 0x000fe20000000f00 */
[----:B---3--:R-:W-:Y:S01]  /*7240*/  HMMA.16816.F32 R88, R4, R42, R24 ;  /* 0x0000002a0458723c */ /* 0x008fe20000001818 */
[----:B------:R-:W2:Y:S01]  /*7250*/  LDSM.16.MT88.4 R24, [R242+0x3800] ;  /* 0x00380000f218783b */ /* 0x000ea20000004200 */
[----:B------:R-:W-:-:S05]  /*7260*/  IMAD.MOV.U32 R47, RZ, RZ, R86 ;  /* 0x000000ffff2f7224 */ /* 0x000fca00078e0056 */
[----:B------:R-:W-:Y:S01]  /*7270*/  IMAD.MOV.U32 R42, RZ, RZ, R78 ;  /* 0x000000ffff2a7224 */ /* 0x000fe200078e004e */
[----:B-----5:R-:W-:Y:S01]  /*7280*/  HMMA.16816.F32 R12, R8, R52, RZ ;  /* 0x00000034080c723c */ /* 0x020fe200000018ff */
[----:B------:R-:W-:-:S06]  /*7290*/  MOV R43, R77 ;  /* 0x0000004d002b7202 */ /* 0x000fcc0000000f00 */
[----:B------:R-:W-:Y:S01]  /*72a0*/  MOV R53, R84 ;  /* 0x0000005400357202 */ /* 0x000fe20000000f00 */
[----:B------:R-:W-:Y:S01]  /*72b0*/  HMMA.16816.F32 R80, R4, R40, R28 ;  /* 0x000000280450723c */ /* 0x000fe2000000181c */
[----:B------:R-:W3:Y:S01]  /*72c0*/  LDSM.16.MT88.4 R28, [R239+0x4800] ;  /* 0x00480000ef1c783b */ /* 0x000ee20000004200 */
[----:B------:R-:W-:Y:S01]  /*72d0*/  MOV R52, R3 ;  /* 0x0000000300347202 */ /* 0x000fe20000000f00 */
[----:B------:R-:W-:-:S04]  /*72e0*/  FADD.FTZ R3, R101, R100 ;  /* 0x0000006465037221 */ /* 0x000fc80000010000 */
[----:B------:R-:W-:Y:S01]  /*72f0*/  MOV R41, R79 ;  /* 0x0000004f00297202 */ /* 0x000fe20000000f00 */
[----:B------:R-:W-:Y:S01]  /*7300*/  FADD.FTZ R3, R116, R3 ;  /* 0x0000000374037221 */ /* 0x000fe20000010000 */
[----:B------:R-:W-:Y:S02]  /*7310*/  MOV R40, R76 ;  /* 0x0000004c00287202 */ /* 0x000fe40000000f00 */
[----:B------:R-:W-:Y:S01]  /*7320*/  HMMA.16816.F32 R76, R4, R32, R20 ;  /* 0x00000020044c723c */ /* 0x000fe20000001814 */
[----:B------:R-:W-:-:S06]  /*7330*/  FADD.FTZ R3, R111, R3 ;  /* 0x000000036f037221 */ /* 0x000fcc0000010000 */
[----:B------:R-:W-:Y:S01]  /*7340*/  IMAD.MOV.U32 R32, RZ, RZ, R97 ;  /* 0x000000ffff207224 */ /* 0x000fe200078e0061 */
[----:B------:R-:W-:Y:S01]  /*7350*/  MOV R33, R96 ;  /* 0x0000006000217202 */ /* 0x000fe20000000f00 */
[C---:B-1----:R-:W-:Y:S07]  /*7360*/  HMMA.16816.F32 R84, R4.reuse, R48, R12 ;  /* 0x000000300454723c */ /* 0x042fee000000180c */
[----:B------:R-:W-:Y:S01]  /*7370*/  IMAD.MOV.U32 R48, RZ, RZ, R93 ;  /* 0x000000ffff307224 */ /* 0x000fe200078e005d */
[----:B------:R-:W-:Y:S01]  /*7380*/  HMMA.16816.F32 R96, R4, R34, R16 ;  /* 0x000000220460723c */ /* 0x000fe20000001810 */
[----:B------:R-:W-:-:S06]  /*7390*/  MOV R49, R92 ;  /* 0x0000005c00317202 */ /* 0x000fcc0000000f00 */
[----:B------:R-:W-:Y:S01]  /*73a0*/  IMAD.MOV.U32 R34, RZ, RZ, R95 ;  /* 0x000000ffff227224 */ /* 0x000fe200078e005f */
[----:B------:R-:W-:Y:S01]  /*73b0*/  HMMA.16816.F32 R16, R8, R36, RZ ;  /* 0x000000240810723c */ /* 0x000fe200000018ff */
[----:B------:R-:W-:-:S06]  /*73c0*/  MOV R35, R102 ;  /* 0x0000006600237202 */ /* 0x000fcc0000000f00 */
[----:B------:R-:W-:Y:S01]  /*73d0*/  MOV R36, R135 ;  /* 0x0000008700247202 */ /* 0x000fe20000000f00 */
[----:B------:R-:W-:Y:S01]  /*73e0*/  HMMA.16816.F32 R12, R8, R38, RZ ;  /* 0x00000026080c723c */ /* 0x000fe200000018ff */
[----:B------:R-:W-:-:S06]  /*73f0*/  MOV R37, R134 ;  /* 0x0000008600257202 */ /* 0x000fcc0000000f00 */
[----:B------:R-:W-:Y:S01]  /*7400*/  IMAD.MOV.U32 R39, RZ, RZ, R130 ;  /* 0x000000ffff277224 */ /* 0x000fe200078e0082 */
[----:B------:R-:W-:Y:S01]  /*7410*/  HMMA.16816.F32 R20, R8, R54, RZ ;  /* 0x000000360814723c */ /* 0x000fe200000018ff */
[----:B------:R-:W-:-:S06]  /*7420*/  MOV R38, R131 ;  /* 0x0000008300267202 */ /* 0x000fcc0000000f00 */
[----:B------:R-:W-:Y:S01]  /*7430*/  MOV R54, R48 ;  /* 0x0000003000367202 */ /* 0x000fe20000000f00 */
[C---:B--2---:R-:W-:Y:S01]  /*7440*/  HMMA.16816.F32 R92, R4.reuse, R24, R16 ;  /* 0x00000018045c723c */ /* 0x044fe20000001810 */
[----:B------:R-:W1:Y:S01]  /*7450*/  LDSM.16.MT88.4 R16, [R239+0x5000] ;  /* 0x00500000ef10783b */ /* 0x000e620000004200 */
[----:B------:R-:W-:Y:S01]  /*7460*/  IMAD.MOV.U32 R55, RZ, RZ, R49 ;  /* 0x000000ffff377224 */ /* 0x000fe200078e0031 */
[----:B------:R-:W-:Y:S02]  /*7470*/  MOV R48, R34 ;  /* 0x0000002200307202 */ /* 0x000fe40000000f00 */
[----:B------:R-:W-:Y:S01]  /*7480*/  MOV R49, R35 ;  /* 0x0000002300317202 */ /* 0x000fe20000000f00 */
[----:B------:R-:W-:Y:S01]  /*7490*/  IMAD.MOV.U32 R35, RZ, RZ, R152 ;  /* 0x000000ffff237224 */ /* 0x000fe200078e0098 */
[----:B------:R-:W-:Y:S01]  /*74a0*/  MOV R34, R153 ;  /* 0x0000009900227202 */ /* 0x000fe20000000f00 */
[----:B------:R-:W-:Y:S01]  /*74b0*/  HMMA.16816.F32 R112, R4, R26, R12 ;  /* 0x0000001a0470723c */ /* 0x000fe2000000180c */
[----:B------:R-:W-:-:S06]  /*74c0*/  FADD.FTZ R25, R117, R3 ;  /* 0x0000000375197221 */ /* 0x000fcc0000010000 */
        /* <DEDUP_REMOVED lines=8> */
[----:B------:R-:W-:Y:S02]  /*7550*/  FFMA.FTZ R29, R70, c[0x0][0x2d0], -R0 ;  /* 0x0000b400461d7a23 */ /* 0x000fe40000010800 */
[----:B------:R-:W-:-:S03]  /*7560*/  IMAD.MOV.U32 R75, RZ, RZ, R144 ;  /* 0x000000ffff4b7224 */ /* 0x000fc600078e0090 */
[----:B------:R-:W-:Y:S01]  /*7570*/  MOV R50, R32 ;  /* 0x0000002000327202 */ /* 0x000fe20000000f00 */
[----:B------:R-:W-:Y:S01]  /*7580*/  IMAD.MOV.U32 R51, RZ, RZ, R33 ;  /* 0x000000ffff337224 */ /* 0x000fe200078e0021 */
[----:B------:R-:W-:Y:S02]  /*7590*/  MOV R32, R155 ;  /* 0x0000009b00207202 */ /* 0x000fe40000000f00 */
[----:B------:R-:W-:Y:S02]  /*75a0*/  MOV R33, R154 ;  /* 0x0000009a00217202 */ /* 0x000fe40000000f00 */
[----:B------:R-:W-:Y:S03]  /*75b0*/  LDSM.16.MT88.4 R152, [R239+0x1000] ;  /* 0x00100000ef98783b */ /* 0x000fe60000004200 */
[----:B-1----:R-:W-:Y:S07]  /*75c0*/  HMMA.16816.F32 R100, R4, R16, R12 ;  /* 0x000000100464723c */ /* 0x002fee000000180c */
[----:B------:R-:W-:Y:S01]  /*75d0*/  FADD.FTZ R16, R109, R108 ;  /* 0x0000006c6d107221 */ /* 0x000fe20000010000 */
[----:B------:R-:W-:Y:S03]  /*75e0*/  HMMA.16816.F32 R12, R8, R30, RZ ;  /* 0x0000001e080c723c */ /* 0x000fe600000018ff */
[----:B------:R-:W-:-:S04]  /*75f0*/  FADD.FTZ R24, R110, R16 ;  /* 0x000000106e187221 */ /* 0x000fc80000010000 */
[----:B------:R-:W-:Y:S02]  /*7600*/  FADD.FTZ R3, R118, R24 ;  /* 0x0000001876037221 */ /* 0x000fe40000010000 */
[----:B------:R-:W-:Y:S01]  /*7610*/  FFMA.FTZ R24, R72, c[0x0][0x2d0], -R2 ;  /* 0x0000b40048187a23 */ /* 0x000fe20000010802 */
[----:B------:R-:W-:Y:S01]  /*7620*/  MOV R72, R147 ;  /* 0x0000009300487202 */ /* 0x000fe20000000f00 */
[----:B------:R-:W-:Y:S01]  /*7630*/  FADD.FTZ R3, R119, R3 ;  /* 0x0000000377037221 */ /* 0x000fe20000010000 */
[----:B------:R-:W-:Y:S01]  /*7640*/  LDSM.16.MT88.4 R144, [R241+0x1000] ;  /* 0x00100000f190783b */ /* 0x000fe20000004200 */
[----:B------:R-:W-:Y:S02]  /*7650*/  FADD.FTZ R2, R126, R25 ;  /* 0x000000197e027221 */ /* 0x000fe40000010000 */
[----:B------:R-:W-:Y:S02]  /*7660*/  FFMA.FTZ R30, R71, c[0x0][0x2d0], -R0 ;  /* 0x0000b400471e7a23 */ /* 0x000fe40000010800 */
[----:B------:R-:W-:-:S02]  /*7670*/  FADD.FTZ R2, R127, R2 ;  /* 0x000000027f027221 */ /* 0x000fc40000010000 */
[--C-:B------:R-:W-:Y:S02]  /*7680*/  FFMA.FTZ R25, R69, c[0x0][0x2d0], -R0.reuse ;  /* 0x0000b40045197a23 */ /* 0x100fe40000010800 */
[----:B------:R-:W-:Y:S02]  /*7690*/  FFMA.FTZ R31, R68, c[0x0][0x2d0], -R0 ;  /* 0x0000b400441f7a23 */ /* 0x000fe40000010800 */
[----:B------:R-:W-:Y:S01]  /*76a0*/  FADD.FTZ R3, R124, R3 ;  /* 0x000000037c037221 */ /* 0x000fe20000010000 */
[----:B------:R-:W-:Y:S01]  /*76b0*/  HMMA.16816.F32 R120, R4, R18, R12 ;  /* 0x000000120478723c */ /* 0x000fe2000000180c */
[----:B------:R-:W1:Y:S01]  /*76c0*/  LDSM.16.MT88.4 R16, [R241+0x5000] ;  /* 0x00500000f110783b */ /* 0x000e620000004200 */
[----:B------:R-:W-:Y:S02]  /*76d0*/  FADD.FTZ R0, R125, R2 ;  /* 0x000000027d007221 */ /* 0x000fe40000010000 */
[----:B------:R-:W-:Y:S02]  /*76e0*/  FADD.FTZ R2, R129, R3 ;  /* 0x0000000381027221 */ /* 0x000fe40000010000 */
[----:B------:R-:W-:Y:S02]  /*76f0*/  MUFU.EX2 R3, R31 ;  /* 0x0000001f00037308 */ /* 0x000fe40000000800 */
[----:B--2---:R-:W-:Y:S01]  /*7700*/  HMMA.16816.F32 R12, R8, R20, RZ ;  /* 0x00000014080c723c */ /* 0x004fe200000018ff */
[----:B------:R-:W-:Y:S11]  /*7710*/  FADD.FTZ R2, R128, R2 ;  /* 0x0000000280027221 */ /* 0x000ff60000010000 */
[----:B------:R-:W-:Y:S11]  /*7720*/  @!UPT UIADD3 URZ, URZ, URZ, URZ ;  /* 0x0000003f3f3ff290 */ /* 0x000ff6000fffe03f */
[----:B------:R-:W-:Y:S01]  /*7730*/  @!UPT UIADD3 URZ, URZ, URZ, URZ ;  /* 0x0000003f3f3ff290 */ /* 0x000fe2000fffe03f */
        /* <DEDUP_REMOVED lines=16> */
[----:B------:R-:W2:Y:S01]  /*7840*/  MUFU.EX2 R17, R26 ;  /* 0x0000001a00117308 */ /* 0x000ea20000000800 */
[C---:B-1----:R-:W-:Y:S01]  /*7850*/  FADD.FTZ R0, R16.reuse, R0 ;  /* 0x0000000010007221 */ /* 0x042fe20000010000 */
[----:B------:R-:W-:-:S06]  /*7860*/  F2FP.PACK_AB R128, R16, R20 ;  /* 0x000000141080723e */ /* 0x000fcc00000000ff */
[----:B------:R-:W-:Y:S01]  /*7870*/  MUFU.EX2 R22, R30 ;  /* 0x0000001e00167308 */ /* 0x000fe20000000800 */
[----:B--2---:R-:W-:-:S07]  /*7880*/  FADD.FTZ R0, R17, R0 ;  /* 0x0000000011007221 */ /* 0x004fce0000010000 */
[----:B------:R-:W1:Y:S07]  /*7890*/  MUFU.EX2 R20, R29 ;  /* 0x0000001d00147308 */ /* 0x000e6e0000000800 */
[----:B------:R-:W-:Y:S01]  /*78a0*/  HMMA.16816.F32 R124, R4, R18, R12 ;  /* 0x00000012047c723c */ /* 0x000fe2000000180c */
[----:B------:R-:W2:Y:S01]  /*78b0*/  MUFU.EX2 R12, R24 ;  /* 0x00000018000c7308 */ /* 0x000ea20000000800 */
[----:B-1----:R-:W-:Y:S01]  /*78c0*/  F2FP.PACK_AB R129, R20, R22 ;  /* 0x000000161481723e */ /* 0x002fe200000000ff */
[C---:B--2---:R-:W-:Y:S01]  /*78d0*/  FADD.FTZ R0, R12.reuse, R0 ;  /* 0x000000000c007221 */ /* 0x044fe20000010000 */
[----:B------:R-:W-:-:S02]  /*78e0*/  F2FP.PACK_AB R130, R12, R17 ;  /* 0x000000110c82723e */ /* 0x000fc400000000ff */
        /* <DEDUP_REMOVED lines=13> */
[----:B------:R1:W-:Y:S01]  /*79c0*/  STL [R1+0x5c], R0 ;  /* 0x00005c0001007387 */ /* 0x0003e20000100800 */
[----:B------:R-:W-:Y:S03]  /*79d0*/  HMMA.16816.F32 R12, R8, R14, RZ ;  /* 0x0000000e080c723c */ /* 0x000fe600000018ff */
[----:B------:R-:W4:Y:S05]  /*79e0*/  LDSM.16.MT88.4 R8, [R242+0x5000] ;  /* 0x00500000f208783b */ /* 0x000f2a0000004200 */
[C---:B---3--:R-:W-:Y:S08]  /*79f0*/  HMMA.16816.F32 R140, R128.reuse, R136, R140 ;  /* 0x00000088808c723c */ /* 0x048ff0000000188c */
[C---:B------:R-:W-:Y:S01]  /*7a00*/  HMMA.16816.F32 R136, R128.reuse, R138, R72 ;  /* 0x0000008a8088723c */ /* 0x040fe20000001848 */
[----:B------:R-:W3:Y:S04]  /*7a10*/  LDSM.16.MT88.4 R72, [R239+0x4000] ;  /* 0x00400000ef48783b */ /* 0x000ee80000004200 */
[----:B-1----:R-:W5:Y:S03]  /*7a20*/  LDL R0, [R1+0xb0] ;  /* 0x0000b00001007983 */ /* 0x002f660000100800 */
[C---:B--2---:R-:W-:Y:S01]  /*7a30*/  HMMA.16816.F32 R28, R128.reuse, R32, R40 ;  /* 0x00000020801c723c */ /* 0x044fe20000001828 */
[----:B------:R-:W1:Y:S07]  /*7a40*/  LDSM.16.MT88.4 R40, [R239+0x2800] ;  /* 0x00280000ef28783b */ /* 0x000e6e0000004200 */
[----:B------:R-:W-:Y:S01]  /*7a50*/  HMMA.16816.F32 R32, R128, R34, R48 ;  /* 0x000000228020723c */ /* 0x000fe20000001830 */
[----:B------:R-:W2:Y:S07]  /*7a60*/  LDSM.16.MT88.4 R48, [R241+0x2800] ;  /* 0x00280000f130783b */ /* 0x000eae0000004200 */
[C---:B----4-:R-:W-:Y:S01]  /*7a70*/  HMMA.16816.F32 R16, R4.reuse, R8, R16 ;  /* 0x000000080410723c */ /* 0x050fe20000001810 */
[----:B------:R-:W4:Y:S04]  /*7a80*/  LDL.LU R8, [R1+0x24] ;  /* 0x0000240001087983 */ /* 0x000f280000300800 */
[----:B------:R-:W4:Y:S03]  /*7a90*/  LDL.LU R3, [R1+0x20] ;  /* 0x0000200001037983 */ /* 0x000f260000300800 */
[----:B------:R-:W-:Y:S01]  /*7aa0*/  HMMA.16816.F32 R12, R4, R10, R12 ;  /* 0x0000000a040c723c */ /* 0x000fe2000000180c */
[----:B------:R-:W-:Y:S07]  /*7ab0*/  LDSM.16.MT88.4 R4, [R242+0x5800] ;  /* 0x00580000f204783b */ /* 0x000fee0000004200 */
[C---:B---3--:R-:W-:Y:S01]  /*7ac0*/  HMMA.16816.F32 R68, R128.reuse, R72, R80 ;  /* 0x000000488044723c */ /* 0x048fe20000001850 */
[----:B------:R-:W-:Y:S07]  /*7ad0*/  LDSM.16.MT88.4 R80, [R241+0x4000] ;  /* 0x00400000f150783b */ /* 0x000fee0000004200 */
[C---:B------:R-:W-:Y:S01]  /*7ae0*/  HMMA.16816.F32 R72, R128.reuse, R74, R88 ;  /* 0x0000004a8048723c */ /* 0x040fe20000001858 */
[----:B------:R-:W3:Y:S07]  /*7af0*/  LDSM.16.MT88.4 R88, [R240+0x4000] ;  /* 0x00400000f058783b */ /* 0x000eee0000004200 */
[C---:B-1----:R-:W-:Y:S08]  /*7b00*/  HMMA.16816.F32 R36, R128.reuse, R40, R36 ;  /* 0x000000288024723c */ /* 0x042ff00000001824 */
[C---:B------:R-:W-:Y:S08]  /*7b10*/  HMMA.16816.F32 R40, R128.reuse, R42, R44 ;  /* 0x0000002a8028723c */ /* 0x040ff0000000182c */
[C---:B--2---:R-:W-:Y:S01]  /*7b20*/  HMMA.16816.F32 R44, R128.reuse, R48, R56 ;  /* 0x00000030802c723c */ /* 0x044fe20000001838 */
[----:B------:R-:W-:Y:S07]  /*7b30*/  LDSM.16.MT88.4 R56, [R240+0x2800] ;  /* 0x00280000f038783b */ /* 0x000fee0000004200 */
[C---:B------:R-:W-:Y:S08]  /*7b40*/  HMMA.16816.F32 R48, R128.reuse, R50, R52 ;  /* 0x000000328030723c */ /* 0x040ff00000001834 */
[C---:B---3--:R-:W-:Y:S08]  /*7b50*/  HMMA.16816.F32 R84, R128.reuse, R88, R84 ;  /* 0x000000588054723c */ /* 0x048ff00000001854 */
[C---:B------:R-:W-:Y:S01]  /*7b60*/  HMMA.16816.F32 R88, R128.reuse, R90, R104 ;  /* 0x0000005a8058723c */ /* 0x040fe20000001868 */
[----:B------:R-:W1:Y:S07]  /*7b70*/  LDSM.16.MT88.4 R104, [R239+0x5800] ;  /* 0x00580000ef68783b */ /* 0x000e6e0000004200 */
[C---:B------:R-:W-:Y:S08]  /*7b80*/  HMMA.16816.F32 R76, R128.reuse, R80, R76 ;  /* 0x00000050804c723c */ /* 0x040ff0000000184c */
        /* <DEDUP_REMOVED lines=8> */
[----:B------:R-:W-:Y:S01]  /*7c10*/  HMMA.16816.F32 R96, R128, R98, R112 ;  /* 0x000000628060723c */ /* 0x000fe20000001870 */
[----:B------:R-:W3:Y:S01]  /*7c20*/  LDSM.16.MT88.4 R112, [R241+0x5800] ;  /* 0x00580000f170783b */ /* 0x000ee20000004200 */
[----:B------:R-:W-:-:S04]  /*7c30*/  MOV R2, c[0x0][0x2c4] ;  /* 0x0000b10000027a02 */ /* 0x000fc80000000f00 */
[----:B------:R-:W-:Y:S02]  /*7c40*/  ISETP.NE.AND P1, PT, R2, 0x1, PT ;  /* 0x000000010200780c */ /* 0x000fe40003f25270 */
[----:B------:R-:W-:Y:S01]  /*7c50*/  MOV R9, c[0x0][0x32c] ;  /* 0x0000cb0000097a02 */ /* 0x000fe20000000f00 */
[C---:B-1----:R-:W-:Y:S08]  /*7c60*/  HMMA.16816.F32 R116, R128.reuse, R120, R116 ;  /* 0x000000788074723c */ /* 0x042ff00000001874 */
[C---:B------:R-:W-:Y:S08]  /*7c70*/  HMMA.16816.F32 R120, R128.reuse, R122, R124 ;  /* 0x0000007a8078723c */ /* 0x040ff0000000187c */
[C---:B------:R-:W-:Y:S08]  /*7c80*/  HMMA.16816.F32 R124, R128.reuse, R4, R16 ;  /* 0x00000004807c723c */ /* 0x040ff00000001810 */
[C---:B--2---:R-:W-:Y:S08]  /*7c90*/  HMMA.16816.F32 R60, R128.reuse, R64, R60 ;  /* 0x00000040803c723c */ /* 0x044ff0000000183c */
[C---:B---3--:R-:W-:Y:S08]  /*7ca0*/  HMMA.16816.F32 R108, R128.reuse, R112, R108 ;  /* 0x00000070806c723c */ /* 0x048ff0000000186c */
[C---:B------:R-:W-:Y:S08]  /*7cb0*/  HMMA.16816.F32 R56, R128.reuse, R58, R176 ;  /* 0x0000003a8038723c */ /* 0x040ff000000018b0 */
[C---:B------:R-:W-:Y:S08]  /*7cc0*/  HMMA.16816.F32 R64, R128.reuse, R66, R172 ;  /* 0x000000428040723c */ /* 0x040ff000000018ac */
[C---:B------:R-:W-:Y:S08]  /*7cd0*/  HMMA.16816.F32 R112, R128.reuse, R114, R168 ;  /* 0x000000728070723c */ /* 0x040ff000000018a8 */
[----:B------:R-:W-:Y:S01]  /*7ce0*/  HMMA.16816.F32 R128, R128, R6, R12 ;  /* 0x000000068080723c */ /* 0x000fe2000000180c */
[----:B-----5:R-:W-:-:S05]  /*7cf0*/  @P1 IMAD.HI.U32 R2, R0, c[0x0][0x2c8], RZ ;  /* 0x0000b20000021a27 */ /* 0x020fca00078e00ff */
[----:B------:R-:W-:Y:S02]  /*7d00*/  @P1 SHF.R.U32.HI R0, RZ, c[0x0][0x2cc], R2 ;  /* 0x0000b300ff001a19 */ /* 0x000fe40000011602 */
[----:B------:R-:W-:Y:S02]  /*7d10*/  ISETP.GE.AND P1, PT, R9, 0x1, PT ;  /* 0x000000010900780c */ /* 0x000fe40003f26270 */
[----:B----4-:R-:W-:-:S05]  /*7d20*/  IADD3 R4, R3, -0x2, RZ ;  /* 0xfffffffe03047810 */ /* 0x010fca0007ffe0ff */
[----:B------:R1:W-:Y:S01]  /*7d30*/  STL [R1+0x3c], R4 ;  /* 0x00003c0401007387 */ /* 0x0003e20000100800 */
[----:B------:R-:W-:-:S04]  /*7d40*/  IADD3 R0, R8, R0, RZ ;  /* 0x0000000008007210 */ /* 0x000fc80007ffe0ff */
[----:B------:R-:W-:Y:S01]  /*7d50*/  IADD3 R3, R0, c[0x0][0x328], RZ ;  /* 0x0000ca0000037a10 */ /* 0x000fe20007ffe0ff */
[----:B------:R-:W-:Y:S05]  /*7d60*/  @!P1 BRA `(.L_x_501) ;  /* 0x0000013000009947 */ /* 0x000fea0003800000 */
[C---:B------:R-:W-:Y:S01]  /*7d70*/  ISETP.GT.AND P0, PT, R0.reuse, RZ, PT ;  /* 0x000000ff0000720c */ /* 0x040fe20003f04270 */
[----:B------:R-:W-:Y:S01]  /*7d80*/  BSSY B0, `(.L_x_502) ;  /* 0x000000e000007945 */ /* 0x000fe20003800000 */
[----:B------:R-:W-:-:S11]  /*7d90*/  IADD3 R2, R0, -0x1, RZ ;  /* 0xffffffff00027810 */ /* 0x000fd60007ffe0ff */
[----:B------:R-:W-:Y:S05]  /*7da0*/  @P0 BRA `(.L_x_503) ;  /* 0x0000007000000947 */ /* 0x000fea0003800000 */
[----:B------:R-:W-:Y:S02]  /*7db0*/  IMAD.MOV.U32 R2, RZ, RZ, 0x1 ;  /* 0x00000001ff027424 */ /* 0x000fe400078e00ff */
[----:B------:R-:W-:-:S03]  /*7dc0*/  IMAD.MOV R0, RZ, RZ, -R0 ;  /* 0x000000ffff007224 */ /* 0x000fc600078e0a00 */
[----:B------:R-:W-:-:S13]  /*7dd0*/  ISETP.NE.AND P0, PT, R2, c[0x0][0x32c], PT ;  /* 0x0000cb0002007a0c */ /* 0x000fda0003f05270 */
[----:B------:R-:W-:-:S05]  /*7de0*/  @P0 IMAD.HI.U32 R2, R0, c[0x0][0x330], RZ ;  /* 0x0000cc0000020a27 */ /* 0x000fca00078e00ff */
[----:B------:R-:W-:-:S04]  /*7df0*/  @P0 SHF.R.U32.HI R0, RZ, c[0x0][0x334], R2 ;  /* 0x0000cd00ff000a19 */ /* 0x000fc80000011602 */
[----:B------:R-:W-:Y:S01]  /*7e00*/  LOP3.LUT R2, RZ, R0, RZ, 0x33, !PT ;  /* 0x00000000ff027212 */ /* 0x000fe200078e33ff */
[----:B------:R-:W-:Y:S05]  /*7e10*/  BRA `(.L_x_504) ;  /* 0x0000004000007947 */ /* 0x000fea0003800000 */
.L_x_503:
[----:B------:R-:W-:-:S04]  /*7e20*/  MOV R0, 0x1 ;  /* 0x0000000100007802 */ /* 0x000fc80000000f00 */
[----:B------:R-:W-:-:S13]  /*7e30*/  ISETP.NE.AND P0, PT, R0, c[0x0][0x32c], PT ;  /* 0x0000cb0000007a0c */ /* 0x000fda0003f05270 */
[----:B------:R-:W-:-:S05]  /*7e40*/  @P0 IMAD.HI.U32 R0, R2, c[0x0][0x330], RZ ;  /* 0x0000cc0002000a27 */ /* 0x000fca00078e00ff */
[----:B------:R-:W-:Y:S02]  /*7e50*/  @P0 SHF.R.U32.HI R2, RZ, c[0x0][0x334], R0 ;  /* 0x0000cd00ff020a19 */ /* 0x000fe40000011600 */
.L_x_504:
[----:B------:R-:W-:Y:S05]  /*7e60*/  BSYNC B0 ;  /* 0x0000000000007941 */ /* 0x000fea0003800000 */
.L_x_502:
[----:B------:R-:W-:-:S05]  /*7e70*/  MOV R0, c[0x0][0x32c] ;  /* 0x0000cb0000007a02 */ /* 0x000fca0000000f00 */
[----:B------:R-:W-:-:S05]  /*7e80*/  IMAD R2, R2, R0, c[0x0][0x32c] ;  /* 0x0000cb0002027624 */ /* 0x000fca00078e0200 */
[----:B------:R-:W-:-:S04]  /*7e90*/  IMNMX R3, R3, R2, PT ;  /* 0x0000000203037217 */ /* 0x000fc80003800200 */
.L_x_501:
[----:B------:R-:W2:Y:S01]  /*7ea0*/  LDL R2, [R1+0x70] ;  /* 0x0000700001027983 */ /* 0x000ea20000100800 */
[----:B------:R-:W-:-:S05]  /*7eb0*/  IMAD.HI R3, R3, 0x2aaaaaab, RZ ;  /* 0x2aaaaaab03037827 */ /* 0x000fca00078e02ff */
[----:B------:R-:W-:-:S04]  /*7ec0*/  SHF.R.U32.HI R0, RZ, 0x1f, R3 ;  /* 0x0000001fff007819 */ /* 0x000fc80000011603 */
[----:B------:R-:W-:-:S04]  /*7ed0*/  LEA.HI.SX32 R3, R3, R0, 0x1d ;  /* 0x0000000003037211 */ /* 0x000fc800078feaff */
[----:B--2---:R-:W-:-:S04]  /*7ee0*/  IMNMX R2, R2, R3, !PT ;  /* 0x0000000302027217 */ /* 0x004fc80007800200 */
[----:B------:R-:W-:Y:S01]  /*7ef0*/  ISETP.GE.AND P0, PT, R4, R2, PT ;  /* 0x000000020400720c */ /* 0x000fe20003f06270 */
[----:B------:R2:W-:-:S12]  /*7f00*/  STL [R1+0x80], R2 ;  /* 0x0000800201007387 */ /* 0x0005d80000100800 */
[----:B------:R-:W-:Y:S05]  /*7f10*/  @!P0 BRA `(.L_x_505) ;  /* 0x0000429000008947 */ /* 0x000fea0003800000 */
[----:B------:R-:W-:Y:S02]  /*7f20*/  MOV R0, R4 ;  /* 0x0000000400007202 */ /* 0x000fe40000000f00 */
[----:B------:R-:W-:Y:S02]  /*7f30*/  MOV R135, R132 ;  /* 0x0000008400877202 */ /* 0x000fe40000000f00 */
[----:B------:R-:W-:Y:S01]  /*7f40*/  MOV R134, R133 ;  /* 0x0000008500867202 */ /* 0x000fe20000000f00 */
[----:B------:R3:W-:Y:S04]  /*7f50*/  STL [R1+0x3c], R0 ;  /* 0x00003c0001007387 */ /* 0x0007e80000100800 */
.L_x_528:
[----:B-1----:R-:W4:Y:S01]  /*7f60*/  LDL R4, [R1+0x4] ;  /* 0x0000040001047983 */ /* 0x002f220000100800 */
[----:B------:R-:W-:Y:S04]  /*7f70*/  DEPBAR.LE SB0, 0x0 ;  /* 0x000080000000791a */ /* 0x000fe80000000000 */
[----:B--2---:R-:W2:Y:S01]  /*7f80*/  LDL R2, [R1+0x3c] ;  /* 0x00003c0001027983 */ /* 0x004ea20000100800 */
[----:B------:R-:W-:Y:S01]  /*7f90*/  WARPSYNC 0xffffffff ;  /* 0xffffffff00007948 */ /* 0x000fe20003800000 */
[----:B------:R-:W-:Y:S02]  /*7fa0*/  BSSY B0, `(.L_x_506) ;  /* 0x0000060000007945 */ /* 0x000fe40003800000 */
[----:B------:R-:W5:Y:S04]  /*7fb0*/  LDL R3, [R1+0x8] ;  /* 0x0000080001037983 */ /* 0x000f680000100800 */
[----:B---3--:R-:W2:Y:S04]  /*7fc0*/  LDL R0, [R1+0x70] ;  /* 0x0000700001007983 */ /* 0x008ea80000100800 */
[----:B------:R-:W-:Y:S06]  /*7fd0*/  BAR.SYNC.DEFER_BLOCKING 0x0 ;  /* 0x0000000000007b1d */ /* 0x000fec0000010000 */
[----:B------:R1:W3:Y:S04]  /*7fe0*/  LDSM.16.M88.4 R8, [R236] ;  /* 0x00000000ec08783b */ /* 0x0002e80000000200 */
[----:B------:R1:W1:Y:S04]  /*7ff0*/  LDSM.16.M88.4 R16, [R236+0x800] ;  /* 0x00080000ec10783b */ /* 0x0002680000000200 */
[----:B------:R1:W1:Y:S04]  /*8000*/  LDSM.16.M88.4 R24, [R236+0x1000] ;  /* 0x00100000ec18783b */ /* 0x0002680000000200 */
[----:B------:R1:W1:Y:S04]  /*8010*/  LDSM.16.M88.4 R168, [R243] ;  /* 0x00000000f3a8783b */ /* 0x0002680000000200 */
[----:B----4-:R4:W1:Y:S04]  /*8020*/  LDSM.16.M88.4 R172, [R4] ;  /* 0x0000000004ac783b */ /* 0x0108680000000200 */
[----:B-----5:R4:W1:Y:S01]  /*8030*/  LDSM.16.M88.4 R176, [R3] ;  /* 0x0000000003b0783b */ /* 0x0208620000000200 */
[----:B--2---:R-:W-:Y:S11]  /*8040*/  ISETP.GT.AND P0, PT, R0, R2, PT ;  /* 0x000000020000720c */ /* 0x004ff60003f04270 */
[----:B------:R-:W-:Y:S02]  /*8050*/  @!UPT UIADD3 URZ, URZ, URZ, URZ ;  /* 0x0000003f3f3ff290 */ /* 0x000fe4000fffe03f */
[----:B------:R-:W-:-:S05]  /*8060*/  @P0 BRA `(.L_x_507) ;  /* 0x0000053000000947 */ /* 0x000fca0003800000 */
[----:B---34-:R-:W2:Y:S04]  /*8070*/  LDL R4, [R1+0x38] ;  /* 0x0000380001047983 */ /* 0x018ea80000100800 */
[----:B------:R-:W3:Y:S04]  /*8080*/  LDL R12, [R1+0x28] ;  /* 0x00002800010c7983 */ /* 0x000ee80000100800 */
[----:B------:R-:W4:Y:S04]  /*8090*/  LDL.64 R6, [R1+0xa0] ;  /* 0x0000a00001067983 */ /* 0x000f280000100a00 */
[----:B------:R-:W5:Y:S01]  /*80a0*/  LDL R5, [R1+0xa8] ;  /* 0x0000a80001057983 */ /* 0x000f620000100800 */
[----:B--2---:R-:W-:Y:S01]  /*80b0*/  IMAD.WIDE.U32 R2, R4, c[0x0][0x208], RZ ;  /* 0x0000820004027a25 */ /* 0x004fe200078e00ff */
[----:B------:R-:W-:Y:S05]  /*80c0*/  SHF.R.S32.HI R0, RZ, 0x1f, R4 ;  /* 0x0000001fff007819 */ /* 0x000fea0000011404 */
[----:B------:R-:W-:Y:S04]  /*80d0*/  IMAD R0, R0, c[0x0][0x208], RZ ;  /* 0x0000820000007a24 */ /* 0x000fe800078e02ff */
[----:B------:R-:W-:Y:S05]  /*80e0*/  IMAD R0, R4, c[0x0][0x20c], R0 ;  /* 0x0000830004007a24 */ /* 0x000fea00078e0200 */
[----:B------:R-:W-:Y:S02]  /*80f0*/  IADD3 R3, R3, R0, RZ ;  /* 0x0000000003037210 */ /* 0x000fe40007ffe0ff */
[----:B---3--:R-:W-:Y:S03]  /*8100*/  SHF.R.S32.HI R0, RZ, 0x1f, R12 ;  /* 0x0000001fff007819 */ /* 0x008fe6000001140c */
[----:B------:R-:W-:Y:S04]  /*8110*/  IMAD.WIDE.U32 R2, R12, c[0x0][0x218], R2 ;  /* 0x000086000c027a25 */ /* 0x000fe800078e0002 */
[----:B------:R-:W-:Y:S01]  /*8120*/  IMAD R4, R0, c[0x0][0x218], RZ ;  /* 0x0000860000047a24 */ /* 0x000fe200078e02ff */
[----:B----4-:R-:W-:Y:S03]  /*8130*/  IADD3 R0, P0, R6, R2, RZ ;  /* 0x0000000206007210 */ /* 0x010fe60007f1e0ff */
[----:B------:R-:W-:Y:S05]  /*8140*/  IMAD R4, R12, c[0x0][0x21c], R4 ;  /* 0x000087000c047a24 */ /* 0x000fea00078e0204 */
[----:B-----5:R-:W-:Y:S02]  /*8150*/  IADD3.X R2, R5, R3, R4, P0, !PT ;  /* 0x0000000305027210 */ /* 0x020fe400007fe404 */
[C---:B------:R-:W-:Y:S04]  /*8160*/  LEA R12, P0, R0.reuse, c[0x0][0x1f8], 0x1 ;  /* 0x00007e00000c7a11 */ /* 0x040fe800078008ff */
[----:B------:R-:W-:Y:S01]  /*8170*/  LEA.HI.X R5, R0, c[0x0][0x1fc], R2, 0x1, P0 ;  /* 0x00007f0000057a11 */ /* 0x000fe200000f0c02 */
[----:B------:R-:W-:-:S06]  /*8180*/  BRA.DIV ~URZ, `(.L_x_508) ;  /* 0x000125027f007947 */ /* 0x000fcc000b800000 */
[----:B------:R2:W3:Y:S02]  /*8190*/  SHFL.IDX PT, R4, R5, RZ, 0x181f ;  /* 0x00181fff05047589 */ /* 0x0004e400000e0000 */
.L_x_645:
[----:B------:R-:W-:-:S05]  /*81a0*/  BRA.DIV ~URZ, `(.L_x_509) ;  /* 0x000125727f007947 */ /* 0x000fca000b800000 */
[----:B------:R4:W2:Y:S02]  /*81b0*/  SHFL.IDX PT, R0, R12, RZ, 0x181f ;  /* 0x00181fff0c007589 */ /* 0x0008a400000e0000 */
.L_x_646:
[----:B------:R-:W5:Y:S04]  /*81c0*/  LDL R7, [R1+0x40] ;  /* 0x0000400001077983 */ /* 0x000f680000100800 */
[----:B----4-:R-:W4:Y:S04]  /*81d0*/  LDL R6, [R1+0xc4] ;  /* 0x0000c40001067983 */ /* 0x010f280000100800 */
[----:B---3--:R-:W3:Y:S04]  /*81e0*/  LDL R132, [R1+0x68] ;  /* 0x0000680001847983 */ /* 0x008ee80000100800 */
        /* <DEDUP_REMOVED lines=10> */
[----:B-----5:R-:W-:Y:S02]  /*8290*/  ISETP.GE.AND P4, PT, R7, c[0x0][0x1d4], PT ;  /* 0x0000750007007a0c */ /* 0x020fe40003f86270 */
[----:B----4-:R-:W-:Y:S02]  /*82a0*/  IADD3 R6, P0, R0, R6, RZ ;  /* 0x0000000600067210 */ /* 0x010fe40007f1e0ff */
[----:B---3--:R-:W-:Y:S03]  /*82b0*/  ISETP.GE.AND P3, PT, R132, c[0x0][0x1d4], PT ;  /* 0x0000750084007a0c */ /* 0x008fe60003f66270 */
[----:B--2---:R-:W-:Y:S01]  /*82c0*/  IMAD.X R7, R4, 0x1, R3, P0 ;  /* 0x0000000104077824 */ /* 0x004fe200000e0603 */
[----:B------:R-:W-:Y:S05]  /*82d0*/  IADD3 R2, P0, R0, R2, RZ ;  /* 0x0000000200027210 */ /* 0x000fea0007f1e0ff */
[----:B------:R-:W-:Y:S01]  /*82e0*/  IMAD.X R3, R4, 0x1, R133, P0 ;  /* 0x0000000104037824 */ /* 0x000fe200000e0685 */
[----:B------:R-:W-:Y:S01]  /*82f0*/  @!PT LDS RZ, [RZ] ;  /* 0x00000000fffff984 */ /* 0x000fe20000000800 */
[----:B------:R-:W-:Y:S01]  /*8300*/  @!PT LDS RZ, [RZ] ;  /* 0x00000000fffff984 */ /* 0x000fe20000000800 */
[----:B------:R-:W-:Y:S01]  /*8310*/  @!PT LDS RZ, [RZ] ;  /* 0x00000000fffff984 */ /* 0x000fe20000000800 */
[----:B------:R2:W-:Y:S04]  /*8320*/  LDGSTS.E.BYPASS.LTC128B.128 [R13+0x4080], [R6.64], !P4 ;  /* 0x04080000060d7fae */ /* 0x0005e8000e101d46 */
[----:B------:R3:W-:Y:S01]  /*8330*/  LDGSTS.E.BYPASS.LTC128B.128 [R13+0x5880], [R2.64], !P3 ;  /* 0x05880000020d7fae */ /* 0x0007e2000d901d46 */
[----:B------:R-:W-:Y:S02]  /*8340*/  ISETP.GE.AND P2, PT, R22, c[0x0][0x1d4], PT ;  /* 0x0000750016007a0c */ /* 0x000fe40003f46270 */
[----:B------:R-:W-:Y:S02]  /*8350*/  ISETP.GE.AND P1, PT, R14, c[0x0][0x1d4], PT ;  /* 0x000075000e007a0c */ /* 0x000fe40003f26270 */
[----:B---3--:R-:W-:Y:S05]  /*8360*/  IADD3 R2, P0, R0, R23, RZ ;  /* 0x0000001700027210 */ /* 0x008fea0007f1e0ff */
[----:B------:R-:W-:Y:S02]  /*8370*/  IMAD.X R3, R4, 0x1, R20, P0 ;  /* 0x0000000104037824 */ /* 0x000fe400000e0614 */
[----:B------:R-:W3:Y:S04]  /*8380*/  S2R R20, SR_TID.X ;  /* 0x0000000000147919 */ /* 0x000ee80000002100 */
[----:B------:R4:W-:Y:S01]  /*8390*/  LDGSTS.E.BYPASS.LTC128B.128 [R13+0x7080], [R2.64], !P2 ;  /* 0x07080000020d7fae */ /* 0x0009e2000d101d46 */
[----:B---3--:R-:W-:Y:S02]  /*83a0*/  ISETP.GT.AND P5, PT, R20, 0x7f, PT ;  /* 0x0000007f1400780c */ /* 0x008fe40003fa4270 */
[----:B----4-:R-:W-:Y:S05]  /*83b0*/  IADD3 R2, P0, R0, R21, RZ ;  /* 0x0000001500027210 */ /* 0x010fea0007f1e0ff */
[----:B------:R-:W-:Y:S05]  /*83c0*/  IMAD.X R3, R4, 0x1, R15, P0 ;  /* 0x0000000104037824 */ /* 0x000fea00000e060f */
[----:B------:R2:W-:Y:S01]  /*83d0*/  LDGSTS.E.BYPASS.LTC128B.128 [R13+0x8880], [R2.64], !P1 ;  /* 0x08880000020d7fae */ /* 0x0005e2000c901d46 */
[----:B------:R-:W-:-:S05]  /*83e0*/  @P5 BRA `(.L_x_507) ;  /* 0x000001b000005947 */ /* 0x000fca0003800000 */
[----:B------:R-:W-:-:S05]  /*83f0*/  BRA.DIV ~URZ, `(.L_x_510) ;  /* 0x000123b27f007947 */ /* 0x000fca000b800000 */
[----:B------:R3:W4:Y:S04]  /*8400*/  SHFL.IDX PT, R4, R5, 0x1, 0x181f ;  /* 0x00381f0005047f89 */ /* 0x00072800000e0000 */
[----:B------:R3:W2:Y:S02]  /*8410*/  SHFL.IDX PT, R0, R12, 0x1, 0x181f ;  /* 0x00381f000c007f89 */ /* 0x0006a400000e0000 */
.L_x_647:
[----:B--2---:R-:W2:Y:S04]  /*8420*/  LDL R6, [R1+0xc4] ;  /* 0x0000c40001067983 */ /* 0x004ea80000100800 */
[----:B------:R-:W5:Y:S04]  /*8430*/  LDL R3, [R1+0x44] ;  /* 0x0000440001037983 */ /* 0x000f680000100800 */
[----:B---3--:R-:W3:Y:S04]  /*8440*/  LDL R2, [R1+0xd0] ;  /* 0x0000d00001027983 */ /* 0x008ee80000100800 */
[----:B----4-:R-:W4:Y:S04]  /*8450*/  LDL R20, [R1+0x48] ;  /* 0x0000480001147983 */ /* 0x010f280000100800 */
[----:B------:R-:W4:Y:S04]  /*8460*/  LDL R5, [R1+0x1c] ;  /* 0x00001c0001057983 */ /* 0x000f280000100800 */
[----:B------:R-:W4:Y:S04]  /*8470*/  LDL R15, [R1+0xbc] ;  /* 0x0000bc00010f7983 */ /* 0x000f280000100800 */
[----:B------:R-:W4:Y:S04]  /*8480*/  LDL R14, [R1+0x4c] ;  /* 0x00004c00010e7983 */ /* 0x000f280000100800 */
[----:B------:R-:W4:Y:S04]  /*8490*/  LDL R13, [R1+0xb8] ;  /* 0x0000b800010d7983 */ /* 0x000f280000100800 */
[----:B------:R-:W4:Y:S01]  /*84a0*/  LDL R12, [R1+0x50] ;  /* 0x00005000010c7983 */ /* 0x000f220000100800 */
[----:B--2---:R-:W-:Y:S05]  /*84b0*/  IADD3 R6, P0, R0, R6, RZ ;  /* 0x0000000600067210 */ /* 0x004fea0007f1e0ff */
[----:B-----5:R-:W-:Y:S01]  /*84c0*/  IMAD.X R7, R4, 0x1, R3, P0 ;  /* 0x0000000104077824 */ /* 0x020fe200000e0603 */
[----:B---3--:R-:W-:Y:S05]  /*84d0*/  IADD3 R2, P0, R0, R2, RZ ;  /* 0x0000000200027210 */ /* 0x008fea0007f1e0ff */
[----:B----4-:R-:W-:Y:S01]  /*84e0*/  IMAD.X R3, R4, 0x1, R20, P0 ;  /* 0x0000000104037824 */ /* 0x010fe200000e0614 */
[----:B------:R-:W-:Y:S01]  /*84f0*/  @!PT LDS RZ, [RZ] ;  /* 0x00000000fffff984 */ /* 0x000fe20000000800 */
[----:B------:R-:W-:Y:S01]  /*8500*/  @!PT LDS RZ, [RZ] ;  /* 0x00000000fffff984 */ /* 0x000fe20000000800 */
[----:B------:R-:W-:Y:S01]  /*8510*/  @!PT LDS RZ, [RZ] ;  /* 0x00000000fffff984 */ /* 0x000fe20000000800 */
[----:B------:R2:W-:Y:S04]  /*8520*/  LDGSTS.E.BYPASS.LTC128B.128 [R5+0x5080], [R6.64], !P4 ;  /* 0x0508000006057fae */ /* 0x0005e8000e101d46 */
[----:B------:R3:W-:Y:S02]  /*8530*/  LDGSTS.E.BYPASS.LTC128B.128 [R5+0x6880], [R2.64], !P3 ;  /* 0x0688000002057fae */ /* 0x0007e4000d901d46 */
[----:B---3--:R-:W-:Y:S05]  /*8540*/  IADD3 R2, P0, R0, R15, RZ ;  /* 0x0000000f00027210 */ /* 0x008fea0007f1e0ff */
[----:B------:R-:W-:Y:S05]  /*8550*/  IMAD.X R3, R4, 0x1, R14, P0 ;  /* 0x0000000104037824 */ /* 0x000fea00000e060e */
[----:B------:R3:W-:Y:S02]  /*8560*/  LDGSTS.E.BYPASS.LTC128B.128 [R5+0x8080], [R2.64], !P2 ;  /* 0x0808000002057fae */ /* 0x0007e4000d101d46 */
[----:B---3--:R-:W-:Y:S05]  /*8570*/  IADD3 R2, P0, R0, R13, RZ ;  /* 0x0000000d00027210 */ /* 0x008fea0007f1e0ff */
[----:B------:R-:W-:Y:S05]  /*8580*/  IMAD.X R3, R4, 0x1, R12, P0 ;  /* 0x0000000104037824 */ /* 0x000fea00000e060c */
[----:B------:R2:W-:Y:S03]  /*8590*/  LDGSTS.E.BYPASS.LTC128B.128 [R5+0x9880], [R2.64], !P1 ;  /* 0x0988000002057fae */ /* 0x0005e6000c901d46 */
.L_x_507:
[----:B---3--:R-:W-:Y:S05]  /*85a0*/  BSYNC B0 ;  /* 0x0000000000007941 */ /* 0x008fea0003800000 */
.L_x_506:
[----:B------:R-:W0:Y:S01]  /*85b0*/  LDGDEPBAR ;  /* 0x00000000000079af */ /* 0x000e220000000000 */
[----:B------:R-:W-:Y:S01]  /*85c0*/  WARPSYNC 0xffffffff ;  /* 0xffffffff00007948 */ /* 0x000fe20003800000 */
[C---:B--2-4-:R-:W-:Y:S01]  /*85d0*/  HMMA.16816.F32 R4, R160.reuse, R8, RZ ;  /* 0x00000008a004723c */ /* 0x054fe200000018ff */
[----:B------:R-:W-:Y:S07]  /*85e0*/  BSSY B0, `(.L_x_511) ;  /* 0x0000141000007945 */ /* 0x000fee0003800000 */
[C---:B------:R-:W-:Y:S08]  /*85f0*/  HMMA.16816.F32 R8, R160.reuse, R10, RZ ;  /* 0x0000000aa008723c */ /* 0x040ff000000018ff */
[C---:B-1----:R-:W-:Y:S08]  /*8600*/  HMMA.16816.F32 R12, R160.reuse, R16, RZ ;  /* 0x00000010a00c723c */ /* 0x042ff000000018ff */
[C---:B------:R-:W-:Y:S08]  /*8610*/  HMMA.16816.F32 R16, R160.reuse, R18, RZ ;  /* 0x00000012a010723c */ /* 0x040ff000000018ff */
[C---:B------:R-:W-:Y:S08]  /*8620*/  HMMA.16816.F32 R20, R160.reuse, R24, RZ ;  /* 0x00000018a014723c */ /* 0x040ff000000018ff */
[----:B------:R-:W-:Y:S08]  /*8630*/  HMMA.16816.F32 R24, R160, R26, RZ ;  /* 0x0000001aa018723c */ /* 0x000ff000000018ff */
[C---:B------:R-:W-:Y:S08]  /*8640*/  HMMA.16816.F32 R4, R164.reuse, R168, R4 ;  /* 0x000000a8a404723c */ /* 0x040ff00000001804 */
[C---:B------:R-:W-:Y:S01]  /*8650*/  HMMA.16816.F32 R8, R164.reuse, R170, R8 ;  /* 0x000000aaa408723c */ /* 0x040fe20000001808 */
[----:B------:R-:W1:Y:S07]  /*8660*/  LDSM.16.M88.4 R168, [R238] ;  /* 0x00000000eea8783b */ /* 0x000e6e0000000200 */
[C---:B------:R-:W-:Y:S08]  /*8670*/  HMMA.16816.F32 R12, R164.reuse, R172, R12 ;  /* 0x000000aca40c723c */ /* 0x040ff0000000180c */
[C---:B------:R-:W-:Y:S01]  /*8680*/  HMMA.16816.F32 R16, R164.reuse, R174, R16 ;  /* 0x000000aea410723c */ /* 0x040fe20000001810 */
[----:B------:R-:W2:Y:S07]  /*8690*/  LDSM.16.M88.4 R172, [R238+0x800] ;  /* 0x00080000eeac783b */ /* 0x000eae0000000200 */
[C---:B------:R-:W-:Y:S08]  /*86a0*/  HMMA.16816.F32 R20, R164.reuse, R176, R20 ;  /* 0x000000b0a414723c */ /* 0x040ff00000001814 */
[----:B------:R-:W-:Y:S01]  /*86b0*/  HMMA.16816.F32 R24, R164, R178, R24 ;  /* 0x000000b2a418723c */ /* 0x000fe20000001818 */
[----:B------:R-:W3:Y:S07]  /*86c0*/  LDSM.16.M88.4 R176, [R238+0x1000] ;  /* 0x00100000eeb0783b */ /* 0x000eee0000000200 */
[C---:B-1----:R-:W-:Y:S08]  /*86d0*/  HMMA.16816.F32 R4, R180.reuse, R168, R4 ;  /* 0x000000a8b404723c */ /* 0x042ff00000001804 */
[C---:B------:R-:W-:Y:S01]  /*86e0*/  HMMA.16816.F32 R8, R180.reuse, R170, R8 ;  /* 0x000000aab408723c */ /* 0x040fe20000001808 */
[----:B------:R-:W1:Y:S07]  /*86f0*/  LDSM.16.M88.4 R168, [R237] ;  /* 0x00000000eda8783b */ /* 0x000e6e0000000200 */
[C---:B--2---:R-:W-:Y:S08]  /*8700*/  HMMA.16816.F32 R12, R180.reuse, R172, R12 ;  /* 0x000000acb40c723c */ /* 0x044ff0000000180c */
[C---:B------:R-:W-:Y:S01]  /*8710*/  HMMA.16816.F32 R16, R180.reuse, R174, R16 ;  /* 0x000000aeb410723c */ /* 0x040fe20000001810 */
[----:B------:R-:W2:Y:S07]  /*8720*/  LDSM.16.M88.4 R172, [R237+0x800] ;  /* 0x00080000edac783b */ /* 0x000eae0000000200 */
[C---:B---3--:R-:W-:Y:S08]  /*8730*/  HMMA.16816.F32 R20, R180.reuse, R176, R20 ;  /* 0x000000b0b414723c */ /* 0x048ff00000001814 */
[----:B------:R-:W-:Y:S01]  /*8740*/  HMMA.16816.F32 R24, R180, R178, R24 ;  /* 0x000000b2b418723c */ /* 0x000fe20000001818 */
[----:B------:R-:W3:Y:S07]  /*8750*/  LDSM.16.M88.4 R176, [R237+0x1000] ;  /* 0x00100000edb0783b */ /* 0x000eee0000000200 */
[C---:B-1----:R-:W-:Y:S08]  /*8760*/  HMMA.16816.F32 R4, R184.reuse, R168, R4 ;  /* 0x000000a8b804723c */ /* 0x042ff00000001804 */
[C---:B------:R-:W-:Y:S01]  /*8770*/  HMMA.16816.F32 R8, R184.reuse, R170, R8 ;  /* 0x000000aab808723c */ /* 0x040fe20000001808 */
[----:B------:R-:W1:Y:S07]  /*8780*/  LDSM.16.M88.4 R168, [R236+0x1800] ;  /* 0x00180000eca8783b */ /* 0x000e6e0000000200 */
        /* <DEDUP_REMOVED lines=8> */
[----:B------:R-:W1:Y:S07]  /*8810*/  LDSM.16.M88.4 R168, [R246] ;  /* 0x00000000f6a8783b */ /* 0x000e6e0000000200 */
[C---:B--2---:R-:W-:Y:S08]  /*8820*/  HMMA.16816.F32 R12, R188.reuse, R172, R12 ;  /* 0x000000acbc0c723c */ /* 0x044ff0000000180c */
[C---:B------:R-:W-:Y:S01]  /*8830*/  HMMA.16816.F32 R16, R188.reuse, R174, R16 ;  /* 0x000000aebc10723c */ /* 0x040fe20000001810 */
[----:B------:R-:W2:Y:S07]  /*8840*/  LDSM.16.M88.4 R172, [R244] ;  /* 0x00000000f4ac783b */ /* 0x000eae0000000200 */
[C---:B---3--:R-:W-:Y:S08]  /*8850*/  HMMA.16816.F32 R20, R188.reuse, R176, R20 ;  /* 0x000000b0bc14723c */ /* 0x048ff00000001814 */
[----:B------:R-:W-:Y:S01]  /*8860*/  HMMA.16816.F32 R24, R188, R178, R24 ;  /* 0x000000b2bc18723c */ /* 0x000fe20000001818 */
[----:B------:R-:W3:Y:S07]  /*8870*/  LDSM.16.M88.4 R176, [R245] ;  /* 0x00000000f5b0783b */ /* 0x000eee0000000200 */
        /* <DEDUP_REMOVED lines=44> */
[----:B------:R-:W-:Y:S07]  /*8b40*/  LDSM.16.M88.4 R176, [R237+0x3000] ;  /* 0x00300000edb0783b */ /* 0x000fee0000000200 */
[C---:B-1----:R-:W-:Y:S08]  /*8b50*/  HMMA.16816.F32 R4, R212.reuse, R168, R4 ;  /* 0x000000a8d404723c */ /* 0x042ff00000001804 */
[C---:B------:R-:W-:Y:S01]  /*8b60*/  HMMA.16816.F32 R8, R212.reuse, R170, R8 ;  /* 0x000000aad408723c */ /* 0x040fe20000001808 */
[----:B------:R-:W1:Y:S07]  /*8b70*/  LDSM.16.M88.4 R168, [R238+0x4000] ;  /* 0x00400000eea8783b */ /* 0x000e6e0000000200 */
[C---:B--2---:R-:W-:Y:S08]  /*8b80*/  HMMA.16816.F32 R12, R212.reuse, R172, R12 ;  /* 0x000000acd40c723c */ /* 0x044ff0000000180c */
[C---:B------:R-:W-:Y:S01]  /*8b90*/  HMMA.16816.F32 R16, R212.reuse, R174, R16 ;  /* 0x000000aed410723c */ /* 0x040fe20000001810 */
[----:B------:R-:W-:Y:S07]  /*8ba0*/  LDSM.16.M88.4 R172, [R237+0x4000] ;  /* 0x00400000edac783b */ /* 0x000fee0000000200 */
[C---:B-1----:R-:W-:Y:S08]  /*8bb0*/  HMMA.16816.F32 R20, R212.reuse, R168, R20 ;  /* 0x000000a8d414723c */ /* 0x042ff00000001814 */
[----:B------:R-:W-:Y:S01]  /*8bc0*/  HMMA.16816.F32 R24, R212, R170, R24 ;  /* 0x000000aad418723c */ /* 0x000fe20000001818 */
[----:B------:R-:W1:Y:S07]  /*8bd0*/  LDSM.16.M88.4 R168, [R237+0x3800] ;  /* 0x00380000eda8783b */ /* 0x000e6e0000000200 */
[C---:B------:R-:W-:Y:S08]  /*8be0*/  HMMA.16816.F32 R4, R216.reuse, R176, R4 ;  /* 0x000000b0d804723c */ /* 0x040ff00000001804 */
[C---:B------:R-:W-:Y:S01]  /*8bf0*/  HMMA.16816.F32 R8, R216.reuse, R178, R8 ;  /* 0x000000b2d808723c */ /* 0x040fe20000001808 */
[----:B------:R-:W-:Y:S07]  /*8c00*/  LDSM.16.M88.4 R176, [R236+0x5000] ;  /* 0x00500000ecb0783b */ /* 0x000fee0000000200 */
[C---:B-1----:R-:W-:Y:S08]  /*8c10*/  HMMA.16816.F32 R12, R216.reuse, R168, R12 ;  /* 0x000000a8d80c723c */ /* 0x042ff0000000180c */
[C---:B------:R-:W-:Y:S01]  /*8c20*/  HMMA.16816.F32 R16, R216.reuse, R170, R16 ;  /* 0x000000aad810723c */ /* 0x040fe20000001810 */
[----:B------:R-:W1:Y:S07]  /*8c30*/  LDSM.16.M88.4 R168, [R236+0x4800] ;  /* 0x00480000eca8783b */ /* 0x000e6e0000000200 */
[C---:B------:R-:W-:Y:S08]  /*8c40*/  HMMA.16816.F32 R20, R216.reuse, R172, R20 ;  /* 0x000000acd814723c */ /* 0x040ff00000001814 */
[----:B------:R-:W-:Y:S01]  /*8c50*/  HMMA.16816.F32 R24, R216, R174, R24 ;  /* 0x000000aed818723c */ /* 0x000fe20000001818 */
[----:B------:R-:W-:Y:S07]  /*8c60*/  LDSM.16.M88.4 R172, [R252] ;  /* 0x00000000fcac783b */ /* 0x000fee0000000200 */
[C---:B-1----:R-:W-:Y:S08]  /*8c70*/  HMMA.16816.F32 R4, R220.reuse, R168, R4 ;  /* 0x000000a8dc04723c */ /* 0x042ff00000001804 */
[C---:B------:R-:W-:Y:S01]  /*8c80*/  HMMA.16816.F32 R8, R220.reuse, R170, R8 ;  /* 0x000000aadc08723c */ /* 0x040fe20000001808 */
[----:B------:R-:W1:Y:S07]  /*8c90*/  LDSM.16.M88.4 R168, [R236+0x5800] ;  /* 0x00580000eca8783b */ /* 0x000e6e0000000200 */
[C---:B------:R-:W-:Y:S08]  /*8ca0*/  HMMA.16816.F32 R12, R220.reuse, R176, R12 ;  /* 0x000000b0dc0c723c */ /* 0x040ff0000000180c */
[C---:B------:R-:W-:Y:S01]  /*8cb0*/  HMMA.16816.F32 R16, R220.reuse, R178, R16 ;  /* 0x000000b2dc10723c */ /* 0x040fe20000001810 */
[----:B------:R-:W-:Y:S07]  /*8cc0*/  LDSM.16.M88.4 R176, [R251] ;  /* 0x00000000fbb0783b */ /* 0x000fee0000000200 */
[C---:B-1----:R-:W-:Y:S08]  /*8cd0*/  HMMA.16816.F32 R20, R220.reuse, R168, R20 ;  /* 0x000000a8dc14723c */ /* 0x042ff00000001814 */
[----:B------:R-:W-:Y:S01]  /*8ce0*/  HMMA.16816.F32 R24, R220, R170, R24 ;  /* 0x000000aadc18723c */ /* 0x000fe20000001818 */
[----:B------:R-:W1:Y:S07]  /*8cf0*/  LDSM.16.M88.4 R168, [R250] ;  /* 0x00000000faa8783b */ /* 0x000e6e0000000200 */
        /* <DEDUP_REMOVED lines=14> */
[C---:B-1----:R-:W-:Y:S08]  /*8de0*/  HMMA.16816.F32 R20, R228.reuse, R168, R20 ;  /* 0x000000a8e414723c */ /* 0x042ff00000001814 */
[----:B------:R-:W-:Y:S01]  /*8df0*/  HMMA.16816.F32 R24, R228, R170, R24 ;  /* 0x000000aae418723c */ /* 0x000fe20000001818 */
[----:B------:R-:W1:Y:S07]  /*8e00*/  LDSM.16.M88.4 R168, [R237+0x5000] ;  /* 0x00500000eda8783b */ /* 0x000e6e0000000200 */
[C---:B------:R-:W-:Y:S08]  /*8e10*/  HMMA.16816.F32 R4, R232.reuse, R176, R4 ;  /* 0x000000b0e804723c */ /* 0x040ff00000001804 */
[C---:B------:R-:W-:Y:S11]  /*8e20*/  HMMA.16816.F32 R8, R232.reuse, R178, R8 ;  /* 0x000000b2e808723c */ /* 0x040ff60000001808 */
[----:B------:R-:W-:Y:S05]  /*8e30*/  @!UPT UIADD3 URZ, URZ, URZ, URZ ;  /* 0x0000003f3f3ff290 */ /* 0x000fea000fffe03f */
[----:B------:R-:W-:Y:S04]  /*8e40*/  FMUL.FTZ R0, R4, c[0x0][0x320] ;  /* 0x0000c80004007a20 */ /* 0x000fe80000410000 */
[----:B------:R2:W-:Y:S04]  /*8e50*/  MUFU.TANH R176, R0 ;  /* 0x0000000000b07308 */ /* 0x0005e80000002400 */
[----:B------:R-:W-:Y:S01]  /*8e60*/  FMUL.FTZ R10, R10, c[0x0][0x320] ;  /* 0x0000c8000a0a7a20 */ /* 0x000fe20000410000 */
[C---:B-1----:R-:W-:Y:S08]  /*8e70*/  HMMA.16816.F32 R12, R232.reuse, R168, R12 ;  /* 0x000000a8e80c723c */ /* 0x042ff0000000180c */
[C---:B------:R-:W-:Y:S04]  /*8e80*/  HMMA.16816.F32 R16, R232.reuse, R170, R16 ;  /* 0x000000aae810723c */ /* 0x040fe80000001810 */
[----:B--2---:R-:W-:Y:S04]  /*8e90*/  FMUL.FTZ R0, R5, c[0x0][0x320] ;  /* 0x0000c80005007a20 */ /* 0x004fe80000410000 */
[----:B------:R1:W-:Y:S04]  /*8ea0*/  MUFU.TANH R175, R0 ;  /* 0x0000000000af7308 */ /* 0x0003e80000002400 */
[----:B-1----:R-:W-:Y:S06]  /*8eb0*/  FMUL.FTZ R0, R6, c[0x0][0x320] ;  /* 0x0000c80006007a20 */ /* 0x002fec0000410000 */
[----:B------:R1:W2:Y:S02]  /*8ec0*/  MUFU.TANH R3, R0 ;  /* 0x0000000000037308 */ /* 0x0002a40000002400 */
[----:B-1----:R-:W-:Y:S01]  /*8ed0*/  FMUL.FTZ R0, R7, c[0x0][0x320] ;  /* 0x0000c80007007a20 */ /* 0x002fe20000410000 */
[----:B--2---:R1:W-:Y:S07]  /*8ee0*/  STL [R1+0x34], R3 ;  /* 0x0000340301007387 */ /* 0x0043ee0000100800 */
[----:B------:R2:W3:Y:S01]  /*8ef0*/  MUFU.TANH R2, R0 ;  /* 0x0000000000027308 */ /* 0x0004e20000002400 */
[----:B------:R-:W4:Y:S01]  /*8f00*/  LDSM.16.M88.4 R4, [R237+0x5800] ;  /* 0x00580000ed04783b */ /* 0x000f220000000200 */
[----:B------:R-:W-:Y:S07]  /*8f10*/  DEPBAR.LE SB0, 0x0 ;  /* 0x000080000000791a */ /* 0x000fee0000000000 */
[----:B------:R-:W-:Y:S01]  /*8f20*/  BAR.SYNC.DEFER_BLOCKING 0x0 ;  /* 0x0000000000007b1d */ /* 0x000fe20000010000 */
[----:B-1----:R-:W-:Y:S02]  /*8f30*/  FMUL.FTZ R3, R11, c[0x0][0x320] ;  /* 0x0000c8000b037a20 */ /* 0x002fe40000410000 */
[----:B--2---:R-:W-:Y:S05]  /*8f40*/  FMUL.FTZ R0, R8, c[0x0][0x320] ;  /* 0x0000c80008007a20 */ /* 0x004fea0000410000 */
[----:B---3--:R1:W-:Y:S01]  /*8f50*/  STL [R1+0x30], R2 ;  /* 0x0000300201007387 */ /* 0x0083e20000100800 */
[----:B------:R2:W-:Y:S01]  /*8f60*/  MUFU.TANH R132, R0 ;  /* 0x0000000000847308 */ /* 0x0005e20000002400 */
[C---:B----4-:R-:W-:Y:S08]  /*8f70*/  HMMA.16816.F32 R20, R232.reuse, R4, R20 ;  /* 0x00000004e814723c */ /* 0x050ff00000001814 */
[----:B------:R-:W-:Y:S01]  /*8f80*/  HMMA.16816.F32 R24, R232, R6, R24 ;  /* 0x00000006e818723c */ /* 0x000fe20000001818 */
[----:B-1----:R-:W1:Y:S03]  /*8f90*/  MUFU.TANH R2, R10 ;  /* 0x0000000a00027308 */ /* 0x002e660000002400 */
[----:B--2---:R-:W-:Y:S07]  /*8fa0*/  FMUL.FTZ R0, R9, c[0x0][0x320] ;  /* 0x0000c80009007a20 */ /* 0x004fee0000410000 */
[----:B------:R-:W-:Y:S10]  /*8fb0*/  MUFU.TANH R172, R0 ;  /* 0x0000000000ac7308 */ /* 0x000ff40000002400 */
[----:B------:R2:W3:Y:S01]  /*8fc0*/  MUFU.TANH R0, R3 ;  /* 0x0000000300007308 */ /* 0x0004e20000002400 */
[----:B-1----:R1:W-:Y:S04]  /*8fd0*/  STL [R1+0x2c], R2 ;  /* 0x00002c0201007387 */ /* 0x0023e80000100800 */
[----:B------:R-:W4:Y:S04]  /*8fe0*/  LDL R8, [R1+0x70] ;  /* 0x0000700001087983 */ /* 0x000f280000100800 */
[----:B--2---:R-:W4:Y:S04]  /*8ff0*/  LDL R3, [R1+0x3c] ;  /* 0x00003c0001037983 */ /* 0x004f280000100800 */
[----:B---3--:R2:W-:Y:S01]  /*9000*/  STL [R1+0x24], R0 ;  /* 0x0000240001007387 */ /* 0x0085e20000100800 */
[----:B-1----:R-:W-:Y:S04]  /*9010*/  FMUL.FTZ R2, R13, c[0x0][0x320] ;  /* 0x0000c8000d027a20 */ /* 0x002fe80000410000 */
[----:B------:R-:W-:Y:S01]  /*9020*/  MUFU.TANH R133, R2 ;  /* 0x0000000200857308 */ /* 0x000fe20000002400 */
[----:B--2---:R-:W-:Y:S09]  /*9030*/  FMUL.FTZ R0, R12, c[0x0][0x320] ;  /* 0x0000c8000c007a20 */ /* 0x004ff20000410000 */
[----:B------:R1:W-:Y:S02]  /*9040*/  MUFU.TANH R169, R0 ;  /* 0x0000000000a97308 */ /* 0x0003e40000002400 */
[----:B-1----:R-:W-:Y:S08]  /*9050*/  FMUL.FTZ R0, R14, c[0x0][0x320] ;  /* 0x0000c8000e007a20 */ /* 0x002ff00000410000 */
        /* <DEDUP_REMOVED lines=16> */
[----:B------:R1:W-:Y:S01]  /*9160*/  MUFU.TANH R171, R0 ;  /* 0x0000000000ab7308 */ /* 0x0003e20000002400 */
[----:B----4-:R-:W-:Y:S01]  /*9170*/  ISETP.GT.AND P0, PT, R3, R8, PT ;  /* 0x000000080300720c */ /* 0x010fe20003f04270 */
        /* <DEDUP_REMOVED lines=9> */
[----:B------:R-:W1:Y:S02]  /*9210*/  MUFU.TANH R0, R0 ;  /* 0x0000000000007308 */ /* 0x000e640000002400 */
[----:B-1----:R1:W-:Y:S01]  /*9220*/  STL [R1+0x20], R0 ;  /* 0x0000200001007387 */ /* 0x0023e20000100800 */
[----:B------:R-:W-:-:S05]  /*9230*/  @!P0 BRA `(.L_x_512) ;  /* 0x000007b000008947 */ /* 0x000fca0003800000 */
[----:B------:R-:W2:Y:S01]  /*9240*/  LDL R2, [R1+0x84] ;  /* 0x0000840001027983 */ /* 0x000ea20000100800 */
[----:B------:R-:W-:Y:S03]  /*9250*/  IMAD.MOV.U32 R4, RZ, RZ, c[0x0][0x2b8] ;  /* 0x0000ae00ff047624 */ /* 0x000fe600078e00ff */
[----:B------:R-:W3:Y:S02]  /*9260*/  LDL R5, [R1+0x178] ;  /* 0x0001780001057983 */ /* 0x000ee40000100800 */
[----:B------:R-:W-:Y:S02]  /*9270*/  ISETP.NE.AND P2, PT, R4, 0x1, PT ;  /* 0x000000010400780c */ /* 0x000fe40003f45270 */
[----:B------:R-:W4:Y:S04]  /*9280*/  LDL.64 R16, [R1+0x98] ;  /* 0x0000980001107983 */ /* 0x000f280000100a00 */
[----:B------:R-:W5:Y:S04]  /*9290*/  LDL R168, [R1+0xac] ;  /* 0x0000ac0001a87983 */ /* 0x000f680000100800 */
[----:B------:R-:W4:Y:S04]  /*92a0*/  LDL.64 R8, [R1+0x90] ;  /* 0x0000900001087983 */ /* 0x000f280000100a00 */
[----:B------:R-:W4:Y:S04]  /*92b0*/  LDL R6, [R1+0x88] ;  /* 0x0000880001067983 */ /* 0x000f280000100800 */
[----:B------:R-:W1:Y:S01]  /*92c0*/  S2R R7, SR_TID.X ;  /* 0x0000000000077919 */ /* 0x000e620000002100 */
[----:B---3--:R-:W-:Y:S01]  /*92d0*/  ISETP.GT.AND P1, PT, R5, 0x2f, PT ;  /* 0x0000002f0500780c */ /* 0x008fe20003f24270 */
[----:B--2---:R-:W-:Y:S05]  /*92e0*/  IMAD R2, R3, 0x30, R2 ;  /* 0x0000003003027824 */ /* 0x004fea00078e0202 */
[----:B------:R-:W-:Y:S01]  /*92f0*/  IADD3 R2, R2, -0x30, R5 ;  /* 0xffffffd002027810 */ /* 0x000fe20007ffe005 */
[----:B------:R-:W-:Y:S04]  /*9300*/  IMAD.MOV.U32 R5, RZ, RZ, RZ ;  /* 0x000000ffff057224 */ /* 0x000fe800078e00ff */
[----:B------:R-:W-:Y:S04]  /*9310*/  @P2 IMAD.HI.U32 R3, R2, c[0x0][0x2bc], RZ ;  /* 0x0000af0002032a27 */ /* 0x000fe800078e00ff */
[----:B-1----:R-:W-:Y:S01]  /*9320*/  IMAD.MOV.U32 R0, RZ, RZ, R2 ;  /* 0x000000ffff007224 */ /* 0x002fe200078e0002 */
[----:B------:R-:W-:Y:S04]  /*9330*/  @P2 SHF.R.U32.HI R0, RZ, c[0x0][0x2c0], R3 ;  /* 0x0000b000ff002a19 */ /* 0x000fe80000011603 */
[C---:B----4-:R-:W-:Y:S01]  /*9340*/  @!P1 IADD3 R3, P0, R0.reuse, R16, RZ ;  /* 0x0000001000039210 */ /* 0x050fe20007f1e0ff */
[----:B------:R-:W-:Y:S03]  /*9350*/  IMAD.MOV R4, RZ, RZ, -R0 ;  /* 0x000000ffff047224 */ /* 0x000fe600078e0a00 */
[----:B-----5:R-:W-:Y:S01]  /*9360*/  @!P1 LEA.HI.X.SX32 R0, R0, R168, 0x1, P0 ;  /* 0x000000a800009211 */ /* 0x020fe200000f0eff */
[----:B------:R-:W-:Y:S01]  /*9370*/  IMAD R4, R4, c[0x0][0x2b8], R2 ;  /* 0x0000ae0004047a24 */ /* 0x000fe200078e0202 */
[C---:B------:R-:W-:Y:S04]  /*9380*/  @!P1 LEA R2, P0, R3.reuse, c[0x0][0x2a0], 0x2 ;  /* 0x0000a80003029a11 */ /* 0x040fe800078010ff */
[----:B------:R-:W-:Y:S01]  /*9390*/  @!P1 LEA.HI.X R3, R3, c[0x0][0x2a4], R0, 0x2, P0 ;  /* 0x0000a90003039a11 */ /* 0x000fe200000f1400 */
[----:B------:R1:W-:Y:S01]  /*93a0*/  STL [R1+0x38], R4 ;  /* 0x0000380401007387 */ /* 0x0003e20000100800 */
[----:B------:R-:W-:Y:S03]  /*93b0*/  SHF.R.S32.HI R0, RZ, 0x1f, R4 ;  /* 0x0000001fff007819 */ /* 0x000fe60000011404 */
[----:B------:R2:W3:Y:S02]  /*93c0*/  @!P1 LDG.E R5, [R2.64] ;  /* 0x0000000602059981 */ /* 0x0004e4000c1e1900 */
[----:B------:R-:W-:Y:S04]  /*93d0*/  IMAD R0, R0, c[0x0][0x1e0], RZ ;  /* 0x0000780000007a24 */ /* 0x000fe800078e02ff */
[C---:B------:R-:W-:Y:S02]  /*93e0*/  IMAD R0, R4.reuse, c[0x0][0x1e4], R0 ;  /* 0x0000790004007a24 */ /* 0x040fe400078e0200 */
[----:B--2---:R-:W-:Y:S04]  /*93f0*/  IMAD.WIDE.U32 R2, R4, c[0x0][0x1e0], RZ ;  /* 0x0000780004027a25 */ /* 0x004fe800078e00ff */
[----:B------:R-:W-:Y:S01]  /*9400*/  IMAD.IADD R3, R3, 0x1, R0 ;  /* 0x0000000103037824 */ /* 0x000fe200078e0200 */
[----:B---3--:R-:W-:Y:S01]  /*9410*/  SHF.R.S32.HI R0, RZ, 0x1f, R5 ;  /* 0x0000001fff007819 */ /* 0x008fe20000011405 */
[----:B------:R2:W-:Y:S02]  /*9420*/  STL [R1+0x28], R5 ;  /* 0x0000280501007387 */ /* 0x0005e40000100800 */
[C---:B------:R-:W-:Y:S04]  /*9430*/  IMAD.WIDE.U32 R2, R5.reuse, c[0x0][0x1f0], R2 ;  /* 0x00007c0005027a25 */ /* 0x040fe800078e0002 */
[----:B-1----:R-:W-:Y:S01]  /*9440*/  IMAD R4, R0, c[0x0][0x1f0], RZ ;  /* 0x00007c0000047a24 */ /* 0x002fe200078e02ff */
[----:B------:R-:W-:Y:S03]  /*9450*/  IADD3 R0, P0, R8, R2, RZ ;  /* 0x0000000208007210 */ /* 0x000fe60007f1e0ff */
[----:B------:R-:W-:Y:S05]  /*9460*/  IMAD R4, R5, c[0x0][0x1f4], R4 ;  /* 0x00007d0005047a24 */ /* 0x000fea00078e0204 */
[----:B------:R-:W-:Y:S02]  /*9470*/  IADD3.X R2, R6, R3, R4, P0, !PT ;  /* 0x0000000306027210 */ /* 0x000fe400007fe404 */
[C---:B------:R-:W-:Y:S04]  /*9480*/  LEA R9, P0, R0.reuse, c[0x0][0x1c8], 0x1 ;  /* 0x0000720000097a11 */ /* 0x040fe800078008ff */
[----:B------:R-:W-:Y:S02]  /*9490*/  LEA.HI.X R8, R0, c[0x0][0x1cc], R2, 0x1, P0 ;  /* 0x0000730000087a11 */ /* 0x000fe400000f0c02 */
[----:B--2---:R-:W-:Y:S04]  /*94a0*/  SHF.R.S32.HI R5, RZ, 0x1f, R7 ;  /* 0x0000001fff057819 */ /* 0x004fe80000011407 */
[----:B------:R-:W-:Y:S04]  /*94b0*/  LEA.HI R5, R5, R7, RZ, 0x3 ;  /* 0x0000000705057211 */ /* 0x000fe800078f18ff */
[----:B------:R-:W-:Y:S04]  /*94c0*/  SHF.R.S32.HI R5, RZ, 0x3, R5 ;  /* 0x00000003ff057819 */ /* 0x000fe80000011405 */
[----:B------:R-:W-:Y:S04]  /*94d0*/  IADD3 R5, -R5, 0x30, RZ ;  /* 0x0000003005057810 */ /* 0x000fe80007ffe1ff */
[----:B------:R-:W-:Y:S01]  /*94e0*/  ISETP.GE.AND P0, PT, R5, 0x1, PT ;  /* 0x000000010500780c */ /* 0x000fe20003f06270 */
[----:B------:R-:W-:-:S10]  /*94f0*/  BRA.DIV ~URZ, `(.L_x_513) ;  /* 0x000113c27f007947 */ /* 0x000fd4000b800000 */
[----:B------:R1:W2:Y:S02]  /*9500*/  SHFL.IDX PT, R4, R8, RZ, 0x181f ;  /* 0x00181fff08047589 */ /* 0x0002a400000e0000 */
.L_x_648:
[----:B------:R-:W-:-:S05]  /*9510*/  BRA.DIV ~URZ, `(.L_x_514) ;  /* 0x000114327f007947 */ /* 0x000fca000b800000 */
[----:B------:R3:W4:Y:S02]  /*9520*/  SHFL.IDX PT, R0, R9, RZ, 0x181f ;  /* 0x00181fff09007589 */ /* 0x00072400000e0000 */
.L_x_649:
        /* <DEDUP_REMOVED lines=13> */
[----:B-----5:R-:W-:Y:S05]  /*9600*/  @P0 IADD3 R6, P1, R0, R6, RZ ;  /* 0x0000000600060210 */ /* 0x020fea0007f3e0ff */
[----:B---3--:R-:W-:Y:S01]  /*9610*/  @P0 IMAD.X R7, R4, 0x1, R25, P1 ;  /* 0x0000000104070824 */ /* 0x008fe200008e0619 */
[----:B----4-:R-:W-:Y:S11]  /*9620*/  @P0 ISETP.GE.AND P1, PT, R3, c[0x0][0x1d4], PT ;  /* 0x0000750003000a0c */ /* 0x010ff60003f26270 */
[----:B------:R-:W-:Y:S02]  /*9630*/  @!UPT UIADD3 URZ, URZ, URZ, URZ ;  /* 0x0000003f3f3ff290 */ /* 0x000fe4000fffe03f */
[----:B------:R-:W-:Y:S01]  /*9640*/  @!PT LDS RZ, [RZ] ;  /* 0x00000000fffff984 */ /* 0x000fe20000000800 */
[----:B------:R-:W-:Y:S01]  /*9650*/  @!PT LDS RZ, [RZ] ;  /* 0x00000000fffff984 */ /* 0x000fe20000000800 */
[----:B------:R-:W-:Y:S01]  /*9660*/  @!PT LDS RZ, [RZ] ;  /* 0x00000000fffff984 */ /* 0x000fe20000000800 */
[----:B--2---:R2:W-:Y:S01]  /*9670*/  @P0 LDGSTS.E.BYPASS.LTC128B.128 [R16+0x14080], [R6.64], !P1 ;  /* 0x1408000006100fae */ /* 0x0045e2000c901d46 */
[----:B------:R-:W-:Y:S05]  /*9680*/  @P0 IADD3 R2, P1, R0, R2, RZ ;  /* 0x0000000200020210 */ /* 0x000fea0007f3e0ff */
[----:B------:R-:W-:Y:S01]  /*9690*/  @P0 IMAD.X R3, R4, 0x1, R24, P1 ;  /* 0x0000000104030824 */ /* 0x000fe200008e0618 */
[----:B------:R-:W-:Y:S11]  /*96a0*/  @P0 ISETP.GE.AND P1, PT, R23, c[0x0][0x1d4], PT ;  /* 0x0000750017000a0c */ /* 0x000ff60003f26270 */
[----:B------:R-:W-:Y:S02]  /*96b0*/  @!UPT UIADD3 URZ, URZ, URZ, URZ ;  /* 0x0000003f3f3ff290 */ /* 0x000fe4000fffe03f */
[----:B------:R3:W-:Y:S02]  /*96c0*/  @P0 LDGSTS.E.BYPASS.LTC128B.128 [R16+0x15880], [R2.64], !P1 ;  /* 0x1588000002100fae */ /* 0x0007e4000c901d46 */
[----:B---3--:R-:W-:Y:S05]  /*96d0*/  @P0 IADD3 R2, P1, R0, R22, RZ ;  /* 0x0000001600020210 */ /* 0x008fea0007f3e0ff */
        /* <DEDUP_REMOVED lines=8> */
[----:B------:R2:W-:Y:S01]  /*9760*/  @P0 LDGSTS.E.BYPASS.LTC128B.128 [R16+0x18880], [R2.64], !P1 ;  /* 0x1888000002100fae */ /* 0x0005e2000c901d46 */
[----:B------:R-:W-:Y:S01]  /*9770*/  ISETP.GE.AND P0, PT, R5, 0x21, PT ;  /* 0x000000210500780c */ /* 0x000fe20003f06270 */
[----:B------:R-:W-:-:S06]  /*9780*/  BRA.DIV ~URZ, `(.L_x_515) ;  /* 0x000112527f007947 */ /* 0x000fcc000b800000 */
[----:B------:R3:W4:Y:S04]  /*9790*/  SHFL.IDX PT, R4, R8, 0x1, 0x181f ;  /* 0x00381f0008047f89 */ /* 0x00072800000e0000 */
[----:B------:R3:W1:Y:S02]  /*97a0*/  SHFL.IDX PT, R0, R9, 0x1, 0x181f ;  /* 0x00381f0009007f89 */ /* 0x00066400000e0000 */
.L_x_650:
        /* <DEDUP_REMOVED lines=8> */
[----:B------:R-:W4:Y:S04]  /*9830*/  LDL R18, [R1+0x4c] ;  /* 0x00004c0001127983 */ /* 0x000f280000100800 */
[----:B------:R-:W4:Y:S04]  /*9840*/  LDL R17, [R1+0x64] ;  /* 0x0000640001117983 */ /* 0x000f280000100800 */
[----:B------:R-:W4:Y:S04]  /*9850*/  LDL R16, [R1+0xb8] ;  /* 0x0000b80001107983 */ /* 0x000f280000100800 */
[----:B------:R-:W4:Y:S04]  /*9860*/  LDL R9, [R1+0x50] ;  /* 0x0000500001097983 */ /* 0x000f280000100800 */
[----:B-1----:R-:W4:Y:S01]  /*9870*/  LDL R8, [R1+0x6c] ;  /* 0x00006c0001087983 */ /* 0x002f220000100800 */
[----:B--2---:R-:W-:Y:S05]  /*9880*/  @P0 IADD3 R6, P1, R0, R6, RZ ;  /* 0x0000000600060210 */ /* 0x004fea0007f3e0ff */
[----:B-----5:R-:W-:Y:S01]  /*9890*/  @P0 IMAD.X R7, R4, 0x1, R22, P1 ;  /* 0x0000000104070824 */ /* 0x020fe200008e0616 */
[----:B---3--:R-:W-:Y:S11]  /*98a0*/  @P0 ISETP.GE.AND P1, PT, R3, c[0x0][0x1d4], PT ;  /* 0x0000750003000a0c */ /* 0x008ff60003f26270 */
[----:B------:R-:W-:Y:S02]  /*98b0*/  @!UPT UIADD3 URZ, URZ, URZ, URZ ;  /* 0x0000003f3f3ff290 */ /* 0x000fe4000fffe03f */
[----:B------:R-:W-:Y:S01]  /*98c0*/  @!PT LDS RZ, [RZ] ;  /* 0x00000000fffff984 */ /* 0x000fe20000000800 */
[----:B------:R-:W-:Y:S01]  /*98d0*/  @!PT LDS RZ, [RZ] ;  /* 0x00000000fffff984 */ /* 0x000fe20000000800 */
[----:B------:R-:W-:Y:S01]  /*98e0*/  @!PT LDS RZ, [RZ] ;  /* 0x00000000fffff984 */ /* 0x000fe20000000800 */
[----:B----4-:R1:W-:Y:S01]  /*98f0*/  @P0 LDGSTS.E.BYPASS.LTC128B.128 [R5+0x15080], [R6.64], !P1 ;  /* 0x1508000006050fae */ /* 0x0103e2000c901d46 */
[----:B------:R-:W-:Y:S05]  /*9900*/  @P0 IADD3 R2, P1, R0, R2, RZ ;  /* 0x0000000200020210 */ /* 0x000fea0007f3e0ff */
[----:B------:R-:W-:Y:S01]  /*9910*/  @P0 IMAD.X R3, R4, 0x1, R21, P1 ;  /* 0x0000000104030824 */ /* 0x000fe200008e0615 */
[----:B------:R-:W-:Y:S11]  /*9920*/  @P0 ISETP.GE.AND P1, PT, R20, c[0x0][0x1d4], PT ;  /* 0x0000750014000a0c */ /* 0x000ff60003f26270 */
[----:B------:R-:W-:Y:S02]  /*9930*/  @!UPT UIADD3 URZ, URZ, URZ, URZ ;  /* 0x0000003f3f3ff290 */ /* 0x000fe4000fffe03f */
[----:B------:R2:W-:Y:S02]  /*9940*/  @P0 LDGSTS.E.BYPASS.LTC128B.128 [R5+0x16880], [R2.64], !P1 ;  /* 0x1688000002050fae */ /* 0x0005e4000c901d46 */
[----:B--2---:R-:W-:Y:S05]  /*9950*/  @P0 IADD3 R2, P1, R0, R19, RZ ;  /* 0x0000001300020210 */ /* 0x004fea0007f3e0ff */
        /* <DEDUP_REMOVED lines=9> */
.L_x_512:
[----:B------:R-:W-:Y:S05]  /*99f0*/  BSYNC B0 ;  /* 0x0000000000007941 */ /* 0x000fea0003800000 */
.L_x_511:
[----:B-1----:R-:W2:Y:S01]  /*9a00*/  LDL R5, [R1+0xb0] ;  /* 0x0000b00001057983 */ /* 0x002ea20000100800 */
[----:B------:R-:W-:Y:S01]  /*9a10*/  IMAD.MOV.U32 R7, RZ, RZ, c[0x0][0x2c4] ;  /* 0x0000b100ff077624 */ /* 0x000fe200078e00ff */
[----:B------:R-:W-:Y:S02]  /*9a20*/  LOP3.LUT R8, RZ, c[0x0][0x324], RZ, 0x33, !PT ;  /* 0x0000c900ff087a12 */ /* 0x000fe400078e33ff */
[----:B------:R-:W2:Y:S02]  /*9a30*/  LDL R2, [R1+0xb4] ;  /* 0x0000b40001027983 */ /* 0x000ea40000100800 */
[----:B------:R-:W-:Y:S02]  /*9a40*/  ISETP.NE.AND P0, PT, R7, 0x1, PT ;  /* 0x000000010700780c */ /* 0x000fe40003f05270 */
[----:B------:R-:W3:Y:S04]  /*9a50*/  LDL R0, [R1+0x3c] ;  /* 0x00003c0001007983 */ /* 0x000ee80000100800 */
[----:B------:R-:W4:Y:S04]  /*9a60*/  LDL R6, [R1+0x7c] ;  /* 0x00007c0001067983 */ /* 0x000f280000100800 */
[----:B------:R-:W5:Y:S04]  /*9a70*/  LDL R4, [R1+0x78] ;  /* 0x0000780001047983 */ /* 0x000f680000100800 */
[----:B------:R-:W5:Y:S04]  /*9a80*/  LDL R3, [R1+0x74] ;  /* 0x0000740001037983 */ /* 0x000f680000100800 */
[----:B------:R-:W0:Y:S01]  /*9a90*/  LDGDEPBAR ;  /* 0x00000000000079af */ /* 0x000e220000000000 */
[----:B--2---:R-:W-:Y:S02]  /*9aa0*/  IMAD.IADD R5, R2, 0x1, R5 ;  /* 0x0000000102057824 */ /* 0x004fe400078e0205 */
[----:B---3--:R-:W-:Y:S02]  /*9ab0*/  IMAD R0, R0, -0x30, RZ ;  /* 0xffffffd000007824 */ /* 0x008fe400078e02ff */
[----:B------:R-:W-:Y:S05]  /*9ac0*/  @P0 IMAD.HI.U32 R2, R5, c[0x0][0x2c8], RZ ;  /* 0x0000b20005020a27 */ /* 0x000fea00078e00ff */
[----:B------:R-:W-:Y:S02]  /*9ad0*/  @P0 SHF.R.U32.HI R5, RZ, c[0x0][0x2cc], R2 ;  /* 0x0000b300ff050a19 */ /* 0x000fe40000011602 */
[----:B----4-:R-:W-:Y:S04]  /*9ae0*/  IADD3 R2, -R6, 0x1, R0 ;  /* 0x0000000106027810 */ /* 0x010fe80007ffe100 */
[----:B-----5:R-:W-:Y:S04]  /*9af0*/  IADD3 R6, -R3, R2, R4 ;  /* 0x0000000203067210 */ /* 0x020fe80007ffe104 */
[----:B------:R-:W-:Y:S01]  /*9b00*/  IADD3 R7, R6, c[0x0][0x328], RZ ;  /* 0x0000ca0006077a10 */ /* 0x000fe20007ffe0ff */
[----:B------:R-:W-:-:S05]  /*9b10*/  BRA.DIV ~URZ, `(.L_x_516) ;  /* 0x00010fd27f007947 */ /* 0x000fca000b800000 */
[----:B------:R1:W2:Y:S02]  /*9b20*/  SHFL.IDX PT, R4, R5, RZ, 0x1c1f ;  /* 0x001c1fff05047589 */ /* 0x0002a400000e0000 */
.L_x_651:
[-C--:B--2---:R-:W-:Y:S01]  /*9b30*/  IADD3 R3, R7, R4.reuse, RZ ;  /* 0x0000000407037210 */ /* 0x084fe20007ffe0ff */
[----:B------:R-:W-:Y:S02]  /*9b40*/  IMAD.MOV.U32 R2, RZ, RZ, c[0x0][0x32c] ;  /* 0x0000cb00ff027624 */ /* 0x000fe400078e00ff */
[----:B------:R-:W-:Y:S03]  /*9b50*/  IMAD.IADD R6, R8, 0x1, R6 ;  /* 0x0000000108067824 */ /* 0x000fe600078e0206 */
[----:B------:R-:W-:Y:S02]  /*9b60*/  ISETP.GE.AND P0, PT, R2, 0x1, PT ;  /* 0x000000010200780c */ /* 0x000fe40003f06270 */
[----:B------:R-:W-:Y:S11]  /*9b70*/  IADD3 R2, R6, R4, RZ ;  /* 0x0000000406027210 */ /* 0x000ff60007ffe0ff */
[----:B------:R-:W-:-:S05]  /*9b80*/  @!P0 BRA `(.L_x_517) ;  /* 0x000001b000008947 */ /* 0x000fca0003800000 */
[----:B------:R-:W2:Y:S01]  /*9b90*/  LDL R16, [R1+0x78] ;  /* 0x0000780001107983 */ /* 0x000ea20000100800 */
[----:B------:R-:W-:Y:S03]  /*9ba0*/  BSSY B0, `(.L_x_518) ;  /* 0x0000013000007945 */ /* 0x000fe60003800000 */
[----:B------:R-:W2:Y:S02]  /*9bb0*/  LDL R9, [R1+0x74] ;  /* 0x0000740001097983 */ /* 0x000ea40000100800 */
[----:B--2---:R-:W-:Y:S04]  /*9bc0*/  IADD3 R4, -R9, R16, R4 ;  /* 0x0000001009047210 */ /* 0x004fe80007ffe104 */
        /* <DEDUP_REMOVED lines=11> */
.L_x_519:
[----:B------:R-:W-:Y:S04]  /*9c80*/  MOV R8, 0x1 ;  /* 0x0000000100087802 */ /* 0x000fe80000000f00 */
[----:B------:R-:W-:Y:S11]  /*9c90*/  ISETP.NE.AND P0, PT, R8, c[0x0][0x32c], PT ;  /* 0x0000cb0008007a0c */ /* 0x000ff60003f05270 */
[----:B------:R-:W-:Y:S02]  /*9ca0*/  @!UPT UIADD3 URZ, URZ, URZ, URZ ;  /* 0x0000003f3f3ff290 */ /* 0x000fe4000fffe03f */
[----:B------:R-:W-:Y:S05]  /*9cb0*/  @P0 IMAD.HI.U32 R8, R4, c[0x0][0x330], RZ ;  /* 0x0000cc0004080a27 */ /* 0x000fea00078e00ff */
[----:B------:R-:W-:Y:S02]  /*9cc0*/  @P0 SHF.R.U32.HI R4, RZ, c[0x0][0x334], R8 ;  /* 0x0000cd00ff040a19 */ /* 0x000fe40000011608 */
.L_x_520:
[----:B------:R-:W-:Y:S05]  /*9cd0*/  BSYNC B0 ;  /* 0x0000000000007941 */ /* 0x000fea0003800000 */
.L_x_518:
[----:B------:R-:W2:Y:S02]  /*9ce0*/  LDL R8, [R1+0x7c] ;  /* 0x00007c0001087983 */ /* 0x000ea40000100800 */
[----:B--2---:R-:W-:Y:S04]  /*9cf0*/  IMAD.IADD R8, R0, 0x1, -R8 ;  /* 0x0000000100087824 */ /* 0x004fe800078e0a08 */
[----:B------:R-:W-:Y:S05]  /*9d00*/  IMAD R4, R4, c[0x0][0x32c], R8 ;  /* 0x0000cb0004047a24 */ /* 0x000fea00078e0208 */
[----:B------:R-:W-:Y:S02]  /*9d10*/  IMNMX R2, R2, R4, !PT ;  /* 0x0000000402027217 */ /* 0x000fe40007800200 */
[----:B------:R-:W-:Y:S04]  /*9d20*/  IADD3 R4, R4, c[0x0][0x32c], RZ ;  /* 0x0000cb0004047a10 */ /* 0x000fe80007ffe0ff */
[----:B------:R-:W-:Y:S02]  /*9d30*/  IMNMX R3, R3, R4, PT ;  /* 0x0000000403037217 */ /* 0x000fe40003800200 */
.L_x_517:
[C---:B------:R-:W-:Y:S01]  /*9d40*/  ISETP.GE.AND P0, PT, R0.reuse, 0x1, PT ;  /* 0x000000010000780c */ /* 0x040fe20003f06270 */
[----:B------:R-:W2:Y:S01]  /*9d50*/  LDL.LU R4, [R1+0x18] ;  /* 0x0000180001047983 */ /* 0x000ea20000300800 */
[C---:B------:R-:W-:Y:S02]  /*9d60*/  ISETP.GE.AND P1, PT, R0.reuse, 0x2, PT ;  /* 0x000000020000780c */ /* 0x040fe40003f26270 */
[C---:B------:R-:W-:Y:S02]  /*9d70*/  ISETP.GE.AND P6, PT, R0.reuse, 0x12, PT ;  /* 0x000000120000780c */ /* 0x040fe40003fc6270 */
[C---:B------:R-:W-:Y:S02]  /*9d80*/  ISETP.GE.AND P5, PT, R0.reuse, 0x19, PT ;  /* 0x000000190000780c */ /* 0x040fe40003fa6270 */
[C---:B------:R-:W-:Y:S02]  /*9d90*/  ISETP.GE.AND P4, PT, R0.reuse, 0x1a, PT ;  /* 0x0000001a0000780c */ /* 0x040fe40003f86270 */
[C---:B------:R-:W-:Y:S02]  /*9da0*/  ISETP.GE.AND P3, PT, R0.reuse, 0x21, PT ;  /* 0x000000210000780c */ /* 0x040fe40003f66270 */
[----:B------:R-:W-:Y:S02]  /*9db0*/  ISETP.GE.AND P2, PT, R0, 0x22, PT ;  /* 0x000000220000780c */ /* 0x000fe40003f46270 */
[----:B--2---:R-:W-:Y:S04]  /*9dc0*/  LOP3.LUT R4, R4, 0xffffffef, RZ, 0xc0, !PT ;  /* 0xffffffef04047812 */ /* 0x004fe800078ec0ff */
[----:B------:R-:W-:Y:S02]  /*9dd0*/  @P0 LOP3.LUT R4, R4, 0x10, RZ, 0xfc, !PT ;  /* 0x0000001004040812 */ /* 0x000fe400078efcff */
[----:B------:R-:W-:Y:S02]  /*9de0*/  ISETP.GT.AND P0, PT, R2, RZ, !P0 ;  /* 0x000000ff0200720c */ /* 0x000fe40004704270 */
[----:B------:R-:W-:Y:S02]  /*9df0*/  LOP3.LUT R4, R4, 0xfffffff7, RZ, 0xc0, !PT ;  /* 0xfffffff704047812 */ /* 0x000fe400078ec0ff */
[C---:B------:R-:W-:Y:S02]  /*9e00*/  ISETP.LT.OR P0, PT, R3.reuse, 0x1, P0 ;  /* 0x000000010300780c */ /* 0x040fe40000701670 */
[----:B------:R-:W-:Y:S02]  /*9e10*/  @P1 LOP3.LUT R4, R4, 0x8, RZ, 0xfc, !PT ;  /* 0x0000000804041812 */ /* 0x000fe400078efcff */
[----:B------:R-:W-:Y:S02]  /*9e20*/  FSEL R18, R176, -INF , !P0 ;  /* 0xff800000b0127808 */ /* 0x000fe40004000000 */
[----:B------:R-:W-:Y:S02]  /*9e30*/  ISETP.GT.AND P0, PT, R2, 0x1, !P1 ;  /* 0x000000010200780c */ /* 0x000fe40004f04270 */
[----:B------:R-:W-:Y:S02]  /*9e40*/  ISETP.GE.AND P1, PT, R0, 0x9, PT ;  /* 0x000000090000780c */ /* 0x000fe40003f26270 */
[----:B------:R-:W-:Y:S02]  /*9e50*/  ISETP.LT.OR P0, PT, R3, 0x2, P0 ;  /* 0x000000020300780c */ /* 0x000fe40000701670 */
[----:B------:R-:W-:Y:S02]  /*9e60*/  LOP3.LUT R4, R4, 0xfffffffb, RZ, 0xc0, !PT ;  /* 0xfffffffb04047812 */ /* 0x000fe400078ec0ff */
[----:B------:R-:W-:Y:S02]  /*9e70*/  FSEL R168, R175, -INF , !P0 ;  /* 0xff800000afa87808 */ /* 0x000fe40004000000 */
[----:B------:R-:W-:Y:S04]  /*9e80*/  ISETP.GT.AND P0, PT, R2, 0x8, !P1 ;  /* 0x000000080200780c */ /* 0x000fe80004f04270 */
[C---:B------:R-:W-:Y:S02]  /*9e90*/  ISETP.LT.OR P0, PT, R3.reuse, 0x9, P0 ;  /* 0x000000090300780c */ /* 0x040fe40000701670 */
[----:B------:R-:W-:Y:S02]  /*9ea0*/  @P1 LOP3.LUT R4, R4, 0x4, RZ, 0xfc, !PT ;  /* 0x0000000404041812 */ /* 0x000fe400078efcff */
[----:B------:R-:W-:Y:S02]  /*9eb0*/  ISETP.GE.AND P1, PT, R0, 0xa, PT ;  /* 0x0000000a0000780c */ /* 0x000fe40003f26270 */
[----:B------:R-:W-:Y:S02]  /*9ec0*/  FSEL R132, R132, -INF , !P0 ;  /* 0xff80000084847808 */ /* 0x000fe40004000000 */
[----:B------:R-:W-:Y:S02]  /*9ed0*/  LOP3.LUT R4, R4, 0xfffffffd, RZ, 0xc0, !PT ;  /* 0xfffffffd04047812 */ /* 0x000fe400078ec0ff */
[----:B------:R-:W-:Y:S04]  /*9ee0*/  ISETP.GT.AND P0, PT, R2, 0x9, !P1 ;  /* 0x000000090200780c */ /* 0x000fe80004f04270 */
[C---:B------:R-:W-:Y:S03]  /*9ef0*/  ISETP.LT.OR P0, PT, R3.reuse, 0xa, P0 ;  /* 0x0000000a0300780c */ /* 0x040fe60000701670 */
[----:B------:R-:W-:Y:S02]  /*9f00*/  @P1 LOP3.LUT R4, R4, 0x2, RZ, 0xfc, !PT ;  /* 0x0000000204041812 */ /* 0x000fe400078efcff */
[----:B------:R-:W-:Y:S02]  /*9f10*/  ISETP.GE.AND P1, PT, R0, 0x11, PT ;  /* 0x000000110000780c */ /* 0x000fe40003f26270 */
[----:B------:R-:W-:Y:S02]  /*9f20*/  FSEL R27, R172, -INF , !P0 ;  /* 0xff800000ac1b7808 */ /* 0x000fe40004000000 */
[----:B------:R-:W-:Y:S02]  /*9f30*/  ISETP.GT.AND P0, PT, R2, 0x10, !P1 ;  /* 0x000000100200780c */ /* 0x000fe40004f04270 */
[----:B------:R-:W-:Y:S02]  /*9f40*/  LOP3.LUT R4, R4, 0xfffffffe, RZ, 0xc0, !PT ;  /* 0xfffffffe04047812 */ /* 0x000fe400078ec0ff */
[----:B------:R-:W-:Y:S04]  /*9f50*/  ISETP.LT.OR P0, PT, R3, 0x11, P0 ;  /* 0x000000110300780c */ /* 0x000fe80000701670 */
[----:B------:R-:W-:Y:S02]  /*9f60*/  FSEL R26, R169, -INF , !P0 ;  /* 0xff800000a91a7808 */ /* 0x000fe40004000000 */
[----:B------:R-:W-:Y:S02]  /*9f70*/  ISETP.GT.AND P0, PT, R2, 0x11, !P6 ;  /* 0x000000110200780c */ /* 0x000fe40007704270 */
[----:B------:R-:W-:Y:S02]  /*9f80*/  @P1 LOP3.LUT R4, R4, 0x1, RZ, 0xfc, !PT ;  /* 0x0000000104041812 */ /* 0x000fe400078efcff */
[----:B------:R-:W-:Y:S02]  /*9f90*/  ISETP.LT.OR P0, PT, R3, 0x12, P0 ;  /* 0x000000120300780c */ /* 0x000fe40000701670 */
[----:B------:R-:W-:Y:S02]  /*9fa0*/  ISETP.GE.AND P1, PT, R0, 0x29, PT ;  /* 0x000000290000780c */ /* 0x000fe40003f26270 */
[----:B------:R-:W-:Y:S02]  /*9fb0*/  FSEL R25, R133, -INF , !P0 ;  /* 0xff80000085197808 */ /* 0x000fe40004000000 */
[----:B------:R-:W-:Y:S02]  /*9fc0*/  ISETP.GT.AND P0, PT, R2, 0x18, !P5 ;  /* 0x000000180200780c */ /* 0x000fe40006f04270 */
[----:B------:R-:W-:Y:S02]  /*9fd0*/  LOP3.LUT R4, R4, 0xffffffdf, RZ, 0xc0, !PT ;  /* 0xffffffdf04047812 */ /* 0x000fe400078ec0ff */
[----:B------:R-:W-:Y:S04]  /*9fe0*/  ISETP.LT.OR P0, PT, R3, 0x19, P0 ;  /* 0x000000190300780c */ /* 0x000fe80000701670 */
[----:B------:R-:W-:Y:S02]  /*9ff0*/  FSEL R24, R15, -INF , !P0 ;  /* 0xff8000000f187808 */ /* 0x000fe40004000000 */
[----:B------:R-:W-:Y:S04]  /*a000*/  ISETP.GT.AND P0, PT, R2, 0x19, !P4 ;  /* 0x000000190200780c */ /* 0x000fe80006704270 */
[C---:B------:R-:W-:Y:S04]  /*a010*/  ISETP.LT.OR P0, PT, R3.reuse, 0x1a, P0 ;  /* 0x0000001a0300780c */ /* 0x040fe80000701670 */
[----:B------:R-:W-:Y:S02]  /*a020*/  FSEL R23, R14, -INF , !P0 ;  /* 0xff8000000e177808 */ /* 0x000fe40004000000 */
[C---:B------:R-:W-:Y:S04]  /*a030*/  ISETP.GT.AND P0, PT, R2.reuse, 0x20, !P3 ;  /* 0x000000200200780c */ /* 0x040fe80005f04270 */
[----:B------:R-:W-:Y:S04]  /*a040*/  ISETP.LT.OR P0, PT, R3, 0x21, P0 ;  /* 0x000000210300780c */ /* 0x000fe80000701670 */
[----:B------:R-:W-:Y:S02]  /*a050*/  FSEL R22, R13, -INF , !P0 ;  /* 0xff8000000d167808 */ /* 0x000fe40004000000 */
[----:B------:R-:W-:Y:S04]  /*a060*/  ISETP.GT.AND P0, PT, R2, 0x21, !P2 ;  /* 0x000000210200780c */ /* 0x000fe80005704270 */
[C---:B------:R-:W-:Y:S04]  /*a070*/  ISETP.LT.OR P0, PT, R3.reuse, 0x22, P0 ;  /* 0x000000220300780c */ /* 0x040fe80000701670 */
[----:B------:R-:W-:Y:S02]  /*a080*/  FSEL R21, R12, -INF , !P0 ;  /* 0xff8000000c157808 */ /* 0x000fe40004000000 */
[----:B------:R-:W-:Y:S04]  /*a090*/  ISETP.GT.AND P0, PT, R2, 0x28, !P1 ;  /* 0x000000280200780c */ /* 0x000fe80004f04270 */
[----:B------:R-:W-:Y:S04]  /*a0a0*/  ISETP.LT.OR P0, PT, R3, 0x29, P0 ;  /* 0x000000290300780c */ /* 0x000fe80000701670 */
[----:B------:R-:W-:Y:S02]  /*a0b0*/  FSEL R20, R11, -INF , !P0 ;  /* 0xff8000000b147808 */ /* 0x000fe40004000000 */
[----:B------:R-:W-:Y:S11]  /*a0c0*/  ISETP.GE.AND P0, PT, R0, 0x2a, PT ;  /* 0x0000002a0000780c */ /* 0x000ff60003f06270 */
[----:B------:R-:W-:Y:S02]  /*a0d0*/  @!UPT UIADD3 URZ, URZ, URZ, URZ ;  /* 0x0000003f3f3ff290 */ /* 0x000fe4000fffe03f */
[----:B------:R-:W-:Y:S02]  /*a0e0*/  @P0 LOP3.LUT R4, R4, 0x20, RZ, 0xfc, !PT ;  /* 0x0000002004040812 */ /* 0x000fe400078efcff */
[----:B------:R-:W-:Y:S03]  /*a0f0*/  ISETP.GT.AND P0, PT, R2, 0x29, !P0 ;  /* 0x000000290200780c */ /* 0x000fe60004704270 */
[----:B------:R2:W-:Y:S01]  /*a100*/  STL [R1+0x18], R4 ;  /* 0x0000180401007387 */ /* 0x0005e20000100800 */
[----:B------:R-:W-:Y:S04]  /*a110*/  ISETP.LT.OR P0, PT, R3, 0x2a, P0 ;  /* 0x0000002a0300780c */ /* 0x000fe80000701670 */
[----:B------:R-:W-:Y:S01]  /*a120*/  FSEL R19, R10, -INF , !P0 ;  /* 0xff8000000a137808 */ /* 0x000fe20004000000 */
[----:B------:R-:W-:-:S06]  /*a130*/  BRA.DIV ~URZ, `(.L_x_521) ;  /* 0x00010a427f007947 */ /* 0x000fcc000b800000 */
[----:B--2---:R2:W3:Y:S02]  /*a140*/  SHFL.IDX PT, R4, R5, 0x1, 0x1c1f ;  /* 0x003c1f0005047f89 */ /* 0x0044e400000e0000 */
.L_x_652:
[----:B---3--:R-:W-:Y:S01]  /*a150*/  IADD3 R3, R7, R4, RZ ;  /* 0x0000000407037210 */ /* 0x008fe20007ffe0ff */
[----:B------:R-:W-:Y:S05]  /*a160*/  IMAD.MOV.U32 R2, RZ, RZ, c[0x0][0x32c] ;  /* 0x0000cb00ff027624 */ /* 0x000fea00078e00ff */
[----:B------:R-:W-:Y:S01]  /*a170*/  ISETP.GE.AND P0, PT, R2, 0x1, PT ;  /* 0x000000010200780c */ /* 0x000fe20003f06270 */
[----:B------:R-:W-:Y:S11]  /*a180*/  IMAD.IADD R2, R6, 0x1, R4 ;  /* 0x0000000106027824 */ /* 0x000ff600078e0204 */
[----:B------:R-:W-:Y:S01]  /*a190*/  @!UPT UIADD3 URZ, URZ, URZ, URZ ;  /* 0x0000003f3f3ff290 */ /* 0x000fe2000fffe03f */
[----:B------:R-:W-:-:S05]  /*a1a0*/  @!P0 BRA `(.L_x_522) ;  /* 0x000001b000008947 */ /* 0x000fca0003800000 */
[----:B------:R-:W3:Y:S01]  /*a1b0*/  LDL R8, [R1+0x78] ;  /* 0x0000780001087983 */ /* 0x000ee20000100800 */
[----:B------:R-:W-:Y:S03]  /*a1c0*/  BSSY B0, `(.L_x_523) ;  /* 0x0000013000007945 */ /* 0x000fe60003800000 */
[----:B-12---:R-:W3:Y:S02]  /*a1d0*/  LDL R5, [R1+0x74] ;  /* 0x0000740001057983 */ /* 0x006ee40000100800 */
[----:B---3--:R-:W-:Y:S04]  /*a1e0*/  IADD3 R4, -R5, R8, R4 ;  /* 0x0000000805047210 */ /* 0x008fe80007ffe104 */
        /* <DEDUP_REMOVED lines=11> */
.L_x_524:
[----:B------:R-:W-:Y:S04]  /*a2a0*/  MOV R5, 0x1 ;  /* 0x0000000100057802 */ /* 0x000fe80000000f00 */
[----:B------:R-:W-:Y:S11]  /*a2b0*/  ISETP.NE.AND P0, PT, R5, c[0x0][0x32c], PT ;  /* 0x0000cb0005007a0c */ /* 0x000ff60003f05270 */
[----:B------:R-:W-:Y:S02]  /*a2c0*/  @!UPT UIADD3 URZ, URZ, URZ, URZ ;  /* 0x0000003f3f3ff290 */ /* 0x000fe4000fffe03f */
[----:B------:R-:W-:Y:S05]  /*a2d0*/  @P0 IMAD.HI.U32 R5, R4, c[0x0][0x330], RZ ;  /* 0x0000cc0004050a27 */ /* 0x000fea00078e00ff */
[----:B------:R-:W-:Y:S02]  /*a2e0*/  @P0 SHF.R.U32.HI R4, RZ, c[0x0][0x334], R5 ;  /* 0x0000cd00ff040a19 */ /* 0x000fe40000011605 */
.L_x_525:
[----:B------:R-:W-:Y:S05]  /*a2f0*/  BSYNC B0 ;  /* 0x0000000000007941 */ /* 0x000fea0003800000 */
.L_x_523:
[----:B------:R-:W2:Y:S02]  /*a300*/  LDL R5, [R1+0x7c] ;  /* 0x00007c0001057983 */ /* 0x000ea40000100800 */
[----:B--2---:R-:W-:Y:S04]  /*a310*/  IMAD.IADD R0, R0, 0x1, -R5 ;  /* 0x0000000100007824 */ /* 0x004fe800078e0a05 */
[----:B------:R-:W-:Y:S05]  /*a320*/  IMAD R0, R4, c[0x0][0x32c], R0 ;  /* 0x0000cb0004007a24 */ /* 0x000fea00078e0200 */
[----:B------:R-:W-:Y:S02]  /*a330*/  IMNMX R2, R2, R0, !PT ;  /* 0x0000000002027217 */ /* 0x000fe40007800200 */
[----:B------:R-:W-:Y:S04]  /*a340*/  IADD3 R0, R0, c[0x0][0x32c], RZ ;  /* 0x0000cb0000007a10 */ /* 0x000fe80007ffe0ff */
[----:B------:R-:W-:Y:S02]  /*a350*/  IMNMX R3, R3, R0, PT ;  /* 0x0000000003037217 */ /* 0x000fe40003800200 */
.L_x_522:
[----:B------:R-:W-:Y:S01]  /*a360*/  ISETP.GT.AND P1, PT, R2, 0x28, !P1 ;  /* 0x000000280200780c */ /* 0x000fe20004f24270 */
[----:B------:R-:W3:Y:S03]  /*a370*/  LDL.LU R6, [R1+0x34] ;  /* 0x0000340001067983 */ /* 0x000ee60000300800 */
[----:B------:R-:W-:Y:S01]  /*a380*/  ISETP.LT.OR P1, PT, R3, 0x29, P1 ;  /* 0x000000290300780c */ /* 0x000fe20000f21670 */
[----:B------:R-:W4:Y:S03]  /*a390*/  LDL.LU R7, [R1+0x30] ;  /* 0x0000300001077983 */ /* 0x000f260000300800 */
[----:B------:R-:W-:Y:S01]  /*a3a0*/  FSEL R8, R177, -INF , !P1 ;  /* 0xff800000b1087808 */ /* 0x000fe20004800000 */
[----:B-12---:R-:W2:Y:S04]  /*a3b0*/  LDL.LU R5, [R1+0x2c] ;  /* 0x00002c0001057983 */ /* 0x006ea80000300800 */
[----:B------:R-:W5:Y:S04]  /*a3c0*/  LDL.LU R4, [R1+0x24] ;  /* 0x0000240001047983 */ /* 0x000f680000300800 */
[----:B------:R-:W2:Y:S02]  /*a3d0*/  LDL R0, [R1+0x18] ;  /* 0x0000180001007983 */ /* 0x000ea40000100800 */
[----:B--2---:R-:W-:Y:S04]  /*a3e0*/  LOP3.LUT P0, RZ, R0, 0x10, RZ, 0xc0, !PT ;  /* 0x0000001000ff7812 */ /* 0x004fe8000780c0ff */
[----:B------:R-:W-:Y:S04]  /*a3f0*/  ISETP.GT.AND P0, PT, R2, RZ, !P0 ;  /* 0x000000ff0200720c */ /* 0x000fe80004704270 */
[C---:B------:R-:W-:Y:S04]  /*a400*/  ISETP.LT.OR P0, PT, R3.reuse, 0x1, P0 ;  /* 0x000000010300780c */ /* 0x040fe80000701670 */
[----:B---3--:R-:W-:Y:S02]  /*a410*/  FSEL R6, R6, -INF , !P0 ;  /* 0xff80000006067808 */ /* 0x008fe40004000000 */
[----:B------:R-:W-:Y:S04]  /*a420*/  LOP3.LUT P0, RZ, R0, 0x8, RZ, 0xc0, !PT ;  /* 0x0000000800ff7812 */ /* 0x000fe8000780c0ff */
[----:B------:R-:W-:Y:S04]  /*a430*/  ISETP.GT.AND P0, PT, R2, 0x1, !P0 ;  /* 0x000000010200780c */ /* 0x000fe80004704270 */
[----:B------:R-:W-:Y:S04]  /*a440*/  ISETP.LT.OR P0, PT, R3, 0x2, P0 ;  /* 0x000000020300780c */ /* 0x000fe80000701670 */
[----:B----4-:R-:W-:Y:S02]  /*a450*/  FSEL R17, R7, -INF , !P0 ;  /* 0xff80000007117808 */ /* 0x010fe40004000000 */
[----:B------:R-:W-:Y:S04]  /*a460*/  LOP3.LUT P0, RZ, R0, 0x4, RZ, 0xc0, !PT ;  /* 0x0000000400ff7812 */ /* 0x000fe8000780c0ff */
[----:B------:R-:W-:Y:S04]  /*a470*/  ISETP.GT.AND P0, PT, R2, 0x8, !P0 ;  /* 0x000000080200780c */ /* 0x000fe80004704270 */
[----:B------:R-:W-:Y:S04]  /*a480*/  ISETP.LT.OR P0, PT, R3, 0x9, P0 ;  /* 0x000000090300780c */ /* 0x000fe80000701670 */
[----:B------:R-:W-:Y:S02]  /*a490*/  FSEL R16, R5, -INF , !P0 ;  /* 0xff80000005107808 */ /* 0x000fe40004000000 */
[----:B------:R-:W-:Y:S04]  /*a4a0*/  LOP3.LUT P0, RZ, R0, 0x2, RZ, 0xc0, !PT ;  /* 0x0000000200ff7812 */ /* 0x000fe8000780c0ff */
[----:B------:R-:W-:Y:S04]  /*a4b0*/  ISETP.GT.AND P0, PT, R2, 0x9, !P0 ;  /* 0x000000090200780c */ /* 0x000fe80004704270 */
[C---:B------:R-:W-:Y:S04]  /*a4c0*/  ISETP.LT.OR P0, PT, R3.reuse, 0xa, P0 ;  /* 0x0000000a0300780c */ /* 0x040fe80000701670 */
[----:B-----5:R-:W-:Y:S02]  /*a4d0*/  FSEL R15, R4, -INF , !P0 ;  /* 0xff800000040f7808 */ /* 0x020fe40004000000 */
[----:B------:R-:W-:Y:S01]  /*a4e0*/  LOP3.LUT P0, RZ, R0, 0x1, RZ, 0xc0, !PT ;  /* 0x0000000100ff7812 */ /* 0x000fe2000780c0ff */
[----:B------:R-:W2:Y:S03]  /*a4f0*/  LDL.LU R4, [R1+0x20] ;  /* 0x0000200001047983 */ /* 0x000ea60000300800 */
[C---:B------:R-:W-:Y:S04]  /*a500*/  ISETP.GT.AND P0, PT, R2.reuse, 0x10, !P0 ;  /* 0x000000100200780c */ /* 0x040fe80004704270 */
[----:B------:R-:W-:Y:S04]  /*a510*/  ISETP.LT.OR P0, PT, R3, 0x11, P0 ;  /* 0x000000110300780c */ /* 0x000fe80000701670 */
[----:B------:R-:W-:Y:S02]  /*a520*/  FSEL R14, R179, -INF , !P0 ;  /* 0xff800000b30e7808 */ /* 0x000fe40004000000 */
[----:B------:R-:W-:Y:S02]  /*a530*/  ISETP.GT.AND P0, PT, R2, 0x11, !P6 ;  /* 0x000000110200780c */ /* 0x000fe40007704270 */
[----:B------:R-:W-:Y:S02]  /*a540*/  LOP3.LUT P6, RZ, R0, 0x20, RZ, 0xc0, !PT ;  /* 0x0000002000ff7812 */ /* 0x000fe400078cc0ff */
[C---:B------:R-:W-:Y:S02]  /*a550*/  ISETP.LT.OR P0, PT, R3.reuse, 0x12, P0 ;  /* 0x000000120300780c */ /* 0x040fe40000701670 */
[----:B------:R-:W-:Y:S02]  /*a560*/  FMNMX.FTZ R0, R18, R134, !PT ;  /* 0x0000008612007209 */ /* 0x000fe40007810000 */
[----:B------:R-:W-:Y:S02]  /*a570*/  FSEL R13, R178, -INF , !P0 ;  /* 0xff800000b20d7808 */ /* 0x000fe40004000000 */
[----:B------:R-:W-:Y:S02]  /*a580*/  ISETP.GT.AND P0, PT, R2, 0x18, !P5 ;  /* 0x000000180200780c */ /* 0x000fe40006f04270 */
[----:B------:R-:W-:Y:S02]  /*a590*/  FMNMX.FTZ R0, R168, R0, !PT ;  /* 0x00000000a8007209 */ /* 0x000fe40007810000 */
[----:B------:R-:W-:Y:S02]  /*a5a0*/  ISETP.LT.OR P0, PT, R3, 0x19, P0 ;  /* 0x000000190300780c */ /* 0x000fe40000701670 */
        /* <DEDUP_REMOVED lines=12> */
[----:B------:R-:W-:Y:S04]  /*a670*/  ISETP.GT.AND P0, PT, R2, 0x21, !P2 ;  /* 0x000000210200780c */ /* 0x000fe80005704270 */
[----:B------:R-:W-:Y:S04]  /*a680*/  ISETP.LT.OR P0, PT, R3, 0x22, P0 ;  /* 0x000000220300780c */ /* 0x000fe80000701670 */
[----:B------:R-:W-:Y:S02]  /*a690*/  FSEL R9, R170, -INF , !P0 ;  /* 0xff800000aa097808 */ /* 0x000fe40004000000 */
[----:B------:R-:W-:Y:S02]  /*a6a0*/  ISETP.GT.AND P0, PT, R2, 0x29, !P6 ;  /* 0x000000290200780c */ /* 0x000fe40007704270 */
[----:B------:R-:W-:Y:S02]  /*a6b0*/  FMNMX.FTZ R2, R23, R0, !PT ;  /* 0x0000000017027209 */ /* 0x000fe40007810000 */
[----:B------:R-:W-:Y:S02]  /*a6c0*/  ISETP.LT.OR P0, PT, R3, 0x2a, P0 ;  /* 0x0000002a0300780c */ /* 0x000fe40000701670 */
[----:B------:R-:W-:Y:S02]  /*a6d0*/  FMNMX.FTZ R3, R6, R135, !PT ;  /* 0x0000008706037209 */ /* 0x000fe40007810000 */
[----:B------:R-:W-:Y:S02]  /*a6e0*/  FMNMX.FTZ R2, R22, R2, !PT ;  /* 0x0000000216027209 */ /* 0x000fe40007810000 */
[----:B------:R-:W-:Y:S02]  /*a6f0*/  FMNMX.FTZ R3, R17, R3, !PT ;  /* 0x0000000311037209 */ /* 0x000fe40007810000 */
[----:B------:R-:W-:Y:S02]  /*a700*/  FMNMX.FTZ R2, R21, R2, !PT ;  /* 0x0000000215027209 */ /* 0x000fe40007810000 */
[----:B------:R-:W-:Y:S02]  /*a710*/  FMNMX.FTZ R3, R16, R3, !PT ;  /* 0x0000000310037209 */ /* 0x000fe40007810000 */
[----:B------:R-:W-:Y:S02]  /*a720*/  FMNMX.FTZ R2, R20, R2, !PT ;  /* 0x0000000214027209 */ /* 0x000fe40007810000 */
[----:B------:R-:W-:Y:S04]  /*a730*/  FMNMX.FTZ R3, R15, R3, !PT ;  /* 0x000000030f037209 */ /* 0x000fe80007810000 */
[----:B------:R-:W-:Y:S04]  /*a740*/  FMNMX.FTZ R3, R14, R3, !PT ;  /* 0x000000030e037209 */ /* 0x000fe80007810000 */
[----:B------:R-:W-:Y:S04]  /*a750*/  FMNMX.FTZ R3, R13, R3, !PT ;  /* 0x000000030d037209 */ /* 0x000fe80007810000 */
[----:B------:R-:W-:Y:S04]  /*a760*/  FMNMX.FTZ R3, R12, R3, !PT ;  /* 0x000000030c037209 */ /* 0x000fe80007810000 */
[----:B------:R-:W-:Y:S04]  /*a770*/  FMNMX.FTZ R0, R11, R3, !PT ;  /* 0x000000030b007209 */ /* 0x000fe80007810000 */
[----:B------:R-:W-:Y:S04]  /*a780*/  FMNMX.FTZ R0, R10, R0, !PT ;  /* 0x000000000a007209 */ /* 0x000fe80007810000 */
[----:B------:R-:W-:Y:S04]  /*a790*/  FMNMX.FTZ R0, R9, R0, !PT ;  /* 0x0000000009007209 */ /* 0x000fe80007810000 */
[----:B------:R-:W-:Y:S02]  /*a7a0*/  FMNMX.FTZ R0, R8, R0, !PT ;  /* 0x0000000008007209 */ /* 0x000fe40007810000 */
[----:B--2---:R-:W-:Y:S02]  /*a7b0*/  FSEL R7, R4, -INF , !P0 ;  /* 0xff80000004077808 */ /* 0x004fe40004000000 */
[----:B------:R-:W-:Y:S02]  /*a7c0*/  FMNMX.FTZ R4, R19, R2, !PT ;  /* 0x0000000213047209 */ /* 0x000fe40007810000 */
[----:B------:R-:W-:Y:S01]  /*a7d0*/  FMNMX.FTZ R5, R7, R0, !PT ;  /* 0x0000000007057209 */ /* 0x000fe20007810000 */
[----:B------:R-:W-:-:S05]  /*a7e0*/  BRA.DIV ~URZ, `(.L_x_526) ;  /* 0x000104227f007947 */ /* 0x000fca000b800000 */
[----:B------:R1:W2:Y:S02]  /*a7f0*/  SHFL.BFLY PT, R0, R4, 0x2, 0x1f ;  /* 0x0c401f0004007f89 */ /* 0x0002a400000e0000 */
.L_x_653:
[----:B-12---:R-:W-:Y:S01]  /*a800*/  FMNMX.FTZ R4, R4, R0, !PT ;  /* 0x0000000004047209 */ /* 0x006fe20007810000 */
[----:B------:R-:W-:-:S05]  /*a810*/  BRA.DIV ~URZ, `(.L_x_527) ;  /* 0x000104327f007947 */ /* 0x000fca000b800000 */
[----:B------:R-:W1:Y:S02]  /*a820*/  SHFL.BFLY PT, R0, R4, 0x1, 0x1f ;  /* 0x0c201f0004007f89 */ /* 0x000e6400000e0000 */
[----:B-1----:R-:W-:Y:S02]  /*a830*/  FMNMX.FTZ R133, R4, R0, !PT ;  /* 0x0000000004857209 */ /* 0x002fe40007810000 */
[----:B------:R-:W1:Y:S02]  /*a840*/  SHFL.BFLY PT, R0, R5, 0x2, 0x1f ;  /* 0x0c401f0005007f89 */ /* 0x000e6400000e0000 */
[----:B-1----:R-:W-:Y:S05]  /*a850*/  FMNMX.FTZ R4, R5, R0, !PT ;  /* 0x0000000005047209 */ /* 0x002fea0007810000 */
[----:B------:R1:W2:Y:S02]  /*a860*/  SHFL.BFLY PT, R0, R4, 0x1, 0x1f ;  /* 0x0c201f0004007f89 */ /* 0x0002a400000e0000 */
.L_x_654:
[----:B------:R-:W3:Y:S01]  /*a870*/  LDL.LU R172, [R1+0x60] ;  /* 0x0000600001ac7983 */ /* 0x000ee20000300800 */
[C---:B------:R-:W-:Y:S01]  /*a880*/  FSETP.NEU.FTZ.AND P0, PT, R133.reuse, -INF , PT ;  /* 0xff8000008500780b */ /* 0x040fe20003f1d000 */
[C---:B------:R-:W-:Y:S01]  /*a890*/  FMUL.FTZ R2, R133.reuse, c[0x0][0x2d0] ;  /* 0x0000b40085027a20 */ /* 0x040fe20000410000 */
[----:B--2---:R-:W-:Y:S01]  /*a8a0*/  FMNMX.FTZ R3, R0, R4, !PT ;  /* 0x0000000400037209 */ /* 0x004fe20007810000 */
[----:B------:R-:W-:Y:S01]  /*a8b0*/  WARPSYNC 0xffffffff ;  /* 0xffffffff00007948 */ /* 0x000fe20003800000 */
[----:B------:R-:W-:Y:S02]  /*a8c0*/  FSEL R0, R133, RZ, P0 ;  /* 0x000000ff85007208 */ /* 0x000fe40000000000 */
[----:B------:R-:W-:Y:S02]  /*a8d0*/  FSEL R2, R2, RZ, P0 ;  /* 0x000000ff02027208 */ /* 0x000fe40000000000 */
[----:B------:R-:W-:Y:S01]  /*a8e0*/  FSETP.NEU.FTZ.AND P0, PT, R3, -INF , PT ;  /* 0xff8000000300780b */ /* 0x000fe20003f1d000 */
[----:B------:R-:W-:Y:S02]  /*a8f0*/  FADD.FTZ R0, -R0, R134 ;  /* 0x0000008600007221 */ /* 0x000fe40000010100 */
[--C-:B------:R-:W-:Y:S02]  /*a900*/  FFMA.FTZ R178, R24, c[0x0][0x2d0], -R2.reuse ;  /* 0x0000b40018b27a23 */ /* 0x100fe40000010802 */
[----:B------:R-:W-:Y:S02]  /*a910*/  FMUL.FTZ R0, R0, c[0x0][0x2d0] ;  /* 0x0000b40000007a20 */ /* 0x000fe40000410000 */
[--C-:B-1----:R-:W-:Y:S02]  /*a920*/  FFMA.FTZ R4, R18, c[0x0][0x2d0], -R2.reuse ;  /* 0x0000b40012047a23 */ /* 0x102fe40000010802 */
        /* <DEDUP_REMOVED lines=8> */
[--C-:B------:R-:W-:Y:S02]  /*a9b0*/  FFMA.FTZ R171, R20, c[0x0][0x2d0], -R2.reuse ;  /* 0x0000b40014ab7a23 */ /* 0x100fe40000010802 */
[--C-:B------:R-:W-:Y:S02]  /*a9c0*/  FFMA.FTZ R18, R132, c[0x0][0x2d0], -R2.reuse ;  /* 0x0000b40084127a23 */ /* 0x100fe40000010802 */
[--C-:B------:R-:W-:Y:S02]  /*a9d0*/  FFMA.FTZ R27, R27, c[0x0][0x2d0], -R2.reuse ;  /* 0x0000b4001b1b7a23 */ /* 0x100fe40000010802 */
[----:B------:R-:W-:Y:S03]  /*a9e0*/  FFMA.FTZ R177, R23, c[0x0][0x2d0], -R2 ;  /* 0x0000b40017b17a23 */ /* 0x000fe60000010802 */
[----:B------:R-:W1:Y:S10]  /*a9f0*/  MUFU.EX2 R4, R5 ;  /* 0x0000000500047308 */ /* 0x000e740000000800 */
[----:B------:R2:W-:Y:S01]  /*aa00*/  MUFU.EX2 R20, R18 ;  /* 0x0000001200147308 */ /* 0x0005e20000000800 */
[----:B---3--:R-:W-:Y:S01]  /*aa10*/  FFMA.FTZ R2, R0, R172, R19 ;  /* 0x000000ac00027223 */ /* 0x008fe20000010013 */
[----:B-1----:R-:W-:Y:S01]  /*aa20*/  F2FP.PACK_AB R168, R4, R19 ;  /* 0x0000001304a8723e */ /* 0x002fe200000000ff */
[----:B------:R-:W-:Y:S07]  /*aa30*/  FMUL.FTZ R24, R0, R136 ;  /* 0x0000008800187220 */ /* 0x000fee0000410000 */
[----:B------:R1:W3:Y:S01]  /*aa40*/  MUFU.EX2 R19, R27 ;  /* 0x0000001b00137308 */ /* 0x0002e20000000800 */
[----:B------:R-:W4:Y:S01]  /*aa50*/  LDL.LU R136, [R1+0x5c] ;  /* 0x00005c0001887983 */ /* 0x000f220000300800 */
[----:B------:R-:W-:Y:S01]  /*aa60*/  FADD.FTZ R5, R4, R2 ;  /* 0x0000000204057221 */ /* 0x000fe20000010000 */
[C---:B------:R-:W-:Y:S01]  /*aa70*/  FSEL R2, R3.reuse, RZ, P0 ;  /* 0x000000ff03027208 */ /* 0x040fe20000000000 */
[----:B------:R-:W-:Y:S02]  /*aa80*/  FMUL.FTZ R4, R3, c[0x0][0x2d0] ;  /* 0x0000b40003047a20 */ /* 0x000fe40000410000 */
[----:B------:R-:W-:Y:S02]  /*aa90*/  FMUL.FTZ R25, R0, R137 ;  /* 0x0000008900197220 */ /* 0x000fe40000410000 */
[----:B------:R-:W-:Y:S01]  /*aaa0*/  FADD.FTZ R2, -R2, R135 ;  /* 0x0000008702027221 */ /* 0x000fe20000010100 */
[----:B------:R-:W-:Y:S01]  /*aab0*/  FSEL R4, R4, RZ, P0 ;  /* 0x000000ff04047208 */ /* 0x000fe20000000000 */
[----:B------:R-:W-:Y:S01]  /*aac0*/  FMUL.FTZ R21, R0, R141 ;  /* 0x0000008d00157220 */ /* 0x000fe20000410000 */
[----:B------:R-:W-:Y:S01]  /*aad0*/  MOV R141, R26 ;  /* 0x0000001a008d7202 */ /* 0x000fe20000000f00 */
[----:B------:R-:W-:Y:S02]  /*aae0*/  FMUL.FTZ R2, R2, c[0x0][0x2d0] ;  /* 0x0000b40002027a20 */ /* 0x000fe40000410000 */
[--C-:B------:R-:W-:Y:S02]  /*aaf0*/  FFMA.FTZ R7, R7, c[0x0][0x2d0], -R4.reuse ;  /* 0x0000b40007077a23 */ /* 0x100fe40000010804 */
[--C-:B--2---:R-:W-:Y:S02]  /*ab00*/  FFMA.FTZ R18, R17, c[0x0][0x2d0], -R4.reuse ;  /* 0x0000b40011127a23 */ /* 0x104fe40000010804 */
[----:B------:R-:W2:Y:S01]  /*ab10*/  MUFU.EX2 R2, R2 ;  /* 0x0000000200027308 */ /* 0x000ea20000000800 */
[--C-:B------:R-:W-:Y:S02]  /*ab20*/  FFMA.FTZ R172, R13, c[0x0][0x2d0], -R4.reuse ;  /* 0x0000b4000dac7a23 */ /* 0x100fe40000010804 */
[--C-:B------:R-:W-:Y:S02]  /*ab30*/  FFMA.FTZ R175, R12, c[0x0][0x2d0], -R4.reuse ;  /* 0x0000b4000caf7a23 */ /* 0x100fe40000010804 */
[--C-:B------:R-:W-:Y:S02]  /*ab40*/  FFMA.FTZ R23, R9, c[0x0][0x2d0], -R4.reuse ;  /* 0x0000b40009177a23 */ /* 0x100fe40000010804 */
[--C-:B-1----:R-:W-:Y:S02]  /*ab50*/  FFMA.FTZ R27, R8, c[0x0][0x2d0], -R4.reuse ;  /* 0x0000b400081b7a23 */ /* 0x102fe40000010804 */
[--C-:B------:R-:W-:Y:S02]  /*ab60*/  FFMA.FTZ R6, R6, c[0x0][0x2d0], -R4.reuse ;  /* 0x0000b40006067a23 */ /* 0x100fe40000010804 */
[--C-:B------:R-:W-:Y:S02]  /*ab70*/  FFMA.FTZ R132, R16, c[0x0][0x2d0], -R4.reuse ;  /* 0x0000b40010847a23 */ /* 0x100fe40000010804 */
[--C-:B------:R-:W-:Y:S01]  /*ab80*/  FFMA.FTZ R134, R15, c[0x0][0x2d0], -R4.reuse ;  /* 0x0000b4000f867a23 */ /* 0x100fe20000010804 */
[----:B------:R1:W-:Y:S01]  /*ab90*/  MUFU.EX2 R135, R6 ;  /* 0x0000000600877308 */ /* 0x0003e20000000800 */
[--C-:B------:R-:W-:Y:S01]  /*aba0*/  FFMA.FTZ R174, R14, c[0x0][0x2d0], -R4.reuse ;  /* 0x0000b4000eae7a23 */ /* 0x100fe20000010804 */
[----:B------:R-:W-:Y:S01]  /*abb0*/  MOV R15, R170 ;  /* 0x000000aa000f7202 */ /* 0x000fe20000000f00 */
[--C-:B------:R-:W-:Y:S01]  /*abc0*/  FFMA.FTZ R176, R11, c[0x0][0x2d0], -R4.reuse ;  /* 0x0000b4000bb07a23 */ /* 0x100fe20000010804 */
[C---:B---3--:R-:W-:Y:S01]  /*abd0*/  F2FP.PACK_AB R170, R19.reuse, R20 ;  /* 0x0000001413aa723e */ /* 0x048fe200000000ff */
[----:B------:R-:W-:Y:S02]  /*abe0*/  FFMA.FTZ R10, R10, c[0x0][0x2d0], -R4 ;  /* 0x0000b4000a0a7a23 */ /* 0x000fe40000010804 */
[----:B------:R-:W-:Y:S02]  /*abf0*/  FADD.FTZ R4, R20, R5 ;  /* 0x0000000514047221 */ /* 0x000fe40000010000 */
[----:B------:R-:W-:Y:S01]  /*ac00*/  FMUL.FTZ R5, R0, R157 ;  /* 0x0000009d00057220 */ /* 0x000fe20000410000 */
[----:B------:R-:W-:Y:S01]  /*ac10*/  MOV R157, R7 ;  /* 0x00000007009d7202 */ /* 0x000fe20000000f00 */
[C---:B--2---:R-:W-:Y:S01]  /*ac20*/  FMUL.FTZ R7, R2.reuse, R159 ;  /* 0x0000009f02077220 */ /* 0x044fe20000410000 */
[----:B------:R-:W-:Y:S01]  /*ac30*/  MUFU.EX2 R176, R176 ;  /* 0x000000b000b07308 */ /* 0x000fe20000000800 */
[----:B------:R-:W2:Y:S01]  /*ac40*/  LDL R159, [R1] ;  /* 0x00000000019f7983 */ /* 0x000ea20000100800 */
[----:B------:R-:W-:Y:S02]  /*ac50*/  FMUL.FTZ R26, R2, R138 ;  /* 0x0000008a021a7220 */ /* 0x000fe40000410000 */
[----:B------:R-:W-:Y:S01]  /*ac60*/  FMUL.FTZ R8, R0, R152 ;  /* 0x0000009800087220 */ /* 0x000fe20000410000 */
[----:B------:R-:W-:Y:S01]  /*ac70*/  MOV R152, R27 ;  /* 0x0000001b00987202 */ /* 0x000fe20000000f00 */
[----:B------:R-:W-:Y:S02]  /*ac80*/  FMUL.FTZ R27, R2, R139 ;  /* 0x0000008b021b7220 */ /* 0x000fe40000410000 */
[C---:B------:R-:W-:Y:S02]  /*ac90*/  FMUL.FTZ R12, R0.reuse, R148 ;  /* 0x00000094000c7220 */ /* 0x040fe40000410000 */
[----:B------:R-:W-:Y:S02]  /*aca0*/  FADD.FTZ R173, R19, R4 ;  /* 0x0000000413ad7221 */ /* 0x000fe40000010000 */
[C---:B------:R-:W-:Y:S02]  /*acb0*/  FMUL.FTZ R4, R0.reuse, R156 ;  /* 0x0000009c00047220 */ /* 0x040fe40000410000 */
[----:B------:R-:W-:Y:S01]  /*acc0*/  FMUL.FTZ R13, R0, R149 ;  /* 0x00000095000d7220 */ /* 0x000fe20000410000 */
[----:B------:R-:W3:Y:S01]  /*acd0*/  MUFU.EX2 R156, R18 ;  /* 0x00000012009c7308 */ /* 0x000ee20000000800 */
[----:B------:R-:W-:Y:S02]  /*ace0*/  FMUL.FTZ R14, R2, R150 ;  /* 0x00000096020e7220 */ /* 0x000fe40000410000 */
[C---:B------:R-:W-:Y:S01]  /*acf0*/  FMUL.FTZ R17, R0.reuse, R145 ;  /* 0x0000009100117220 */ /* 0x040fe20000410000 */
[----:B------:R-:W-:Y:S01]  /*ad00*/  MOV R145, R169 ;  /* 0x000000a900917202 */ /* 0x000fe20000000f00 */
[----:B------:R-:W-:Y:S01]  /*ad10*/  FMUL.FTZ R20, R0, R140 ;  /* 0x0000008c00147220 */ /* 0x000fe20000410000 */
[----:B------:R-:W-:Y:S01]  /*ad20*/  MOV R140, R171 ;  /* 0x000000ab008c7202 */ /* 0x000fe20000000f00 */
[----:B-1----:R-:W-:Y:S01]  /*ad30*/  FMUL.FTZ R6, R2, R158 ;  /* 0x0000009e02067220 */ /* 0x002fe20000410000 */
[----:B------:R-:W-:Y:S01]  /*ad40*/  MOV R158, R15 ;  /* 0x0000000f009e7202 */ /* 0x000fe20000000f00 */
[C---:B------:R-:W-:Y:S01]  /*ad50*/  FMUL.FTZ R9, R0.reuse, R153 ;  /* 0x0000009900097220 */ /* 0x040fe20000410000 */
[----:B------:R-:W-:Y:S01]  /*ad60*/  MUFU.EX2 R149, R132 ;  /* 0x0000008400957308 */ /* 0x000fe20000000800 */
[C---:B------:R-:W-:Y:S01]  /*ad70*/  FMUL.FTZ R16, R0.reuse, R144 ;  /* 0x0000009000107220 */ /* 0x040fe20000410000 */
[----:B------:R-:W-:Y:S01]  /*ad80*/  MOV R153, R23 ;  /* 0x0000001700997202 */ /* 0x000fe20000000f00 */
[C---:B------:R-:W-:Y:S01]  /*ad90*/  FMUL.FTZ R28, R0.reuse, R28 ;  /* 0x0000001c001c7220 */ /* 0x040fe20000410000 */
[----:B------:R-:W-:Y:S01]  /*ada0*/  MOV R144, R22 ;  /* 0x0000001600907202 */ /* 0x000fe20000000f00 */
[C---:B------:R-:W-:Y:S02]  /*adb0*/  FMUL.FTZ R29, R0.reuse, R29 ;  /* 0x0000001d001d7220 */ /* 0x040fe40000410000 */
[C---:B------:R-:W-:Y:S02]  /*adc0*/  FMUL.FTZ R32, R0.reuse, R32 ;  /* 0x0000002000207220 */ /* 0x040fe40000410000 */
[C---:B------:R-:W-:Y:S01]  /*add0*/  FMUL.FTZ R33, R0.reuse, R33 ;  /* 0x0000002100217220 */ /* 0x040fe20000410000 */
[----:B------:R-:W1:Y:S01]  /*ade0*/  MUFU.EX2 R150, R134 ;  /* 0x0000008600967308 */ /* 0x000e620000000800 */
[C---:B------:R-:W-:Y:S02]  /*adf0*/  FMUL.FTZ R36, R0.reuse, R36 ;  /* 0x0000002400247220 */ /* 0x040fe40000410000 */
[----:B------:R-:W-:Y:S01]  /*ae00*/  FMUL.FTZ R37, R0, R37 ;  /* 0x0000002500257220 */ /* 0x000fe20000410000 */
[----:B---3--:R-:W-:Y:S01]  /*ae10*/  F2FP.PACK_AB R169, R156, R135 ;  /* 0x000000879ca9723e */ /* 0x008fe200000000ff */
[C---:B------:R-:W-:Y:S02]  /*ae20*/  FMUL.FTZ R40, R0.reuse, R40 ;  /* 0x0000002800287220 */ /* 0x040fe40000410000 */
[C---:B------:R-:W-:Y:S02]  /*ae30*/  FMUL.FTZ R41, R0.reuse, R41 ;  /* 0x0000002900297220 */ /* 0x040fe40000410000 */
[C---:B------:R-:W-:Y:S01]  /*ae40*/  FMUL.FTZ R44, R0.reuse, R44 ;  /* 0x0000002c002c7220 */ /* 0x040fe20000410000 */
[----:B------:R3:W5:Y:S01]  /*ae50*/  MUFU.EX2 R132, R158 ;  /* 0x0000009e00847308 */ /* 0x0007620000000800 */
[C---:B------:R-:W-:Y:S02]  /*ae60*/  FMUL.FTZ R45, R0.reuse, R45 ;  /* 0x0000002d002d7220 */ /* 0x040fe40000410000 */
[C---:B------:R-:W-:Y:S02]  /*ae70*/  FMUL.FTZ R48, R0.reuse, R48 ;  /* 0x0000003000307220 */ /* 0x040fe40000410000 */
[C---:B------:R-:W-:Y:S02]  /*ae80*/  FMUL.FTZ R49, R0.reuse, R49 ;  /* 0x0000003100317220 */ /* 0x040fe40000410000 */
[C---:B------:R-:W-:Y:S02]  /*ae90*/  FMUL.FTZ R52, R0.reuse, R52 ;  /* 0x0000003400347220 */ /* 0x040fe40000410000 */
[C---:B------:R-:W-:Y:S01]  /*aea0*/  FMUL.FTZ R53, R0.reuse, R53 ;  /* 0x0000003500357220 */ /* 0x040fe20000410000 */
[----:B------:R-:W-:Y:S01]  /*aeb0*/  MUFU.EX2 R134, R177 ;  /* 0x000000b100867308 */ /* 0x000fe20000000800 */
[C---:B------:R-:W-:Y:S02]  /*aec0*/  FMUL.FTZ R56, R0.reuse, R56 ;  /* 0x0000003800387220 */ /* 0x040fe40000410000 */
[----:B------:R-:W-:Y:S01]  /*aed0*/  FMUL.FTZ R57, R0, R57 ;  /* 0x0000003900397220 */ /* 0x000fe20000410000 */
[----:B-1----:R-:W-:Y:S01]  /*aee0*/  F2FP.PACK_AB R171, R150, R149 ;  /* 0x0000009596ab723e */ /* 0x002fe200000000ff */
        /* <DEDUP_REMOVED lines=34> */
[----:B------:R-:W-:Y:S01]  /*b110*/  FMUL.FTZ R11, R2, R155 ;  /* 0x0000009b020b7220 */ /* 0x000fe20000410000 */
[----:B------:R-:W-:Y:S01]  /*b120*/  MOV R155, R145 ;  /* 0x00000091009b7202 */ /* 0x000fe20000000f00 */
[C---:B------:R-:W-:Y:S02]  /*b130*/  FMUL.FTZ R124, R0.reuse, R124 ;  /* 0x0000007c007c7220 */ /* 0x040fe40000410000 */
[C---:B------:R-:W-:Y:S02]  /*b140*/  FMUL.FTZ R125, R0.reuse, R125 ;  /* 0x0000007d007d7220 */ /* 0x040fe40000410000 */
[C---:B------:R-:W-:Y:S02]  /*b150*/  FMUL.FTZ R128, R0.reuse, R128 ;  /* 0x0000008000807220 */ /* 0x040fe40000410000 */
[----:B------:R-:W-:Y:S01]  /*b160*/  FMUL.FTZ R129, R0, R129 ;  /* 0x0000008100817220 */ /* 0x000fe20000410000 */
[----:B------:R-:W-:Y:S01]  /*b170*/  MOV R0, R10 ;  /* 0x0000000a00007202 */ /* 0x000fe20000000f00 */
[C---:B------:R-:W-:Y:S01]  /*b180*/  FMUL.FTZ R10, R2.reuse, R154 ;  /* 0x0000009a020a7220 */ /* 0x040fe20000410000 */
[----:B------:R-:W-:Y:S01]  /*b190*/  MOV R154, R140 ;  /* 0x0000008c009a7202 */ /* 0x000fe20000000f00 */
[C---:B------:R-:W-:Y:S01]  /*b1a0*/  FMUL.FTZ R15, R2.reuse, R151 ;  /* 0x00000097020f7220 */ /* 0x040fe20000410000 */
[----:B------:R-:W-:Y:S01]  /*b1b0*/  MOV R151, R144 ;  /* 0x0000009000977202 */ /* 0x000fe20000000f00 */
[C---:B------:R-:W-:Y:S01]  /*b1c0*/  FMUL.FTZ R18, R2.reuse, R146 ;  /* 0x0000009202127220 */ /* 0x040fe20000410000 */
[----:B---3--:R-:W-:Y:S01]  /*b1d0*/  MOV R158, R0 ;  /* 0x00000000009e7202 */ /* 0x008fe20000000f00 */
[C---:B------:R-:W-:Y:S02]  /*b1e0*/  FMUL.FTZ R19, R2.reuse, R147 ;  /* 0x0000009302137220 */ /* 0x040fe40000410000 */
[C---:B------:R-:W-:Y:S01]  /*b1f0*/  FMUL.FTZ R22, R2.reuse, R142 ;  /* 0x0000008e02167220 */ /* 0x040fe20000410000 */
[----:B------:R-:W-:Y:S01]  /*b200*/  LDSM.16.MT88.4 R144, [R241+0x800] ;  /* 0x00080000f190783b */ /* 0x000fe20000004200 */
        /* <DEDUP_REMOVED lines=49> */
[----:B-----5:R-:W-:Y:S02]  /*b520*/  FADD.FTZ R0, R132, R173 ;  /* 0x000000ad84007221 */ /* 0x020fe40000010000 */
[----:B------:R-:W-:Y:S01]  /*b530*/  MUFU.EX2 R173, R157 ;  /* 0x0000009d00ad7308 */ /* 0x000fe20000000800 */
[C---:B------:R-:W-:Y:S02]  /*b540*/  FMUL.FTZ R126, R2.reuse, R126 ;  /* 0x0000007e027e7220 */ /* 0x040fe40000410000 */
[C---:B------:R-:W-:Y:S02]  /*b550*/  FMUL.FTZ R127, R2.reuse, R127 ;  /* 0x0000007f027f7220 */ /* 0x040fe40000410000 */
[C---:B------:R-:W-:Y:S02]  /*b560*/  FMUL.FTZ R130, R2.reuse, R130 ;  /* 0x0000008202827220 */ /* 0x040fe40000410000 */
[C---:B------:R-:W-:Y:S02]  /*b570*/  FMUL.FTZ R131, R2.reuse, R131 ;  /* 0x0000008302837220 */ /* 0x040fe40000410000 */
[----:B----4-:R-:W-:Y:S02]  /*b580*/  FFMA.FTZ R148, R2, R136, R135 ;  /* 0x0000008802947223 */ /* 0x010fe40000010087 */
[----:B------:R-:W1:Y:S01]  /*b590*/  LDSM.16.MT88.4 R136, [R239] ;  /* 0x00000000ef88783b */ /* 0x000e620000004200 */
[----:B------:R-:W3:Y:S10]  /*b5a0*/  MUFU.EX2 R2, R179 ;  /* 0x000000b300027308 */ /* 0x000ef40000000800 */
[----:B------:R-:W4:Y:S10]  /*b5b0*/  MUFU.EX2 R135, R178 ;  /* 0x000000b200877308 */ /* 0x000f340000000800 */
[----:B------:R-:W-:Y:S01]  /*b5c0*/  MUFU.EX2 R179, R174 ;  /* 0x000000ae00b37308 */ /* 0x000fe20000000800 */
[----:B---3--:R-:W-:Y:S09]  /*b5d0*/  FADD.FTZ R0, R2, R0 ;  /* 0x0000000002007221 */ /* 0x008ff20000010000 */
[----:B------:R-:W3:Y:S01]  /*b5e0*/  MUFU.EX2 R178, R172 ;  /* 0x000000ac00b27308 */ /* 0x000ee20000000800 */
[----:B----4-:R-:W-:Y:S04]  /*b5f0*/  FADD.FTZ R0, R135, R0 ;  /* 0x0000000087007221 */ /* 0x010fe80000010000 */
[----:B------:R-:W-:Y:S01]  /*b600*/  FADD.FTZ R0, R134, R0 ;  /* 0x0000000086007221 */ /* 0x000fe20000010000 */
[C---:B-1----:R-:W-:Y:S04]  /*b610*/  HMMA.16816.F32 R4, R168.reuse, R136, R4 ;  /* 0x00000088a804723c */ /* 0x042fe80000001804 */
[----:B------:R-:W-:Y:S04]  /*b620*/  MUFU.EX2 R172, R152 ;  /* 0x0000009800ac7308 */ /* 0x000fe80000000800 */
[C---:B------:R-:W-:Y:S01]  /*b630*/  HMMA.16816.F32 R8, R168.reuse, R138, R8 ;  /* 0x0000008aa808723c */ /* 0x040fe20000001808 */
[----:B------:R-:W1:Y:S05]  /*b640*/  LDSM.16.MT88.4 R136, [R241] ;  /* 0x00000000f188783b */ /* 0x000e6a0000004200 */
[----:B------:R-:W4:Y:S02]  /*b650*/  MUFU.EX2 R174, R158 ;  /* 0x0000009e00ae7308 */ /* 0x000f240000000800 */
[C---:B-1----:R-:W-:Y:S08]  /*b660*/  HMMA.16816.F32 R12, R168.reuse, R136, R12 ;  /* 0x00000088a80c723c */ /* 0x042ff0000000180c */
[C---:B------:R-:W-:Y:S01]  /*b670*/  HMMA.16816.F32 R16, R168.reuse, R138, R16 ;  /* 0x0000008aa810723c */ /* 0x040fe20000001810 */
[----:B------:R-:W1:Y:S07]  /*b680*/  LDSM.16.MT88.4 R136, [R240] ;  /* 0x00000000f088783b */ /* 0x000e6e0000004200 */
[C---:B-1----:R-:W-:Y:S08]  /*b690*/  HMMA.16816.F32 R20, R168.reuse, R136, R20 ;  /* 0x00000088a814723c */ /* 0x042ff00000001814 */
[C---:B------:R-:W-:Y:S01]  /*b6a0*/  HMMA.16816.F32 R24, R168.reuse, R138, R24 ;  /* 0x0000008aa818723c */ /* 0x040fe20000001818 */
[----:B--2---:R1:W2:Y:S03]  /*b6b0*/  LDSM.16.MT88.4 R136, [R159] ;  /* 0x000000009f88783b */ /* 0x0042a60000004200 */
[----:B-1----:R-:W-:Y:S05]  /*b6c0*/  MOV R159, R141 ;  /* 0x0000008d009f7202 */ /* 0x002fea0000000f00 */
[----:B------:R-:W-:Y:S01]  /*b6d0*/  LDSM.16.MT88.4 R140, [R239+0x800] ;  /* 0x00080000ef8c783b */ /* 0x000fe20000004200 */
[C---:B--2---:R-:W-:Y:S08]  /*b6e0*/  HMMA.16816.F32 R28, R168.reuse, R136, R28 ;  /* 0x00000088a81c723c */ /* 0x044ff0000000181c */
        /* <DEDUP_REMOVED lines=39> */
[----:B---3--:R-:W-:Y:S03]  /*b960*/  F2FP.PACK_AB R137, R178, R179 ;  /* 0x000000b3b289723e */ /* 0x008fe600000000ff */
[----:B------:R-:W-:Y:S02]  /*b970*/  F2FP.PACK_AB R138, R134, R135 ;  /* 0x00000087868a723e */ /* 0x000fe400000000ff */
[----:B------:R-:W-:Y:S02]  /*b980*/  F2FP.PACK_AB R139, R176, R177 ;  /* 0x000000b1b08b723e */ /* 0x000fe400000000ff */
[----:B------:R-:W2:Y:S01]  /*b990*/  MUFU.EX2 R2, R155 ;  /* 0x0000009b00027308 */ /* 0x000ea20000000800 */
[----:B----4-:R-:W-:Y:S02]  /*b9a0*/  F2FP.PACK_AB R169, R175, R174 ;  /* 0x000000aeafa9723e */ /* 0x010fe400000000ff */
[----:B------:R-:W-:Y:S02]  /*b9b0*/  F2FP.PACK_AB R171, R173, R172 ;  /* 0x000000acadab723e */ /* 0x000fe400000000ff */
[C---:B------:R-:W-:Y:S05]  /*b9c0*/  HMMA.16816.F32 R4, R136.reuse, R140, R4 ;  /* 0x0000008c8804723c */ /* 0x040fea0000001804 */
[----:B------:R-:W3:Y:S03]  /*b9d0*/  MUFU.EX2 R135, R154 ;  /* 0x0000009a00877308 */ /* 0x000ee60000000800 */
[C---:B------:R-:W-:Y:S01]  /*b9e0*/  HMMA.16816.F32 R8, R136.reuse, R142, R8 ;  /* 0x0000008e8808723c */ /* 0x040fe20000001808 */
[----:B------:R-:W4:Y:S03]  /*b9f0*/  LDSM.16.MT88.4 R140, [R240+0x800] ;  /* 0x00080000f08c783b */ /* 0x000f260000004200 */
[----:B-1----:R-:W-:Y:S03]  /*ba00*/  FADD.FTZ R0, R132, R0 ;  /* 0x0000000084007221 */ /* 0x002fe60000010000 */
[----:B------:R-:W1:Y:S01]  /*ba10*/  MUFU.EX2 R134, R159 ;  /* 0x0000009f00867308 */ /* 0x000e620000000800 */
[C---:B------:R-:W-:Y:S04]  /*ba20*/  HMMA.16816.F32 R12, R136.reuse, R144, R12 ;  /* 0x00000090880c723c */ /* 0x040fe8000000180c */
[C---:B--2---:R-:W-:Y:S01]  /*ba30*/  F2FP.PACK_AB R168, R2.reuse, R132 ;  /* 0x0000008402a8723e */ /* 0x044fe200000000ff */
[----:B------:R-:W-:Y:S01]  /*ba40*/  FADD.FTZ R0, R2, R0 ;  /* 0x0000000002007221 */ /* 0x000fe20000010000 */
[----:B------:R-:W2:Y:S01]  /*ba50*/  LDL.LU R132, [R1+0x3c] ;  /* 0x00003c0001847983 */ /* 0x000ea20000300800 */
[----:B------:R-:W-:Y:S01]  /*ba60*/  FADD.FTZ R2, R156, R148 ;  /* 0x000000949c027221 */ /* 0x000fe20000010000 */
[C---:B------:R-:W-:Y:S02]  /*ba70*/  HMMA.16816.F32 R16, R136.reuse, R146, R16 ;  /* 0x000000928810723c */ /* 0x040fe40000001810 */
[----:B------:R-:W5:Y:S02]  /*ba80*/  LDSM.16.MT88.4 R144, [R242+0x800] ;  /* 0x00080000f290783b */ /* 0x000f640000004200 */
[----:B---3--:R-:W-:Y:S06]  /*ba90*/  FADD.FTZ R0, R135, R0 ;  /* 0x0000000087007221 */ /* 0x008fec0000010000 */
[----:B------:R-:W-:Y:S02]  /*baa0*/  LDSM.16.MT88.4 R152, [R239+0x1000] ;  /* 0x00100000ef98783b */ /* 0x000fe40000004200 */
[C---:B-1----:R-:W-:Y:S01]  /*bab0*/  FADD.FTZ R0, R134.reuse, R0 ;  /* 0x0000000086007221 */ /* 0x042fe20000010000 */
[----:B------:R-:W-:Y:S02]  /*bac0*/  F2FP.PACK_AB R170, R134, R135 ;  /* 0x0000008786aa723e */ /* 0x000fe400000000ff */
[----:B------:R-:W-:Y:S03]  /*bad0*/  MOV R135, R150 ;  /* 0x0000009600877202 */ /* 0x000fe60000000f00 */
[----:B------:R1:W-:Y:S04]  /*bae0*/  STL [R1+0x60], R0 ;  /* 0x0000600001007387 */ /* 0x0003e80000100800 */
[----:B------:R-:W3:Y:S01]  /*baf0*/  LDL R134, [R1+0x80] ;  /* 0x0000800001867983 */ /* 0x000ee20000100800 */
[C---:B----4-:R-:W-:Y:S08]  /*bb00*/  HMMA.16816.F32 R20, R136.reuse, R140, R20 ;  /* 0x0000008c8814723c */ /* 0x050ff00000001814 */
[C---:B------:R-:W-:Y:S01]  /*bb10*/  HMMA.16816.F32 R24, R136.reuse, R142, R24 ;  /* 0x0000008e8818723c */ /* 0x040fe20000001818 */
[----:B------:R-:W4:Y:S07]  /*bb20*/  LDSM.16.MT88.4 R140, [R239+0x2000] ;  /* 0x00200000ef8c783b */ /* 0x000f2e0000004200 */
[C---:B-----5:R-:W-:Y:S04]  /*bb30*/  HMMA.16816.F32 R28, R136.reuse, R144, R28 ;  /* 0x00000090881c723c */ /* 0x060fe8000000181c */
[----:B-1----:R-:W-:Y:S04]  /*bb40*/  FADD.FTZ R0, R149, R2 ;  /* 0x0000000295007221 */ /* 0x002fe80000010000 */
[----:B------:R-:W-:Y:S01]  /*bb50*/  FADD.FTZ R0, R135, R0 ;  /* 0x0000000087007221 */ /* 0x000fe20000010000 */
[C---:B------:R-:W-:Y:S01]  /*bb60*/  HMMA.16816.F32 R32, R136.reuse, R146, R32 ;  /* 0x000000928820723c */ /* 0x040fe20000001820 */
[----:B------:R-:W1:Y:S02]  /*bb70*/  LDSM.16.MT88.4 R144, [R241+0x2000] ;  /* 0x00200000f190783b */ /* 0x000e640000004200 */
[----:B------:R-:W-:Y:S01]  /*bb80*/  FADD.FTZ R0, R179, R0 ;  /* 0x00000000b3007221 */ /* 0x000fe20000010000 */
[-C--:B------:R-:W-:Y:S03]  /*bb90*/  MOV R135, R3.reuse ;  /* 0x0000000300877202 */ /* 0x080fe60000000f00 */
[----:B------:R-:W-:Y:S05]  /*bba0*/  FADD.FTZ R0, R178, R0 ;  /* 0x00000000b2007221 */ /* 0x000fea0000010000 */
[----:B------:R-:W-:Y:S04]  /*bbb0*/  FADD.FTZ R0, R177, R0 ;  /* 0x00000000b1007221 */ /* 0x000fe80000010000 */
[----:B------:R-:W-:Y:S04]  /*bbc0*/  FADD.FTZ R0, R176, R0 ;  /* 0x00000000b0007221 */ /* 0x000fe80000010000 */
[----:B------:R-:W-:Y:S01]  /*bbd0*/  FADD.FTZ R0, R174, R0 ;  /* 0x00000000ae007221 */ /* 0x000fe20000010000 */
[C---:B----4-:R-:W-:Y:S03]  /*bbe0*/  HMMA.16816.F32 R36, R136.reuse, R140, R36 ;  /* 0x0000008c8824723c */ /* 0x050fe60000001824 */
[----:B------:R-:W-:Y:S04]  /*bbf0*/  FADD.FTZ R0, R175, R0 ;  /* 0x00000000af007221 */ /* 0x000fe80000010000 */
[----:B------:R-:W-:Y:S01]  /*bc00*/  FADD.FTZ R0, R172, R0 ;  /* 0x00000000ac007221 */ /* 0x000fe20000010000 */
[C---:B------:R-:W-:Y:S01]  /*bc10*/  HMMA.16816.F32 R40, R136.reuse, R142, R40 ;  /* 0x0000008e8828723c */ /* 0x040fe20000001828 */
[----:B------:R-:W4:Y:S03]  /*bc20*/  LDSM.16.MT88.4 R140, [R240+0x2000] ;  /* 0x00200000f08c783b */ /* 0x000f260000004200 */
[----:B------:R-:W-:Y:S04]  /*bc30*/  FADD.FTZ R0, R173, R0 ;  /* 0x00000000ad007221 */ /* 0x000fe80000010000 */
[C---:B-1----:R-:W-:Y:S08]  /*bc40*/  HMMA.16816.F32 R44, R136.reuse, R144, R44 ;  /* 0x00000090882c723c */ /* 0x042ff0000000182c */
[C---:B------:R-:W-:Y:S01]  /*bc50*/  HMMA.16816.F32 R48, R136.reuse, R146, R48 ;  /* 0x000000928830723c */ /* 0x040fe20000001830 */
[----:B------:R-:W1:Y:S07]  /*bc60*/  LDSM.16.MT88.4 R144, [R242+0x2000] ;  /* 0x00200000f290783b */ /* 0x000e6e0000004200 */
[C---:B----4-:R-:W-:Y:S08]  /*bc70*/  HMMA.16816.F32 R52, R136.reuse, R140, R52 ;  /* 0x0000008c8834723c */ /* 0x050ff00000001834 */
[C---:B------:R-:W-:Y:S01]  /*bc80*/  HMMA.16816.F32 R56, R136.reuse, R142, R56 ;  /* 0x0000008e8838723c */ /* 0x040fe20000001838 */
[----:B------:R-:W4:Y:S07]  /*bc90*/  LDSM.16.MT88.4 R140, [R239+0x3800] ;  /* 0x00380000ef8c783b */ /* 0x000f2e0000004200 */
        /* <DEDUP_REMOVED lines=20> */
[----:B------:R-:W1:Y:S03]  /*bde0*/  LDSM.16.MT88.4 R144, [R242+0x5000] ;  /* 0x00500000f290783b */ /* 0x000e660000004200 */
[C---:B--2---:R-:W-:Y:S05]  /*bdf0*/  IADD3 R2, R132.reuse, -0x1, RZ ;  /* 0xffffffff84027810 */ /* 0x044fea0007ffe0ff */
[----:B------:R-:W-:Y:S04]  /*be00*/  STL [R1+0x3c], R2 ;  /* 0x00003c0201007387 */ /* 0x000fe80000100800 */
[----:B------:R2:W-:Y:S01]  /*be10*/  STL [R1+0x5c], R0 ;  /* 0x00005c0001007387 */ /* 0x0005e20000100800 */
[C---:B----4-:R-:W-:Y:S03]  /*be20*/  HMMA.16816.F32 R116, R136.reuse, R140, R116 ;  /* 0x0000008c8874723c */ /* 0x050fe60000001874 */
[----:B---3--:R-:W-:Y:S02]  /*be30*/  ISETP.GT.AND P0, PT, R132, R134, PT ;  /* 0x000000868400720c */ /* 0x008fe40003f04270 */
[----:B------:R-:W-:Y:S03]  /*be40*/  MOV R132, R3 ;  /* 0x0000000300847202 */ /* 0x000fe60000000f00 */
[C---:B------:R-:W-:Y:S04]  /*be50*/  HMMA.16816.F32 R120, R136.reuse, R142, R120 ;  /* 0x0000008e8878723c */ /* 0x040fe80000001878 */
[----:B------:R-:W-:Y:S02]  /*be60*/  MOV R134, R133 ;  /* 0x0000008500867202 */ /* 0x000fe40000000f00 */
[----:B--2---:R-:W-:Y:S02]  /*be70*/  MOV R0, R2 ;  /* 0x0000000200007202 */ /* 0x004fe40000000f00 */
[C---:B-1----:R-:W-:Y:S03]  /*be80*/  HMMA.16816.F32 R124, R136.reuse, R144, R124 ;  /* 0x00000090887c723c */ /* 0x042fe6000000187c */
[----:B------:R-:W-:Y:S05]  /*be90*/  STL [R1+0x3c], R0 ;  /* 0x00003c0001007387 */ /* 0x000fea0000100800 */
[----:B------:R-:W-:Y:S01]  /*bea0*/  HMMA.16816.F32 R128, R136, R146, R128 ;  /* 0x000000928880723c */ /* 0x000fe20000001880 */
[----:B------:R-:W1:Y:S07]  /*beb0*/  LDSM.16.MT88.4 R144, [R241+0x1000] ;  /* 0x00100000f190783b */ /* 0x000e6e0000004200 */
[C---:B------:R-:W-:Y:S01]  /*bec0*/  HMMA.16816.F32 R156, R168.reuse, R152, R4 ;  /* 0x00000098a89c723c */ /* 0x040fe20000001804 */
[----:B------:R-:W2:Y:S07]  /*bed0*/  LDSM.16.MT88.4 R136, [R240+0x1000] ;  /* 0x00100000f088783b */ /* 0x000eae0000004200 */
[C---:B------:R-:W-:Y:S01]  /*bee0*/  HMMA.16816.F32 R152, R168.reuse, R154, R8 ;  /* 0x0000009aa898723c */ /* 0x040fe20000001808 */
[----:B------:R-:W3:Y:S08]  /*bef0*/  LDSM.16.MT88.4 R4, [R242+0x1000] ;  /* 0x00100000f204783b */ /* 0x000ef00000004200 */
[----:B------:R-:W4:Y:S01]  /*bf00*/  LDSM.16.MT88.4 R8, [R239+0x2800] ;  /* 0x00280000ef08783b */ /* 0x000f220000004200 */
[C---:B-1----:R-:W-:Y:S07]  /*bf10*/  HMMA.16816.F32 R148, R168.reuse, R144, R12 ;  /* 0x00000090a894723c */ /* 0x042fee000000180c */
[----:B------:R-:W1:Y:S01]  /*bf20*/  LDSM.16.MT88.4 R12, [R241+0x2800] ;  /* 0x00280000f10c783b */ /* 0x000e620000004200 */
[C---:B------:R-:W-:Y:S08]  /*bf30*/  HMMA.16816.F32 R144, R168.reuse, R146, R16 ;  /* 0x00000092a890723c */ /* 0x040ff00000001810 */
[C---:B--2---:R-:W-:Y:S08]  /*bf40*/  HMMA.16816.F32 R140, R168.reuse, R136, R20 ;  /* 0x00000088a88c723c */ /* 0x044ff00000001814 */
[C---:B------:R-:W-:Y:S08]  /*bf50*/  HMMA.16816.F32 R136, R168.reuse, R138, R24 ;  /* 0x0000008aa888723c */ /* 0x040ff00000001818 */
[C---:B---3--:R-:W-:Y:S08]  /*bf60*/  HMMA.16816.F32 R28, R168.reuse, R4, R28 ;  /* 0x00000004a81c723c */ /* 0x048ff0000000181c */
[C---:B------:R-:W-:Y:S01]  /*bf70*/  HMMA.16816.F32 R32, R168.reuse, R6, R32 ;  /* 0x00000006a820723c */ /* 0x040fe20000001820 */
[----:B------:R-:W2:Y:S07]  /*bf80*/  LDSM.16.MT88.4 R4, [R240+0x2800] ;  /* 0x00280000f004783b */ /* 0x000eae0000004200 */
[C---:B----4-:R-:W-:Y:S08]  /*bf90*/  HMMA.16816.F32 R36, R168.reuse, R8, R36 ;  /* 0x00000008a824723c */ /* 0x050ff00000001824 */
        /* <DEDUP_REMOVED lines=27> */
[C---:B------:R-:W-:Y:S08]  /*c150*/  HMMA.16816.F32 R112, R168.reuse, R10, R112 ;  /* 0x0000000aa870723c */ /* 0x040ff00000001870 */
[C---:B-1----:R-:W-:Y:S08]  /*c160*/  HMMA.16816.F32 R116, R168.reuse, R12, R116 ;  /* 0x0000000ca874723c */ /* 0x042ff00000001874 */
[C---:B------:R-:W-:Y:S08]  /*c170*/  HMMA.16816.F32 R120, R168.reuse, R14, R120 ;  /* 0x0000000ea878723c */ /* 0x040ff00000001878 */
[C---:B--2---:R-:W-:Y:S08]  /*c180*/  HMMA.16816.F32 R124, R168.reuse, R4, R124 ;  /* 0x00000004a87c723c */ /* 0x044ff0000000187c */
[----:B------:R-:W-:Y:S01]  /*c190*/  HMMA.16816.F32 R128, R168, R6, R128 ;  /* 0x00000006a880723c */ /* 0x000fe20000001880 */
[----:B------:R-:W-:-:S07]  /*c1a0*/  @P0 BRA `(.L_x_528) ;  /* 0xffffbdb000000947 */ /* 0x000fce000383ffff */
.L_x_505:
[----:B------:R-:W3:Y:S01]  /*c1b0*/  LDL R0, [R1+0xb0] ;  /* 0x0000b00001007983 */ /* 0x000ee20000100800 */
[----:B--2---:R-:W-:-:S03]  /*c1c0*/  IMAD.MOV.U32 R2, RZ, RZ, c[0x0][0x2c4] ;  /* 0x0000b100ff027624 */ /* 0x004fc600078e00ff */
[----:B-1----:R-:W2:Y:S04]  /*c1d0*/  LDL R4, [R1+0x74] ;  /* 0x0000740001047983 */ /* 0x002ea80000100800 */
[----:B------:R-:W2:Y:S01]  /*c1e0*/  LDL R3, [R1+0x78] ;  /* 0x0000780001037983 */ /* 0x000ea20000100800 */
[----:B------:R-:W-:Y:S01]  /*c1f0*/  ISETP.NE.AND P0, PT, R2, 0x1, PT ;  /* 0x000000010200780c */ /* 0x000fe20003f05270 */
[----:B------:R-:W-:Y:S01]  /*c200*/  IMAD.MOV.U32 R5, RZ, RZ, c[0x0][0x32c] ;  /* 0x0000cb00ff057624 */ /* 0x000fe200078e00ff */
[----:B---3--:R-:W-:-:S11]  /*c210*/  IADD3 R0, R0, 0x7f, RZ ;  /* 0x0000007f00007810 */ /* 0x008fd60007ffe0ff */
[----:B------:R-:W-:-:S05]  /*c220*/  @P0 IMAD.HI.U32 R2, R0, c[0x0][0x2c8], RZ ;  /* 0x0000b20000020a27 */ /* 0x000fca00078e00ff */
[----:B------:R-:W-:Y:S02]  /*c230*/  @P0 SHF.R.U32.HI R0, RZ, c[0x0][0x2cc], R2 ;  /* 0x0000b300ff000a19 */ /* 0x000fe40000011602 */
[----:B------:R-:W-:Y:S02]  /*c240*/  ISETP.GE.AND P0, PT, R5, 0x1, PT ;  /* 0x000000010500780c */ /* 0x000fe40003f06270 */
[----:B--2---:R-:W-:-:S05]  /*c250*/  IADD3 R2, R3, 0x1, -R4 ;  /* 0x0000000103027810 */ /* 0x004fca0007ffe804 */
[----:B------:R-:W-:-:S05]  /*c260*/  IMAD.IADD R0, R2, 0x1, R0 ;  /* 0x0000000102007824 */ /* 0x000fca00078e0200 */
[----:B------:R-:W-:Y:S01]  /*c270*/  IADD3 R2, R0, -c[0x0][0x324], RZ ;  /* 0x8000c90000027a10 */ /* 0x000fe20007ffe0ff */
[----:B------:R-:W-:Y:S05]  /*c280*/  @!P0 BRA `(.L_x_529) ;  /* 0x0000011000008947 */ /* 0x000fea0003800000 */
[----:B------:R-:W-:Y:S01]  /*c290*/  ISETP.GT.AND P0, PT, R0, -0x1, PT ;  /* 0xffffffff0000780c */ /* 0x000fe20003f04270 */
[----:B------:R-:W-:-:S12]  /*c2a0*/  BSSY B0, `(.L_x_530) ;  /* 0x000000d000007945 */ /* 0x000fd80003800000 */
        /* <DEDUP_REMOVED lines=8> */
.L_x_531:
[----:B------:R-:W-:-:S04]  /*c330*/  MOV R3, 0x1 ;  /* 0x0000000100037802 */ /* 0x000fc80000000f00 */
[----:B------:R-:W-:-:S13]  /*c340*/  ISETP.NE.AND P0, PT, R3, c[0x0][0x32c], PT ;  /* 0x0000cb0003007a0c */ /* 0x000fda0003f05270 */
[----:B------:R-:W-:-:S05]  /*c350*/  @P0 IMAD.HI.U32 R3, R0, c[0x0][0x330], RZ ;  /* 0x0000cc0000030a27 */ /* 0x000fca00078e00ff */
[----:B------:R-:W-:Y:S02]  /*c360*/  @P0 SHF.R.U32.HI R0, RZ, c[0x0][0x334], R3 ;  /* 0x0000cd00ff000a19 */ /* 0x000fe40000011603 */
.L_x_532:
[----:B------:R-:W-:Y:S05]  /*c370*/  BSYNC B0 ;  /* 0x0000000000007941 */ /* 0x000fea0003800000 */
.L_x_530:
[----:B------:R-:W-:-:S05]  /*c380*/  IMAD R0, R0, c[0x0][0x32c], RZ ;  /* 0x0000cb0000007a24 */ /* 0x000fca00078e02ff */
[----:B------:R-:W-:Y:S02]  /*c390*/  IMNMX R2, R2, R0, !PT ;  /* 0x0000000002027217 */ /* 0x000fe40007800200 */
.L_x_529:
[----:B------:R-:W2:Y:S04]  /*c3a0*/  LDL R0, [R1+0x3c] ;  /* 0x00003c0001007983 */ /* 0x000ea80000100800 */
[----:B------:R-:W3:Y:S01]  /*c3b0*/  LDL R4, [R1+0x70] ;  /* 0x0000700001047983 */ /* 0x000ee20000100800 */
[----:B------:R-:W-:-:S05]  /*c3c0*/  IADD3 R2, R2, 0x2f, RZ ;  /* 0x0000002f02027810 */ /* 0x000fca0007ffe0ff */
[----:B------:R-:W-:-:S04]  /*c3d0*/  IMAD.HI R2, R2, 0x2aaaaaab, RZ ;  /* 0x2aaaaaab02027827 */ /* 0x000fc800078e02ff */
[----:B--2---:R-:W-:Y:S01]  /*c3e0*/  IMAD.MOV.U32 R3, RZ, RZ, R0 ;  /* 0x000000ffff037224 */ /* 0x004fe200078e0000 */
[----:B------:R-:W-:-:S04]  /*c3f0*/  SHF.R.U32.HI R0, RZ, 0x1f, R2 ;  /* 0x0000001fff007819 */ /* 0x000fc80000011602 */
[----:B------:R-:W-:-:S04]  /*c400*/  LEA.HI.SX32 R0, R2, R0, 0x1d ;  /* 0x0000000002007211 */ /* 0x000fc800078feaff */
[----:B---3--:R-:W-:-:S04]  /*c410*/  IMNMX R4, R4, R0, !PT ;  /* 0x0000000004047217 */ /* 0x008fc80007800200 */
[----:B------:R-:W-:Y:S01]  /*c420*/  ISETP.GE.AND P0, PT, R3, R4, PT ;  /* 0x000000040300720c */ /* 0x000fe20003f06270 */
[----:B------:R1:W-:-:S12]  /*c430*/  STL [R1+0x80], R4 ;  /* 0x0000800401007387 */ /* 0x0003d80000100800 */
[----:B------:R-:W-:Y:S05]  /*c440*/  @!P0 BRA `(.L_x_533) ;  /* 0x0000359000008947 */ /* 0x000fea0003800000 */
.L_x_546:
[----:B-1----:R-:W2:Y:S01]  /*c450*/  LDL R4, [R1+0x4] ;  /* 0x0000040001047983 */ /* 0x002ea20000100800 */
[----:B------:R-:W-:Y:S04]  /*c460*/  DEPBAR.LE SB0, 0x0 ;  /* 0x000080000000791a */ /* 0x000fe80000000000 */
[----:B------:R-:W3:Y:S01]  /*c470*/  LDL R2, [R1+0x3c] ;  /* 0x00003c0001027983 */ /* 0x000ee20000100800 */
[----:B------:R-:W-:Y:S01]  /*c480*/  WARPSYNC 0xffffffff ;  /* 0xffffffff00007948 */ /* 0x000fe20003800000 */
[----:B------:R-:W-:Y:S01]  /*c490*/  BSSY B0, `(.L_x_534) ;  /* 0x0000061000007945 */ /* 0x000fe20003800000 */
[----:B------:R-:W-:Y:S01]  /*c4a0*/  MOV R134, R133 ;  /* 0x0000008500867202 */ /* 0x000fe20000000f00 */
[----:B------:R-:W4:Y:S04]  /*c4b0*/  LDL R3, [R1+0x8] ;  /* 0x0000080001037983 */ /* 0x000f280000100800 */
[----:B------:R-:W3:Y:S04]  /*c4c0*/  LDL R0, [R1+0x70] ;  /* 0x0000700001007983 */ /* 0x000ee80000100800 */
[----:B------:R-:W-:Y:S06]  /*c4d0*/  BAR.SYNC.DEFER_BLOCKING 0x0 ;  /* 0x0000000000007b1d */ /* 0x000fec0000010000 */
[----:B------:R1:W1:Y:S04]  /*c4e0*/  LDSM.16.M88.4 R8, [R236] ;  /* 0x00000000ec08783b */ /* 0x0002680000000200 */
[----:B------:R1:W1:Y:S04]  /*c4f0*/  LDSM.16.M88.4 R16, [R236+0x800] ;  /* 0x00080000ec10783b */ /* 0x0002680000000200 */
[----:B------:R1:W1:Y:S04]  /*c500*/  LDSM.16.M88.4 R24, [R236+0x1000] ;  /* 0x00100000ec18783b */ /* 0x0002680000000200 */
[----:B------:R1:W1:Y:S04]  /*c510*/  LDSM.16.M88.4 R168, [R243] ;  /* 0x00000000f3a8783b */ /* 0x0002680000000200 */
[----:B--2---:R2:W1:Y:S04]  /*c520*/  LDSM.16.M88.4 R172, [R4] ;  /* 0x0000000004ac783b */ /* 0x0044680000000200 */
[----:B----4-:R2:W4:Y:S01]  /*c530*/  LDSM.16.M88.4 R176, [R3] ;  /* 0x0000000003b0783b */ /* 0x0105220000000200 */
[----:B---3--:R-:W-:Y:S11]  /*c540*/  ISETP.GT.AND P0, PT, R0, R2, PT ;  /* 0x000000020000720c */ /* 0x008ff60003f04270 */
[----:B------:R-:W-:Y:S02]  /*c550*/  @!UPT UIADD3 URZ, URZ, URZ, URZ ;  /* 0x0000003f3f3ff290 */ /* 0x000fe4000fffe03f */
[----:B------:R-:W-:-:S05]  /*c560*/  @P0 BRA `(.L_x_535) ;  /* 0x0000053000000947 */ /* 0x000fca0003800000 */
[----:B--2---:R-:W2:Y:S04]  /*c570*/  LDL R4, [R1+0x38] ;  /* 0x0000380001047983 */ /* 0x004ea80000100800 */
[----:B------:R-:W3:Y:S04]  /*c580*/  LDL R12, [R1+0x28] ;  /* 0x00002800010c7983 */ /* 0x000ee80000100800 */
[----:B------:R-:W5:Y:S04]  /*c590*/  LDL.64 R6, [R1+0xa0] ;  /* 0x0000a00001067983 */ /* 0x000f680000100a00 */
[----:B----4-:R-:W4:Y:S01]  /*c5a0*/  LDL R5, [R1+0xa8] ;  /* 0x0000a80001057983 */ /* 0x010f220000100800 */
        /* <DEDUP_REMOVED lines=8> */
[----:B-----5:R-:W-:Y:S03]  /*c630*/  IADD3 R0, P0, R6, R2, RZ ;  /* 0x0000000206007210 */ /* 0x020fe60007f1e0ff */
[----:B------:R-:W-:Y:S05]  /*c640*/  IMAD R4, R12, c[0x0][0x21c], R4 ;  /* 0x000087000c047a24 */ /* 0x000fea00078e0204 */
[----:B----4-:R-:W-:Y:S02]  /*c650*/  IADD3.X R2, R5, R3, R4, P0, !PT ;  /* 0x0000000305027210 */ /* 0x010fe400007fe404 */
[C---:B------:R-:W-:Y:S04]  /*c660*/  LEA R12, P0, R0.reuse, c[0x0][0x1f8], 0x1 ;  /* 0x00007e00000c7a11 */ /* 0x040fe800078008ff */
[----:B------:R-:W-:Y:S01]  /*c670*/  LEA.HI.X R5, R0, c[0x0][0x1fc], R2, 0x1, P0 ;  /* 0x00007f0000057a11 */ /* 0x000fe200000f0c02 */
[----:B------:R-:W-:-:S06]  /*c680*/  BRA.DIV ~URZ, `(.L_x_536) ;  /* 0x0000e6927f007947 */ /* 0x000fcc000b800000 */
[----:B------:R2:W3:Y:S02]  /*c690*/  SHFL.IDX PT, R4, R5, RZ, 0x181f ;  /* 0x00181fff05047589 */ /* 0x0004e400000e0000 */
.L_x_655:
[----:B------:R-:W-:-:S05]  /*c6a0*/  BRA.DIV ~URZ, `(.L_x_537) ;  /* 0x0000e7027f007947 */ /* 0x000fca000b800000 */
[----:B------:R4:W2:Y:S02]  /*c6b0*/  SHFL.IDX PT, R0, R12, RZ, 0x181f ;  /* 0x00181fff0c007589 */ /* 0x0008a400000e0000 */
.L_x_656:
        /* <DEDUP_REMOVED lines=13> */
[----:B----4-:R-:W-:Y:S05]  /*c790*/  IADD3 R6, P0, R0, R6, RZ ;  /* 0x0000000600067210 */ /* 0x010fea0007f1e0ff */
[----:B---3--:R-:W-:Y:S06]  /*c7a0*/  IMAD.X R7, R4, 0x1, R3, P0 ;  /* 0x0000000104077824 */ /* 0x008fec00000e0603 */
[----:B------:R-:W-:Y:S01]  /*c7b0*/  @!PT LDS RZ, [RZ] ;  /* 0x00000000fffff984 */ /* 0x000fe20000000800 */
[----:B------:R-:W-:Y:S01]  /*c7c0*/  @!PT LDS RZ, [RZ] ;  /* 0x00000000fffff984 */ /* 0x000fe20000000800 */
[----:B------:R-:W-:Y:S01]  /*c7d0*/  @!PT LDS RZ, [RZ] ;  /* 0x00000000fffff984 */ /* 0x000fe20000000800 */
[----:B--2---:R2:W-:Y:S01]  /*c7e0*/  LDGSTS.E.BYPASS.LTC128B.128 [R13+0x4080], [R6.64], !P4 ;  /* 0x04080000060d7fae */ /* 0x0045e2000e101d46 */
[----:B------:R-:W-:Y:S02]  /*c7f0*/  ISETP.GE.AND P3, PT, R135, c[0x0][0x1d4], PT ;  /* 0x0000750087007a0c */ /* 0x000fe40003f66270 */
[----:B------:R-:W-:Y:S02]  /*c800*/  IADD3 R2, P0, R0, R2, RZ ;  /* 0x0000000200027210 */ /* 0x000fe40007f1e0ff */
[----:B------:R-:W-:Y:S02]  /*c810*/  ISETP.GE.AND P2, PT, R22, c[0x0][0x1d4], PT ;  /* 0x0000750016007a0c */ /* 0x000fe40003f46270 */
[----:B------:R-:W-:Y:S01]  /*c820*/  ISETP.GE.AND P1, PT, R14, c[0x0][0x1d4], PT ;  /* 0x000075000e007a0c */ /* 0x000fe20003f26270 */
[----:B--2---:R-:W2:Y:S02]  /*c830*/  LDL R7, [R1+0x48] ;  /* 0x0000480001077983 */ /* 0x004ea40000100800 */
[----:B--2---:R-:W-:Y:S05]  /*c840*/  IMAD.X R3, R4, 0x1, R7, P0 ;  /* 0x0000000104037824 */ /* 0x004fea00000e0607 */
[----:B------:R2:W-:Y:S02]  /*c850*/  LDGSTS.E.BYPASS.LTC128B.128 [R13+0x5880], [R2.64], !P3 ;  /* 0x05880000020d7fae */ /* 0x0005e4000d901d46 */
[----:B--2---:R-:W-:Y:S05]  /*c860*/  IADD3 R2, P0, R0, R23, RZ ;  /* 0x0000001700027210 */ /* 0x004fea0007f1e0ff */
[----:B------:R-:W-:Y:S02]  /*c870*/  IMAD.X R3, R4, 0x1, R20, P0 ;  /* 0x0000000104037824 */ /* 0x000fe400000e0614 */
[----:B------:R-:W2:Y:S04]  /*c880*/  S2R R20, SR_TID.X ;  /* 0x0000000000147919 */ /* 0x000ea80000002100 */
[----:B------:R3:W-:Y:S01]  /*c890*/  LDGSTS.E.BYPASS.LTC128B.128 [R13+0x7080], [R2.64], !P2 ;  /* 0x07080000020d7fae */ /* 0x0007e2000d101d46 */
[----:B--2---:R-:W-:Y:S02]  /*c8a0*/  ISETP.GT.AND P5, PT, R20, 0x7f, PT ;  /* 0x0000007f1400780c */ /* 0x004fe40003fa4270 */
[----:B---3--:R-:W-:Y:S05]  /*c8b0*/  IADD3 R2, P0, R0, R21, RZ ;  /* 0x0000001500027210 */ /* 0x008fea0007f1e0ff */
[----:B------:R-:W-:Y:S05]  /*c8c0*/  IMAD.X R3, R4, 0x1, R15, P0 ;  /* 0x0000000104037824 */ /* 0x000fea00000e060f */
[----:B------:R2:W-:Y:S01]  /*c8d0*/  LDGSTS.E.BYPASS.LTC128B.128 [R13+0x8880], [R2.64], !P1 ;  /* 0x08880000020d7fae */ /* 0x0005e2000c901d46 */
[----:B------:R-:W-:-:S05]  /*c8e0*/  @P5 BRA `(.L_x_535) ;  /* 0x000001b000005947 */ /* 0x000fca0003800000 */
[----:B------:R-:W-:-:S05]  /*c8f0*/  BRA.DIV ~URZ, `(.L_x_538) ;  /* 0x0000e5427f007947 */ /* 0x000fca000b800000 */
[----:B------:R3:W4:Y:S04]  /*c900*/  SHFL.IDX PT, R4, R5, 0x1, 0x181f ;  /* 0x00381f0005047f89 */ /* 0x00072800000e0000 */
[----:B------:R3:W2:Y:S02]  /*c910*/  SHFL.IDX PT, R0, R12, 0x1, 0x181f ;  /* 0x00381f000c007f89 */ /* 0x0006a400000e0000 */
.L_x_657:
[----:B------:R-:W5:Y:S04]  /*c920*/  LDL R6, [R1+0xc4] ;  /* 0x0000c40001067983 */ /* 0x000f680000100800 */
[----:B--2---:R-:W2:Y:S04]  /*c930*/  LDL R3, [R1+0x44] ;  /* 0x0000440001037983 */ /* 0x004ea80000100800 */
[----:B---3--:R-:W3:Y:S04]  /*c940*/  LDL R2, [R1+0xd0] ;  /* 0x0000d00001027983 */ /* 0x008ee80000100800 */
[----:B----4-:R-:W4:Y:S04]  /*c950*/  LDL R20, [R1+0x48] ;  /* 0x0000480001147983 */ /* 0x010f280000100800 */
[----:B------:R-:W4:Y:S04]  /*c960*/  LDL R5, [R1+0x1c] ;  /* 0x00001c0001057983 */ /* 0x000f280000100800 */
[----:B------:R-:W4:Y:S04]  /*c970*/  LDL R15, [R1+0xbc] ;  /* 0x0000bc00010f7983 */ /* 0x000f280000100800 */
[----:B------:R-:W4:Y:S04]  /*c980*/  LDL R14, [R1+0x4c] ;  /* 0x00004c00010e7983 */ /* 0x000f280000100800 */
[----:B------:R-:W4:Y:S04]  /*c990*/  LDL R13, [R1+0xb8] ;  /* 0x0000b800010d7983 */ /* 0x000f280000100800 */
[----:B------:R-:W4:Y:S01]  /*c9a0*/  LDL R12, [R1+0x50] ;  /* 0x00005000010c7983 */ /* 0x000f220000100800 */
[----:B-----5:R-:W-:Y:S05]  /*c9b0*/  IADD3 R6, P0, R0, R6, RZ ;  /* 0x0000000600067210 */ /* 0x020fea0007f1e0ff */
[----:B--2---:R-:W-:Y:S01]  /*c9c0*/  IMAD.X R7, R4, 0x1, R3, P0 ;  /* 0x0000000104077824 */ /* 0x004fe200000e0603 */
        /* <DEDUP_REMOVED lines=13> */
.L_x_535:
[----:B------:R-:W-:Y:S05]  /*caa0*/  BSYNC B0 ;  /* 0x0000000000007941 */ /* 0x000fea0003800000 */
.L_x_534:
[----:B------:R-:W0:Y:S01]  /*cab0*/  LDGDEPBAR ;  /* 0x00000000000079af */ /* 0x000e220000000000 */
[----:B------:R-:W-:Y:S01]  /*cac0*/  WARPSYNC 0xffffffff ;  /* 0xffffffff00007948 */ /* 0x000fe20003800000 */
[C---:B-12---:R-:W-:Y:S01]  /*cad0*/  HMMA.16816.F32 R4, R160.reuse, R8, RZ ;  /* 0x00000008a004723c */ /* 0x046fe200000018ff */
[----:B------:R-:W-:Y:S07]  /*cae0*/  BSSY B0, `(.L_x_539) ;  /* 0x000013e000007945 */ /* 0x000fee0003800000 */
[C---:B------:R-:W-:Y:S08]  /*caf0*/  HMMA.16816.F32 R8, R160.reuse, R10, RZ ;  /* 0x0000000aa008723c */ /* 0x040ff000000018ff */
[C---:B------:R-:W-:Y:S08]  /*cb00*/  HMMA.16816.F32 R12, R160.reuse, R16, RZ ;  /* 0x00000010a00c723c */ /* 0x040ff000000018ff */
        /* <DEDUP_REMOVED lines=9> */
[C---:B----4-:R-:W-:Y:S08]  /*cba0*/  HMMA.16816.F32 R20, R164.reuse, R176, R20 ;  /* 0x000000b0a414723c */ /* 0x050ff00000001814 */
        /* <DEDUP_REMOVED lines=122> */
[----:B------:R-:W2:Y:S04]  /*d350*/  MUFU.TANH R2, R0 ;  /* 0x0000000000027308 */ /* 0x000ea80000002400 */
[----:B------:R-:W-:Y:S01]  /*d360*/  FMUL.FTZ R3, R11, c[0x0][0x320] ;  /* 0x0000c8000b037a20 */ /* 0x000fe20000410000 */
[C---:B-1----:R-:W-:Y:S03]  /*d370*/  HMMA.16816.F32 R12, R232.reuse, R168, R12 ;  /* 0x000000a8e80c723c */ /* 0x042fe6000000180c */
[----:B------:R-:W-:Y:S02]  /*d380*/  FMUL.FTZ R10, R10, c[0x0][0x320] ;  /* 0x0000c8000a0a7a20 */ /* 0x000fe40000410000 */
[----:B------:R-:W-:Y:S03]  /*d390*/  MUFU.TANH R175, R3 ;  /* 0x0000000300af7308 */ /* 0x000fe60000002400 */
[C---:B------:R-:W-:Y:S07]  /*d3a0*/  HMMA.16816.F32 R16, R232.reuse, R170, R16 ;  /* 0x000000aae810723c */ /* 0x040fee0000001810 */
[----:B------:R-:W-:Y:S01]  /*d3b0*/  MUFU.TANH R177, R10 ;  /* 0x0000000a00b17308 */ /* 0x000fe20000002400 */
[----:B--2---:R1:W-:Y:S01]  /*d3c0*/  STL [R1+0x20], R2 ;  /* 0x0000200201007387 */ /* 0x0043e20000100800 */
[----:B------:R-:W-:Y:S08]  /*d3d0*/  FMUL.FTZ R0, R5, c[0x0][0x320] ;  /* 0x0000c80005007a20 */ /* 0x000ff00000410000 */
[----:B------:R2:W-:Y:S02]  /*d3e0*/  MUFU.TANH R179, R0 ;  /* 0x0000000000b37308 */ /* 0x0005e40000002400 */
[----:B--2---:R-:W-:Y:S08]  /*d3f0*/  FMUL.FTZ R0, R6, c[0x0][0x320] ;  /* 0x0000c80006007a20 */ /* 0x004ff00000410000 */
[----:B------:R2:W-:Y:S02]  /*d400*/  MUFU.TANH R178, R0 ;  /* 0x0000000000b27308 */ /* 0x0005e40000002400 */
[----:B--2---:R-:W-:Y:S02]  /*d410*/  FMUL.FTZ R0, R7, c[0x0][0x320] ;  /* 0x0000c80007007a20 */ /* 0x004fe40000410000 */
[----:B------:R-:W2:Y:S01]  /*d420*/  LDSM.16.M88.4 R4, [R237+0x5800] ;  /* 0x00580000ed04783b */ /* 0x000ea20000000200 */
[----:B------:R-:W-:Y:S05]  /*d430*/  DEPBAR.LE SB0, 0x0 ;  /* 0x000080000000791a */ /* 0x000fea0000000000 */
[----:B-1----:R1:W3:Y:S02]  /*d440*/  MUFU.TANH R2, R0 ;  /* 0x0000000000027308 */ /* 0x0022e40000002400 */
[----:B------:R-:W-:Y:S01]  /*d450*/  BAR.SYNC.DEFER_BLOCKING 0x0 ;  /* 0x0000000000007b1d */ /* 0x000fe20000010000 */
[----:B-1----:R-:W-:Y:S07]  /*d460*/  FMUL.FTZ R0, R8, c[0x0][0x320] ;  /* 0x0000c80008007a20 */ /* 0x002fee0000410000 */
[----:B------:R1:W4:Y:S01]  /*d470*/  MUFU.TANH R176, R0 ;  /* 0x0000000000b07308 */ /* 0x0003220000002400 */
[----:B------:R-:W5:Y:S04]  /*d480*/  LDL R8, [R1+0x3c] ;  /* 0x00003c0001087983 */ /* 0x000f680000100800 */
[----:B---3--:R3:W-:Y:S01]  /*d490*/  STL [R1+0x24], R2 ;  /* 0x0000240201007387 */ /* 0x0087e20000100800 */
[C---:B--2---:R-:W-:Y:S08]  /*d4a0*/  HMMA.16816.F32 R20, R232.reuse, R4, R20 ;  /* 0x00000004e814723c */ /* 0x044ff00000001814 */
[----:B------:R-:W-:Y:S04]  /*d4b0*/  HMMA.16816.F32 R24, R232, R6, R24 ;  /* 0x00000006e818723c */ /* 0x000fe80000001818 */
[----:B-1----:R-:W-:Y:S02]  /*d4c0*/  FMUL.FTZ R0, R9, c[0x0][0x320] ;  /* 0x0000c80009007a20 */ /* 0x002fe40000410000 */
[----:B------:R-:W5:Y:S02]  /*d4d0*/  LDL R9, [R1+0x70] ;  /* 0x0000700001097983 */ /* 0x000f640000100800 */
[----:B------:R1:W2:Y:S01]  /*d4e0*/  MUFU.TANH R174, R0 ;  /* 0x0000000000ae7308 */ /* 0x0002a20000002400 */
[----:B---3--:R-:W-:Y:S09]  /*d4f0*/  FMUL.FTZ R2, R13, c[0x0][0x320] ;  /* 0x0000c8000d027a20 */ /* 0x008ff20000410000 */
[----:B------:R-:W3:Y:S01]  /*d500*/  MUFU.TANH R170, R2 ;  /* 0x0000000200aa7308 */ /* 0x000ee20000002400 */
[----:B-1----:R-:W-:Y:S09]  /*d510*/  FMUL.FTZ R0, R12, c[0x0][0x320] ;  /* 0x0000c8000c007a20 */ /* 0x002ff20000410000 */
        /* <DEDUP_REMOVED lines=19> */
[----:B-----5:R-:W-:Y:S01]  /*d650*/  ISETP.GT.AND P0, PT, R8, R9, PT ;  /* 0x000000090800720c */ /* 0x020fe20003f04270 */
        /* <DEDUP_REMOVED lines=11> */
[----:B--234-:R-:W2:Y:S01]  /*d710*/  LDL R9, [R1+0x84] ;  /* 0x0000840001097983 */ /* 0x01cea20000100800 */
[----:B------:R-:W-:Y:S03]  /*d720*/  IMAD.MOV.U32 R3, RZ, RZ, c[0x0][0x2b8] ;  /* 0x0000ae00ff037624 */ /* 0x000fe600078e00ff */
[----:B------:R-:W3:Y:S02]  /*d730*/  LDL R4, [R1+0x178] ;  /* 0x0001780001047983 */ /* 0x000ee40000100800 */
[----:B------:R-:W-:Y:S02]  /*d740*/  ISETP.NE.AND P2, PT, R3, 0x1, PT ;  /* 0x000000010300780c */ /* 0x000fe40003f45270 */
[----:B------:R-:W4:Y:S04]  /*d750*/  LDL.64 R20, [R1+0x98] ;  /* 0x0000980001147983 */ /* 0x000f280000100a00 */
[----:B------:R-:W5:Y:S04]  /*d760*/  LDL R5, [R1+0xac] ;  /* 0x0000ac0001057983 */ /* 0x000f680000100800 */
[----:B------:R-:W4:Y:S04]  /*d770*/  LDL R6, [R1+0x88] ;  /* 0x0000880001067983 */ /* 0x000f280000100800 */
[----:B------:R-:W1:Y:S01]  /*d780*/  S2R R7, SR_TID.X ;  /* 0x0000000000077919 */ /* 0x000e620000002100 */
[----:B---3--:R-:W-:Y:S01]  /*d790*/  ISETP.GT.AND P1, PT, R4, 0x2f, PT ;  /* 0x0000002f0400780c */ /* 0x008fe20003f24270 */
[----:B--2---:R-:W-:Y:S02]  /*d7a0*/  IMAD R2, R8, 0x30, R9 ;  /* 0x0000003008027824 */ /* 0x004fe400078e0209 */
[----:B------:R-:W2:Y:S03]  /*d7b0*/  LDL.64 R8, [R1+0x90] ;  /* 0x0000900001087983 */ /* 0x000ea60000100a00 */
[----:B------:R-:W-:Y:S05]  /*d7c0*/  IADD3 R2, R2, -0x30, R4 ;  /* 0xffffffd002027810 */ /* 0x000fea0007ffe004 */
[----:B------:R-:W-:Y:S04]  /*d7d0*/  @P2 IMAD.HI.U32 R3, R2, c[0x0][0x2bc], RZ ;  /* 0x0000af0002032a27 */ /* 0x000fe800078e00ff */
[----:B-1----:R-:W-:Y:S01]  /*d7e0*/  IMAD.MOV.U32 R0, RZ, RZ, R2 ;  /* 0x000000ffff007224 */ /* 0x002fe200078e0002 */
[----:B------:R-:W-:Y:S04]  /*d7f0*/  @P2 SHF.R.U32.HI R0, RZ, c[0x0][0x2c0], R3 ;  /* 0x0000b000ff002a19 */ /* 0x000fe80000011603 */
[C---:B----4-:R-:W-:Y:S01]  /*d800*/  @!P1 IADD3 R3, P0, R0.reuse, R20, RZ ;  /* 0x0000001400039210 */ /* 0x050fe20007f1e0ff */
[----:B------:R-:W-:Y:S03]  /*d810*/  IMAD.MOV R4, RZ, RZ, -R0 ;  /* 0x000000ffff047224 */ /* 0x000fe600078e0a00 */
[----:B-----5:R-:W-:Y:S01]  /*d820*/  @!P1 LEA.HI.X.SX32 R0, R0, R5, 0x1, P0 ;  /* 0x0000000500009211 */ /* 0x020fe200000f0eff */
[----:B------:R-:W-:Y:S01]  /*d830*/  IMAD R4, R4, c[0x0][0x2b8], R2 ;  /* 0x0000ae0004047a24 */ /* 0x000fe200078e0202 */
[C---:B------:R-:W-:Y:S01]  /*d840*/  @!P1 LEA R2, P0, R3.reuse, c[0x0][0x2a0], 0x2 ;  /* 0x0000a80003029a11 */ /* 0x040fe200078010ff */
[----:B------:R-:W-:Y:S03]  /*d850*/  IMAD.MOV.U32 R5, RZ, RZ, RZ ;  /* 0x000000ffff057224 */ /* 0x000fe600078e00ff */
[----:B------:R-:W-:Y:S01]  /*d860*/  @!P1 LEA.HI.X R3, R3, c[0x0][0x2a4], R0, 0x2, P0 ;  /* 0x0000a90003039a11 */ /* 0x000fe200000f1400 */
[----:B------:R1:W-:Y:S01]  /*d870*/  STL [R1+0x38], R4 ;  /* 0x0000380401007387 */ /* 0x0003e20000100800 */
[----:B------:R-:W-:Y:S03]  /*d880*/  SHF.R.S32.HI R0, RZ, 0x1f, R4 ;  /* 0x0000001fff007819 */ /* 0x000fe60000011404 */
[----:B------:R3:W4:Y:S02]  /*d890*/  @!P1 LDG.E R5, [R2.64] ;  /* 0x0000000602059981 */ /* 0x000724000c1e1900 */
[----:B------:R-:W-:Y:S04]  /*d8a0*/  IMAD R0, R0, c[0x0][0x1e0], RZ ;  /* 0x0000780000007a24 */ /* 0x000fe800078e02ff */
[C---:B------:R-:W-:Y:S02]  /*d8b0*/  IMAD R0, R4.reuse, c[0x0][0x1e4], R0 ;  /* 0x0000790004007a24 */ /* 0x040fe400078e0200 */
[----:B---3--:R-:W-:Y:S04]  /*d8c0*/  IMAD.WIDE.U32 R2, R4, c[0x0][0x1e0], RZ ;  /* 0x0000780004027a25 */ /* 0x008fe800078e00ff */
[----:B------:R-:W-:Y:S01]  /*d8d0*/  IMAD.IADD R3, R3, 0x1, R0 ;  /* 0x0000000103037824 */ /* 0x000fe200078e0200 */
[----:B----4-:R-:W-:Y:S01]  /*d8e0*/  SHF.R.S32.HI R0, RZ, 0x1f, R5 ;  /* 0x0000001fff007819 */ /* 0x010fe20000011405 */
[----:B------:R3:W-:Y:S02]  /*d8f0*/  STL [R1+0x28], R5 ;  /* 0x0000280501007387 */ /* 0x0007e40000100800 */
[C---:B------:R-:W-:Y:S04]  /*d900*/  IMAD.WIDE.U32 R2, R5.reuse, c[0x0][0x1f0], R2 ;  /* 0x00007c0005027a25 */ /* 0x040fe800078e0002 */
[----:B-1----:R-:W-:Y:S01]  /*d910*/  IMAD R4, R0, c[0x0][0x1f0], RZ ;  /* 0x00007c0000047a24 */ /* 0x002fe200078e02ff */
[----:B--2---:R-:W-:Y:S03]  /*d920*/  IADD3 R0, P0, R8, R2, RZ ;  /* 0x0000000208007210 */ /* 0x004fe60007f1e0ff */
[----:B------:R-:W-:Y:S05]  /*d930*/  IMAD R4, R5, c[0x0][0x1f4], R4 ;  /* 0x00007d0005047a24 */ /* 0x000fea00078e0204 */
[----:B------:R-:W-:Y:S02]  /*d940*/  IADD3.X R2, R6, R3, R4, P0, !PT ;  /* 0x0000000306027210 */ /* 0x000fe400007fe404 */
[C---:B------:R-:W-:Y:S04]  /*d950*/  LEA R9, P0, R0.reuse, c[0x0][0x1c8], 0x1 ;  /* 0x0000720000097a11 */ /* 0x040fe800078008ff */
[----:B------:R-:W-:Y:S02]  /*d960*/  LEA.HI.X R8, R0, c[0x0][0x1cc], R2, 0x1, P0 ;  /* 0x0000730000087a11 */ /* 0x000fe400000f0c02 */
[----:B---3--:R-:W-:Y:S04]  /*d970*/  SHF.R.S32.HI R5, RZ, 0x1f, R7 ;  /* 0x0000001fff057819 */ /* 0x008fe80000011407 */
[----:B------:R-:W-:Y:S04]  /*d980*/  LEA.HI R5, R5, R7, RZ, 0x3 ;  /* 0x0000000705057211 */ /* 0x000fe800078f18ff */
[----:B------:R-:W-:Y:S04]  /*d990*/  SHF.R.S32.HI R5, RZ, 0x3, R5 ;  /* 0x00000003ff057819 */ /* 0x000fe80000011405 */
[----:B------:R-:W-:Y:S04]  /*d9a0*/  IADD3 R5, -R5, 0x30, RZ ;  /* 0x0000003005057810 */ /* 0x000fe80007ffe1ff */
[----:B------:R-:W-:Y:S01]  /*d9b0*/  ISETP.GE.AND P0, PT, R5, 0x1, PT ;  /* 0x000000010500780c */ /* 0x000fe20003f06270 */
[----:B------:R-:W-:-:S10]  /*d9c0*/  BRA.DIV ~URZ, `(.L_x_541) ;  /* 0x0000d5827f007947 */ /* 0x000fd4000b800000 */
[----:B------:R1:W2:Y:S02]  /*d9d0*/  SHFL.IDX PT, R4, R8, RZ, 0x181f ;  /* 0x00181fff08047589 */ /* 0x0002a400000e0000 */
.L_x_658:
[----:B------:R-:W-:-:S05]  /*d9e0*/  BRA.DIV ~URZ, `(.L_x_542) ;  /* 0x0000d5f27f007947 */ /* 0x000fca000b800000 */
[----:B------:R3:W4:Y:S02]  /*d9f0*/  SHFL.IDX PT, R0, R9, RZ, 0x181f ;  /* 0x00181fff09007589 */ /* 0x00072400000e0000 */
.L_x_659:
        /* <DEDUP_REMOVED lines=14> */
[----:B----4-:R-:W-:Y:S01]  /*dae0*/  @P0 IMAD.X R7, R4, 0x1, R7, P1 ;  /* 0x0000000104070824 */ /* 0x010fe200008e0607 */
[----:B---3--:R-:W-:Y:S11]  /*daf0*/  @P0 ISETP.GE.AND P1, PT, R3, c[0x0][0x1d4], PT ;  /* 0x0000750003000a0c */ /* 0x008ff60003f26270 */
        /* <DEDUP_REMOVED lines=24> */
.L_x_660:
        /* <DEDUP_REMOVED lines=36> */
.L_x_540:
[----:B--234-:R-:W-:Y:S05]  /*dec0*/  BSYNC B0 ;  /* 0x0000000000007941 */ /* 0x01cfea0003800000 */
.L_x_539:
[----:B-1----:R-:W2:Y:S04]  /*ded0*/  LDL R0, [R1+0x20] ;  /* 0x0000200001007983 */ /* 0x002ea80000100800 */
[----:B------:R-:W3:Y:S04]  /*dee0*/  LDL R3, [R1+0x24] ;  /* 0x0000240001037983 */ /* 0x000ee80000100800 */
[----:B------:R-:W0:Y:S01]  /*def0*/  LDGDEPBAR ;  /* 0x00000000000079af */ /* 0x000e220000000000 */
[----:B--2---:R-:W-:Y:S02]  /*df00*/  FMNMX.FTZ R2, R0, R133, !PT ;  /* 0x0000008500027209 */ /* 0x004fe40007810000 */
[----:B------:R-:W-:Y:S02]  /*df10*/  FMNMX.FTZ R0, R178, R132, !PT ;  /* 0x00000084b2007209 */ /* 0x000fe40007810000 */
[----:B------:R-:W-:Y:S02]  /*df20*/  FMNMX.FTZ R2, R179, R2, !PT ;  /* 0x00000002b3027209 */ /* 0x000fe40007810000 */
[----:B---3--:R-:W-:Y:S02]  /*df30*/  FMNMX.FTZ R0, R3, R0, !PT ;  /* 0x0000000003007209 */ /* 0x008fe40007810000 */
        /* <DEDUP_REMOVED lines=22> */
.L_x_661:
[----:B-12---:R-:W-:Y:S01]  /*e0a0*/  FMNMX.FTZ R4, R4, R0, !PT ;  /* 0x0000000004047209 */ /* 0x006fe20007810000 */
[----:B------:R-:W-:-:S05]  /*e0b0*/  BRA.DIV ~URZ, `(.L_x_545) ;  /* 0x0000d1027f007947 */ /* 0x000fca000b800000 */
[----:B------:R-:W1:Y:S02]  /*e0c0*/  SHFL.BFLY PT, R0, R4, 0x1, 0x1f ;  /* 0x0c201f0004007f89 */ /* 0x000e6400000e0000 */
[----:B-1----:R-:W-:Y:S02]  /*e0d0*/  FMNMX.FTZ R133, R4, R0, !PT ;  /* 0x0000000004857209 */ /* 0x002fe40007810000 */
[----:B------:R-:W1:Y:S02]  /*e0e0*/  SHFL.BFLY PT, R0, R5, 0x2, 0x1f ;  /* 0x0c401f0005007f89 */ /* 0x000e6400000e0000 */
[----:B-1----:R-:W-:Y:S05]  /*e0f0*/  FMNMX.FTZ R4, R5, R0, !PT ;  /* 0x0000000005047209 */ /* 0x002fea0007810000 */
[----:B------:R1:W2:Y:S02]  /*e100*/  SHFL.BFLY PT, R0, R4, 0x1, 0x1f ;  /* 0x0c201f0004007f89 */ /* 0x0002a400000e0000 */
.L_x_662:
[----:B------:R-:W3:Y:S01]  /*e110*/  LDL.LU R2, [R1+0x20] ;  /* 0x0000200001027983 */ /* 0x000ee20000300800 */
[----:B--2---:R-:W-:Y:S01]  /*e120*/  FMNMX.FTZ R3, R0, R4, !PT ;  /* 0x0000000400037209 */ /* 0x004fe20007810000 */
[C---:B------:R-:W-:Y:S01]  /*e130*/  FADD.FTZ R0, -R133.reuse, R134 ;  /* 0x0000008685007221 */ /* 0x040fe20000010100 */
[----:B------:R-:W-:Y:S01]  /*e140*/  WARPSYNC 0xffffffff ;  /* 0xffffffff00007948 */ /* 0x000fe20003800000 */
[----:B------:R-:W2:Y:S01]  /*e150*/  LDL.LU R20, [R1+0x60] ;  /* 0x0000600001147983 */ /* 0x000ea20000300800 */
[----:B-1----:R-:W-:Y:S02]  /*e160*/  FMUL.FTZ R4, R133, c[0x0][0x2d0] ;  /* 0x0000b40085047a20 */ /* 0x002fe40000410000 */
[----:B------:R-:W-:Y:S01]  /*e170*/  FMUL.FTZ R0, R0, c[0x0][0x2d0] ;  /* 0x0000b40000007a20 */ /* 0x000fe20000410000 */
[----:B------:R-:W4:Y:S01]  /*e180*/  LDL.LU R19, [R1+0x24] ;  /* 0x0000240001137983 */ /* 0x000f220000300800 */
        /* <DEDUP_REMOVED lines=10> */
[--C-:B------:R-:W-:Y:S01]  /*e230*/  FFMA.FTZ R176, R135, c[0x0][0x2d0], -R4.reuse ;  /* 0x0000b40087b07a23 */ /* 0x100fe20000010804 */
[----:B------:R-:W-:Y:S10]  /*e240*/  MUFU.EX2 R7, R7 ;  /* 0x0000000700077308 */ /* 0x000ff40000000800 */
[----:B------:R-:W-:Y:S01]  /*e250*/  MUFU.EX2 R9, R6 ;  /* 0x0000000600097308 */ /* 0x000fe20000000800 */
[----:B---3--:R-:W-:Y:S09]  /*e260*/  FFMA.FTZ R8, R2, c[0x0][0x2d0], -R4 ;  /* 0x0000b40002087a23 */ /* 0x008ff20000010804 */
[----:B------:R-:W1:Y:S10]  /*e270*/  MUFU.EX2 R2, R0 ;  /* 0x0000000000027308 */ /* 0x000e740000000800 */
[----:B------:R-:W3:Y:S10]  /*e280*/  MUFU.EX2 R4, R8 ;  /* 0x0000000800047308 */ /* 0x000ef40000000800 */
[----:B------:R-:W4:Y:S01]  /*e290*/  MUFU.EX2 R8, R5 ;  /* 0x0000000500087308 */ /* 0x000f220000000800 */
[C---:B-1----:R-:W-:Y:S02]  /*e2a0*/  FMUL.FTZ R24, R2.reuse, R136 ;  /* 0x0000008802187220 */ /* 0x042fe40000410000 */
[----:B------:R-:W5:Y:S01]  /*e2b0*/  LDL.LU R136, [R1+0x5c] ;  /* 0x00005c0001887983 */ /* 0x000f620000300800 */
[C---:B------:R-:W-:Y:S02]  /*e2c0*/  FMUL.FTZ R25, R2.reuse, R137 ;  /* 0x0000008902197220 */ /* 0x040fe40000410000 */
[C---:B------:R-:W-:Y:S02]  /*e2d0*/  FMUL.FTZ R21, R2.reuse, R141 ;  /* 0x0000008d02157220 */ /* 0x040fe40000410000 */
[C---:B------:R-:W-:Y:S02]  /*e2e0*/  FMUL.FTZ R28, R2.reuse, R28 ;  /* 0x0000001c021c7220 */ /* 0x040fe40000410000 */
[C---:B------:R-:W-:Y:S01]  /*e2f0*/  FMUL.FTZ R29, R2.reuse, R29 ;  /* 0x0000001d021d7220 */ /* 0x040fe20000410000 */
[----:B---3--:R-:W-:Y:S01]  /*e300*/  F2FP.PACK_AB R168, R7, R4 ;  /* 0x0000000407a8723e */ /* 0x008fe200000000ff */
[----:B--2---:R-:W-:Y:S02]  /*e310*/  FFMA.FTZ R0, R2, R20, R4 ;  /* 0x0000001402007223 */ /* 0x004fe40000010004 */
[----:B------:R-:W-:Y:S02]  /*e320*/  FMUL.FTZ R4, R3, c[0x0][0x2d0] ;  /* 0x0000b40003047a20 */ /* 0x000fe40000410000 */
[----:B------:R-:W-:Y:S02]  /*e330*/  FADD.FTZ R6, R7, R0 ;  /* 0x0000000007067221 */ /* 0x000fe40000010000 */
[----:B------:R-:W-:Y:S02]  /*e340*/  FADD.FTZ R0, -R3, R132 ;  /* 0x0000008403007221 */ /* 0x000fe40000010100 */
[--C-:B----4-:R-:W-:Y:S01]  /*e350*/  FFMA.FTZ R7, R19, c[0x0][0x2d0], -R4.reuse ;  /* 0x0000b40013077a23 */ /* 0x110fe20000010804 */
[----:B------:R-:W-:Y:S01]  /*e360*/  F2FP.PACK_AB R170, R8, R9 ;  /* 0x0000000908aa723e */ /* 0x000fe200000000ff */
[----:B------:R-:W-:Y:S02]  /*e370*/  FMUL.FTZ R0, R0, c[0x0][0x2d0] ;  /* 0x0000b40000007a20 */ /* 0x000fe40000410000 */
[--C-:B------:R-:W-:Y:S02]  /*e380*/  FFMA.FTZ R132, R177, c[0x0][0x2d0], -R4.reuse ;  /* 0x0000b400b1847a23 */ /* 0x100fe40000010804 */
        /* <DEDUP_REMOVED lines=8> */
[----:B------:R-:W-:Y:S01]  /*e410*/  MOV R141, R23 ;  /* 0x00000017008d7202 */ /* 0x000fe20000000f00 */
[--C-:B------:R-:W-:Y:S01]  /*e420*/  FFMA.FTZ R175, R18, c[0x0][0x2d0], -R4.reuse ;  /* 0x0000b40012af7a23 */ /* 0x100fe20000010804 */
[----:B------:R1:W-:Y:S01]  /*e430*/  MUFU.EX2 R135, R5 ;  /* 0x0000000500877308 */ /* 0x0003e20000000800 */
[--C-:B------:R-:W-:Y:S02]  /*e440*/  FFMA.FTZ R173, R173, c[0x0][0x2d0], -R4.reuse ;  /* 0x0000b400adad7a23 */ /* 0x100fe40000010804 */
[----:B------:R-:W-:Y:S02]  /*e450*/  FFMA.FTZ R178, R16, c[0x0][0x2d0], -R4 ;  /* 0x0000b40010b27a23 */ /* 0x000fe40000010804 */
[C---:B------:R-:W-:Y:S02]  /*e460*/  FMUL.FTZ R4, R2.reuse, R156 ;  /* 0x0000009c02047220 */ /* 0x040fe40000410000 */
[----:B------:R-:W-:Y:S02]  /*e470*/  FADD.FTZ R6, R9, R6 ;  /* 0x0000000609067221 */ /* 0x000fe40000010000 */
[----:B------:R-:W-:Y:S01]  /*e480*/  FMUL.FTZ R9, R2, R153 ;  /* 0x0000009902097220 */ /* 0x000fe20000410000 */
[----:B------:R-:W2:Y:S01]  /*e490*/  MUFU.EX2 R156, R7 ;  /* 0x00000007009c7308 */ /* 0x000ea20000000800 */
[----:B------:R-:W-:Y:S01]  /*e4a0*/  FADD.FTZ R177, R8, R6 ;  /* 0x0000000608b17221 */ /* 0x000fe20000010000 */
[----:B------:R-:W-:Y:S01]  /*e4b0*/  MOV R153, R19 ;  /* 0x0000001300997202 */ /* 0x000fe20000000f00 */
[C---:B------:R-:W-:Y:S01]  /*e4c0*/  FMUL.FTZ R8, R2.reuse, R152 ;  /* 0x0000009802087220 */ /* 0x040fe20000410000 */
[----:B------:R-:W-:Y:S01]  /*e4d0*/  MOV R152, R22 ;  /* 0x0000001600987202 */ /* 0x000fe20000000f00 */
[C---:B------:R-:W-:Y:S02]  /*e4e0*/  FMUL.FTZ R12, R2.reuse, R148 ;  /* 0x00000094020c7220 */ /* 0x040fe40000410000 */
[C---:B------:R-:W-:Y:S02]  /*e4f0*/  FMUL.FTZ R13, R2.reuse, R149 ;  /* 0x00000095020d7220 */ /* 0x040fe40000410000 */
[C---:B------:R-:W-:Y:S01]  /*e500*/  FMUL.FTZ R16, R2.reuse, R144 ;  /* 0x0000009002107220 */ /* 0x040fe20000410000 */
[----:B------:R-:W-:Y:S01]  /*e510*/  MOV R144, R14 ;  /* 0x0000000e00907202 */ /* 0x000fe20000000f00 */
[C---:B------:R-:W-:Y:S01]  /*e520*/  FMUL.FTZ R17, R2.reuse, R145 ;  /* 0x0000009102117220 */ /* 0x040fe20000410000 */
[----:B------:R-:W-:Y:S01]  /*e530*/  MUFU.EX2 R149, R132 ;  /* 0x0000008400957308 */ /* 0x000fe20000000800 */
[C---:B------:R-:W-:Y:S01]  /*e540*/  FMUL.FTZ R20, R2.reuse, R140 ;  /* 0x0000008c02147220 */ /* 0x040fe20000410000 */
[----:B------:R-:W-:Y:S01]  /*e550*/  MOV R140, R10 ;  /* 0x0000000a008c7202 */ /* 0x000fe20000000f00 */
[C---:B-1----:R-:W-:Y:S01]  /*e560*/  FMUL.FTZ R5, R2.reuse, R157 ;  /* 0x0000009d02057220 */ /* 0x042fe20000410000 */
[----:B------:R-:W-:Y:S01]  /*e570*/  MOV R145, R11 ;  /* 0x0000000b00917202 */ /* 0x000fe20000000f00 */
[C---:B------:R-:W-:Y:S01]  /*e580*/  FMUL.FTZ R32, R2.reuse, R32 ;  /* 0x0000002002207220 */ /* 0x040fe20000410000 */
[----:B------:R-:W-:Y:S01]  /*e590*/  MOV R157, R15 ;  /* 0x0000000f009d7202 */ /* 0x000fe20000000f00 */
[C---:B------:R-:W-:Y:S02]  /*e5a0*/  FMUL.FTZ R33, R2.reuse, R33 ;  /* 0x0000002102217220 */ /* 0x040fe40000410000 */
[C---:B------:R-:W-:Y:S02]  /*e5b0*/  FMUL.FTZ R36, R2.reuse, R36 ;  /* 0x0000002402247220 */ /* 0x040fe40000410000 */
[----:B------:R-:W-:Y:S01]  /*e5c0*/  FMUL.FTZ R37, R2, R37 ;  /* 0x0000002502257220 */ /* 0x000fe20000410000 */
[----:B--2---:R-:W-:Y:S01]  /*e5d0*/  F2FP.PACK_AB R169, R156, R135 ;  /* 0x000000879ca9723e */ /* 0x004fe200000000ff */
[----:B------:R-:W-:Y:S02]  /*e5e0*/  FMUL.FTZ R7, R0, R159 ;  /* 0x0000009f00077220 */ /* 0x000fe40000410000 */
[----:B------:R-:W2:Y:S01]  /*e5f0*/  LDL R159, [R1] ;  /* 0x00000000019f7983 */ /* 0x000ea20000100800 */
        /* <DEDUP_REMOVED lines=42> */
[C---:B------:R-:W-:Y:S01]  /*e8a0*/  FMUL.FTZ R6, R0.reuse, R158 ;  /* 0x0000009e00067220 */ /* 0x040fe20000410000 */
[----:B------:R-:W-:Y:S01]  /*e8b0*/  MOV R158, R27 ;  /* 0x0000001b009e7202 */ /* 0x000fe20000000f00 */
[----:B------:R-:W-:Y:S02]  /*e8c0*/  FMUL.FTZ R27, R0, R139 ;  /* 0x0000008b001b7220 */ /* 0x000fe40000410000 */
[C---:B------:R-:W-:Y:S01]  /*e8d0*/  FMUL.FTZ R124, R2.reuse, R124 ;  /* 0x0000007c027c7220 */ /* 0x040fe20000410000 */
[----:B------:R1:W-:Y:S01]  /*e8e0*/  MUFU.EX2 R132, R158 ;  /* 0x0000009e00847308 */ /* 0x0003e20000000800 */
[C---:B------:R-:W-:Y:S02]  /*e8f0*/  FMUL.FTZ R125, R2.reuse, R125 ;  /* 0x0000007d027d7220 */ /* 0x040fe40000410000 */
[C---:B------:R-:W-:Y:S02]  /*e900*/  FMUL.FTZ R128, R2.reuse, R128 ;  /* 0x0000008002807220 */ /* 0x040fe40000410000 */
[----:B------:R-:W-:Y:S01]  /*e910*/  FMUL.FTZ R129, R2, R129 ;  /* 0x0000008102817220 */ /* 0x000fe20000410000 */
[----:B------:R-:W-:Y:S01]  /*e920*/  MOV R2, R26 ;  /* 0x0000001a00027202 */ /* 0x000fe20000000f00 */
[C---:B------:R-:W-:Y:S02]  /*e930*/  FMUL.FTZ R26, R0.reuse, R138 ;  /* 0x0000008a001a7220 */ /* 0x040fe40000410000 */
[C---:B------:R-:W-:Y:S02]  /*e940*/  FMUL.FTZ R14, R0.reuse, R150 ;  /* 0x00000096000e7220 */ /* 0x040fe40000410000 */
[----:B------:R-:W3:Y:S01]  /*e950*/  MUFU.EX2 R150, R134 ;  /* 0x0000008600967308 */ /* 0x000ee20000000800 */
[C---:B------:R-:W-:Y:S01]  /*e960*/  FMUL.FTZ R10, R0.reuse, R154 ;  /* 0x0000009a000a7220 */ /* 0x040fe20000410000 */
[----:B------:R-:W-:Y:S01]  /*e970*/  MOV R154, R145 ;  /* 0x00000091009a7202 */ /* 0x000fe20000000f00 */
[C---:B------:R-:W-:Y:S01]  /*e980*/  FMUL.FTZ R11, R0.reuse, R155 ;  /* 0x0000009b000b7220 */ /* 0x040fe20000410000 */
[----:B------:R-:W-:Y:S01]  /*e990*/  MOV R155, R144 ;  /* 0x00000090009b7202 */ /* 0x000fe20000000f00 */
[C---:B------:R-:W-:Y:S02]  /*e9a0*/  FMUL.FTZ R15, R0.reuse, R151 ;  /* 0x00000097000f7220 */ /* 0x040fe40000410000 */
[C---:B------:R-:W-:Y:S02]  /*e9b0*/  FMUL.FTZ R18, R0.reuse, R146 ;  /* 0x0000009200127220 */ /* 0x040fe40000410000 */
[C---:B------:R-:W-:Y:S01]  /*e9c0*/  FMUL.FTZ R19, R0.reuse, R147 ;  /* 0x0000009300137220 */ /* 0x040fe20000410000 */
[----:B------:R4:W-:Y:S01]  /*e9d0*/  MUFU.EX2 R151, R173 ;  /* 0x000000ad00977308 */ /* 0x0009e20000000800 */
[C---:B------:R-:W-:Y:S01]  /*e9e0*/  FMUL.FTZ R22, R0.reuse, R142 ;  /* 0x0000008e00167220 */ /* 0x040fe20000410000 */
[----:B------:R-:W-:Y:S01]  /*e9f0*/  LDSM.16.MT88.4 R144, [R241+0x800] ;  /* 0x00080000f190783b */ /* 0x000fe20000004200 */
[C---:B------:R-:W-:Y:S01]  /*ea00*/  FMUL.FTZ R23, R0.reuse, R143 ;  /* 0x0000008f00177220 */ /* 0x040fe20000410000 */
[----:B-1----:R-:W-:Y:S01]  /*ea10*/  MOV R158, R141 ;  /* 0x0000008d009e7202 */ /* 0x002fe20000000f00 */
[C---:B------:R-:W-:Y:S02]  /*ea20*/  FMUL.FTZ R30, R0.reuse, R30 ;  /* 0x0000001e001e7220 */ /* 0x040fe40000410000 */
[C---:B------:R-:W-:Y:S02]  /*ea30*/  FMUL.FTZ R31, R0.reuse, R31 ;  /* 0x0000001f001f7220 */ /* 0x040fe40000410000 */
[C---:B------:R-:W-:Y:S01]  /*ea40*/  FMUL.FTZ R34, R0.reuse, R34 ;  /* 0x0000002200227220 */ /* 0x040fe20000410000 */
[----:B------:R-:W-:Y:S01]  /*ea50*/  MUFU.EX2 R2, R2 ;  /* 0x0000000200027308 */ /* 0x000fe20000000800 */
[C---:B------:R-:W-:Y:S02]  /*ea60*/  FMUL.FTZ R35, R0.reuse, R35 ;  /* 0x0000002300237220 */ /* 0x040fe40000410000 */
[----:B------:R-:W-:Y:S01]  /*ea70*/  FMUL.FTZ R38, R0, R38 ;  /* 0x0000002600267220 */ /* 0x000fe20000410000 */
[----:B---3--:R-:W-:Y:S01]  /*ea80*/  F2FP.PACK_AB R171, R150, R149 ;  /* 0x0000009596ab723e */ /* 0x008fe200000000ff */
[C---:B------:R-:W-:Y:S02]  /*ea90*/  FMUL.FTZ R39, R0.reuse, R39 ;  /* 0x0000002700277220 */ /* 0x040fe40000410000 */
[C---:B------:R-:W-:Y:S02]  /*eaa0*/  FMUL.FTZ R42, R0.reuse, R42 ;  /* 0x0000002a002a7220 */ /* 0x040fe40000410000 */
[C---:B------:R-:W-:Y:S01]  /*eab0*/  FMUL.FTZ R43, R0.reuse, R43 ;  /* 0x0000002b002b7220 */ /* 0x040fe20000410000 */
[----:B------:R-:W-:Y:S01]  /*eac0*/  MUFU.EX2 R134, R176 ;  /* 0x000000b000867308 */ /* 0x000fe20000000800 */
[C---:B------:R-:W-:Y:S02]  /*ead0*/  FMUL.FTZ R46, R0.reuse, R46 ;  /* 0x0000002e002e7220 */ /* 0x040fe40000410000 */
[C---:B------:R-:W-:Y:S01]  /*eae0*/  FMUL.FTZ R47, R0.reuse, R47 ;  /* 0x0000002f002f7220 */ /* 0x040fe20000410000 */
[----:B----4-:R-:W-:Y:S01]  /*eaf0*/  MOV R173, R157 ;  /* 0x0000009d00ad7202 */ /* 0x010fe20000000f00 */
        /* <DEDUP_REMOVED lines=34> */
[----:B-1----:R-:W-:Y:S01]  /*ed20*/  MOV R178, R157 ;  /* 0x0000009d00b27202 */ /* 0x002fe20000000f00 */
        /* <DEDUP_REMOVED lines=12> */
[----:B-----5:R-:W-:Y:S02]  /*edf0*/  FFMA.FTZ R148, R0, R136, R135 ;  /* 0x0000008800947223 */ /* 0x020fe40000010087 */
[----:B------:R-:W1:Y:S01]  /*ee00*/  LDSM.16.MT88.4 R136, [R239] ;  /* 0x00000000ef88783b */ /* 0x000e620000004200 */
[----:B------:R-:W-:Y:S01]  /*ee10*/  FADD.FTZ R0, R132, R177 ;  /* 0x000000b184007221 */ /* 0x000fe20000010000 */
[----:B------:R-:W3:Y:S03]  /*ee20*/  MUFU.EX2 R135, R179 ;  /* 0x000000b300877308 */ /* 0x000ee60000000800 */
[----:B------:R-:W-:Y:S03]  /*ee30*/  FADD.FTZ R0, R2, R0 ;  /* 0x0000000002007221 */ /* 0x000fe60000010000 */
[----:B------:R-:W4:Y:S04]  /*ee40*/  LDL R177, [R1+0x80] ;  /* 0x0000800001b17983 */ /* 0x000f280000100800 */
[----:B------:R-:W5:Y:S10]  /*ee50*/  MUFU.EX2 R179, R174 ;  /* 0x000000ae00b37308 */ /* 0x000f740000000800 */
[----:B------:R-:W2:Y:S01]  /*ee60*/  MUFU.EX2 R174, R153 ;  /* 0x0000009900ae7308 */ /* 0x000ea20000000800 */
[----:B---3--:R-:W-:Y:S04]  /*ee70*/  FADD.FTZ R0, R135, R0 ;  /* 0x0000000087007221 */ /* 0x008fe80000010000 */
[----:B------:R-:W-:Y:S01]  /*ee80*/  FADD.FTZ R0, R134, R0 ;  /* 0x0000000086007221 */ /* 0x000fe20000010000 */
        /* <DEDUP_REMOVED lines=51> */
[----:B------:R-:W-:Y:S03]  /*f1c0*/  F2FP.PACK_AB R137, R157, R151 ;  /* 0x000000979d89723e */ /* 0x000fe600000000ff */
[----:B------:R-:W-:Y:S02]  /*f1d0*/  F2FP.PACK_AB R138, R134, R135 ;  /* 0x00000087868a723e */ /* 0x000fe400000000ff */
[----:B-----5:R-:W-:Y:S02]  /*f1e0*/  F2FP.PACK_AB R139, R176, R179 ;  /* 0x000000b3b08b723e */ /* 0x020fe400000000ff */
[----:B------:R-:W2:Y:S01]  /*f1f0*/  MUFU.EX2 R2, R155 ;  /* 0x0000009b00027308 */ /* 0x000ea20000000800 */
[----:B------:R-:W-:Y:S04]  /*f200*/  F2FP.PACK_AB R169, R175, R174 ;  /* 0x000000aeafa9723e */ /* 0x000fe800000000ff */
[C---:B------:R-:W-:Y:S05]  /*f210*/  HMMA.16816.F32 R4, R136.reuse, R140, R4 ;  /* 0x0000008c8804723c */ /* 0x040fea0000001804 */
[----:B------:R-:W3:Y:S03]  /*f220*/  MUFU.EX2 R135, R154 ;  /* 0x0000009a00877308 */ /* 0x000ee60000000800 */
[C---:B------:R-:W-:Y:S01]  /*f230*/  HMMA.16816.F32 R8, R136.reuse, R142, R8 ;  /* 0x0000008e8808723c */ /* 0x040fe20000001808 */
[----:B------:R-:W5:Y:S03]  /*f240*/  LDSM.16.MT88.4 R140, [R240+0x800] ;  /* 0x00080000f08c783b */ /* 0x000f660000004200 */
[----:B-1----:R-:W-:Y:S03]  /*f250*/  FADD.FTZ R0, R132, R0 ;  /* 0x0000000084007221 */ /* 0x002fe60000010000 */
[----:B------:R-:W1:Y:S01]  /*f260*/  MUFU.EX2 R134, R159 ;  /* 0x0000009f00867308 */ /* 0x000e620000000800 */
[C---:B------:R-:W-:Y:S04]  /*f270*/  HMMA.16816.F32 R12, R136.reuse, R144, R12 ;  /* 0x00000090880c723c */ /* 0x040fe8000000180c */
[C---:B--2---:R-:W-:Y:S01]  /*f280*/  F2FP.PACK_AB R168, R2.reuse, R132 ;  /* 0x0000008402a8723e */ /* 0x044fe200000000ff */
[----:B------:R-:W-:Y:S02]  /*f290*/  FADD.FTZ R0, R2, R0 ;  /* 0x0000000002007221 */ /* 0x000fe40000010000 */
[----:B------:R-:W-:Y:S01]  /*f2a0*/  FADD.FTZ R2, R156, R148 ;  /* 0x000000949c027221 */ /* 0x000fe20000010000 */
[C---:B------:R-:W-:Y:S01]  /*f2b0*/  HMMA.16816.F32 R16, R136.reuse, R146, R16 ;  /* 0x000000928810723c */ /* 0x040fe20000001810 */
[----:B------:R-:W2:Y:S01]  /*f2c0*/  LDSM.16.MT88.4 R144, [R242+0x800] ;  /* 0x00080000f290783b */ /* 0x000ea20000004200 */
[----:B------:R-:W4:Y:S02]  /*f2d0*/  MUFU.EX2 R173, R158 ;  /* 0x0000009e00ad7308 */ /* 0x000f240000000800 */
[----:B---3--:R-:W-:Y:S05]  /*f2e0*/  FADD.FTZ R0, R135, R0 ;  /* 0x0000000087007221 */ /* 0x008fea0000010000 */
[----:B------:R-:W-:Y:S03]  /*f2f0*/  LDSM.16.MT88.4 R152, [R239+0x1000] ;  /* 0x00100000ef98783b */ /* 0x000fe60000004200 */
[C---:B-1----:R-:W-:Y:S01]  /*f300*/  FADD.FTZ R0, R134.reuse, R0 ;  /* 0x0000000086007221 */ /* 0x042fe20000010000 */
[----:B------:R-:W-:Y:S02]  /*f310*/  F2FP.PACK_AB R170, R134, R135 ;  /* 0x0000008786aa723e */ /* 0x000fe400000000ff */
[----:B------:R-:W-:Y:S02]  /*f320*/  MOV R134, R151 ;  /* 0x0000009700867202 */ /* 0x000fe40000000f00 */
[----:B------:R1:W-:Y:S01]  /*f330*/  STL [R1+0x60], R0 ;  /* 0x0000600001007387 */ /* 0x0003e20000100800 */
[----:B------:R-:W-:Y:S03]  /*f340*/  MOV R135, R150 ;  /* 0x0000009600877202 */ /* 0x000fe60000000f00 */
[----:B------:R-:W3:Y:S01]  /*f350*/  LDL.LU R132, [R1+0x3c] ;  /* 0x00003c0001847983 */ /* 0x000ee20000300800 */
[C---:B-----5:R-:W-:Y:S03]  /*f360*/  HMMA.16816.F32 R20, R136.reuse, R140, R20 ;  /* 0x0000008c8814723c */ /* 0x060fe60000001814 */
[----:B----4-:R-:W-:Y:S05]  /*f370*/  F2FP.PACK_AB R171, R173, R172 ;  /* 0x000000acadab723e */ /* 0x010fea00000000ff */
[C---:B------:R-:W-:Y:S01]  /*f380*/  HMMA.16816.F32 R24, R136.reuse, R142, R24 ;  /* 0x0000008e8818723c */ /* 0x040fe20000001818 */
[----:B------:R-:W4:Y:S07]  /*f390*/  LDSM.16.MT88.4 R140, [R239+0x2000] ;  /* 0x00200000ef8c783b */ /* 0x000f2e0000004200 */
[C---:B--2---:R-:W-:Y:S04]  /*f3a0*/  HMMA.16816.F32 R28, R136.reuse, R144, R28 ;  /* 0x00000090881c723c */ /* 0x044fe8000000181c */
[----:B-1----:R-:W-:Y:S04]  /*f3b0*/  FADD.FTZ R0, R149, R2 ;  /* 0x0000000295007221 */ /* 0x002fe80000010000 */
[C---:B------:R-:W-:Y:S01]  /*f3c0*/  HMMA.16816.F32 R32, R136.reuse, R146, R32 ;  /* 0x000000928820723c */ /* 0x040fe20000001820 */
[----:B------:R-:W1:Y:S03]  /*f3d0*/  LDSM.16.MT88.4 R144, [R241+0x2000] ;  /* 0x00200000f190783b */ /* 0x000e660000004200 */
[----:B------:R-:W-:Y:S04]  /*f3e0*/  FADD.FTZ R0, R135, R0 ;  /* 0x0000000087007221 */ /* 0x000fe80000010000 */
[----:B------:R-:W-:Y:S04]  /*f3f0*/  FADD.FTZ R0, R134, R0 ;  /* 0x0000000086007221 */ /* 0x000fe80000010000 */
[----:B------:R-:W-:Y:S04]  /*f400*/  FADD.FTZ R0, R178, R0 ;  /* 0x00000000b2007221 */ /* 0x000fe80000010000 */
[----:B------:R-:W-:Y:S04]  /*f410*/  FADD.FTZ R0, R179, R0 ;  /* 0x00000000b3007221 */ /* 0x000fe80000010000 */
[----:B------:R-:W-:Y:S04]  /*f420*/  FADD.FTZ R0, R176, R0 ;  /* 0x00000000b0007221 */ /* 0x000fe80000010000 */
[----:B------:R-:W-:Y:S01]  /*f430*/  FADD.FTZ R0, R174, R0 ;  /* 0x00000000ae007221 */ /* 0x000fe20000010000 */
[C---:B----4-:R-:W-:Y:S03]  /*f440*/  HMMA.16816.F32 R36, R136.reuse, R140, R36 ;  /* 0x0000008c8824723c */ /* 0x050fe60000001824 */
[----:B------:R-:W-:Y:S04]  /*f450*/  FADD.FTZ R0, R175, R0 ;  /* 0x00000000af007221 */ /* 0x000fe80000010000 */
[----:B------:R-:W-:Y:S01]  /*f460*/  FADD.FTZ R2, R172, R0 ;  /* 0x00000000ac027221 */ /* 0x000fe20000010000 */
[C---:B------:R-:W-:Y:S01]  /*f470*/  HMMA.16816.F32 R40, R136.reuse, R142, R40 ;  /* 0x0000008e8828723c */ /* 0x040fe20000001828 */
[----:B------:R-:W2:Y:S03]  /*f480*/  LDSM.16.MT88.4 R140, [R240+0x2000] ;  /* 0x00200000f08c783b */ /* 0x000ea60000004200 */
[----:B------:R-:W-:Y:S04]  /*f490*/  FADD.FTZ R2, R173, R2 ;  /* 0x00000002ad027221 */ /* 0x000fe80000010000 */
        /* <DEDUP_REMOVED lines=27> */
[C---:B--2---:R-:W-:Y:S04]  /*f650*/  HMMA.16816.F32 R116, R136.reuse, R140, R116 ;  /* 0x0000008c8874723c */ /* 0x044fe80000001874 */
[C---:B---3--:R-:W-:Y:S02]  /*f660*/  IADD3 R0, R132.reuse, -0x1, RZ ;  /* 0xffffffff84007810 */ /* 0x048fe40007ffe0ff */
[----:B------:R-:W-:Y:S02]  /*f670*/  ISETP.GT.AND P0, PT, R132, R177, PT ;  /* 0x000000b18400720c */ /* 0x000fe40003f04270 */
[C---:B------:R-:W-:Y:S01]  /*f680*/  HMMA.16816.F32 R120, R136.reuse, R142, R120 ;  /* 0x0000008e8878723c */ /* 0x040fe20000001878 */
[----:B------:R-:W-:Y:S03]  /*f690*/  STL [R1+0x3c], R0 ;  /* 0x00003c0001007387 */ /* 0x000fe60000100800 */
[----:B------:R-:W-:Y:S01]  /*f6a0*/  MOV R132, R3 ;  /* 0x0000000300847202 */ /* 0x000fe20000000f00 */
[----:B------:R-:W-:Y:S03]  /*f6b0*/  STL [R1+0x5c], R2 ;  /* 0x00005c0201007387 */ /* 0x000fe60000100800 */
[C---:B-1----:R-:W-:Y:S08]  /*f6c0*/  HMMA.16816.F32 R124, R136.reuse, R144, R124 ;  /* 0x00000090887c723c */ /* 0x042ff0000000187c */
        /* <DEDUP_REMOVED lines=49> */
.L_x_533:
[----:B------:R-:W2:Y:S04]  /*f9e0*/  LDL R2, [R1+0x70] ;  /* 0x0000700001027983 */ /* 0x000ea80000100800 */
[----:B------:R-:W2:Y:S02]  /*f9f0*/  LDL R0, [R1+0x3c] ;  /* 0x00003c0001007983 */ /* 0x000ea40000100800 */
[----:B--2---:R-:W-:-:S13]  /*fa00*/  ISETP.GE.AND P0, PT, R0, R2, PT ;  /* 0x000000020000720c */ /* 0x004fda0003f06270 */
[----:B------:R-:W-:Y:S05]  /*fa10*/  @!P0 BRA `(.L_x_547) ;  /* 0x0000407000008947 */ /* 0x000fea0003800000 */
[----:B------:R-:W-:Y:S02]  /*fa20*/  MOV R135, R132 ;  /* 0x0000008400877202 */ /* 0x000fe40000000f00 */
[----:B------:R-:W-:Y:S02]  /*fa30*/  MOV R134, R133 ;  /* 0x0000008500867202 */ /* 0x000fe40000000f00 */
.L_x_569:
[----:B-1----:R-:W2:Y:S01]  /*fa40*/  LDL R4, [R1+0x38] ;  /* 0x0000380001047983 */ /* 0x002ea20000100800 */
[----:B------:R-:W-:Y:S04]  /*fa50*/  DEPBAR.LE SB0, 0x0 ;  /* 0x000080000000791a */ /* 0x000fe80000000000 */
[----:B------:R-:W3:Y:S01]  /*fa60*/  LDL R6, [R1+0xa8] ;  /* 0x0000a80001067983 */ /* 0x000ee20000100800 */
[----:B------:R-:W-:Y:S03]  /*fa70*/  WARPSYNC 0xffffffff ;  /* 0xffffffff00007948 */ /* 0x000fe60003800000 */
[----:B------:R-:W4:Y:S04]  /*fa80*/  LDL R7, [R1+0x28] ;  /* 0x0000280001077983 */ /* 0x000f280000100800 */
[----:B------:R-:W5:Y:S04]  /*fa90*/  LDL.64 R8, [R1+0xa0] ;  /* 0x0000a00001087983 */ /* 0x000f680000100a00 */
[----:B------:R-:W3:Y:S04]  /*faa0*/  LDL R12, [R1+0x4] ;  /* 0x00000400010c7983 */ /* 0x000ee80000100800 */
[----:B------:R-:W5:Y:S04]  /*fab0*/  LDL R5, [R1+0x8] ;  /* 0x0000080001057983 */ /* 0x000f680000100800 */
[----:B------:R-:W-:Y:S06]  /*fac0*/  BAR.SYNC.DEFER_BLOCKING 0x0 ;  /* 0x0000000000007b1d */ /* 0x000fec0000010000 */
[----:B------:R1:W1:Y:S04]  /*fad0*/  LDSM.16.M88.4 R16, [R236+0x800] ;  /* 0x00080000ec10783b */ /* 0x0002680000000200 */
[----:B------:R1:W1:Y:S04]  /*fae0*/  LDSM.16.M88.4 R24, [R236+0x1000] ;  /* 0x00100000ec18783b */ /* 0x0002680000000200 */
[----:B------:R1:W1:Y:S01]  /*faf0*/  LDSM.16.M88.4 R168, [R243] ;  /* 0x00000000f3a8783b */ /* 0x0002620000000200 */
[----:B--2---:R-:W-:Y:S01]  /*fb00*/  IMAD.WIDE.U32 R2, R4, c[0x0][0x208], RZ ;  /* 0x0000820004027a25 */ /* 0x004fe200078e00ff */
[----:B------:R-:W-:Y:S05]  /*fb10*/  SHF.R.S32.HI R0, RZ, 0x1f, R4 ;  /* 0x0000001fff007819 */ /* 0x000fea0000011404 */
[----:B------:R-:W-:Y:S04]  /*fb20*/  IMAD R0, R0, c[0x0][0x208], RZ ;  /* 0x0000820000007a24 */ /* 0x000fe800078e02ff */
[----:B------:R-:W-:Y:S01]  /*fb30*/  IMAD R0, R4, c[0x0][0x20c], R0 ;  /* 0x0000830004007a24 */ /* 0x000fe200078e0200 */
[----:B----4-:R-:W-:Y:S04]  /*fb40*/  SHF.R.S32.HI R4, RZ, 0x1f, R7 ;  /* 0x0000001fff047819 */ /* 0x010fe80000011407 */
[----:B------:R-:W-:Y:S01]  /*fb50*/  IADD3 R3, R3, R0, RZ ;  /* 0x0000000003037210 */ /* 0x000fe20007ffe0ff */
[----:B------:R-:W-:Y:S01]  /*fb60*/  IMAD R4, R4, c[0x0][0x218], RZ ;  /* 0x0000860004047a24 */ /* 0x000fe200078e02ff */
[----:B---3--:R2:W3:Y:S03]  /*fb70*/  LDSM.16.M88.4 R172, [R12] ;  /* 0x000000000cac783b */ /* 0x0084e60000000200 */
[C---:B------:R-:W-:Y:S01]  /*fb80*/  IMAD.WIDE.U32 R2, R7.reuse, c[0x0][0x218], R2 ;  /* 0x0000860007027a25 */ /* 0x040fe200078e0002 */
[----:B-----5:R2:W4:Y:S03]  /*fb90*/  LDSM.16.M88.4 R176, [R5] ;  /* 0x0000000005b0783b */ /* 0x0205260000000200 */
[----:B------:R-:W-:Y:S01]  /*fba0*/  IMAD R4, R7, c[0x0][0x21c], R4 ;  /* 0x0000870007047a24 */ /* 0x000fe200078e0204 */
[----:B------:R-:W-:Y:S02]  /*fbb0*/  IADD3 R0, P0, R8, R2, RZ ;  /* 0x0000000208007210 */ /* 0x000fe40007f1e0ff */
[----:B------:R2:W1:Y:S02]  /*fbc0*/  LDSM.16.M88.4 R8, [R236] ;  /* 0x00000000ec08783b */ /* 0x0004640000000200 */
[----:B------:R-:W-:Y:S02]  /*fbd0*/  IADD3.X R2, R6, R3, R4, P0, !PT ;  /* 0x0000000306027210 */ /* 0x000fe400007fe404 */
[C---:B------:R-:W-:Y:S04]  /*fbe0*/  LEA R7, P0, R0.reuse, c[0x0][0x1f8], 0x1 ;  /* 0x00007e0000077a11 */ /* 0x040fe800078008ff */
[----:B------:R-:W-:Y:S01]  /*fbf0*/  LEA.HI.X R6, R0, c[0x0][0x1fc], R2, 0x1, P0 ;  /* 0x00007f0000067a11 */ /* 0x000fe200000f0c02 */
[----:B------:R-:W-:-:S06]  /*fc00*/  BRA.DIV ~URZ, `(.L_x_548) ;  /* 0x0000b6827f007947 */ /* 0x000fcc000b800000 */
[----:B------:R2:W4:Y:S02]  /*fc10*/  SHFL.IDX PT, R0, R6, RZ, 0x181f ;  /* 0x00181fff06007589 */ /* 0x00052400000e0000 */
.L_x_663:
[----:B--2---:R-:W2:Y:S01]  /*fc20*/  LDL R5, [R1+0x40] ;  /* 0x0000400001057983 */ /* 0x004ea20000100800 */
[----:B------:R-:W-:Y:S03]  /*fc30*/  BSSY B0, `(.L_x_549) ;  /* 0x000003e000007945 */ /* 0x000fe60003800000 */
[----:B------:R-:W5:Y:S04]  /*fc40*/  LDL R4, [R1+0xc4] ;  /* 0x0000c40001047983 */ /* 0x000f680000100800 */
        /* <DEDUP_REMOVED lines=11> */
[----:B------:R-:W5:Y:S01]  /*fd00*/  SHFL.IDX PT, R2, R7, RZ, 0x181f ;  /* 0x00181fff07027589 */ /* 0x000f6200000e0000 */
[----:B--2---:R-:W-:Y:S02]  /*fd10*/  ISETP.GE.AND P5, PT, R5, c[0x0][0x1d4], PT ;  /* 0x0000750005007a0c */ /* 0x004fe40003fa6270 */
[----:B-----5:R-:W-:Y:S05]  /*fd20*/  IADD3 R4, P0, R2, R4, RZ ;  /* 0x0000000402047210 */ /* 0x020fea0007f1e0ff */
[----:B----4-:R-:W-:Y:S06]  /*fd30*/  IMAD.X R5, R0, 0x1, R133, P0 ;  /* 0x0000000100057824 */ /* 0x010fec00000e0685 */
[----:B------:R-:W-:Y:S01]  /*fd40*/  @!PT LDS RZ, [RZ] ;  /* 0x00000000fffff984 */ /* 0x000fe20000000800 */
[----:B------:R-:W-:Y:S01]  /*fd50*/  @!PT LDS RZ, [RZ] ;  /* 0x00000000fffff984 */ /* 0x000fe20000000800 */
[----:B---3--:R2:W-:Y:S01]  /*fd60*/  LDGSTS.E.BYPASS.LTC128B.128 [R12+0x4080], [R4.64], !P5 ;  /* 0x04080000040c7fae */ /* 0x0085e2000e901d46 */
[----:B------:R-:W-:Y:S02]  /*fd70*/  ISETP.GE.AND P4, PT, R22, c[0x0][0x1d4], PT ;  /* 0x0000750016007a0c */ /* 0x000fe40003f86270 */
[----:B------:R-:W-:Y:S02]  /*fd80*/  ISETP.GE.AND P3, PT, R14, c[0x0][0x1d4], PT ;  /* 0x000075000e007a0c */ /* 0x000fe40003f66270 */
[----:B------:R-:W3:Y:S01]  /*fd90*/  S2R R14, SR_TID.X ;  /* 0x00000000000e7919 */ /* 0x000ee20000002100 */
[----:B------:R-:W-:Y:S02]  /*fda0*/  ISETP.GE.AND P2, PT, R13, c[0x0][0x1d4], PT ;  /* 0x000075000d007a0c */ /* 0x000fe40003f46270 */
[----:B--2---:R-:W-:Y:S05]  /*fdb0*/  IADD3 R4, P0, R2, R132, RZ ;  /* 0x0000008402047210 */ /* 0x004fea0007f1e0ff */
[----:B------:R-:W-:Y:S05]  /*fdc0*/  IMAD.X R5, R0, 0x1, R23, P0 ;  /* 0x0000000100057824 */ /* 0x000fea00000e0617 */
[----:B------:R2:W-:Y:S01]  /*fdd0*/  LDGSTS.E.BYPASS.LTC128B.128 [R12+0x5880], [R4.64], !P4 ;  /* 0x05880000040c7fae */ /* 0x0005e2000e101d46 */
[----:B---3--:R-:W-:Y:S02]  /*fde0*/  ISETP.GT.AND P1, PT, R14, 0x7f, PT ;  /* 0x0000007f0e00780c */ /* 0x008fe40003f24270 */
[----:B--2---:R-:W-:Y:S05]  /*fdf0*/  IADD3 R4, P0, R2, R21, RZ ;  /* 0x0000001502047210 */ /* 0x004fea0007f1e0ff */
[----:B------:R-:W-:Y:S01]  /*fe00*/  IMAD.X R5, R0, 0x1, R20, P0 ;  /* 0x0000000100057824 */ /* 0x000fe200000e0614 */
[----:B------:R-:W-:Y:S04]  /*fe10*/  IADD3 R2, P0, R2, R3, RZ ;  /* 0x0000000302027210 */ /* 0x000fe80007f1e0ff */
[----:B------:R2:W-:Y:S01]  /*fe20*/  LDGSTS.E.BYPASS.LTC128B.128 [R12+0x7080], [R4.64], !P3 ;  /* 0x07080000040c7fae */ /* 0x0005e2000d901d46 */
[----:B------:R-:W-:Y:S05]  /*fe30*/  IMAD.X R3, R0, 0x1, R15, P0 ;  /* 0x0000000100037824 */ /* 0x000fea00000e060f */
[----:B------:R2:W-:Y:S01]  /*fe40*/  LDGSTS.E.BYPASS.LTC128B.128 [R12+0x8880], [R2.64], !P2 ;  /* 0x08880000020c7fae */ /* 0x0005e2000d101d46 */
[----:B------:R-:W-:-:S05]  /*fe50*/  @P1 BRA `(.L_x_550) ;  /* 0x000001b000001947 */ /* 0x000fca0003800000 */
[----:B------:R-:W-:-:S05]  /*fe60*/  BRA.DIV ~URZ, `(.L_x_551) ;  /* 0x0000b4b27f007947 */ /* 0x000fca000b800000 */
[----:B--2---:R2:W3:Y:S04]  /*fe70*/  SHFL.IDX PT, R4, R6, 0x1, 0x181f ;  /* 0x00381f0006047f89 */ /* 0x0044e800000e0000 */
[----:B------:R2:W4:Y:S02]  /*fe80*/  SHFL.IDX PT, R0, R7, 0x1, 0x181f ;  /* 0x00381f0007007f89 */ /* 0x00052400000e0000 */
.L_x_664:
[----:B--2---:R-:W2:Y:S04]  /*fe90*/  LDL R6, [R1+0xc4] ;  /* 0x0000c40001067983 */ /* 0x004ea80000100800 */
[----:B------:R-:W5:Y:S04]  /*fea0*/  LDL R3, [R1+0x44] ;  /* 0x0000440001037983 */ /* 0x000f680000100800 */
[----:B----4-:R-:W4:Y:S04]  /*feb0*/  LDL R2, [R1+0xd0] ;  /* 0x0000d00001027983 */ /* 0x010f280000100800 */
[----:B---3--:R-:W3:Y:S04]  /*fec0*/  LDL R20, [R1+0x48] ;  /* 0x0000480001147983 */ /* 0x008ee80000100800 */
[----:B------:R-:W3:Y:S04]  /*fed0*/  LDL R5, [R1+0x1c] ;  /* 0x00001c0001057983 */ /* 0x000ee80000100800 */
[----:B------:R-:W3:Y:S04]  /*fee0*/  LDL R15, [R1+0xbc] ;  /* 0x0000bc00010f7983 */ /* 0x000ee80000100800 */
[----:B------:R-:W3:Y:S04]  /*fef0*/  LDL R14, [R1+0x4c] ;  /* 0x00004c00010e7983 */ /* 0x000ee80000100800 */
[----:B------:R-:W3:Y:S04]  /*ff00*/  LDL R13, [R1+0xb8] ;  /* 0x0000b800010d7983 */ /* 0x000ee80000100800 */
[----:B------:R-:W3:Y:S01]  /*ff10*/  LDL R12, [R1+0x50] ;  /* 0x00005000010c7983 */ /* 0x000ee20000100800 */
[----:B--2---:R-:W-:Y:S05]  /*ff20*/  IADD3 R6, P0, R0, R6, RZ ;  /* 0x0000000600067210 */ /* 0x004fea0007f1e0ff */
[----:B-----5:R-:W-:Y:S01]  /*ff30*/  IMAD.X R7, R4, 0x1, R3, P0 ;  /* 0x0000000104077824 */ /* 0x020fe200000e0603 */
[----:B----4-:R-:W-:Y:S05]  /*ff40*/  IADD3 R2, P0, R0, R2, RZ ;  /* 0x0000000200027210 */ /* 0x010fea0007f1e0ff */
[----:B---3--:R-:W-:Y:S01]  /*ff50*/  IMAD.X R3, R4, 0x1, R20, P0 ;  /* 0x0000000104037824 */ /* 0x008fe200000e0614 */
        /* <DEDUP_REMOVED lines=11> */
.L_x_550:
[----:B------:R-:W-:Y:S05]  /*10010*/  BSYNC B0 ;  /* 0x0000000000007941 */ /* 0x000fea0003800000 */
.L_x_549:
        /* <DEDUP_REMOVED lines=161> */
[----:B------:R-:W2:Y:S01]  /*10a30*/  MUFU.TANH R0, R3 ;  /* 0x0000000300007308 */ /* 0x000ea20000002400 */
[----:B-1----:R1:W-:Y:S04]  /*10a40*/  STL [R1+0x2c], R2 ;  /* 0x00002c0201007387 */ /* 0x0023e80000100800 */
[----:B------:R-:W3:Y:S04]  /*10a50*/  LDL R8, [R1+0x70] ;  /* 0x0000700001087983 */ /* 0x000ee80000100800 */
[----:B------:R-:W3:Y:S04]  /*10a60*/  LDL R168, [R1+0x3c] ;  /* 0x00003c0001a87983 */ /* 0x000ee80000100800 */
[----:B--2---:R2:W-:Y:S01]  /*10a70*/  STL [R1+0x24], R0 ;  /* 0x0000240001007387 */ /* 0x0045e20000100800 */
        /* <DEDUP_REMOVED lines=22> */
[----:B---3--:R-:W-:Y:S01]  /*10be0*/  ISETP.GT.AND P0, PT, R168, R8, PT ;  /* 0x00000008a800720c */ /* 0x008fe20003f04270 */
        /* <DEDUP_REMOVED lines=13> */
[----:B------:R-:W-:Y:S02]  /*10cc0*/  IMAD.MOV.U32 R2, RZ, RZ, c[0x0][0x2b8] ;  /* 0x0000ae00ff027624 */ /* 0x000fe400078e00ff */
[----:B------:R-:W-:Y:S01]  /*10cd0*/  IMAD.MOV.U32 R6, RZ, RZ, RZ ;  /* 0x000000ffff067224 */ /* 0x000fe200078e00ff */
[----:B------:R-:W3:Y:S02]  /*10ce0*/  LDL R9, [R1+0x178] ;  /* 0x0001780001097983 */ /* 0x000ee40000100800 */
[----:B------:R-:W-:Y:S02]  /*10cf0*/  ISETP.NE.AND P6, PT, R2, 0x1, PT ;  /* 0x000000010200780c */ /* 0x000fe40003fc5270 */
[----:B------:R-:W4:Y:S04]  /*10d00*/  LDL.64 R4, [R1+0x98] ;  /* 0x0000980001047983 */ /* 0x000f280000100a00 */
[----:B------:R-:W5:Y:S04]  /*10d10*/  LDL R8, [R1+0xac] ;  /* 0x0000ac0001087983 */ /* 0x000f680000100800 */
[----:B------:R-:W4:Y:S04]  /*10d20*/  LDL.64 R16, [R1+0x90] ;  /* 0x0000900001107983 */ /* 0x000f280000100a00 */
[----:B------:R-:W4:Y:S01]  /*10d30*/  LDL R7, [R1+0x88] ;  /* 0x0000880001077983 */ /* 0x000f220000100800 */
[----:B---3--:R-:W-:Y:S01]  /*10d40*/  ISETP.GT.AND P1, PT, R9, 0x2f, PT ;  /* 0x0000002f0900780c */ /* 0x008fe20003f24270 */
[----:B--2---:R-:W-:Y:S05]  /*10d50*/  IMAD R2, R168, 0x30, R3 ;  /* 0x00000030a8027824 */ /* 0x004fea00078e0203 */
[----:B------:R-:W-:Y:S05]  /*10d60*/  IADD3 R2, R2, -0x30, R9 ;  /* 0xffffffd002027810 */ /* 0x000fea0007ffe009 */
[----:B------:R-:W-:Y:S04]  /*10d70*/  @P6 IMAD.HI.U32 R3, R2, c[0x0][0x2bc], RZ ;  /* 0x0000af0002036a27 */ /* 0x000fe800078e00ff */
[----:B-1----:R-:W-:Y:S01]  /*10d80*/  IMAD.MOV.U32 R0, RZ, RZ, R2 ;  /* 0x000000ffff007224 */ /* 0x002fe200078e0002 */
[----:B------:R-:W-:Y:S04]  /*10d90*/  @P6 SHF.R.U32.HI R0, RZ, c[0x0][0x2c0], R3 ;  /* 0x0000b000ff006a19 */ /* 0x000fe80000011603 */
[C---:B----4-:R-:W-:Y:S04]  /*10da0*/  @!P1 IADD3 R3, P0, R0.reuse, R4, RZ ;  /* 0x0000000400039210 */ /* 0x050fe80007f1e0ff */
[----:B-----5:R-:W-:Y:S01]  /*10db0*/  @!P1 LEA.HI.X.SX32 R5, R0, R8, 0x1, P0 ;  /* 0x0000000800059211 */ /* 0x020fe200000f0eff */
[----:B------:R-:W-:Y:S01]  /*10dc0*/  IMAD.MOV R0, RZ, RZ, -R0 ;  /* 0x000000ffff007224 */ /* 0x000fe200078e0a00 */
[C---:B------:R-:W-:Y:S03]  /*10dd0*/  @!P1 LEA R4, P0, R3.reuse, c[0x0][0x2a0], 0x2 ;  /* 0x0000a80003049a11 */ /* 0x040fe600078010ff */
[----:B------:R-:W-:Y:S01]  /*10de0*/  IMAD R8, R0, c[0x0][0x2b8], R2 ;  /* 0x0000ae0000087a24 */ /* 0x000fe200078e0202 */
[----:B------:R-:W-:Y:S03]  /*10df0*/  @!P1 LEA.HI.X R5, R3, c[0x0][0x2a4], R5, 0x2, P0 ;  /* 0x0000a90003059a11 */ /* 0x000fe600000f1405 */
[----:B------:R-:W-:Y:S01]  /*10e00*/  IMAD.WIDE.U32 R2, R8, c[0x0][0x1e0], RZ ;  /* 0x0000780008027a25 */ /* 0x000fe200078e00ff */
[----:B------:R-:W-:Y:S01]  /*10e10*/  SHF.R.S32.HI R0, RZ, 0x1f, R8 ;  /* 0x0000001fff007819 */ /* 0x000fe20000011408 */
[----:B------:R-:W2:Y:S04]  /*10e20*/  @!P1 LDG.E R6, [R4.64] ;  /* 0x0000000604069981 */ /* 0x000ea8000c1e1900 */
[----:B------:R1:W-:Y:S01]  /*10e30*/  STL [R1+0x38], R8 ;  /* 0x0000380801007387 */ /* 0x0003e20000100800 */
[----:B------:R-:W-:Y:S04]  /*10e40*/  IMAD R0, R0, c[0x0][0x1e0], RZ ;  /* 0x0000780000007a24 */ /* 0x000fe800078e02ff */
[----:B------:R-:W-:Y:S04]  /*10e50*/  IMAD R0, R8, c[0x0][0x1e4], R0 ;  /* 0x0000790008007a24 */ /* 0x000fe800078e0200 */
[----:B------:R-:W-:Y:S01]  /*10e60*/  IMAD.IADD R3, R3, 0x1, R0 ;  /* 0x0000000103037824 */ /* 0x000fe200078e0200 */
[----:B-1----:R-:W1:Y:S01]  /*10e70*/  S2R R8, SR_TID.X ;  /* 0x0000000000087919 */ /* 0x002e620000002100 */
[----:B--2---:R-:W-:Y:S03]  /*10e80*/  SHF.R.S32.HI R0, RZ, 0x1f, R6 ;  /* 0x0000001fff007819 */ /* 0x004fe60000011406 */
[----:B------:R1:W-:Y:S01]  /*10e90*/  STL [R1+0x28], R6 ;  /* 0x0000280601007387 */ /* 0x0003e20000100800 */
[----:B------:R-:W-:Y:S04]  /*10ea0*/  IMAD.WIDE.U32 R2, R6, c[0x0][0x1f0], R2 ;  /* 0x00007c0006027a25 */ /* 0x000fe800078e0002 */
[----:B------:R-:W-:Y:S01]  /*10eb0*/  IMAD R4, R0, c[0x0][0x1f0], RZ ;  /* 0x00007c0000047a24 */ /* 0x000fe200078e02ff */
[----:B------:R-:W-:Y:S03]  /*10ec0*/  IADD3 R0, P0, R16, R2, RZ ;  /* 0x0000000210007210 */ /* 0x000fe60007f1e0ff */
[----:B------:R-:W-:Y:S05]  /*10ed0*/  IMAD R4, R6, c[0x0][0x1f4], R4 ;  /* 0x00007d0006047a24 */ /* 0x000fea00078e0204 */
[----:B------:R-:W-:Y:S02]  /*10ee0*/  IADD3.X R2, R7, R3, R4, P0, !PT ;  /* 0x0000000307027210 */ /* 0x000fe400007fe404 */
[----:B------:R-:W-:Y:S02]  /*10ef0*/  LEA R9, P0, R0, c[0x0][0x1c8], 0x1 ;  /* 0x0000720000097a11 */ /* 0x000fe400078008ff */
[----:B-1----:R-:W-:Y:S04]  /*10f00*/  SHF.R.S32.HI R6, RZ, 0x1f, R8 ;  /* 0x0000001fff067819 */ /* 0x002fe80000011408 */
[----:B------:R-:W-:Y:S02]  /*10f10*/  LEA.HI R6, R6, R8, RZ, 0x3 ;  /* 0x0000000806067211 */ /* 0x000fe400078f18ff */
[----:B------:R-:W-:Y:S02]  /*10f20*/  LEA.HI.X R8, R0, c[0x0][0x1cc], R2, 0x1, P0 ;  /* 0x0000730000087a11 */ /* 0x000fe400000f0c02 */
[----:B------:R-:W-:Y:S04]  /*10f30*/  SHF.R.S32.HI R6, RZ, 0x3, R6 ;  /* 0x00000003ff067819 */ /* 0x000fe80000011406 */
[----:B------:R-:W-:Y:S04]  /*10f40*/  IADD3 R5, -R6, 0x30, RZ ;  /* 0x0000003006057810 */ /* 0x000fe80007ffe1ff */
[----:B------:R-:W-:Y:S01]  /*10f50*/  ISETP.GE.AND P0, PT, R5, 0x1, PT ;  /* 0x000000010500780c */ /* 0x000fe20003f06270 */
[----:B------:R-:W-:-:S10]  /*10f60*/  BRA.DIV ~URZ, `(.L_x_554) ;  /* 0x0000a4c27f007947 */ /* 0x000fd4000b800000 */
[----:B------:R1:W2:Y:S02]  /*10f70*/  SHFL.IDX PT, R4, R8, RZ, 0x181f ;  /* 0x00181fff08047589 */ /* 0x0002a400000e0000 */
.L_x_665:
[----:B------:R-:W-:-:S05]  /*10f80*/  BRA.DIV ~URZ, `(.L_x_555) ;  /* 0x0000a5327f007947 */ /* 0x000fca000b800000 */
[----:B------:R3:W4:Y:S02]  /*10f90*/  SHFL.IDX PT, R0, R9, RZ, 0x181f ;  /* 0x00181fff09007589 */ /* 0x00072400000e0000 */
.L_x_666:
        /* <DEDUP_REMOVED lines=8> */
[----:B------:R-:W2:Y:S01]  /*11020*/  LDL R17, [R1+0x50] ;  /* 0x0000500001117983 */ /* 0x000ea20000100800 */
[----:B-----5:R-:W-:Y:S05]  /*11030*/  @P0 IADD3 R6, P1, R0, R6, RZ ;  /* 0x0000000600060210 */ /* 0x020fea0007f3e0ff */
[----:B---3--:R-:W-:Y:S01]  /*11040*/  @P0 IMAD.X R7, R4, 0x1, R3, P1 ;  /* 0x0000000104070824 */ /* 0x008fe200008e0603 */
[----:B----4-:R-:W-:Y:S05]  /*11050*/  @P0 IADD3 R2, P1, R0, R2, RZ ;  /* 0x0000000200020210 */ /* 0x010fea0007f3e0ff */
[----:B--2---:R-:W-:Y:S01]  /*11060*/  @P0 IMAD.X R3, R4, 0x1, R21, P1 ;  /* 0x0000000104030824 */ /* 0x004fe200008e0615 */
[----:B------:R-:W-:Y:S01]  /*11070*/  @!PT LDS RZ, [RZ] ;  /* 0x00000000fffff984 */ /* 0x000fe20000000800 */
[----:B------:R-:W-:Y:S01]  /*11080*/  @!PT LDS RZ, [RZ] ;  /* 0x00000000fffff984 */ /* 0x000fe20000000800 */
[----:B------:R-:W-:Y:S01]  /*11090*/  @!PT LDS RZ, [RZ] ;  /* 0x00000000fffff984 */ /* 0x000fe20000000800 */
[----:B------:R2:W-:Y:S04]  /*110a0*/  @P0 LDGSTS.E.BYPASS.LTC128B.128 [R16+0x14080], [R6.64], !P5 ;  /* 0x1408000006100fae */ /* 0x0005e8000e901d46 */
[----:B------:R3:W-:Y:S02]  /*110b0*/  @P0 LDGSTS.E.BYPASS.LTC128B.128 [R16+0x15880], [R2.64], !P4 ;  /* 0x1588000002100fae */ /* 0x0007e4000e101d46 */
[----:B---3--:R-:W-:Y:S05]  /*110c0*/  @P0 IADD3 R2, P1, R0, R20, RZ ;  /* 0x0000001400020210 */ /* 0x008fea0007f3e0ff */
[----:B------:R-:W-:Y:S05]  /*110d0*/  @P0 IMAD.X R3, R4, 0x1, R19, P1 ;  /* 0x0000000104030824 */ /* 0x000fea00008e0613 */
[----:B------:R3:W-:Y:S02]  /*110e0*/  @P0 LDGSTS.E.BYPASS.LTC128B.128 [R16+0x17080], [R2.64], !P3 ;  /* 0x1708000002100fae */ /* 0x0007e4000d901d46 */
[----:B---3--:R-:W-:Y:S05]  /*110f0*/  @P0 IADD3 R2, P1, R0, R18, RZ ;  /* 0x0000001200020210 */ /* 0x008fea0007f3e0ff */
[----:B------:R-:W-:Y:S05]  /*11100*/  @P0 IMAD.X R3, R4, 0x1, R17, P1 ;  /* 0x0000000104030824 */ /* 0x000fea00008e0611 */
[----:B------:R2:W-:Y:S01]  /*11110*/  @P0 LDGSTS.E.BYPASS.LTC128B.128 [R16+0x18880], [R2.64], !P2 ;  /* 0x1888000002100fae */ /* 0x0005e2000d101d46 */
[----:B------:R-:W-:Y:S01]  /*11120*/  ISETP.GE.AND P0, PT, R5, 0x21, PT ;  /* 0x000000210500780c */ /* 0x000fe20003f06270 */
[----:B------:R-:W-:-:S06]  /*11130*/  BRA.DIV ~URZ, `(.L_x_556) ;  /* 0x0000a4127f007947 */ /* 0x000fcc000b800000 */
[----:B------:R3:W4:Y:S04]  /*11140*/  SHFL.IDX PT, R4, R8, 0x1, 0x181f ;  /* 0x00381f0008047f89 */ /* 0x00072800000e0000 */
[----:B------:R3:W1:Y:S02]  /*11150*/  SHFL.IDX PT, R0, R9, 0x1, 0x181f ;  /* 0x00381f0009007f89 */ /* 0x00066400000e0000 */
.L_x_667:
        /* <DEDUP_REMOVED lines=8> */
[----:B-1----:R-:W4:Y:S01]  /*111e0*/  LDL R8, [R1+0x50] ;  /* 0x0000500001087983 */ /* 0x002f220000100800 */
[----:B--2---:R-:W-:Y:S05]  /*111f0*/  @P0 IADD3 R6, P1, R0, R6, RZ ;  /* 0x0000000600060210 */ /* 0x004fea0007f3e0ff */
[----:B-----5:R-:W-:Y:S01]  /*11200*/  @P0 IMAD.X R7, R4, 0x1, R3, P1 ;  /* 0x0000000104070824 */ /* 0x020fe200008e0603 */
[----:B---3--:R-:W-:Y:S05]  /*11210*/  @P0 IADD3 R2, P1, R0, R2, RZ ;  /* 0x0000000200020210 */ /* 0x008fea0007f3e0ff */
[----:B----4-:R-:W-:Y:S01]  /*11220*/  @P0 IMAD.X R3, R4, 0x1, R18, P1 ;  /* 0x0000000104030824 */ /* 0x010fe200008e0612 */
[----:B------:R-:W-:Y:S01]  /*11230*/  @!PT LDS RZ, [RZ] ;  /* 0x00000000fffff984 */ /* 0x000fe20000000800 */
[----:B------:R-:W-:Y:S01]  /*11240*/  @!PT LDS RZ, [RZ] ;  /* 0x00000000fffff984 */ /* 0x000fe20000000800 */
[----:B------:R-:W-:Y:S01]  /*11250*/  @!PT LDS RZ, [RZ] ;  /* 0x00000000fffff984 */ /* 0x000fe20000000800 */
[----:B------:R1:W-:Y:S04]  /*11260*/  @P0 LDGSTS.E.BYPASS.LTC128B.128 [R5+0x15080], [R6.64], !P5 ;  /* 0x1508000006050fae */ /* 0x0003e8000e901d46 */
[----:B------:R2:W-:Y:S02]  /*11270*/  @P0 LDGSTS.E.BYPASS.LTC128B.128 [R5+0x16880], [R2.64], !P4 ;  /* 0x1688000002050fae */ /* 0x0005e4000e101d46 */
[----:B--2---:R-:W-:Y:S05]  /*11280*/  @P0 IADD3 R2, P1, R0, R17, RZ ;  /* 0x0000001100020210 */ /* 0x004fea0007f3e0ff */
[----:B------:R-:W-:Y:S05]  /*11290*/  @P0 IMAD.X R3, R4, 0x1, R16, P1 ;  /* 0x0000000104030824 */ /* 0x000fea00008e0610 */
[----:B------:R2:W-:Y:S02]  /*112a0*/  @P0 LDGSTS.E.BYPASS.LTC128B.128 [R5+0x18080], [R2.64], !P3 ;  /* 0x1808000002050fae */ /* 0x0005e4000d901d46 */
[----:B--2---:R-:W-:Y:S05]  /*112b0*/  @P0 IADD3 R2, P1, R0, R9, RZ ;  /* 0x0000000900020210 */ /* 0x004fea0007f3e0ff */
[----:B------:R-:W-:Y:S05]  /*112c0*/  @P0 IMAD.X R3, R4, 0x1, R8, P1 ;  /* 0x0000000104030824 */ /* 0x000fea00008e0608 */
[----:B------:R1:W-:Y:S03]  /*112d0*/  @P0 LDGSTS.E.BYPASS.LTC128B.128 [R5+0x19880], [R2.64], !P2 ;  /* 0x1988000002050fae */ /* 0x0003e6000d101d46 */
.L_x_553:
[----:B------:R-:W-:Y:S05]  /*112e0*/  BSYNC B0 ;  /* 0x0000000000007941 */ /* 0x000fea0003800000 */
.L_x_552:
        /* <DEDUP_REMOVED lines=19> */
.L_x_668:
        /* <DEDUP_REMOVED lines=21> */
.L_x_560:
[----:B------:R-:W-:Y:S04]  /*11570*/  MOV R8, 0x1 ;  /* 0x0000000100087802 */ /* 0x000fe80000000f00 */
[----:B------:R-:W-:Y:S11]  /*11580*/  ISETP.NE.AND P0, PT, R8, c[0x0][0x32c], PT ;  /* 0x0000cb0008007a0c */ /* 0x000ff60003f05270 */
[----:B------:R-:W-:Y:S02]  /*11590*/  @!UPT UIADD3 URZ, URZ, URZ, URZ ;  /* 0x0000003f3f3ff290 */ /* 0x000fe4000fffe03f */
[----:B------:R-:W-:Y:S05]  /*115a0*/  @P0 IMAD.HI.U32 R8, R4, c[0x0][0x330], RZ ;  /* 0x0000cc0004080a27 */ /* 0x000fea00078e00ff */
[----:B------:R-:W-:Y:S02]  /*115b0*/  @P0 SHF.R.U32.HI R4, RZ, c[0x0][0x334], R8 ;  /* 0x0000cd00ff040a19 */ /* 0x000fe40000011608 */
.L_x_561:
[----:B------:R-:W-:Y:S05]  /*115c0*/  BSYNC B0 ;  /* 0x0000000000007941 */ /* 0x000fea0003800000 */
.L_x_559:
[----:B------:R-:W2:Y:S02]  /*115d0*/  LDL R8, [R1+0x7c] ;  /* 0x00007c0001087983 */ /* 0x000ea40000100800 */
[----:B--2---:R-:W-:Y:S04]  /*115e0*/  IMAD.IADD R8, R0, 0x1, -R8 ;  /* 0x0000000100087824 */ /* 0x004fe800078e0a08 */
[----:B------:R-:W-:Y:S05]  /*115f0*/  IMAD R4, R4, c[0x0][0x32c], R8 ;  /* 0x0000cb0004047a24 */ /* 0x000fea00078e0208 */
[----:B------:R-:W-:Y:S02]  /*11600*/  IMNMX R2, R2, R4, !PT ;  /* 0x0000000402027217 */ /* 0x000fe40007800200 */
[----:B------:R-:W-:Y:S04]  /*11610*/  IADD3 R4, R4, c[0x0][0x32c], RZ ;  /* 0x0000cb0004047a10 */ /* 0x000fe80007ffe0ff */
[----:B------:R-:W-:Y:S02]  /*11620*/  IMNMX R3, R3, R4, PT ;  /* 0x0000000403037217 */ /* 0x000fe40003800200 */
.L_x_558:
        /* <DEDUP_REMOVED lines=65> */
.L_x_669:
        /* <DEDUP_REMOVED lines=21> */
.L_x_565:
[----:B------:R-:W-:Y:S04]  /*11b90*/  MOV R5, 0x1 ;  /* 0x0000000100057802 */ /* 0x000fe80000000f00 */
[----:B------:R-:W-:Y:S11]  /*11ba0*/  ISETP.NE.AND P0, PT, R5, c[0x0][0x32c], PT ;  /* 0x0000cb0005007a0c */ /* 0x000ff60003f05270 */
[----:B------:R-:W-:Y:S02]  /*11bb0*/  @!UPT UIADD3 URZ, URZ, URZ, URZ ;  /* 0x0000003f3f3ff290 */ /* 0x000fe4000fffe03f */
[----:B------:R-:W-:Y:S05]  /*11bc0*/  @P0 IMAD.HI.U32 R5, R4, c[0x0][0x330], RZ ;  /* 0x0000cc0004050a27 */ /* 0x000fea00078e00ff */
[----:B------:R-:W-:Y:S02]  /*11bd0*/  @P0 SHF.R.U32.HI R4, RZ, c[0x0][0x334], R5 ;  /* 0x0000cd00ff040a19 */ /* 0x000fe40000011605 */
.L_x_566:
[----:B------:R-:W-:Y:S05]  /*11be0*/  BSYNC B0 ;  /* 0x0000000000007941 */ /* 0x000fea0003800000 */
.L_x_564:
[----:B------:R-:W2:Y:S02]  /*11bf0*/  LDL R5, [R1+0x7c] ;  /* 0x00007c0001057983 */ /* 0x000ea40000100800 */
[----:B--2---:R-:W-:Y:S04]  /*11c00*/  IMAD.IADD R0, R0, 0x1, -R5 ;  /* 0x0000000100007824 */ /* 0x004fe800078e0a05 */
[----:B------:R-:W-:Y:S05]  /*11c10*/  IMAD R0, R4, c[0x0][0x32c], R0 ;  /* 0x0000cb0004007a24 */ /* 0x000fea00078e0200 */
[----:B------:R-:W-:Y:S02]  /*11c20*/  IMNMX R2, R2, R0, !PT ;  /* 0x0000000002027217 */ /* 0x000fe40007800200 */
[----:B------:R-:W-:Y:S04]  /*11c30*/  IADD3 R0, R0, c[0x0][0x32c], RZ ;  /* 0x0000cb0000007a10 */ /* 0x000fe80007ffe0ff */
[----:B------:R-:W-:Y:S02]  /*11c40*/  IMNMX R3, R3, R0, PT ;  /* 0x0000000003037217 */ /* 0x000fe40003800200 */
.L_x_563:
        /* <DEDUP_REMOVED lines=74> */
.L_x_670:
[----:B-12---:R-:W-:Y:S01]  /*120f0*/  FMNMX.FTZ R4, R4, R0, !PT ;  /* 0x0000000004047209 */ /* 0x006fe20007810000 */
[----:B------:R-:W-:-:S05]  /*12100*/  BRA.DIV ~URZ, `(.L_x_568) ;  /* 0x000096b27f007947 */ /* 0x000fca000b800000 */
[----:B------:R-:W1:Y:S02]  /*12110*/  SHFL.BFLY PT, R0, R4, 0x1, 0x1f ;  /* 0x0c201f0004007f89 */ /* 0x000e6400000e0000 */
[----:B-1----:R-:W-:Y:S02]  /*12120*/  FMNMX.FTZ R133, R4, R0, !PT ;  /* 0x0000000004857209 */ /* 0x002fe40007810000 */
[----:B------:R-:W1:Y:S02]  /*12130*/  SHFL.BFLY PT, R0, R5, 0x2, 0x1f ;  /* 0x0c401f0005007f89 */ /* 0x000e6400000e0000 */
[----:B-1----:R-:W-:Y:S05]  /*12140*/  FMNMX.FTZ R4, R5, R0, !PT ;  /* 0x0000000005047209 */ /* 0x002fea0007810000 */
[----:B------:R1:W2:Y:S02]  /*12150*/  SHFL.BFLY PT, R0, R4, 0x1, 0x1f ;  /* 0x0c201f0004007f89 */ /* 0x0002a400000e0000 */
.L_x_671:
        /* <DEDUP_REMOVED lines=346> */
[----:B------:R-:W-:Y:S01]  /*13700*/  STL [R1+0x5c], R2 ;  /* 0x00005c0201007387 */ /* 0x000fe20000100800 */
[C---:B----4-:R-:W-:Y:S03]  /*13710*/  HMMA.16816.F32 R116, R136.reuse, R140, R116 ;  /* 0x0000008c8874723c */ /* 0x050fe60000001874 */
[----:B---3--:R-:W-:Y:S02]  /*13720*/  ISETP.GT.AND P0, PT, R132, R134, PT ;  /* 0x000000868400720c */ /* 0x008fe40003f04270 */
[----:B------:R-:W-:Y:S03]  /*13730*/  MOV R132, R3 ;  /* 0x0000000300847202 */ /* 0x000fe60000000f00 */
[C---:B------:R-:W-:Y:S04]  /*13740*/  HMMA.16816.F32 R120, R136.reuse, R142, R120 ;  /* 0x0000008e8878723c */ /* 0x040fe80000001878 */
[----:B------:R-:W-:Y:S04]  /*13750*/  MOV R134, R133 ;  /* 0x0000008500867202 */ /* 0x000fe80000000f00 */
        /* <DEDUP_REMOVED lines=49> */
[----:B------:R-:W-:Y:S07]  /*13a70*/  @!UPT UIADD3 URZ, URZ, URZ, URZ ;  /* 0x0000003f3f3ff290 */ /* 0x000fee000fffe03f */
[----:B------:R-:W-:-:S11]  /*13a80*/  @P0 BRA `(.L_x_569) ;  /* 0xffffbfb000000947 */ /* 0x000fd6000383ffff */
.L_x_547:
[----:B------:R-:W-:Y:S05]  /*13a90*/  BRA.DIV ~URZ, `(.L_x_570) ;  /* 0x00007df27f007947 */ /* 0x000fea000b800000 */
[----:B------:R-:W2:Y:S04]  /*13aa0*/  LDL R2, [R1+0x60] ;  /* 0x0000600001027983 */ /* 0x000ea80000100800 */
[----:B--2---:R2:W3:Y:S02]  /*13ab0*/  SHFL.BFLY PT, R0, R2, 0x2, 0x1f ;  /* 0x0c401f0002007f89 */ /* 0x0044e400000e0000 */
.L_x_672:
[----:B--2---:R-:W2:Y:S02]  /*13ac0*/  LDL.LU R2, [R1+0x60] ;  /* 0x0000600001027983 */ /* 0x004ea40000300800 */
[----:B--23--:R-:W-:Y:S01]  /*13ad0*/  FADD.FTZ R5, R0, R2 ;  /* 0x0000000200057221 */ /* 0x00cfe20000010000 */
[----:B------:R-:W-:Y:S05]  /*13ae0*/  BRA.DIV ~URZ, `(.L_x_571) ;  /* 0x00007df27f007947 */ /* 0x000fea000b800000 */
[----:B------:R-:W2:Y:S04]  /*13af0*/  LDL.LU R2, [R1+0x5c] ;  /* 0x00005c0001027983 */ /* 0x000ea80000300800 */
[----:B--2---:R-:W2:Y:S02]  /*13b00*/  SHFL.BFLY PT, R0, R2, 0x2, 0x1f ;  /* 0x0c401f0002007f89 */ /* 0x004ea400000e0000 */
[----:B-12---:R-:W-:-:S02]  /*13b10*/  FADD.FTZ R4, R0, R2 ;  /* 0x0000000200047221 */ /* 0x006fc40000010000 */
[----:B------:R-:W1:Y:S04]  /*13b20*/  SHFL.BFLY PT, R0, R5, 0x1, 0x1f ;  /* 0x0c201f0005007f89 */ /* 0x000e6800000e0000 */
[----:B------:R2:W3:Y:S01]  /*13b30*/  SHFL.BFLY PT, R3, R4, 0x1, 0x1f ;  /* 0x0c201f0004037f89 */ /* 0x0004e200000e0000 */
[----:B-1----:R-:W-:-:S05]  /*13b40*/  FADD.FTZ R5, R5, R0 ;  /* 0x0000000005057221 */ /* 0x002fca0000010000 */
.L_x_673:
        /* <DEDUP_REMOVED lines=148> */
.L_x_478:
[----:B---3--:R3:W5:Y:S04]  /*14490*/  LDL R6, [R1+0xc0] ;  /* 0x0000c00001067983 */ /* 0x0087680000100800 */
[----:B------:R-:W4:Y:S01]  /*144a0*/  S2R R2, SR_TID.X ;  /* 0x0000000000027919 */ /* 0x000f220000002100 */
[----:B------:R-:W-:Y:S01]  /*144b0*/  BSSY B0, `(.L_x_572) ;  /* 0x0000011000007945 */ /* 0x000fe20003800000 */
[----:B----4-:R-:W-:-:S13]  /*144c0*/  LOP3.LUT P0, RZ, R2, 0xff, RZ, 0xc0, !PT ;  /* 0x000000ff02ff7812 */ /* 0x010fda000780c0ff */
[----:B------:R-:W-:Y:S05]  /*144d0*/  @P0 BRA `(.L_x_573) ;  /* 0x000000e000000947 */ /* 0x000fea0003800000 */
[----:B---3--:R-:W3:Y:S01]  /*144e0*/  S2R R2, SR_LANEID ;  /* 0x0000000000027919 */ /* 0x008ee20000000000 */
[----:B------:R-:W-:Y:S01]  /*144f0*/  VOTEU.ANY UR4, UPT, PT ;  /* 0x0000000000047886 */ /* 0x000fe200038e0100 */
[----:B------:R-:W-:Y:S01]  /*14500*/  IMAD.MOV.U32 R4, RZ, RZ, c[0x0][0x560] ;  /* 0x00015800ff047624 */ /* 0x000fe200078e00ff */
[----:B------:R-:W3:Y:S01]  /*14510*/  FLO.U32 R3, UR4 ;  /* 0x0000000400037d00 */ /* 0x000ee200080e0000 */
[----:B------:R-:W-:Y:S01]  /*14520*/  IMAD.MOV.U32 R5, RZ, RZ, c[0x0][0x564] ;  /* 0x00015900ff057624 */ /* 0x000fe200078e00ff */
[----:B---3--:R-:W-:-:S06]  /*14530*/  ISETP.EQ.U32.AND P0, PT, R3, R2, PT ;  /* 0x000000020300720c */ /* 0x008fcc0003f02070 */
[----:B------:R-:W3:Y:S07]  /*14540*/  POPC R2, UR4 ;  /* 0x0000000400027d09 */ /* 0x000eee0008000000 */
[----:B---3--:R3:W4:Y:S04]  /*14550*/  @P0 ATOMG.E.ADD.STRONG.GPU PT, R2, [R4.64], R2 ;  /* 0x00000002040209a8 */ /* 0x00872800081ee1c6 */
[----:B---3--:R-:W3:Y:S04]  /*14560*/  S2R R4, SR_LTMASK ;  /* 0x0000000000047919 */ /* 0x008ee80000003900 */
[----:B----4-:R3:W4:Y:S02]  /*14570*/  SHFL.IDX PT, R3, R2, R3, 0x1f ;  /* 0x00001f0302037589 */ /* 0x01072400000e0000 */
[----:B---3--:R-:W-:-:S06]  /*14580*/  LOP3.LUT R2, R4, UR4, RZ, 0xc0, !PT ;  /* 0x0000000404027c12 */ /* 0x008fcc000f8ec0ff */
[----:B------:R-:W4:Y:S02]  /*14590*/  POPC R2, R2 ;  /* 0x0000000200027309 */ /* 0x000f240000000000 */
[----:B----45:R-:W-:-:S05]  /*145a0*/  IADD3 R6, R3, c[0x0][0xc], R2 ;  /* 0x0000030003067a10 */ /* 0x030fca0007ffe002 */
[----:B------:R3:W-:Y:S02]  /*145b0*/  STL [R1+0xc0], R6 ;  /* 0x0000c00601007387 */ /* 0x0007e40000100800 */
.L_x_573:
[----:B---3--:R-:W-:Y:S05]  /*145c0*/  BSYNC B0 ;  /* 0x0000000000007941 */ /* 0x008fea0003800000 */
.L_x_572:
[----:B------:R-:W-:Y:S01]  /*145d0*/  PRMT R0, R0, 0x9910, RZ ;  /* 0x0000991000007816 */ /* 0x000fe200000000ff */
[----:B------:R-:W-:Y:S01]  /*145e0*/  BSSY B1, `(.L_x_574) ;  /* 0x000045a000017945 */ /* 0x000fe20003800000 */
[----:B-1---5:R-:W-:Y:S02]  /*145f0*/  IMAD.MOV.U32 R106, RZ, RZ, R6 ;  /* 0x000000ffff6a7224 */ /* 0x022fe400078e0006 */
[----:B------:R-:W-:-:S13]  /*14600*/  ISETP.NE.AND P0, PT, R0, RZ, PT ;  /* 0x000000ff0000720c */ /* 0x000fda0003f05270 */
[----:B------:R-:W-:Y:S05]  /*14610*/  @!P0 BRA `(.L_x_575) ;  /* 0x000035e000008947 */ /* 0x000fea0003800000 */
[----:B------:R-:W3:Y:S04]  /*14620*/  LDL R10, [R1+0xd4] ;  /* 0x0000d400010a7983 */ /* 0x000ee80000100800 */
[----:B------:R-:W4:Y:S04]  /*14630*/  LDL R8, [R1+0xd8] ;  /* 0x0000d80001087983 */ /* 0x000f280000100800 */
[----:B--2---:R-:W2:Y:S04]  /*14640*/  LDL R6, [R1+0xe0] ;  /* 0x0000e00001067983 */ /* 0x004ea80000100800 */
[----:B------:R-:W2:Y:S04]  /*14650*/  LDL R9, [R1+0xdc] ;  /* 0x0000dc0001097983 */ /* 0x000ea80000100800 */
[----:B------:R-:W2:Y:S04]  /*14660*/  LDL R7, [R1+0xf0] ;  /* 0x0000f00001077983 */ /* 0x000ea80000100800 */
[----:B------:R-:W2:Y:S04]  /*14670*/  LDL R5, [R1+0xe8] ;  /* 0x0000e80001057983 */ /* 0x000ea80000100800 */
[----:B------:R-:W2:Y:S04]  /*14680*/  LDL R4, [R1+0xec] ;  /* 0x0000ec0001047983 */ /* 0x000ea80000100800 */
[----:B------:R-:W2:Y:S01]  /*14690*/  LDL R3, [R1+0xe4] ;  /* 0x0000e40001037983 */ /* 0x000ea20000100800 */
[----:B------:R-:W-:Y:S01]  /*146a0*/  WARPSYNC 0xffffffff ;  /* 0xffffffff00007948 */ /* 0x000fe20003800000 */
[----:B------:R-:W-:-:S02]  /*146b0*/  F2FP.PACK_AB R2, R23, R22 ;  /* 0x000000161702723e */ /* 0x000fc400000000ff */
[----:B------:R-:W-:Y:S01]  /*146c0*/  BAR.SYNC.DEFER_BLOCKING 0x1, 0x100 ;  /* 0x0044000000007b1d */ /* 0x000fe20000010000 */
[----:B------:R-:W-:-:S05]  /*146d0*/  F2FP.PACK_AB R0, R117, R116 ;  /* 0x000000747500723e */ /* 0x000fca00000000ff */
[----:B---3--:R1:W-:Y:S04]  /*146e0*/  STS [R10], R2 ;  /* 0x000000020a007388 */ /* 0x0083e80000000800 */
[----:B------:R3:W-:Y:S01]  /*146f0*/  STS [R10+0x400], R0 ;  /* 0x000400000a007388 */ /* 0x0007e20000000800 */
[----:B-1----:R-:W-:Y:S02]  /*14700*/  F2FP.PACK_AB R2, R25, R24 ;  /* 0x000000181902723e */ /* 0x002fe400000000ff */
[----:B---3--:R-:W-:-:S03]  /*14710*/  F2FP.PACK_AB R0, R155, R154 ;  /* 0x0000009a9b00723e */ /* 0x008fc600000000ff */
[----:B----4-:R1:W-:Y:S04]  /*14720*/  STS [R8], R2 ;  /* 0x0000000208007388 */ /* 0x0103e80000000800 */
[----:B------:R3:W-:Y:S01]  /*14730*/  STS [R8+0x400], R0 ;  /* 0x0004000008007388 */ /* 0x0007e20000000800 */
[----:B-1----:R-:W-:Y:S02]  /*14740*/  F2FP.PACK_AB R2, R27, R26 ;  /* 0x0000001a1b02723e */ /* 0x002fe400000000ff */
[----:B---3--:R-:W-:-:S03]  /*14750*/  F2FP.PACK_AB R0, R125, R124 ;  /* 0x0000007c7d00723e */ /* 0x008fc600000000ff */
[----:B--2---:R1:W-:Y:S04]  /*14760*/  STS [R6], R2 ;  /* 0x0000000206007388 */ /* 0x0043e80000000800 */
        /* <DEDUP_REMOVED lines=93> */
[----:B-1----:R-:W2:Y:S01]  /*14d40*/  LDL R8, [R1+0xcc] ;  /* 0x0000cc0001087983 */ /* 0x002ea20000100800 */
        /* <DEDUP_REMOVED lines=8> */
[----:B------:R-:W-:Y:S02]  /*14dd0*/  ISETP.NE.U32.AND P0, PT, RZ, c[0x0][0x508], PT ;  /* 0x00014200ff007a0c */ /* 0x000fe40003f05070 */
[----:B------:R-:W-:Y:S01]  /*14de0*/  ISETP.NE.U32.AND P2, PT, RZ, c[0x0][0x500], PT ;  /* 0x00014000ff007a0c */ /* 0x000fe20003f45070 */
[----:B------:R-:W-:Y:S01]  /*14df0*/  IMAD.MOV.U32 R14, RZ, RZ, c[0x0][0x388] ;  /* 0x0000e200ff0e7624 */ /* 0x000fe200078e00ff */
[----:B------:R-:W4:Y:S01]  /*14e00*/  LDL.LU R6, [R1+0xf4] ;  /* 0x0000f40001067983 */ /* 0x000f220000300800 */
[----:B------:R-:W-:-:S02]  /*14e10*/  ISETP.NE.AND.EX P1, PT, RZ, c[0x0][0x50c], PT, P0 ;  /* 0x00014300ff007a0c */ /* 0x000fc40003f25300 */
        /* <DEDUP_REMOVED lines=15> */
[----:B------:R-:W-:Y:S01]  /*14f10*/  STS [R3+0xc000], R2 ;  /* 0x00c0000203007388 */ /* 0x000fe20000000800 */
[----:B------:R-:W-:-:S03]  /*14f20*/  IMAD.MOV.U32 R4, RZ, RZ, 0x4 ;  /* 0x00000004ff047424 */ /* 0x000fc600078e00ff */
[----:B------:R2:W-:Y:S02]  /*14f30*/  STS [R3+0xc400], R0 ;  /* 0x00c4000003007388 */ /* 0x0005e40000000800 */
[CC--:B--2---:R-:W-:Y:S02]  /*14f40*/  @P1 IMAD.WIDE R2, R8.reuse, R4.reuse, c[0x0][0x508] ;  /* 0x0001420008021625 */ /* 0x0c4fe400078e0204 */
[----:B------:R-:W-:Y:S02]  /*14f50*/  BAR.SYNC.DEFER_BLOCKING 0x1, 0x100 ;  /* 0x0044000000007b1d */ /* 0x000fe40000010000 */
[----:B------:R-:W-:-:S04]  /*14f60*/  IMAD.WIDE R4, R8, R4, c[0x0][0x500] ;  /* 0x0001400008047625 */ /* 0x000fc800078e0204 */
[----:B------:R1:W5:Y:S02]  /*14f70*/  @P1 LDG.E R14, [R2.64] ;  /* 0x00000006020e1981 */ /* 0x000364000c1e1900 */
[----:B-1----:R-:W-:-:S06]  /*14f80*/  IMAD.MOV.U32 R2, RZ, RZ, RZ ;  /* 0x000000ffff027224 */ /* 0x002fcc00078e00ff */
        /* <DEDUP_REMOVED lines=8> */
.L_x_576:
[----:B-1----:R-:W2:Y:S04]  /*15010*/  LDL.LU R4, [R1+0xc8] ;  /* 0x0000c80001047983 */ /* 0x002ea80000300800 */
[----:B------:R-:W3:Y:S04]  /*15020*/  LDL R110, [R1+0x100] ;  /* 0x00010000016e7983 */ /* 0x000ee80000100800 */
[----:B------:R-:W4:Y:S04]  /*15030*/  LDL R107, [R1+0xb4] ;  /* 0x0000b400016b7983 */ /* 0x000f280000100800 */
[----:B------:R-:W4:Y:S01]  /*15040*/  LDL R19, [R1+0xb0] ;  /* 0x0000b00001137983 */ /* 0x000f220000100800 */
[----:B------:R-:W-:Y:S01]  /*15050*/  IMAD.MOV.U32 R13, RZ, RZ, 0x368 ;  /* 0x00000368ff0d7424 */ /* 0x000fe200078e00ff */
[----:B------:R-:W-:-:S02]  /*15060*/  ISETP.GT.AND P2, PT, R3, 0x1, PT ;  /* 0x000000010300780c */ /* 0x000fc40003f44270 */
[----:B------:R-:W-:Y:S02]  /*15070*/  ISETP.NE.U32.AND P0, PT, RZ, c[0x0][0x500], PT ;  /* 0x00014000ff007a0c */ /* 0x000fe40003f05070 */
[----:B------:R-:W-:Y:S02]  /*15080*/  SEL R13, R13, 0x328, P2 ;  /* 0x000003280d0d7807 */ /* 0x000fe40001000000 */
[----:B------:R-:W-:Y:S02]  /*15090*/  ISETP.NE.AND.EX P0, PT, RZ, c[0x0][0x504], PT, P0 ;  /* 0x00014100ff007a0c */ /* 0x000fe40003f05300 */
[----:B------:R-:W1:Y:S01]  /*150a0*/  LDC.64 R6, c[0x0][R13+0x170] ;  /* 0x00005c000d067b82 */ /* 0x000e620000000a00 */
[----:B------:R-:W-:Y:S02]  /*150b0*/  SHF.R.S32.HI R3, RZ, 0x1f, R8 ;  /* 0x0000001fff037819 */ /* 0x000fe40000011408 */
[----:B------:R-:W-:-:S05]  /*150c0*/  SEL R0, R8, RZ, !P0 ;  /* 0x000000ff08007207 */ /* 0x000fca0004000000 */
[----:B------:R-:W1:Y:S08]  /*150d0*/  LDC.64 R10, c[0x0][R13+0x168] ;  /* 0x00005a000d0a7b82 */ /* 0x000e700000000a00 */
[----:B------:R-:W1:Y:S01]  /*150e0*/  LDC.64 R16, c[0x0][R13+0x178] ;  /* 0x00005e000d107b82 */ /* 0x000e620000000a00 */
[----:B--2---:R-:W-:Y:S02]  /*150f0*/  LOP3.LUT R8, R4, 0xffff, RZ, 0xc0, !PT ;  /* 0x0000ffff04087812 */ /* 0x004fe400078ec0ff */
[----:B------:R-:W-:Y:S01]  /*15100*/  SEL R4, R3, RZ, !P0 ;  /* 0x000000ff03047207 */ /* 0x000fe20004000000 */
[----:B-1----:R-:W-:-:S04]  /*15110*/  IMAD R3, R7, R0, RZ ;  /* 0x0000000007037224 */ /* 0x002fc800078e02ff */
[C---:B------:R-:W-:Y:S02]  /*15120*/  IMAD R9, R6.reuse, R4, R3 ;  /* 0x0000000406097224 */ /* 0x040fe400078e0203 */
[----:B------:R-:W-:-:S04]  /*15130*/  IMAD.WIDE.U32 R4, R6, R0, RZ ;  /* 0x0000000006047225 */ /* 0x000fc800078e00ff */
[----:B------:R-:W-:-:S04]  /*15140*/  IMAD.WIDE.U32 R6, R10, R8, RZ ;  /* 0x000000080a067225 */ /* 0x000fc800078e00ff */
[----:B------:R-:W-:Y:S01]  /*15150*/  IMAD R3, R11, R8, RZ ;  /* 0x000000080b037224 */ /* 0x000fe200078e02ff */
[--C-:B-----5:R-:W-:Y:S01]  /*15160*/  IADD3 R12, P1, P0, R4, R6, R2.reuse ;  /* 0x00000006040c7210 */ /* 0x120fe2000783e002 */
[----:B------:R-:W-:Y:S01]  /*15170*/  IMAD.IADD R9, R5, 0x1, R9 ;  /* 0x0000000105097824 */ /* 0x000fe200078e0209 */
[----:B------:R-:W-:Y:S01]  /*15180*/  SHF.R.S32.HI R11, RZ, 0x1f, R2 ;  /* 0x0000001fff0b7819 */ /* 0x000fe20000011402 */
[----:B------:R-:W-:Y:S02]  /*15190*/  IMAD.IADD R6, R7, 0x1, R3 ;  /* 0x0000000107067824 */ /* 0x000fe400078e0203 */
[----:B------:R-:W-:-:S03]  /*151a0*/  IMAD.MOV.U32 R3, RZ, RZ, c[0x0][0x4e8] ;  /* 0x00013a00ff037624 */ /* 0x000fc600078e00ff */
[----:B------:R-:W-:Y:S01]  /*151b0*/  IADD3.X R10, R9, R6, R11, P1, P0 ;  /* 0x00000006090a7210 */ /* 0x000fe20000fe040b */
[----:B----4-:R-:W-:Y:S01]  /*151c0*/  IMAD.IADD R9, R107, 0x1, R19 ;  /* 0x000000016b097824 */ /* 0x010fe200078e0213 */
[----:B------:R-:W-:Y:S02]  /*151d0*/  ISETP.NE.AND P3, PT, R3, 0x1, PT ;  /* 0x000000010300780c */ /* 0x000fe40003f65270 */
[----:B---3--:R-:W-:-:S05]  /*151e0*/  SEL R3, R110, RZ, P2 ;  /* 0x000000ff6e037207 */ /* 0x008fca0001000000 */
[-C--:B------:R-:W-:Y:S02]  /*151f0*/  IMAD.WIDE.U32 R4, R16, R3.reuse, RZ ;  /* 0x0000000310047225 */ /* 0x080fe400078e00ff */
[----:B------:R-:W2:Y:S02]  /*15200*/  LDL R16, [R1+0x1fc] ;  /* 0x0001fc0001107983 */ /* 0x000ea40000100800 */
[----:B------:R-:W-:Y:S02]  /*15210*/  IMAD R7, R17, R3, RZ ;  /* 0x0000000311077224 */ /* 0x000fe400078e02ff */
[----:B------:R-:W-:-:S04]  /*15220*/  @P3 IMAD.HI.U32 R6, R9, c[0x0][0x4ec], RZ ;  /* 0x00013b0009063a27 */ /* 0x000fc800078e00ff */
[----:B------:R-:W-:Y:S01]  /*15230*/  IMAD.MOV.U32 R3, RZ, RZ, R9 ;  /* 0x000000ffff037224 */ /* 0x000fe200078e0009 */
[----:B------:R-:W-:-:S04]  /*15240*/  @P3 SHF.R.U32.HI R3, RZ, c[0x0][0x4f0], R6 ;  /* 0x00013c00ff033a19 */ /* 0x000fc80000011606 */
[----:B------:R-:W-:Y:S02]  /*15250*/  IADD3 R4, P1, P0, R3, R12, R4 ;  /* 0x0000000c03047210 */ /* 0x000fe4000783e004 */
[----:B------:R-:W1:Y:S01]  /*15260*/  LDC.64 R12, c[0x0][R13+0x160] ;  /* 0x000058000d0c7b82 */ /* 0x000e620000000a00 */
[----:B------:R-:W3:Y:S01]  /*15270*/  S2R R110, SR_TID.X ;  /* 0x00000000006e7919 */ /* 0x000ee20000002100 */
[----:B------:R-:W-:Y:S01]  /*15280*/  IMAD.IADD R7, R5, 0x1, R7 ;  /* 0x0000000105077824 */ /* 0x000fe200078e0207 */
[--C-:B------:R-:W-:Y:S01]  /*15290*/  SHF.R.S32.HI R5, RZ, 0x1f, R3.reuse ;  /* 0x0000001fff057819 */ /* 0x100fe20000011403 */
[----:B------:R-:W-:-:S03]  /*152a0*/  IMAD.MOV R3, RZ, RZ, -R3 ;  /* 0x000000ffff037224 */ /* 0x000fc600078e0a03 */
[----:B------:R-:W-:Y:S01]  /*152b0*/  IADD3.X R5, R5, R10, R7, P1, P0 ;  /* 0x0000000a05057210 */ /* 0x000fe20000fe0407 */
[----:B------:R-:W-:-:S05]  /*152c0*/  IMAD R3, R3, c[0x0][0x4e8], R9 ;  /* 0x00013a0003037a24 */ /* 0x000fca00078e0209 */
[----:B------:R-:W-:Y:S02]  /*152d0*/  SHF.R.S32.HI R7, RZ, 0x1f, R3 ;  /* 0x0000001fff077819 */ /* 0x000fe40000011403 */
[----:B---3--:R-:W-:-:S04]  /*152e0*/  SHF.R.S32.HI R107, RZ, 0x1f, R110 ;  /* 0x0000001fff6b7819 */ /* 0x008fc8000001146e */
[----:B------:R-:W-:Y:S01]  /*152f0*/  LEA.HI R107, R107, R110, RZ, 0x5 ;  /* 0x0000006e6b6b7211 */ /* 0x000fe200078f28ff */
[-C--:B-1----:R-:W-:Y:S02]  /*15300*/  IMAD R6, R13, R3.reuse, RZ ;  /* 0x000000030d067224 */ /* 0x082fe400078e02ff */
[----:B------:R-:W-:-:S04]  /*15310*/  IMAD.WIDE.U32 R4, R12, R3, R4 ;  /* 0x000000030c047225 */ /* 0x000fc800078e0004 */
[----:B------:R-:W-:Y:S02]  /*15320*/  IMAD.MOV.U32 R3, RZ, RZ, c[0x0][0x4a8] ;  /* 0x00012a00ff037624 */ /* 0x000fe400078e00ff */
[----:B------:R-:W-:Y:S02]  /*15330*/  IMAD R6, R12, R7, R6 ;  /* 0x000000070c067224 */ /* 0x000fe400078e0206 */
[----:B------:R-:W-:Y:S01]  /*15340*/  IMAD.MOV.U32 R7, RZ, RZ, c[0x0][0x4ac] ;  /* 0x00012b00ff077624 */ /* 0x000fe200078e00ff */
[----:B------:R-:W-:Y:S01]  /*15350*/  SEL R3, R3, c[0x0][0x450], P2 ;  /* 0x0001140003037a07 */ /* 0x000fe20001000000 */
[----:B------:R-:W-:-:S03]  /*15360*/  IMAD.IADD R5, R5, 0x1, R6 ;  /* 0x0000000105057824 */ /* 0x000fc600078e0206 */
[----:B------:R-:W-:Y:S02]  /*15370*/  SEL R7, R7, c[0x0][0x454], P2 ;  /* 0x0001150007077a07 */ /* 0x000fe40001000000 */
[C---:B------:R-:W-:Y:S02]  /*15380*/  LEA R3, P0, R4.reuse, R3, 0x2 ;  /* 0x0000000304037211 */ /* 0x040fe400078010ff */
[----:B------:R-:W-:Y:S02]  /*15390*/  LOP3.LUT R107, R107, 0xffffffe0, RZ, 0xc0, !PT ;  /* 0xffffffe06b6b7812 */ /* 0x000fe400078ec0ff */
[----:B------:R-:W-:Y:S01]  /*153a0*/  LEA.HI.X R5, R4, R7, R5, 0x2, P0 ;  /* 0x0000000704057211 */ /* 0x000fe200000f1405 */
[----:B------:R-:W-:Y:S02]  /*153b0*/  SHFL.IDX PT, R6, R3, RZ, 0x1c1f ;  /* 0x001c1fff03067589 */ /* 0x000fe400000e0000 */
[----:B------:R-:W-:Y:S02]  /*153c0*/  IMAD.IADD R107, R110, 0x1, -R107 ;  /* 0x000000016e6b7824 */ /* 0x000fe400078e0a6b */
[----:B------:R-:W1:Y:S01]  /*153d0*/  SHFL.IDX PT, R7, R5, RZ, 0x1c1f ;  /* 0x001c1fff05077589 */ /* 0x000e6200000e0000 */
[----:B------:R-:W-:-:S03]  /*153e0*/  IMAD R13, R14, c[0x0][0x4e8], RZ ;  /* 0x00013a000e0d7a24 */ /* 0x000fc600078e02ff */
[----:B------:R2:W-:Y:S01]  /*153f0*/  SHFL.IDX PT, R4, R3, 0x1, 0x1c1f ;  /* 0x003c1f0003047f89 */ /* 0x0005e200000e0000 */
[----:B------:R-:W-:-:S03]  /*15400*/  LOP3.LUT P0, RZ, R107, 0x3, RZ, 0xc0, !PT ;  /* 0x000000036bff7812 */ /* 0x000fc6000780c0ff */
[----:B------:R-:W3:Y:S01]  /*15410*/  SHFL.IDX PT, R5, R5, 0x1, 0x1c1f ;  /* 0x003c1f0005057f89 */ /* 0x000ee200000e0000 */
[----:B--2---:R-:W-:-:S05]  /*15420*/  IMAD.IADD R3, R16, 0x1, R19 ;  /* 0x0000000110037824 */ /* 0x004fca00078e0213 */
[C---:B------:R-:W-:Y:S02]  /*15430*/  IADD3 R10, R3.reuse, 0x8, RZ ;  /* 0x00000008030a7810 */ /* 0x040fe40007ffe0ff */
[-C--:B------:R-:W-:Y:S02]  /*15440*/  ISETP.GE.OR P1, PT, R3, R13.reuse, P0 ;  /* 0x0000000d0300720c */ /* 0x080fe40000726670 */
[----:B------:R-:W-:-:S11]  /*15450*/  ISETP.GE.OR P0, PT, R10, R13, P0 ;  /* 0x0000000d0a00720c */ /* 0x000fd60000706670 */
[----:B-1----:R1:W-:Y:S01]  /*15460*/  @!P1 ST.E [R6.64], R15 ;  /* 0x0000000f06009985 */ /* 0x0023e2000c101906 */
[----:B------:R-:W-:-:S03]  /*15470*/  ISETP.GE.AND P1, PT, R10, R13, PT ;  /* 0x0000000d0a00720c */ /* 0x000fc60003f26270 */
[----:B---3--:R1:W-:Y:S01]  /*15480*/  @!P0 ST.E [R4.64], R18 ;  /* 0x0000001204008985 */ /* 0x0083e2000c101906 */
[----:B------:R-:W-:Y:S02]  /*15490*/  ISETP.GE.AND P0, PT, R3, R13, PT ;  /* 0x0000000d0300720c */ /* 0x000fe40003f06270 */
[----:B------:R-:W-:Y:S01]  /*154a0*/  P2R R14, PR, RZ, 0x2 ;  /* 0x00000002ff0e7803 */ /* 0x000fe20000000000 */
[----:B------:R-:W-:Y:S05]  /*154b0*/  @P2 BRA `(.L_x_577) ;  /* 0x00000b7000002947 */ /* 0x000fea0003800000 */
[----:B------:R-:W2:Y:S04]  /*154c0*/  LDL R16, [R1+0x178] ;  /* 0x0001780001107983 */ /* 0x000ea80000100800 */
[----:B------:R-:W3:Y:S01]  /*154d0*/  LDL R107, [R1+0x1c] ;  /* 0x00001c00016b7983 */ /* 0x000ee20000100800 */
[----:B------:R-:W-:Y:S01]  /*154e0*/  IMAD R11, R11, c[0x0][0x3a0], RZ ;  /* 0x0000e8000b0b7a24 */ /* 0x000fe200078e02ff */
[----:B-1----:R-:W-:Y:S01]  /*154f0*/  SHF.R.S32.HI R7, RZ, 0x1f, R0 ;  /* 0x0000001fff077819 */ /* 0x002fe20000011400 */
[----:B------:R-:W-:-:S04]  /*15500*/  IMAD.WIDE.U32 R4, R2, c[0x0][0x3a0], RZ ;  /* 0x0000e80002047a25 */ /* 0x000fc800078e00ff */
[----:B------:R-:W-:-:S05]  /*15510*/  IMAD R2, R2, c[0x0][0x3a4], R11 ;  /* 0x0000e90002027a24 */ /* 0x000fca00078e020b */
[----:B------:R-:W-:Y:S02]  /*15520*/  IADD3 R3, R5, R2, RZ ;  /* 0x0000000205037210 */ /* 0x000fe40007ffe0ff */
[----:B------:R-:W-:-:S05]  /*15530*/  MOV R2, R4 ;  /* 0x0000000400027202 */ /* 0x000fca0000000f00 */
[----:B------:R-:W-:-:S04]  /*15540*/  IMAD.WIDE.U32 R4, R8, c[0x0][0x3e8], R2 ;  /* 0x0000fa0008047a25 */ /* 0x000fc800078e0002 */
[----:B------:R-:W-:Y:S02]  /*15550*/  IMAD R3, R7, c[0x0][0x3f0], RZ ;  /* 0x0000fc0007037a24 */ /* 0x000fe400078e02ff */
[----:B------:R-:W-:-:S04]  /*15560*/  IMAD R5, R8, c[0x0][0x3ec], R5 ;  /* 0x0000fb0008057a24 */ /* 0x000fc800078e0205 */
[----:B------:R-:W-:Y:S01]  /*15570*/  IMAD.WIDE.U32 R4, R0, c[0x0][0x3f0], R4 ;  /* 0x0000fc0000047a25 */ /* 0x000fe200078e0004 */
[----:B--2---:R-:W-:Y:S01]  /*15580*/  IADD3 R6, R16, R19, RZ ;  /* 0x0000001310067210 */ /* 0x004fe20007ffe0ff */
[----:B---3--:R1:W2:Y:S04]  /*15590*/  LDS.128 R28, [R107+0x80] ;  /* 0x000080006b1c7984 */ /* 0x0082a80000000c00 */
[----:B------:R-:W-:Y:S01]  /*155a0*/  @P3 IMAD.HI.U32 R7, R6, c[0x0][0x4ec], RZ ;  /* 0x00013b0006073a27 */ /* 0x000fe200078e00ff */
[----:B------:R-:W-:Y:S01]  /*155b0*/  MOV R2, R6 ;  /* 0x0000000600027202 */ /* 0x000fe20000000f00 */
[----:B------:R1:W3:Y:S03]  /*155c0*/  LDS.128 R44, [R107+0x1080] ;  /* 0x001080006b2c7984 */ /* 0x0002e60000000c00 */
[----:B------:R-:W-:Y:S01]  /*155d0*/  @P3 SHF.R.U32.HI R2, RZ, c[0x0][0x4f0], R7 ;  /* 0x00013c00ff023a19 */ /* 0x000fe20000011607 */
[----:B------:R-:W-:Y:S01]  /*155e0*/  IMAD R7, R0, c[0x0][0x3f4], R3 ;  /* 0x0000fd0000077a24 */ /* 0x000fe200078e0203 */
[----:B------:R1:W4:Y:S02]  /*155f0*/  LDS.128 R60, [R107+0x2080] ;  /* 0x002080006b3c7984 */ /* 0x0003240000000c00 */
[----:B------:R-:W-:-:S02]  /*15600*/  SHF.R.S32.HI R3, RZ, 0x1f, R2 ;  /* 0x0000001fff037819 */ /* 0x000fc40000011402 */
[----:B------:R1:W1:Y:S01]  /*15610*/  LDS.128 R72, [R107+0x3080] ;  /* 0x003080006b487984 */ /* 0x0002620000000c00 */
[----:B------:R-:W-:Y:S02]  /*15620*/  IADD3 R0, -R2, RZ, RZ ;  /* 0x000000ff02007210 */ /* 0x000fe40007ffe1ff */
[----:B------:R-:W-:Y:S01]  /*15630*/  IADD3 R5, R5, R7, RZ ;  /* 0x0000000705057210 */ /* 0x000fe20007ffe0ff */
[----:B------:R1:W1:Y:S01]  /*15640*/  LDS.128 R24, [R107+0x4080] ;  /* 0x004080006b187984 */ /* 0x0002620000000c00 */
[----:B------:R-:W-:Y:S02]  /*15650*/  IMAD R3, R3, c[0x0][0x3e0], RZ ;  /* 0x0000f80003037a24 */ /* 0x000fe400078e02ff */
[----:B------:R-:W-:Y:S01]  /*15660*/  IMAD R0, R0, c[0x0][0x4e8], R6 ;  /* 0x00013a0000007a24 */ /* 0x000fe200078e0206 */
[----:B------:R1:W1:Y:S01]  /*15670*/  LDS.128 R40, [R107+0x5080] ;  /* 0x005080006b287984 */ /* 0x0002620000000c00 */
[C---:B------:R-:W-:Y:S02]  /*15680*/  IMAD R6, R2.reuse, c[0x0][0x3e4], R3 ;  /* 0x0000f90002067a24 */ /* 0x040fe400078e0203 */
[----:B------:R-:W-:Y:S01]  /*15690*/  IMAD.WIDE.U32 R2, R2, c[0x0][0x3e0], R4 ;  /* 0x0000f80002027a25 */ /* 0x000fe200078e0004 */
[----:B------:R1:W1:Y:S01]  /*156a0*/  LDS.128 R56, [R107+0x6080] ;  /* 0x006080006b387984 */ /* 0x0002620000000c00 */
[----:B------:R-:W-:-:S03]  /*156b0*/  SHF.R.S32.HI R4, RZ, 0x1f, R0 ;  /* 0x0000001fff047819 */ /* 0x000fc60000011400 */
[----:B------:R1:W1:Y:S01]  /*156c0*/  LDS.128 R68, [R107+0x7080] ;  /* 0x007080006b447984 */ /* 0x0002620000000c00 */
[----:B------:R-:W-:Y:S01]  /*156d0*/  IADD3 R3, R3, R6, RZ ;  /* 0x0000000603037210 */ /* 0x000fe20007ffe0ff */
[----:B------:R-:W-:Y:S02]  /*156e0*/  IMAD R4, R4, c[0x0][0x3d8], RZ ;  /* 0x0000f60004047a24 */ /* 0x000fe400078e02ff */
[----:B------:R1:W1:Y:S02]  /*156f0*/  LDS.128 R20, [R107+0x8080] ;  /* 0x008080006b147984 */ /* 0x0002640000000c00 */
[C---:B------:R-:W-:Y:S02]  /*15700*/  IMAD.WIDE.U32 R2, R0.reuse, c[0x0][0x3d8], R2 ;  /* 0x0000f60000027a25 */ /* 0x040fe400078e0002 */
[----:B------:R1:W1:Y:S02]  /*15710*/  LDS.128 R36, [R107+0x9080] ;  /* 0x009080006b247984 */ /* 0x0002640000000c00 */
[----:B------:R-:W-:Y:S01]  /*15720*/  IMAD R0, R0, c[0x0][0x3dc], R4 ;  /* 0x0000f70000007a24 */ /* 0x000fe200078e0204 */
[C---:B------:R-:W-:Y:S01]  /*15730*/  LEA R14, P0, R2.reuse, c[0x0][0x380], 0x1 ;  /* 0x0000e000020e7a11 */ /* 0x040fe200078008ff */
[----:B------:R1:W1:Y:S03]  /*15740*/  LDS.128 R52, [R107+0xa080] ;  /* 0x00a080006b347984 */ /* 0x0002660000000c00 */
[----:B------:R-:W-:Y:S01]  /*15750*/  IADD3 R0, R3, R0, RZ ;  /* 0x0000000003007210 */ /* 0x000fe20007ffe0ff */
[----:B------:R1:W1:Y:S03]  /*15760*/  LDS.128 R64, [R107+0xb080] ;  /* 0x00b080006b407984 */ /* 0x0002660000000c00 */
[----:B------:R-:W-:Y:S01]  /*15770*/  LEA.HI.X R5, R2, c[0x0][0x384], R0, 0x1, P0 ;  /* 0x0000e10002057a11 */ /* 0x000fe200000f0c00 */
[----:B------:R1:W1:Y:S04]  /*15780*/  LDS.128 R16, [R107+0xc080] ;  /* 0x00c080006b107984 */ /* 0x0002680000000c00 */
[----:B------:R1:W1:Y:S04]  /*15790*/  LDS.128 R32, [R107+0xd080] ;  /* 0x00d080006b207984 */ /* 0x0002680000000c00 */
[----:B------:R1:W1:Y:S04]  /*157a0*/  LDS.128 R48, [R107+0xe080] ;  /* 0x00e080006b307984 */ /* 0x0002680000000c00 */
[----:B------:R1:W1:Y:S01]  /*157b0*/  LDS.128 R76, [R107+0xf080] ;  /* 0x00f080006b4c7984 */ /* 0x0002620000000c00 */
[----:B------:R-:W-:Y:S05]  /*157c0*/  BRA.DIV ~URZ, `(.L_x_578) ;  /* 0x000062127f007947 */ /* 0x000fea000b800000 */
[----:B--234-:R2:W3:Y:S02]  /*157d0*/  SHFL.IDX PT, R4, R5, RZ, 0x181f ;  /* 0x00181fff05047589 */ /* 0x01c4e400000e0000 */
.L_x_674:
[----:B------:R-:W-:Y:S05]  /*157e0*/  BRA.DIV ~URZ, `(.L_x_579) ;  /* 0x000062827f007947 */ /* 0x000fea000b800000 */
[----:B------:R4:W2:Y:S02]  /*157f0*/  SHFL.IDX PT, R0, R14, RZ, 0x181f ;  /* 0x00181fff0e007589 */ /* 0x0008a400000e0000 */
.L_x_675:
[----:B------:R-:W5:Y:S04]  /*15800*/  LDL.LU R3, [R1+0xb0] ;  /* 0x0000b00001037983 */ /* 0x000f680000300800 */
[----:B------:R-:W4:Y:S02]  /*15810*/  S2R R6, SR_TID.X ;  /* 0x0000000000067919 */ /* 0x000f240000002100 */
[----:B----4-:R-:W-:-:S04]  /*15820*/  SHF.R.S32.HI R2, RZ, 0x1f, R6 ;  /* 0x0000001fff027819 */ /* 0x010fc80000011406 */
[----:B------:R-:W-:-:S04]  /*15830*/  LEA.HI R2, R2, R6, RZ, 0x3 ;  /* 0x0000000602027211 */ /* 0x000fc800078f18ff */
[----:B------:R-:W-:Y:S01]  /*15840*/  SHF.R.S32.HI R2, RZ, 0x3, R2 ;  /* 0x00000003ff027819 */ /* 0x000fe20000011402 */
[----:B------:R-:W-:Y:S04]  /*15850*/  BSSY B0, `(.L_x_580) ;  /* 0x000001c000007945 */ /* 0x000fe80003800000 */
[----:B-----5:R-:W-:-:S05]  /*15860*/  IMAD.IADD R12, R2, 0x1, R3 ;  /* 0x00000001020c7824 */ /* 0x020fca00078e0203 */
[----:B------:R-:W-:-:S13]  /*15870*/  ISETP.GE.AND P0, PT, R12, R13, PT ;  /* 0x0000000d0c00720c */ /* 0x000fda0003f06270 */
[----:B------:R-:W-:Y:S05]  /*15880*/  @P0 BRA `(.L_x_581) ;  /* 0x0000018000000947 */ /* 0x000fea0003800000 */
[----:B------:R-:W4:Y:S04]  /*15890*/  LDL R2, [R1+0x40] ;  /* 0x0000400001027983 */ /* 0x000f280000100800 */
[----:B------:R-:W5:Y:S04]  /*158a0*/  LDL R83, [R1+0x68] ;  /* 0x0000680001537983 */ /* 0x000f680000100800 */
[----:B---3--:R-:W3:Y:S04]  /*158b0*/  LDL R81, [R1+0x64] ;  /* 0x0000640001517983 */ /* 0x008ee80000100800 */
[----:B--2---:R-:W2:Y:S04]  /*158c0*/  LDL R15, [R1+0x6c] ;  /* 0x00006c00010f7983 */ /* 0x004ea80000100800 */
[----:B------:R-:W2:Y:S04]  /*158d0*/  LDL R3, [R1+0x20c] ;  /* 0x00020c0001037983 */ /* 0x000ea80000100800 */
[----:B------:R-:W2:Y:S04]  /*158e0*/  LDL R84, [R1+0x208] ;  /* 0x0002080001547983 */ /* 0x000ea80000100800 */
[----:B------:R-:W2:Y:S04]  /*158f0*/  LDL R82, [R1+0x204] ;  /* 0x0002040001527983 */ /* 0x000ea80000100800 */
[----:B------:R-:W2:Y:S01]  /*15900*/  LDL R80, [R1+0x200] ;  /* 0x0002000001507983 */ /* 0x000ea20000100800 */
[----:B----4-:R-:W-:-:S02]  /*15910*/  ISETP.GE.AND P3, PT, R2, c[0x0][0x3c8], PT ;  /* 0x0000f20002007a0c */ /* 0x010fc40003f66270 */
[----:B-----5:R-:W-:Y:S02]  /*15920*/  ISETP.GE.AND P2, PT, R83, c[0x0][0x3c8], PT ;  /* 0x0000f20053007a0c */ /* 0x020fe40003f46270 */
[----:B---3--:R-:W-:Y:S02]  /*15930*/  ISETP.GE.AND P1, PT, R81, c[0x0][0x3c8], PT ;  /* 0x0000f20051007a0c */ /* 0x008fe40003f26270 */
[----:B--2---:R-:W-:-:S07]  /*15940*/  ISETP.GE.AND P0, PT, R15, c[0x0][0x3c8], PT ;  /* 0x0000f2000f007a0c */ /* 0x004fce0003f06270 */
[CC--:B------:R-:W-:Y:S02]  /*15950*/  @!P3 LEA R10, P4, R2.reuse, R0.reuse, 0x1 ;  /* 0x00000000020ab211 */ /* 0x0c0fe400078808ff */
[----:B------:R-:W-:Y:S02]  /*15960*/  @!P2 LEA R8, P6, R83, R0, 0x1 ;  /* 0x000000005308a211 */ /* 0x000fe400078c08ff */
[----:B------:R-:W-:Y:S02]  /*15970*/  @!P3 LEA.HI.X R11, R2, R4, R3, 0x1, P4 ;  /* 0x00000004020bb211 */ /* 0x000fe400020f0c03 */
[----:B------:R-:W-:Y:S02]  /*15980*/  @!P1 LEA R6, P5, R81, R0, 0x1 ;  /* 0x0000000051069211 */ /* 0x000fe400078a08ff */
[----:B------:R-:W-:Y:S02]  /*15990*/  @!P2 LEA.HI.X R9, R83, R4, R84, 0x1, P6 ;  /* 0x000000045309a211 */ /* 0x000fe400030f0c54 */
[----:B------:R-:W-:-:S02]  /*159a0*/  @!P0 LEA R2, P4, R15, R0, 0x1 ;  /* 0x000000000f028211 */ /* 0x000fc400078808ff */
[-C--:B------:R-:W-:Y:S02]  /*159b0*/  @!P1 LEA.HI.X R7, R81, R4.reuse, R82, 0x1, P5 ;  /* 0x0000000451079211 */ /* 0x080fe400028f0c52 */
[----:B------:R-:W-:Y:S01]  /*159c0*/  @!P0 LEA.HI.X R3, R15, R4, R80, 0x1, P4 ;  /* 0x000000040f038211 */ /* 0x000fe200020f0c50 */
[----:B------:R2:W-:Y:S04]  /*159d0*/  @!P3 ST.E.128 [R10.64], R28 ;  /* 0x0000001c0a00b985 */ /* 0x0005e8000c101d06 */
[----:B-1----:R2:W-:Y:S04]  /*159e0*/  @!P2 ST.E.128 [R8.64], R24 ;  /* 0x000000180800a985 */ /* 0x0025e8000c101d06 */
[----:B------:R2:W-:Y:S04]  /*159f0*/  @!P1 ST.E.128 [R6.64], R20 ;  /* 0x0000001406009985 */ /* 0x0005e8000c101d06 */
[----:B------:R2:W-:Y:S02]  /*15a00*/  @!P0 ST.E.128 [R2.64], R16 ;  /* 0x0000001002008985 */ /* 0x0005e4000c101d06 */
.L_x_581:
[----:B------:R-:W-:Y:S05]  /*15a10*/  BSYNC B0 ;  /* 0x0000000000007941 */ /* 0x000fea0003800000 */
.L_x_580:
[----:B------:R-:W-:Y:S05]  /*15a20*/  BRA.DIV ~URZ, `(.L_x_582) ;  /* 0x000060d27f007947 */ /* 0x000fea000b800000 */
[----:B---3--:R3:W4:Y:S04]  /*15a30*/  SHFL.IDX PT, R4, R5, 0x1, 0x181f ;  /* 0x00381f0005047f89 */ /* 0x00872800000e0000 */
[----:B--2---:R3:W2:Y:S02]  /*15a40*/  SHFL.IDX PT, R0, R14, 0x1, 0x181f ;  /* 0x00381f000e007f89 */ /* 0x0046a400000e0000 */
.L_x_676:
[----:B------:R-:W-:Y:S01]  /*15a50*/  IADD3 R2, R12, 0x20, RZ ;  /* 0x000000200c027810 */ /* 0x000fe20007ffe0ff */
[----:B------:R-:W-:Y:S03]  /*15a60*/  BSSY B0, `(.L_x_583) ;  /* 0x000001b000007945 */ /* 0x000fe60003800000 */
[----:B------:R-:W-:-:S13]  /*15a70*/  ISETP.GE.AND P0, PT, R2, R13, PT ;  /* 0x0000000d0200720c */ /* 0x000fda0003f06270 */
[----:B------:R-:W-:Y:S05]  /*15a80*/  @P0 BRA `(.L_x_584) ;  /* 0x0000018000000947 */ /* 0x000fea0003800000 */
[----:B------:R-:W5:Y:S04]  /*15a90*/  LDL R3, [R1+0x40] ;  /* 0x0000400001037983 */ /* 0x000f680000100800 */
[----:B-1-3--:R-:W3:Y:S04]  /*15aa0*/  LDL R19, [R1+0x68] ;  /* 0x0000680001137983 */ /* 0x00aee80000100800 */
[----:B----4-:R-:W4:Y:S04]  /*15ab0*/  LDL R17, [R1+0x64] ;  /* 0x0000640001117983 */ /* 0x010f280000100800 */
[----:B--2---:R-:W2:Y:S04]  /*15ac0*/  LDL R15, [R1+0x6c] ;  /* 0x00006c00010f7983 */ /* 0x004ea80000100800 */
[----:B------:R-:W2:Y:S04]  /*15ad0*/  LDL R21, [R1+0x20c] ;  /* 0x00020c0001157983 */ /* 0x000ea80000100800 */
[----:B------:R-:W2:Y:S04]  /*15ae0*/  LDL R20, [R1+0x208] ;  /* 0x0002080001147983 */ /* 0x000ea80000100800 */
[----:B------:R-:W2:Y:S04]  /*15af0*/  LDL R18, [R1+0x204] ;  /* 0x0002040001127983 */ /* 0x000ea80000100800 */
[----:B------:R-:W2:Y:S01]  /*15b00*/  LDL R16, [R1+0x200] ;  /* 0x0002000001107983 */ /* 0x000ea20000100800 */
[----:B-----5:R-:W-:-:S02]  /*15b10*/  ISETP.GE.AND P3, PT, R3, c[0x0][0x3c8], PT ;  /* 0x0000f20003007a0c */ /* 0x020fc40003f66270 */
[----:B---3--:R-:W-:Y:S02]  /*15b20*/  ISETP.GE.AND P2, PT, R19, c[0x0][0x3c8], PT ;  /* 0x0000f20013007a0c */ /* 0x008fe40003f46270 */
[----:B----4-:R-:W-:Y:S02]  /*15b30*/  ISETP.GE.AND P1, PT, R17, c[0x0][0x3c8], PT ;  /* 0x0000f20011007a0c */ /* 0x010fe40003f26270 */
[----:B--2---:R-:W-:-:S07]  /*15b40*/  ISETP.GE.AND P0, PT, R15, c[0x0][0x3c8], PT ;  /* 0x0000f2000f007a0c */ /* 0x004fce0003f06270 */
[-C--:B------:R-:W-:Y:S02]  /*15b50*/  @!P3 LEA R10, P4, R3, R0.reuse, 0x1 ;  /* 0x00000000030ab211 */ /* 0x080fe400078808ff */
        /* <DEDUP_REMOVED lines=8> */
[----:B------:R1:W-:Y:S04]  /*15be0*/  @!P2 ST.E.128 [R8.64], R40 ;  /* 0x000000280800a985 */ /* 0x0003e8000c101d06 */
[----:B------:R1:W-:Y:S04]  /*15bf0*/  @!P1 ST.E.128 [R6.64], R36 ;  /* 0x0000002406009985 */ /* 0x0003e8000c101d06 */
[----:B------:R1:W-:Y:S02]  /*15c00*/  @!P0 ST.E.128 [R2.64], R32 ;  /* 0x0000002002008985 */ /* 0x0003e4000c101d06 */
.L_x_584:
[----:B------:R-:W-:Y:S05]  /*15c10*/  BSYNC B0 ;  /* 0x0000000000007941 */ /* 0x000fea0003800000 */
.L_x_583:
[----:B------:R-:W-:Y:S05]  /*15c20*/  BRA.DIV ~URZ, `(.L_x_585) ;  /* 0x00005fe27f007947 */ /* 0x000fea000b800000 */
[----:B----4-:R4:W3:Y:S02]  /*15c30*/  SHFL.IDX PT, R4, R5, 0x2, 0x181f ;  /* 0x00581f0005047f89 */ /* 0x0108e400000e0000 */
.L_x_677:
[----:B------:R-:W-:Y:S05]  /*15c40*/  BRA.DIV ~URZ, `(.L_x_586) ;  /* 0x000060527f007947 */ /* 0x000fea000b800000 */
[----:B--2---:R2:W4:Y:S02]  /*15c50*/  SHFL.IDX PT, R0, R14, 0x2, 0x181f ;  /* 0x00581f000e007f89 */ /* 0x00452400000e0000 */
.L_x_678:
[----:B-1----:R-:W-:Y:S01]  /*15c60*/  IADD3 R2, R12, 0x40, RZ ;  /* 0x000000400c027810 */ /* 0x002fe20007ffe0ff */
[----:B------:R-:W-:Y:S03]  /*15c70*/  BSSY B0, `(.L_x_587) ;  /* 0x000001b000007945 */ /* 0x000fe60003800000 */
[----:B------:R-:W-:-:S13]  /*15c80*/  ISETP.GE.AND P0, PT, R2, R13, PT ;  /* 0x0000000d0200720c */ /* 0x000fda0003f06270 */
[----:B------:R-:W-:Y:S05]  /*15c90*/  @P0 BRA `(.L_x_588) ;  /* 0x0000018000000947 */ /* 0x000fea0003800000 */
[----:B------:R-:W5:Y:S04]  /*15ca0*/  LDL R3, [R1+0x40] ;  /* 0x0000400001037983 */ /* 0x000f680000100800 */
[----:B--2---:R-:W2:Y:S04]  /*15cb0*/  LDL R19, [R1+0x68] ;  /* 0x0000680001137983 */ /* 0x004ea80000100800 */
[----:B----4-:R-:W4:Y:S04]  /*15cc0*/  LDL R17, [R1+0x64] ;  /* 0x0000640001117983 */ /* 0x010f280000100800 */
[----:B---3--:R-:W3:Y:S04]  /*15cd0*/  LDL R15, [R1+0x6c] ;  /* 0x00006c00010f7983 */ /* 0x008ee80000100800 */
[----:B------:R-:W3:Y:S04]  /*15ce0*/  LDL R21, [R1+0x20c] ;  /* 0x00020c0001157983 */ /* 0x000ee80000100800 */
[----:B------:R-:W3:Y:S04]  /*15cf0*/  LDL R20, [R1+0x208] ;  /* 0x0002080001147983 */ /* 0x000ee80000100800 */
[----:B------:R-:W3:Y:S04]  /*15d00*/  LDL R18, [R1+0x204] ;  /* 0x0002040001127983 */ /* 0x000ee80000100800 */
[----:B------:R-:W3:Y:S01]  /*15d10*/  LDL R16, [R1+0x200] ;  /* 0x0002000001107983 */ /* 0x000ee20000100800 */
[----:B-----5:R-:W-:-:S02]  /*15d20*/  ISETP.GE.AND P3, PT, R3, c[0x0][0x3c8], PT ;  /* 0x0000f20003007a0c */ /* 0x020fc40003f66270 */
[----:B--2---:R-:W-:Y:S02]  /*15d30*/  ISETP.GE.AND P2, PT, R19, c[0x0][0x3c8], PT ;  /* 0x0000f20013007a0c */ /* 0x004fe40003f46270 */
[----:B----4-:R-:W-:Y:S02]  /*15d40*/  ISETP.GE.AND P1, PT, R17, c[0x0][0x3c8], PT ;  /* 0x0000f20011007a0c */ /* 0x010fe40003f26270 */
[----:B---3--:R-:W-:-:S07]  /*15d50*/  ISETP.GE.AND P0, PT, R15, c[0x0][0x3c8], PT ;  /* 0x0000f2000f007a0c */ /* 0x008fce0003f06270 */
        /* <DEDUP_REMOVED lines=12> */
.L_x_588:
[----:B------:R-:W-:Y:S05]  /*15e20*/  BSYNC B0 ;  /* 0x0000000000007941 */ /* 0x000fea0003800000 */
.L_x_587:
[----:B------:R-:W-:Y:S05]  /*15e30*/  BRA.DIV ~URZ, `(.L_x_589) ;  /* 0x00005ef27f007947 */ /* 0x000fea000b800000 */
[----:B---3--:R3:W1:Y:S04]  /*15e40*/  SHFL.IDX PT, R4, R5, 0x3, 0x181f ;  /* 0x00781f0005047f89 */ /* 0x00866800000e0000 */
[----:B----4-:R3:W4:Y:S02]  /*15e50*/  SHFL.IDX PT, R0, R14, 0x3, 0x181f ;  /* 0x00781f000e007f89 */ /* 0x01072400000e0000 */
.L_x_679:
[----:B-1----:R-:W-:-:S04]  /*15e60*/  IADD3 R2, R12, 0x60, RZ ;  /* 0x000000600c027810 */ /* 0x002fc80007ffe0ff */
[----:B------:R-:W-:-:S13]  /*15e70*/  ISETP.GE.AND P0, PT, R2, R13, PT ;  /* 0x0000000d0200720c */ /* 0x000fda0003f06270 */
[----:B------:R-:W-:Y:S05]  /*15e80*/  @P0 BRA `(.L_x_590) ;  /* 0x00002cf000000947 */ /* 0x000fea0003800000 */
[----:B------:R-:W5:Y:S04]  /*15e90*/  LDL R16, [R1+0x40] ;  /* 0x0000400001107983 */ /* 0x000f680000100800 */
[----:B--23--:R-:W2:Y:S04]  /*15ea0*/  LDL R14, [R1+0x68] ;  /* 0x00006800010e7983 */ /* 0x00cea80000100800 */
[----:B------:R-:W3:Y:S04]  /*15eb0*/  LDL R10, [R1+0x64] ;  /* 0x00006400010a7983 */ /* 0x000ee80000100800 */
[----:B----4-:R-:W4:Y:S04]  /*15ec0*/  LDL R17, [R1+0x20c] ;  /* 0x00020c0001117983 */ /* 0x010f280000100800 */
[----:B------:R-:W4:Y:S04]  /*15ed0*/  LDL R15, [R1+0x208] ;  /* 0x00020800010f7983 */ /* 0x000f280000100800 */
[----:B------:R-:W4:Y:S04]  /*15ee0*/  LDL R11, [R1+0x204] ;  /* 0x00020400010b7983 */ /* 0x000f280000100800 */
[----:B------:R-:W4:Y:S01]  /*15ef0*/  LDL R5, [R1+0x6c] ;  /* 0x00006c0001057983 */ /* 0x000f220000100800 */
[----:B-----5:R-:W-:-:S02]  /*15f00*/  ISETP.GE.AND P2, PT, R16, c[0x0][0x3c8], PT ;  /* 0x0000f20010007a0c */ /* 0x020fc40003f46270 */
[----:B--2---:R-:W-:Y:S02]  /*15f10*/  ISETP.GE.AND P1, PT, R14, c[0x0][0x3c8], PT ;  /* 0x0000f2000e007a0c */ /* 0x004fe40003f26270 */
[----:B---3--:R-:W-:-:S09]  /*15f20*/  ISETP.GE.AND P0, PT, R10, c[0x0][0x3c8], PT ;  /* 0x0000f2000a007a0c */ /* 0x008fd20003f06270 */
[-C--:B------:R-:W-:Y:S02]  /*15f30*/  @!P2 LEA R8, P5, R16, R0.reuse, 0x1 ;  /* 0x000000001008a211 */ /* 0x080fe400078a08ff */
[----:B------:R-:W-:Y:S02]  /*15f40*/  @!P1 LEA R6, P4, R14, R0, 0x1 ;  /* 0x000000000e069211 */ /* 0x000fe400078808ff */
[----:B----4-:R-:W-:Y:S02]  /*15f50*/  @!P2 LEA.HI.X R9, R16, R4, R17, 0x1, P5 ;  /* 0x000000041009a211 */ /* 0x010fe400028f0c11 */
[----:B------:R-:W-:Y:S02]  /*15f60*/  @!P0 LEA R2, P3, R10, R0, 0x1 ;  /* 0x000000000a028211 */ /* 0x000fe400078608ff */
[-C--:B------:R-:W-:Y:S02]  /*15f70*/  @!P1 LEA.HI.X R7, R14, R4.reuse, R15, 0x1, P4 ;  /* 0x000000040e079211 */ /* 0x080fe400020f0c0f */
[----:B------:R-:W-:Y:S01]  /*15f80*/  @!P0 LEA.HI.X R3, R10, R4, R11, 0x1, P3 ;  /* 0x000000040a038211 */ /* 0x000fe200018f0c0b */
[----:B------:R1:W-:Y:S04]  /*15f90*/  @!P2 ST.E.128 [R8.64], R72 ;  /* 0x000000480800a985 */ /* 0x0003e8000c101d06 */
[----:B------:R1:W-:Y:S04]  /*15fa0*/  @!P1 ST.E.128 [R6.64], R68 ;  /* 0x0000004406009985 */ /* 0x0003e8000c101d06 */
[----:B------:R1:W-:Y:S01]  /*15fb0*/  @!P0 ST.E.128 [R2.64], R64 ;  /* 0x0000004002008985 */ /* 0x0003e2000c101d06 */
[----:B------:R-:W-:-:S13]  /*15fc0*/  ISETP.GE.AND P0, PT, R5, c[0x0][0x3c8], PT ;  /* 0x0000f20005007a0c */ /* 0x000fda0003f06270 */
[----:B------:R-:W-:Y:S05]  /*15fd0*/  @P0 BRA `(.L_x_590) ;  /* 0x00002ba000000947 */ /* 0x000fea0003800000 */
[----:B------:R-:W2:Y:S01]  /*15fe0*/  LDL R10, [R1+0x200] ;  /* 0x00020000010a7983 */ /* 0x000ea20000100800 */
[----:B-1----:R-:W-:-:S04]  /*15ff0*/  LEA R2, P0, R5, R0, 0x1 ;  /* 0x0000000005027211 */ /* 0x002fc800078008ff */
[----:B--2---:R-:W-:-:S05]  /*16000*/  LEA.HI.X R3, R5, R4, R10, 0x1, P0 ;  /* 0x0000000405037211 */ /* 0x004fca00000f0c0a */
[----:B------:R1:W-:Y:S01]  /*16010*/  ST.E.128 [R2.64], R76 ;  /* 0x0000004c02007985 */ /* 0x0003e2000c101d06 */
[----:B------:R-:W-:Y:S05]  /*16020*/  BRA `(.L_x_590) ;  /* 0x00002b5000007947 */ /* 0x000fea0003800000 */
.L_x_577:
[----:B-1----:R-:W2:Y:S01]  /*16030*/  LDL.LU R5, [R1+0x100] ;  /* 0x0001000001057983 */ /* 0x002ea20000300800 */
[----:B------:R-:W-:Y:S01]  /*16040*/  IMAD R11, R11, c[0x0][0x408], RZ ;  /* 0x000102000b0b7a24 */ /* 0x000fe200078e02ff */
[----:B------:R-:W-:-:S03]  /*16050*/  SHF.R.S32.HI R4, RZ, 0x1f, R0 ;  /* 0x0000001fff047819 */ /* 0x000fc60000011400 */
[C---:B------:R-:W-:Y:S02]  /*16060*/  IMAD R11, R2.reuse, c[0x0][0x40c], R11 ;  /* 0x00010300020b7a24 */ /* 0x040fe400078e020b */
[----:B------:R-:W-:-:S04]  /*16070*/  IMAD.WIDE.U32 R2, R2, c[0x0][0x408], RZ ;  /* 0x0001020002027a25 */ /* 0x000fc800078e00ff */
[----:B------:R-:W-:Y:S01]  /*16080*/  IMAD R4, R4, c[0x0][0x440], RZ ;  /* 0x0001100004047a24 */ /* 0x000fe200078e02ff */
[----:B------:R-:W-:-:S03]  /*16090*/  IADD3 R3, R3, R11, RZ ;  /* 0x0000000b03037210 */ /* 0x000fc60007ffe0ff */
[----:B------:R-:W-:Y:S02]  /*160a0*/  IMAD R4, R0, c[0x0][0x444], R4 ;  /* 0x0001110000047a24 */ /* 0x000fe400078e0204 */
[----:B------:R-:W-:-:S04]  /*160b0*/  IMAD.WIDE.U32 R2, R8, c[0x0][0x438], R2 ;  /* 0x00010e0008027a25 */ /* 0x000fc800078e0002 */
[----:B------:R-:W-:-:S04]  /*160c0*/  IMAD R3, R8, c[0x0][0x43c], R3 ;  /* 0x00010f0008037a24 */ /* 0x000fc800078e0203 */
[----:B------:R-:W-:Y:S01]  /*160d0*/  IMAD.WIDE.U32 R2, R0, c[0x0][0x440], R2 ;  /* 0x0001100000027a25 */ /* 0x000fe200078e0002 */
[----:B------:R-:W-:-:S04]  /*160e0*/  MOV R0, R9 ;  /* 0x0000000900007202 */ /* 0x000fc80000000f00 */
[----:B------:R-:W-:Y:S01]  /*160f0*/  IADD3 R3, R3, R4, RZ ;  /* 0x0000000403037210 */ /* 0x000fe20007ffe0ff */
[----:B------:R-:W-:-:S05]  /*16100*/  @P3 IMAD.HI.U32 R4, R9, c[0x0][0x4ec], RZ ;  /* 0x00013b0009043a27 */ /* 0x000fca00078e00ff */
        /* <DEDUP_REMOVED lines=19> */
.L_x_680:
[----:B------:R-:W-:Y:S05]  /*16240*/  BRA.DIV ~URZ, `(.L_x_592) ;  /* 0x00005c827f007947 */ /* 0x000fea000b800000 */
[----:B------:R3:W4:Y:S02]  /*16250*/  SHFL.IDX PT, R0, R12, RZ, 0x1c1f ;  /* 0x001c1fff0c007589 */ /* 0x00072400000e0000 */
.L_x_681:
        /* <DEDUP_REMOVED lines=8> */
[----:B------:R-:W4:Y:S04]  /*162e0*/  LDL R13, [R1+0x1f0] ;  /* 0x0001f000010d7983 */ /* 0x000f280000100800 */
[----:B------:R-:W4:Y:S04]  /*162f0*/  LDL R17, [R1+0xf8] ;  /* 0x0000f80001117983 */ /* 0x000f280000100800 */
[----:B------:R-:W4:Y:S04]  /*16300*/  LDL R7, [R1+0x1ec] ;  /* 0x0001ec0001077983 */ /* 0x000f280000100800 */
[----:B------:R-:W4:Y:S04]  /*16310*/  LDL R107, [R1+0x1e8] ;  /* 0x0001e800016b7983 */ /* 0x000f280000100800 */
[----:B------:R-:W4:Y:S04]  /*16320*/  LDL R16, [R1+0x164] ;  /* 0x0001640001107983 */ /* 0x000f280000100800 */
[----:B------:R-:W4:Y:S04]  /*16330*/  LDL R19, [R1+0x1e4] ;  /* 0x0001e40001137983 */ /* 0x000f280000100800 */
[----:B------:R-:W4:Y:S04]  /*16340*/  LDL R8, [R1+0x168] ;  /* 0x0001680001087983 */ /* 0x000f280000100800 */
[----:B------:R-:W4:Y:S01]  /*16350*/  LDL R15, [R1+0x160] ;  /* 0x00016000010f7983 */ /* 0x000f220000100800 */
[----:B-----5:R-:W-:-:S02]  /*16360*/  ISETP.GE.AND P0, PT, R9, c[0x0][0x3c8], PT ;  /* 0x0000f20009007a0c */ /* 0x020fc40003f06270 */
[----:B---3--:R-:W-:-:S11]  /*16370*/  ISETP.GE.AND P1, PT, R18, c[0x0][0x3c8], PT ;  /* 0x0000f20012007a0c */ /* 0x008fd60003f26270 */
[----:B------:R-:W-:Y:S02]  /*16380*/  @!P0 IMAD.MOV.U32 R2, RZ, RZ, R0 ;  /* 0x000000ffff028224 */ /* 0x000fe400078e0000 */
[----:B------:R-:W-:-:S04]  /*16390*/  @!P0 IMAD.MOV.U32 R3, RZ, RZ, R4 ;  /* 0x000000ffff038224 */ /* 0x000fc800078e0004 */
[----:B------:R-:W-:Y:S01]  /*163a0*/  @!P0 IMAD.WIDE R2, R9, 0x4, R2 ;  /* 0x0000000409028825 */ /* 0x000fe200078e0202 */
[----:B--2---:R-:W-:Y:S01]  /*163b0*/  ISETP.GE.AND P2, PT, R11, c[0x0][0x3c8], PT ;  /* 0x0000f2000b007a0c */ /* 0x004fe20003f46270 */
[----:B------:R-:W2:Y:S04]  /*163c0*/  LDL R9, [R1+0x15c] ;  /* 0x00015c0001097983 */ /* 0x000ea80000100800 */
[----:B------:R3:W-:Y:S02]  /*163d0*/  @!P0 ST.E.64 [R2.64], R22 ;  /* 0x0000001602008985 */ /* 0x0007e4000c101b06 */
[C---:B---3--:R-:W-:Y:S02]  /*163e0*/  @!P1 LEA R2, P0, R18.reuse, R0, 0x2 ;  /* 0x0000000012029211 */ /* 0x048fe400078010ff */
[----:B------:R-:W3:Y:S02]  /*163f0*/  LDL R23, [R1+0x1e0] ;  /* 0x0001e00001177983 */ /* 0x000ee40000100800 */
[----:B----4-:R-:W-:-:S02]  /*16400*/  @!P1 LEA.HI.X R3, R18, R4, R110, 0x2, P0 ;  /* 0x0000000412039211 */ /* 0x010fc400000f146e */
[----:B------:R-:W4:Y:S04]  /*16410*/  LDL R22, [R1+0x158] ;  /* 0x0001580001167983 */ /* 0x000f280000100800 */
[----:B------:R-:W5:Y:S04]  /*16420*/  LDL R18, [R1+0x1dc] ;  /* 0x0001dc0001127983 */ /* 0x000f680000100800 */
[----:B------:R1:W-:Y:S04]  /*16430*/  @!P1 ST.E.64 [R2.64], R24 ;  /* 0x0000001802009985 */ /* 0x0003e8000c101b06 */
[----:B-1----:R-:W4:Y:S01]  /*16440*/  LDL R25, [R1+0x1d8] ;  /* 0x0001d80001197983 */ /* 0x002f220000100800 */
[----:B------:R-:W-:-:S02]  /*16450*/  ISETP.GE.AND P1, PT, R6, c[0x0][0x3c8], PT ;  /* 0x0000f20006007a0c */ /* 0x000fc40003f26270 */
[C---:B------:R-:W-:Y:S01]  /*16460*/  @!P2 LEA R2, P0, R11.reuse, R0, 0x2 ;  /* 0x000000000b02a211 */ /* 0x040fe200078010ff */
[----:B------:R-:W4:Y:S01]  /*16470*/  LDL R24, [R1+0x1d0] ;  /* 0x0001d00001187983 */ /* 0x000f220000100800 */
[----:B------:R-:W-:Y:S02]  /*16480*/  ISETP.GE.AND P3, PT, R10, c[0x0][0x3c8], PT ;  /* 0x0000f2000a007a0c */ /* 0x000fe40003f66270 */
[----:B------:R-:W-:Y:S02]  /*16490*/  @!P2 LEA.HI.X R3, R11, R4, R13, 0x2, P0 ;  /* 0x000000040b03a211 */ /* 0x000fe400000f140d */
[----:B------:R-:W4:Y:S04]  /*164a0*/  LDL R11, [R1+0x154] ;  /* 0x00015400010b7983 */ /* 0x000f280000100800 */
[----:B------:R1:W-:Y:S01]  /*164b0*/  @!P2 ST.E.64 [R2.64], R26 ;  /* 0x0000001a0200a985 */ /* 0x0003e2000c101b06 */
[----:B------:R-:W-:-:S03]  /*164c0*/  ISETP.GE.AND P2, PT, R17, c[0x0][0x3c8], PT ;  /* 0x0000f20011007a0c */ /* 0x000fc60003f46270 */
[----:B------:R-:W4:Y:S01]  /*164d0*/  LDL R13, [R1+0x1d4] ;  /* 0x0001d400010d7983 */ /* 0x000f220000100800 */
[----:B------:R-:W-:Y:S02]  /*164e0*/  ISETP.GE.AND P4, PT, R8, c[0x0][0x3c8], PT ;  /* 0x0000f20008007a0c */ /* 0x000fe40003f86270 */
[C---:B-1----:R-:W-:Y:S01]  /*164f0*/  @!P1 LEA R2, P0, R6.reuse, R0, 0x2 ;  /* 0x0000000006029211 */ /* 0x042fe200078010ff */
[----:B------:R-:W4:Y:S03]  /*16500*/  LDL R26, [R1+0x150] ;  /* 0x00015000011a7983 */ /* 0x000f260000100800 */
[----:B------:R-:W-:Y:S01]  /*16510*/  @!P1 LEA.HI.X R3, R6, R4, R7, 0x2, P0 ;  /* 0x0000000406039211 */ /* 0x000fe200000f1407 */
[----:B------:R-:W4:Y:S01]  /*16520*/  LDL R27, [R1+0x1c8] ;  /* 0x0001c800011b7983 */ /* 0x000f220000100800 */
[----:B------:R-:W-:-:S03]  /*16530*/  @!P3 LEA R6, P5, R10, R0, 0x2 ;  /* 0x000000000a06b211 */ /* 0x000fc600078a10ff */
[----:B------:R1:W-:Y:S01]  /*16540*/  @!P1 ST.E.64 [R2.64], R132 ;  /* 0x0000008402009985 */ /* 0x0003e2000c101b06 */
[----:B------:R-:W-:Y:S02]  /*16550*/  ISETP.GE.AND P1, PT, R16, c[0x0][0x3c8], PT ;  /* 0x0000f20010007a0c */ /* 0x000fe40003f26270 */
[----:B------:R-:W-:Y:S02]  /*16560*/  @!P3 LEA.HI.X R7, R10, R4, R107, 0x2, P5 ;  /* 0x000000040a07b211 */ /* 0x000fe400028f146b */
[----:B------:R-:W4:Y:S04]  /*16570*/  LDL R10, [R1+0x14c] ;  /* 0x00014c00010a7983 */ /* 0x000f280000100800 */
[----:B------:R1:W-:Y:S02]  /*16580*/  @!P3 ST.E.64 [R6.64], R134 ;  /* 0x000000860600b985 */ /* 0x0003e4000c101b06 */
[----:B-1----:R-:W-:-:S04]  /*16590*/  @!P2 LEA R2, P0, R17, R0, 0x2 ;  /* 0x000000001102a211 */ /* 0x002fc800078010ff */
[----:B------:R-:W-:Y:S02]  /*165a0*/  @!P2 LEA.HI.X R3, R17, R4, R19, 0x2, P0 ;  /* 0x000000041103a211 */ /* 0x000fe400000f1413 */
[----:B------:R-:W4:Y:S04]  /*165b0*/  LDL R17, [R1+0x1cc] ;  /* 0x0001cc0001117983 */ /* 0x000f280000100800 */
[----:B------:R1:W-:Y:S01]  /*165c0*/  @!P2 ST.E.64 [R2.64], R136 ;  /* 0x000000880200a985 */ /* 0x0003e2000c101b06 */
[-C--:B------:R-:W-:Y:S02]  /*165d0*/  @!P4 LEA R6, P5, R8, R0.reuse, 0x2 ;  /* 0x000000000806c211 */ /* 0x080fe400078a10ff */
[----:B------:R-:W-:Y:S01]  /*165e0*/  ISETP.GE.AND P3, PT, R15, c[0x0][0x3c8], PT ;  /* 0x0000f2000f007a0c */ /* 0x000fe20003f66270 */
[----:B------:R-:W4:Y:S01]  /*165f0*/  LDL R19, [R1+0x148] ;  /* 0x0001480001137983 */ /* 0x000f220000100800 */
[----:B-1----:R-:W-:-:S04]  /*16600*/  @!P1 LEA R2, P0, R16, R0, 0x2 ;  /* 0x0000000010029211 */ /* 0x002fc800078010ff */
[-C--:B-----5:R-:W-:Y:S02]  /*16610*/  @!P1 LEA.HI.X R3, R16, R4.reuse, R18, 0x2, P0 ;  /* 0x0000000410039211 */ /* 0x0a0fe400000f1412 */
[----:B------:R-:W5:Y:S01]  /*16620*/  LDL R16, [R1+0x1c4] ;  /* 0x0001c40001107983 */ /* 0x000f620000100800 */
[----:B---3--:R-:W-:-:S03]  /*16630*/  @!P4 LEA.HI.X R7, R8, R4, R23, 0x2, P5 ;  /* 0x000000040807c211 */ /* 0x008fc600028f1417 */
[----:B------:R-:W3:Y:S04]  /*16640*/  LDL R8, [R1+0x144] ;  /* 0x0001440001087983 */ /* 0x000ee80000100800 */
[----:B------:R1:W-:Y:S01]  /*16650*/  @!P4 ST.E.64 [R6.64], R28 ;  /* 0x0000001c0600c985 */ /* 0x0003e2000c101b06 */
[----:B--2---:R-:W-:-:S03]  /*16660*/  ISETP.GE.AND P2, PT, R9, c[0x0][0x3c8], PT ;  /* 0x0000f20009007a0c */ /* 0x004fc60003f46270 */
[----:B------:R-:W2:Y:S04]  /*16670*/  LDL R23, [R1+0x140] ;  /* 0x0001400001177983 */ /* 0x000ea80000100800 */
[----:B------:R-:W2:Y:S01]  /*16680*/  LDL R18, [R1+0x13c] ;  /* 0x00013c0001127983 */ /* 0x000ea20000100800 */
[----:B-1----:R-:W-:-:S03]  /*16690*/  @!P3 LEA R6, P5, R15, R0, 0x2 ;  /* 0x000000000f06b211 */ /* 0x002fc600078a10ff */
[----:B------:R-:W2:Y:S01]  /*166a0*/  LDL R28, [R1+0x120] ;  /* 0x00012000011c7983 */ /* 0x000ea20000100800 */
[----:B----4-:R-:W-:-:S03]  /*166b0*/  @!P3 LEA.HI.X R7, R15, R4, R25, 0x2, P5 ;  /* 0x000000040f07b211 */ /* 0x010fc600028f1419 */
[----:B------:R-:W4:Y:S04]  /*166c0*/  LDL R29, [R1+0x198] ;  /* 0x00019800011d7983 */ /* 0x000f280000100800 */
[----:B------:R-:W2:Y:S04]  /*166d0*/  LDL R15, [R1+0x1bc] ;  /* 0x0001bc00010f7983 */ /* 0x000ea80000100800 */
[----:B------:R-:W4:Y:S01]  /*166e0*/  LDL R25, [R1+0x1c0] ;  /* 0x0001c00001197983 */ /* 0x000f220000100800 */
[----:B------:R-:W-:-:S03]  /*166f0*/  ISETP.GE.AND P4, PT, R22, c[0x0][0x3c8], PT ;  /* 0x0000f20016007a0c */ /* 0x000fc60003f86270 */
[----:B------:R1:W-:Y:S01]  /*16700*/  @!P1 ST.E.64 [R2.64], R32 ;  /* 0x0000002002009985 */ /* 0x0003e2000c101b06 */
[----:B------:R-:W-:-:S03]  /*16710*/  ISETP.GE.AND P1, PT, R11, c[0x0][0x3c8], PT ;  /* 0x0000f2000b007a0c */ /* 0x000fc60003f26270 */
[----:B------:R1:W-:Y:S02]  /*16720*/  @!P3 ST.E.64 [R6.64], R36 ;  /* 0x000000240600b985 */ /* 0x0003e4000c101b06 */
[C---:B-1----:R-:W-:Y:S02]  /*16730*/  @!P2 LEA R2, P0, R9.reuse, R0, 0x2 ;  /* 0x000000000902a211 */ /* 0x042fe400078010ff */
[----:B------:R-:W4:Y:S02]  /*16740*/  LDL R32, [R1+0x128] ;  /* 0x0001280001207983 */ /* 0x000f240000100800 */
[----:B------:R-:W-:Y:S02]  /*16750*/  @!P2 LEA.HI.X R3, R9, R4, R13, 0x2, P0 ;  /* 0x000000040903a211 */ /* 0x000fe400000f140d */
[----:B------:R-:W4:Y:S01]  /*16760*/  LDL R33, [R1+0x1a0] ;  /* 0x0001a00001217983 */ /* 0x000f220000100800 */
[----:B------:R-:W-:-:S03]  /*16770*/  @!P4 LEA R6, P5, R22, R0, 0x2 ;  /* 0x000000001606c211 */ /* 0x000fc600078a10ff */
[----:B------:R1:W-:Y:S01]  /*16780*/  @!P2 ST.E.64 [R2.64], R40 ;  /* 0x000000280200a985 */ /* 0x0003e2000c101b06 */
[----:B------:R-:W-:-:S03]  /*16790*/  ISETP.GE.AND P2, PT, R10, c[0x0][0x3c8], PT ;  /* 0x0000f2000a007a0c */ /* 0x000fc60003f46270 */
[----:B------:R-:W4:Y:S01]  /*167a0*/  LDL R9, [R1+0x138] ;  /* 0x0001380001097983 */ /* 0x000f220000100800 */
[----:B------:R-:W-:-:S03]  /*167b0*/  @!P4 LEA.HI.X R7, R22, R4, R24, 0x2, P5 ;  /* 0x000000041607c211 */ /* 0x000fc600028f1418 */
[----:B------:R-:W4:Y:S04]  /*167c0*/  LDL R24, [R1+0x1b8] ;  /* 0x0001b80001187983 */ /* 0x000f280000100800 */
[----:B------:R1:W-:Y:S01]  /*167d0*/  @!P4 ST.E.64 [R6.64], R44 ;  /* 0x0000002c0600c985 */ /* 0x0003e2000c101b06 */
[----:B------:R-:W-:-:S03]  /*167e0*/  ISETP.GE.AND P3, PT, R26, c[0x0][0x3c8], PT ;  /* 0x0000f2001a007a0c */ /* 0x000fc60003f66270 */
[----:B------:R-:W4:Y:S04]  /*167f0*/  LDL R13, [R1+0x134] ;  /* 0x00013400010d7983 */ /* 0x000f280000100800 */
[----:B------:R-:W4:Y:S01]  /*16800*/  LDL R22, [R1+0x1b4] ;  /* 0x0001b40001167983 */ /* 0x000f220000100800 */
[----:B-1----:R-:W-:-:S04]  /*16810*/  @!P1 LEA R2, P0, R11, R0, 0x2 ;  /* 0x000000000b029211 */ /* 0x002fc800078010ff */
[----:B------:R-:W-:Y:S02]  /*16820*/  @!P1 LEA.HI.X R3, R11, R4, R17, 0x2, P0 ;  /* 0x000000040b039211 */ /* 0x000fe400000f1411 */
[----:B------:R-:W4:Y:S04]  /*16830*/  LDL R11, [R1+0x12c] ;  /* 0x00012c00010b7983 */ /* 0x000f280000100800 */
[----:B------:R1:W-:Y:S01]  /*16840*/  @!P1 ST.E.64 [R2.64], R48 ;  /* 0x0000003002009985 */ /* 0x0003e2000c101b06 */
[C---:B------:R-:W-:Y:S02]  /*16850*/  @!P3 LEA R6, P5, R26.reuse, R0, 0x2 ;  /* 0x000000001a06b211 */ /* 0x040fe400078a10ff */
[----:B------:R-:W-:Y:S01]  /*16860*/  ISETP.GE.AND P4, PT, R19, c[0x0][0x3c8], PT ;  /* 0x0000f20013007a0c */ /* 0x000fe20003f86270 */
[----:B------:R-:W4:Y:S01]  /*16870*/  LDL R17, [R1+0x130] ;  /* 0x0001300001117983 */ /* 0x000f220000100800 */
[----:B------:R-:W-:-:S03]  /*16880*/  @!P3 LEA.HI.X R7, R26, R4, R27, 0x2, P5 ;  /* 0x000000041a07b211 */ /* 0x000fc600028f141b */
[----:B------:R-:W4:Y:S01]  /*16890*/  LDL R26, [R1+0x11c] ;  /* 0x00011c00011a7983 */ /* 0x000f220000100800 */
[----:B-1----:R-:W-:-:S03]  /*168a0*/  @!P2 LEA R2, P0, R10, R0, 0x2 ;  /* 0x000000000a02a211 */ /* 0x002fc600078010ff */
[----:B------:R1:W-:Y:S04]  /*168b0*/  @!P3 ST.E.64 [R6.64], R52 ;  /* 0x000000340600b985 */ /* 0x0003e8000c101b06 */
[----:B------:R-:W4:Y:S01]  /*168c0*/  LDL R27, [R1+0x194] ;  /* 0x00019400011b7983 */ /* 0x000f220000100800 */
[----:B-1----:R-:W-:Y:S02]  /*168d0*/  @!P4 LEA R6, P5, R19, R0, 0x2 ;  /* 0x000000001306c211 */ /* 0x002fe400078a10ff */
[----:B-----5:R-:W-:Y:S02]  /*168e0*/  @!P2 LEA.HI.X R3, R10, R4, R16, 0x2, P0 ;  /* 0x000000040a03a211 */ /* 0x020fe400000f1410 */
[----:B------:R-:W5:Y:S01]  /*168f0*/  LDL R10, [R1+0x1b0] ;  /* 0x0001b000010a7983 */ /* 0x000f620000100800 */
[----:B---3--:R-:W-:-:S03]  /*16900*/  ISETP.GE.AND P1, PT, R8, c[0x0][0x3c8], PT ;  /* 0x0000f20008007a0c */ /* 0x008fc60003f26270 */
[----:B------:R-:W3:Y:S04]  /*16910*/  LDL R16, [R1+0x1ac] ;  /* 0x0001ac0001107983 */ /* 0x000ee80000100800 */
[----:B------:R1:W-:Y:S06]  /*16920*/  @!P2 ST.E.64 [R2.64], R56 ;  /* 0x000000380200a985 */ /* 0x0003ec000c101b06 */
[----:B-1----:R-:W-:-:S04]  /*16930*/  @!P1 LEA R2, P0, R8, R0, 0x2 ;  /* 0x0000000008029211 */ /* 0x002fc800078010ff */
[-C--:B--2---:R-:W-:Y:S02]  /*16940*/  @!P1 LEA.HI.X R3, R8, R4.reuse, R15, 0x2, P0 ;  /* 0x0000000408039211 */ /* 0x084fe400000f140f */
[----:B------:R-:W2:Y:S01]  /*16950*/  LDL R15, [R1+0x1a4] ;  /* 0x0001a400010f7983 */ /* 0x000ea20000100800 */
[----:B----4-:R-:W-:-:S03]  /*16960*/  @!P4 LEA.HI.X R7, R19, R4, R25, 0x2, P5 ;  /* 0x000000041307c211 */ /* 0x010fc600028f1419 */
[----:B------:R-:W4:Y:S01]  /*16970*/  LDL R19, [R1+0x1a8] ;  /* 0x0001a80001137983 */ /* 0x000f220000100800 */
[----:B------:R-:W-:-:S03]  /*16980*/  ISETP.GE.AND P3, PT, R23, c[0x0][0x3c8], PT ;  /* 0x0000f20017007a0c */ /* 0x000fc60003f66270 */
[----:B------:R1:W-:Y:S01]  /*16990*/  @!P4 ST.E.64 [R6.64], R60 ;  /* 0x0000003c0600c985 */ /* 0x0003e2000c101b06 */
[----:B------:R-:W-:-:S03]  /*169a0*/  ISETP.GE.AND P2, PT, R18, c[0x0][0x3c8], PT ;  /* 0x0000f20012007a0c */ /* 0x000fc60003f46270 */
[----:B------:R-:W4:Y:S04]  /*169b0*/  LDL R8, [R1+0x124] ;  /* 0x0001240001087983 */ /* 0x000f280000100800 */
[----:B------:R1:W-:Y:S04]  /*169c0*/  @!P1 ST.E.64 [R2.64], R64 ;  /* 0x0000004002009985 */ /* 0x0003e8000c101b06 */
[----:B------:R-:W4:Y:S01]  /*169d0*/  LDL R25, [R1+0x190] ;  /* 0x0001900001197983 */ /* 0x000f220000100800 */
[----:B-1----:R-:W-:Y:S02]  /*169e0*/  @!P3 LEA R6, P5, R23, R0, 0x2 ;  /* 0x000000001706b211 */ /* 0x002fe400078a10ff */
[----:B------:R-:W-:-:S02]  /*169f0*/  ISETP.GE.AND P4, PT, R9, c[0x0][0x3c8], PT ;  /* 0x0000f20009007a0c */ /* 0x000fc40003f86270 */
[----:B------:R-:W-:Y:S02]  /*16a00*/  @!P3 LEA.HI.X R7, R23, R4, R24, 0x2, P5 ;  /* 0x000000041707b211 */ /* 0x000fe400028f1418 */
[----:B------:R-:W-:Y:S01]  /*16a10*/  @!P2 LEA R2, P0, R18, R0, 0x2 ;  /* 0x000000001202a211 */ /* 0x000fe200078010ff */
[----:B------:R-:W4:Y:S04]  /*16a20*/  LDL R24, [R1+0x118] ;  /* 0x0001180001187983 */ /* 0x000f280000100800 */
[----:B------:R1:W-:Y:S01]  /*16a30*/  @!P3 ST.E.64 [R6.64], R68 ;  /* 0x000000440600b985 */ /* 0x0003e2000c101b06 */
[----:B------:R-:W-:-:S03]  /*16a40*/  ISETP.GE.AND P1, PT, R13, c[0x0][0x3c8], PT ;  /* 0x0000f2000d007a0c */ /* 0x000fc60003f26270 */
[----:B------:R-:W4:Y:S01]  /*16a50*/  LDL R23, [R1+0x188] ;  /* 0x0001880001177983 */ /* 0x000f220000100800 */
[----:B------:R-:W-:-:S03]  /*16a60*/  @!P2 LEA.HI.X R3, R18, R4, R22, 0x2, P0 ;  /* 0x000000041203a211 */ /* 0x000fc600000f1416 */
[----:B------:R-:W4:Y:S04]  /*16a70*/  LDL R18, [R1+0x10c] ;  /* 0x00010c0001127983 */ /* 0x000f280000100800 */
[----:B------:R1:W-:Y:S04]  /*16a80*/  @!P2 ST.E.64 [R2.64], R72 ;  /* 0x000000480200a985 */ /* 0x0003e8000c101b06 */
[----:B------:R-:W4:Y:S01]  /*16a90*/  LDL R22, [R1+0x110] ;  /* 0x0001100001167983 */ /* 0x000f220000100800 */
[----:B-1----:R-:W-:Y:S02]  /*16aa0*/  @!P4 LEA R6, P5, R9, R0, 0x2 ;  /* 0x000000000906c211 */ /* 0x002fe400078a10ff */
[----:B------:R-:W-:-:S02]  /*16ab0*/  ISETP.GE.AND P2, PT, R11, c[0x0][0x3c8], PT ;  /* 0x0000f2000b007a0c */ /* 0x000fc40003f46270 */
[----:B------:R-:W-:Y:S02]  /*16ac0*/  ISETP.GE.AND P3, PT, R17, c[0x0][0x3c8], PT ;  /* 0x0000f20011007a0c */ /* 0x000fe40003f66270 */
[----:B------:R-:W-:Y:S02]  /*16ad0*/  @!P1 LEA R2, P0, R13, R0, 0x2 ;  /* 0x000000000d029211 */ /* 0x000fe400078010ff */
[-C--:B-----5:R-:W-:Y:S02]  /*16ae0*/  @!P4 LEA.HI.X R7, R9, R4.reuse, R10, 0x2, P5 ;  /* 0x000000040907c211 */ /* 0x0a0fe400028f140a */
[----:B------:R-:W5:Y:S04]  /*16af0*/  LDL R9, [R1+0x19c] ;  /* 0x00019c0001097983 */ /* 0x000f680000100800 */
[----:B------:R-:W5:Y:S01]  /*16b00*/  LDL R10, [R1+0x114] ;  /* 0x00011400010a7983 */ /* 0x000f620000100800 */
[----:B---3--:R-:W-:-:S03]  /*16b10*/  @!P1 LEA.HI.X R3, R13, R4, R16, 0x2, P0 ;  /* 0x000000040d039211 */ /* 0x008fc600000f1410 */
[----:B------:R-:W3:Y:S04]  /*16b20*/  LDL R16, [R1+0x108] ;  /* 0x0001080001107983 */ /* 0x000ee80000100800 */
[----:B------:R1:W-:Y:S04]  /*16b30*/  @!P4 ST.E.64 [R6.64], R76 ;  /* 0x0000004c0600c985 */ /* 0x0003e8000c101b06 */
[----:B------:R-:W3:Y:S04]  /*16b40*/  LDL R13, [R1+0x104] ;  /* 0x00010400010d7983 */ /* 0x000ee80000100800 */
[----:B------:R2:W-:Y:S01]  /*16b50*/  @!P1 ST.E.64 [R2.64], R80 ;  /* 0x0000005002009985 */ /* 0x0005e2000c101b06 */
[----:B-1----:R-:W-:-:S02]  /*16b60*/  @!P3 LEA R6, P5, R17, R0, 0x2 ;  /* 0x000000001106b211 */ /* 0x002fc400078a10ff */
[----:B--2---:R-:W-:-:S04]  /*16b70*/  @!P2 LEA R2, P0, R11, R0, 0x2 ;  /* 0x000000000b02a211 */ /* 0x004fc800078010ff */
[-C--:B------:R-:W-:Y:S02]  /*16b80*/  @!P2 LEA.HI.X R3, R11, R4.reuse, R15, 0x2, P0 ;  /* 0x000000040b03a211 */ /* 0x080fe400000f140f */
[----:B------:R-:W2:Y:S01]  /*16b90*/  LDL R11, [R1+0x18c] ;  /* 0x00018c00010b7983 */ /* 0x000ea20000100800 */
[----:B----4-:R-:W-:-:S03]  /*16ba0*/  @!P3 LEA.HI.X R7, R17, R4, R19, 0x2, P5 ;  /* 0x000000041107b211 */ /* 0x010fc600028f1413 */
[----:B------:R-:W4:Y:S04]  /*16bb0*/  LDL R19, [R1+0x184] ;  /* 0x0001840001137983 */ /* 0x000f280000100800 */
[----:B------:R-:W2:Y:S04]  /*16bc0*/  LDL R17, [R1+0x180] ;  /* 0x0001800001117983 */ /* 0x000ea80000100800 */
[----:B------:R-:W2:Y:S01]  /*16bd0*/  LDL R15, [R1+0x17c] ;  /* 0x00017c00010f7983 */ /* 0x000ea20000100800 */
[----:B------:R-:W-:Y:S02]  /*16be0*/  ISETP.GE.AND P4, PT, R32, c[0x0][0x3c8], PT ;  /* 0x0000f20020007a0c */ /* 0x000fe40003f86270 */
[----:B------:R-:W-:Y:S01]  /*16bf0*/  ISETP.GE.AND P1, PT, R8, c[0x0][0x3c8], PT ;  /* 0x0000f20008007a0c */ /* 0x000fe20003f26270 */
[----:B------:R1:W-:Y:S01]  /*16c00*/  @!P3 ST.E.64 [R6.64], R84 ;  /* 0x000000540600b985 */ /* 0x0003e2000c101b06 */
[----:B------:R-:W-:-:S03]  /*16c10*/  ISETP.GE.AND P3, PT, R28, c[0x0][0x3c8], PT ;  /* 0x0000f2001c007a0c */ /* 0x000fc60003f66270 */
[----:B------:R1:W-:Y:S01]  /*16c20*/  @!P2 ST.E.64 [R2.64], R88 ;  /* 0x000000580200a985 */ /* 0x0003e2000c101b06 */
[----:B------:R-:W-:-:S05]  /*16c30*/  ISETP.GE.AND P2, PT, R26, c[0x0][0x3c8], PT ;  /* 0x0000f2001a007a0c */ /* 0x000fca0003f46270 */
[-C--:B-1----:R-:W-:Y:S02]  /*16c40*/  @!P4 LEA R6, P5, R32, R0.reuse, 0x2 ;  /* 0x000000002006c211 */ /* 0x082fe400078a10ff */
[----:B------:R-:W-:Y:S02]  /*16c50*/  @!P1 LEA R2, P0, R8, R0, 0x2 ;  /* 0x0000000008029211 */ /* 0x000fe400078010ff */
[----:B------:R-:W-:Y:S02]  /*16c60*/  @!P4 LEA.HI.X R7, R32, R4, R33, 0x2, P5 ;  /* 0x000000042007c211 */ /* 0x000fe400028f1421 */
[----:B------:R-:W-:-:S03]  /*16c70*/  ISETP.GE.AND P6, PT, R24, c[0x0][0x3c8], PT ;  /* 0x0000f20018007a0c */ /* 0x000fc60003fc6270 */
[----:B------:R1:W-:Y:S01]  /*16c80*/  @!P4 ST.E.64 [R6.64], R92 ;  /* 0x0000005c0600c985 */ /* 0x0003e2000c101b06 */
[----:B------:R-:W-:Y:S02]  /*16c90*/  ISETP.GE.AND P4, PT, R22, c[0x0][0x3c8], PT ;  /* 0x0000f20016007a0c */ /* 0x000fe40003f86270 */
[----:B-----5:R-:W-:Y:S02]  /*16ca0*/  @!P1 LEA.HI.X R3, R8, R4, R9, 0x2, P0 ;  /* 0x0000000408039211 */ /* 0x020fe400000f1409 */
[----:B------:R-:W-:-:S03]  /*16cb0*/  @!P3 LEA R8, P0, R28, R0, 0x2 ;  /* 0x000000001c08b211 */ /* 0x000fc600078010ff */
[----:B------:R5:W-:Y:S01]  /*16cc0*/  @!P1 ST.E.64 [R2.64], R96 ;  /* 0x0000006002009985 */ /* 0x000be2000c101b06 */
[----:B------:R-:W-:Y:S02]  /*16cd0*/  @!P3 LEA.HI.X R9, R28, R4, R29, 0x2, P0 ;  /* 0x000000041c09b211 */ /* 0x000fe400000f141d */
[----:B------:R-:W-:-:S03]  /*16ce0*/  ISETP.GE.AND P5, PT, R10, c[0x0][0x3c8], PT ;  /* 0x0000f2000a007a0c */ /* 0x000fc60003fa6270 */
[----:B------:R-:W-:Y:S01]  /*16cf0*/  @!P3 ST.E.64 [R8.64], R140 ;  /* 0x0000008c0800b985 */ /* 0x000fe2000c101b06 */
[----:B-1----:R-:W-:-:S04]  /*16d00*/  @!P6 LEA R6, P0, R24, R0, 0x2 ;  /* 0x000000001806e211 */ /* 0x002fc800078010ff */
[----:B------:R-:W-:Y:S02]  /*16d10*/  @!P6 LEA.HI.X R7, R24, R4, R25, 0x2, P0 ;  /* 0x000000041807e211 */ /* 0x000fe400000f1419 */
[----:B---3--:R-:W-:Y:S02]  /*16d20*/  ISETP.GE.AND P0, PT, R13, c[0x0][0x3c8], PT ;  /* 0x0000f2000d007a0c */ /* 0x008fe40003f06270 */
[----:B-----5:R-:W-:-:S04]  /*16d30*/  @!P2 LEA R2, P1, R26, R0, 0x2 ;  /* 0x000000001a02a211 */ /* 0x020fc800078210ff */
[----:B------:R-:W-:-:S05]  /*16d40*/  @!P2 LEA.HI.X R3, R26, R4, R27, 0x2, P1 ;  /* 0x000000041a03a211 */ /* 0x000fca00008f141b */
[----:B------:R1:W-:Y:S01]  /*16d50*/  @!P2 ST.E.64 [R2.64], R100 ;  /* 0x000000640200a985 */ /* 0x0003e2000c101b06 */
[----:B------:R-:W-:Y:S02]  /*16d60*/  ISETP.GE.AND P2, PT, R18, c[0x0][0x3c8], PT ;  /* 0x0000f20012007a0c */ /* 0x000fe40003f46270 */
[----:B------:R-:W-:Y:S01]  /*16d70*/  ISETP.GE.AND P1, PT, R16, c[0x0][0x3c8], PT ;  /* 0x0000f20010007a0c */ /* 0x000fe20003f26270 */
[----:B------:R3:W-:Y:S01]  /*16d80*/  @!P6 ST.E.64 [R6.64], R104 ;  /* 0x000000680600e985 */ /* 0x0007e2000c101b06 */
[----:B-1----:R-:W-:-:S04]  /*16d90*/  @!P5 LEA R2, P3, R10, R0, 0x2 ;  /* 0x000000000a02d211 */ /* 0x002fc800078610ff */
[----:B--2---:R-:W-:-:S05]  /*16da0*/  @!P5 LEA.HI.X R3, R10, R4, R11, 0x2, P3 ;  /* 0x000000040a03d211 */ /* 0x004fca00018f140b */
[-C--:B------:R-:W-:Y:S02]  /*16db0*/  @!P2 LEA R8, P3, R18, R0.reuse, 0x2 ;  /* 0x000000001208a211 */ /* 0x080fe400078610ff */
[-C--:B------:R-:W-:Y:S01]  /*16dc0*/  @!P4 LEA R10, P6, R22, R0.reuse, 0x2 ;  /* 0x00000000160ac211 */ /* 0x080fe200078c10ff */
[----:B------:R1:W-:Y:S01]  /*16dd0*/  @!P5 ST.E.64 [R2.64], R108 ;  /* 0x0000006c0200d985 */ /* 0x0003e2000c101b06 */
[----:B---3--:R-:W-:Y:S02]  /*16de0*/  @!P1 LEA R6, P5, R16, R0, 0x2 ;  /* 0x0000000010069211 */ /* 0x008fe400078a10ff */
[-C--:B----4-:R-:W-:Y:S02]  /*16df0*/  @!P2 LEA.HI.X R9, R18, R4.reuse, R19, 0x2, P3 ;  /* 0x000000041209a211 */ /* 0x090fe400018f1413 */
[-C--:B------:R-:W-:Y:S02]  /*16e00*/  @!P4 LEA.HI.X R11, R22, R4.reuse, R23, 0x2, P6 ;  /* 0x00000004160bc211 */ /* 0x080fe400030f1417 */
[----:B------:R-:W-:-:S03]  /*16e10*/  @!P1 LEA.HI.X R7, R16, R4, R17, 0x2, P5 ;  /* 0x0000000410079211 */ /* 0x000fc600028f1411 */
[----:B------:R2:W-:Y:S04]  /*16e20*/  @!P4 ST.E.64 [R10.64], R148 ;  /* 0x000000940a00c985 */ /* 0x0005e8000c101b06 */
[----:B------:R2:W-:Y:S04]  /*16e30*/  @!P2 ST.E.64 [R8.64], R144 ;  /* 0x000000900800a985 */ /* 0x0005e8000c101b06 */
[----:B------:R2:W-:Y:S01]  /*16e40*/  @!P1 ST.E.64 [R6.64], R112 ;  /* 0x0000007006009985 */ /* 0x0005e2000c101b06 */
[----:B-1----:R-:W-:-:S04]  /*16e50*/  @!P0 LEA R2, P3, R13, R0, 0x2 ;  /* 0x000000000d028211 */ /* 0x002fc800078610ff */
[----:B------:R-:W-:-:S05]  /*16e60*/  @!P0 LEA.HI.X R3, R13, R4, R15, 0x2, P3 ;  /* 0x000000040d038211 */ /* 0x000fca00018f140f */
[----:B------:R2:W-:Y:S04]  /*16e70*/  @!P0 ST.E.64 [R2.64], R20 ;  /* 0x0000001402008985 */ /* 0x0005e8000c101b06 */
.L_x_594:
[----:B------:R-:W-:Y:S05]  /*16e80*/  BSYNC B0 ;  /* 0x0000000000007941 */ /* 0x000fea0003800000 */
.L_x_593:
[----:B------:R-:W-:Y:S05]  /*16e90*/  BRA.DIV ~URZ, `(.L_x_595) ;  /* 0x000050c27f007947 */ /* 0x000fea000b800000 */
[----:B--2---:R2:W1:Y:S04]  /*16ea0*/  SHFL.IDX PT, R4, R5, 0x1, 0x1c1f ;  /* 0x003c1f0005047f89 */ /* 0x00446800000e0000 */
[----:B----4-:R2:W4:Y:S02]  /*16eb0*/  SHFL.IDX PT, R0, R12, 0x1, 0x1c1f ;  /* 0x003c1f000c007f89 */ /* 0x01052400000e0000 */
.L_x_682:
[----:B------:R-:W-:-:S13]  /*16ec0*/  ISETP.NE.AND P0, PT, R14, RZ, PT ;  /* 0x000000ff0e00720c */ /* 0x000fda0003f05270 */
[----:B------:R-:W-:Y:S05]  /*16ed0*/  @P0 BRA `(.L_x_590) ;  /* 0x00001ca000000947 */ /* 0x000fea0003800000 */
        /* <DEDUP_REMOVED lines=10> */
[----:B-1----:R-:W4:Y:S04]  /*16f80*/  LDL R5, [R1+0x1e8] ;  /* 0x0001e80001057983 */ /* 0x002f280000100800 */
        /* <DEDUP_REMOVED lines=9> */
[----:B--2---:R-:W-:Y:S02]  /*17020*/  ISETP.GE.AND P2, PT, R11, c[0x0][0x3c8], PT ;  /* 0x0000f2000b007a0c */ /* 0x004fe40003f46270 */
[----:B---3--:R-:W-:-:S09]  /*17030*/  ISETP.GE.AND P1, PT, R21, c[0x0][0x3c8], PT ;  /* 0x0000f20015007a0c */ /* 0x008fd20003f26270 */
[----:B------:R-:W-:Y:S02]  /*17040*/  @!P3 IMAD.MOV.U32 R2, RZ, RZ, R0 ;  /* 0x000000ffff02b224 */ /* 0x000fe400078e0000 */
[----:B------:R-:W-:Y:S01]  /*17050*/  @!P3 IMAD.MOV.U32 R3, RZ, RZ, R4 ;  /* 0x000000ffff03b224 */ /* 0x000fe200078e0004 */
[----:B----4-:R-:W-:-:S03]  /*17060*/  ISETP.GE.AND P0, PT, R13, c[0x0][0x3c8], PT ;  /* 0x0000f2000d007a0c */ /* 0x010fc60003f06270 */
[----:B------:R-:W-:Y:S01]  /*17070*/  @!P3 IMAD.WIDE R2, R6, 0x4, R2 ;  /* 0x000000040602b825 */ /* 0x000fe200078e0202 */
[----:B------:R-:W-:-:S04]  /*17080*/  @!P1 LEA R6, P4, R21, R0, 0x2 ;  /* 0x0000000015069211 */ /* 0x000fc800078810ff */
[----:B------:R1:W-:Y:S01]  /*17090*/  @!P3 ST.E.64 [R2.64], R116 ;  /* 0x000000740200b985 */ /* 0x0003e2000c101b06 */
[----:B------:R-:W-:Y:S02]  /*170a0*/  @!P2 LEA R8, P3, R11, R0, 0x2 ;  /* 0x000000000b08a211 */ /* 0x000fe400078610ff */
[-C--:B------:R-:W-:Y:S02]  /*170b0*/  @!P1 LEA.HI.X R7, R21, R4.reuse, R22, 0x2, P4 ;  /* 0x0000000415079211 */ /* 0x080fe400020f1416 */
[----:B------:R-:W-:Y:S01]  /*170c0*/  @!P2 LEA.HI.X R9, R11, R4, R18, 0x2, P3 ;  /* 0x000000040b09a211 */ /* 0x000fe200018f1412 */
[----:B------:R-:W2:Y:S01]  /*170d0*/  LDL R21, [R1+0x1d8] ;  /* 0x0001d80001157983 */ /* 0x000ea20000100800 */
[----:B------:R-:W-:-:S03]  /*170e0*/  ISETP.GE.AND P4, PT, R17, c[0x0][0x3c8], PT ;  /* 0x0000f20011007a0c */ /* 0x000fc60003f86270 */
[----:B------:R-:W3:Y:S01]  /*170f0*/  LDL R18, [R1+0x154] ;  /* 0x0001540001127983 */ /* 0x000ee20000100800 */
[----:B------:R-:W-:-:S03]  /*17100*/  ISETP.GE.AND P6, PT, R12, c[0x0][0x3c8], PT ;  /* 0x0000f2000c007a0c */ /* 0x000fc60003fc6270 */
[----:B------:R-:W4:Y:S04]  /*17110*/  LDL R11, [R1+0x158] ;  /* 0x00015800010b7983 */ /* 0x000f280000100800 */
[----:B------:R5:W-:Y:S04]  /*17120*/  @!P2 ST.E.64 [R8.64], R154 ;  /* 0x0000009a0800a985 */ /* 0x000be8000c101b06 */
[----:B------:R-:W4:Y:S01]  /*17130*/  LDL R22, [R1+0x14c] ;  /* 0x00014c0001167983 */ /* 0x000f220000100800 */
[----:B-1----:R-:W-:-:S04]  /*17140*/  @!P0 LEA R2, P3, R13, R0, 0x2 ;  /* 0x000000000d028211 */ /* 0x002fc800078610ff */
[----:B------:R-:W-:Y:S02]  /*17150*/  @!P0 LEA.HI.X R3, R13, R4, R19, 0x2, P3 ;  /* 0x000000040d038211 */ /* 0x000fe400018f1413 */
[----:B------:R-:W4:Y:S01]  /*17160*/  LDL R19, [R1+0x1d4] ;  /* 0x0001d40001137983 */ /* 0x000f220000100800 */
[----:B------:R-:W-:-:S03]  /*17170*/  ISETP.GE.AND P3, PT, R20, c[0x0][0x3c8], PT ;  /* 0x0000f20014007a0c */ /* 0x000fc60003f66270 */
[----:B------:R1:W-:Y:S04]  /*17180*/  @!P1 ST.E.64 [R6.64], R124 ;  /* 0x0000007c06009985 */ /* 0x0003e8000c101b06 */
[----:B------:R1:W-:Y:S01]  /*17190*/  @!P0 ST.E.64 [R2.64], R120 ;  /* 0x0000007802008985 */ /* 0x0003e2000c101b06 */
[----:B-----5:R-:W-:-:S03]  /*171a0*/  @!P4 LEA R8, P0, R17, R0, 0x2 ;  /* 0x000000001108c211 */ /* 0x020fc600078010ff */
[----:B------:R-:W5:Y:S01]  /*171b0*/  LDL R13, [R1+0x150] ;  /* 0x00015000010d7983 */ /* 0x000f620000100800 */
[----:B------:R-:W-:Y:S02]  /*171c0*/  @!P4 LEA.HI.X R9, R17, R4, R5, 0x2, P0 ;  /* 0x000000041109c211 */ /* 0x000fe400000f1405 */
[C---:B------:R-:W-:Y:S01]  /*171d0*/  ISETP.GE.AND P0, PT, R20.reuse, c[0x0][0x3c8], PT ;  /* 0x0000f20014007a0c */ /* 0x040fe20003f06270 */
[----:B------:R-:W5:Y:S01]  /*171e0*/  LDL R5, [R1+0x148] ;  /* 0x0001480001057983 */ /* 0x000f620000100800 */
[-C--:B-1----:R-:W-:Y:S02]  /*171f0*/  @!P3 LEA R6, P1, R20, R0.reuse, 0x2 ;  /* 0x000000001406b211 */ /* 0x082fe400078210ff */
[----:B------:R-:W-:-:S04]  /*17200*/  @!P6 LEA R2, P2, R12, R0, 0x2 ;  /* 0x000000000c02e211 */ /* 0x000fc800078410ff */
[-C--:B------:R-:W-:Y:S02]  /*17210*/  @!P6 LEA.HI.X R3, R12, R4.reuse, R14, 0x2, P2 ;  /* 0x000000040c03e211 */ /* 0x080fe400010f140e */
[----:B------:R-:W5:Y:S05]  /*17220*/  LDL R12, [R1+0x1d0] ;  /* 0x0001d000010c7983 */ /* 0x000f6a0000100800 */
[----:B------:R-:W-:Y:S01]  /*17230*/  @!P0 LEA.HI.X R7, R20, R4, R24, 0x2, P1 ;  /* 0x0000000414078211 */ /* 0x000fe200008f1418 */
[----:B------:R-:W5:Y:S04]  /*17240*/  LDL R14, [R1+0x1c8] ;  /* 0x0001c800010e7983 */ /* 0x000f680000100800 */
[----:B------:R-:W5:Y:S01]  /*17250*/  LDL R20, [R1+0x1cc] ;  /* 0x0001cc0001147983 */ /* 0x000f620000100800 */
[----:B------:R-:W-:-:S02]  /*17260*/  ISETP.GE.AND P1, PT, R17, c[0x0][0x3c8], PT ;  /* 0x0000f20011007a0c */ /* 0x000fc40003f26270 */
[----:B------:R-:W-:Y:S01]  /*17270*/  ISETP.GE.AND P4, PT, R16, c[0x0][0x3c8], PT ;  /* 0x0000f20010007a0c */ /* 0x000fe20003f86270 */
[----:B------:R-:W5:Y:S01]  /*17280*/  LDL R17, [R1+0x144] ;  /* 0x0001440001117983 */ /* 0x000f620000100800 */
[----:B------:R-:W-:Y:S02]  /*17290*/  ISETP.GE.AND P5, PT, R15, c[0x0][0x3c8], PT ;  /* 0x0000f2000f007a0c */ /* 0x000fe40003fa6270 */
[----:B------:R-:W-:Y:S01]  /*172a0*/  ISETP.GE.AND P3, PT, R10, c[0x0][0x3c8], PT ;  /* 0x0000f2000a007a0c */ /* 0x000fe20003f66270 */
[----:B------:R-:W5:Y:S06]  /*172b0*/  LDL R24, [R1+0x124] ;  /* 0x0001240001187983 */ /* 0x000f6c0000100800 */
[----:B------:R-:W-:Y:S04]  /*172c0*/  @!P1 ST.E.64 [R8.64], R142 ;  /* 0x0000008e08009985 */ /* 0x000fe8000c101b06 */
[----:B------:R1:W-:Y:S04]  /*172d0*/  @!P0 ST.E.64 [R6.64], R128 ;  /* 0x0000008006008985 */ /* 0x0003e8000c101b06 */
[----:B------:R1:W-:Y:S02]  /*172e0*/  @!P6 ST.E.64 [R2.64], R30 ;  /* 0x0000001e0200e985 */ /* 0x0003e4000c101b06 */
[----:B-1----:R-:W-:-:S02]  /*172f0*/  @!P4 LEA R6, P6, R16, R0, 0x2 ;  /* 0x000000001006c211 */ /* 0x002fc400078c10ff */
[----:B------:R-:W-:-:S04]  /*17300*/  @!P5 LEA R8, P0, R15, R0, 0x2 ;  /* 0x000000000f08d211 */ /* 0x000fc800078010ff */
[----:B------:R-:W-:Y:S02]  /*17310*/  @!P5 LEA.HI.X R9, R15, R4, R23, 0x2, P0 ;  /* 0x000000040f09d211 */ /* 0x000fe400000f1417 */
[----:B------:R-:W5:Y:S05]  /*17320*/  LDL R15, [R1+0x140] ;  /* 0x00014000010f7983 */ /* 0x000f6a0000100800 */
[----:B------:R-:W-:Y:S01]  /*17330*/  P2R R2, PR, RZ, 0x40 ;  /* 0x00000040ff027803 */ /* 0x000fe20000000000 */
[----:B------:R-:W5:Y:S03]  /*17340*/  LDL R23, [R1+0x1c4] ;  /* 0x0001c40001177983 */ /* 0x000f660000100800 */
[----:B------:R-:W-:-:S02]  /*17350*/  ISETP.NE.AND P0, PT, R2, RZ, PT ;  /* 0x000000ff0200720c */ /* 0x000fc40003f05270 */
[----:B------:R-:W-:Y:S01]  /*17360*/  @!P3 LEA R2, P6, R10, R0, 0x2 ;  /* 0x000000000a02b211 */ /* 0x000fe200078c10ff */
[----:B------:R-:W-:Y:S01]  /*17370*/  @!P5 ST.E.64 [R8.64], R146 ;  /* 0x000000920800d985 */ /* 0x000fe2000c101b06 */
[----:B--2---:R-:W-:-:S03]  /*17380*/  @!P4 LEA.HI.X R7, R16, R4, R21, 0x2, P0 ;  /* 0x000000041007c211 */ /* 0x004fc600000f1415 */
[----:B------:R-:W2:Y:S01]  /*17390*/  LDL R21, [R1+0x1c0] ;  /* 0x0001c00001157983 */ /* 0x000ea20000100800 */
[----:B---3--:R-:W-:-:S03]  /*173a0*/  ISETP.GE.AND P1, PT, R18, c[0x0][0x3c8], PT ;  /* 0x0000f20012007a0c */ /* 0x008fc60003f26270 */
[----:B------:R1:W-:Y:S01]  /*173b0*/  @!P4 ST.E.64 [R6.64], R138 ;  /* 0x0000008a0600c985 */ /* 0x0003e2000c101b06 */
[----:B----4-:R-:W-:-:S03]  /*173c0*/  ISETP.GE.AND P2, PT, R11, c[0x0][0x3c8], PT ;  /* 0x0000f2000b007a0c */ /* 0x010fc60003f46270 */
[----:B------:R-:W3:Y:S01]  /*173d0*/  LDL R16, [R1+0x13c] ;  /* 0x00013c0001107983 */ /* 0x000ee20000100800 */
[----:B------:R-:W-:-:S03]  /*173e0*/  @!P3 LEA.HI.X R3, R10, R4, R19, 0x2, P6 ;  /* 0x000000040a03b211 */ /* 0x000fc600030f1413 */
[----:B------:R-:W4:Y:S02]  /*173f0*/  LDL R19, [R1+0x1bc] ;  /* 0x0001bc0001137983 */ /* 0x000f240000100800 */
[-C--:B-1----:R-:W-:Y:S02]  /*17400*/  @!P1 LEA R6, P6, R18, R0.reuse, 0x2 ;  /* 0x0000000012069211 */ /* 0x082fe400078c10ff */
[----:B------:R1:W-:Y:S02]  /*17410*/  @!P3 ST.E.64 [R2.64], R34 ;  /* 0x000000220200b985 */ /* 0x0003e4000c101b06 */
[----:B------:R-:W-:Y:S02]  /*17420*/  @!P2 LEA R8, P3, R11, R0, 0x2 ;  /* 0x000000000b08a211 */ /* 0x000fe400078610ff */
[----:B------:R-:W4:Y:S07]  /*17430*/  LDL R10, [R1+0x138] ;  /* 0x00013800010a7983 */ /* 0x000f2e0000100800 */
[----:B-1----:R-:W-:-:S02]  /*17440*/  P2R R2, PR, RZ, 0x40 ;  /* 0x00000040ff027803 */ /* 0x002fc40000000000 */
[-C--:B-----5:R-:W-:Y:S02]  /*17450*/  @!P2 LEA.HI.X R9, R11, R4.reuse, R12, 0x2, P3 ;  /* 0x000000040b09a211 */ /* 0x0a0fe400018f140c */
[----:B------:R-:W-:Y:S01]  /*17460*/  ISETP.NE.AND P3, PT, R2, RZ, PT ;  /* 0x000000ff0200720c */ /* 0x000fe20003f65270 */
[----:B------:R-:W5:Y:S01]  /*17470*/  LDL R11, [R1+0x130] ;  /* 0x00013000010b7983 */ /* 0x000f620000100800 */
[----:B------:R-:W-:Y:S02]  /*17480*/  ISETP.GE.AND P0, PT, R13, c[0x0][0x3c8], PT ;  /* 0x0000f2000d007a0c */ /* 0x000fe40003f06270 */
[----:B------:R-:W-:Y:S01]  /*17490*/  ISETP.GE.AND P4, PT, R5, c[0x0][0x3c8], PT ;  /* 0x0000f20005007a0c */ /* 0x000fe20003f86270 */
[----:B------:R-:W5:Y:S01]  /*174a0*/  LDL R12, [R1+0x134] ;  /* 0x00013400010c7983 */ /* 0x000f620000100800 */
[----:B------:R-:W-:-:S03]  /*174b0*/  @!P1 LEA.HI.X R7, R18, R4, R20, 0x2, P3 ;  /* 0x0000000412079211 */ /* 0x000fc600018f1414 */
[----:B------:R-:W5:Y:S01]  /*174c0*/  LDL R20, [R1+0x1b8] ;  /* 0x0001b80001147983 */ /* 0x000f620000100800 */
[----:B------:R-:W-:-:S03]  /*174d0*/  ISETP.GE.AND P3, PT, R17, c[0x0][0x3c8], PT ;  /* 0x0000f20011007a0c */ /* 0x000fc60003f66270 */
[----:B------:R-:W-:Y:S02]  /*174e0*/  @!P2 ST.E.64 [R8.64], R150 ;  /* 0x000000960800a985 */ /* 0x000fe4000c101b06 */
[C---:B------:R-:W-:Y:S02]  /*174f0*/  @!P0 LEA R2, P6, R13.reuse, R0, 0x2 ;  /* 0x000000000d028211 */ /* 0x040fe400078c10ff */
[----:B------:R-:W5:Y:S02]  /*17500*/  LDL R18, [R1+0x1b4] ;  /* 0x0001b40001127983 */ /* 0x000f640000100800 */
[----:B------:R-:W-:Y:S02]  /*17510*/  @!P0 LEA.HI.X R3, R13, R4, R14, 0x2, P6 ;  /* 0x000000040d038211 */ /* 0x000fe400030f140e */
[----:B------:R-:W-:Y:S04]  /*17520*/  @!P1 ST.E.64 [R6.64], R46 ;  /* 0x0000002e06009985 */ /* 0x000fe8000c101b06 */
[----:B------:R1:W-:Y:S04]  /*17530*/  @!P0 ST.E.64 [R2.64], R38 ;  /* 0x0000002602008985 */ /* 0x0003e8000c101b06 */
[----:B------:R-:W5:Y:S01]  /*17540*/  LDL R14, [R1+0x1b0] ;  /* 0x0001b000010e7983 */ /* 0x000f620000100800 */
[----:B------:R-:W-:-:S03]  /*17550*/  ISETP.GE.AND P5, PT, R22, c[0x0][0x3c8], PT ;  /* 0x0000f20016007a0c */ /* 0x000fc60003fa6270 */
[----:B------:R-:W5:Y:S01]  /*17560*/  LDL R13, [R1+0x12c] ;  /* 0x00012c00010d7983 */ /* 0x000f620000100800 */
[-C--:B-1----:R-:W-:Y:S02]  /*17570*/  @!P3 LEA R2, P1, R17, R0.reuse, 0x2 ;  /* 0x000000001102b211 */ /* 0x082fe400078210ff */
[----:B------:R-:W-:-:S11]  /*17580*/  @!P4 LEA R6, P6, R5, R0, 0x2 ;  /* 0x000000000506c211 */ /* 0x000fd600078c10ff */
[----:B------:R-:W-:Y:S02]  /*17590*/  P2R R3, PR, RZ, 0x2 ;  /* 0x00000002ff037803 */ /* 0x000fe40000000000 */
[----:B------:R-:W-:Y:S02]  /*175a0*/  ISETP.GE.AND P2, PT, R15, c[0x0][0x3c8], PT ;  /* 0x0000f2000f007a0c */ /* 0x000fe40003f46270 */
[----:B------:R-:W-:-:S04]  /*175b0*/  @!P5 LEA R8, P0, R22, R0, 0x2 ;  /* 0x000000001608d211 */ /* 0x000fc800078010ff */
[-C--:B------:R-:W-:Y:S02]  /*175c0*/  @!P5 LEA.HI.X R9, R22, R4.reuse, R23, 0x2, P0 ;  /* 0x000000041609d211 */ /* 0x080fe400000f1417 */
[----:B------:R-:W5:Y:S04]  /*175d0*/  LDL R22, [R1+0x120] ;  /* 0x0001200001167983 */ /* 0x000f680000100800 */
[----:B------:R1:W-:Y:S04]  /*175e0*/  @!P5 ST.E.64 [R8.64], R152 ;  /* 0x000000980800d985 */ /* 0x0003e8000c101b06 */
[----:B------:R-:W5:Y:S01]  /*175f0*/  LDL R23, [R1+0x198] ;  /* 0x0001980001177983 */ /* 0x000f620000100800 */
[----:B--2---:R-:W-:-:S02]  /*17600*/  @!P4 LEA.HI.X R7, R5, R4, R21, 0x2, P6 ;  /* 0x000000040507c211 */ /* 0x004fc400030f1415 */
[----:B------:R-:W-:Y:S01]  /*17610*/  ISETP.NE.AND P6, PT, R3, RZ, PT ;  /* 0x000000ff0300720c */ /* 0x000fe20003fc5270 */
[----:B------:R-:W2:Y:S04]  /*17620*/  LDL R5, [R1+0x128] ;  /* 0x0001280001057983 */ /* 0x000ea80000100800 */
[----:B------:R1:W-:Y:S01]  /*17630*/  @!P4 ST.E.64 [R6.64], R54 ;  /* 0x000000360600c985 */ /* 0x0003e2000c101b06 */
[----:B---3--:R-:W-:-:S03]  /*17640*/  ISETP.GE.AND P1, PT, R16, c[0x0][0x3c8], PT ;  /* 0x0000f20010007a0c */ /* 0x008fc60003f26270 */
[----:B------:R-:W3:Y:S01]  /*17650*/  LDL R21, [R1+0x194] ;  /* 0x0001940001157983 */ /* 0x000ee20000100800 */
[----:B----4-:R-:W-:-:S03]  /*17660*/  @!P3 LEA.HI.X R3, R17, R4, R19, 0x2, P6 ;  /* 0x000000041103b211 */ /* 0x010fc600030f1413 */
[----:B------:R-:W4:Y:S04]  /*17670*/  LDL R19, [R1+0x1ac] ;  /* 0x0001ac0001137983 */ /* 0x000f280000100800 */
[----:B------:R-:W3:Y:S04]  /*17680*/  LDL R17, [R1+0x1a8] ;  /* 0x0001a80001117983 */ /* 0x000ee80000100800 */
[----:B------:R5:W-:Y:S01]  /*17690*/  @!P3 ST.E.64 [R2.64], R42 ;  /* 0x0000002a0200b985 */ /* 0x000be2000c101b06 */
[----:B-1----:R-:W-:-:S04]  /*176a0*/  @!P2 LEA R8, P3, R15, R0, 0x2 ;  /* 0x000000000f08a211 */ /* 0x002fc800078610ff */
[----:B-----5:R-:W-:Y:S02]  /*176b0*/  @!P2 LEA.HI.X R9, R15, R4, R20, 0x2, P3 ;  /* 0x000000040f09a211 */ /* 0x020fe400018f1414 */
[----:B------:R-:W5:Y:S01]  /*176c0*/  LDL R15, [R1+0x1a4] ;  /* 0x0001a400010f7983 */ /* 0x000f620000100800 */
[----:B------:R-:W-:Y:S02]  /*176d0*/  @!P1 LEA R6, P6, R16, R0, 0x2 ;  /* 0x0000000010069211 */ /* 0x000fe400078c10ff */
[----:B------:R-:W-:Y:S01]  /*176e0*/  ISETP.GE.AND P0, PT, R10, c[0x0][0x3c8], PT ;  /* 0x0000f2000a007a0c */ /* 0x000fe20003f06270 */
[----:B------:R-:W5:Y:S01]  /*176f0*/  LDL R20, [R1+0x11c] ;  /* 0x00011c0001147983 */ /* 0x000f620000100800 */
[----:B------:R-:W-:-:S09]  /*17700*/  ISETP.GE.AND P4, PT, R11, c[0x0][0x3c8], PT ;  /* 0x0000f2000b007a0c */ /* 0x000fd20003f86270 */
[----:B------:R-:W-:-:S04]  /*17710*/  P2R R2, PR, RZ, 0x40 ;  /* 0x00000040ff027803 */ /* 0x000fc80000000000 */
[----:B------:R-:W-:Y:S02]  /*17720*/  ISETP.NE.AND P3, PT, R2, RZ, PT ;  /* 0x000000ff0200720c */ /* 0x000fe40003f65270 */
[----:B------:R-:W-:Y:S02]  /*17730*/  @!P0 LEA R2, P6, R10, R0, 0x2 ;  /* 0x000000000a028211 */ /* 0x000fe400078c10ff */
[-C--:B------:R-:W-:Y:S01]  /*17740*/  @!P1 LEA.HI.X R7, R16, R4.reuse, R18, 0x2, P3 ;  /* 0x0000000410079211 */ /* 0x080fe200018f1412 */
[----:B------:R-:W-:Y:S01]  /*17750*/  @!P2 ST.E.64 [R8.64], R156 ;  /* 0x0000009c0800a985 */ /* 0x000fe2000c101b06 */
[----:B------:R-:W-:Y:S02]  /*17760*/  ISETP.GE.AND P5, PT, R12, c[0x0][0x3c8], PT ;  /* 0x0000f2000c007a0c */ /* 0x000fe40003fa6270 */
[----:B------:R-:W-:Y:S01]  /*17770*/  @!P0 LEA.HI.X R3, R10, R4, R14, 0x2, P6 ;  /* 0x000000040a038211 */ /* 0x000fe200030f140e */
[----:B------:R1:W-:Y:S04]  /*17780*/  @!P1 ST.E.64 [R6.64], R62 ;  /* 0x0000003e06009985 */ /* 0x0003e8000c101b06 */
[----:B------:R-:W5:Y:S04]  /*17790*/  LDL R10, [R1+0x118] ;  /* 0x00011800010a7983 */ /* 0x000f680000100800 */
[----:B------:R-:W5:Y:S04]  /*177a0*/  LDL R18, [R1+0x114] ;  /* 0x0001140001127983 */ /* 0x000f680000100800 */
[----:B------:R1:W-:Y:S01]  /*177b0*/  @!P0 ST.E.64 [R2.64], R50 ;  /* 0x0000003202008985 */ /* 0x0003e2000c101b06 */
[----:B------:R-:W-:-:S03]  /*177c0*/  ISETP.GE.AND P3, PT, R13, c[0x0][0x3c8], PT ;  /* 0x0000f2000d007a0c */ /* 0x000fc60003f66270 */
[----:B------:R-:W5:Y:S04]  /*177d0*/  LDL R16, [R1+0x110] ;  /* 0x0001100001107983 */ /* 0x000f680000100800 */
[----:B------:R-:W5:Y:S01]  /*177e0*/  LDL R14, [R1+0x10c] ;  /* 0x00010c00010e7983 */ /* 0x000f620000100800 */
[-C--:B-1----:R-:W-:Y:S02]  /*177f0*/  @!P4 LEA R6, P6, R11, R0.reuse, 0x2 ;  /* 0x000000000b06c211 */ /* 0x082fe400078c10ff */
[----:B------:R-:W-:-:S11]  /*17800*/  @!P5 LEA R8, P0, R12, R0, 0x2 ;  /* 0x000000000c08d211 */ /* 0x000fd600078010ff */
[----:B------:R-:W-:Y:S02]  /*17810*/  P2R R2, PR, RZ, 0x40 ;  /* 0x00000040ff027803 */ /* 0x000fe40000000000 */
[----:B--2---:R-:W-:Y:S02]  /*17820*/  ISETP.GE.AND P2, PT, R5, c[0x0][0x3c8], PT ;  /* 0x0000f20005007a0c */ /* 0x004fe40003f46270 */
[-C--:B----4-:R-:W-:Y:S02]  /*17830*/  @!P5 LEA.HI.X R9, R12, R4.reuse, R19, 0x2, P0 ;  /* 0x000000040c09d211 */ /* 0x090fe400000f1413 */
[----:B------:R-:W-:Y:S01]  /*17840*/  ISETP.NE.AND P0, PT, R2, RZ, PT ;  /* 0x000000ff0200720c */ /* 0x000fe20003f05270 */
[----:B------:R-:W2:Y:S03]  /*17850*/  LDL R12, [R1+0x108] ;  /* 0x00010800010c7983 */ /* 0x000ea60000100800 */
[----:B---3--:R-:W-:Y:S01]  /*17860*/  @!P4 LEA.HI.X R7, R11, R4, R17, 0x2, P0 ;  /* 0x000000040b07c211 */ /* 0x008fe200000f1411 */
[----:B------:R-:W3:Y:S04]  /*17870*/  LDL R19, [R1+0x18c] ;  /* 0x00018c0001137983 */ /* 0x000ee80000100800 */
[----:B------:R-:W4:Y:S01]  /*17880*/  LDL R11, [R1+0x190] ;  /* 0x00019000010b7983 */ /* 0x000f220000100800 */
[----:B------:R-:W-:-:S03]  /*17890*/  @!P3 LEA R2, P6, R13, R0, 0x2 ;  /* 0x000000000d02b211 */ /* 0x000fc600078c10ff */
[----:B------:R-:W2:Y:S04]  /*178a0*/  LDL R17, [R1+0x188] ;  /* 0x0001880001117983 */ /* 0x000ea80000100800 */
[----:B------:R1:W-:Y:S04]  /*178b0*/  @!P5 ST.E.64 [R8.64], R158 ;  /* 0x0000009e0800d985 */ /* 0x0003e8000c101b06 */
[----:B------:R1:W-:Y:S01]  /*178c0*/  @!P4 ST.E.64 [R6.64], R74 ;  /* 0x0000004a0600c985 */ /* 0x0003e2000c101b06 */
[----:B-----5:R-:W-:-:S03]  /*178d0*/  @!P3 LEA.HI.X R3, R13, R4, R15, 0x2, P6 ;  /* 0x000000040d03b211 */ /* 0x020fc600030f140f */
[----:B------:R-:W5:Y:S04]  /*178e0*/  LDL R15, [R1+0x184] ;  /* 0x00018400010f7983 */ /* 0x000f680000100800 */
[----:B------:R-:W5:Y:S04]  /*178f0*/  LDL R13, [R1+0x180] ;  /* 0x00018000010d7983 */ /* 0x000f680000100800 */
[----:B------:R1:W-:Y:S02]  /*17900*/  @!P3 ST.E.64 [R2.64], R58 ;  /* 0x0000003a0200b985 */ /* 0x0003e4000c101b06 */
[----:B-1----:R-:W-:-:S04]  /*17910*/  @!P2 LEA R8, P3, R5, R0, 0x2 ;  /* 0x000000000508a211 */ /* 0x002fc800078610ff */
[----:B------:R-:W-:Y:S02]  /*17920*/  @!P2 LEA.HI.X R9, R5, R4, R26, 0x2, P3 ;  /* 0x000000040509a211 */ /* 0x000fe400018f141a */
[----:B------:R-:W5:Y:S01]  /*17930*/  LDL R5, [R1+0x104] ;  /* 0x0001040001057983 */ /* 0x000f620000100800 */
[----:B------:R-:W-:Y:S02]  /*17940*/  ISETP.GE.AND P1, PT, R24, c[0x0][0x3c8], PT ;  /* 0x0000f20018007a0c */ /* 0x000fe40003f26270 */
[----:B------:R-:W-:-:S11]  /*17950*/  ISETP.GE.AND P0, PT, R22, c[0x0][0x3c8], PT ;  /* 0x0000f20016007a0c */ /* 0x000fd60003f06270 */
[-C--:B------:R-:W-:Y:S02]  /*17960*/  @!P1 LEA R6, P4, R24, R0.reuse, 0x2 ;  /* 0x0000000018069211 */ /* 0x080fe400078810ff */
[----:B------:R-:W-:Y:S02]  /*17970*/  ISETP.GE.AND P5, PT, R20, c[0x0][0x3c8], PT ;  /* 0x0000f20014007a0c */ /* 0x000fe40003fa6270 */
[----:B------:R-:W-:-:S09]  /*17980*/  @!P0 LEA R2, P6, R22, R0, 0x2 ;  /* 0x0000000016028211 */ /* 0x000fd200078c10ff */
[----:B------:R-:W-:-:S04]  /*17990*/  P2R R3, PR, RZ, 0x10 ;  /* 0x00000010ff037803 */ /* 0x000fc80000000000 */
[----:B------:R-:W-:Y:S02]  /*179a0*/  ISETP.NE.AND P3, PT, R3, RZ, PT ;  /* 0x000000ff0300720c */ /* 0x000fe40003f65270 */
[----:B------:R-:W-:Y:S02]  /*179b0*/  ISETP.GE.AND P4, PT, R10, c[0x0][0x3c8], PT ;  /* 0x0000f2000a007a0c */ /* 0x000fe40003f86270 */
[-C--:B------:R-:W-:Y:S02]  /*179c0*/  @!P1 LEA.HI.X R7, R24, R4.reuse, R25, 0x2, P3 ;  /* 0x0000000418079211 */ /* 0x080fe400018f1419 */
[----:B------:R-:W-:Y:S01]  /*179d0*/  @!P0 LEA.HI.X R3, R22, R4, R23, 0x2, P6 ;  /* 0x0000000416038211 */ /* 0x000fe200030f1417 */
[----:B------:R-:W-:Y:S01]  /*179e0*/  @!P2 ST.E.64 [R8.64], R160 ;  /* 0x000000a00800a985 */ /* 0x000fe2000c101b06 */
[----:B------:R-:W-:-:S03]  /*179f0*/  ISETP.GE.AND P3, PT, R18, c[0x0][0x3c8], PT ;  /* 0x0000f20012007a0c */ /* 0x000fc60003f66270 */
[----:B------:R1:W-:Y:S04]  /*17a00*/  @!P1 ST.E.64 [R6.64], R82 ;  /* 0x0000005206009985 */ /* 0x0003e8000c101b06 */
[----:B------:R1:W-:Y:S01]  /*17a10*/  @!P0 ST.E.64 [R2.64], R66 ;  /* 0x0000004202008985 */ /* 0x0003e2000c101b06 */
[----:B------:R-:W-:Y:S02]  /*17a20*/  ISETP.GE.AND P2, PT, R16, c[0x0][0x3c8], PT ;  /* 0x0000f20010007a0c */ /* 0x000fe40003f46270 */
[----:B------:R-:W-:Y:S02]  /*17a30*/  ISETP.GE.AND P1, PT, R14, c[0x0][0x3c8], PT ;  /* 0x0000f2000e007a0c */ /* 0x000fe40003f26270 */
[----:B-1----:R-:W-:-:S04]  /*17a40*/  @!P5 LEA R6, P0, R20, R0, 0x2 ;  /* 0x000000001406d211 */ /* 0x002fc800078010ff */
[----:B------:R-:W-:Y:S02]  /*17a50*/  @!P5 LEA.HI.X R7, R20, R4, R21, 0x2, P0 ;  /* 0x000000041407d211 */ /* 0x000fe400000f1415 */
[----:B------:R-:W-:-:S03]  /*17a60*/  @!P4 LEA R2, P6, R10, R0, 0x2 ;  /* 0x000000000a02c211 */ /* 0x000fc600078c10ff */
[----:B------:R-:W-:Y:S01]  /*17a70*/  @!P5 ST.E.64 [R6.64], R86 ;  /* 0x000000560600d985 */ /* 0x000fe2000c101b06 */
[----:B----4-:R-:W-:Y:S02]  /*17a80*/  @!P4 LEA.HI.X R3, R10, R4, R11, 0x2, P6 ;  /* 0x000000040a03c211 */ /* 0x010fe400030f140b */
[-C--:B------:R-:W-:Y:S02]  /*17a90*/  @!P3 LEA R10, P5, R18, R0.reuse, 0x2 ;  /* 0x00000000120ab211 */ /* 0x080fe400078a10ff */
[----:B--2---:R-:W-:Y:S01]  /*17aa0*/  ISETP.GE.AND P0, PT, R12, c[0x0][0x3c8], PT ;  /* 0x0000f2000c007a0c */ /* 0x004fe20003f06270 */
[----:B------:R1:W-:Y:S01]  /*17ab0*/  @!P4 ST.E.64 [R2.64], R90 ;  /* 0x0000005a0200c985 */ /* 0x0003e2000c101b06 */
[----:B------:R-:W-:-:S04]  /*17ac0*/  @!P2 LEA R8, P6, R16, R0, 0x2 ;  /* 0x000000001008a211 */ /* 0x000fc800078c10ff */
[----:B------:R-:W-:-:S05]  /*17ad0*/  @!P2 LEA.HI.X R9, R16, R4, R17, 0x2, P6 ;  /* 0x000000041009a211 */ /* 0x000fca00030f1411 */
[----:B-1----:R-:W-:-:S04]  /*17ae0*/  P2R R2, PR, RZ, 0x20 ;  /* 0x00000020ff027803 */ /* 0x002fc80000000000 */
[----:B------:R-:W-:Y:S02]  /*17af0*/  ISETP.NE.AND P4, PT, R2, RZ, PT ;  /* 0x000000ff0200720c */ /* 0x000fe40003f85270 */
[----:B------:R-:W-:Y:S02]  /*17b00*/  @!P1 LEA R6, P5, R14, R0, 0x2 ;  /* 0x000000000e069211 */ /* 0x000fe400078a10ff */
[----:B---3--:R-:W-:Y:S02]  /*17b10*/  @!P3 LEA.HI.X R11, R18, R4, R19, 0x2, P4 ;  /* 0x00000004120bb211 */ /* 0x008fe400020f1413 */
[----:B------:R-:W-:Y:S02]  /*17b20*/  @!P0 LEA R2, P4, R12, R0, 0x2 ;  /* 0x000000000c028211 */ /* 0x000fe400078810ff */
[-C--:B-----5:R-:W-:Y:S02]  /*17b30*/  @!P1 LEA.HI.X R7, R14, R4.reuse, R15, 0x2, P5 ;  /* 0x000000040e079211 */ /* 0x0a0fe400028f140f */
[----:B------:R-:W-:Y:S01]  /*17b40*/  @!P0 LEA.HI.X R3, R12, R4, R13, 0x2, P4 ;  /* 0x000000040c038211 */ /* 0x000fe200020f140d */
[----:B------:R1:W-:Y:S04]  /*17b50*/  @!P3 ST.E.64 [R10.64], R102 ;  /* 0x000000660a00b985 */ /* 0x0003e8000c101b06 */
[----:B------:R1:W-:Y:S04]  /*17b60*/  @!P2 ST.E.64 [R8.64], R98 ;  /* 0x000000620800a985 */ /* 0x0003e8000c101b06 */
[----:B------:R1:W-:Y:S04]  /*17b70*/  @!P1 ST.E.64 [R6.64], R94 ;  /* 0x0000005e06009985 */ /* 0x0003e8000c101b06 */
        /* <DEDUP_REMOVED lines=8> */
.L_x_575:
[----:B------:R-:W3:Y:S04]  /*17c00*/  LDL.LU R0, [R1+0xf4] ;  /* 0x0000f40001007983 */ /* 0x000ee80000300800 */
[----:B--2---:R-:W2:Y:S01]  /*17c10*/  LDL R7, [R1+0xcc] ;  /* 0x0000cc0001077983 */ /* 0x004ea20000100800 */
[----:B------:R-:W-:Y:S01]  /*17c20*/  ISETP.NE.U32.AND P0, PT, RZ, c[0x0][0x508], PT ;  /* 0x00014200ff007a0c */ /* 0x000fe20003f05070 */
[----:B------:R-:W-:Y:S01]  /*17c30*/  IMAD.MOV.U32 R4, RZ, RZ, 0x4 ;  /* 0x00000004ff047424 */ /* 0x000fe200078e00ff */
[----:B------:R-:W-:Y:S01]  /*17c40*/  ISETP.NE.U32.AND P2, PT, RZ, c[0x0][0x500], PT ;  /* 0x00014000ff007a0c */ /* 0x000fe20003f45070 */
[----:B------:R-:W-:Y:S01]  /*17c50*/  IMAD.MOV.U32 R20, RZ, RZ, c[0x0][0x388] ;  /* 0x0000e200ff147624 */ /* 0x000fe200078e00ff */
[----:B------:R-:W-:Y:S01]  /*17c60*/  ISETP.NE.AND.EX P0, PT, RZ, c[0x0][0x50c], PT, P0 ;  /* 0x00014300ff007a0c */ /* 0x000fe20003f05300 */
[----:B------:R-:W-:Y:S01]  /*17c70*/  IMAD.MOV.U32 R6, RZ, RZ, RZ ;  /* 0x000000ffff067224 */ /* 0x000fe200078e00ff */
[----:B------:R-:W-:Y:S01]  /*17c80*/  ISETP.NE.AND.EX P2, PT, RZ, c[0x0][0x504], PT, P2 ;  /* 0x00014100ff007a0c */ /* 0x000fe20003f45320 */
[----:B--2---:R-:W-:-:S10]  /*17c90*/  IMAD.WIDE R2, R7, R4, c[0x0][0x500] ;  /* 0x0001400007027625 */ /* 0x004fd400078e0204 */
[----:B------:R-:W-:Y:S02]  /*17ca0*/  @P0 IMAD.WIDE R4, R7, R4, c[0x0][0x508] ;  /* 0x0001420007040625 */ /* 0x000fe400078e0204 */
[----:B------:R1:W5:Y:S04]  /*17cb0*/  @P2 LDG.E R6, [R2.64] ;  /* 0x0000000602062981 */ /* 0x000368000c1e1900 */
[----:B------:R1:W5:Y:S01]  /*17cc0*/  @P0 LDG.E R20, [R4.64] ;  /* 0x0000000604140981 */ /* 0x000362000c1e1900 */
[----:B---3--:R-:W-:-:S04]  /*17cd0*/  ISETP.NE.AND P1, PT, R0, RZ, PT ;  /* 0x000000ff0000720c */ /* 0x008fc80003f25270 */
[----:B------:R-:W-:Y:S01]  /*17ce0*/  SEL R19, R0, c[0x0][0x3d4], P1 ;  /* 0x0000f50000137a07 */ /* 0x000fe20000800000 */
[----:B------:R-:W-:Y:S05]  /*17cf0*/  @P0 BRA `(.L_x_596) ;  /* 0x0000004000000947 */ /* 0x000fea0003800000 */
[----:B------:R-:W-:Y:S05]  /*17d00*/  @!P2 BRA `(.L_x_596) ;  /* 0x000000300000a947 */ /* 0x000fea0003800000 */
[----:B------:R2:W3:Y:S04]  /*17d10*/  LDG.E R0, [R2.64] ;  /* 0x0000000602007981 */ /* 0x0004e8000c1e1900 */
[----:B-12---:R-:W3:Y:S02]  /*17d20*/  LDG.E R2, [R2.64+0x4] ;  /* 0x0000040602027981 */ /* 0x006ee4000c1e1900 */
[----:B---3-5:R-:W-:Y:S02]  /*17d30*/  IADD3 R20, -R0, R2, RZ ;  /* 0x0000000200147210 */ /* 0x028fe40007ffe1ff */
.L_x_596:
[----:B-1----:R-:W2:Y:S01]  /*17d40*/  LDL.LU R2, [R1+0xc8] ;  /* 0x0000c80001027983 */ /* 0x002ea20000300800 */
[----:B------:R-:W-:Y:S01]  /*17d50*/  SHF.R.S32.HI R0, RZ, 0x1f, R7 ;  /* 0x0000001fff007819 */ /* 0x000fe20000011407 */
[----:B------:R-:W-:Y:S01]  /*17d60*/  BSSY B0, `(.L_x_597) ;  /* 0x0000039000007945 */ /* 0x000fe20003800000 */
[----:B-----5:R-:W-:Y:S01]  /*17d70*/  SHF.R.S32.HI R18, RZ, 0x1f, R6 ;  /* 0x0000001fff127819 */ /* 0x020fe20000011406 */
[----:B------:R-:W1:Y:S01]  /*17d80*/  S2R R3, SR_TID.X ;  /* 0x0000000000037919 */ /* 0x000e620000002100 */
[----:B------:R-:W-:-:S02]  /*17d90*/  SEL R16, R7, RZ, !P2 ;  /* 0x000000ff07107207 */ /* 0x000fc40005000000 */
[----:B------:R-:W-:Y:S02]  /*17da0*/  SEL R21, R0, RZ, !P2 ;  /* 0x000000ff00157207 */ /* 0x000fe40005000000 */
[----:B-1----:R-:W-:Y:S02]  /*17db0*/  ISETP.GT.AND P0, PT, R3, 0x7f, PT ;  /* 0x0000007f0300780c */ /* 0x002fe40003f04270 */
[----:B--2---:R-:W-:-:S11]  /*17dc0*/  LOP3.LUT R15, R2, 0xffff, RZ, 0xc0, !PT ;  /* 0x0000ffff020f7812 */ /* 0x004fd600078ec0ff */
[----:B------:R-:W-:Y:S05]  /*17dd0*/  @P0 BRA `(.L_x_598) ;  /* 0x0000031000000947 */ /* 0x000fea0003800000 */
[----:B------:R-:W2:Y:S01]  /*17de0*/  LDL R2, [R1+0xb0] ;  /* 0x0000b00001027983 */ /* 0x000ea20000100800 */
[----:B------:R-:W-:Y:S01]  /*17df0*/  IMAD R0, R20, c[0x0][0x4e8], RZ ;  /* 0x00013a0014007a24 */ /* 0x000fe200078e02ff */
[----:B--2---:R-:W-:-:S04]  /*17e00*/  IADD3 R14, R2, R3, RZ ;  /* 0x00000003020e7210 */ /* 0x004fc80007ffe0ff */
        /* <DEDUP_REMOVED lines=23> */
[----:B------:R-:W-:Y:S01]  /*17f80*/  IMAD.MOV R2, RZ, RZ, -R0 ;  /* 0x000000ffff027224 */ /* 0x000fe200078e0a00 */
[----:B------:R-:W-:Y:S02]  /*17f90*/  IADD3.X R9, R3, R9, R18, P1, P0 ;  /* 0x0000000903097210 */ /* 0x000fe40000fe0412 */
[----:B------:R-:W-:Y:S01]  /*17fa0*/  SHF.R.S32.HI R3, RZ, 0x1f, R0 ;  /* 0x0000001fff037819 */ /* 0x000fe20000011400 */
[----:B------:R-:W-:Y:S01]  /*17fb0*/  IMAD R2, R2, c[0x0][0x4e8], R14 ;  /* 0x00013a0002027a24 */ /* 0x000fe200078e020e */
[----:B--2---:R-:W-:-:S05]  /*17fc0*/  SEL R7, R22, RZ, P2 ;  /* 0x000000ff16077207 */ /* 0x004fca0001000000 */
[-C--:B-----5:R-:W-:Y:S02]  /*17fd0*/  IMAD R8, R13, R7.reuse, RZ ;  /* 0x000000070d087224 */ /* 0x0a0fe400078e02ff */
[----:B------:R-:W-:Y:S01]  /*17fe0*/  IMAD.WIDE.U32 R4, R12, R7, RZ ;  /* 0x000000070c047225 */ /* 0x000fe200078e00ff */
[----:B------:R-:W-:-:S04]  /*17ff0*/  SHF.R.S32.HI R7, RZ, 0x1f, R2 ;  /* 0x0000001fff077819 */ /* 0x000fc80000011402 */
[----:B------:R-:W-:Y:S01]  /*18000*/  IADD3 R5, R5, R8, RZ ;  /* 0x0000000805057210 */ /* 0x000fe20007ffe0ff */
[----:B------:R-:W-:Y:S01]  /*18010*/  IMAD.MOV.U32 R8, RZ, RZ, c[0x0][0x4a8] ;  /* 0x00012a00ff087624 */ /* 0x000fe200078e00ff */
[----:B------:R-:W-:Y:S01]  /*18020*/  IADD3 R4, P1, P0, R0, R17, R4 ;  /* 0x0000001100047210 */ /* 0x000fe2000783e004 */
[----:B------:R-:W-:-:S03]  /*18030*/  IMAD R0, R11, R2, RZ ;  /* 0x000000020b007224 */ /* 0x000fc600078e02ff */
[----:B------:R-:W-:Y:S01]  /*18040*/  IADD3.X R5, R3, R9, R5, P1, P0 ;  /* 0x0000000903057210 */ /* 0x000fe20000fe0405 */
[----:B------:R-:W-:-:S04]  /*18050*/  IMAD R0, R10, R7, R0 ;  /* 0x000000070a007224 */ /* 0x000fc800078e0200 */
        /* <DEDUP_REMOVED lines=9> */
.L_x_598:
[----:B------:R-:W-:Y:S05]  /*180f0*/  BSYNC B0 ;  /* 0x0000000000007941 */ /* 0x000fea0003800000 */
.L_x_597:
[----:B------:R-:W-:-:S13]  /*18100*/  ISETP.GT.AND P0, PT, R19, 0x1, PT ;  /* 0x000000011300780c */ /* 0x000fda0003f04270 */
[----:B------:R-:W-:Y:S05]  /*18110*/  @P0 BRA `(.L_x_590) ;  /* 0x00000a6000000947 */ /* 0x000fea0003800000 */
[----:B-1----:R-:W2:Y:S04]  /*18120*/  LDL R5, [R1+0xb0] ;  /* 0x0000b00001057983 */ /* 0x002ea80000100800 */
[----:B------:R-:W2:Y:S01]  /*18130*/  LDL R4, [R1+0x178] ;  /* 0x0001780001047983 */ /* 0x000ea20000100800 */
[----:B------:R-:W-:Y:S01]  /*18140*/  MOV R2, c[0x0][0x4e8] ;  /* 0x00013a0000027a02 */ /* 0x000fe20000000f00 */
[----:B------:R-:W-:-:S03]  /*18150*/  IMAD R0, R18, c[0x0][0x3a0], RZ ;  /* 0x0000e80012007a24 */ /* 0x000fc600078e02ff */
[----:B------:R-:W-:Y:S01]  /*18160*/  ISETP.NE.AND P0, PT, R2, 0x1, PT ;  /* 0x000000010200780c */ /* 0x000fe20003f05270 */
[----:B------:R-:W-:-:S04]  /*18170*/  IMAD.WIDE.U32 R2, R6, c[0x0][0x3a0], RZ ;  /* 0x0000e80006027a25 */ /* 0x000fc800078e00ff */
[----:B------:R-:W-:-:S05]  /*18180*/  IMAD R6, R6, c[0x0][0x3a4], R0 ;  /* 0x0000e90006067a24 */ /* 0x000fca00078e0200 */
[----:B------:R-:W-:-:S05]  /*18190*/  IADD3 R3, R3, R6, RZ ;  /* 0x0000000603037210 */ /* 0x000fca0007ffe0ff */
[----:B------:R-:W-:-:S04]  /*181a0*/  IMAD.WIDE.U32 R2, R15, c[0x0][0x3e8], R2 ;  /* 0x0000fa000f027a25 */ /* 0x000fc800078e0002 */
[----:B------:R-:W-:-:S04]  /*181b0*/  IMAD R3, R15, c[0x0][0x3ec], R3 ;  /* 0x0000fb000f037a24 */ /* 0x000fc800078e0203 */
[----:B------:R-:W-:Y:S01]  /*181c0*/  IMAD.WIDE.U32 R2, R16, c[0x0][0x3f0], R2 ;  /* 0x0000fc0010027a25 */ /* 0x000fe200078e0002 */
[----:B--2---:R-:W-:-:S03]  /*181d0*/  IADD3 R4, R4, R5, RZ ;  /* 0x0000000504047210 */ /* 0x004fc60007ffe0ff */
[----:B------:R-:W-:Y:S01]  /*181e0*/  IMAD R5, R21, c[0x0][0x3f0], RZ ;  /* 0x0000fc0015057a24 */ /* 0x000fe200078e02ff */
[----:B------:R-:W-:Y:S01]  /*181f0*/  MOV R0, R4 ;  /* 0x0000000400007202 */ /* 0x000fe20000000f00 */
[----:B------:R-:W-:-:S04]  /*18200*/  @P0 IMAD.HI.U32 R6, R4, c[0x0][0x4ec], RZ ;  /* 0x00013b0004060a27 */ /* 0x000fc800078e00ff */
[----:B------:R-:W-:Y:S01]  /*18210*/  IMAD R7, R16, c[0x0][0x3f4], R5 ;  /* 0x0000fd0010077a24 */ /* 0x000fe200078e0205 */
[----:B------:R-:W-:-:S04]  /*18220*/  @P0 SHF.R.U32.HI R0, RZ, c[0x0][0x4f0], R6 ;  /* 0x00013c00ff000a19 */ /* 0x000fc80000011606 */
[----:B------:R-:W-:Y:S02]  /*18230*/  SHF.R.S32.HI R6, RZ, 0x1f, R0 ;  /* 0x0000001fff067819 */ /* 0x000fe40000011400 */
[----:B------:R-:W-:Y:S02]  /*18240*/  IADD3 R5, -R0, RZ, RZ ;  /* 0x000000ff00057210 */ /* 0x000fe40007ffe1ff */
[----:B------:R-:W-:Y:S01]  /*18250*/  IADD3 R3, R3, R7, RZ ;  /* 0x0000000703037210 */ /* 0x000fe20007ffe0ff */
[----:B------:R-:W-:Y:S02]  /*18260*/  IMAD R6, R6, c[0x0][0x3e0], RZ ;  /* 0x0000f80006067a24 */ /* 0x000fe400078e02ff */
        /* <DEDUP_REMOVED lines=13> */
.L_x_683:
[----:B------:R-:W-:Y:S05]  /*18340*/  BRA.DIV ~URZ, `(.L_x_600) ;  /* 0x00003db27f007947 */ /* 0x000fea000b800000 */
[----:B------:R3:W4:Y:S02]  /*18350*/  SHFL.IDX PT, R0, R14, RZ, 0x181f ;  /* 0x00181fff0e007589 */ /* 0x00072400000e0000 */
.L_x_684:
[----:B------:R-:W5:Y:S04]  /*18360*/  LDL.LU R3, [R1+0xb0] ;  /* 0x0000b00001037983 */ /* 0x000f680000300800 */
[----:B------:R-:W1:Y:S01]  /*18370*/  S2R R6, SR_TID.X ;  /* 0x0000000000067919 */ /* 0x000e620000002100 */
[----:B------:R-:W-:Y:S01]  /*18380*/  IMAD R13, R20, c[0x0][0x4e8], RZ ;  /* 0x00013a00140d7a24 */ /* 0x000fe200078e02ff */
[----:B-1----:R-:W-:-:S04]  /*18390*/  SHF.R.S32.HI R2, RZ, 0x1f, R6 ;  /* 0x0000001fff027819 */ /* 0x002fc80000011406 */
[----:B------:R-:W-:-:S04]  /*183a0*/  LEA.HI R2, R2, R6, RZ, 0x3 ;  /* 0x0000000602027211 */ /* 0x000fc800078f18ff */
[----:B------:R-:W-:Y:S01]  /*183b0*/  SHF.R.S32.HI R2, RZ, 0x3, R2 ;  /* 0x00000003ff027819 */ /* 0x000fe20000011402 */
[----:B------:R-:W-:Y:S04]  /*183c0*/  BSSY B0, `(.L_x_601) ;  /* 0x000001c000007945 */ /* 0x000fe80003800000 */
[----:B-----5:R-:W-:-:S05]  /*183d0*/  IMAD.IADD R12, R2, 0x1, R3 ;  /* 0x00000001020c7824 */ /* 0x020fca00078e0203 */
[----:B------:R-:W-:-:S13]  /*183e0*/  ISETP.GE.AND P0, PT, R12, R13, PT ;  /* 0x0000000d0c00720c */ /* 0x000fda0003f06270 */
        /* <DEDUP_REMOVED lines=21> */
[----:B------:R1:W-:Y:S04]  /*18540*/  @!P3 ST.E.128 [R10.64], RZ ;  /* 0x000000ff0a00b985 */ /* 0x0003e8000c101d06 */
[----:B------:R1:W-:Y:S04]  /*18550*/  @!P2 ST.E.128 [R8.64], RZ ;  /* 0x000000ff0800a985 */ /* 0x0003e8000c101d06 */
[----:B------:R1:W-:Y:S04]  /*18560*/  @!P1 ST.E.128 [R6.64], RZ ;  /* 0x000000ff06009985 */ /* 0x0003e8000c101d06 */
[----:B------:R1:W-:Y:S02]  /*18570*/  @!P0 ST.E.128 [R2.64], RZ ;  /* 0x000000ff02008985 */ /* 0x0003e4000c101d06 */
.L_x_602:
[----:B------:R-:W-:Y:S05]  /*18580*/  BSYNC B0 ;  /* 0x0000000000007941 */ /* 0x000fea0003800000 */
.L_x_601:
[----:B------:R-:W-:Y:S05]  /*18590*/  BRA.DIV ~URZ, `(.L_x_603) ;  /* 0x00003bf27f007947 */ /* 0x000fea000b800000 */
[----:B--2---:R2:W1:Y:S04]  /*185a0*/  SHFL.IDX PT, R4, R5, 0x1, 0x181f ;  /* 0x00381f0005047f89 */ /* 0x00446800000e0000 */
[----:B----4-:R2:W4:Y:S02]  /*185b0*/  SHFL.IDX PT, R0, R14, 0x1, 0x181f ;  /* 0x00381f000e007f89 */ /* 0x01052400000e0000 */
.L_x_685:
[----:B-1----:R-:W-:Y:S01]  /*185c0*/  IADD3 R2, R12, 0x20, RZ ;  /* 0x000000200c027810 */ /* 0x002fe20007ffe0ff */
[----:B------:R-:W-:Y:S03]  /*185d0*/  BSSY B0, `(.L_x_604) ;  /* 0x000001b000007945 */ /* 0x000fe60003800000 */
[----:B------:R-:W-:-:S13]  /*185e0*/  ISETP.GE.AND P0, PT, R2, R13, PT ;  /* 0x0000000d0200720c */ /* 0x000fda0003f06270 */
        /* <DEDUP_REMOVED lines=8> */
[----:B------:R-:W4:Y:S01]  /*18670*/  LDL R16, [R1+0x200] ;  /* 0x0002000001107983 */ /* 0x000f220000100800 */
[----:B-----5:R-:W-:-:S02]  /*18680*/  ISETP.GE.AND P3, PT, R3, c[0x0][0x3c8], PT ;  /* 0x0000f20003007a0c */ /* 0x020fc40003f66270 */
[----:B--2---:R-:W-:Y:S02]  /*18690*/  ISETP.GE.AND P2, PT, R19, c[0x0][0x3c8], PT ;  /* 0x0000f20013007a0c */ /* 0x004fe40003f46270 */
[----:B---3--:R-:W-:Y:S02]  /*186a0*/  ISETP.GE.AND P1, PT, R17, c[0x0][0x3c8], PT ;  /* 0x0000f20011007a0c */ /* 0x008fe40003f26270 */
[----:B----4-:R-:W-:-:S07]  /*186b0*/  ISETP.GE.AND P0, PT, R15, c[0x0][0x3c8], PT ;  /* 0x0000f2000f007a0c */ /* 0x010fce0003f06270 */
        /* <DEDUP_REMOVED lines=12> */
.L_x_605:
[----:B------:R-:W-:Y:S05]  /*18780*/  BSYNC B0 ;  /* 0x0000000000007941 */ /* 0x000fea0003800000 */
.L_x_604:
[----:B------:R-:W-:Y:S05]  /*18790*/  BRA.DIV ~URZ, `(.L_x_606) ;  /* 0x00003b027f007947 */ /* 0x000fea000b800000 */
[----:B------:R1:W2:Y:S02]  /*187a0*/  SHFL.IDX PT, R4, R5, 0x2, 0x181f ;  /* 0x00581f0005047f89 */ /* 0x0002a400000e0000 */
.L_x_686:
[----:B------:R-:W-:Y:S05]  /*187b0*/  BRA.DIV ~URZ, `(.L_x_607) ;  /* 0x00003b727f007947 */ /* 0x000fea000b800000 */
[----:B----4-:R4:W1:Y:S02]  /*187c0*/  SHFL.IDX PT, R0, R14, 0x2, 0x181f ;  /* 0x00581f000e007f89 */ /* 0x01086400000e0000 */
.L_x_687:
[----:B-1----:R-:W-:Y:S01]  /*187d0*/  IADD3 R2, R12, 0x40, RZ ;  /* 0x000000400c027810 */ /* 0x002fe20007ffe0ff */
[----:B------:R-:W-:Y:S03]  /*187e0*/  BSSY B0, `(.L_x_608) ;  /* 0x000001b000007945 */ /* 0x000fe60003800000 */
        /* <DEDUP_REMOVED lines=26> */
.L_x_609:
[----:B------:R-:W-:Y:S05]  /*18990*/  BSYNC B0 ;  /* 0x0000000000007941 */ /* 0x000fea0003800000 */
.L_x_608:
[----:B------:R-:W-:Y:S05]  /*189a0*/  BRA.DIV ~URZ, `(.L_x_610) ;  /* 0x00003a127f007947 */ /* 0x000fea000b800000 */
[----:B--2---:R2:W1:Y:S04]  /*189b0*/  SHFL.IDX PT, R4, R5, 0x3, 0x181f ;  /* 0x00781f0005047f89 */ /* 0x00446800000e0000 */
[----:B------:R2:W3:Y:S02]  /*189c0*/  SHFL.IDX PT, R0, R14, 0x3, 0x181f ;  /* 0x00781f000e007f89 */ /* 0x0004e400000e0000 */
.L_x_688:
[----:B-1----:R-:W-:-:S04]  /*189d0*/  IADD3 R2, R12, 0x60, RZ ;  /* 0x000000600c027810 */ /* 0x002fc80007ffe0ff */
        /* <DEDUP_REMOVED lines=26> */
.L_x_590:
[----:B------:R-:W-:Y:S05]  /*18b80*/  BSYNC B1 ;  /* 0x0000000000017941 */ /* 0x000fea0003800000 */
.L_x_574:
[----:B-1-34-:R-:W3:Y:S02]  /*18b90*/  LDL R0, [R1+0x1f8] ;  /* 0x0001f80001007983 */ /* 0x01aee40000100800 */
[----:B---3--:R-:W-:-:S13]  /*18ba0*/  ISETP.NE.AND P0, PT, R0, RZ, PT ;  /* 0x000000ff0000720c */ /* 0x008fda0003f05270 */
[----:B------:R-:W-:Y:S01]  /*18bb0*/  @P0 WARPSYNC 0xffffffff ;  /* 0xffffffff00000948 */ /* 0x000fe20003800000 */
[----:B------:R-:W-:Y:S06]  /*18bc0*/  @P0 BAR.SYNC.DEFER_BLOCKING 0x5, 0x100 ;  /* 0x0144000000000b1d */ /* 0x000fec0000010000 */
[----:B--2---:R-:W1:Y:S04]  /*18bd0*/  @P0 LDS.128 R4, [0x1a080] ;  /* 0x01a08000ff040984 */ /* 0x004e680000000c00 */
        /* <DEDUP_REMOVED lines=10> */
.L_x_689:
[----:B------:R-:W-:Y:S05]  /*18c80*/  BRA.DIV ~URZ, `(.L_x_613) ;  /* 0x000038d27f007947 */ /* 0x000fea000b800000 */
[----:B------:R3:W4:Y:S02]  /*18c90*/  SHFL.IDX PT, R8, R106, 0x1, 0x1f ;  /* 0x00201f006a087f89 */ /* 0x00072400000e0000 */
.L_x_690:
        /* <DEDUP_REMOVED lines=19> */
.L_x_691:
        /* <DEDUP_REMOVED lines=16> */
.L_x_692:
[----:B---3--:R-:W-:Y:S01]  /*18ed0*/  IMAD R0, R0, c[0x0][0x538], RZ ;  /* 0x00014e0000007a24 */ /* 0x008fe200078e02ff */
[----:B------:R-:W-:Y:S04]  /*18ee0*/  BSSY B1, `(.L_x_616) ;  /* 0x00000cf000017945 */ /* 0x000fe80003800000 */
[----:B----4-:R-:W-:-:S04]  /*18ef0*/  IADD3 R8, R0, R8, RZ ;  /* 0x0000000800087210 */ /* 0x010fc80007ffe0ff */
[----:B--2---:R-:W-:-:S13]  /*18f00*/  ISETP.GT.AND P0, PT, R8, R9, PT ;  /* 0x000000090800720c */ /* 0x004fda0003f04270 */
[----:B------:R-:W-:Y:S05]  /*18f10*/  @P0 BRA `(.L_x_617) ;  /* 0x0000025000000947 */ /* 0x000fea0003800000 */
.L_x_621:
        /* <DEDUP_REMOVED lines=17> */
.L_x_693:
        /* <DEDUP_REMOVED lines=16> */
.L_x_694:
[----:B--2---:R-:W-:-:S05]  /*19130*/  IMAD R0, R0, c[0x0][0x538], RZ ;  /* 0x00014e0000007a24 */ /* 0x004fca00078e02ff */
[----:B------:R-:W-:-:S04]  /*19140*/  IADD3 R8, R0, R8, RZ ;  /* 0x0000000800087210 */ /* 0x000fc80007ffe0ff */
[----:B------:R-:W-:-:S13]  /*19150*/  ISETP.GT.AND P0, PT, R8, R9, PT ;  /* 0x000000090800720c */ /* 0x000fda0003f04270 */
[----:B-1----:R-:W-:Y:S05]  /*19160*/  @!P0 BRA `(.L_x_621) ;  /* 0xfffffdb000008947 */ /* 0x002fea000383ffff */
.L_x_617:
[----:B------:R-:W-:-:S05]  /*19170*/  IADD3 R8, -R0, R8, RZ ;  /* 0x0000000800087210 */ /* 0x000fca0007ffe1ff */
[----:B------:R-:W-:-:S05]  /*19180*/  IMAD R0, R4, c[0x0][0x538], R8 ;  /* 0x00014e0004007a24 */ /* 0x000fca00078e0208 */
[----:B------:R-:W-:Y:S01]  /*19190*/  ISETP.GT.AND P0, PT, R0, R9, PT ;  /* 0x000000090000720c */ /* 0x000fe20003f04270 */
[----:B------:R-:W-:-:S12]  /*191a0*/  BRA.DIV ~URZ, `(.L_x_622) ;  /* 0x000038727f007947 */ /* 0x000fd8000b800000 */
[----:B------:R-:W-:-:S03]  /*191b0*/  VOTE.ANY R5, PT, !P0 ;  /* 0x0000000000057806 */ /* 0x000fc600040e0100 */
.L_x_695:
[----:B------:R-:W2:Y:S01]  /*191c0*/  LDL.LU R2, [R1+0xcc] ;  /* 0x0000cc0001027983 */ /* 0x000ea20000300800 */
[----:B------:R-:W2:Y:S02]  /*191d0*/  POPC R0, R5 ;  /* 0x0000000500007309 */ /* 0x000ea40000000000 */
[----:B--2---:R-:W-:-:S05]  /*191e0*/  IADD3 R2, R0, R2, RZ ;  /* 0x0000000200027210 */ /* 0x004fca0007ffe0ff */
[----:B------:R2:W-:Y:S01]  /*191f0*/  STL [R1+0xcc], R2 ;  /* 0x0000cc0201007387 */ /* 0x0005e20000100800 */
[----:B------:R-:W-:Y:S05]  /*19200*/  BRA.DIV ~URZ, `(.L_x_623) ;  /* 0x000038627f007947 */ /* 0x000fea000b800000 */
[----:B------:R3:W4:Y:S04]  /*19210*/  SHFL.IDX PT, R10, R6, R0, 0x1f ;  /* 0x00001f00060a7589 */ /* 0x00072800000e0000 */
[----:B------:R3:W1:Y:S02]  /*19220*/  SHFL.IDX PT, R7, R7, R0, 0x1f ;  /* 0x00001f0007077589 */ /* 0x00066400000e0000 */
.L_x_696:
[----:B------:R-:W-:Y:S01]  /*19230*/  ISETP.NE.AND P0, PT, R5, RZ, PT ;  /* 0x000000ff0500720c */ /* 0x000fe20003f05270 */
[----:B------:R-:W-:-:S12]  /*19240*/  BSSY B0, `(.L_x_624) ;  /* 0x0000005000007945 */ /* 0x000fd80003800000 */
[----:B------:R-:W-:Y:S05]  /*19250*/  @!P0 BRA `(.L_x_625) ;  /* 0x0000003000008947 */ /* 0x000fea0003800000 */
[----:B---3--:R-:W-:Y:S01]  /*19260*/  IADD3 R0, R0, -0x1, RZ ;  /* 0xffffffff00007810 */ /* 0x008fe20007ffe0ff */
[----:B------:R-:W-:Y:S05]  /*19270*/  BRA.DIV ~URZ, `(.L_x_626) ;  /* 0x000039027f007947 */ /* 0x000fea000b800000 */
[----:B------:R3:W2:Y:S02]  /*19280*/  SHFL.IDX PT, R11, R4, R0, 0x1f ;  /* 0x00001f00040b7589 */ /* 0x0006a400000e0000 */
.L_x_625:
[----:B------:R-:W-:Y:S05]  /*19290*/  BSYNC B0 ;  /* 0x0000000000007941 */ /* 0x000fea0003800000 */
.L_x_624:
[----:B--23--:R-:W-:Y:S01]  /*192a0*/  IMAD R0, R11, c[0x0][0x538], R8 ;  /* 0x00014e000b007a24 */ /* 0x00cfe200078e0208 */
[----:B-1----:R-:W-:Y:S01]  /*192b0*/  ISETP.NE.AND P0, PT, R7, 0x1, PT ;  /* 0x000000010700780c */ /* 0x002fe20003f05270 */
[----:B------:R-:W-:Y:S03]  /*192c0*/  BSSY B0, `(.L_x_627) ;  /* 0x0000087000007945 */ /* 0x000fe60003800000 */
[----:B------:R1:W-:Y:S01]  /*192d0*/  STL [R1+0xc0], R0 ;  /* 0x0000c00001007387 */ /* 0x0003e20000100800 */
[----:B------:R-:W-:-:S08]  /*192e0*/  IADD3 R8, -R0, R9, RZ ;  /* 0x0000000900087210 */ /* 0x000fd00007ffe1ff */
[----:B------:R-:W-:Y:S05]  /*192f0*/  @!P0 BRA `(.L_x_628) ;  /* 0x000003e000008947 */ /* 0x000fea0003800000 */
[-C--:B----4-:R-:W-:Y:S02]  /*19300*/  IABS R2, R10.reuse ;  /* 0x0000000a00027213 */ /* 0x090fe40000000000 */
[----:B------:R-:W-:Y:S02]  /*19310*/  IABS R9, R10 ;  /* 0x0000000a00097213 */ /* 0x000fe40000000000 */
[----:B-1----:R-:W1:Y:S08]  /*19320*/  I2F.RP R0, R2 ;  /* 0x0000000200007306 */ /* 0x002e700000209400 */
[----:B-1----:R-:W1:Y:S02]  /*19330*/  MUFU.RCP R0, R0 ;  /* 0x0000000000007308 */ /* 0x002e640000001000 */
[----:B-1----:R-:W-:-:S06]  /*19340*/  IADD3 R0, R0, 0xffffffe, RZ ;  /* 0x0ffffffe00007810 */ /* 0x002fcc0007ffe0ff */
[----:B------:R-:W1:Y:S02]  /*19350*/  F2I.FTZ.U32.TRUNC.NTZ R5, R0 ;  /* 0x0000000000057305 */ /* 0x000e64000021f000 */
[----:B-1----:R-:W-:Y:S01]  /*19360*/  IMAD.MOV R3, RZ, RZ, -R5 ;  /* 0x000000ffff037224 */ /* 0x002fe200078e0a05 */
[----:B------:R-:W-:-:S03]  /*19370*/  IABS R0, R7 ;  /* 0x0000000700007213 */ /* 0x000fc60000000000 */
[----:B------:R-:W-:Y:S01]  /*19380*/  IMAD.MOV.U32 R4, RZ, RZ, R3 ;  /* 0x000000ffff047224 */ /* 0x000fe200078e0003 */
[----:B------:R-:W-:Y:S01]  /*19390*/  IABS R3, R8 ;  /* 0x0000000800037213 */ /* 0x000fe20000000000 */
[----:B------:R-:W-:Y:S02]  /*193a0*/  IMAD.MOV.U32 R6, RZ, RZ, R0 ;  /* 0x000000ffff067224 */ /* 0x000fe400078e0000 */
[----:B------:R-:W-:Y:S02]  /*193b0*/  IMAD R0, R4, R2, RZ ;  /* 0x0000000204007224 */ /* 0x000fe400078e02ff */
[----:B------:R-:W-:Y:S01]  /*193c0*/  IMAD.MOV.U32 R4, RZ, RZ, RZ ;  /* 0x000000ffff047224 */ /* 0x000fe200078e00ff */
[----:B------:R-:W1:Y:S03]  /*193d0*/  I2F.RP R11, R6 ;  /* 0x00000006000b7306 */ /* 0x000e660000209400 */
[----:B------:R-:W-:-:S04]  /*193e0*/  IMAD.HI.U32 R5, R5, R0, R4 ;  /* 0x0000000005057227 */ /* 0x000fc800078e0004 */
[----:B------:R-:W-:-:S05]  /*193f0*/  IMAD.MOV R0, RZ, RZ, -R9 ;  /* 0x000000ffff007224 */ /* 0x000fca00078e0a09 */
[----:B------:R-:W-:Y:S01]  /*19400*/  MOV R4, R0 ;  /* 0x0000000000047202 */ /* 0x000fe20000000f00 */
[----:B------:R-:W-:-:S04]  /*19410*/  IMAD.HI.U32 R0, R5, R3, RZ ;  /* 0x0000000305007227 */ /* 0x000fc800078e00ff */
[----:B------:R-:W-:Y:S02]  /*19420*/  IMAD R3, R0, R4, R3 ;  /* 0x0000000400037224 */ /* 0x000fe400078e0203 */
[----:B-1----:R-:W1:Y:S03]  /*19430*/  MUFU.RCP R4, R11 ;  /* 0x0000000b00047308 */ /* 0x002e660000001000 */
[----:B------:R-:W-:-:S13]  /*19440*/  ISETP.GT.U32.AND P0, PT, R2, R3, PT ;  /* 0x000000030200720c */ /* 0x000fda0003f04070 */
[----:B------:R-:W-:Y:S01]  /*19450*/  @!P0 IMAD.IADD R3, R3, 0x1, -R2 ;  /* 0x0000000103038824 */ /* 0x000fe200078e0a02 */
[----:B-1----:R-:W-:Y:S02]  /*19460*/  IADD3 R4, R4, 0xffffffe, RZ ;  /* 0x0ffffffe04047810 */ /* 0x002fe40007ffe0ff */
[----:B------:R-:W-:Y:S02]  /*19470*/  @!P0 IADD3 R0, R0, 0x1, RZ ;  /* 0x0000000100008810 */ /* 0x000fe40007ffe0ff */
[----:B------:R-:W-:Y:S02]  /*19480*/  ISETP.GE.U32.AND P2, PT, R3, R2, PT ;  /* 0x000000020300720c */ /* 0x000fe40003f46070 */
[----:B------:R-:W1:Y:S01]  /*19490*/  F2I.FTZ.U32.TRUNC.NTZ R3, R4 ;  /* 0x0000000400037305 */ /* 0x000e62000021f000 */
[----:B------:R-:W-:Y:S02]  /*194a0*/  LOP3.LUT R2, R8, R10, RZ, 0x3c, !PT ;  /* 0x0000000a08027212 */ /* 0x000fe400078e3cff */
[----:B------:R-:W-:-:S02]  /*194b0*/  ISETP.NE.AND P0, PT, R10, RZ, PT ;  /* 0x000000ff0a00720c */ /* 0x000fc40003f05270 */
[----:B------:R-:W-:-:S06]  /*194c0*/  ISETP.GE.AND P1, PT, R2, RZ, PT ;  /* 0x000000ff0200720c */ /* 0x000fcc0003f26270 */
[----:B------:R-:W-:Y:S01]  /*194d0*/  @P2 IADD3 R0, R0, 0x1, RZ ;  /* 0x0000000100002810 */ /* 0x000fe20007ffe0ff */
[----:B-1----:R-:W-:-:S06]  /*194e0*/  IMAD.MOV R2, RZ, RZ, -R3 ;  /* 0x000000ffff027224 */ /* 0x002fcc00078e0a03 */
[----:B------:R-:W-:Y:S01]  /*194f0*/  @!P1 IMAD.MOV R0, RZ, RZ, -R0 ;  /* 0x000000ffff009224 */ /* 0x000fe200078e0a00 */
[----:B------:R-:W-:Y:S02]  /*19500*/  @!P0 LOP3.LUT R0, RZ, R10, RZ, 0x33, !PT ;  /* 0x0000000aff008212 */ /* 0x000fe400078e33ff */
[----:B------:R-:W-:Y:S02]  /*19510*/  MOV R4, R2 ;  /* 0x0000000200047202 */ /* 0x000fe40000000f00 */
[----:B------:R-:W-:Y:S02]  /*19520*/  IABS R2, R7 ;  /* 0x0000000700027213 */ /* 0x000fe40000000000 */
[----:B------:R-:W-:Y:S01]  /*19530*/  IABS R9, R0 ;  /* 0x0000000000097213 */ /* 0x000fe20000000000 */
[----:B------:R-:W-:Y:S02]  /*19540*/  IMAD R4, R4, R6, RZ ;  /* 0x0000000604047224 */ /* 0x000fe400078e02ff */
[----:B------:R-:W-:-:S02]  /*19550*/  IMAD.MOV R5, RZ, RZ, -R2 ;  /* 0x000000ffff057224 */ /* 0x000fc400078e0a02 */
[----:B------:R-:W-:-:S04]  /*19560*/  IMAD.MOV.U32 R2, RZ, RZ, RZ ;  /* 0x000000ffff027224 */ /* 0x000fc800078e00ff */
[----:B------:R-:W-:Y:S01]  /*19570*/  IMAD.HI.U32 R2, R3, R4, R2 ;  /* 0x0000000403027227 */ /* 0x000fe200078e0002 */
[----:B------:R-:W-:-:S03]  /*19580*/  MOV R4, R5 ;  /* 0x0000000500047202 */ /* 0x000fc60000000f00 */
[----:B------:R-:W-:-:S04]  /*19590*/  IMAD.MOV.U32 R3, RZ, RZ, R9 ;  /* 0x000000ffff037224 */ /* 0x000fc800078e0009 */
[----:B------:R-:W-:-:S04]  /*195a0*/  IMAD.HI.U32 R2, R2, R3, RZ ;  /* 0x0000000302027227 */ /* 0x000fc800078e00ff */
[----:B------:R-:W-:Y:S01]  /*195b0*/  IMAD R3, R2, R4, R3 ;  /* 0x0000000402037224 */ /* 0x000fe200078e0203 */
[----:B------:R-:W-:-:S04]  /*195c0*/  IADD3 R4, -R0, RZ, RZ ;  /* 0x000000ff00047210 */ /* 0x000fc80007ffe1ff */
        /* <DEDUP_REMOVED lines=9> */
[----:B------:R-:W-:-:S05]  /*19660*/  @!P0 LOP3.LUT R2, RZ, R7, RZ, 0x33, !PT ;  /* 0x00000007ff028212 */ /* 0x000fca00078e33ff */
[----:B------:R-:W-:-:S04]  /*19670*/  IMAD.MOV R3, RZ, RZ, -R2 ;  /* 0x000000ffff037224 */ /* 0x000fc800078e0a02 */
[C---:B------:R-:W-:Y:S02]  /*19680*/  IMAD R3, R7.reuse, R3, R0 ;  /* 0x0000000307037224 */ /* 0x040fe400078e0200 */
[----:B------:R-:W-:Y:S02]  /*19690*/  IMAD R0, R7, 0x1000000, R2 ;  /* 0x0100000007007824 */ /* 0x000fe400078e0202 */
[----:B------:R-:W-:Y:S02]  /*196a0*/  IMAD R2, R10, R4, R8 ;  /* 0x000000040a027224 */ /* 0x000fe400078e0208 */
[----:B------:R-:W-:-:S05]  /*196b0*/  IMAD R0, R3, 0x10000, R0 ;  /* 0x0001000003007824 */ /* 0x000fca00078e0200 */
[----:B------:R1:W-:Y:S01]  /*196c0*/  STL [R1+0xc8], R0 ;  /* 0x0000c80001007387 */ /* 0x0003e20000100800 */
[----:B------:R-:W-:Y:S05]  /*196d0*/  BRA `(.L_x_629) ;  /* 0x0000045000007947 */ /* 0x000fea0003800000 */
.L_x_628:
[----:B-1----:R-:W2:Y:S01]  /*196e0*/  LDL R0, [R1+0xcc] ;  /* 0x0000cc0001007983 */ /* 0x002ea20000100800 */
[----:B------:R-:W-:-:S04]  /*196f0*/  IMAD.MOV.U32 R2, RZ, RZ, 0x4 ;  /* 0x00000004ff027424 */ /* 0x000fc800078e00ff */
[----:B--2---:R-:W-:-:S05]  /*19700*/  IMAD.WIDE R2, R0, R2, c[0x0][0x590] ;  /* 0x0001640000027625 */ /* 0x004fca00078e0202 */
[----:B------:R-:W2:Y:S02]  /*19710*/  LDG.E R4, [R2.64] ;  /* 0x0000000602047981 */ /* 0x000ea4000c1e1900 */
[----:B--2-4-:R-:W-:-:S05]  /*19720*/  IMAD R11, R4, R10, RZ ;  /* 0x0000000a040b7224 */ /* 0x014fca00078e02ff */
[-C--:B------:R-:W-:Y:S02]  /*19730*/  IABS R0, R11.reuse ;  /* 0x0000000b00007213 */ /* 0x080fe40000000000 */
        /* <DEDUP_REMOVED lines=10> */
[----:B------:R-:W-:Y:S01]  /*197e0*/  MOV R2, RZ ;  /* 0x000000ff00027202 */ /* 0x000fe20000000f00 */
[----:B------:R-:W-:-:S04]  /*197f0*/  IMAD.MOV.U32 R6, RZ, RZ, R0 ;  /* 0x000000ffff067224 */ /* 0x000fc800078e0000 */
        /* <DEDUP_REMOVED lines=11> */
[----:B------:R-:W-:-:S05]  /*198b0*/  @P2 IADD3 R0, R0, 0x1, RZ ;  /* 0x0000000100002810 */ /* 0x000fca0007ffe0ff */
[----:B------:R-:W-:-:S05]  /*198c0*/  IMAD.MOV.U32 R2, RZ, RZ, R0 ;  /* 0x000000ffff027224 */ /* 0x000fca00078e0000 */
[----:B------:R-:W-:Y:S02]  /*198d0*/  @!P1 IADD3 R2, -R2, RZ, RZ ;  /* 0x000000ff02029210 */ /* 0x000fe40007ffe1ff */
[----:B------:R-:W-:-:S05]  /*198e0*/  @!P0 LOP3.LUT R2, RZ, R11, RZ, 0x33, !PT ;  /* 0x0000000bff028212 */ /* 0x000fca00078e33ff */
[----:B------:R-:W-:Y:S02]  /*198f0*/  IMAD R9, R4, R2, RZ ;  /* 0x0000000204097224 */ /* 0x000fe400078e02ff */
[----:B------:R-:W-:-:S03]  /*19900*/  IMAD.MOV R2, RZ, RZ, -R2 ;  /* 0x000000ffff027224 */ /* 0x000fc600078e0a02 */
[----:B------:R-:W-:Y:S01]  /*19910*/  IADD3 R0, -R9, c[0x0][0x538], RZ ;  /* 0x00014e0009007a10 */ /* 0x000fe20007ffe1ff */
[----:B------:R-:W-:-:S03]  /*19920*/  IMAD R5, R11, R2, R8 ;  /* 0x000000020b057224 */ /* 0x000fc600078e0208 */
[----:B------:R-:W-:Y:S02]  /*19930*/  IMNMX R0, R4, R0, PT ;  /* 0x0000000004007217 */ /* 0x000fe40003800200 */
[----:B------:R-:W-:Y:S02]  /*19940*/  IABS R2, R5 ;  /* 0x0000000500027213 */ /* 0x000fe40000000000 */
        /* <DEDUP_REMOVED lines=8> */
[----:B------:R-:W-:Y:S01]  /*199d0*/  IMAD R7, R6, R4, RZ ;  /* 0x0000000406077224 */ /* 0x000fe200078e02ff */
[----:B------:R-:W-:Y:S01]  /*199e0*/  MOV R6, R2 ;  /* 0x0000000200067202 */ /* 0x000fe20000000f00 */
[----:B------:R-:W-:-:S04]  /*199f0*/  IMAD.MOV.U32 R2, RZ, RZ, RZ ;  /* 0x000000ffff027224 */ /* 0x000fc800078e00ff */
[----:B------:R-:W-:-:S04]  /*19a00*/  IMAD.HI.U32 R7, R3, R7, R2 ;  /* 0x0000000703077227 */ /* 0x000fc800078e0002 */
[----:B------:R-:W-:-:S04]  /*19a10*/  IMAD.MOV R2, RZ, RZ, -R8 ;  /* 0x000000ffff027224 */ /* 0x000fc800078e0a08 */
[----:B------:R-:W-:Y:S02]  /*19a20*/  IMAD.MOV.U32 R3, RZ, RZ, R2 ;  /* 0x000000ffff037224 */ /* 0x000fe400078e0002 */
[----:B------:R-:W-:-:S04]  /*19a30*/  IMAD.HI.U32 R2, R7, R6, RZ ;  /* 0x0000000607027227 */ /* 0x000fc800078e00ff */
[----:B------:R-:W-:-:S05]  /*19a40*/  IMAD R3, R2, R3, R6 ;  /* 0x0000000302037224 */ /* 0x000fca00078e0206 */
[----:B------:R-:W-:-:S13]  /*19a50*/  ISETP.GT.U32.AND P0, PT, R4, R3, PT ;  /* 0x000000030400720c */ /* 0x000fda0003f04070 */
[-C--:B------:R-:W-:Y:S02]  /*19a60*/  @!P0 IADD3 R3, R3, -R4.reuse, RZ ;  /* 0x8000000403038210 */ /* 0x080fe40007ffe0ff */
[----:B------:R-:W-:Y:S02]  /*19a70*/  @!P0 IADD3 R2, R2, 0x1, RZ ;  /* 0x0000000102028810 */ /* 0x000fe40007ffe0ff */
[----:B------:R-:W-:Y:S02]  /*19a80*/  ISETP.GE.U32.AND P2, PT, R3, R4, PT ;  /* 0x000000040300720c */ /* 0x000fe40003f46070 */
[----:B------:R-:W-:Y:S02]  /*19a90*/  LOP3.LUT R3, R5, R0, RZ, 0x3c, !PT ;  /* 0x0000000005037212 */ /* 0x000fe400078e3cff */
[----:B------:R-:W-:Y:S02]  /*19aa0*/  ISETP.NE.AND P0, PT, R0, RZ, PT ;  /* 0x000000ff0000720c */ /* 0x000fe40003f05270 */
[----:B------:R-:W-:Y:S01]  /*19ab0*/  ISETP.GE.AND P1, PT, R3, RZ, PT ;  /* 0x000000ff0300720c */ /* 0x000fe20003f26270 */
[----:B------:R-:W-:Y:S01]  /*19ac0*/  IMAD.MOV R3, RZ, RZ, -R0 ;  /* 0x000000ffff037224 */ /* 0x000fe200078e0a00 */
[----:B------:R-:W-:-:S05]  /*19ad0*/  IADD3 R5, R9, 0x1000000, R5 ;  /* 0x0100000009057810 */ /* 0x000fca0007ffe005 */
[----:B------:R-:W-:-:S06]  /*19ae0*/  @P2 IADD3 R2, R2, 0x1, RZ ;  /* 0x0000000102022810 */ /* 0x000fcc0007ffe0ff */
[----:B------:R-:W-:Y:S01]  /*19af0*/  @!P1 IMAD.MOV R2, RZ, RZ, -R2 ;  /* 0x000000ffff029224 */ /* 0x000fe200078e0a02 */
[----:B------:R-:W-:-:S05]  /*19b00*/  @!P0 LOP3.LUT R2, RZ, R0, RZ, 0x33, !PT ;  /* 0x00000000ff028212 */ /* 0x000fca00078e33ff */
[----:B------:R-:W-:-:S05]  /*19b10*/  IMAD R0, R2, R3, R5 ;  /* 0x0000000302007224 */ /* 0x000fca00078e0205 */
[----:B------:R1:W-:Y:S02]  /*19b20*/  STL [R1+0xc8], R0 ;  /* 0x0000c80001007387 */ /* 0x0003e40000100800 */
.L_x_629:
[----:B------:R-:W-:Y:S05]  /*19b30*/  BSYNC B0 ;  /* 0x0000000000007941 */ /* 0x000fea0003800000 */
.L_x_627:
[----:B------:R-:W-:-:S04]  /*19b40*/  LOP3.LUT R2, RZ, R2, RZ, 0x33, !PT ;  /* 0x00000002ff027212 */ /* 0x000fc800078e33ff */
[----:B-1----:R-:W-:-:S05]  /*19b50*/  IADD3 R0, R2, R10, RZ ;  /* 0x0000000a02007210 */ /* 0x002fca0007ffe0ff */
[----:B------:R1:W-:Y:S01]  /*19b60*/  STL [R1+0xc4], R0 ;  /* 0x0000c40001007387 */ /* 0x0003e20000100800 */
[----:B------:R-:W-:Y:S05]  /*19b70*/  BRA `(.L_x_630) ;  /* 0x0000005000007947 */ /* 0x000fea0003800000 */
.L_x_618:
[----:B------:R-:W-:Y:S01]  /*19b80*/  MOV R0, c[0x0][0x53c] ;  /* 0x00014f0000007a02 */ /* 0x000fe20000000f00 */
[----:B------:R2:W-:Y:S04]  /*19b90*/  STL [R1+0xc0], R9 ;  /* 0x0000c00901007387 */ /* 0x0005e80000100800 */
[----:B------:R2:W-:Y:S04]  /*19ba0*/  STL [R1+0xc4], RZ ;  /* 0x0000c4ff01007387 */ /* 0x0005e80000100800 */
[----:B------:R2:W-:Y:S04]  /*19bb0*/  STL [R1+0xc8], RZ ;  /* 0x0000c8ff01007387 */ /* 0x0005e80000100800 */
[----:B------:R2:W-:Y:S02]  /*19bc0*/  STL [R1+0xcc], R0 ;  /* 0x0000cc0001007387 */ /* 0x0005e40000100800 */
.L_x_630:
[----:B------:R-:W-:Y:S05]  /*19bd0*/  BSYNC B1 ;  /* 0x0000000000017941 */ /* 0x000fea0003800000 */
.L_x_616:
        /* <DEDUP_REMOVED lines=9> */
.L_x_611:
[----:B--2---:R-:W2:Y:S02]  /*19c70*/  LDL R0, [R1+0xcc] ;  /* 0x0000cc0001007983 */ /* 0x004ea40000100800 */
[----:B--2---:R-:W-:-:S13]  /*19c80*/  ISETP.GE.AND P0, PT, R0, c[0x0][0x53c], PT ;  /* 0x00014f0000007a0c */ /* 0x004fda0003f06270 */
[----:B-1----:R-:W-:Y:S01]  /*19c90*/  @P0 CALL.REL.NOINC `(.L_x_631) ;  /* 0x0000001000000944 */ /* 0x002fe20003c00000 */
[----:B------:R-:W-:Y:S05]  /*19ca0*/  BRA `(.L_x_632) ;  /* 0xfffe84e000007947 */ /* 0x000fea000383ffff */
.L_x_631:
[----:B------:R-:W-:Y:S05]  /*19cb0*/  EXIT ;  /* 0x000000000000794d */ /* 0x000fea0003800000 */
.L_x_453:
[----:B------:R-:W-:Y:S01]  /*19cc0*/  IMAD.MOV.U32 R0, RZ, RZ, R5 ;  /* 0x000000ffff007224 */ /* 0x000fe200078e0005 */
[----:B------:R-:W-:Y:S02]  /*19cd0*/  MOV R3, 0x1 ;  /* 0x0000000100037802 */ /* 0x000fe40000000f00 */
[----:B------:R-:W-:Y:S02]  /*19ce0*/  MOV R2, 0x19d00 ;  /* 0x00019d0000027802 */ /* 0x000fe40000000f00 */
[----:B------:R-:W-:Y:S05]  /*19cf0*/  CALL.REL.NOINC `($__internal_11_$__cuda_sm70_shflsync_up_p) ;  /* 0x0000306000007944 */ /* 0x000fea0003c00000 */
[----:B------:R-:W-:Y:S01]  /*19d00*/  MOV R0, R4 ;  /* 0x0000000400007202 */ /* 0x000fe20000000f00 */
[----:B------:R-:W-:Y:S05]  /*19d10*/  BRA `(.L_x_633) ;  /* 0xfffe674000007947 */ /* 0x000fea000383ffff */
.L_x_454:
[----:B------:R-:W-:Y:S01]  /*19d20*/  IMAD.MOV.U32 R0, RZ, RZ, R5 ;  /* 0x000000ffff007224 */ /* 0x000fe200078e0005 */
[----:B------:R-:W-:Y:S02]  /*19d30*/  MOV R3, 0x2 ;  /* 0x0000000200037802 */ /* 0x000fe40000000f00 */
[----:B------:R-:W-:Y:S02]  /*19d40*/  MOV R2, 0x19d60 ;  /* 0x00019d6000027802 */ /* 0x000fe40000000f00 */
[----:B------:R-:W-:Y:S05]  /*19d50*/  CALL.REL.NOINC `($__internal_11_$__cuda_sm70_shflsync_up_p) ;  /* 0x0000300000007944 */ /* 0x000fea0003c00000 */
[----:B------:R-:W-:Y:S01]  /*19d60*/  SEL R4, R4, RZ, P4 ;  /* 0x000000ff04047207 */ /* 0x000fe20002000000 */
[----:B------:R-:W-:Y:S01]  /*19d70*/  IMAD.MOV.U32 R3, RZ, RZ, 0x4 ;  /* 0x00000004ff037424 */ /* 0x000fe200078e00ff */
[----:B------:R-:W-:-:S03]  /*19d80*/  MOV R2, 0x19db0 ;  /* 0x00019db000027802 */ /* 0x000fc60000000f00 */
[----:B------:R-:W-:Y:S02]  /*19d90*/  IMAD.IADD R0, R5, 0x1, R4 ;  /* 0x0000000105007824 */ /* 0x000fe400078e0204 */
        /* <DEDUP_REMOVED lines=14> */
[----:B------:R-:W-:Y:S01]  /*19e80*/  IMAD.IADD R4, R0, 0x1, R4 ;  /* 0x0000000100047824 */ /* 0x000fe200078e0204 */
[----:B------:R-:W-:Y:S01]  /*19e90*/  MOV R0, 0x19ee0 ;  /* 0x00019ee000007802 */ /* 0x000fe20000000f00 */
[----:B------:R1:W-:Y:S02]  /*19ea0*/  STL [R1+0x58], R5 ;  /* 0x0000580501007387 */ /* 0x0003e40000100800 */
[----:B------:R-:W-:Y:S02]  /*19eb0*/  IMAD.MOV.U32 R2, RZ, RZ, R4 ;  /* 0x000000ffff027224 */ /* 0x000fe400078e0004 */
[----:B------:R1:W-:Y:S04]  /*19ec0*/  STL [R1+0x54], R0 ;  /* 0x0000540001007387 */ /* 0x0003e80000100800 */
[----:B-1----:R-:W-:Y:S05]  /*19ed0*/  CALL.REL.NOINC `($__internal_10_$__cuda_sm70_shflsync_idx_p) ;  /* 0x00002db000007944 */ /* 0x002fea0003c00000 */
[----:B-----5:R1:W5:Y:S02]  /*19ee0*/  LDL.LU R0, [R1+0x58] ;  /* 0x0000580001007983 */ /* 0x0203640000300800 */
[----:B-1---5:R-:W-:Y:S05]  /*19ef0*/  BRA `(.L_x_634) ;  /* 0xfffe666000007947 */ /* 0x022fea000383ffff */
.L_x_456:
[----:B------:R-:W-:Y:S02]  /*19f00*/  SEL R0, RZ, 0x1, P0 ;  /* 0x00000001ff007807 */ /* 0x000fe40000000000 */
[----:B------:R-:W-:-:S02]  /*19f10*/  MOV R2, 0x19f30 ;  /* 0x00019f3000027802 */ /* 0x000fc40000000f00 */
[----:B------:R-:W-:Y:S05]  /*19f20*/  CALL.REL.NOINC `($__internal_12_$__cuda_sm70_votesync_ballot) ;  /* 0x00002e9000007944 */ /* 0x000fea0003c00000 */
[----:B------:R-:W-:Y:S01]  /*19f30*/  MOV R6, R0 ;  /* 0x0000000000067202 */ /* 0x000fe20000000f00 */
[----:B------:R-:W-:Y:S05]  /*19f40*/  BRA `(.L_x_635) ;  /* 0xfffe66a000007947 */ /* 0x000fea000383ffff */
.L_x_457:
[----:B------:R-:W-:Y:S01]  /*19f50*/  MOV R5, 0x19fc0 ;  /* 0x00019fc000057802 */ /* 0x000fe20000000f00 */
[----:B------:R-:W-:Y:S01]  /*19f60*/  IMAD.MOV.U32 R7, RZ, RZ, 0x1f ;  /* 0x0000001fff077424 */ /* 0x000fe200078e00ff */
[----:B------:R-:W-:Y:S01]  /*19f70*/  MOV R3, R0 ;  /* 0x0000000000037202 */ /* 0x000fe20000000f00 */
[----:B-1----:R-:W-:-:S02]  /*19f80*/  IMAD.MOV.U32 R2, RZ, RZ, R9 ;  /* 0x000000ffff027224 */ /* 0x002fc400078e0009 */
[----:B------:R1:W-:Y:S04]  /*19f90*/  STL [R1+0x54], R5 ;  /* 0x0000540501007387 */ /* 0x0003e80000100800 */
[----:B------:R1:W-:Y:S02]  /*19fa0*/  STL [R1+0x58], R7 ;  /* 0x0000580701007387 */ /* 0x0003e40000100800 */
[----:B-1----:R-:W-:Y:S05]  /*19fb0*/  CALL.REL.NOINC `($__internal_10_$__cuda_sm70_shflsync_idx_p) ;  /* 0x00002cd000007944 */ /* 0x002fea0003c00000 */
[----:B------:R-:W-:Y:S01]  /*19fc0*/  IMAD.MOV.U32 R2, RZ, RZ, R8 ;  /* 0x000000ffff027224 */ /* 0x000fe200078e0008 */
[----:B------:R-:W-:Y:S01]  /*19fd0*/  MOV R7, 0x1a050 ;  /* 0x0001a05000077802 */ /* 0x000fe20000000f00 */
[----:B------:R1:W5:Y:S01]  /*19fe0*/  LDL.LU R12, [R1+0x58] ;  /* 0x00005800010c7983 */ /* 0x0003620000300800 */
[----:B------:R-:W-:Y:S01]  /*19ff0*/  MOV R8, 0x1f ;  /* 0x0000001f00087802 */ /* 0x000fe20000000f00 */
[----:B------:R-:W-:Y:S01]  /*1a000*/  IMAD.MOV.U32 R5, RZ, RZ, RZ ;  /* 0x000000ffff057224 */ /* 0x000fe200078e00ff */
[----:B-----5:R-:W-:Y:S01]  /*1a010*/  MOV R3, R0 ;  /* 0x0000000000037202 */ /* 0x020fe20000000f00 */
[----:B------:R1:W-:Y:S04]  /*1a020*/  STL [R1+0x54], R7 ;  /* 0x0000540701007387 */ /* 0x0003e80000100800 */
[----:B------:R1:W-:Y:S02]  /*1a030*/  STL [R1+0x58], R8 ;  /* 0x0000580801007387 */ /* 0x0003e40000100800 */
[----:B-1----:R-:W-:Y:S05]  /*1a040*/  CALL.REL.NOINC `($__internal_10_$__cuda_sm70_shflsync_idx_p) ;  /* 0x00002c4000007944 */ /* 0x002fea0003c00000 */
[----:B------:R1:W5:Y:S02]  /*1a050*/  LDL.LU R9, [R1+0x58] ;  /* 0x0000580001097983 */ /* 0x0003640000300800 */
[----:B-1---5:R-:W-:Y:S05]  /*1a060*/  BRA `(.L_x_636) ;  /* 0xfffe65f000007947 */ /* 0x022fea000383ffff */
.L_x_460:
[----:B------:R-:W-:Y:S01]  /*1a070*/  MOV R3, R0 ;  /* 0x0000000000037202 */ /* 0x000fe20000000f00 */
[----:B-1----:R-:W-:Y:S01]  /*1a080*/  IMAD.MOV.U32 R2, RZ, RZ, R4 ;  /* 0x000000ffff027224 */ /* 0x002fe200078e0004 */
[----:B------:R-:W-:Y:S01]  /*1a090*/  MOV R0, 0x1a0e0 ;  /* 0x0001a0e000007802 */ /* 0x000fe20000000f00 */
[----:B------:R-:W-:-:S04]  /*1a0a0*/  IMAD.MOV.U32 R4, RZ, RZ, 0x1f ;  /* 0x0000001fff047424 */ /* 0x000fc800078e00ff */
[----:B------:R1:W-:Y:S04]  /*1a0b0*/  STL [R1+0x54], R0 ;  /* 0x0000540001007387 */ /* 0x0003e80000100800 */
[----:B------:R1:W-:Y:S02]  /*1a0c0*/  STL [R1+0x58], R4 ;  /* 0x0000580401007387 */ /* 0x0003e40000100800 */
[----:B-1-34-:R-:W-:Y:S05]  /*1a0d0*/  CALL.REL.NOINC `($__internal_10_$__cuda_sm70_shflsync_idx_p) ;  /* 0x00002bb000007944 */ /* 0x01afea0003c00000 */
[----:B------:R1:W5:Y:S02]  /*1a0e0*/  LDL.LU R5, [R1+0x58] ;  /* 0x0000580001057983 */ /* 0x0003640000300800 */
[----:B-1---5:R-:W-:Y:S05]  /*1a0f0*/  BRA `(.L_x_459) ;  /* 0xfffe65c000007947 */ /* 0x022fea000383ffff */
.L_x_481:
[----:B------:R-:W-:Y:S01]  /*1a100*/  MOV R4, 0x1a170 ;  /* 0x0001a17000047802 */ /* 0x000fe20000000f00 */
[----:B------:R-:W-:Y:S01]  /*1a110*/  IMAD.MOV.U32 R5, RZ, RZ, 0x181f ;  /* 0x0000181fff057424 */ /* 0x000fe200078e00ff */
[----:B-1----:R-:W-:Y:S01]  /*1a120*/  MOV R3, 0x1 ;  /* 0x0000000100037802 */ /* 0x002fe20000000f00 */
[----:B------:R-:W-:Y:S02]  /*1a130*/  IMAD.MOV.U32 R2, RZ, RZ, R8 ;  /* 0x000000ffff027224 */ /* 0x000fe400078e0008 */
[----:B------:R1:W-:Y:S04]  /*1a140*/  STL [R1+0x54], R4 ;  /* 0x0000540401007387 */ /* 0x0003e80000100800 */
[----:B------:R1:W-:Y:S02]  /*1a150*/  STL [R1+0x58], R5 ;  /* 0x0000580501007387 */ /* 0x0003e40000100800 */
[----:B-1----:R-:W-:Y:S05]  /*1a160*/  CALL.REL.NOINC `($__internal_10_$__cuda_sm70_shflsync_idx_p) ;  /* 0x00002b2000007944 */ /* 0x002fea0003c00000 */
[----:B------:R-:W-:Y:S01]  /*1a170*/  MOV R5, 0x1a1f0 ;  /* 0x0001a1f000057802 */ /* 0x000fe20000000f00 */
[----:B------:R-:W-:Y:S01]  /*1a180*/  IMAD.MOV.U32 R6, RZ, RZ, 0x181f ;  /* 0x0000181fff067424 */ /* 0x000fe200078e00ff */
[----:B-----5:R1:W5:Y:S01]  /*1a190*/  LDL.LU R4, [R1+0x58] ;  /* 0x0000580001047983 */ /* 0x0203620000300800 */
[----:B------:R-:W-:Y:S01]  /*1a1a0*/  IMAD.MOV.U32 R2, RZ, RZ, R11 ;  /* 0x000000ffff027224 */ /* 0x000fe200078e000b */
[----:B------:R-:W-:-:S02]  /*1a1b0*/  MOV R3, 0x1 ;  /* 0x0000000100037802 */ /* 0x000fc40000000f00 */
[----:B------:R1:W-:Y:S04]  /*1a1c0*/  STL [R1+0x54], R5 ;  /* 0x0000540501007387 */ /* 0x0003e80000100800 */
[----:B------:R1:W-:Y:S02]  /*1a1d0*/  STL [R1+0x58], R6 ;  /* 0x0000580601007387 */ /* 0x0003e40000100800 */
[----:B-1---5:R-:W-:Y:S05]  /*1a1e0*/  CALL.REL.NOINC `($__internal_10_$__cuda_sm70_shflsync_idx_p) ;  /* 0x00002aa000007944 */ /* 0x022fea0003c00000 */
[----:B------:R1:W5:Y:S02]  /*1a1f0*/  LDL.LU R2, [R1+0x58] ;  /* 0x0000580001027983 */ /* 0x0003640000300800 */
[----:B-1---5:R-:W-:Y:S05]  /*1a200*/  BRA `(.L_x_637) ;  /* 0xfffea31000007947 */ /* 0x022fea000383ffff */
.L_x_484:
[----:B------:R-:W-:Y:S01]  /*1a210*/  MOV R0, 0x1a280 ;  /* 0x0001a28000007802 */ /* 0x000fe20000000f00 */
[----:B------:R-:W-:Y:S01]  /*1a220*/  IMAD.MOV.U32 R4, RZ, RZ, 0x181f ;  /* 0x0000181fff047424 */ /* 0x000fe200078e00ff */
[----:B------:R-:W-:Y:S01]  /*1a230*/  MOV R3, RZ ;  /* 0x000000ff00037202 */ /* 0x000fe20000000f00 */
[----:B------:R-:W-:Y:S02]  /*1a240*/  IMAD.MOV.U32 R2, RZ, RZ, R5 ;  /* 0x000000ffff027224 */ /* 0x000fe400078e0005 */
[----:B------:R2:W-:Y:S04]  /*1a250*/  STL [R1+0x54], R0 ;  /* 0x0000540001007387 */ /* 0x0005e80000100800 */
[----:B------:R2:W-:Y:S02]  /*1a260*/  STL [R1+0x58], R4 ;  /* 0x0000580401007387 */ /* 0x0005e40000100800 */
[----:B-12---:R-:W-:Y:S05]  /*1a270*/  CALL.REL.NOINC `($__internal_10_$__cuda_sm70_shflsync_idx_p) ;  /* 0x00002a1000007944 */ /* 0x006fea0003c00000 */
[----:B-----5:R1:W5:Y:S02]  /*1a280*/  LDL.LU R4, [R1+0x58] ;  /* 0x0000580001047983 */ /* 0x0203640000300800 */
[----:B-1---5:R-:W-:Y:S05]  /*1a290*/  BRA `(.L_x_638) ;  /* 0xfffeb4d000007947 */ /* 0x022fea000383ffff */
.L_x_485:
[----:B------:R-:W-:Y:S01]  /*1a2a0*/  MOV R0, 0x1a310 ;  /* 0x0001a31000007802 */ /* 0x000fe20000000f00 */
[----:B------:R-:W-:Y:S01]  /*1a2b0*/  IMAD.MOV.U32 R8, RZ, RZ, 0x181f ;  /* 0x0000181fff087424 */ /* 0x000fe200078e00ff */
[----:B------:R-:W-:Y:S01]  /*1a2c0*/  MOV R3, RZ ;  /* 0x000000ff00037202 */ /* 0x000fe20000000f00 */
[----:B------:R-:W-:-:S02]  /*1a2d0*/  IMAD.MOV.U32 R2, RZ, RZ, R6 ;  /* 0x000000ffff027224 */ /* 0x000fc400078e0006 */
[----:B------:R4:W-:Y:S04]  /*1a2e0*/  STL [R1+0x54], R0 ;  /* 0x0000540001007387 */ /* 0x0009e80000100800 */
[----:B------:R4:W-:Y:S02]  /*1a2f0*/  STL [R1+0x58], R8 ;  /* 0x0000580801007387 */ /* 0x0009e40000100800 */
[----:B-1234-:R-:W-:Y:S05]  /*1a300*/  CALL.REL.NOINC `($__internal_10_$__cuda_sm70_shflsync_idx_p) ;  /* 0x0000298000007944 */ /* 0x01efea0003c00000 */
[----:B-----5:R1:W5:Y:S02]  /*1a310*/  LDL.LU R0, [R1+0x58] ;  /* 0x0000580001007983 */ /* 0x0203640000300800 */
[----:B-1---5:R-:W-:Y:S05]  /*1a320*/  BRA `(.L_x_639) ;  /* 0xfffeb46000007947 */ /* 0x022fea000383ffff */
.L_x_488:
[----:B-1----:R-:W-:Y:S01]  /*1a330*/  MOV R0, 0x1a3a0 ;  /* 0x0001a3a000007802 */ /* 0x002fe20000000f00 */
[----:B---3--:R-:W-:Y:S01]  /*1a340*/  IMAD.MOV.U32 R4, RZ, RZ, 0x181f ;  /* 0x0000181fff047424 */ /* 0x008fe200078e00ff */
[----:B------:R-:W-:Y:S01]  /*1a350*/  MOV R3, 0x1 ;  /* 0x0000000100037802 */ /* 0x000fe20000000f00 */
[----:B------:R-:W-:Y:S02]  /*1a360*/  IMAD.MOV.U32 R2, RZ, RZ, R5 ;  /* 0x000000ffff027224 */ /* 0x000fe400078e0005 */
[----:B------:R1:W-:Y:S04]  /*1a370*/  STL [R1+0x54], R0 ;  /* 0x0000540001007387 */ /* 0x0003e80000100800 */
[----:B------:R1:W-:Y:S02]  /*1a380*/  STL [R1+0x58], R4 ;  /* 0x0000580401007387 */ /* 0x0003e40000100800 */
[----:B-12-4-:R-:W-:Y:S05]  /*1a390*/  CALL.REL.NOINC `($__internal_10_$__cuda_sm70_shflsync_idx_p) ;  /* 0x000028f000007944 */ /* 0x016fea0003c00000 */
[----:B-----5:R-:W-:Y:S01]  /*1a3a0*/  MOV R0, 0x1a420 ;  /* 0x0001a42000007802 */ /* 0x020fe20000000f00 */
[----:B------:R-:W-:Y:S01]  /*1a3b0*/  IMAD.MOV.U32 R5, RZ, RZ, 0x181f ;  /* 0x0000181fff057424 */ /* 0x000fe200078e00ff */
[----:B------:R1:W5:Y:S01]  /*1a3c0*/  LDL.LU R4, [R1+0x58] ;  /* 0x0000580001047983 */ /* 0x0003620000300800 */
[----:B------:R-:W-:Y:S01]  /*1a3d0*/  IMAD.MOV.U32 R2, RZ, RZ, R6 ;  /* 0x000000ffff027224 */ /* 0x000fe200078e0006 */
[----:B------:R-:W-:-:S02]  /*1a3e0*/  MOV R3, 0x1 ;  /* 0x0000000100037802 */ /* 0x000fc40000000f00 */
[----:B------:R1:W-:Y:S04]  /*1a3f0*/  STL [R1+0x54], R0 ;  /* 0x0000540001007387 */ /* 0x0003e80000100800 */
[----:B------:R1:W-:Y:S02]  /*1a400*/  STL [R1+0x58], R5 ;  /* 0x0000580501007387 */ /* 0x0003e40000100800 */
[----:B-1---5:R-:W-:Y:S05]  /*1a410*/  CALL.REL.NOINC `($__internal_10_$__cuda_sm70_shflsync_idx_p) ;  /* 0x0000287000007944 */ /* 0x022fea0003c00000 */
[----:B-----5:R1:W5:Y:S02]  /*1a420*/  LDL.LU R0, [R1+0x58] ;  /* 0x0000580001007983 */ /* 0x0203640000300800 */
[----:B-1---5:R-:W-:Y:S05]  /*1a430*/  BRA `(.L_x_640) ;  /* 0xfffeb5c000007947 */ /* 0x022fea000383ffff */
.L_x_489:
[----:B------:R-:W-:Y:S01]  /*1a440*/  MOV R0, 0x1a4b0 ;  /* 0x0001a4b000007802 */ /* 0x000fe20000000f00 */
[----:B------:R-:W-:Y:S01]  /*1a450*/  IMAD.MOV.U32 R9, RZ, RZ, 0x1c1f ;  /* 0x00001c1fff097424 */ /* 0x000fe200078e00ff */
[----:B------:R-:W-:Y:S01]  /*1a460*/  MOV R3, RZ ;  /* 0x000000ff00037202 */ /* 0x000fe20000000f00 */
[----:B------:R-:W-:Y:S02]  /*1a470*/  IMAD.MOV.U32 R2, RZ, RZ, R4 ;  /* 0x000000ffff027224 */ /* 0x000fe400078e0004 */
[----:B------:R1:W-:Y:S04]  /*1a480*/  STL [R1+0x54], R0 ;  /* 0x0000540001007387 */ /* 0x0003e80000100800 */
[----:B------:R1:W-:Y:S02]  /*1a490*/  STL [R1+0x58], R9 ;  /* 0x0000580901007387 */ /* 0x0003e40000100800 */
[----:B-1----:R-:W-:Y:S05]  /*1a4a0*/  CALL.REL.NOINC `($__internal_10_$__cuda_sm70_shflsync_idx_p) ;  /* 0x000027e000007944 */ /* 0x002fea0003c00000 */
[----:B------:R1:W5:Y:S02]  /*1a4b0*/  LDL.LU R3, [R1+0x58] ;  /* 0x0000580001037983 */ /* 0x0003640000300800 */
[----:B-1---5:R-:W-:Y:S05]  /*1a4c0*/  BRA `(.L_x_641) ;  /* 0xfffeb8a000007947 */ /* 0x022fea000383ffff */
.L_x_494:
[----:B------:R-:W-:Y:S01]  /*1a4d0*/  IMAD.MOV.U32 R2, RZ, RZ, R4 ;  /* 0x000000ffff027224 */ /* 0x000fe200078e0004 */
[----:B------:R-:W-:Y:S01]  /*1a4e0*/  MOV R0, 0x1a540 ;  /* 0x0001a54000007802 */ /* 0x000fe20000000f00 */
[----:B-1----:R-:W-:Y:S01]  /*1a4f0*/  IMAD.MOV.U32 R4, RZ, RZ, 0x1c1f ;  /* 0x00001c1fff047424 */ /* 0x002fe200078e00ff */
[----:B--2---:R-:W-:-:S03]  /*1a500*/  MOV R3, 0x1 ;  /* 0x0000000100037802 */ /* 0x004fc60000000f00 */
[----:B------:R1:W-:Y:S04]  /*1a510*/  STL [R1+0x54], R0 ;  /* 0x0000540001007387 */ /* 0x0003e80000100800 */
[----:B------:R1:W-:Y:S02]  /*1a520*/  STL [R1+0x58], R4 ;  /* 0x0000580401007387 */ /* 0x0003e40000100800 */
[----:B-1----:R-:W-:Y:S05]  /*1a530*/  CALL.REL.NOINC `($__internal_10_$__cuda_sm70_shflsync_idx_p) ;  /* 0x0000275000007944 */ /* 0x002fea0003c00000 */
[----:B------:R1:W5:Y:S02]  /*1a540*/  LDL.LU R3, [R1+0x58] ;  /* 0x0000580001037983 */ /* 0x0003640000300800 */
[----:B-1---5:R-:W-:Y:S05]  /*1a550*/  BRA `(.L_x_642) ;  /* 0xfffebdd000007947 */ /* 0x022fea000383ffff */
.L_x_499:
[----:B------:R-:W-:Y:S02]  /*1a560*/  MOV R0, 0x2 ;  /* 0x0000000200007802 */ /* 0x000fe40000000f00 */
[----:B------:R-:W-:Y:S02]  /*1a570*/  MOV R2, 0x1a590 ;  /* 0x0001a59000027802 */ /* 0x000fe40000000f00 */
[----:B------:R-:W-:Y:S05]  /*1a580*/  CALL.REL.NOINC `($__internal_9_$__cuda_sm70_shflsync_bfly_p) ;  /* 0x0000268000007944 */ /* 0x000fea0003c00000 */
[----:B-1---5:R-:W-:Y:S05]  /*1a590*/  BRA `(.L_x_643) ;  /* 0xfffec38000007947 */ /* 0x022fea000383ffff */
.L_x_500:
[----:B------:R-:W-:Y:S02]  /*1a5a0*/  MOV R0, 0x1 ;  /* 0x0000000100007802 */ /* 0x000fe40000000f00 */
[----:B------:R-:W-:-:S02]  /*1a5b0*/  MOV R2, 0x1a5d0 ;  /* 0x0001a5d000027802 */ /* 0x000fc40000000f00 */
[----:B------:R-:W-:Y:S05]  /*1a5c0*/  CALL.REL.NOINC `($__internal_9_$__cuda_sm70_shflsync_bfly_p) ;  /* 0x0000264000007944 */ /* 0x000fea0003c00000 */
[----:B------:R-:W-:Y:S01]  /*1a5d0*/  FMNMX.FTZ R133, R4, R0, !PT ;  /* 0x0000000004857209 */ /* 0x000fe20007810000 */
[----:B-----5:R-:W-:Y:S01]  /*1a5e0*/  IMAD.MOV.U32 R4, RZ, RZ, R5 ;  /* 0x000000ffff047224 */ /* 0x020fe200078e0005 */
[----:B------:R-:W-:Y:S01]  /*1a5f0*/  MOV R2, 0x1a620 ;  /* 0x0001a62000027802 */ /* 0x000fe20000000f00 */
[----:B------:R-:W-:-:S02]  /*1a600*/  IMAD.MOV.U32 R0, RZ, RZ, 0x2 ;  /* 0x00000002ff007424 */ /* 0x000fc400078e00ff */
[----:B-1----:R-:W-:Y:S05]  /*1a610*/  CALL.REL.NOINC `($__internal_9_$__cuda_sm70_shflsync_bfly_p) ;  /* 0x000025f000007944 */ /* 0x002fea0003c00000 */
[----:B-----5:R-:W-:Y:S01]  /*1a620*/  FMNMX.FTZ R5, R5, R0, !PT ;  /* 0x0000000005057209 */ /* 0x020fe20007810000 */
[----:B------:R-:W-:Y:S01]  /*1a630*/  IMAD.MOV.U32 R0, RZ, RZ, 0x1 ;  /* 0x00000001ff007424 */ /* 0x000fe200078e00ff */
[----:B------:R-:W-:-:S03]  /*1a640*/  MOV R2, 0x1a670 ;  /* 0x0001a67000027802 */ /* 0x000fc60000000f00 */
[----:B------:R-:W-:Y:S02]  /*1a650*/  IMAD.MOV.U32 R4, RZ, RZ, R5 ;  /* 0x000000ffff047224 */ /* 0x000fe400078e0005 */
[----:B-1----:R-:W-:Y:S05]  /*1a660*/  CALL.REL.NOINC `($__internal_9_$__cuda_sm70_shflsync_bfly_p) ;  /* 0x000025a000007944 */ /* 0x002fea0003c00000 */
[----:B------:R-:W-:Y:S01]  /*1a670*/  MOV R3, R0 ;  /* 0x0000000000037202 */ /* 0x000fe20000000f00 */
[----:B-1---5:R-:W-:Y:S05]  /*1a680*/  BRA `(.L_x_644) ;  /* 0xfffec30000007947 */ /* 0x022fea000383ffff */
.L_x_508:
        /* <DEDUP_REMOVED lines=8> */
[----:B-1---5:R-:W-:-:S05]  /*1a710*/  BRA `(.L_x_645) ;  /* 0xfffeda8000007947 */ /* 0x022fca000383ffff */
.L_x_509:
[----:B------:R-:W-:Y:S01]  /*1a720*/  MOV R0, 0x1a790 ;  /* 0x0001a79000007802 */ /* 0x000fe20000000f00 */
[----:B------:R-:W-:Y:S01]  /*1a730*/  IMAD.MOV.U32 R6, RZ, RZ, 0x181f ;  /* 0x0000181fff067424 */ /* 0x000fe200078e00ff */
[----:B------:R-:W-:Y:S01]  /*1a740*/  MOV R3, RZ ;  /* 0x000000ff00037202 */ /* 0x000fe20000000f00 */
[----:B------:R-:W-:Y:S02]  /*1a750*/  IMAD.MOV.U32 R2, RZ, RZ, R12 ;  /* 0x000000ffff027224 */ /* 0x000fe400078e000c */
[----:B------:R4:W-:Y:S04]  /*1a760*/  STL [R1+0x54], R0 ;  /* 0x0000540001007387 */ /* 0x0009e80000100800 */
[----:B------:R4:W-:Y:S02]  /*1a770*/  STL [R1+0x58], R6 ;  /* 0x0000580601007387 */ /* 0x0009e40000100800 */
[----:B-1234-:R-:W-:Y:S05]  /*1a780*/  CALL.REL.NOINC `($__internal_10_$__cuda_sm70_shflsync_idx_p) ;  /* 0x0000250000007944 */ /* 0x01efea0003c00000 */
[----:B-----5:R1:W5:Y:S02]  /*1a790*/  LDL.LU R0, [R1+0x58] ;  /* 0x0000580001007983 */ /* 0x0203640000300800 */
[----:B-1---5:R-:W-:-:S05]  /*1a7a0*/  BRA `(.L_x_646) ;  /* 0xfffeda1000007947 */ /* 0x022fca000383ffff */
.L_x_510:
[----:B------:R-:W-:Y:S01]  /*1a7b0*/  MOV R0, 0x1a820 ;  /* 0x0001a82000007802 */ /* 0x000fe20000000f00 */
[----:B------:R-:W-:Y:S01]  /*1a7c0*/  IMAD.MOV.U32 R4, RZ, RZ, 0x181f ;  /* 0x0000181fff047424 */ /* 0x000fe200078e00ff */
[----:B--2---:R-:W-:Y:S01]  /*1a7d0*/  MOV R3, 0x1 ;  /* 0x0000000100037802 */ /* 0x004fe20000000f00 */
[----:B------:R-:W-:Y:S02]  /*1a7e0*/  IMAD.MOV.U32 R2, RZ, RZ, R5 ;  /* 0x000000ffff027224 */ /* 0x000fe400078e0005 */
[----:B------:R2:W-:Y:S04]  /*1a7f0*/  STL [R1+0x54], R0 ;  /* 0x0000540001007387 */ /* 0x0005e80000100800 */
[----:B------:R2:W-:Y:S02]  /*1a800*/  STL [R1+0x58], R4 ;  /* 0x0000580401007387 */ /* 0x0005e40000100800 */
[----:B-12---:R-:W-:Y:S05]  /*1a810*/  CALL.REL.NOINC `($__internal_10_$__cuda_sm70_shflsync_idx_p) ;  /* 0x0000247000007944 */ /* 0x006fea0003c00000 */
[----:B-----5:R1:W5:Y:S01]  /*1a820*/  LDL.LU R4, [R1+0x58] ;  /* 0x0000580001047983 */ /* 0x0203620000300800 */
[----:B------:R-:W-:Y:S01]  /*1a830*/  MOV R0, 0x1a8a0 ;  /* 0x0001a8a000007802 */ /* 0x000fe20000000f00 */
[----:B------:R-:W-:Y:S01]  /*1a840*/  IMAD.MOV.U32 R5, RZ, RZ, 0x181f ;  /* 0x0000181fff057424 */ /* 0x000fe200078e00ff */
[----:B------:R-:W-:Y:S01]  /*1a850*/  MOV R3, 0x1 ;  /* 0x0000000100037802 */ /* 0x000fe20000000f00 */
[----:B------:R-:W-:Y:S02]  /*1a860*/  IMAD.MOV.U32 R2, RZ, RZ, R12 ;  /* 0x000000ffff027224 */ /* 0x000fe400078e000c */
[----:B------:R1:W-:Y:S04]  /*1a870*/  STL [R1+0x54], R0 ;  /* 0x0000540001007387 */ /* 0x0003e80000100800 */
[----:B------:R1:W-:Y:S02]  /*1a880*/  STL [R1+0x58], R5 ;  /* 0x0000580501007387 */ /* 0x0003e40000100800 */
[----:B-1---5:R-:W-:Y:S05]  /*1a890*/  CALL.REL.NOINC `($__internal_10_$__cuda_sm70_shflsync_idx_p) ;  /* 0x000023f000007944 */ /* 0x022fea0003c00000 */
[----:B-----5:R1:W5:Y:S02]  /*1a8a0*/  LDL.LU R0, [R1+0x58] ;  /* 0x0000580001007983 */ /* 0x0203640000300800 */
[----:B-1---5:R-:W-:-:S05]  /*1a8b0*/  BRA `(.L_x_647) ;  /* 0xfffedb6000007947 */ /* 0x022fca000383ffff */
.L_x_513:
[----:B------:R-:W-:Y:S01]  /*1a8c0*/  MOV R0, 0x1a930 ;  /* 0x0001a93000007802 */ /* 0x000fe20000000f00 */
[----:B------:R-:W-:Y:S01]  /*1a8d0*/  IMAD.MOV.U32 R4, RZ, RZ, 0x181f ;  /* 0x0000181fff047424 */ /* 0x000fe200078e00ff */
[----:B------:R-:W-:Y:S01]  /*1a8e0*/  MOV R3, RZ ;  /* 0x000000ff00037202 */ /* 0x000fe20000000f00 */
[----:B------:R-:W-:Y:S02]  /*1a8f0*/  IMAD.MOV.U32 R2, RZ, RZ, R8 ;  /* 0x000000ffff027224 */ /* 0x000fe400078e0008 */
[----:B------:R1:W-:Y:S04]  /*1a900*/  STL [R1+0x54], R0 ;  /* 0x0000540001007387 */ /* 0x0003e80000100800 */
[----:B------:R1:W-:Y:S02]  /*1a910*/  STL [R1+0x58], R4 ;  /* 0x0000580401007387 */ /* 0x0003e40000100800 */
[----:B-1----:R-:W-:Y:S05]  /*1a920*/  CALL.REL.NOINC `($__internal_10_$__cuda_sm70_shflsync_idx_p) ;  /* 0x0000236000007944 */ /* 0x002fea0003c00000 */
[----:B-----5:R1:W5:Y:S02]  /*1a930*/  LDL.LU R4, [R1+0x58] ;  /* 0x0000580001047983 */ /* 0x0203640000300800 */
[----:B-1---5:R-:W-:-:S05]  /*1a940*/  BRA `(.L_x_648) ;  /* 0xfffeebc000007947 */ /* 0x022fca000383ffff */
.L_x_514:
[----:B------:R-:W-:Y:S01]  /*1a950*/  MOV R0, 0x1a9c0 ;  /* 0x0001a9c000007802 */ /* 0x000fe20000000f00 */
[----:B------:R-:W-:Y:S01]  /*1a960*/  IMAD.MOV.U32 R6, RZ, RZ, 0x181f ;  /* 0x0000181fff067424 */ /* 0x000fe200078e00ff */
[----:B------:R-:W-:Y:S01]  /*1a970*/  MOV R3, RZ ;  /* 0x000000ff00037202 */ /* 0x000fe20000000f00 */
[----:B------:R-:W-:Y:S02]  /*1a980*/  IMAD.MOV.U32 R2, RZ, RZ, R9 ;  /* 0x000000ffff027224 */ /* 0x000fe400078e0009 */
[----:B------:R3:W-:Y:S04]  /*1a990*/  STL [R1+0x54], R0 ;  /* 0x0000540001007387 */ /* 0x0007e80000100800 */
[----:B------:R3:W-:Y:S02]  /*1a9a0*/  STL [R1+0x58], R6 ;  /* 0x0000580601007387 */ /* 0x0007e40000100800 */
[----:B-123--:R-:W-:Y:S05]  /*1a9b0*/  CALL.REL.NOINC `($__internal_10_$__cuda_sm70_shflsync_idx_p) ;  /* 0x000022d000007944 */ /* 0x00efea0003c00000 */
[----:B-----5:R1:W5:Y:S02]  /*1a9c0*/  LDL.LU R0, [R1+0x58] ;  /* 0x0000580001007983 */ /* 0x0203640000300800 */
[----:B-1---5:R-:W-:-:S05]  /*1a9d0*/  BRA `(.L_x_649) ;  /* 0xfffeeb5000007947 */ /* 0x022fca000383ffff */
.L_x_515:
        /* <DEDUP_REMOVED lines=17> */
.L_x_516:
        /* <DEDUP_REMOVED lines=9> */
.L_x_521:
[----:B--2---:R-:W-:Y:S01]  /*1ab80*/  MOV R4, 0x1abf0 ;  /* 0x0001abf000047802 */ /* 0x004fe20000000f00 */
[----:B------:R-:W-:Y:S01]  /*1ab90*/  IMAD.MOV.U32 R2, RZ, RZ, R5 ;  /* 0x000000ffff027224 */ /* 0x000fe200078e0005 */
[----:B------:R-:W-:Y:S01]  /*1aba0*/  MOV R3, 0x1 ;  /* 0x0000000100037802 */ /* 0x000fe20000000f00 */
[----:B-1----:R-:W-:Y:S02]  /*1abb0*/  IMAD.MOV.U32 R5, RZ, RZ, 0x1c1f ;  /* 0x00001c1fff057424 */ /* 0x002fe400078e00ff */
[----:B------:R1:W-:Y:S04]  /*1abc0*/  STL [R1+0x54], R4 ;  /* 0x0000540401007387 */ /* 0x0003e80000100800 */
[----:B------:R1:W-:Y:S02]  /*1abd0*/  STL [R1+0x58], R5 ;  /* 0x0000580501007387 */ /* 0x0003e40000100800 */
[----:B-1----:R-:W-:Y:S05]  /*1abe0*/  CALL.REL.NOINC `($__internal_10_$__cuda_sm70_shflsync_idx_p) ;  /* 0x000020a000007944 */ /* 0x002fea0003c00000 */
[----:B-----5:R1:W5:Y:S02]  /*1abf0*/  LDL.LU R4, [R1+0x58] ;  /* 0x0000580001047983 */ /* 0x0203640000300800 */
[----:B-1---5:R-:W-:-:S05]  /*1ac00*/  BRA `(.L_x_652) ;  /* 0xfffef54000007947 */ /* 0x022fca000383ffff */
.L_x_526:
[----:B------:R-:W-:Y:S02]  /*1ac10*/  MOV R0, 0x2 ;  /* 0x0000000200007802 */ /* 0x000fe40000000f00 */
[----:B------:R-:W-:Y:S02]  /*1ac20*/  MOV R2, 0x1ac40 ;  /* 0x0001ac4000027802 */ /* 0x000fe40000000f00 */
[----:B------:R-:W-:Y:S05]  /*1ac30*/  CALL.REL.NOINC `($__internal_9_$__cuda_sm70_shflsync_bfly_p) ;  /* 0x00001fd000007944 */ /* 0x000fea0003c00000 */
[----:B-1---5:R-:W-:-:S05]  /*1ac40*/  BRA `(.L_x_653) ;  /* 0xfffefbb000007947 */ /* 0x022fca000383ffff */
.L_x_527:
[----:B------:R-:W-:Y:S02]  /*1ac50*/  MOV R0, 0x1 ;  /* 0x0000000100007802 */ /* 0x000fe40000000f00 */
[----:B------:R-:W-:Y:S02]  /*1ac60*/  MOV R2, 0x1ac80 ;  /* 0x0001ac8000027802 */ /* 0x000fe40000000f00 */
[----:B------:R-:W-:Y:S05]  /*1ac70*/  CALL.REL.NOINC `($__internal_9_$__cuda_sm70_shflsync_bfly_p) ;  /* 0x00001f9000007944 */ /* 0x000fea0003c00000 */
[----:B------:R-:W-:Y:S01]  /*1ac80*/  FMNMX.FTZ R133, R4, R0, !PT ;  /* 0x0000000004857209 */ /* 0x000fe20007810000 */
[----:B-----5:R-:W-:Y:S01]  /*1ac90*/  IMAD.MOV.U32 R4, RZ, RZ, R5 ;  /* 0x000000ffff047224 */ /* 0x020fe200078e0005 */
[----:B------:R-:W-:Y:S01]  /*1aca0*/  MOV R2, 0x1acd0 ;  /* 0x0001acd000027802 */ /* 0x000fe20000000f00 */
[----:B------:R-:W-:Y:S02]  /*1acb0*/  IMAD.MOV.U32 R0, RZ, RZ, 0x2 ;  /* 0x00000002ff007424 */ /* 0x000fe400078e00ff */
[----:B-1----:R-:W-:Y:S05]  /*1acc0*/  CALL.REL.NOINC `($__internal_9_$__cuda_sm70_shflsync_bfly_p) ;  /* 0x00001f4000007944 */ /* 0x002fea0003c00000 */
[----:B-----5:R-:W-:Y:S01]  /*1acd0*/  FMNMX.FTZ R4, R5, R0, !PT ;  /* 0x0000000005047209 */ /* 0x020fe20007810000 */
[----:B------:R-:W-:Y:S01]  /*1ace0*/  IMAD.MOV.U32 R0, RZ, RZ, 0x1 ;  /* 0x00000001ff007424 */ /* 0x000fe200078e00ff */
[----:B------:R-:W-:Y:S02]  /*1acf0*/  MOV R2, 0x1ad10 ;  /* 0x0001ad1000027802 */ /* 0x000fe40000000f00 */
[----:B-1----:R-:W-:Y:S05]  /*1ad00*/  CALL.REL.NOINC `($__internal_9_$__cuda_sm70_shflsync_bfly_p) ;  /* 0x00001f0000007944 */ /* 0x002fea0003c00000 */
[----:B-1---5:R-:W-:-:S05]  /*1ad10*/  BRA `(.L_x_654) ;  /* 0xfffefb5000007947 */ /* 0x022fca000383ffff */
.L_x_536:
        /* <DEDUP_REMOVED lines=9> */
.L_x_537:
        /* <DEDUP_REMOVED lines=9> */
.L_x_538:
        /* <DEDUP_REMOVED lines=17> */
.L_x_541:
        /* <DEDUP_REMOVED lines=9> */
.L_x_542:
        /* <DEDUP_REMOVED lines=9> */
.L_x_543:
        /* <DEDUP_REMOVED lines=17> */
.L_x_544:
[----:B------:R-:W-:Y:S02]  /*1b180*/  MOV R0, 0x2 ;  /* 0x0000000200007802 */ /* 0x000fe40000000f00 */
[----:B------:R-:W-:Y:S02]  /*1b190*/  MOV R2, 0x1b1b0 ;  /* 0x0001b1b000027802 */ /* 0x000fe40000000f00 */
[----:B------:R-:W-:Y:S05]  /*1b1a0*/  CALL.REL.NOINC `($__internal_9_$__cuda_sm70_shflsync_bfly_p) ;  /* 0x00001a6000007944 */ /* 0x000fea0003c00000 */
[----:B-1---5:R-:W-:-:S05]  /*1b1b0*/  BRA `(.L_x_661) ;  /* 0xffff2ee000007947 */ /* 0x022fca000383ffff */
.L_x_545:
        /* <DEDUP_REMOVED lines=13> */
.L_x_548:
        /* <DEDUP_REMOVED lines=9> */
.L_x_551:
[----:B------:R-:W-:Y:S01]  /*1b320*/  MOV R0, 0x1b390 ;  /* 0x0001b39000007802 */ /* 0x000fe20000000f00 */
[----:B--2---:R-:W-:Y:S01]  /*1b330*/  IMAD.MOV.U32 R4, RZ, RZ, 0x181f ;  /* 0x0000181fff047424 */ /* 0x004fe200078e00ff */
[----:B------:R-:W-:Y:S01]  /*1b340*/  MOV R3, 0x1 ;  /* 0x0000000100037802 */ /* 0x000fe20000000f00 */
        /* <DEDUP_REMOVED lines=14> */
.L_x_554:
        /* <DEDUP_REMOVED lines=9> */
.L_x_555:
        /* <DEDUP_REMOVED lines=9> */
.L_x_556:
        /* <DEDUP_REMOVED lines=17> */
.L_x_557:
        /* <DEDUP_REMOVED lines=9> */
.L_x_562:
        /* <DEDUP_REMOVED lines=9> */
.L_x_567:
[----:B------:R-:W-:Y:S02]  /*1b780*/  MOV R0, 0x2 ;  /* 0x0000000200007802 */ /* 0x000fe40000000f00 */
[----:B------:R-:W-:Y:S02]  /*1b790*/  MOV R2, 0x1b7b0 ;  /* 0x0001b7b000027802 */ /* 0x000fe40000000f00 */
[----:B------:R-:W-:Y:S05]  /*1b7a0*/  CALL.REL.NOINC `($__internal_9_$__cuda_sm70_shflsync_bfly_p) ;  /* 0x0000146000007944 */ /* 0x000fea0003c00000 */
[----:B-1---5:R-:W-:-:S05]  /*1b7b0*/  BRA `(.L_x_670) ;  /* 0xffff693000007947 */ /* 0x022fca000383ffff */
.L_x_568:
        /* <DEDUP_REMOVED lines=13> */
.L_x_570:
[----:B-1----:R1:W5:Y:S01]  /*1b890*/  LDL R4, [R1+0x60] ;  /* 0x0000600001047983 */ /* 0x0023620000100800 */
[----:B------:R-:W-:-:S02]  /*1b8a0*/  MOV R0, 0x2 ;  /* 0x0000000200007802 */ /* 0x000fc40000000f00 */
[----:B------:R-:W-:Y:S02]  /*1b8b0*/  MOV R2, 0x1b8d0 ;  /* 0x0001b8d000027802 */ /* 0x000fe40000000f00 */
[----:B-1---5:R-:W-:Y:S05]  /*1b8c0*/  CALL.REL.NOINC `($__internal_9_$__cuda_sm70_shflsync_bfly_p) ;  /* 0x0000134000007944 */ /* 0x022fea0003c00000 */
[----:B-1---5:R-:W-:Y:S05]  /*1b8d0*/  BRA `(.L_x_672) ;  /* 0xffff81e000007947 */ /* 0x022fea000383ffff */
.L_x_571:
[----:B-1----:R-:W-:Y:S01]  /*1b8e0*/  IMAD.MOV.U32 R4, RZ, RZ, R5 ;  /* 0x000000ffff047224 */ /* 0x002fe200078e0005 */
[----:B------:R-:W-:Y:S02]  /*1b8f0*/  MOV R0, 0x1 ;  /* 0x0000000100007802 */ /* 0x000fe40000000f00 */
[----:B------:R-:W-:Y:S02]  /*1b900*/  MOV R2, 0x1b920 ;  /* 0x0001b92000027802 */ /* 0x000fe40000000f00 */
[----:B------:R-:W-:Y:S05]  /*1b910*/  CALL.REL.NOINC `($__internal_9_$__cuda_sm70_shflsync_bfly_p) ;  /* 0x000012f000007944 */ /* 0x000fea0003c00000 */
[----:B------:R2:W5:Y:S02]  /*1b920*/  LDL R4, [R1+0x5c] ;  /* 0x00005c0001047983 */ /* 0x0005640000100800 */
[----:B-----5:R-:W-:Y:S01]  /*1b930*/  FADD.FTZ R5, R5, R0 ;  /* 0x0000000005057221 */ /* 0x020fe20000010000 */
[----:B------:R-:W-:Y:S02]  /*1b940*/  MOV R0, 0x2 ;  /* 0x0000000200007802 */ /* 0x000fe40000000f00 */
[----:B------:R-:W-:Y:S02]  /*1b950*/  MOV R2, 0x1b970 ;  /* 0x0001b97000027802 */ /* 0x000fe40000000f00 */
[----:B-12---:R-:W-:Y:S05]  /*1b960*/  CALL.REL.NOINC `($__internal_9_$__cuda_sm70_shflsync_bfly_p) ;  /* 0x000012a000007944 */ /* 0x006fea0003c00000 */
[----:B------:R-:W2:Y:S02]  /*1b970*/  LDL.LU R2, [R1+0x5c] ;  /* 0x00005c0001027983 */ /* 0x000ea40000300800 */
[----:B--2---:R-:W-:Y:S01]  /*1b980*/  FADD.FTZ R4, R2, R0 ;  /* 0x0000000002047221 */ /* 0x004fe20000010000 */
[----:B------:R-:W-:-:S02]  /*1b990*/  MOV R0, 0x1 ;  /* 0x0000000100007802 */ /* 0x000fc40000000f00 */
[----:B------:R-:W-:Y:S02]  /*1b9a0*/  MOV R2, 0x1b9c0 ;  /* 0x0001b9c000027802 */ /* 0x000fe40000000f00 */
[----:B-1---5:R-:W-:Y:S05]  /*1b9b0*/  CALL.REL.NOINC `($__internal_9_$__cuda_sm70_shflsync_bfly_p) ;  /* 0x0000125000007944 */ /* 0x022fea0003c00000 */
[----:B------:R-:W-:Y:S01]  /*1b9c0*/  MOV R3, R0 ;  /* 0x0000000000037202 */ /* 0x000fe20000000f00 */
[----:B-1---5:R-:W-:Y:S05]  /*1b9d0*/  BRA `(.L_x_673) ;  /* 0xffff817000007947 */ /* 0x022fea000383ffff */
.L_x_578:
[----:B--234-:R-:W-:Y:S01]  /*1b9e0*/  MOV R0, 0x1ba50 ;  /* 0x0001ba5000007802 */ /* 0x01cfe20000000f00 */
        /* <DEDUP_REMOVED lines=8> */
.L_x_579:
        /* <DEDUP_REMOVED lines=9> */
.L_x_582:
[----:B--2---:R-:W-:Y:S01]  /*1bb00*/  MOV R0, 0x1bb70 ;  /* 0x0001bb7000007802 */ /* 0x004fe20000000f00 */
[----:B---3--:R-:W-:Y:S01]  /*1bb10*/  IMAD.MOV.U32 R4, RZ, RZ, 0x181f ;  /* 0x0000181fff047424 */ /* 0x008fe200078e00ff */
[----:B------:R-:W-:Y:S01]  /*1bb20*/  MOV R3, 0x1 ;  /* 0x0000000100037802 */ /* 0x000fe20000000f00 */
[----:B------:R-:W-:Y:S02]  /*1bb30*/  IMAD.MOV.U32 R2, RZ, RZ, R5 ;  /* 0x000000ffff027224 */ /* 0x000fe400078e0005 */
[----:B------:R2:W-:Y:S04]  /*1bb40*/  STL [R1+0x54], R0 ;  /* 0x0000540001007387 */ /* 0x0005e80000100800 */
[----:B------:R2:W-:Y:S02]  /*1bb50*/  STL [R1+0x58], R4 ;  /* 0x0000580401007387 */ /* 0x0005e40000100800 */
[----:B-12---:R-:W-:Y:S05]  /*1bb60*/  CALL.REL.NOINC `($__internal_10_$__cuda_sm70_shflsync_idx_p) ;  /* 0x0000112000007944 */ /* 0x006fea0003c00000 */
        /* <DEDUP_REMOVED lines=10> */
.L_x_585:
[----:B--2---:R-:W-:Y:S01]  /*1bc10*/  MOV R0, 0x1bc80 ;  /* 0x0001bc8000007802 */ /* 0x004fe20000000f00 */
[----:B----4-:R-:W-:Y:S01]  /*1bc20*/  IMAD.MOV.U32 R4, RZ, RZ, 0x181f ;  /* 0x0000181fff047424 */ /* 0x010fe200078e00ff */
[----:B-1----:R-:W-:Y:S01]  /*1bc30*/  MOV R3, 0x2 ;  /* 0x0000000200037802 */ /* 0x002fe20000000f00 */
[----:B------:R-:W-:Y:S02]  /*1bc40*/  IMAD.MOV.U32 R2, RZ, RZ, R5 ;  /* 0x000000ffff027224 */ /* 0x000fe400078e0005 */
[----:B------:R1:W-:Y:S04]  /*1bc50*/  STL [R1+0x54], R0 ;  /* 0x0000540001007387 */ /* 0x0003e80000100800 */
[----:B------:R1:W-:Y:S02]  /*1bc60*/  STL [R1+0x58], R4 ;  /* 0x0000580401007387 */ /* 0x0003e40000100800 */
[----:B-1-3--:R-:W-:Y:S05]  /*1bc70*/  CALL.REL.NOINC `($__internal_10_$__cuda_sm70_shflsync_idx_p) ;  /* 0x0000101000007944 */ /* 0x00afea0003c00000 */
[----:B-----5:R1:W5:Y:S02]  /*1bc80*/  LDL.LU R4, [R1+0x58] ;  /* 0x0000580001047983 */ /* 0x0203640000300800 */
[----:B-1---5:R-:W-:Y:S05]  /*1bc90*/  BRA `(.L_x_677) ;  /* 0xffff9fa000007947 */ /* 0x022fea000383ffff */
.L_x_586:
[----:B--2---:R-:W-:Y:S01]  /*1bca0*/  MOV R0, 0x1bd10 ;  /* 0x0001bd1000007802 */ /* 0x004fe20000000f00 */
[----:B-1----:R-:W-:Y:S01]  /*1bcb0*/  IMAD.MOV.U32 R6, RZ, RZ, 0x181f ;  /* 0x0000181fff067424 */ /* 0x002fe200078e00ff */
[----:B------:R-:W-:Y:S01]  /*1bcc0*/  MOV R3, 0x2 ;  /* 0x0000000200037802 */ /* 0x000fe20000000f00 */
[----:B------:R-:W-:-:S02]  /*1bcd0*/  IMAD.MOV.U32 R2, RZ, RZ, R14 ;  /* 0x000000ffff027224 */ /* 0x000fc400078e000e */
[----:B------:R1:W-:Y:S04]  /*1bce0*/  STL [R1+0x54], R0 ;  /* 0x0000540001007387 */ /* 0x0003e80000100800 */
[----:B------:R1:W-:Y:S02]  /*1bcf0*/  STL [R1+0x58], R6 ;  /* 0x0000580601007387 */ /* 0x0003e40000100800 */
[----:B-1-34-:R-:W-:Y:S05]  /*1bd00*/  CALL.REL.NOINC `($__internal_10_$__cuda_sm70_shflsync_idx_p) ;  /* 0x00000f8000007944 */ /* 0x01afea0003c00000 */
[----:B-----5:R1:W5:Y:S02]  /*1bd10*/  LDL.LU R0, [R1+0x58] ;  /* 0x0000580001007983 */ /* 0x0203640000300800 */
[----:B-1---5:R-:W-:Y:S05]  /*1bd20*/  BRA `(.L_x_678) ;  /* 0xffff9f3000007947 */ /* 0x022fea000383ffff */
.L_x_589:
[----:B----4-:R-:W-:Y:S01]  /*1bd30*/  MOV R0, 0x1bda0 ;  /* 0x0001bda000007802 */ /* 0x010fe20000000f00 */
[----:B---3--:R-:W-:Y:S01]  /*1bd40*/  IMAD.MOV.U32 R4, RZ, RZ, 0x181f ;  /* 0x0000181fff047424 */ /* 0x008fe200078e00ff */
[----:B-1----:R-:W-:Y:S01]  /*1bd50*/  MOV R3, 0x3 ;  /* 0x0000000300037802 */ /* 0x002fe20000000f00 */
        /* <DEDUP_REMOVED lines=14> */
.L_x_591:
        /* <DEDUP_REMOVED lines=8> */
[----:B-1---5:R-:W-:Y:S05]  /*1bec0*/  BRA `(.L_x_680) ;  /* 0xffffa37000007947 */ /* 0x022fea000383ffff */
.L_x_592:
[----:B------:R-:W-:Y:S01]  /*1bed0*/  MOV R0, 0x1bf40 ;  /* 0x0001bf4000007802 */ /* 0x000fe20000000f00 */
[----:B------:R-:W-:Y:S01]  /*1bee0*/  IMAD.MOV.U32 R6, RZ, RZ, 0x1c1f ;  /* 0x00001c1fff067424 */ /* 0x000fe200078e00ff */
[----:B------:R-:W-:Y:S01]  /*1bef0*/  MOV R3, RZ ;  /* 0x000000ff00037202 */ /* 0x000fe20000000f00 */
[----:B------:R-:W-:-:S02]  /*1bf00*/  IMAD.MOV.U32 R2, RZ, RZ, R12 ;  /* 0x000000ffff027224 */ /* 0x000fc400078e000c */
[----:B------:R3:W-:Y:S04]  /*1bf10*/  STL [R1+0x54], R0 ;  /* 0x0000540001007387 */ /* 0x0007e80000100800 */
[----:B------:R3:W-:Y:S02]  /*1bf20*/  STL [R1+0x58], R6 ;  /* 0x0000580601007387 */ /* 0x0007e40000100800 */
[----:B-123--:R-:W-:Y:S05]  /*1bf30*/  CALL.REL.NOINC `($__internal_10_$__cuda_sm70_shflsync_idx_p) ;  /* 0x00000d5000007944 */ /* 0x00efea0003c00000 */
[----:B-----5:R1:W5:Y:S02]  /*1bf40*/  LDL.LU R0, [R1+0x58] ;  /* 0x0000580001007983 */ /* 0x0203640000300800 */
[----:B-1---5:R-:W-:Y:S05]  /*1bf50*/  BRA `(.L_x_681) ;  /* 0xffffa30000007947 */ /* 0x022fea000383ffff */
.L_x_595:
[----:B----4-:R-:W-:Y:S01]  /*1bf60*/  MOV R0, 0x1bfd0 ;  /* 0x0001bfd000007802 */ /* 0x010fe20000000f00 */
[----:B--2---:R-:W-:Y:S01]  /*1bf70*/  IMAD.MOV.U32 R4, RZ, RZ, 0x1c1f ;  /* 0x00001c1fff047424 */ /* 0x004fe200078e00ff */
[----:B------:R-:W-:Y:S01]  /*1bf80*/  MOV R3, 0x1 ;  /* 0x0000000100037802 */ /* 0x000fe20000000f00 */
[----:B------:R-:W-:Y:S02]  /*1bf90*/  IMAD.MOV.U32 R2, RZ, RZ, R5 ;  /* 0x000000ffff027224 */ /* 0x000fe400078e0005 */
[----:B------:R2:W-:Y:S04]  /*1bfa0*/  STL [R1+0x54], R0 ;  /* 0x0000540001007387 */ /* 0x0005e80000100800 */
[----:B------:R2:W-:Y:S02]  /*1bfb0*/  STL [R1+0x58], R4 ;  /* 0x0000580401007387 */ /* 0x0005e40000100800 */
[----:B-123--:R-:W-:Y:S05]  /*1bfc0*/  CALL.REL.NOINC `($__internal_10_$__cuda_sm70_shflsync_idx_p) ;  /* 0x00000cc000007944 */ /* 0x00efea0003c00000 */
        /* <DEDUP_REMOVED lines=10> */
.L_x_599:
        /* <DEDUP_REMOVED lines=9> */
.L_x_600:
        /* <DEDUP_REMOVED lines=9> */
.L_x_603:
[----:B----4-:R-:W-:Y:S01]  /*1c190*/  MOV R0, 0x1c200 ;  /* 0x0001c20000007802 */ /* 0x010fe20000000f00 */
[----:B--2---:R-:W-:Y:S01]  /*1c1a0*/  IMAD.MOV.U32 R4, RZ, RZ, 0x181f ;  /* 0x0000181fff047424 */ /* 0x004fe200078e00ff */
[----:B-1----:R-:W-:Y:S01]  /*1c1b0*/  MOV R3, 0x1 ;  /* 0x0000000100037802 */ /* 0x002fe20000000f00 */
[----:B------:R-:W-:Y:S02]  /*1c1c0*/  IMAD.MOV.U32 R2, RZ, RZ, R5 ;  /* 0x000000ffff027224 */ /* 0x000fe400078e0005 */
[----:B------:R1:W-:Y:S04]  /*1c1d0*/  STL [R1+0x54], R0 ;  /* 0x0000540001007387 */ /* 0x0003e80000100800 */
[----:B------:R1:W-:Y:S02]  /*1c1e0*/  STL [R1+0x58], R4 ;  /* 0x0000580401007387 */ /* 0x0003e40000100800 */
[----:B-1-3--:R-:W-:Y:S05]  /*1c1f0*/  CALL.REL.NOINC `($__internal_10_$__cuda_sm70_shflsync_idx_p) ;  /* 0x00000a9000007944 */ /* 0x00afea0003c00000 */
        /* <DEDUP_REMOVED lines=10> */
.L_x_606:
[----:B----4-:R-:W-:Y:S01]  /*1c2a0*/  MOV R0, 0x1c310 ;  /* 0x0001c31000007802 */ /* 0x010fe20000000f00 */
[----:B------:R-:W-:Y:S01]  /*1c2b0*/  IMAD.MOV.U32 R4, RZ, RZ, 0x181f ;  /* 0x0000181fff047424 */ /* 0x000fe200078e00ff */
[----:B-1----:R-:W-:Y:S01]  /*1c2c0*/  MOV R3, 0x2 ;  /* 0x0000000200037802 */ /* 0x002fe20000000f00 */
[----:B------:R-:W-:Y:S02]  /*1c2d0*/  IMAD.MOV.U32 R2, RZ, RZ, R5 ;  /* 0x000000ffff027224 */ /* 0x000fe400078e0005 */
[----:B------:R1:W-:Y:S04]  /*1c2e0*/  STL [R1+0x54], R0 ;  /* 0x0000540001007387 */ /* 0x0003e80000100800 */
[----:B------:R1:W-:Y:S02]  /*1c2f0*/  STL [R1+0x58], R4 ;  /* 0x0000580401007387 */ /* 0x0003e40000100800 */
[----:B-123--:R-:W-:Y:S05]  /*1c300*/  CALL.REL.NOINC `($__internal_10_$__cuda_sm70_shflsync_idx_p) ;  /* 0x0000098000007944 */ /* 0x00efea0003c00000 */
[----:B-----5:R1:W5:Y:S02]  /*1c310*/  LDL.LU R4, [R1+0x58] ;  /* 0x0000580001047983 */ /* 0x0203640000300800 */
[----:B-1---5:R-:W-:Y:S05]  /*1c320*/  BRA `(.L_x_686) ;  /* 0xffffc48000007947 */ /* 0x022fea000383ffff */
.L_x_607:
[----:B----4-:R-:W-:Y:S01]  /*1c330*/  MOV R0, 0x1c3a0 ;  /* 0x0001c3a000007802 */ /* 0x010fe20000000f00 */
[----:B-1----:R-:W-:Y:S01]  /*1c340*/  IMAD.MOV.U32 R6, RZ, RZ, 0x181f ;  /* 0x0000181fff067424 */ /* 0x002fe200078e00ff */
[----:B------:R-:W-:Y:S01]  /*1c350*/  MOV R3, 0x2 ;  /* 0x0000000200037802 */ /* 0x000fe20000000f00 */
[----:B------:R-:W-:-:S02]  /*1c360*/  IMAD.MOV.U32 R2, RZ, RZ, R14 ;  /* 0x000000ffff027224 */ /* 0x000fc400078e000e */
[----:B------:R1:W-:Y:S04]  /*1c370*/  STL [R1+0x54], R0 ;  /* 0x0000540001007387 */ /* 0x0003e80000100800 */
[----:B------:R1:W-:Y:S02]  /*1c380*/  STL [R1+0x58], R6 ;  /* 0x0000580601007387 */ /* 0x0003e40000100800 */
[----:B-123--:R-:W-:Y:S05]  /*1c390*/  CALL.REL.NOINC `($__internal_10_$__cuda_sm70_shflsync_idx_p) ;  /* 0x000008f000007944 */ /* 0x00efea0003c00000 */
[----:B-----5:R1:W5:Y:S02]  /*1c3a0*/  LDL.LU R0, [R1+0x58] ;  /* 0x0000580001007983 */ /* 0x0203640000300800 */
[----:B-1---5:R-:W-:Y:S05]  /*1c3b0*/  BRA `(.L_x_687) ;  /* 0xffffc41000007947 */ /* 0x022fea000383ffff */
.L_x_610:
[----:B------:R-:W-:Y:S01]  /*1c3c0*/  MOV R0, 0x1c430 ;  /* 0x0001c43000007802 */ /* 0x000fe20000000f00 */
[----:B--2---:R-:W-:Y:S01]  /*1c3d0*/  IMAD.MOV.U32 R4, RZ, RZ, 0x181f ;  /* 0x0000181fff047424 */ /* 0x004fe200078e00ff */
[----:B-1----:R-:W-:Y:S01]  /*1c3e0*/  MOV R3, 0x3 ;  /* 0x0000000300037802 */ /* 0x002fe20000000f00 */
        /* <DEDUP_REMOVED lines=14> */
.L_x_612:
        /* <DEDUP_REMOVED lines=9> */
.L_x_613:
[----:B------:R-:W-:Y:S01]  /*1c560*/  MOV R0, 0x1c5d0 ;  /* 0x0001c5d000007802 */ /* 0x000fe20000000f00 */
[----:B------:R-:W-:Y:S01]  /*1c570*/  IMAD.MOV.U32 R4, RZ, RZ, 0x1f ;  /* 0x0000001fff047424 */ /* 0x000fe200078e00ff */
[----:B------:R-:W-:Y:S01]  /*1c580*/  MOV R3, 0x1 ;  /* 0x0000000100037802 */ /* 0x000fe20000000f00 */
[----:B------:R-:W-:-:S02]  /*1c590*/  IMAD.MOV.U32 R2, RZ, RZ, R106 ;  /* 0x000000ffff027224 */ /* 0x000fc400078e006a */
[----:B------:R3:W-:Y:S04]  /*1c5a0*/  STL [R1+0x54], R0 ;  /* 0x0000540001007387 */ /* 0x0007e80000100800 */
[----:B------:R3:W-:Y:S02]  /*1c5b0*/  STL [R1+0x58], R4 ;  /* 0x0000580401007387 */ /* 0x0007e40000100800 */
[----:B-123--:R-:W-:Y:S05]  /*1c5c0*/  CALL.REL.NOINC `($__internal_10_$__cuda_sm70_shflsync_idx_p) ;  /* 0x000006c000007944 */ /* 0x00efea0003c00000 */
[----:B------:R1:W5:Y:S02]  /*1c5d0*/  LDL.LU R8, [R1+0x58] ;  /* 0x0000580001087983 */ /* 0x0003640000300800 */
[----:B-1---5:R-:W-:Y:S05]  /*1c5e0*/  BRA `(.L_x_690) ;  /* 0xffffc6b000007947 */ /* 0x022fea000383ffff */
.L_x_614:
[----:B------:R-:W-:Y:S02]  /*1c5f0*/  MOV R3, 0x1 ;  /* 0x0000000100037802 */ /* 0x000fe40000000f00 */
[----:B------:R-:W-:Y:S02]  /*1c600*/  MOV R2, 0x1c620 ;  /* 0x0001c62000027802 */ /* 0x000fe40000000f00 */
[----:B-1234-:R-:W-:Y:S05]  /*1c610*/  CALL.REL.NOINC `($__internal_11_$__cuda_sm70_shflsync_up_p) ;  /* 0x0000074000007944 */ /* 0x01efea0003c00000 */
[----:B------:R-:W-:Y:S05]  /*1c620*/  BRA `(.L_x_691) ;  /* 0xffffc7a000007947 */ /* 0x000fea000383ffff */
.L_x_615:
[----:B------:R-:W-:Y:S02]  /*1c630*/  MOV R3, 0x2 ;  /* 0x0000000200037802 */ /* 0x000fe40000000f00 */
[----:B------:R-:W-:-:S02]  /*1c640*/  MOV R2, 0x1c660 ;  /* 0x0001c66000027802 */ /* 0x000fc40000000f00 */
[----:B--2-4-:R-:W-:Y:S05]  /*1c650*/  CALL.REL.NOINC `($__internal_11_$__cuda_sm70_shflsync_up_p) ;  /* 0x0000070000007944 */ /* 0x014fea0003c00000 */
[----:B------:R-:W-:Y:S02]  /*1c660*/  SEL R3, R4, RZ, P1 ;  /* 0x000000ff04037207 */ /* 0x000fe40000800000 */
[----:B------:R-:W-:-:S03]  /*1c670*/  MOV R2, 0x1c6b0 ;  /* 0x0001c6b000027802 */ /* 0x000fc60000000f00 */
[----:B------:R-:W-:Y:S02]  /*1c680*/  IMAD.IADD R0, R0, 0x1, R3 ;  /* 0x0000000100007824 */ /* 0x000fe400078e0203 */
[----:B------:R-:W-:Y:S02]  /*1c690*/  IMAD.MOV.U32 R3, RZ, RZ, 0x4 ;  /* 0x00000004ff037424 */ /* 0x000fe400078e00ff */
        /* <DEDUP_REMOVED lines=22> */
.L_x_619:
[----:B------:R-:W-:Y:S02]  /*1c800*/  MOV R3, 0x1 ;  /* 0x0000000100037802 */ /* 0x000fe40000000f00 */
[----:B------:R-:W-:-:S02]  /*1c810*/  MOV R2, 0x1c830 ;  /* 0x0001c83000027802 */ /* 0x000fc40000000f00 */
[----:B------:R-:W-:Y:S05]  /*1c820*/  CALL.REL.NOINC `($__internal_11_$__cuda_sm70_shflsync_up_p) ;  /* 0x0000053000007944 */ /* 0x000fea0003c00000 */
[----:B------:R-:W-:Y:S01]  /*1c830*/  MOV R2, R4 ;  /* 0x0000000400027202 */ /* 0x000fe20000000f00 */
[----:B------:R-:W-:Y:S05]  /*1c840*/  BRA `(.L_x_693) ;  /* 0xffffc7e000007947 */ /* 0x000fea000383ffff */
.L_x_620:
[----:B------:R-:W-:Y:S02]  /*1c850*/  MOV R3, 0x2 ;  /* 0x0000000200037802 */ /* 0x000fe40000000f00 */
[----:B------:R-:W-:-:S02]  /*1c860*/  MOV R2, 0x1c880 ;  /* 0x0001c88000027802 */ /* 0x000fc40000000f00 */
        /* <DEDUP_REMOVED lines=27> */
.L_x_622:
[----:B------:R-:W-:Y:S02]  /*1ca20*/  SEL R0, RZ, 0x1, P0 ;  /* 0x00000001ff007807 */ /* 0x000fe40000000000 */
[----:B------:R-:W-:-:S02]  /*1ca30*/  MOV R2, 0x1ca50 ;  /* 0x0001ca5000027802 */ /* 0x000fc40000000f00 */
[----:B-1----:R-:W-:Y:S05]  /*1ca40*/  CALL.REL.NOINC `($__internal_12_$__cuda_sm70_votesync_ballot) ;  /* 0x0000037000007944 */ /* 0x002fea0003c00000 */
[----:B------:R-:W-:Y:S01]  /*1ca50*/  MOV R5, R0 ;  /* 0x0000000000057202 */ /* 0x000fe20000000f00 */
[----:B------:R-:W-:Y:S05]  /*1ca60*/  BRA `(.L_x_695) ;  /* 0xffffc75000007947 */ /* 0x000fea000383ffff */
.L_x_623:
[----:B--2---:R-:W-:Y:S01]  /*1ca70*/  IMAD.MOV.U32 R2, RZ, RZ, R6 ;  /* 0x000000ffff027224 */ /* 0x004fe200078e0006 */
[----:B------:R-:W-:Y:S01]  /*1ca80*/  MOV R6, 0x1cae0 ;  /* 0x0001cae000067802 */ /* 0x000fe20000000f00 */
[----:B------:R-:W-:Y:S01]  /*1ca90*/  IMAD.MOV.U32 R10, RZ, RZ, 0x1f ;  /* 0x0000001fff0a7424 */ /* 0x000fe200078e00ff */
[----:B------:R-:W-:-:S03]  /*1caa0*/  MOV R3, R0 ;  /* 0x0000000000037202 */ /* 0x000fc60000000f00 */
[----:B------:R2:W-:Y:S04]  /*1cab0*/  STL [R1+0x54], R6 ;  /* 0x0000540601007387 */ /* 0x0005e80000100800 */
[----:B------:R2:W-:Y:S02]  /*1cac0*/  STL [R1+0x58], R10 ;  /* 0x0000580a01007387 */ /* 0x0005e40000100800 */
[----:B-12---:R-:W-:Y:S05]  /*1cad0*/  CALL.REL.NOINC `($__internal_10_$__cuda_sm70_shflsync_idx_p) ;  /* 0x000001b000007944 */ /* 0x006fea0003c00000 */
[----:B------:R-:W-:Y:S01]  /*1cae0*/  IMAD.MOV.U32 R2, RZ, RZ, R7 ;  /* 0x000000ffff027224 */ /* 0x000fe200078e0007 */
[----:B------:R-:W-:Y:S01]  /*1caf0*/  MOV R6, 0x1cb60 ;  /* 0x0001cb6000067802 */ /* 0x000fe20000000f00 */
[----:B------:R-:W-:Y:S01]  /*1cb00*/  IMAD.MOV.U32 R7, RZ, RZ, 0x1f ;  /* 0x0000001fff077424 */ /* 0x000fe200078e00ff */
[----:B------:R1:W5:Y:S02]  /*1cb10*/  LDL.LU R10, [R1+0x58] ;  /* 0x00005800010a7983 */ /* 0x0003640000300800 */
[----:B-----5:R-:W-:Y:S02]  /*1cb20*/  MOV R3, R0 ;  /* 0x0000000000037202 */ /* 0x020fe40000000f00 */
[----:B------:R1:W-:Y:S04]  /*1cb30*/  STL [R1+0x54], R6 ;  /* 0x0000540601007387 */ /* 0x0003e80000100800 */
[----:B------:R1:W-:Y:S02]  /*1cb40*/  STL [R1+0x58], R7 ;  /* 0x0000580701007387 */ /* 0x0003e40000100800 */
[----:B-1----:R-:W-:Y:S05]  /*1cb50*/  CALL.REL.NOINC `($__internal_10_$__cuda_sm70_shflsync_idx_p) ;  /* 0x0000013000007944 */ /* 0x002fea0003c00000 */
[----:B------:R1:W5:Y:S02]  /*1cb60*/  LDL.LU R7, [R1+0x58] ;  /* 0x0000580001077983 */ /* 0x0003640000300800 */
[----:B-1---5:R-:W-:Y:S05]  /*1cb70*/  BRA `(.L_x_696) ;  /* 0xffffc6b000007947 */ /* 0x022fea000383ffff */
.L_x_626:
[----:B------:R-:W-:Y:S01]  /*1cb80*/  MOV R3, R0 ;  /* 0x0000000000037202 */ /* 0x000fe20000000f00 */
[----:B--2---:R-:W-:Y:S01]  /*1cb90*/  IMAD.MOV.U32 R2, RZ, RZ, R4 ;  /* 0x000000ffff027224 */ /* 0x004fe200078e0004 */
[----:B------:R-:W-:Y:S01]  /*1cba0*/  MOV R0, 0x1cbf0 ;  /* 0x0001cbf000007802 */ /* 0x000fe20000000f00 */
[----:B-1----:R-:W-:-:S04]  /*1cbb0*/  IMAD.MOV.U32 R4, RZ, RZ, 0x1f ;  /* 0x0000001fff047424 */ /* 0x002fc800078e00ff */
[----:B------:R1:W-:Y:S04]  /*1cbc0*/  STL [R1+0x54], R0 ;  /* 0x0000540001007387 */ /* 0x0003e80000100800 */
[----:B------:R1:W-:Y:S02]  /*1cbd0*/  STL [R1+0x58], R4 ;  /* 0x0000580401007387 */ /* 0x0003e40000100800 */
[----:B-1--4-:R-:W-:Y:S05]  /*1cbe0*/  CALL.REL.NOINC `($__internal_10_$__cuda_sm70_shflsync_idx_p) ;  /* 0x000000a000007944 */ /* 0x012fea0003c00000 */
[----:B------:R1:W5:Y:S02]  /*1cbf0*/  LDL.LU R11, [R1+0x58] ;  /* 0x00005800010b7983 */ /* 0x0003640000300800 */
[----:B-1---5:R-:W-:Y:S05]  /*1cc00*/  BRA `(.L_x_625) ;  /* 0xffffc68000007947 */ /* 0x022fea000383ffff */
        .weak           $__internal_9_$__cuda_sm70_shflsync_bfly_p
        .type           $__internal_9_$__cuda_sm70_shflsync_bfly_p,@function
        .size           $__internal_9_$__cuda_sm70_shflsync_bfly_p,($__internal_10_$__cuda_sm70_shflsync_idx_p - $__internal_9_$__cuda_sm70_shflsync_bfly_p)
$__internal_9_$__cuda_sm70_shflsync_bfly_p:
[----:B------:R1:W-:Y:S01]  /*1cc10*/  STL [R1+0x210], R5 ;  /* 0x0002100501007387 */ /* 0x0003e20000100800 */
[----:B------:R-:W-:Y:S02]  /*1cc20*/  MOV R3, 0x1f ;  /* 0x0000001f00037802 */ /* 0x000fe40000000f00 */
[----:B-1----:R-:W-:-:S04]  /*1cc30*/  MOV R5, 0xffffffff ;  /* 0xffffffff00057802 */ /* 0x002fc80000000f00 */
[----:B------:R-:W-:Y:S04]  /*1cc40*/  WARPSYNC R5 ;  /* 0x0000000500007348 */ /* 0x000fe80003800000 */
[----:B------:R1:W2:Y:S04]  /*1cc50*/  SHFL.BFLY PT, R0, R4, R0, R3 ;  /* 0x0c00000004007389 */ /* 0x0002a800000e0003 */
[----:B-1----:R1:W5:Y:S01]  /*1cc60*/  LDL.LU R5, [R1+0x210] ;  /* 0x0002100001057983 */ /* 0x0023620000300800 */
[----:B------:R-:W-:-:S04]  /*1cc70*/  MOV R3, 0x0 ;  /* 0x0000000000037802 */ /* 0x000fc80000000f00 */
[----:B--2---:R-:W-:Y:S05]  /*1cc80*/  RET.REL.NODEC R2 `(_ZN7cutlass13device_kernelIN5flash19enable_sm80_to_sm89INS1_16FlashAttnFwdSm80INS1_25CollectiveMainloopFwdSm80ILi8ELi1ELb1EN4cute5tupleIJNS5_1CILi128EEENS7_ILi48EEENS7_ILi256EEEEEELi256ENS_6half_tEfNS_4arch4Sm80ELb0ELb1ELb1ELb1ELb1ELb0ELb1ELb1EEENS1_21CollectiveEpilogueFwdINS6_IJS8_SA_S9_EEENS6_IJNS7_ILi1EEESI_SI_EEESC_SE_Li256ELb1ELb1ELb1ELb0EEENS1_36VarlenDynamicPersistentTileSchedulerILi128ELi48ELi256ELi256ELb1ELb1ELb0ELb1ELb0ELb1EEEEEEEEEvNT_6ParamsE) ;  /* 0xfffe337002007950 */ /* 0x004fea0003c3ffff */
        .weak           $__internal_10_$__cuda_sm70_shflsync_idx_p
        .type           $__internal_10_$__cuda_sm70_shflsync_idx_p,@function
        .size           $__internal_10_$__cuda_sm70_shflsync_idx_p,($__internal_11_$__cuda_sm70_shflsync_up_p - $__internal_10_$__cuda_sm70_shflsync_idx_p)
$__internal_10_$__cuda_sm70_shflsync_idx_p:
[----:B------:R1:W-:Y:S04]  /*1cc90*/  STL [R1+0x214], R4 ;  /* 0x0002140401007387 */ /* 0x0003e80000100800 */
[----:B------:R2:W-:Y:S01]  /*1cca0*/  STL [R1+0x210], R0 ;  /* 0x0002100001007387 */ /* 0x0005e20000100800 */
[----:B-1----:R-:W-:-:S03]  /*1ccb0*/  MOV R4, 0xffffffff ;  /* 0xffffffff00047802 */ /* 0x002fc60000000f00 */
[----:B--2---:R-:W2:Y:S01]  /*1ccc0*/  LDL.LU R0, [R1+0x58] ;  /* 0x0000580001007983 */ /* 0x004ea20000300800 */
[----:B------:R-:W-:Y:S04]  /*1ccd0*/  WARPSYNC R4 ;  /* 0x0000000400007348 */ /* 0x000fe80003800000 */
[----:B--2---:R1:W2:Y:S04]  /*1cce0*/  SHFL.IDX PT, R2, R2, R3, R0 ;  /* 0x0000000302027389 */ /* 0x0042a800000e0000 */
[----:B-1----:R1:W5:Y:S04]  /*1ccf0*/  LDL.LU R4, [R1+0x214] ;  /* 0x0002140001047983 */ /* 0x0023680000300800 */
[----:B------:R1:W5:Y:S04]  /*1cd00*/  LDL.LU R0, [R1+0x210] ;  /* 0x0002100001007983 */ /* 0x0003680000300800 */
[----:B------:R-:W3:Y:S04]  /*1cd10*/  LDL.LU R3, [R1+0x54] ;  /* 0x0000540001037983 */ /* 0x000ee80000300800 */
[----:B--2---:R3:W-:Y:S02]  /*1cd20*/  STL [R1+0x58], R2 ;  /* 0x0000580201007387 */ /* 0x0047e40000100800 */
[----:B---3--:R-:W-:-:S02]  /*1cd30*/  MOV R2, R3 ;  /* 0x0000000300027202 */ /* 0x008fc40000000f00 */
[----:B------:R-:W-:-:S04]  /*1cd40*/  MOV R3, 0x0 ;  /* 0x0000000000037802 */ /* 0x000fc80000000f00 */
[----:B-1----:R-:W-:Y:S05]  /*1cd50*/  RET.REL.NODEC R2 `(_ZN7cutlass13device_kernelIN5flash19enable_sm80_to_sm89INS1_16FlashAttnFwdSm80INS1_25CollectiveMainloopFwdSm80ILi8ELi1ELb1EN4cute5tupleIJNS5_1CILi128EEENS7_ILi48EEENS7_ILi256EEEEEELi256ENS_6half_tEfNS_4arch4Sm80ELb0ELb1ELb1ELb1ELb1ELb0ELb1ELb1EEENS1_21CollectiveEpilogueFwdINS6_IJS8_SA_S9_EEENS6_IJNS7_ILi1EEESI_SI_EEESC_SE_Li256ELb1ELb1ELb1ELb0EEENS1_36VarlenDynamicPersistentTileSchedulerILi128ELi48ELi256ELi256ELb1ELb1ELb0ELb1ELb0ELb1EEEEEEEEEvNT_6ParamsE) ;  /* 0xfffe32a002007950 */ /* 0x002fea0003c3ffff */
        .weak           $__internal_11_$__cuda_sm70_shflsync_up_p
        .type           $__internal_11_$__cuda_sm70_shflsync_up_p,@function
        .size           $__internal_11_$__cuda_sm70_shflsync_up_p,($__internal_12_$__cuda_sm70_votesync_ballot - $__internal_11_$__cuda_sm70_shflsync_up_p)
$__internal_11_$__cuda_sm70_shflsync_up_p:
[----:B------:R-:W-:Y:S02]  /*1cd60*/  MOV R4, RZ ;  /* 0x000000ff00047202 */ /* 0x000fe40000000f00 */
[----:B------:R-:W-:-:S04]  /*1cd70*/  MOV R10, 0xffffffff ;  /* 0xffffffff000a7802 */ /* 0x000fc80000000f00 */
[----:B------:R-:W-:Y:S04]  /*1cd80*/  WARPSYNC R10 ;  /* 0x0000000a00007348 */ /* 0x000fe80003800000 */
[----:B------:R1:W2:Y:S02]  /*1cd90*/  SHFL.UP PT, R4, R0, R3, R4 ;  /* 0x0400000300047389 */ /* 0x0002a400000e0004 */
[----:B-1----:R-:W-:-:S04]  /*1cda0*/  MOV R3, 0x0 ;  /* 0x0000000000037802 */ /* 0x002fc80000000f00 */
[----:B--2---:R-:W-:Y:S05]  /*1cdb0*/  RET.REL.NODEC R2 `(_ZN7cutlass13device_kernelIN5flash19enable_sm80_to_sm89INS1_16FlashAttnFwdSm80INS1_25CollectiveMainloopFwdSm80ILi8ELi1ELb1EN4cute5tupleIJNS5_1CILi128EEENS7_ILi48EEENS7_ILi256EEEEEELi256ENS_6half_tEfNS_4arch4Sm80ELb0ELb1ELb1ELb1ELb1ELb0ELb1ELb1EEENS1_21CollectiveEpilogueFwdINS6_IJS8_SA_S9_EEENS6_IJNS7_ILi1EEESI_SI_EEESC_SE_Li256ELb1ELb1ELb1ELb0EEENS1_36VarlenDynamicPersistentTileSchedulerILi128ELi48ELi256ELi256ELb1ELb1ELb0ELb1ELb0ELb1EEEEEEEEEvNT_6ParamsE) ;  /* 0xfffe324002007950 */ /* 0x004fea0003c3ffff */
        .weak           $__internal_12_$__cuda_sm70_votesync_ballot
        .type           $__internal_12_$__cuda_sm70_votesync_ballot,@function
        .size           $__internal_12_$__cuda_sm70_votesync_ballot,(.L_x_3241 - $__internal_12_$__cuda_sm70_votesync_ballot)
$__internal_12_$__cuda_sm70_votesync_ballot:
[----:B------:R-:W-:Y:S01]  /*1cdc0*/  ISETP.NE.U32.AND P0, PT, R0, 0x1, PT ;  /* 0x000000010000780c */ /* 0x000fe20003f05070 */
[----:B------:R-:W-:-:S04]  /*1cdd0*/  IMAD.MOV.U32 R3, RZ, RZ, -0x1 ;  /* 0xffffffffff037424 */ /* 0x000fc800078e00ff */
[----:B------:R-:W-:Y:S08]  /*1cde0*/  WARPSYNC R3 ;  /* 0x0000000300007348 */ /* 0x000ff00003800000 */
[----:B------:R-:W-:-:S04]  /*1cdf0*/  VOTE.ANY R0, PT, !P0 ;  /* 0x0000000000007806 */ /* 0x000fc800040e0100 */
[----:B------:R-:W-:Y:S01]  /*1ce00*/  LOP3.LUT R0, R0, R3, RZ, 0xc0, !PT ;  /* 0x0000000300007212 */ /* 0x000fe200078ec0ff */
[----:B------:R-:W-:-:S04]  /*1ce10*/  IMAD.MOV.U32 R3, RZ, RZ, 0x0 ;  /* 0x00000000ff037424 */ /* 0x000fc800078e00ff */
[----:B------:R-:W-:Y:S05]  /*1ce20*/  RET.REL.NODEC R2 `(_ZN7cutlass13device_kernelIN5flash19enable_sm80_to_sm89INS1_16FlashAttnFwdSm80INS1_25CollectiveMainloopFwdSm80ILi8ELi1ELb1EN4cute5tupleIJNS5_1CILi128EEENS7_ILi48EEENS7_ILi256EEEEEELi256ENS_6half_tEfNS_4arch4Sm80ELb0ELb1ELb1ELb1ELb1ELb0ELb1ELb1EEENS1_21CollectiveEpilogueFwdINS6_IJS8_SA_S9_EEENS6_IJNS7_ILi1EEESI_SI_EEESC_SE_Li256ELb1ELb1ELb1ELb0EEENS1_36VarlenDynamicPersistentTileSchedulerILi128ELi48ELi256ELi256ELb1ELb1ELb0ELb1ELb0ELb1EEEEEEEEEvNT_6ParamsE) ;  /* 0xfffe31d002007950 */ /* 0x000fea0003c3ffff */
.L_x_697:
        /* <DEDUP_REMOVED lines=13> */
.L_x_3241:


//--------------------- .text._ZN7cutlass13device_kernelIN5flash19enable_sm80_to_sm89INS1_16FlashAttnFwdSm80INS1_25CollectiveMainloopFwdSm80ILi8ELi1ELb0EN4cute5tupleIJNS5_1CILi128EEENS7_ILi32EEENS7_ILi256EEEEEELi256ENS_6half_tEfNS_4arch4Sm80ELb0ELb1ELb1ELb1ELb1ELb1ELb1ELb1EEENS1_21CollectiveEpilogueFwdINS6_IJS8_SA_S9_EEENS6_IJNS7_ILi1EEESI_SI_EEESC_SE_Li256ELb1ELb1ELb1ELb0EEENS1_36VarlenDynamicPersistentTileSchedulerILi128ELi32ELi256ELi256ELb1ELb1ELb0ELb1ELb0ELb1EEEEEEEEEvNT_6ParamsE --------------------------
	.section	.text._ZN7cutlass13device_kernelIN5flash19enable_sm80_to_sm89INS1_16FlashAttnFwdSm80INS1_25CollectiveMainloopFwdSm80ILi8ELi1ELb0EN4cute5tupleIJNS5_1CILi128EEENS7_ILi32EEENS7_ILi256EEEEEELi256ENS_6half_tEfNS_4arch4Sm80ELb0ELb1ELb1ELb1ELb1ELb1ELb1ELb1EEENS1_21CollectiveEpilogueFwdINS6_IJS8_SA_S9_EEENS6_IJNS7_ILi1EEESI_SI_EEESC_SE_Li256ELb1ELb1ELb1ELb0EEENS1_36VarlenDynamicPersistentTileSchedulerILi128ELi32ELi256ELi256ELb1ELb1ELb0ELb1ELb0ELb1EEEEEEEEEvNT_6ParamsE,"ax",@progbits
	.sectioninfo	@"SHI_REGISTERS=255"
	.align	128
.text._ZN7cutlass13device_kernelIN5flash19enable_sm80_to_sm89INS1_16FlashAttnFwdSm80INS1_25CollectiveMainloopFwdSm80ILi8ELi1ELb0EN4cute5tupleIJNS5_1CILi128EEENS7_ILi32EEENS7_ILi256EEEEEELi256ENS_6half_tEfNS_4arch4Sm80ELb0ELb1ELb1ELb1ELb1ELb1ELb1ELb1EEENS1_21CollectiveEpilogueFwdINS6_IJS8_SA_S9_EEENS6_IJNS7_ILi1EEESI_SI_EEESC_SE_Li256ELb1ELb1ELb1ELb0EEENS1_36VarlenDynamicPersistentTileSchedulerILi128ELi32ELi256ELi256ELb1ELb1ELb0ELb1ELb0ELb1EEEEEEEEEvNT_6ParamsE:
        .type           _ZN7cutlass13device_kernelIN5flash19enable_sm80_to_sm89INS1_16FlashAttnFwdSm80INS1_25CollectiveMainloopFwdSm80ILi8ELi1ELb0EN4cute5tupleIJNS5_1CILi128EEENS7_ILi32EEENS7_ILi256EEEEEELi256ENS_6half_tEfNS_4arch4Sm80ELb0ELb1ELb1ELb1ELb1ELb1ELb1ELb1EEENS1_21CollectiveEpilogueFwdINS6_IJS8_SA_S9_EEENS6_IJNS7_ILi1EEESI_SI_EEESC_SE_Li256ELb1ELb1ELb1ELb0EEENS1_36VarlenDynamicPersistentTileSchedulerILi128ELi32ELi256ELi256ELb1ELb1ELb0ELb1ELb0ELb1EEEEEEEEEvNT_6ParamsE,@function
        .size           _ZN7cutlass13device_kernelIN5flash19enable_sm80_to_sm89INS1_16FlashAttnFwdSm80INS1_25CollectiveMainloopFwdSm80ILi8ELi1ELb0EN4cute5tupleIJNS5_1CILi128EEENS7_ILi32EEENS7_ILi256EEEEEELi256ENS_6half_tEfNS_4arch4Sm80ELb0ELb1ELb1ELb1ELb1ELb1ELb1ELb1EEENS1_21CollectiveEpilogueFwdINS6_IJS8_SA_S9_EEENS6_IJNS7_ILi1EEESI_SI_EEESC_SE_Li256ELb1ELb1ELb1ELb0EEENS1_36VarlenDynamicPersistentTileSchedulerILi128ELi32ELi256ELi256ELb1ELb1ELb0ELb1ELb0ELb1EEEEEEEEEvNT_6ParamsE,(.L_x_3246 - _ZN7cutlass13device_kernelIN5flash19enable_sm80_to_sm89INS1_16FlashAttnFwdSm80INS1_25CollectiveMainloopFwdSm80ILi8ELi1ELb0EN4cute5tupleIJNS5_1CILi128EEENS7_ILi32EEENS7_ILi256EEEEEELi256ENS_6half_tEfNS_4arch4Sm80ELb0ELb1ELb1ELb1ELb1ELb1ELb1ELb1EEENS1_21CollectiveEpilogueFwdINS6_IJS8_SA_S9_EEENS6_IJNS7_ILi1EEESI_SI_EEESC_SE_Li256ELb1ELb1ELb1ELb0EEENS1_36VarlenDynamicPersistentTileSchedulerILi128ELi32ELi256ELi256ELb1ELb1ELb0ELb1ELb0ELb1EEEEEEEEEvNT_6ParamsE)
        .other          _ZN7cutlass13device_kernelIN5flash19enable_sm80_to_sm89INS1_16FlashAttnFwdSm80INS1_25CollectiveMainloopFwdSm80ILi8ELi1ELb0EN4cute5tupleIJNS5_1CILi128EEENS7_ILi32EEENS7_ILi256EEEEEELi256ENS_6half_tEfNS_4arch4Sm80ELb0ELb1ELb1ELb1ELb1ELb1ELb1ELb1EEENS1_21CollectiveEpilogueFwdINS6_IJS8_SA_S9_EEENS6_IJNS7_ILi1EEESI_SI_EEESC_SE_Li256ELb1ELb1ELb1ELb0EEENS1_36VarlenDynamicPersistentTileSchedulerILi128ELi32ELi256ELi256ELb1ELb1ELb0ELb1ELb0ELb1EEEEEEEEEvNT_6ParamsE,@"STO_CUDA_ENTRY STV_DEFAULT"
_ZN7cutlass13device_kernelIN5flash19enable_sm80_to_sm89INS1_16FlashAttnFwdSm80INS1_25CollectiveMainloopFwdSm80ILi8ELi1ELb0EN4cute5tupleIJNS5_1CILi128EEENS7_ILi32EEENS7_ILi256EEEEEELi256ENS_6half_tEfNS_4arch4Sm80ELb0ELb1ELb1ELb1ELb1ELb1ELb1ELb1EEENS1_21CollectiveEpilogueFwdINS6_IJS8_SA_S9_EEENS6_IJNS7_ILi1EEESI_SI_EEESC_SE_Li256ELb1ELb1ELb1ELb0EEENS1_36VarlenDynamicPersistentTileSchedulerILi128ELi32ELi256ELi256ELb1ELb1ELb0ELb1ELb0ELb1EEEEEEEEEvNT_6ParamsE:
        /* <DEDUP_REMOVED lines=13> */
[----:B------:R-:W-:-:S03]  /*00d0*/  CS2R R8, SRZ ;  /* 0x0000000000087805 */ /* 0x000fc6000001ff00 */
        /* <DEDUP_REMOVED lines=10> */
[C---:B------:R-:W-:Y:S01]  /*0180*/  ISETP.GE.U32.AND P4, PT, R13.reuse, 0x2, PT ;  /* 0x000000020d00780c */ /* 0x040fe20003f86070 */
[----:B------:R-:W-:Y:S01]  /*0190*/  IMAD.MOV.U32 R7, RZ, RZ, RZ ;  /* 0x000000ffff077224 */ /* 0x000fe200078e00ff */
        /* <DEDUP_REMOVED lines=26> */
.L_x_703:
        /* <DEDUP_REMOVED lines=11> */
[----:B------:R-:W3:Y:S04]  /*03f0*/  @!P0 LDG.E R9, [R4.64] ;  /* 0x0000000804098981 */ /* 0x000ee8000c1e1900 */
[----:B------:R-:W3:Y:S02]  /*0400*/  @!P0 LDG.E R8, [R2.64] ;  /* 0x0000000802088981 */ /* 0x000ee4000c1e1900 */
[----:B---3--:R-:W-:Y:S01]  /*0410*/  IMAD R5, R9, R8, RZ ;  /* 0x0000000809057224 */ /* 0x008fe200078e02ff */
[----:B------:R-:W-:Y:S05]  /*0420*/  BRA.DIV ~URZ, `(.L_x_701) ;  /* 0x000205f27f007947 */ /* 0x000fea000b800000 */
[----:B------:R1:W3:Y:S02]  /*0430*/  SHFL.UP PT, R0, R5, 0x1, RZ ;  /* 0x0420000005007989 */ /* 0x0002e400000e00ff */
.L_x_973:
        /* <DEDUP_REMOVED lines=16> */
.L_x_974:
[----:B---3--:R-:W-:-:S05]  /*0540*/  IMAD R0, R0, c[0x0][0x538], RZ ;  /* 0x00014e0000007a24 */ /* 0x008fca00078e02ff */
[----:B------:R-:W-:-:S04]  /*0550*/  IADD3 R6, R0, R6, RZ ;  /* 0x0000000600067210 */ /* 0x000fc80007ffe0ff */
[----:B------:R-:W-:-:S13]  /*0560*/  ISETP.GT.AND P0, PT, R6, UR4, PT ;  /* 0x0000000406007c0c */ /* 0x000fda000bf04270 */
[----:B-12---:R-:W-:Y:S05]  /*0570*/  @!P0 BRA `(.L_x_703) ;  /* 0xfffffdc000008947 */ /* 0x006fea000383ffff */
.L_x_699:
[----:B------:R-:W-:-:S05]  /*0580*/  IADD3 R11, -R0, R6, RZ ;  /* 0x00000006000b7210 */ /* 0x000fca0007ffe1ff */
[----:B------:R-:W-:-:S05]  /*0590*/  IMAD R0, R4, c[0x0][0x538], R11 ;  /* 0x00014e0004007a24 */ /* 0x000fca00078e020b */
[----:B------:R-:W-:Y:S01]  /*05a0*/  ISETP.GT.AND P0, PT, R0, UR4, PT ;  /* 0x0000000400007c0c */ /* 0x000fe2000bf04270 */
[----:B------:R-:W-:-:S12]  /*05b0*/  BRA.DIV ~URZ, `(.L_x_704) ;  /* 0x000206727f007947 */ /* 0x000fd8000b800000 */
[----:B------:R-:W-:-:S04]  /*05c0*/  VOTE.ANY R10, PT, !P0 ;  /* 0x00000000000a7806 */ /* 0x000fc800040e0100 */
.L_x_975:
[----:B------:R-:W1:Y:S02]  /*05d0*/  POPC R5, R10 ;  /* 0x0000000a00057309 */ /* 0x000e640000000000 */
[----:B-12---:R-:W-:Y:S01]  /*05e0*/  IADD3 R235, R5, R7, RZ ;  /* 0x0000000705eb7210 */ /* 0x006fe20007ffe0ff */
[----:B------:R-:W-:Y:S05]  /*05f0*/  BRA.DIV ~URZ, `(.L_x_705) ;  /* 0x000206827f007947 */ /* 0x000fea000b800000 */
[----:B------:R1:W2:Y:S01]  /*0600*/  SHFL.IDX PT, R12, R9, R5, 0x1f ;  /* 0x00001f05090c7589 */ /* 0x0002a200000e0000 */
[----:B------:R-:W-:-:S03]  /*0610*/  MOV R6, RZ ;  /* 0x000000ff00067202 */ /* 0x000fc60000000f00 */
[----:B------:R1:W3:Y:S04]  /*0620*/  SHFL.IDX PT, R9, R8, R5, 0x1f ;  /* 0x00001f0508097589 */ /* 0x0002e800000e0000 */
.L_x_976:
[----:B------:R-:W-:Y:S01]  /*0630*/  ISETP.NE.AND P0, PT, R10, RZ, PT ;  /* 0x000000ff0a00720c */ /* 0x000fe20003f05270 */
[----:B------:R-:W-:-:S12]  /*0640*/  BSSY B0, `(.L_x_706) ;  /* 0x0000005000007945 */ /* 0x000fd80003800000 */
[----:B------:R-:W-:Y:S05]  /*0650*/  @!P0 BRA `(.L_x_707) ;  /* 0x0000003000008947 */ /* 0x000fea0003800000 */
[----:B------:R-:W-:Y:S01]  /*0660*/  IADD3 R2, R5, -0x1, RZ ;  /* 0xffffffff05027810 */ /* 0x000fe20007ffe0ff */
[----:B------:R-:W-:Y:S05]  /*0670*/  BRA.DIV ~URZ, `(.L_x_708) ;  /* 0x000206e27f007947 */ /* 0x000fea000b800000 */
[----:B------:R4:W1:Y:S02]  /*0680*/  SHFL.IDX PT, R6, R4, R2, 0x1f ;  /* 0x00001f0204067589 */ /* 0x00086400000e0000 */
.L_x_707:
[----:B------:R-:W-:Y:S05]  /*0690*/  BSYNC B0 ;  /* 0x0000000000007941 */ /* 0x000fea0003800000 */
.L_x_706:
[----:B---3--:R-:W-:Y:S01]  /*06a0*/  ISETP.NE.AND P0, PT, R9, 0x1, PT ;  /* 0x000000010900780c */ /* 0x008fe20003f05270 */
[----:B-1----:R-:W-:Y:S01]  /*06b0*/  IMAD R232, R6, c[0x0][0x538], R11 ;  /* 0x00014e0006e87a24 */ /* 0x002fe200078e020b */
[----:B------:R-:W-:Y:S04]  /*06c0*/  BSSY B0, `(.L_x_709) ;  /* 0x0000085000007945 */ /* 0x000fe80003800000 */
[----:B------:R-:W-:-:S07]  /*06d0*/  IADD3 R11, -R232, UR4, RZ ;  /* 0x00000004e80b7c10 */ /* 0x000fce000fffe1ff */
[----:B------:R-:W-:Y:S05]  /*06e0*/  @!P0 BRA `(.L_x_710) ;  /* 0x000003e000008947 */ /* 0x000fea0003800000 */
[-C--:B--2---:R-:W-:Y:S02]  /*06f0*/  IABS R0, R12.reuse ;  /* 0x0000000c00007213 */ /* 0x084fe40000000000 */
[----:B------:R-:W-:-:S03]  /*0700*/  IABS R6, R12 ;  /* 0x0000000c00067213 */ /* 0x000fc60000000000 */
[----:B------:R-:W-:Y:S01]  /*0710*/  IMAD.MOV.U32 R5, RZ, RZ, R0 ;  /* 0x000000ffff057224 */ /* 0x000fe200078e0000 */
[----:B------:R-:W-:-:S03]  /*0720*/  IABS R0, R9 ;  /* 0x0000000900007213 */ /* 0x000fc60000000000 */
[----:B----4-:R-:W1:Y:S02]  /*0730*/  I2F.RP R2, R5 ;  /* 0x0000000500027306 */ /* 0x010e640000209400 */
        /* <DEDUP_REMOVED lines=55> */
[----:B------:R-:W-:Y:S01]  /*0ab0*/  IMAD R234, R3, 0x10000, R2 ;  /* 0x0001000003ea7824 */ /* 0x000fe200078e0202 */
[----:B------:R-:W-:Y:S05]  /*0ac0*/  BRA `(.L_x_711) ;  /* 0x0000044000007947 */ /* 0x000fea0003800000 */
.L_x_710:
[----:B----4-:R-:W-:-:S04]  /*0ad0*/  IMAD.MOV.U32 R2, RZ, RZ, 0x4 ;  /* 0x00000004ff027424 */ /* 0x010fc800078e00ff */
[----:B------:R-:W-:-:S05]  /*0ae0*/  IMAD.WIDE R2, R235, R2, c[0x0][0x590] ;  /* 0x00016400eb027625 */ /* 0x000fca00078e0202 */
[----:B------:R-:W3:Y:S02]  /*0af0*/  LDG.E R7, [R2.64] ;  /* 0x0000000802077981 */ /* 0x000ee4000c1e1900 */
[----:B--23--:R-:W-:-:S05]  /*0b00*/  IMAD R9, R7, R12, RZ ;  /* 0x0000000c07097224 */ /* 0x00cfca00078e02ff */
        /* <DEDUP_REMOVED lines=63> */
[----:B------:R-:W-:Y:S02]  /*0f00*/  IMAD R234, R0, R2, R3 ;  /* 0x0000000200ea7224 */ /* 0x000fe400078e0203 */
.L_x_711:
[----:B------:R-:W-:Y:S05]  /*0f10*/  BSYNC B0 ;  /* 0x0000000000007941 */ /* 0x000fea0003800000 */
.L_x_709:
[----:B------:R-:W-:-:S04]  /*0f20*/  LOP3.LUT R0, RZ, R0, RZ, 0x33, !PT ;  /* 0x00000000ff007212 */ /* 0x000fc800078e33ff */
[----:B------:R-:W-:Y:S01]  /*0f30*/  IADD3 R233, R0, R12, RZ ;  /* 0x0000000c00e97210 */ /* 0x000fe20007ffe0ff */
[----:B------:R-:W-:Y:S05]  /*0f40*/  BRA `(.L_x_712) ;  /* 0x0000004000007947 */ /* 0x000fea0003800000 */
.L_x_700:
[----:B--2---:R-:W-:Y:S01]  /*0f50*/  IMAD.MOV.U32 R233, RZ, RZ, RZ ;  /* 0x000000ffffe97224 */ /* 0x004fe200078e00ff */
[----:B------:R-:W-:Y:S01]  /*0f60*/  MOV R234, RZ ;  /* 0x000000ff00ea7202 */ /* 0x000fe20000000f00 */
[----:B------:R-:W-:Y:S01]  /*0f70*/  IMAD.U32 R232, RZ, RZ, UR4 ;  /* 0x00000004ffe87e24 */ /* 0x000fe2000f8e00ff */
[----:B------:R-:W-:Y:S02]  /*0f80*/  MOV R235, c[0x0][0x53c] ;  /* 0x00014f0000eb7a02 */ /* 0x000fe40000000f00 */
.L_x_712:
[----:B------:R-:W-:Y:S01]  /*0f90*/  ISETP.NE.AND P0, PT, R13, RZ, PT ;  /* 0x000000ff0d00720c */ /* 0x000fe20003f05270 */
[----:B------:R-:W-:-:S12]  /*0fa0*/  WARPSYNC 0xffffffff ;  /* 0xffffffff00007948 */ /* 0x000fd80003800000 */
[----:B------:R1:W-:Y:S04]  /*0fb0*/  @!P0 STS.128 [0x20080], R232 ;  /* 0x020080e8ff008388 */ /* 0x0003e80000000c00 */
[----:B------:R-:W-:Y:S06]  /*0fc0*/  BAR.ARV 0x5, 0x100 ;  /* 0x0144000000007b1d */ /* 0x000fec0000002000 */
.L_x_698:
[----:B-12---:R-:W-:-:S13]  /*0fd0*/  ISETP.GE.AND P0, PT, R235, c[0x0][0x53c], PT ;  /* 0x00014f00eb007a0c */ /* 0x006fda0003f06270 */
[----:B------:R-:W-:Y:S05]  /*0fe0*/  @P0 EXIT ;  /* 0x000000000000094d */ /* 0x000fea0003800000 */
[----:B------:R-:W1:Y:S01]  /*0ff0*/  S2R R14, SR_TID.X ;  /* 0x00000000000e7919 */ /* 0x000e620000002100 */
        /* <DEDUP_REMOVED lines=66> */
[C---:B------:R-:W-:Y:S01]  /*1420*/  IADD3 R16, R211.reuse, 0x20, RZ ;  /* 0x00000020d3107810 */ /* 0x040fe20007ffe0ff */
[----:B------:R-:W-:Y:S01]  /*1430*/  IMAD R212, R228, 0x20, R211 ;  /* 0x00000020e4d47824 */ /* 0x000fe200078e02d3 */
[----:B------:R-:W-:Y:S01]  /*1440*/  LOP3.LUT R230, R2, 0xfffffe00, RZ, 0xc0, !PT ;  /* 0xfffffe0002e67812 */ /* 0x000fe200078ec0ff */
[C---:B------:R-:W-:Y:S01]  /*1450*/  IMAD.IADD R231, R6.reuse, 0x1, -R8 ;  /* 0x0000000106e77824 */ /* 0x040fe200078e0a08 */
        /* <DEDUP_REMOVED lines=18> */
[----:B------:R-:W-:Y:S01]  /*1580*/  LOP3.LUT R29, R4, 0x1c0, RZ, 0xc0, !PT ;  /* 0x000001c0041d7812 */ /* 0x000fe200078ec0ff */
[----:B------:R-:W-:Y:S01]  /*1590*/  IMAD R231, R231, 0x8, R24 ;  /* 0x00000008e7e77824 */ /* 0x000fe200078e0218 */
[----:B------:R-:W-:-:S02]  /*15a0*/  SHF.R.S32.HI R6, RZ, 0x1f, R15 ;  /* 0x0000001fff067819 */ /* 0x000fc4000001140f */
[----:B------:R-:W-:Y:S01]  /*15b0*/  LEA.HI R4, R7, R14, RZ, 0x3 ;  /* 0x0000000e07047211 */ /* 0x000fe200078f18ff */
[----:B------:R-:W-:Y:S01]  /*15c0*/  IMAD.SHL.U32 R7, R13, 0x40, RZ ;  /* 0x000000400d077824 */ /* 0x000fe200078e00ff */
[----:B------:R-:W-:Y:S02]  /*15d0*/  LOP3.LUT R27, R2, 0x1c0, RZ, 0xc0, !PT ;  /* 0x000001c0021b7812 */ /* 0x000fe400078ec0ff */
[----:B------:R-:W-:Y:S01]  /*15e0*/  SHF.R.S32.HI R2, RZ, 0x1f, R137 ;  /* 0x0000001fff027819 */ /* 0x000fe20000011489 */
[----:B------:R-:W-:Y:S01]  /*15f0*/  IMAD.SHL.U32 R4, R4, 0x40, RZ ;  /* 0x0000004004047824 */ /* 0x000fe200078e00ff */
[----:B------:R-:W-:Y:S02]  /*1600*/  LEA.HI R6, R6, R15, RZ, 0x3 ;  /* 0x0000000f06067211 */ /* 0x000fe400078f18ff */
[----:B------:R-:W-:Y:S02]  /*1610*/  LOP3.LUT R22, R3, 0xfffffe00, RZ, 0xc0, !PT ;  /* 0xfffffe0003167812 */ /* 0x000fe400078ec0ff */
[-C--:B------:R-:W-:Y:S01]  /*1620*/  LEA.HI R3, R2, R137.reuse, RZ, 0x6 ;  /* 0x0000008902037211 */ /* 0x080fe200078f30ff */
[----:B------:R-:W-:Y:S01]  /*1630*/  IMAD.SHL.U32 R6, R6, 0x40, RZ ;  /* 0x0000004006067824 */ /* 0x000fe200078e00ff */
[----:B------:R-:W-:Y:S01]  /*1640*/  LEA.HI R5, R2, R137, RZ, 0x3 ;  /* 0x0000008902057211 */ /* 0x000fe200078f18ff */
[----:B------:R-:W-:Y:S01]  /*1650*/  STL [R1+0x18], R22 ;  /* 0x0000181601007387 */ /* 0x000fe20000100800 */
[----:B------:R-:W-:Y:S01]  /*1660*/  LOP3.LUT R18, R4, 0xfffffe00, RZ, 0xc0, !PT ;  /* 0xfffffe0004127812 */ /* 0x000fe200078ec0ff */
[----:B------:R-:W-:Y:S01]  /*1670*/  IMAD.SHL.U32 R2, R3, 0x80, RZ ;  /* 0x0000008003027824 */ /* 0x000fe200078e00ff */
[----:B------:R-:W-:-:S02]  /*1680*/  SHF.R.U32.HI R25, RZ, 0x3, R229 ;  /* 0x00000003ff197819 */ /* 0x000fc400000116e5 */
[----:B------:R-:W-:Y:S02]  /*1690*/  SHF.R.U32.HI R23, RZ, 0x3, R29 ;  /* 0x00000003ff177819 */ /* 0x000fe4000001161d */
[----:B------:R-:W-:Y:S02]  /*16a0*/  LOP3.LUT R9, R7, 0xfffffe00, RZ, 0xc0, !PT ;  /* 0xfffffe0007097812 */ /* 0x000fe400078ec0ff */
[--C-:B------:R-:W-:Y:S02]  /*16b0*/  LOP3.LUT R4, R229, 0x38, R5.reuse, 0xf8, !PT ;  /* 0x00000038e5047812 */ /* 0x100fe400078ef805 */
[----:B------:R-:W-:Y:S02]  /*16c0*/  LOP3.LUT R3, R29, 0x38, R5, 0xf8, !PT ;  /* 0x000000381d037812 */ /* 0x000fe400078ef805 */
[----:B------:R-:W-:Y:S02]  /*16d0*/  SHF.R.U32.HI R21, RZ, 0x3, R28 ;  /* 0x00000003ff157819 */ /* 0x000fe4000001161c */
[----:B------:R-:W-:-:S02]  /*16e0*/  SHF.R.U32.HI R19, RZ, 0x3, R27 ;  /* 0x00000003ff137819 */ /* 0x000fc4000001161b */
[--C-:B------:R-:W-:Y:S02]  /*16f0*/  LOP3.LUT R7, R28, 0x38, R5.reuse, 0xf8, !PT ;  /* 0x000000381c077812 */ /* 0x100fe400078ef805 */
[----:B------:R-:W-:Y:S02]  /*1700*/  LOP3.LUT R10, R27, 0x38, R5, 0xf8, !PT ;  /* 0x000000381b0a7812 */ /* 0x000fe400078ef805 */
[----:B------:R-:W-:Y:S02]  /*1710*/  LOP3.LUT R20, R6, 0xfffffe00, RZ, 0xc0, !PT ;  /* 0xfffffe0006147812 */ /* 0x000fe400078ec0ff */
[----:B------:R-:W-:Y:S02]  /*1720*/  LOP3.LUT R8, R4, R25, RZ, 0x3c, !PT ;  /* 0x0000001904087212 */ /* 0x000fe400078e3cff */
[----:B------:R-:W-:Y:S01]  /*1730*/  LOP3.LUT R6, R3, R23, RZ, 0x3c, !PT ;  /* 0x0000001703067212 */ /* 0x000fe200078e3cff */
[----:B------:R-:W-:Y:S01]  /*1740*/  STL [R1+0x14], R20 ;  /* 0x0000141401007387 */ /* 0x000fe20000100800 */
[----:B------:R-:W-:-:S02]  /*1750*/  LOP3.LUT R2, R2, 0xffffe000, RZ, 0xc0, !PT ;  /* 0xffffe00002027812 */ /* 0x000fc400078ec0ff */
[----:B------:R-:W-:Y:S01]  /*1760*/  LOP3.LUT R4, R7, R21, RZ, 0x3c, !PT ;  /* 0x0000001507047212 */ /* 0x000fe200078e3cff */
[----:B------:R-:W-:Y:S01]  /*1770*/  STL [R1+0x10], R18 ;  /* 0x0000101201007387 */ /* 0x000fe20000100800 */
[----:B------:R-:W-:Y:S02]  /*1780*/  LOP3.LUT R3, R10, R19, RZ, 0x3c, !PT ;  /* 0x000000130a037212 */ /* 0x000fe400078e3cff */
[-C--:B------:R-:W-:Y:S02]  /*1790*/  IADD3 R16, R8, R2.reuse, R230 ;  /* 0x0000000208107210 */ /* 0x080fe40007ffe0e6 */
[-C--:B------:R-:W-:Y:S02]  /*17a0*/  IADD3 R15, R6, R2.reuse, R22 ;  /* 0x00000002060f7210 */ /* 0x080fe40007ffe016 */
[-C--:B------:R-:W-:Y:S02]  /*17b0*/  IADD3 R14, R4, R2.reuse, R20 ;  /* 0x00000002040e7210 */ /* 0x080fe40007ffe014 */
[----:B------:R-:W-:-:S02]  /*17c0*/  IADD3 R13, R3, R2, R18 ;  /* 0x00000002030d7210 */ /* 0x000fc40007ffe012 */
[C---:B------:R-:W-:Y:S02]  /*17d0*/  IADD3 R2, R236.reuse, 0x80, RZ ;  /* 0x00000080ec027810 */ /* 0x040fe40007ffe0ff */
[----:B------:R-:W-:Y:S02]  /*17e0*/  IADD3 R237, R236, 0x70, RZ ;  /* 0x00000070eced7810 */ /* 0x000fe40007ffe0ff */
[----:B------:R-:W-:Y:S02]  /*17f0*/  @P0 IADD3 R237, R2, 0x10, RZ ;  /* 0x0000001002ed0810 */ /* 0x000fe40007ffe0ff */
[----:B------:R-:W-:Y:S02]  /*1800*/  LOP3.LUT R2, R229, 0x38, R132, 0xf8, !PT ;  /* 0x00000038e5027812 */ /* 0x000fe400078ef884 */
[----:B------:R-:W-:Y:S02]  /*1810*/  IADD3 R158, R138, 0x20, RZ ;  /* 0x000000208a9e7810 */ /* 0x000fe40007ffe0ff */
[----:B------:R-:W-:-:S02]  /*1820*/  SHF.R.S32.HI R6, RZ, 0x1f, R211 ;  /* 0x0000001fff067819 */ /* 0x000fc400000114d3 */
[----:B------:R-:W-:Y:S02]  /*1830*/  IADD3 R157, R138, 0x60, RZ ;  /* 0x000000608a9d7810 */ /* 0x000fe40007ffe0ff */
[----:B------:R-:W-:Y:S02]  /*1840*/  LOP3.LUT R6, R17, 0x7ffffffc, RZ, 0xc0, !PT ;  /* 0x7ffffffc11067812 */ /* 0x000fe400078ec0ff */
[----:B------:R-:W-:Y:S02]  /*1850*/  LOP3.LUT R25, R2, R25, RZ, 0x3c, !PT ;  /* 0x0000001902197212 */ /* 0x000fe400078e3cff */
[----:B------:R-:W-:Y:S02]  /*1860*/  SHF.R.S32.HI R17, RZ, 0x1f, R158 ;  /* 0x0000001fff117819 */ /* 0x000fe4000001149e */
[----:B------:R-:W-:Y:S01]  /*1870*/  SHF.R.S32.HI R7, RZ, 0x1f, R156 ;  /* 0x0000001fff077819 */ /* 0x000fe2000001149c */
[----:B------:R-:W-:Y:S01]  /*1880*/  STL [R1+0x3c], R25 ;  /* 0x00003c1901007387 */ /* 0x000fe20000100800 */
[----:B------:R-:W-:-:S02]  /*1890*/  SHF.R.S32.HI R2, RZ, 0x1f, R157 ;  /* 0x0000001fff027819 */ /* 0x000fc4000001149d */
[----:B------:R-:W-:Y:S01]  /*18a0*/  LOP3.LUT R10, R29, 0x38, R132, 0xf8, !PT ;  /* 0x000000381d0a7812 */ /* 0x000fe200078ef884 */
[----:B------:R-:W-:Y:S01]  /*18b0*/  STL [R1+0x8], R17 ;  /* 0x0000081101007387 */ /* 0x000fe20000100800 */
[CC--:B------:R-:W-:Y:S01]  /*18c0*/  IADD3 R3, R11.reuse, R9.reuse, R12 ;  /* 0x000000090b037210 */ /* 0x0c0fe20007ffe00c */
[----:B------:R-:W-:Y:S01]  /*18d0*/  IMAD.MOV.U32 R12, RZ, RZ, 0x40 ;  /* 0x00000040ff0c7424 */ /* 0x000fe200078e00ff */
[----:B------:R-:W-:Y:S01]  /*18e0*/  LOP3.LUT R4, R11, R9, RZ, 0xfc, !PT ;  /* 0x000000090b047212 */ /* 0x000fe200078efcff */
[----:B------:R1:W-:Y:S01]  /*18f0*/  STL [R1+0x4], R7 ;  /* 0x0000040701007387 */ /* 0x0003e20000100800 */
[----:B------:R-:W-:Y:S01]  /*1900*/  LOP3.LUT R10, R22, R10, R23, 0xf6, !PT ;  /* 0x0000000a160a7212 */ /* 0x000fe200078ef617 */
[----:B------:R-:W-:Y:S01]  /*1910*/  IMAD.MOV.U32 R11, RZ, RZ, 0x20 ;  /* 0x00000020ff0b7424 */ /* 0x000fe200078e00ff */
[--C-:B------:R-:W-:Y:S01]  /*1920*/  LOP3.LUT R9, R28, 0x38, R132.reuse, 0xf8, !PT ;  /* 0x000000381c097812 */ /* 0x100fe200078ef884 */
[----:B------:R2:W-:Y:S01]  /*1930*/  STL [R1], R2 ;  /* 0x0000000201007387 */ /* 0x0005e20000100800 */
[----:B------:R-:W-:-:S02]  /*1940*/  LOP3.LUT R8, R27, 0x38, R132, 0xf8, !PT ;  /* 0x000000381b087812 */ /* 0x000fc400078ef884 */
[----:B------:R-:W-:Y:S02]  /*1950*/  LEA R177, R0, 0xc080, 0x1 ;  /* 0x0000c08000b17811 */ /* 0x000fe400078e08ff */
[----:B------:R-:W-:Y:S02]  /*1960*/  SHF.R.S32.HI R0, RZ, 0x3, R5 ;  /* 0x00000003ff007819 */ /* 0x000fe40000011405 */
[----:B------:R-:W-:Y:S02]  /*1970*/  LOP3.LUT R201, R5, 0xfffffff8, RZ, 0xc0, !PT ;  /* 0xfffffff805c97812 */ /* 0x000fe400078ec0ff */
[----:B------:R-:W-:Y:S01]  /*1980*/  LEA R5, R10, 0x10080, 0x1 ;  /* 0x000100800a057811 */ /* 0x000fe200078e08ff */
[----:B------:R-:W-:Y:S01]  /*1990*/  STL [R1+0xc], R0 ;  /* 0x00000c0001007387 */ /* 0x000fe20000100800 */
[----:B------:R-:W-:Y:S02]  /*19a0*/  LOP3.LUT R9, R20, R9, R21, 0xf6, !PT ;  /* 0x0000000914097212 */ /* 0x000fe400078ef615 */
[----:B------:R-:W-:Y:S01]  /*19b0*/  LOP3.LUT R8, R18, R8, R19, 0xf6, !PT ;  /* 0x0000000812087212 */ /* 0x000fe200078ef613 */
[----:B------:R3:W-:Y:S01]  /*19c0*/  STL [R1+0x34], R5 ;  /* 0x0000340501007387 */ /* 0x0007e20000100800 */
[----:B------:R-:W-:-:S02]  /*19d0*/  LEA R9, R9, 0x10080, 0x1 ;  /* 0x0001008009097811 */ /* 0x000fc400078e08ff */
[----:B------:R-:W-:Y:S02]  /*19e0*/  LEA R8, R8, 0x10080, 0x1 ;  /* 0x0001008008087811 */ /* 0x000fe400078e08ff */
[----:B------:R-:W-:Y:S01]  /*19f0*/  LEA R182, R3, 0x10080, 0x1 ;  /* 0x0001008003b67811 */ /* 0x000fe200078e08ff */
[----:B------:R4:W-:Y:S01]  /*1a00*/  STL [R1+0x30], R9 ;  /* 0x0000300901007387 */ /* 0x0009e20000100800 */
[----:B------:R-:W-:Y:S02]  /*1a10*/  LEA R178, R4, 0x8080, 0x1 ;  /* 0x0000808004b27811 */ /* 0x000fe400078e08ff */
[----:B-1----:R-:W-:Y:S01]  /*1a20*/  SEL R7, R12, 0xffffffc0, !P2 ;  /* 0xffffffc00c077807 */ /* 0x002fe20005000000 */
[----:B------:R1:W-:Y:S01]  /*1a30*/  STL [R1+0x2c], R8 ;  /* 0x00002c0801007387 */ /* 0x0003e20000100800 */
[----:B--2---:R-:W-:Y:S01]  /*1a40*/  IMAD.IADD R2, R26, 0x1, -R6 ;  /* 0x000000011a027824 */ /* 0x004fe200078e0a06 */
[----:B------:R-:W-:Y:S02]  /*1a50*/  SEL R6, R11, 0xffffffe0, !P1 ;  /* 0xffffffe00b067807 */ /* 0x000fe40004800000 */
[----:B------:R-:W-:Y:S01]  /*1a60*/  LOP3.LUT R219, R25, R230, RZ, 0xfc, !PT ;  /* 0x000000e619db7212 */ /* 0x000fe200078efcff */
[----:B------:R-:W-:Y:S01]  /*1a70*/  IMAD.SHL.U32 R215, R2, 0x2, RZ ;  /* 0x0000000202d77824 */ /* 0x000fe200078e00ff */
[----:B------:R-:W-:Y:S01]  /*1a80*/  SEL R2, R11, 0xffffffe0, !P4 ;  /* 0xffffffe00b027807 */ /* 0x000fe20006000000 */
[----:B------:R-:W-:Y:S01]  /*1a90*/  IMAD.IADD R239, R236, 0x1, R6 ;  /* 0x00000001ecef7824 */ /* 0x000fe200078e0206 */
[----:B------:R-:W-:Y:S01]  /*1aa0*/  IADD3 R200, R132, 0x80, RZ ;  /* 0x0000008084c87810 */ /* 0x000fe20007ffe0ff */
[----:B------:R-:W-:Y:S01]  /*1ab0*/  IMAD.IADD R238, R6, 0x1, R237 ;  /* 0x0000000106ee7824 */ /* 0x000fe200078e02ed */
[C---:B------:R-:W-:Y:S01]  /*1ac0*/  IADD3 R250, R215.reuse, 0xe0, RZ ;  /* 0x000000e0d7fa7810 */ /* 0x040fe20007ffe0ff */
[----:B------:R-:W-:Y:S01]  /*1ad0*/  IMAD.IADD R183, R182, 0x1, R2 ;  /* 0x00000001b6b77824 */ /* 0x000fe200078e0202 */
[C---:B------:R-:W-:Y:S01]  /*1ae0*/  IADD3 R247, R215.reuse, 0xf8, RZ ;  /* 0x000000f8d7f77810 */ /* 0x040fe20007ffe0ff */
[----:B------:R-:W-:Y:S01]  /*1af0*/  IMAD.IADD R179, R2, 0x1, R178 ;  /* 0x0000000102b37824 */ /* 0x000fe200078e02b2 */
[----:B------:R-:W-:Y:S01]  /*1b00*/  IADD3 R252, R215, 0xd0, RZ ;  /* 0x000000d0d7fc7810 */ /* 0x000fe20007ffe0ff */
[----:B------:R-:W-:Y:S01]  /*1b10*/  IMAD.SHL.U32 R219, R219, 0x2, RZ ;  /* 0x00000002dbdb7824 */ /* 0x000fe200078e00ff */
[----:B---3--:R-:W-:Y:S01]  /*1b20*/  SHF.R.S32.HI R5, RZ, 0x1f, R215 ;  /* 0x0000001fff057819 */ /* 0x008fe200000114d7 */
[----:B------:R-:W-:Y:S01]  /*1b30*/  IMAD.IADD R243, R236, 0x1, R7 ;  /* 0x00000001ecf37824 */ /* 0x000fe200078e0207 */
[----:B------:R-:W-:Y:S01]  /*1b40*/  IADD3 R5, R215, 0xc8, RZ ;  /* 0x000000c8d7057810 */ /* 0x000fe20007ffe0ff */
[----:B------:R-:W-:Y:S01]  /*1b50*/  IMAD.IADD R242, R7, 0x1, R239 ;  /* 0x0000000107f27824 */ /* 0x000fe200078e02ef */
[----:B------:R-:W-:Y:S01]  /*1b60*/  IADD3 R251, R215, 0xd8, RZ ;  /* 0x000000d8d7fb7810 */ /* 0x000fe20007ffe0ff */
[----:B------:R-:W-:Y:S01]  /*1b70*/  IMAD.IADD R241, R7, 0x1, R237 ;  /* 0x0000000107f17824 */ /* 0x000fe200078e02ed */
[----:B----4-:R-:W-:Y:S01]  /*1b80*/  IADD3 R9, R215, 0xb8, RZ ;  /* 0x000000b8d7097810 */ /* 0x010fe20007ffe0ff */
[----:B------:R-:W-:Y:S01]  /*1b90*/  IMAD.IADD R240, R238, 0x1, R7 ;  /* 0x00000001eef07824 */ /* 0x000fe200078e0207 */
[----:B------:R-:W-:-:S02]  /*1ba0*/  SHF.R.S32.HI R5, RZ, 0x1f, R5 ;  /* 0x0000001fff057819 */ /* 0x000fc40000011405 */
[C---:B-1----:R-:W-:Y:S02]  /*1bb0*/  IADD3 R8, R215.reuse, 0xc0, RZ ;  /* 0x000000c0d7087810 */ /* 0x042fe40007ffe0ff */
[----:B------:R-:W-:Y:S02]  /*1bc0*/  SHF.R.S32.HI R5, RZ, 0x1f, R250 ;  /* 0x0000001fff057819 */ /* 0x000fe400000114fa */
[C---:B------:R-:W-:Y:S02]  /*1bd0*/  IADD3 R249, R215.reuse, 0xe8, RZ ;  /* 0x000000e8d7f97810 */ /* 0x040fe40007ffe0ff */
[----:B------:R-:W-:Y:S02]  /*1be0*/  SHF.R.S32.HI R5, RZ, 0x1f, R247 ;  /* 0x0000001fff057819 */ /* 0x000fe400000114f7 */
[----:B------:R-:W-:Y:S02]  /*1bf0*/  IADD3 R248, R215, 0xf0, RZ ;  /* 0x000000f0d7f87810 */ /* 0x000fe40007ffe0ff */
[----:B------:R-:W-:-:S02]  /*1c00*/  LEA R5, R16, 0x10080, 0x1 ;  /* 0x0001008010057811 */ /* 0x000fc400078e08ff */
[----:B------:R-:W-:Y:S02]  /*1c10*/  SHF.R.S32.HI R9, RZ, 0x1f, R9 ;  /* 0x0000001fff097819 */ /* 0x000fe40000011409 */
[----:B------:R-:W-:Y:S01]  /*1c20*/  SHF.R.S32.HI R8, RZ, 0x1f, R8 ;  /* 0x0000001fff087819 */ /* 0x000fe20000011408 */
[----:B------:R1:W-:Y:S01]  /*1c30*/  STL [R1+0x28], R5 ;  /* 0x0000280501007387 */ /* 0x0003e20000100800 */
[----:B------:R-:W-:Y:S02]  /*1c40*/  SHF.R.S32.HI R9, RZ, 0x1f, R252 ;  /* 0x0000001fff097819 */ /* 0x000fe400000114fc */
[----:B------:R-:W-:Y:S02]  /*1c50*/  SHF.R.S32.HI R8, RZ, 0x1f, R251 ;  /* 0x0000001fff087819 */ /* 0x000fe400000114fb */
[----:B------:R-:W-:Y:S02]  /*1c60*/  SHF.R.S32.HI R9, RZ, 0x1f, R249 ;  /* 0x0000001fff097819 */ /* 0x000fe400000114f9 */
[----:B------:R-:W-:-:S02]  /*1c70*/  SHF.R.S32.HI R8, RZ, 0x1f, R248 ;  /* 0x0000001fff087819 */ /* 0x000fc400000114f8 */
[----:B------:R-:W-:Y:S02]  /*1c80*/  LEA R9, R15, 0x10080, 0x1 ;  /* 0x000100800f097811 */ /* 0x000fe400078e08ff */
[----:B------:R-:W-:Y:S02]  /*1c90*/  LEA R8, R14, 0x10080, 0x1 ;  /* 0x000100800e087811 */ /* 0x000fe400078e08ff */
[C---:B------:R-:W-:Y:S01]  /*1ca0*/  IADD3 R33, R215.reuse, 0x8, RZ ;  /* 0x00000008d7217810 */ /* 0x040fe20007ffe0ff */
[----:B------:R2:W-:Y:S01]  /*1cb0*/  STL [R1+0x24], R9 ;  /* 0x0000240901007387 */ /* 0x0005e20000100800 */
[----:B------:R-:W-:Y:S02]  /*1cc0*/  SEL R0, R12, 0xffffffc0, !P3 ;  /* 0xffffffc00c007807 */ /* 0x000fe40005800000 */
[C---:B------:R-:W-:Y:S01]  /*1cd0*/  IADD3 R32, R215.reuse, 0x10, RZ ;  /* 0x00000010d7207810 */ /* 0x040fe20007ffe0ff */
[----:B------:R2:W-:Y:S01]  /*1ce0*/  STL [R1+0x20], R8 ;  /* 0x0000200801007387 */ /* 0x0005e20000100800 */
[C---:B------:R-:W-:Y:S01]  /*1cf0*/  IADD3 R31, R215.reuse, 0x18, RZ ;  /* 0x00000018d71f7810 */ /* 0x040fe20007ffe0ff */
[----:B------:R-:W-:Y:S01]  /*1d00*/  IMAD.IADD R185, R182, 0x1, R0 ;  /* 0x00000001b6b97824 */ /* 0x000fe200078e0200 */
[----:B------:R-:W-:Y:S01]  /*1d10*/  IADD3 R199, R132, 0xc0, RZ ;  /* 0x000000c084c77810 */ /* 0x000fe20007ffe0ff */
[C---:B------:R-:W-:Y:S01]  /*1d20*/  IMAD.IADD R181, R0.reuse, 0x1, R178 ;  /* 0x0000000100b57824 */ /* 0x040fe200078e02b2 */
[----:B------:R-:W-:Y:S01]  /*1d30*/  IADD3 R246, R215, 0x20, RZ ;  /* 0x00000020d7f67810 */ /* 0x000fe20007ffe0ff */
[----:B------:R-:W-:Y:S01]  /*1d40*/  IMAD.IADD R184, R183, 0x1, R0 ;  /* 0x00000001b7b87824 */ /* 0x000fe200078e0200 */
[----:B-1----:R-:W-:Y:S01]  /*1d50*/  LEA R5, R13, 0x10080, 0x1 ;  /* 0x000100800d057811 */ /* 0x002fe200078e08ff */
[----:B------:R-:W-:Y:S01]  /*1d60*/  IMAD.IADD R180, R0, 0x1, R179 ;  /* 0x0000000100b47824 */ /* 0x000fe200078e02b3 */
[----:B------:R-:W-:-:S02]  /*1d70*/  IADD3 R245, R215, 0x28, RZ ;  /* 0x00000028d7f57810 */ /* 0x000fc40007ffe0ff */
[C---:B------:R-:W-:Y:S01]  /*1d80*/  IADD3 R30, R215.reuse, 0x30, RZ ;  /* 0x00000030d71e7810 */ /* 0x040fe20007ffe0ff */
[----:B------:R2:W-:Y:S01]  /*1d90*/  STL [R1+0x1c], R5 ;  /* 0x00001c0501007387 */ /* 0x0005e20000100800 */
[C---:B------:R-:W-:Y:S02]  /*1da0*/  IADD3 R29, R215.reuse, 0x38, RZ ;  /* 0x00000038d71d7810 */ /* 0x040fe40007ffe0ff */
[C---:B------:R-:W-:Y:S02]  /*1db0*/  IADD3 R28, R215.reuse, 0x40, RZ ;  /* 0x00000040d71c7810 */ /* 0x040fe40007ffe0ff */
[C---:B------:R-:W-:Y:S02]  /*1dc0*/  IADD3 R27, R215.reuse, 0x48, RZ ;  /* 0x00000048d71b7810 */ /* 0x040fe40007ffe0ff */
[C---:B------:R-:W-:Y:S02]  /*1dd0*/  IADD3 R26, R215.reuse, 0x50, RZ ;  /* 0x00000050d71a7810 */ /* 0x040fe40007ffe0ff */
[----:B------:R-:W-:-:S02]  /*1de0*/  IADD3 R25, R215, 0x58, RZ ;  /* 0x00000058d7197810 */ /* 0x000fc40007ffe0ff */
        /* <DEDUP_REMOVED lines=10> */
[----:B------:R-:W-:Y:S02]  /*1e90*/  IADD3 R10, R215, 0xb0, RZ ;  /* 0x000000b0d70a7810 */ /* 0x000fe40007ffe0ff */
        /* <DEDUP_REMOVED lines=26> */
[----:B--2---:R-:W-:Y:S02]  /*2040*/  SHF.R.S32.HI R10, RZ, 0x1f, R10 ;  /* 0x0000001fff0a7819 */ /* 0x004fe4000001140a */
.L_x_972:
[----:B------:R-:W-:Y:S01]  /*2050*/  ISETP.NE.U32.AND P0, PT, RZ, c[0x0][0x370], PT ;  /* 0x0000dc00ff007a0c */ /* 0x000fe20003f05070 */
[----:B------:R-:W-:Y:S01]  /*2060*/  IMAD.MOV.U32 R15, RZ, RZ, 0x4 ;  /* 0x00000004ff0f7424 */ /* 0x000fe200078e00ff */
[----:B------:R-:W-:Y:S01]  /*2070*/  ISETP.NE.U32.AND P1, PT, RZ, c[0x0][0x360], PT ;  /* 0x0000d800ff007a0c */ /* 0x000fe20003f25070 */
[----:B------:R-:W-:Y:S01]  /*2080*/  IMAD.MOV.U32 R226, RZ, RZ, RZ ;  /* 0x000000ffffe27224 */ /* 0x000fe200078e00ff */
[----:B------:R-:W-:Y:S01]  /*2090*/  ISETP.NE.AND.EX P2, PT, RZ, c[0x0][0x374], PT, P0 ;  /* 0x0000dd00ff007a0c */ /* 0x000fe20003f45300 */
[----:B------:R-:W-:Y:S01]  /*20a0*/  IMAD.MOV.U32 R110, RZ, RZ, RZ ;  /* 0x000000ffff6e7224 */ /* 0x000fe200078e00ff */
[----:B------:R-:W-:Y:S01]  /*20b0*/  ISETP.NE.AND.EX P0, PT, RZ, c[0x0][0x364], PT, P1 ;  /* 0x0000d900ff007a0c */ /* 0x000fe20003f05310 */
[----:B------:R-:W-:Y:S01]  /*20c0*/  IMAD.MOV.U32 R14, RZ, RZ, RZ ;  /* 0x000000ffff0e7224 */ /* 0x000fe200078e00ff */
[----:B------:R-:W-:Y:S01]  /*20d0*/  ISETP.NE.U32.AND P1, PT, RZ, c[0x0][0x348], PT ;  /* 0x0000d200ff007a0c */ /* 0x000fe20003f25070 */
[----:B------:R-:W-:Y:S01]  /*20e0*/  IMAD.MOV.U32 R13, RZ, RZ, RZ ;  /* 0x000000ffff0d7224 */ /* 0x000fe200078e00ff */
[----:B------:R-:W-:Y:S01]  /*20f0*/  ISETP.NE.U32.AND P3, PT, RZ, c[0x0][0x350], PT ;  /* 0x0000d400ff007a0c */ /* 0x000fe20003f65070 */
[----:B------:R-:W-:Y:S01]  /*2100*/  IMAD.WIDE R6, R235, R15, c[0x0][0x348] ;  /* 0x0000d200eb067625 */ /* 0x000fe200078e020f */
[----:B------:R-:W-:-:S02]  /*2110*/  ISETP.NE.U32.AND P4, PT, RZ, c[0x0][0x358], PT ;  /* 0x0000d600ff007a0c */ /* 0x000fc40003f85070 */
[----:B------:R-:W-:Y:S01]  /*2120*/  ISETP.NE.AND.EX P1, PT, RZ, c[0x0][0x34c], PT, P1 ;  /* 0x0000d300ff007a0c */ /* 0x000fe20003f25310 */
[CC--:B------:R-:W-:Y:S01]  /*2130*/  IMAD.WIDE R4, R235.reuse, R15.reuse, c[0x0][0x350] ;  /* 0x0000d400eb047625 */ /* 0x0c0fe200078e020f */
[----:B------:R-:W-:Y:S02]  /*2140*/  ISETP.NE.AND.EX P3, PT, RZ, c[0x0][0x354], PT, P3 ;  /* 0x0000d500ff007a0c */ /* 0x000fe40003f65330 */
[----:B------:R-:W-:Y:S01]  /*2150*/  ISETP.NE.AND.EX P4, PT, RZ, c[0x0][0x35c], PT, P4 ;  /* 0x0000d700ff007a0c */ /* 0x000fe20003f85340 */
[----:B------:R-:W-:-:S04]  /*2160*/  @P2 IMAD.WIDE R10, R235, R15, c[0x0][0x370] ;  /* 0x0000dc00eb0a2625 */ /* 0x000fc800078e020f */
[CC--:B------:R-:W-:Y:S01]  /*2170*/  @P0 IMAD.WIDE R8, R235.reuse, R15.reuse, c[0x0][0x360] ;  /* 0x0000d800eb080625 */ /* 0x0c0fe200078e020f */
[----:B------:R1:W5:Y:S03]  /*2180*/  @P2 LDG.E R226, [R10.64] ;  /* 0x000000080ae22981 */ /* 0x000366000c1e1900 */
[----:B------:R-:W-:Y:S01]  /*2190*/  IMAD.WIDE R2, R235, R15, c[0x0][0x358] ;  /* 0x0000d600eb027625 */ /* 0x000fe200078e020f */
[----:B------:R1:W5:Y:S04]  /*21a0*/  @P0 LDG.E R210, [R8.64] ;  /* 0x0000000808d20981 */ /* 0x000368000c1e1900 */
[----:B------:R1:W5:Y:S04]  /*21b0*/  @P1 LDG.E R110, [R6.64] ;  /* 0x00000008066e1981 */ /* 0x000368000c1e1900 */
[----:B------:R1:W5:Y:S04]  /*21c0*/  @P3 LDG.E R14, [R4.64] ;  /* 0x00000008040e3981 */ /* 0x000368000c1e1900 */
[----:B------:R1:W5:Y:S01]  /*21d0*/  @P4 LDG.E R13, [R2.64] ;  /* 0x00000008020d4981 */ /* 0x000362000c1e1900 */
[----:B------:R-:W-:Y:S01]  /*21e0*/  YIELD ;  /* 0x0000000000007946 */ /* 0x000fe20003800000 */
[----:B------:R-:W-:Y:S05]  /*21f0*/  @P0 BRA `(.L_x_713) ;  /* 0x0000005000000947 */ /* 0x000fea0003800000 */
[----:B-----5:R-:W-:Y:S01]  /*2200*/  MOV R210, c[0x0][0x168] ;  /* 0x00005a0000d27a02 */ /* 0x020fe20000000f00 */
[----:B------:R-:W-:Y:S05]  /*2210*/  @!P1 BRA `(.L_x_713) ;  /* 0x0000003000009947 */ /* 0x000fea0003800000 */
[----:B-1----:R-:W2:Y:S04]  /*2220*/  LDG.E R8, [R6.64] ;  /* 0x0000000806087981 */ /* 0x002ea8000c1e1900 */
[----:B------:R-:W2:Y:S02]  /*2230*/  LDG.E R0, [R6.64+0x4] ;  /* 0x0000040806007981 */ /* 0x000ea4000c1e1900 */
[----:B--2---:R-:W-:-:S02]  /*2240*/  IADD3 R210, -R8, R0, RZ ;  /* 0x0000000008d27210 */ /* 0x004fc40007ffe1ff */
.L_x_713:
[----:B------:R-:W-:-:S04]  /*2250*/  ISETP.NE.U32.AND P0, PT, RZ, c[0x0][0x368], PT ;  /* 0x0000da00ff007a0c */ /* 0x000fc80003f05070 */
[----:B------:R-:W-:-:S13]  /*2260*/  ISETP.NE.AND.EX P0, PT, RZ, c[0x0][0x36c], PT, P0 ;  /* 0x0000db00ff007a0c */ /* 0x000fda0003f05300 */
[----:B------:R-:W-:Y:S05]  /*2270*/  @!P0 BRA `(.L_x_714) ;  /* 0x0000003000008947 */ /* 0x000fea0003800000 */
[----:B-1----:R-:W-:-:S05]  /*2280*/  IMAD.WIDE R4, R235, R15, c[0x0][0x368] ;  /* 0x0000da00eb047625 */ /* 0x002fca00078e020f */
[----:B------:R1:W5:Y:S01]  /*2290*/  LDG.E R12, [R4.64] ;  /* 0x00000008040c7981 */ /* 0x000362000c1e1900 */
[----:B------:R-:W-:Y:S05]  /*22a0*/  BRA `(.L_x_715) ;  /* 0x0000005000007947 */ /* 0x000fea0003800000 */
.L_x_714:
[----:B------:R-:W-:Y:S01]  /*22b0*/  MOV R12, UR6 ;  /* 0x00000006000c7c02 */ /* 0x000fe20008000f00 */
[----:B------:R-:W-:Y:S05]  /*22c0*/  @!P3 BRA `(.L_x_715) ;  /* 0x000000300000b947 */ /* 0x000fea0003800000 */
[----:B-1----:R-:W2:Y:S04]  /*22d0*/  LDG.E R6, [R4.64] ;  /* 0x0000000804067981 */ /* 0x002ea8000c1e1900 */
[----:B------:R-:W2:Y:S02]  /*22e0*/  LDG.E R0, [R4.64+0x4] ;  /* 0x0000040804007981 */ /* 0x000ea4000c1e1900 */
[----:B--2---:R-:W-:Y:S02]  /*22f0*/  IADD3 R12, -R6, R0, RZ ;  /* 0x00000000060c7210 */ /* 0x004fe40007ffe1ff */
.L_x_715:
[----:B-1----:R1:W2:Y:S04]  /*2300*/  @P4 LDG.E R5, [R2.64] ;  /* 0x0000000802054981 */ /* 0x0022a8000c1e1900 */
[----:B------:R1:W2:Y:S01]  /*2310*/  @P4 LDG.E R4, [R2.64+0x4] ;  /* 0x0000040802044981 */ /* 0x0002a2000c1e1900 */
[----:B------:R-:W-:Y:S01]  /*2320*/  ISETP.NE.U32.AND P0, PT, RZ, c[0x0][0x378], PT ;  /* 0x0000de00ff007a0c */ /* 0x000fe20003f05070 */
[----:B------:R-:W-:-:S02]  /*2330*/  IMAD.MOV.U32 R0, RZ, RZ, c[0x0][0x2c4] ;  /* 0x0000b100ff007624 */ /* 0x000fc400078e00ff */
[----:B-----5:R-:W-:Y:S01]  /*2340*/  IMAD.MOV.U32 R99, RZ, RZ, R12 ;  /* 0x000000ffff637224 */ /* 0x020fe200078e000c */
[----:B------:R-:W-:Y:S02]  /*2350*/  ISETP.NE.AND.EX P0, PT, RZ, c[0x0][0x37c], PT, P0 ;  /* 0x0000df00ff007a0c */ /* 0x000fe40003f05300 */
[----:B------:R-:W-:Y:S01]  /*2360*/  ISETP.NE.AND P2, PT, R0, 0x1, PT ;  /* 0x000000010000780c */ /* 0x000fe20003f45270 */
[----:B------:R-:W-:Y:S02]  /*2370*/  IMAD.SHL.U32 R227, R233, 0x80, RZ ;  /* 0x00000080e9e37824 */ /* 0x000fe400078e00ff */
[----:B------:R-:W-:Y:S02]  /*2380*/  IMAD.MOV.U32 R55, RZ, RZ, c[0x0][0x228] ;  /* 0x00008a00ff377624 */ /* 0x000fe400078e00ff */
[----:B------:R-:W-:Y:S01]  /*2390*/  IMAD.IADD R11, R12, 0x1, -R226 ;  /* 0x000000010c0b7824 */ /* 0x000fe200078e0ae2 */
[----:B------:R-:W-:Y:S01]  /*23a0*/  IADD3 R0, R227, 0x7f, RZ ;  /* 0x0000007fe3007810 */ /* 0x000fe20007ffe0ff */
[----:B------:R-:W-:Y:S01]  /*23b0*/  IMAD.MOV.U32 R6, RZ, RZ, c[0x0][0x32c] ;  /* 0x0000cb00ff067624 */ /* 0x000fe200078e00ff */
[----:B------:R-:W-:-:S03]  /*23c0*/  LOP3.LUT R213, R213, 0xffffffdf, RZ, 0xc0, !PT ;  /* 0xffffffdfd5d57812 */ /* 0x000fc600078ec0ff */
[----:B-1----:R-:W-:Y:S01]  /*23d0*/  @P0 IMAD.WIDE R2, R235, R15, c[0x0][0x378] ;  /* 0x0000de00eb020625 */ /* 0x002fe200078e020f */
[----:B------:R-:W-:-:S04]  /*23e0*/  ISETP.GE.AND P1, PT, R6, 0x1, PT ;  /* 0x000000010600780c */ /* 0x000fc80003f26270 */
[----:B------:R1:W5:Y:S01]  /*23f0*/  @P0 LDG.E R99, [R2.64] ;  /* 0x0000000802630981 */ /* 0x000362000c1e1900 */
[----:B------:R-:W-:-:S04]  /*2400*/  @P2 LOP3.LUT R213, R213, 0x20, RZ, 0xfc, !PT ;  /* 0x00000020d5d52812 */ /* 0x000fc800078efcff */
[----:B------:R-:W-:-:S04]  /*2410*/  LOP3.LUT R213, R213, 0xffffffbf, RZ, 0xc0, !PT ;  /* 0xffffffbfd5d57812 */ /* 0x000fc800078ec0ff */
[----:B------:R-:W-:Y:S01]  /*2420*/  @P1 LOP3.LUT R213, R213, 0x40, RZ, 0xfc, !PT ;  /* 0x00000040d5d51812 */ /* 0x000fe200078efcff */
[----:B-1----:R-:W-:-:S05]  /*2430*/  @P2 IMAD.HI.U32 R3, R0, c[0x0][0x2c8], RZ ;  /* 0x0000b20000032a27 */ /* 0x002fca00078e00ff */
[----:B------:R-:W-:Y:S01]  /*2440*/  @P2 SHF.R.U32.HI R0, RZ, c[0x0][0x2cc], R3 ;  /* 0x0000b300ff002a19 */ /* 0x000fe20000011603 */
[----:B--2---:R-:W-:-:S04]  /*2450*/  @P4 IMAD.IADD R55, R4, 0x1, -R5 ;  /* 0x0000000104374824 */ /* 0x004fc800078e0a05 */
[----:B------:R-:W-:-:S05]  /*2460*/  IMAD.IADD R209, R11, 0x1, R55 ;  /* 0x000000010bd17824 */ /* 0x000fca00078e0237 */
[C---:B------:R-:W-:Y:S02]  /*2470*/  IADD3 R2, R209.reuse, 0x1f, RZ ;  /* 0x0000001fd1027810 */ /* 0x040fe40007ffe0ff */
[----:B------:R-:W-:Y:S02]  /*2480*/  IADD3 R3, R209, 0x1, -R210 ;  /* 0x00000001d1037810 */ /* 0x000fe40007ffe8d2 */
[----:B------:R-:W-:-:S03]  /*2490*/  SHF.R.S32.HI R4, RZ, 0x1f, R2 ;  /* 0x0000001fff047819 */ /* 0x000fc60000011402 */
[----:B------:R-:W-:Y:S01]  /*24a0*/  IMAD.IADD R0, R3, 0x1, R0 ;  /* 0x0000000103007824 */ /* 0x000fe200078e0200 */
[----:B------:R-:W-:-:S04]  /*24b0*/  LEA.HI R2, R4, R2, RZ, 0x5 ;  /* 0x0000000204027211 */ /* 0x000fc800078f28ff */
[----:B------:R-:W-:Y:S02]  /*24c0*/  IADD3 R3, R0, c[0x0][0x328], RZ ;  /* 0x0000ca0000037a10 */ /* 0x000fe40007ffe0ff */
[----:B------:R-:W-:Y:S01]  /*24d0*/  SHF.R.S32.HI R104, RZ, 0x5, R2 ;  /* 0x00000005ff687819 */ /* 0x000fe20000011402 */
        /* <DEDUP_REMOVED lines=11> */
.L_x_718:
[----:B------:R-:W-:-:S13]  /*2590*/  ISETP.NE.AND P0, PT, R6, 0x1, PT ;  /* 0x000000010600780c */ /* 0x000fda0003f05270 */
[----:B------:R-:W-:-:S05]  /*25a0*/  @P0 IMAD.HI.U32 R0, R2, c[0x0][0x330], RZ ;  /* 0x0000cc0002000a27 */ /* 0x000fca00078e00ff */
[----:B------:R-:W-:Y:S02]  /*25b0*/  @P0 SHF.R.U32.HI R2, RZ, c[0x0][0x334], R0 ;  /* 0x0000cd00ff020a19 */ /* 0x000fe40000011600 */
.L_x_719:
[----:B------:R-:W-:Y:S05]  /*25c0*/  BSYNC B0 ;  /* 0x0000000000007941 */ /* 0x000fea0003800000 */
.L_x_717:
[----:B------:R-:W-:-:S05]  /*25d0*/  IMAD R2, R2, R6, c[0x0][0x32c] ;  /* 0x0000cb0002027624 */ /* 0x000fca00078e0206 */
[----:B------:R-:W-:-:S04]  /*25e0*/  IMNMX R3, R3, R2, PT ;  /* 0x0000000203037217 */ /* 0x000fc80003800200 */
.L_x_716:
[----:B------:R-:W-:Y:S01]  /*25f0*/  IADD3 R3, R3, 0x1f, RZ ;  /* 0x0000001f03037810 */ /* 0x000fe20007ffe0ff */
[----:B------:R-:W-:-:S03]  /*2600*/  @P2 IMAD.HI.U32 R2, R227, c[0x0][0x2c8], RZ ;  /* 0x0000b200e3022a27 */ /* 0x000fc600078e00ff */
[----:B------:R-:W-:Y:S01]  /*2610*/  SHF.R.S32.HI R4, RZ, 0x1f, R3 ;  /* 0x0000001fff047819 */ /* 0x000fe20000011403 */
[----:B------:R-:W-:Y:S01]  /*2620*/  IMAD.MOV.U32 R0, RZ, RZ, R227 ;  /* 0x000000ffff007224 */ /* 0x000fe200078e00e3 */
[----:B------:R-:W-:Y:S01]  /*2630*/  @P2 SHF.R.U32.HI R0, RZ, c[0x0][0x2cc], R2 ;  /* 0x0000b300ff002a19 */ /* 0x000fe20000011602 */
[----:B------:R-:W-:Y:S01]  /*2640*/  IMAD.IADD R136, R209, 0x1, -R210 ;  /* 0x00000001d1887824 */ /* 0x000fe200078e0ad2 */
[----:B------:R-:W-:-:S03]  /*2650*/  LEA.HI R3, R4, R3, RZ, 0x5 ;  /* 0x0000000304037211 */ /* 0x000fc600078f28ff */
[----:B------:R-:W-:Y:S01]  /*2660*/  IMAD.IADD R0, R136, 0x1, R0 ;  /* 0x0000000188007824 */ /* 0x000fe200078e0200 */
[----:B------:R-:W-:-:S04]  /*2670*/  SHF.R.S32.HI R3, RZ, 0x5, R3 ;  /* 0x00000005ff037819 */ /* 0x000fc80000011403 */
[----:B------:R-:W-:Y:S02]  /*2680*/  IADD3 R2, R0, -c[0x0][0x324], RZ ;  /* 0x8000c90000027a10 */ /* 0x000fe40007ffe0ff */
        /* <DEDUP_REMOVED lines=11> */
.L_x_722:
[----:B------:R-:W-:-:S13]  /*2740*/  ISETP.NE.AND P0, PT, R6, 0x1, PT ;  /* 0x000000010600780c */ /* 0x000fda0003f05270 */
[----:B------:R-:W-:-:S05]  /*2750*/  @P0 IMAD.HI.U32 R3, R0, c[0x0][0x330], RZ ;  /* 0x0000cc0000030a27 */ /* 0x000fca00078e00ff */
[----:B------:R-:W-:Y:S02]  /*2760*/  @P0 SHF.R.U32.HI R0, RZ, c[0x0][0x334], R3 ;  /* 0x0000cd00ff000a19 */ /* 0x000fe40000011603 */
.L_x_723:
[----:B------:R-:W-:Y:S05]  /*2770*/  BSYNC B0 ;  /* 0x0000000000007941 */ /* 0x000fea0003800000 */
.L_x_721:
[----:B------:R-:W-:-:S05]  /*2780*/  IMAD R0, R0, c[0x0][0x32c], RZ ;  /* 0x0000cb0000007a24 */ /* 0x000fca00078e02ff */
[----:B------:R-:W-:-:S04]  /*2790*/  IMNMX R2, R2, R0, !PT ;  /* 0x0000000002027217 */ /* 0x000fc80007800200 */
.L_x_720:
[----:B------:R-:W-:Y:S01]  /*27a0*/  SHF.R.S32.HI R0, RZ, 0x1f, R2 ;  /* 0x0000001fff007819 */ /* 0x000fe20000011402 */
[----:B------:R-:W-:Y:S01]  /*27b0*/  BSSY B0, `(.L_x_724) ;  /* 0x000002d000007945 */ /* 0x000fe20003800000 */
[----:B------:R-:W-:Y:S02]  /*27c0*/  LOP3.LUT R3, R234, 0xff000000, RZ, 0xc0, !PT ;  /* 0xff000000ea037812 */ /* 0x000fe400078ec0ff */
[----:B------:R-:W-:Y:S02]  /*27d0*/  LEA.HI R2, R0, R2, RZ, 0x5 ;  /* 0x0000000200027211 */ /* 0x000fe400078f28ff */
[----:B------:R-:W-:Y:S02]  /*27e0*/  LOP3.LUT R4, R234, 0xff0000, RZ, 0xc0, !PT ;  /* 0x00ff0000ea047812 */ /* 0x000fe400078ec0ff */
[----:B------:R-:W-:Y:S02]  /*27f0*/  SHF.R.S32.HI R0, RZ, 0x5, R2 ;  /* 0x00000005ff007819 */ /* 0x000fe40000011402 */
[----:B------:R-:W-:-:S02]  /*2800*/  SHF.R.U32.HI R3, RZ, 0x8, R3 ;  /* 0x00000008ff037819 */ /* 0x000fc40000011603 */
[----:B------:R-:W-:Y:S01]  /*2810*/  IMNMX R5, RZ, R0, !PT ;  /* 0x00000000ff057217 */ /* 0x000fe20007800200 */
[----:B------:R-:W-:Y:S01]  /*2820*/  IMAD.MOV.U32 R0, RZ, RZ, RZ ;  /* 0x000000ffff007224 */ /* 0x000fe200078e00ff */
[----:B------:R-:W-:Y:S02]  /*2830*/  LEA.HI R2, R4, R3, RZ, 0x10 ;  /* 0x0000000304027211 */ /* 0x000fe400078f80ff */
[----:B------:R-:W-:Y:S02]  /*2840*/  ISETP.GT.AND P0, PT, R8, R5, PT ;  /* 0x000000050800720c */ /* 0x000fe40003f04270 */
[----:B------:R-:W-:Y:S02]  /*2850*/  SHF.R.U32.HI R233, RZ, 0x10, R2 ;  /* 0x00000010ffe97819 */ /* 0x000fe40000011602 */
[----:B------:R-:W-:Y:S02]  /*2860*/  LOP3.LUT R244, R2, 0xff, RZ, 0xc0, !PT ;  /* 0x000000ff02f47812 */ /* 0x000fe400078ec0ff */
[----:B------:R-:W-:-:S04]  /*2870*/  ISETP.NE.AND P1, PT, R233, RZ, PT ;  /* 0x000000ffe900720c */ /* 0x000fc80003f25270 */
[----:B------:R-:W-:-:S03]  /*2880*/  SEL R97, R233, c[0x0][0x338], P1 ;  /* 0x0000ce00e9617a07 */ /* 0x000fc60000800000 */
[----:B------:R-:W-:Y:S05]  /*2890*/  @!P0 BRA `(.L_x_725) ;  /* 0x000001e000008947 */ /* 0x000fea0003800000 */
[----:B------:R-:W-:-:S05]  /*28a0*/  IABS R0, R97 ;  /* 0x0000006100007213 */ /* 0x000fca0000000000 */
[----:B------:R-:W-:-:S04]  /*28b0*/  IMAD.MOV.U32 R4, RZ, RZ, R0 ;  /* 0x000000ffff047224 */ /* 0x000fc800078e0000 */
[----:B------:R-:W1:Y:S08]  /*28c0*/  I2F.RP R2, R4 ;  /* 0x0000000400027306 */ /* 0x000e700000209400 */
[----:B-1----:R-:W1:Y:S02]  /*28d0*/  MUFU.RCP R2, R2 ;  /* 0x0000000200027308 */ /* 0x002e640000001000 */
[----:B-1----:R-:W-:-:S06]  /*28e0*/  IADD3 R2, R2, 0xffffffe, RZ ;  /* 0x0ffffffe02027810 */ /* 0x002fcc0007ffe0ff */
[----:B------:R1:W2:Y:S02]  /*28f0*/  F2I.FTZ.U32.TRUNC.NTZ R3, R2 ;  /* 0x0000000200037305 */ /* 0x0002a4000021f000 */
[----:B-1----:R-:W-:Y:S01]  /*2900*/  IADD3 R2, R97, -0x1, R8 ;  /* 0xffffffff61027810 */ /* 0x002fe20007ffe008 */
[----:B--2---:R-:W-:-:S04]  /*2910*/  IMAD.MOV R0, RZ, RZ, -R3 ;  /* 0x000000ffff007224 */ /* 0x004fc800078e0a03 */
[----:B------:R-:W-:Y:S01]  /*2920*/  IMAD.MOV.U32 R7, RZ, RZ, R0 ;  /* 0x000000ffff077224 */ /* 0x000fe200078e0000 */
[----:B------:R-:W-:Y:S01]  /*2930*/  IABS R0, R97 ;  /* 0x0000006100007213 */ /* 0x000fe20000000000 */
[----:B------:R-:W-:Y:S01]  /*2940*/  IMAD.IADD R6, R2, 0x1, -R5 ;  /* 0x0000000102067824 */ /* 0x000fe200078e0a05 */
[----:B------:R-:W-:Y:S01]  /*2950*/  MOV R2, RZ ;  /* 0x000000ff00027202 */ /* 0x000fe20000000f00 */
[----:B------:R-:W-:Y:S02]  /*2960*/  IMAD R7, R7, R4, RZ ;  /* 0x0000000407077224 */ /* 0x000fe400078e02ff */
[----:B------:R-:W-:Y:S01]  /*2970*/  IMAD.MOV R9, RZ, RZ, -R0 ;  /* 0x000000ffff097224 */ /* 0x000fe200078e0a00 */
[----:B------:R-:W-:Y:S01]  /*2980*/  IABS R10, R6 ;  /* 0x00000006000a7213 */ /* 0x000fe20000000000 */
[----:B------:R-:W-:-:S04]  /*2990*/  IMAD.HI.U32 R0, R3, R7, R2 ;  /* 0x0000000703007227 */ /* 0x000fc800078e0002 */
[----:B------:R-:W-:Y:S02]  /*29a0*/  IMAD.MOV.U32 R2, RZ, RZ, R10 ;  /* 0x000000ffff027224 */ /* 0x000fe400078e000a */
        /* <DEDUP_REMOVED lines=9> */
[----:B------:R-:W-:-:S07]  /*2a40*/  ISETP.GE.AND P1, PT, R2, RZ, PT ;  /* 0x000000ff0200720c */ /* 0x000fce0003f26270 */
[----:B------:R-:W-:-:S06]  /*2a50*/  @P2 IADD3 R0, R0, 0x1, RZ ;  /* 0x0000000100002810 */ /* 0x000fcc0007ffe0ff */
[----:B------:R-:W-:Y:S01]  /*2a60*/  @!P1 IMAD.MOV R0, RZ, RZ, -R0 ;  /* 0x000000ffff009224 */ /* 0x000fe200078e0a00 */
[----:B------:R-:W-:Y:S02]  /*2a70*/  @!P0 LOP3.LUT R0, RZ, R97, RZ, 0x33, !PT ;  /* 0x00000061ff008212 */ /* 0x000fe400078e33ff */
.L_x_725:
[----:B------:R-:W-:Y:S05]  /*2a80*/  BSYNC B0 ;  /* 0x0000000000007941 */ /* 0x000fea0003800000 */
.L_x_724:
[----:B------:R-:W2:Y:S01]  /*2a90*/  LDL R4, [R1+0x3c] ;  /* 0x00003c0001047983 */ /* 0x000ea20000100800 */
[----:B------:R-:W-:-:S04]  /*2aa0*/  IMAD R2, R244, R0, R5 ;  /* 0x00000000f4027224 */ /* 0x000fc800078e0205 */
        /* <DEDUP_REMOVED lines=26> */
[----:B------:R-:W-:Y:S01]  /*2c50*/  SHF.R.S32.HI R8, RZ, 0x1f, R235 ;  /* 0x0000001fff087819 */ /* 0x000fe200000114eb */
[----:B------:R-:W-:Y:S01]  /*2c60*/  IMAD R4, R59, c[0x0][0x238], RZ ;  /* 0x00008e003b047a24 */ /* 0x000fe200078e02ff */
[----:B------:R-:W-:Y:S01]  /*2c70*/  SEL R6, R235, RZ, !P4 ;  /* 0x000000ffeb067207 */ /* 0x000fe20006000000 */
[----:B------:R-:W-:Y:S01]  /*2c80*/  IMAD R0, R45, -0x20, R95 ;  /* 0xffffffe02d007824 */ /* 0x000fe200078e025f */
[----:B------:R-:W-:Y:S01]  /*2c90*/  SEL R7, R8, RZ, !P4 ;  /* 0x000000ff08077207 */ /* 0x000fe20006000000 */
[----:B------:R-:W-:Y:S01]  /*2ca0*/  IMAD R4, R58, c[0x0][0x23c], R4 ;  /* 0x00008f003a047a24 */ /* 0x000fe200078e0204 */
[C---:B------:R-:W-:Y:S01]  /*2cb0*/  SHF.L.U64.HI R103, R107.reuse, R102, c[0x0][0x23c] ;  /* 0x00008f006b677619 */ /* 0x040fe20000010266 */
[----:B------:R-:W-:Y:S01]  /*2cc0*/  IMAD.SHL.U32 R107, R107, 0x20, RZ ;  /* 0x000000206b6b7824 */ /* 0x000fe200078e00ff */
[----:B------:R-:W-:Y:S01]  /*2cd0*/  ISETP.GT.AND P0, PT, R0, RZ, PT ;  /* 0x000000ff0000720c */ /* 0x000fe20003f04270 */
[----:B------:R-:W-:Y:S01]  /*2ce0*/  IMAD.IADD R3, R3, 0x1, R4 ;  /* 0x0000000103037824 */ /* 0x000fe200078e0204 */
[----:B------:R-:W-:Y:S01]  /*2cf0*/  ISETP.GE.AND P2, PT, R132, c[0x0][0x1d4], PT ;  /* 0x0000750084007a0c */ /* 0x000fe20003f46270 */
[----:B------:R-:W-:Y:S01]  /*2d00*/  IMAD R0, R7, c[0x0][0x248], RZ ;  /* 0x0000920007007a24 */ /* 0x000fe200078e02ff */
[----:B------:R-:W-:Y:S01]  /*2d10*/  ISETP.GE.AND P6, PT, R137, c[0x0][0x1d4], PT ;  /* 0x0000750089007a0c */ /* 0x000fe20003fc6270 */
[----:B------:R-:W-:Y:S01]  /*2d20*/  IMAD.WIDE.U32 R2, R19, c[0x0][0x240], R2 ;  /* 0x0000900013027a25 */ /* 0x000fe200078e0002 */
[----:B------:R-:W-:-:S02]  /*2d30*/  ISETP.GE.AND P5, PT, R200, c[0x0][0x1d4], PT ;  /* 0x00007500c8007a0c */ /* 0x000fc40003fa6270 */
[----:B------:R-:W-:Y:S01]  /*2d40*/  ISETP.GE.AND P4, PT, R199, c[0x0][0x1d4], PT ;  /* 0x00007500c7007a0c */ /* 0x000fe20003f86270 */
[----:B------:R-:W-:Y:S01]  /*2d50*/  IMAD R3, R19, c[0x0][0x244], R3 ;  /* 0x0000910013037a24 */ /* 0x000fe200078e0203 */
[----:B------:R-:W-:Y:S01]  /*2d60*/  LOP3.LUT R213, R213, 0xfffffffe, RZ, 0xc0, !PT ;  /* 0xfffffffed5d57812 */ /* 0x000fe200078ec0ff */
[C---:B------:R-:W-:Y:S02]  /*2d70*/  IMAD R4, R6.reuse, c[0x0][0x24c], R0 ;  /* 0x0000930006047a24 */ /* 0x040fe400078e0200 */
[----:B------:R-:W-:Y:S01]  /*2d80*/  IMAD.WIDE.U32 R62, R6, c[0x0][0x248], R2 ;  /* 0x00009200063e7a25 */ /* 0x000fe200078e0002 */
[----:B------:R-:W-:Y:S02]  /*2d90*/  @P0 SHF.R.S32.HI R2, RZ, 0x1f, R45 ;  /* 0x0000001fff020819 */ /* 0x000fe4000001142d */
[----:B------:R-:W-:Y:S01]  /*2da0*/  @P2 LOP3.LUT R213, R213, 0x1, RZ, 0xfc, !PT ;  /* 0x00000001d5d52812 */ /* 0x000fe200078efcff */
[----:B------:R-:W-:Y:S02]  /*2db0*/  @P0 IMAD R0, R103, R45, RZ ;  /* 0x0000002d67000224 */ /* 0x000fe400078e02ff */
[----:B------:R-:W-:-:S02]  /*2dc0*/  IMAD.IADD R61, R63, 0x1, R4 ;  /* 0x000000013f3d7824 */ /* 0x000fc400078e0204 */
[----:B------:R-:W-:Y:S02]  /*2dd0*/  @P0 IMAD.MOV.U32 R60, RZ, RZ, R62 ;  /* 0x000000ffff3c0224 */ /* 0x000fe400078e003e */
[-C--:B------:R-:W-:Y:S02]  /*2de0*/  @P0 IMAD R0, R2, R107.reuse, R0 ;  /* 0x0000006b02000224 */ /* 0x080fe400078e0200 */
[----:B------:R-:W-:-:S04]  /*2df0*/  @P0 IMAD.WIDE.U32 R4, R45, R107, R60 ;  /* 0x0000006b2d040225 */ /* 0x000fc800078e003c */
[----:B------:R-:W-:Y:S01]  /*2e00*/  @P0 IMAD.IADD R0, R5, 0x1, R0 ;  /* 0x0000000105000824 */ /* 0x000fe200078e0200 */
[----:B------:R-:W-:-:S04]  /*2e10*/  @P0 LEA R2, P1, R4, c[0x0][0x220], 0x1 ;  /* 0x0000880004020a11 */ /* 0x000fc800078208ff */
[----:B------:R-:W-:-:S05]  /*2e20*/  @P0 LEA.HI.X R3, R4, c[0x0][0x224], R0, 0x1, P1 ;  /* 0x0000890004030a11 */ /* 0x000fca00008f0c00 */
[----:B------:R-:W-:Y:S01]  /*2e30*/  @!PT LDS RZ, [RZ] ;  /* 0x00000000fffff984 */ /* 0x000fe20000000800 */
[----:B------:R-:W-:Y:S01]  /*2e40*/  @!PT LDS RZ, [RZ] ;  /* 0x00000000fffff984 */ /* 0x000fe20000000800 */
[----:B------:R-:W-:Y:S01]  /*2e50*/  @!PT LDS RZ, [RZ] ;  /* 0x00000000fffff984 */ /* 0x000fe20000000800 */
[----:B------:R1:W-:Y:S04]  /*2e60*/  @P0 LDGSTS.E.BYPASS.LTC128B.128 [R194+0xc080], [R2.64], !P2 ;  /* 0x0c08000002c20fae */ /* 0x0003e8000d101d48 */
[----:B------:R1:W-:Y:S04]  /*2e70*/  @P0 LDGSTS.E.BYPASS.LTC128B.128 [R194+0xd080], [R2.64+0x80], !P6 ;  /* 0x0d08008002c20fae */ /* 0x0003e8000f101d48 */
[----:B------:R1:W-:Y:S04]  /*2e80*/  @P0 LDGSTS.E.BYPASS.LTC128B.128 [R194+0xe080], [R2.64+0x100], !P5 ;  /* 0x0e08010002c20fae */ /* 0x0003e8000e901d48 */
[----:B------:R1:W-:Y:S01]  /*2e90*/  @P0 LDGSTS.E.BYPASS.LTC128B.128 [R194+0xf080], [R2.64+0x180], !P4 ;  /* 0x0f08018002c20fae */ /* 0x0003e2000e101d48 */
[----:B------:R-:W-:-:S02]  /*2ea0*/  ISETP.NE.U32.AND P0, PT, RZ, c[0x0][0x340], PT ;  /* 0x0000d000ff007a0c */ /* 0x000fc40003f05070 */
[----:B------:R-:W-:Y:S01]  /*2eb0*/  ISETP.GE.AND P1, PT, R132, c[0x0][0x27c], PT ;  /* 0x00009f0084007a0c */ /* 0x000fe20003f26270 */
[----:B------:R-:W-:Y:S01]  /*2ec0*/  IMAD.MOV.U32 R100, RZ, RZ, c[0x0][0x27c] ;  /* 0x00009f00ff647624 */ /* 0x000fe200078e00ff */
[----:B------:R-:W-:Y:S01]  /*2ed0*/  ISETP.NE.AND.EX P0, PT, RZ, c[0x0][0x344], PT, P0 ;  /* 0x0000d100ff007a0c */ /* 0x000fe20003f05300 */
[----:B------:R-:W0:-:S12]  /*2ee0*/  LDGDEPBAR ;  /* 0x00000000000079af */ /* 0x000e180000000000 */
[----:B-1----:R-:W-:-:S06]  /*2ef0*/  @P0 IMAD.WIDE R2, R235, R15, c[0x0][0x340] ;  /* 0x0000d000eb020625 */ /* 0x002fcc00078e020f */
[----:B------:R-:W2:Y:S01]  /*2f00*/  @P0 LDG.E R2, [R2.64] ;  /* 0x0000000802020981 */ /* 0x000ea2000c1e1900 */
[----:B------:R-:W-:Y:S01]  /*2f10*/  LOP3.LUT R213, R213, 0xfffffffd, RZ, 0xc0, !PT ;  /* 0xfffffffdd5d57812 */ /* 0x000fe200078ec0ff */
[----:B------:R-:W-:Y:S01]  /*2f20*/  WARPSYNC 0xffffffff ;  /* 0xffffffff00007948 */ /* 0x000fe20003800000 */
[----:B-----5:R-:W-:Y:S01]  /*2f30*/  SHF.R.S32.HI R18, RZ, 0x1f, R99 ;  /* 0x0000001fff127819 */ /* 0x020fe20000011463 */
[----:B------:R-:W-:Y:S01]  /*2f40*/  IMAD.SHL.U32 R100, R100, 0x2, RZ ;  /* 0x0000000264647824 */ /* 0x000fe200078e00ff */
[----:B------:R-:W-:Y:S02]  /*2f50*/  @P1 LOP3.LUT R213, R213, 0x2, RZ, 0xfc, !PT ;  /* 0x00000002d5d51812 */ /* 0x000fe400078efcff */
[----:B--2---:R-:W-:Y:S01]  /*2f60*/  @P0 SHF.R.S32.HI R3, RZ, 0x1f, R2 ;  /* 0x0000001fff030819 */ /* 0x004fe20000011402 */
[----:B------:R-:W-:Y:S02]  /*2f70*/  @!P0 IMAD.MOV.U32 R2, RZ, RZ, R235 ;  /* 0x000000ffff028224 */ /* 0x000fe400078e00eb */
[----:B------:R-:W-:-:S02]  /*2f80*/  @!P0 IMAD.MOV.U32 R3, RZ, RZ, R8 ;  /* 0x000000ffff038224 */ /* 0x000fc400078e0008 */
[----:B------:R-:W-:Y:S01]  /*2f90*/  IMAD.WIDE.U32 R4, R19, c[0x0][0x260], R132 ;  /* 0x0000980013047a25 */ /* 0x000fe200078e0084 */
[----:B------:R-:W-:Y:S01]  /*2fa0*/  ISETP.GE.AND P0, PT, R137, c[0x0][0x27c], PT ;  /* 0x00009f0089007a0c */ /* 0x000fe20003f06270 */
[----:B------:R-:W-:Y:S01]  /*2fb0*/  BAR.SYNC.DEFER_BLOCKING 0x0 ;  /* 0x0000000000007b1d */ /* 0x000fe20000010000 */
[----:B------:R-:W-:Y:S01]  /*2fc0*/  SEL R8, RZ, c[0x0][0x27c], !P1 ;  /* 0x00009f00ff087a07 */ /* 0x000fe20004800000 */
[----:B------:R-:W-:Y:S01]  /*2fd0*/  IMAD R0, R7, c[0x0][0x268], RZ ;  /* 0x00009a0007007a24 */ /* 0x000fe200078e02ff */
[----:B------:R-:W-:Y:S01]  /*2fe0*/  LOP3.LUT R213, R213, 0xfffffffb, RZ, 0xc0, !PT ;  /* 0xfffffffbd5d57812 */ /* 0x000fe200078ec0ff */
[----:B------:R-:W-:Y:S01]  /*2ff0*/  IMAD R5, R19, c[0x0][0x264], R5 ;  /* 0x0000990013057a24 */ /* 0x000fe200078e0205 */
[----:B------:R-:W-:Y:S01]  /*3000*/  SHF.R.U32.HI R21, RZ, 0x3, R229 ;  /* 0x00000003ff157819 */ /* 0x000fe200000116e5 */
[C---:B------:R-:W-:Y:S01]  /*3010*/  IMAD R20, R6.reuse, c[0x0][0x26c], R0 ;  /* 0x00009b0006147a24 */ /* 0x040fe200078e0200 */
[----:B------:R-:W-:Y:S01]  /*3020*/  MOV R108, c[0x0][0x27c] ;  /* 0x00009f00006c7a02 */ /* 0x000fe20000000f00 */
[----:B------:R-:W-:Y:S01]  /*3030*/  IMAD R0, R9, c[0x0][0x290], RZ ;  /* 0x0000a40009007a24 */ /* 0x000fe200078e02ff */
[----:B------:R-:W-:Y:S01]  /*3040*/  MOV R106, c[0x0][0x280] ;  /* 0x0000a000006a7a02 */ /* 0x000fe20000000f00 */
[----:B------:R-:W-:Y:S01]  /*3050*/  IMAD.WIDE.U32 R78, R6, c[0x0][0x268], R4 ;  /* 0x00009a00064e7a25 */ /* 0x000fe200078e0004 */
[----:B------:R-:W-:Y:S01]  /*3060*/  ULDC.U8 UR5, c[0x0][0x298] ;  /* 0x0000a60000057ab9 */ /* 0x000fe20000000000 */
[----:B------:R-:W-:-:S02]  /*3070*/  @P0 LOP3.LUT R213, R213, 0x4, RZ, 0xfc, !PT ;  /* 0x00000004d5d50812 */ /* 0x000fc400078efcff */
[----:B------:R-:W-:Y:S01]  /*3080*/  IMAD R9, R9, c[0x0][0x280], RZ ;  /* 0x0000a00009097a24 */ /* 0x000fe200078e02ff */
[----:B------:R-:W-:Y:S01]  /*3090*/  IADD3 R92, R79, R20, RZ ;  /* 0x000000144f5c7210 */ /* 0x000fe20007ffe0ff */
[----:B------:R-:W-:Y:S01]  /*30a0*/  IMAD.WIDE.U32 R4, R211, c[0x0][0x290], R132 ;  /* 0x0000a400d3047a25 */ /* 0x000fe200078e0084 */
[----:B------:R-:W-:-:S03]  /*30b0*/  LOP3.LUT R213, R213, 0xffffffef, RZ, 0xc0, !PT ;  /* 0xffffffefd5d57812 */ /* 0x000fc600078ec0ff */
[----:B------:R-:W-:Y:S01]  /*30c0*/  IMAD R0, R211, c[0x0][0x294], R0 ;  /* 0x0000a500d3007a24 */ /* 0x000fe200078e0200 */
[----:B------:R-:W-:Y:S01]  /*30d0*/  MOV R10, R4 ;  /* 0x00000004000a7202 */ /* 0x000fe20000000f00 */
[----:B------:R-:W-:Y:S01]  /*30e0*/  IMAD.IADD R96, R12, 0x1, R14 ;  /* 0x000000010c607824 */ /* 0x000fe200078e020e */
[----:B------:R-:W-:Y:S01]  /*30f0*/  LOP3.LUT R213, R213, 0xfffffff7, RZ, 0xc0, !PT ;  /* 0xfffffff7d5d57812 */ /* 0x000fe200078ec0ff */
[----:B------:R-:W-:-:S04]  /*3100*/  IMAD.WIDE.U32 R6, R211, c[0x0][0x280], R132 ;  /* 0x0000a000d3067a25 */ /* 0x000fc800078e0084 */
[----:B------:R-:W-:Y:S02]  /*3110*/  IMAD R14, R211, c[0x0][0x284], R9 ;  /* 0x0000a100d30e7a24 */ /* 0x000fe400078e0209 */
[----:B------:R-:W-:Y:S01]  /*3120*/  IMAD.IADD R11, R5, 0x1, R0 ;  /* 0x00000001050b7824 */ /* 0x000fe200078e0200 */
[----:B------:R-:W-:Y:S01]  /*3130*/  SEL R5, RZ, c[0x0][0x27c], !P0 ;  /* 0x00009f00ff057a07 */ /* 0x000fe20004000000 */
[----:B------:R-:W-:Y:S01]  /*3140*/  IMAD.WIDE.U32 R12, R211, c[0x0][0x290], R138 ;  /* 0x0000a400d30c7a25 */ /* 0x000fe200078e008a */
[----:B------:R-:W-:Y:S02]  /*3150*/  IADD3 R9, R7, R14, RZ ;  /* 0x0000000e07097210 */ /* 0x000fe40007ffe0ff */
[----:B------:R-:W-:Y:S01]  /*3160*/  ISETP.GE.AND P0, PT, R108, 0x1, PT ;  /* 0x000000016c00780c */ /* 0x000fe20003f06270 */
[----:B------:R-:W-:Y:S02]  /*3170*/  IMAD.IADD R15, R132, 0x1, R8 ;  /* 0x00000001840f7824 */ /* 0x000fe400078e0208 */
[----:B------:R-:W-:-:S02]  /*3180*/  IMAD.IADD R7, R0, 0x1, R13 ;  /* 0x0000000100077824 */ /* 0x000fc400078e020d */
[----:B------:R-:W-:Y:S01]  /*3190*/  IMAD.IADD R13, R137, 0x1, R5 ;  /* 0x00000001890d7824 */ /* 0x000fe200078e0205 */
[----:B------:R-:W-:Y:S01]  /*31a0*/  SHF.R.S32.HI R0, RZ, 0x1f, R15 ;  /* 0x0000001fff007819 */ /* 0x000fe2000001140f */
[----:B------:R-:W-:Y:S01]  /*31b0*/  IMAD.MOV.U32 R8, RZ, RZ, R6 ;  /* 0x000000ffff087224 */ /* 0x000fe200078e0006 */
[----:B------:R-:W-:Y:S01]  /*31c0*/  MOV R6, R12 ;  /* 0x0000000c00067202 */ /* 0x000fe20000000f00 */
[----:B------:R-:W-:Y:S01]  /*31d0*/  IMAD.WIDE.U32 R4, R211, c[0x0][0x280], R138 ;  /* 0x0000a000d3047a25 */ /* 0x000fe200078e008a */
[----:B------:R-:W-:Y:S02]  /*31e0*/  SHF.R.S32.HI R16, RZ, 0x1f, R13 ;  /* 0x0000001fff107819 */ /* 0x000fe4000001140d */
[CC--:B------:R-:W-:Y:S01]  /*31f0*/  LEA.HI R12, R0.reuse, R15.reuse, RZ, 0x3 ;  /* 0x0000000f000c7211 */ /* 0x0c0fe200078f18ff */
[----:B------:R-:W-:Y:S01]  /*3200*/  IMAD.MOV.U32 R109, RZ, RZ, c[0x0][0x2b8] ;  /* 0x0000ae00ff6d7624 */ /* 0x000fe200078e00ff */
[----:B------:R-:W-:Y:S01]  /*3210*/  LEA.HI R15, R0, R15, RZ, 0x6 ;  /* 0x0000000f000f7211 */ /* 0x000fe200078f30ff */
[----:B------:R-:W-:Y:S01]  /*3220*/  IMAD.IADD R5, R14, 0x1, R5 ;  /* 0x000000010e057824 */ /* 0x000fe200078e0205 */
[CC--:B------:R-:W-:Y:S01]  /*3230*/  LEA.HI R0, R16.reuse, R13.reuse, RZ, 0x3 ;  /* 0x0000000d10007211 */ /* 0x0c0fe200078f18ff */
[----:B------:R-:W-:Y:S01]  /*3240*/  IMAD R3, R3, c[0x0][0x2b0], RZ ;  /* 0x0000ac0003037a24 */ /* 0x000fe200078e02ff */
[----:B------:R-:W-:Y:S01]  /*3250*/  LEA.HI R13, R16, R13, RZ, 0x6 ;  /* 0x0000000d100d7211 */ /* 0x000fe200078f30ff */
[----:B------:R-:W-:Y:S01]  /*3260*/  IMAD.SHL.U32 R15, R15, 0x20, RZ ;  /* 0x000000200f0f7824 */ /* 0x000fe200078e00ff */
[----:B------:R-:W-:Y:S01]  /*3270*/  LOP3.LUT R14, R229, 0x38, R0, 0xf8, !PT ;  /* 0x00000038e50e7812 */ /* 0x000fe200078ef800 */
[----:B------:R-:W-:Y:S01]  /*3280*/  IMAD.WIDE.U32 R76, R2, c[0x0][0x2b0], RZ ;  /* 0x0000ac00024c7a25 */ /* 0x000fe200078e00ff */
[----:B------:R-:W-:-:S02]  /*3290*/  SHF.L.U32 R13, R13, 0x5, RZ ;  /* 0x000000050d0d7819 */ /* 0x000fc400000006ff */
[----:B------:R-:W-:Y:S01]  /*32a0*/  LOP3.LUT R17, R15, 0x7ffff800, RZ, 0xc0, !PT ;  /* 0x7ffff8000f117812 */ /* 0x000fe200078ec0ff */
[----:B------:R-:W-:Y:S01]  /*32b0*/  IMAD.MOV.U32 R105, RZ, RZ, c[0x0][0x290] ;  /* 0x0000a400ff697624 */ /* 0x000fe200078e00ff */
[----:B------:R-:W-:Y:S01]  /*32c0*/  ISETP.NE.AND P1, PT, R109, 0x1, PT ;  /* 0x000000016d00780c */ /* 0x000fe20003f25270 */
[----:B------:R-:W-:Y:S01]  /*32d0*/  IMAD.WIDE.U32 R66, R99, c[0x0][0x290], R6 ;  /* 0x0000a40063427a25 */ /* 0x000fe200078e0006 */
[----:B------:R-:W-:Y:S02]  /*32e0*/  LOP3.LUT R15, R13, 0x7ffff800, RZ, 0xc0, !PT ;  /* 0x7ffff8000d0f7812 */ /* 0x000fe400078ec0ff */
[----:B------:R-:W-:Y:S01]  /*32f0*/  LOP3.LUT R13, R14, R21, RZ, 0x3c, !PT ;  /* 0x000000150e0d7212 */ /* 0x000fe200078e3cff */
[----:B------:R-:W-:Y:S01]  /*3300*/  IMAD.WIDE.U32 R64, R99, c[0x0][0x280], R4 ;  /* 0x0000a00063407a25 */ /* 0x000fe200078e0004 */
[----:B------:R-:W-:Y:S02]  /*3310*/  LOP3.LUT R16, R229, 0x38, R12, 0xf8, !PT ;  /* 0x00000038e5107812 */ /* 0x000fe400078ef80c */
[--C-:B------:R-:W-:Y:S01]  /*3320*/  IADD3 R15, R13, R15, R230.reuse ;  /* 0x0000000f0d0f7210 */ /* 0x100fe20007ffe0e6 */
[----:B------:R-:W-:Y:S01]  /*3330*/  IMAD R13, R2, c[0x0][0x2b4], R3 ;  /* 0x0000ad00020d7a24 */ /* 0x000fe200078e0203 */
[----:B------:R-:W-:Y:S01]  /*3340*/  LOP3.LUT R16, R16, R21, RZ, 0x3c, !PT ;  /* 0x0000001510107212 */ /* 0x000fe200078e3cff */
[----:B------:R-:W-:Y:S01]  /*3350*/  IMAD R3, R18, c[0x0][0x290], RZ ;  /* 0x0000a40012037a24 */ /* 0x000fe200078e02ff */
[----:B------:R-:W-:Y:S01]  /*3360*/  LOP3.LUT R57, R12, 0xfffffff8, RZ, 0xc0, !PT ;  /* 0xfffffff80c397812 */ /* 0x000fe200078ec0ff */
[----:B------:R-:W-:Y:S01]  /*3370*/  IMAD R2, R18, c[0x0][0x280], RZ ;  /* 0x0000a00012027a24 */ /* 0x000fe200078e02ff */
[----:B------:R-:W-:Y:S01]  /*3380*/  IADD3 R14, R16, R17, R230 ;  /* 0x00000011100e7210 */ /* 0x000fe20007ffe0e6 */
[C---:B------:R-:W-:Y:S01]  /*3390*/  IMAD R3, R99.reuse, c[0x0][0x294], R3 ;  /* 0x0000a50063037a24 */ /* 0x040fe200078e0203 */
[----:B------:R-:W-:Y:S01]  /*33a0*/  LOP3.LUT R56, R0, 0xfffffff8, RZ, 0xc0, !PT ;  /* 0xfffffff800387812 */ /* 0x000fe200078ec0ff */
[----:B------:R-:W-:Y:S01]  /*33b0*/  IMAD R2, R99, c[0x0][0x284], R2 ;  /* 0x0000a10063027a24 */ /* 0x000fe200078e0202 */
[----:B------:R-:W-:Y:S01]  /*33c0*/  @P1 LOP3.LUT R213, R213, 0x8, RZ, 0xfc, !PT ;  /* 0x00000008d5d51812 */ /* 0x000fe200078efcff */
[----:B------:R-:W-:Y:S01]  /*33d0*/  IMAD.WIDE.U32 R74, R19, c[0x0][0x210], RZ ;  /* 0x00008400134a7a25 */ /* 0x000fe200078e00ff */
[----:B------:R-:W-:-:S02]  /*33e0*/  SHF.L.U64.HI R101, R105, R102, c[0x0][0x294] ;  /* 0x0000a50069657619 */ /* 0x000fc40000010266 */
[C---:B------:R-:W-:Y:S01]  /*33f0*/  SHF.L.U64.HI R102, R106.reuse, R102, c[0x0][0x284] ;  /* 0x0000a1006a667619 */ /* 0x040fe20000010266 */
[----:B------:R-:W-:Y:S01]  /*3400*/  IMAD.WIDE.U32 R72, R19, c[0x0][0x1e8], RZ ;  /* 0x00007a0013487a25 */ /* 0x000fe200078e00ff */
[----:B------:R-:W-:Y:S02]  /*3410*/  SHF.L.U32 R106, R106, 0x5, RZ ;  /* 0x000000056a6a7819 */ /* 0x000fe400000006ff */
[----:B------:R-:W-:Y:S01]  /*3420*/  SHF.R.S32.HI R90, RZ, 0x3, R12 ;  /* 0x00000003ff5a7819 */ /* 0x000fe2000001140c */
[----:B------:R-:W-:Y:S01]  /*3430*/  IMAD.WIDE.U32 R70, R99, c[0x0][0x290], R10 ;  /* 0x0000a40063467a25 */ /* 0x000fe200078e000a */
[----:B------:R-:W-:Y:S02]  /*3440*/  SHF.R.S32.HI R89, RZ, 0x3, R0 ;  /* 0x00000003ff597819 */ /* 0x000fe40000011400 */
[----:B------:R-:W-:Y:S01]  /*3450*/  IADD3 R86, R3, R67, RZ ;  /* 0x0000004303567210 */ /* 0x000fe20007ffe0ff */
[----:B------:R-:W-:Y:S01]  /*3460*/  IMAD.WIDE.U32 R68, R99, c[0x0][0x280], R8 ;  /* 0x0000a00063447a25 */ /* 0x000fe200078e0008 */
[----:B------:R-:W-:-:S02]  /*3470*/  IADD3 R83, R2, R65, RZ ;  /* 0x0000004102537210 */ /* 0x000fc40007ffe0ff */
[----:B------:R-:W-:Y:S01]  /*3480*/  SHF.R.S32.HI R85, RZ, 0x1f, R57 ;  /* 0x0000001fff557819 */ /* 0x000fe20000011439 */
[----:B------:R-:W-:Y:S01]  /*3490*/  IMAD.SHL.U32 R105, R105, 0x20, RZ ;  /* 0x0000002069697824 */ /* 0x000fe200078e00ff */
[----:B------:R-:W-:Y:S01]  /*34a0*/  SHF.R.S32.HI R84, RZ, 0x1f, R56 ;  /* 0x0000001fff547819 */ /* 0x000fe20000011438 */
[----:B------:R-:W-:Y:S01]  /*34b0*/  IMAD R94, R19, c[0x0][0x214], R75 ;  /* 0x00008500135e7a24 */ /* 0x000fe200078e024b */
[----:B------:R-:W-:Y:S01]  /*34c0*/  SHF.L.U32 R80, R15, 0x1, RZ ;  /* 0x000000010f507819 */ /* 0x000fe200000006ff */
[----:B------:R-:W-:Y:S01]  /*34d0*/  IMAD R93, R19, c[0x0][0x1ec], R73 ;  /* 0x00007b00135d7a24 */ /* 0x000fe200078e0249 */
[----:B------:R-:W-:Y:S01]  /*34e0*/  @P0 LOP3.LUT R213, R213, 0x10, RZ, 0xfc, !PT ;  /* 0x00000010d5d50812 */ /* 0x000fe200078efcff */
[----:B------:R-:W-:Y:S02]  /*34f0*/  IMAD.IADD R91, R77, 0x1, R13 ;  /* 0x000000014d5b7824 */ /* 0x000fe400078e020d */
[----:B------:R-:W-:Y:S02]  /*3500*/  IMAD.IADD R88, R71, 0x1, R3 ;  /* 0x0000000147587824 */ /* 0x000fe400078e0203 */
[----:B------:R-:W-:-:S02]  /*3510*/  IMAD.IADD R87, R69, 0x1, R2 ;  /* 0x0000000145577824 */ /* 0x000fc400078e0202 */
[----:B------:R-:W-:Y:S02]  /*3520*/  IMAD.SHL.U32 R81, R14, 0x2, RZ ;  /* 0x000000020e517824 */ /* 0x000fe400078e00ff */
.L_x_745:
        /* <DEDUP_REMOVED lines=92> */
.L_x_731:
[----:B------:R-:W-:Y:S05]  /*3af0*/  BSYNC B0 ;  /* 0x0000000000007941 */ /* 0x000fea0003800000 */
.L_x_730:
        /* <DEDUP_REMOVED lines=21> */
[----:B------:R-:W-:Y:S02]  /*3c50*/  PRMT R19, R8, 0x5410, R5 ;  /* 0x0000541008137816 */ /* 0x000fe40000000005 */
[----:B--2---:R-:W-:Y:S01]  /*3c60*/  PRMT R18, R4, 0x5410, R0 ;  /* 0x0000541004127816 */ /* 0x004fe20000000000 */
[----:B------:R-:W-:-:S05]  /*3c70*/  @P0 BRA `(.L_x_734) ;  /* 0x0000039000000947 */ /* 0x000fca0003800000 */
[C---:B----4-:R-:W-:Y:S01]  /*3c80*/  LEA R38, P0, R132.reuse, R41, 0x1 ;  /* 0x0000002984267211 */ /* 0x050fe200078008ff */
[----:B------:R-:W1:Y:S01]  /*3c90*/  LDS.128 R8, [R194+0xc080] ;  /* 0x00c08000c2087984 */ /* 0x000e620000000c00 */
[----:B------:R-:W-:Y:S01]  /*3ca0*/  MOV R4, R2 ;  /* 0x0000000200047202 */ /* 0x000fe20000000f00 */
[----:B------:R-:W-:Y:S01]  /*3cb0*/  IMAD.MOV.U32 R24, RZ, RZ, R22 ;  /* 0x000000ffff187224 */ /* 0x000fe200078e0016 */
[----:B---3--:R-:W-:Y:S02]  /*3cc0*/  LEA.HI.X R39, R132, R43, R133, 0x1, P0 ;  /* 0x0000002b84277211 */ /* 0x008fe400000f0c85 */
[----:B------:R-:W-:Y:S02]  /*3cd0*/  ISETP.GE.AND P0, PT, R138, c[0x0][0x27c], PT ;  /* 0x00009f008a007a0c */ /* 0x000fe40003f06270 */
[----:B------:R-:W-:Y:S02]  /*3ce0*/  MOV R16, R3 ;  /* 0x0000000300107202 */ /* 0x000fe40000000f00 */
[----:B------:R-:W-:Y:S09]  /*3cf0*/  MOV R26, R23 ;  /* 0x00000017001a7202 */ /* 0x000ff20000000f00 */
[--C-:B------:R-:W-:Y:S01]  /*3d00*/  @!P0 SHF.R.U64 R5, R2, 0x10, R3.reuse ;  /* 0x0000001002058819 */ /* 0x100fe20000001203 */
[----:B------:R-:W-:Y:S01]  /*3d10*/  @!P0 HADD2.F32 R4, -RZ, R4.H0_H0 ;  /* 0x20000004ff048230 */ /* 0x000fe20000004100 */
[----:B------:R-:W-:Y:S01]  /*3d20*/  @!P0 SHF.R.U32.HI R17, RZ, 0x10, R3 ;  /* 0x00000010ff118819 */ /* 0x000fe20000011603 */
[----:B------:R-:W-:Y:S01]  /*3d30*/  @!P0 HADD2.F32 R16, -RZ, R16.H0_H0 ;  /* 0x20000010ff108230 */ /* 0x000fe20000004100 */
[--C-:B------:R-:W-:Y:S01]  /*3d40*/  @!P0 SHF.R.U64 R25, R22, 0x10, R23.reuse ;  /* 0x0000001016198819 */ /* 0x100fe20000001217 */
[----:B------:R-:W-:Y:S01]  /*3d50*/  @!P0 HADD2.F32 R22, -RZ, R24.H0_H0 ;  /* 0x20000018ff168230 */ /* 0x000fe20000004100 */
[----:B------:R-:W-:Y:S01]  /*3d60*/  @!P0 SHF.R.U32.HI R27, RZ, 0x10, R23 ;  /* 0x00000010ff1b8819 */ /* 0x000fe20000011617 */
[----:B------:R-:W-:Y:S02]  /*3d70*/  @!P0 HADD2.F32 R5, -RZ, R5.H0_H0 ;  /* 0x20000005ff058230 */ /* 0x000fe40000004100 */
[----:B------:R-:W-:Y:S01]  /*3d80*/  @!P0 HADD2.F32 R17, -RZ, R17.H0_H0 ;  /* 0x20000011ff118230 */ /* 0x000fe20000004100 */
[----:B-1----:R-:W-:Y:S02]  /*3d90*/  @!P0 MOV R0, R8 ;  /* 0x0000000800008202 */ /* 0x002fe40000000f00 */
[----:B------:R-:W-:Y:S03]  /*3da0*/  @!P0 MOV R3, R9 ;  /* 0x0000000900038202 */ /* 0x000fe60000000f00 */
[--C-:B------:R-:W-:Y:S02]  /*3db0*/  @!P0 HADD2.F32 R21, -RZ, R0.reuse.H1_H1 ;  /* 0x30000000ff158230 */ /* 0x100fe40000004100 */
[----:B------:R-:W-:Y:S02]  /*3dc0*/  @!P0 HADD2.F32 R2, -RZ, R0.H0_H0 ;  /* 0x20000000ff028230 */ /* 0x000fe40000004100 */
[--C-:B------:R-:W-:Y:S01]  /*3dd0*/  @!P0 HADD2.F32 R23, -RZ, R3.reuse.H1_H1 ;  /* 0x30000003ff178230 */ /* 0x100fe20000004100 */
[-C--:B------:R-:W-:Y:S01]  /*3de0*/  @!P0 FMUL.FTZ R24, R21, R4.reuse ;  /* 0x0000000415188220 */ /* 0x080fe20000410000 */
[----:B------:R-:W-:Y:S01]  /*3df0*/  @!P0 HADD2.F32 R3, -RZ, R3.H0_H0 ;  /* 0x20000003ff038230 */ /* 0x000fe20000004100 */
[C---:B------:R-:W-:Y:S02]  /*3e00*/  @!P0 FMUL.FTZ R0, R2.reuse, R4 ;  /* 0x0000000402008220 */ /* 0x040fe40000410000 */
[----:B------:R-:W-:Y:S01]  /*3e10*/  @!P0 FFMA.FTZ R42, R2, R22, -R24 ;  /* 0x00000016022a8223 */ /* 0x000fe20000010818 */
[----:B------:R-:W-:Y:S01]  /*3e20*/  @!P0 HADD2.F32 R24, -RZ, R25.H0_H0 ;  /* 0x20000019ff188230 */ /* 0x000fe20000004100 */
[-C--:B------:R-:W-:Y:S02]  /*3e30*/  @!P0 FMUL.FTZ R25, R23, R5.reuse ;  /* 0x0000000517198220 */ /* 0x080fe40000410000 */
[----:B------:R-:W-:Y:S02]  /*3e40*/  @!P0 IMAD.MOV.U32 R4, RZ, RZ, R10 ;  /* 0x000000ffff048224 */ /* 0x000fe400078e000a */
[C---:B------:R-:W-:Y:S02]  /*3e50*/  @!P0 FMUL.FTZ R2, R3.reuse, R5 ;  /* 0x0000000503028220 */ /* 0x040fe40000410000 */
[----:B------:R-:W-:Y:S01]  /*3e60*/  @!P0 FFMA.FTZ R40, R3, R24, -R25 ;  /* 0x0000001803288223 */ /* 0x000fe20000010819 */
[----:B------:R-:W-:Y:S01]  /*3e70*/  @!P0 MOV R3, R11 ;  /* 0x0000000b00038202 */ /* 0x000fe20000000f00 */
[----:B------:R-:W-:Y:S01]  /*3e80*/  @!P0 FFMA.FTZ R0, R21, R22, R0 ;  /* 0x0000001615008223 */ /* 0x000fe20000010000 */
[--C-:B------:R-:W-:Y:S01]  /*3e90*/  @!P0 HADD2.F32 R21, -RZ, R4.reuse.H1_H1 ;  /* 0x30000004ff158230 */ /* 0x100fe20000004100 */
[----:B------:R-:W-:Y:S01]  /*3ea0*/  @!P0 FFMA.FTZ R2, R23, R24, R2 ;  /* 0x0000001817028223 */ /* 0x000fe20000010002 */
[----:B------:R-:W-:Y:S02]  /*3eb0*/  @!P0 HADD2.F32 R4, -RZ, R4.H0_H0 ;  /* 0x20000004ff048230 */ /* 0x000fe40000004100 */
[--C-:B------:R-:W-:Y:S01]  /*3ec0*/  @!P0 HADD2.F32 R5, -RZ, R3.reuse.H0_H0 ;  /* 0x20000003ff058230 */ /* 0x100fe20000004100 */
[----:B------:R-:W-:Y:S01]  /*3ed0*/  @!P0 FMUL.FTZ R37, R21, R16 ;  /* 0x0000001015258220 */ /* 0x000fe20000410000 */
[----:B------:R-:W-:Y:S01]  /*3ee0*/  @!P0 HADD2.F32 R22, -RZ, R26.H0_H0 ;  /* 0x2000001aff168230 */ /* 0x000fe20000004100 */
[----:B------:R-:W-:Y:S01]  /*3ef0*/  @!P0 F2FP.PACK_AB R2, R2, R40 ;  /* 0x000000280202823e */ /* 0x000fe200000000ff */
[----:B------:R-:W-:Y:S01]  /*3f00*/  @!P0 HADD2.F32 R25, -RZ, R3.H1_H1 ;  /* 0x30000003ff198230 */ /* 0x000fe20000004100 */
[C---:B------:R-:W-:Y:S01]  /*3f10*/  @!P0 FMUL.FTZ R3, R4.reuse, R16 ;  /* 0x0000001004038220 */ /* 0x040fe20000410000 */
[----:B------:R-:W-:Y:S01]  /*3f20*/  @!P0 HADD2.F32 R26, -RZ, R27.H0_H0 ;  /* 0x2000001bff1a8230 */ /* 0x000fe20000004100 */
[-C--:B------:R-:W-:Y:S02]  /*3f30*/  @!P0 FFMA.FTZ R37, R4, R22.reuse, -R37 ;  /* 0x0000001604258223 */ /* 0x080fe40000010825 */
[-C--:B------:R-:W-:Y:S02]  /*3f40*/  @!P0 FMUL.FTZ R4, R5, R17.reuse ;  /* 0x0000001105048220 */ /* 0x080fe40000410000 */
        /* <DEDUP_REMOVED lines=12> */
.L_x_734:
[----:B------:R-:W-:Y:S05]  /*4010*/  BSYNC B0 ;  /* 0x0000000000007941 */ /* 0x000fea0003800000 */
.L_x_733:
        /* <DEDUP_REMOVED lines=36> */
[--C-:B------:R-:W-:Y:S02]  /*4260*/  @!P0 HADD2.F32 R18, -RZ, R5.reuse.H1_H1 ;  /* 0x30000005ff128230 */ /* 0x100fe40000004100 */
        /* <DEDUP_REMOVED lines=21> */
.L_x_736:
[----:B------:R-:W-:Y:S05]  /*43c0*/  BSYNC B0 ;  /* 0x0000000000007941 */ /* 0x000fea0003800000 */
.L_x_735:
        /* <DEDUP_REMOVED lines=43> */
[C---:B------:R-:W-:Y:S01]  /*4680*/  @!P0 FMUL.FTZ R3, R6.reuse, R3 ;  /* 0x0000000306038220 */ /* 0x040fe20000410000 */
[----:B------:R-:W-:Y:S01]  /*4690*/  @!P0 HADD2.F32 R19, -RZ, R21.H0_H0 ;  /* 0x20000015ff138230 */ /* 0x000fe20000004100 */
        /* <DEDUP_REMOVED lines=13> */
.L_x_738:
[----:B------:R-:W-:Y:S05]  /*4770*/  BSYNC B0 ;  /* 0x0000000000007941 */ /* 0x000fea0003800000 */
.L_x_737:
        /* <DEDUP_REMOVED lines=16> */
[----:B------:R-:W-:Y:S02]  /*4880*/  @!P0 HADD2.F32 R15, -RZ, R36.H1_H1 ;  /* 0x30000024ff0f8230 */ /* 0x000fe40000004100 */
        /* <DEDUP_REMOVED lines=41> */
.L_x_729:
        /* <DEDUP_REMOVED lines=31> */
.L_x_740:
[----:B------:R-:W-:Y:S05]  /*4d10*/  BSYNC B0 ;  /* 0x0000000000007941 */ /* 0x000fea0003800000 */
.L_x_739:
        /* <DEDUP_REMOVED lines=18> */
[----:B------:R-:W-:Y:S01]  /*4e40*/  PRMT R20, R2, 0x5410, R0 ;  /* 0x0000541002147816 */ /* 0x000fe20000000000 */
[----:B------:R-:W-:-:S05]  /*4e50*/  @P0 BRA `(.L_x_742) ;  /* 0x000007f000000947 */ /* 0x000fca0003800000 */
[--C-:B------:R-:W-:Y:S01]  /*4e60*/  IMAD.MOV.U32 R9, RZ, RZ, R5.reuse ;  /* 0x000000ffff097224 */ /* 0x100fe200078e0005 */
[----:B------:R-:W-:Y:S01]  /*4e70*/  LOP3.LUT P2, RZ, R213, 0x2, RZ, 0xc0, !PT ;  /* 0x00000002d5ff7812 */ /* 0x000fe2000784c0ff */
[----:B--2---:R-:W1:Y:S01]  /*4e80*/  LDS.128 R16, [R81+0xc080] ;  /* 0x00c0800051107984 */ /* 0x004e620000000c00 */
        /* <DEDUP_REMOVED lines=124> */
.L_x_742:
[----:B------:R-:W-:Y:S05]  /*5650*/  BSYNC B0 ;  /* 0x0000000000007941 */ /* 0x000fea0003800000 */
.L_x_741:
[----:B------:R-:W-:Y:S11]  /*5660*/  ISETP.GE.AND P0, PT, R137, c[0x0][0x1d4], PT ;  /* 0x0000750089007a0c */ /* 0x000ff60003f06270 */
[----:B------:R-:W-:Y:S02]  /*5670*/  @!UPT UIADD3 URZ, URZ, URZ, URZ ;  /* 0x0000003f3f3ff290 */ /* 0x000fe4000fffe03f */
[----:B------:R-:W-:-:S05]  /*5680*/  @P0 BRA `(.L_x_732) ;  /* 0x0000096000000947 */ /* 0x000fca0003800000 */
[----:B------:R-:W-:Y:S01]  /*5690*/  LOP3.LUT P1, RZ, R213, 0x4, RZ, 0xc0, !PT ;  /* 0x00000004d5ff7812 */ /* 0x000fe2000782c0ff */
[----:B-12---:R-:W-:Y:S01]  /*56a0*/  LDS.128 R16, [R80+0xc080] ;  /* 0x00c0800050107984 */ /* 0x006fe20000000c00 */
[----:B----4-:R-:W-:Y:S02]  /*56b0*/  LEA R42, P0, R56, R40, 0x1 ;  /* 0x00000028382a7211 */ /* 0x010fe400078008ff */
[----:B------:R-:W-:Y:S02]  /*56c0*/  SEL R0, R100, R98, !P1 ;  /* 0x0000006264007207 */ /* 0x000fe40004800000 */
[----:B---3--:R-:W-:Y:S02]  /*56d0*/  LEA.HI.X R43, R56, R41, R84, 0x1, P0 ;  /* 0x00000029382b7211 */ /* 0x008fe400000f0c54 */
[----:B------:R-:W-:Y:S02]  /*56e0*/  SHF.R.S32.HI R2, RZ, 0x1f, R0 ;  /* 0x0000001fff027819 */ /* 0x000fe40000011400 */
[----:B------:R-:W-:Y:S02]  /*56f0*/  ISETP.GE.AND P0, PT, R137, c[0x0][0x27c], PT ;  /* 0x00009f0089007a0c */ /* 0x000fe40003f06270 */
[----:B------:R-:W-:Y:S04]  /*5700*/  LEA.HI R0, R2, R0, RZ, 0x4 ;  /* 0x0000000002007211 */ /* 0x000fe800078f20ff */
[----:B------:R-:W-:Y:S04]  /*5710*/  LEA.HI.SX32 R0, R0, R89, 0x1c ;  /* 0x0000005900007211 */ /* 0x000fe800078fe2ff */
[----:B------:R-:W-:Y:S02]  /*5720*/  SHF.R.S32.HI R2, RZ, 0x1f, R0 ;  /* 0x0000001fff027819 */ /* 0x000fe40000011400 */
[----:B------:R-:W-:Y:S01]  /*5730*/  SHF.L.U32 R36, R0, 0x3, RZ ;  /* 0x0000000300247819 */ /* 0x000fe200000006ff */
[----:B------:R-:W-:Y:S01]  /*5740*/  @!P0 HADD2.F32 R9, -RZ, R38.H0_H0 ;  /* 0x20000026ff098230 */ /* 0x000fe20000004100 */
[----:B------:R-:W-:Y:S01]  /*5750*/  LEA.HI R0, R2, R0, RZ, 0x3 ;  /* 0x0000000002007211 */ /* 0x000fe200078f18ff */
[----:B------:R-:W-:Y:S01]  /*5760*/  @!P0 HADD2.F32 R25, -RZ, R39.H0_H0 ;  /* 0x20000027ff198230 */ /* 0x000fe20000004100 */
[----:B------:R-:W-:Y:S02]  /*5770*/  LOP3.LUT R2, R229, 0x38, R36, 0xf8, !PT ;  /* 0x00000038e5027812 */ /* 0x000fe400078ef824 */
[----:B------:R-:W-:Y:S02]  /*5780*/  SHF.L.U32 R0, R0, 0x8, RZ ;  /* 0x0000000800007819 */ /* 0x000fe400000006ff */
[----:B------:R-:W-:Y:S02]  /*5790*/  LOP3.LUT R2, R2, R111, RZ, 0x3c, !PT ;  /* 0x0000006f02027212 */ /* 0x000fe400078e3cff */
[----:B------:R-:W-:Y:S02]  /*57a0*/  LOP3.LUT R0, R0, 0x7ffff800, RZ, 0xc0, !PT ;  /* 0x7ffff80000007812 */ /* 0x000fe400078ec0ff */
[----:B------:R-:W-:Y:S02]  /*57b0*/  @!P0 SHF.R.U64 R3, R12, 0x10, R13 ;  /* 0x000000100c038819 */ /* 0x000fe4000000120d */
[----:B------:R-:W-:Y:S01]  /*57c0*/  IADD3 R0, R2, R0, R230 ;  /* 0x0000000002007210 */ /* 0x000fe20007ffe0e6 */
[----:B------:R-:W-:Y:S01]  /*57d0*/  @!P0 HADD2.F32 R2, -RZ, R20.H0_H0 ;  /* 0x20000014ff028230 */ /* 0x000fe20000004100 */
[----:B------:R-:W-:Y:S01]  /*57e0*/  @!P0 SHF.R.U64 R12, R28, 0x10, R29 ;  /* 0x000000101c0c8819 */ /* 0x000fe2000000121d */
[----:B------:R-:W-:Y:S01]  /*57f0*/  @!P0 HADD2.F32 R5, -RZ, R3.H0_H0 ;  /* 0x20000003ff058230 */ /* 0x000fe20000004100 */
[----:B------:R-:W-:Y:S01]  /*5800*/  @!P0 SHF.R.U64 R11, R14, 0x10, R15 ;  /* 0x000000100e0b8819 */ /* 0x000fe2000000120f */
[----:B------:R-:W-:Y:S01]  /*5810*/  IMAD.SHL.U32 R0, R0, 0x2, RZ ;  /* 0x0000000200007824 */ /* 0x000fe200078e00ff */
[----:B------:R-:W-:Y:S01]  /*5820*/  @!P0 SHF.R.U32.HI R22, RZ, 0x10, R29 ;  /* 0x00000010ff168819 */ /* 0x000fe2000001161d */
[----:B------:R-:W-:Y:S01]  /*5830*/  @!P0 HADD2.F32 R12, -RZ, R12.H0_H0 ;  /* 0x2000000cff0c8230 */ /* 0x000fe20000004100 */
[--C-:B------:R-:W-:Y:S01]  /*5840*/  @!P0 SHF.R.U32.HI R23, RZ, 0x10, R31.reuse ;  /* 0x00000010ff178819 */ /* 0x100fe2000001161f */
[----:B------:R-:W-:Y:S01]  /*5850*/  @!P0 HADD2.F32 R11, -RZ, R11.H0_H0 ;  /* 0x2000000bff0b8230 */ /* 0x000fe20000004100 */
[----:B------:R-:W1:Y:S01]  /*5860*/  LDS.128 R32, [R0+0xc080] ;  /* 0x00c0800000207984 */ /* 0x000e620000000c00 */
[----:B------:R-:W-:Y:S02]  /*5870*/  @!P0 SHF.R.U64 R30, R30, 0x10, R31 ;  /* 0x000000101e1e8819 */ /* 0x000fe4000000121f */
[----:B------:R-:W-:Y:S01]  /*5880*/  @!P0 HADD2.F32 R27, -RZ, R23.H0_H0 ;  /* 0x20000017ff1b8230 */ /* 0x000fe20000004100 */
[----:B------:R-:W-:Y:S02]  /*5890*/  @!P0 SHF.R.U32.HI R7, RZ, 0x10, R13 ;  /* 0x00000010ff078819 */ /* 0x000fe4000001160d */
[----:B------:R-:W-:Y:S01]  /*58a0*/  @!P0 HADD2.F32 R23, -RZ, R30.H0_H0 ;  /* 0x2000001eff178230 */ /* 0x000fe20000004100 */
[----:B------:R-:W-:Y:S01]  /*58b0*/  @!P0 SHF.R.U32.HI R8, RZ, 0x10, R15 ;  /* 0x00000010ff088819 */ /* 0x000fe2000001160f */
[----:B------:R-:W-:Y:S02]  /*58c0*/  @!P0 HADD2.F32 R15, -RZ, R22.H0_H0 ;  /* 0x20000016ff0f8230 */ /* 0x000fe40000004100 */
[----:B------:R-:W-:Y:S02]  /*58d0*/  @!P0 HADD2.F32 R7, -RZ, R7.H0_H0 ;  /* 0x20000007ff078230 */ /* 0x000fe40000004100 */
[----:B------:R-:W-:Y:S01]  /*58e0*/  @!P0 HADD2.F32 R8, -RZ, R8.H0_H0 ;  /* 0x20000008ff088230 */ /* 0x000fe20000004100 */
[----:B-1----:R-:W-:Y:S01]  /*58f0*/  @!P0 IMAD.MOV.U32 R10, RZ, RZ, R32 ;  /* 0x000000ffff0a8224 */ /* 0x002fe200078e0020 */
[----:B------:R-:W-:Y:S04]  /*5900*/  @!P0 MOV R0, R16 ;  /* 0x0000001000008202 */ /* 0x000fe80000000f00 */
[----:B------:R-:W-:Y:S02]  /*5910*/  @!P0 HADD2.F32 R6, -RZ, R10.H0_H0 ;  /* 0x2000000aff068230 */ /* 0x000fe40000004100 */
[--C-:B------:R-:W-:Y:S02]  /*5920*/  @!P0 HADD2.F32 R4, -RZ, R0.reuse.H0_H0 ;  /* 0x20000000ff048230 */ /* 0x100fe40000004100 */
[----:B------:R-:W-:Y:S01]  /*5930*/  @!P0 HADD2.F32 R3, -RZ, R0.H1_H1 ;  /* 0x30000000ff038230 */ /* 0x000fe20000004100 */
[-C--:B------:R-:W-:Y:S01]  /*5940*/  @!P0 FMUL.FTZ R14, R6, R2.reuse ;  /* 0x00000002060e8220 */ /* 0x080fe20000410000 */
[----:B------:R-:W-:Y:S01]  /*5950*/  @!P0 HADD2.F32 R10, -RZ, R10.H1_H1 ;  /* 0x3000000aff0a8230 */ /* 0x000fe20000004100 */
[----:B------:R-:W-:Y:S02]  /*5960*/  @!P0 FMUL.FTZ R0, R4, R2 ;  /* 0x0000000204008220 */ /* 0x000fe40000410000 */
[CC--:B------:R-:W-:Y:S02]  /*5970*/  @!P0 FMUL.FTZ R2, R3.reuse, R5.reuse ;  /* 0x0000000503028220 */ /* 0x0c0fe40000410000 */
[----:B------:R-:W-:Y:S01]  /*5980*/  @!P0 FMUL.FTZ R13, R10, R5 ;  /* 0x000000050a0d8220 */ /* 0x000fe20000410000 */
[----:B------:R-:W-:Y:S01]  /*5990*/  @!P0 MOV R5, R33 ;  /* 0x0000002100058202 */ /* 0x000fe20000000f00 */
[-C--:B------:R-:W-:Y:S02]  /*59a0*/  @!P0 FFMA.FTZ R0, R6, R9.reuse, R0 ;  /* 0x0000000906008223 */ /* 0x080fe40000010000 */
[----:B------:R-:W-:Y:S01]  /*59b0*/  @!P0 FFMA.FTZ R46, R4, R9, -R14 ;  /* 0x00000009042e8223 */ /* 0x000fe2000001080e */
[----:B------:R-:W-:Y:S01]  /*59c0*/  @!P0 MOV R9, R35 ;  /* 0x0000002300098202 */ /* 0x000fe20000000f00 */
[----:B------:R-:W-:Y:S01]  /*59d0*/  @!P0 IMAD.MOV.U32 R4, RZ, RZ, R17 ;  /* 0x000000ffff048224 */ /* 0x000fe200078e0011 */
[--C-:B------:R-:W-:Y:S01]  /*59e0*/  @!P0 HADD2.F32 R14, -RZ, R5.reuse.H1_H1 ;  /* 0x30000005ff0e8230 */ /* 0x100fe20000004100 */
[-C--:B------:R-:W-:Y:S01]  /*59f0*/  @!P0 FFMA.FTZ R44, R3, R12.reuse, -R13 ;  /* 0x0000000c032c8223 */ /* 0x080fe2000001080d */
[----:B------:R-:W-:Y:S01]  /*5a00*/  @!P0 HADD2.F32 R13, -RZ, R38.H1_H1 ;  /* 0x30000026ff0d8230 */ /* 0x000fe20000004100 */
[----:B------:R-:W-:Y:S01]  /*5a10*/  @!P0 FFMA.FTZ R2, R10, R12, R2 ;  /* 0x0000000c0a028223 */ /* 0x000fe20000010002 */
[----:B------:R-:W-:Y:S01]  /*5a20*/  @!P0 HADD2.F32 R12, -RZ, R5.H0_H0 ;  /* 0x20000005ff0c8230 */ /* 0x000fe20000004100 */
[----:B------:R-:W-:Y:S01]  /*5a30*/  @!P0 FMUL.FTZ R10, R14, R7 ;  /* 0x000000070e0a8220 */ /* 0x000fe20000410000 */
[----:B------:R-:W-:Y:S02]  /*5a40*/  @!P0 HADD2.F32 R3, -RZ, R20.H1_H1 ;  /* 0x30000014ff038230 */ /* 0x000fe40000004100 */
[--C-:B------:R-:W-:Y:S02]  /*5a50*/  @!P0 HADD2.F32 R5, -RZ, R4.reuse.H1_H1 ;  /* 0x30000004ff058230 */ /* 0x100fe40000004100 */
[----:B------:R-:W-:Y:S01]  /*5a60*/  @!P0 HADD2.F32 R6, -RZ, R4.H0_H0 ;  /* 0x20000004ff068230 */ /* 0x000fe20000004100 */
[----:B------:R-:W-:Y:S01]  /*5a70*/  @!P0 FMUL.FTZ R4, R12, R3 ;  /* 0x000000030c048220 */ /* 0x000fe20000410000 */
[--C-:B------:R-:W-:Y:S01]  /*5a80*/  @!P0 HADD2.F32 R24, -RZ, R9.reuse.H0_H0 ;  /* 0x20000009ff188230 */ /* 0x100fe20000004100 */
[C---:B------:R-:W-:Y:S01]  /*5a90*/  @!P0 FFMA.FTZ R37, R5.reuse, R15, -R10 ;  /* 0x0000000f05258223 */ /* 0x040fe2000001080a */
[----:B------:R-:W-:Y:S01]  /*5aa0*/  @!P0 HADD2.F32 R26, -RZ, R9.H1_H1 ;  /* 0x30000009ff1a8230 */ /* 0x000fe20000004100 */
[C---:B------:R-:W-:Y:S02]  /*5ab0*/  @!P0 FFMA.FTZ R38, R6.reuse, R13, -R4 ;  /* 0x0000000d06268223 */ /* 0x040fe40000010804 */
[----:B------:R-:W-:Y:S01]  /*5ac0*/  @!P0 FMUL.FTZ R4, R5, R7 ;  /* 0x0000000705048220 */ /* 0x000fe20000410000 */
[----:B------:R-:W-:Y:S01]  /*5ad0*/  @!P0 HADD2.F32 R7, -RZ, R21.H0_H0 ;  /* 0x20000015ff078230 */ /* 0x000fe20000004100 */
[----:B------:R-:W-:Y:S02]  /*5ae0*/  @!P0 IMAD.MOV.U32 R5, RZ, RZ, R19 ;  /* 0x000000ffff058224 */ /* 0x000fe400078e0013 */
[----:B------:R-:W-:Y:S02]  /*5af0*/  @!P0 FMUL.FTZ R3, R6, R3 ;  /* 0x0000000306038220 */ /* 0x000fe40000410000 */
[----:B------:R-:W-:Y:S01]  /*5b00*/  @!P0 FMUL.FTZ R9, R24, R7 ;  /* 0x0000000718098220 */ /* 0x000fe20000410000 */
[--C-:B------:R-:W-:Y:S01]  /*5b10*/  @!P0 HADD2.F32 R6, -RZ, R5.reuse.H0_H0 ;  /* 0x20000005ff068230 */ /* 0x100fe20000004100 */
[----:B------:R-:W-:Y:S01]  /*5b20*/  @!P0 FMUL.FTZ R10, R26, R8 ;  /* 0x000000081a0a8220 */ /* 0x000fe20000410000 */
[----:B------:R-:W-:Y:S01]  /*5b30*/  @!P0 HADD2.F32 R5, -RZ, R5.H1_H1 ;  /* 0x30000005ff058230 */ /* 0x000fe20000004100 */
[----:B------:R-:W-:Y:S01]  /*5b40*/  @!P0 FFMA.FTZ R3, R12, R13, R3 ;  /* 0x0000000d0c038223 */ /* 0x000fe20000010003 */
[----:B------:R-:W-:Y:S01]  /*5b50*/  @!P0 F2FP.PACK_AB R13, R37, R38 ;  /* 0x00000026250d823e */ /* 0x000fe200000000ff */
[C---:B------:R-:W-:Y:S01]  /*5b60*/  @!P0 FFMA.FTZ R31, R6.reuse, R25, -R9 ;  /* 0x00000019061f8223 */ /* 0x040fe20000010809 */
[----:B------:R-:W-:Y:S01]  /*5b70*/  @!P0 MOV R9, R34 ;  /* 0x0000002200098202 */ /* 0x000fe20000000f00 */
[----:B------:R-:W-:Y:S01]  /*5b80*/  @!P0 FMUL.FTZ R7, R6, R7 ;  /* 0x0000000706078220 */ /* 0x000fe20000410000 */
[----:B------:R-:W-:Y:S01]  /*5b90*/  @!P0 F2FP.PACK_AB R12, R44, R46 ;  /* 0x0000002e2c0c823e */ /* 0x000fe200000000ff */
[----:B------:R-:W-:Y:S02]  /*5ba0*/  @!P0 IMAD.MOV.U32 R6, RZ, RZ, R18 ;  /* 0x000000ffff068224 */ /* 0x000fe400078e0012 */
[C---:B------:R-:W-:Y:S01]  /*5bb0*/  @!P0 FMUL.FTZ R8, R5.reuse, R8 ;  /* 0x0000000805088220 */ /* 0x040fe20000410000 */
[----:B------:R-:W-:Y:S01]  /*5bc0*/  @!P0 MOV R16, R12 ;  /* 0x0000000c00108202 */ /* 0x000fe20000000f00 */
[----:B------:R-:W-:Y:S01]  /*5bd0*/  @!P0 FFMA.FTZ R29, R5, R27, -R10 ;  /* 0x0000001b051d8223 */ /* 0x000fe2000001080a */
[----:B------:R-:W-:Y:S01]  /*5be0*/  @!P0 HADD2.F32 R22, -RZ, R9.H1_H1 ;  /* 0x30000009ff168230 */ /* 0x000fe20000004100 */
[----:B------:R-:W-:Y:S01]  /*5bf0*/  @!P0 FFMA.FTZ R4, R14, R15, R4 ;  /* 0x0000000f0e048223 */ /* 0x000fe20000010004 */
[----:B------:R-:W-:Y:S01]  /*5c00*/  @!P0 HADD2.F32 R5, -RZ, R21.H1_H1 ;  /* 0x30000015ff058230 */ /* 0x000fe20000004100 */
[----:B------:R-:W-:Y:S01]  /*5c10*/  @!P0 IMAD.MOV.U32 R17, RZ, RZ, R13 ;  /* 0x000000ffff118224 */ /* 0x000fe200078e000d */
[----:B------:R-:W-:Y:S01]  /*5c20*/  @!P0 HADD2.F32 R20, -RZ, R9.H0_H0 ;  /* 0x20000009ff148230 */ /* 0x000fe20000004100 */
[----:B------:R-:W-:Y:S01]  /*5c30*/  @!P0 FMUL.FTZ R28, R22, R11 ;  /* 0x0000000b161c8220 */ /* 0x000fe20000410000 */
[--C-:B------:R-:W-:Y:S01]  /*5c40*/  @!P0 HADD2.F32 R10, -RZ, R6.reuse.H0_H0 ;  /* 0x20000006ff0a8230 */ /* 0x100fe20000004100 */
[----:B------:R-:W-:Y:S01]  /*5c50*/  @!P0 F2FP.PACK_AB R3, R4, R3 ;  /* 0x000000030403823e */ /* 0x000fe200000000ff */
[----:B------:R-:W-:Y:S02]  /*5c60*/  @!P0 HADD2.F32 R21, -RZ, R39.H1_H1 ;  /* 0x30000027ff158230 */ /* 0x000fe40000004100 */
[----:B------:R-:W-:Y:S01]  /*5c70*/  @!P0 HADD2.F32 R9, -RZ, R6.H1_H1 ;  /* 0x30000006ff098230 */ /* 0x000fe20000004100 */
[-C--:B------:R-:W-:Y:S02]  /*5c80*/  @!P0 FMUL.FTZ R6, R20, R5.reuse ;  /* 0x0000000514068220 */ /* 0x080fe40000410000 */
[C---:B------:R-:W-:Y:S02]  /*5c90*/  @!P0 FMUL.FTZ R5, R10.reuse, R5 ;  /* 0x000000050a058220 */ /* 0x040fe40000410000 */
[----:B------:R-:W-:Y:S02]  /*5ca0*/  @!P0 FFMA.FTZ R10, R10, R21, -R6 ;  /* 0x000000150a0a8223 */ /* 0x000fe40000010806 */
[C---:B------:R-:W-:Y:S02]  /*5cb0*/  @!P0 FFMA.FTZ R28, R9.reuse, R23, -R28 ;  /* 0x00000017091c8223 */ /* 0x040fe4000001081c */
[----:B------:R-:W-:Y:S01]  /*5cc0*/  @!P0 FMUL.FTZ R6, R9, R11 ;  /* 0x0000000b09068220 */ /* 0x000fe20000410000 */
[----:B------:R-:W-:Y:S01]  /*5cd0*/  @!P0 F2FP.PACK_AB R11, R29, R31 ;  /* 0x0000001f1d0b823e */ /* 0x000fe200000000ff */
[----:B------:R-:W-:Y:S01]  /*5ce0*/  @!P0 FFMA.FTZ R5, R20, R21, R5 ;  /* 0x0000001514058223 */ /* 0x000fe20000010005 */
[----:B------:R-:W-:Y:S01]  /*5cf0*/  @!P0 F2FP.PACK_AB R10, R28, R10 ;  /* 0x0000000a1c0a823e */ /* 0x000fe200000000ff */
[----:B------:R-:W-:Y:S01]  /*5d00*/  @!P0 FFMA.FTZ R6, R22, R23, R6 ;  /* 0x0000001716068223 */ /* 0x000fe20000010006 */
[----:B------:R-:W-:Y:S01]  /*5d10*/  @!P0 F2FP.PACK_AB R9, R2, R0 ;  /* 0x000000000209823e */ /* 0x000fe200000000ff */
[----:B------:R-:W-:Y:S01]  /*5d20*/  @!P0 FFMA.FTZ R7, R24, R25, R7 ;  /* 0x0000001918078223 */ /* 0x000fe20000010007 */
[----:B------:R-:W-:Y:S01]  /*5d30*/  @!P0 MOV R18, R10 ;  /* 0x0000000a00128202 */ /* 0x000fe20000000f00 */
[----:B------:R-:W-:Y:S01]  /*5d40*/  @!P0 IMAD.MOV.U32 R19, RZ, RZ, R11 ;  /* 0x000000ffff138224 */ /* 0x000fe200078e000b */
[----:B------:R-:W-:Y:S01]  /*5d50*/  @!P0 F2FP.PACK_AB R2, R6, R5 ;  /* 0x000000050602823e */ /* 0x000fe200000000ff */
[----:B------:R-:W-:Y:S01]  /*5d60*/  @!P0 FFMA.FTZ R8, R26, R27, R8 ;  /* 0x0000001b1a088223 */ /* 0x000fe20000010008 */
[----:B------:R-:W-:Y:S01]  /*5d70*/  @!P0 MOV R32, R9 ;  /* 0x0000000900208202 */ /* 0x000fe20000000f00 */
[----:B------:R-:W-:Y:S01]  /*5d80*/  @!P0 IMAD.MOV.U32 R33, RZ, RZ, R3 ;  /* 0x000000ffff218224 */ /* 0x000fe200078e0003 */
[----:B------:R1:W-:Y:S01]  /*5d90*/  ST.E.128 [R42.64], R16 ;  /* 0x000000102a007985 */ /* 0x0003e2000c101d08 */
[----:B------:R-:W-:Y:S02]  /*5da0*/  @!P0 MOV R34, R2 ;  /* 0x0000000200228202 */ /* 0x000fe40000000f00 */
[----:B------:R-:W-:Y:S05]  /*5db0*/  @!P0 F2FP.PACK_AB R0, R8, R7 ;  /* 0x000000070800823e */ /* 0x000fea00000000ff */
        /* <DEDUP_REMOVED lines=8> */
.L_x_728:
[----:B------:R1:W2:Y:S01]  /*5e40*/  SHFL.IDX PT, R2, R16, RZ, 0x181f ;  /* 0x00181fff10027589 */ /* 0x0002a200000e0000 */
[----:B------:R-:W-:Y:S03]  /*5e50*/  IMAD.IADD R3, R55, 0x1, -R52 ;  /* 0x0000000137037824 */ /* 0x000fe600078e0a34 */
[----:B------:R1:W3:Y:S02]  /*5e60*/  SHFL.IDX PT, R0, R18, RZ, 0x181f ;  /* 0x00181fff12007589 */ /* 0x0002e400000e0000 */
[----:B------:R-:W-:Y:S04]  /*5e70*/  IMNMX R51, R3, 0x20, PT ;  /* 0x0000002003337817 */ /* 0x000fe80003800200 */
[----:B------:R-:W-:Y:S11]  /*5e80*/  ISETP.GT.AND P0, PT, R51, R211, PT ;  /* 0x000000d33300720c */ /* 0x000ff60003f04270 */
[----:B------:R-:W-:Y:S02]  /*5e90*/  @!UPT UIADD3 URZ, URZ, URZ, URZ ;  /* 0x0000003f3f3ff290 */ /* 0x000fe4000fffe03f */
[----:B------:R-:W-:-:S05]  /*5ea0*/  @!P0 BRA `(.L_x_732) ;  /* 0x0000014000008947 */ /* 0x000fca0003800000 */
[----:B------:R-:W-:Y:S02]  /*5eb0*/  ISETP.GE.AND P2, PT, R132, c[0x0][0x1d4], PT ;  /* 0x0000750084007a0c */ /* 0x000fe40003f46270 */
[----:B------:R-:W-:Y:S02]  /*5ec0*/  ISETP.GE.AND P3, PT, R137, c[0x0][0x1d4], PT ;  /* 0x0000750089007a0c */ /* 0x000fe40003f66270 */
[----:B------:R-:W-:Y:S09]  /*5ed0*/  ISETP.GE.AND P1, PT, R200, c[0x0][0x1d4], PT ;  /* 0x00007500c8007a0c */ /* 0x000ff20003f26270 */
        /* <DEDUP_REMOVED lines=17> */
.L_x_732:
[----:B------:R-:W-:Y:S05]  /*5ff0*/  BSYNC B1 ;  /* 0x0000000000017941 */ /* 0x000fea0003800000 */
.L_x_727:
        /* <DEDUP_REMOVED lines=39> */
[----:B-123--:R-:W-:Y:S02]  /*6270*/  ISETP.GE.AND P2, PT, R132, c[0x0][0x1d4], PT ;  /* 0x0000750084007a0c */ /* 0x00efe40003f46270 */
[----:B------:R-:W-:Y:S02]  /*6280*/  ISETP.GE.AND P3, PT, R137, c[0x0][0x1d4], PT ;  /* 0x0000750089007a0c */ /* 0x000fe40003f66270 */
[----:B------:R-:W-:Y:S09]  /*6290*/  ISETP.GE.AND P1, PT, R200, c[0x0][0x1d4], PT ;  /* 0x00007500c8007a0c */ /* 0x000ff20003f26270 */
        /* <DEDUP_REMOVED lines=17> */
.L_x_744:
[----:B-123--:R-:W-:Y:S05]  /*63b0*/  BSYNC B0 ;  /* 0x0000000000007941 */ /* 0x00efea0003800000 */
.L_x_743:
        /* <DEDUP_REMOVED lines=23> */
.L_x_726:
[----:B------:R-:W-:Y:S01]  /*6530*/  IMAD.MOV.U32 R0, RZ, RZ, c[0x0][0x2c4] ;  /* 0x0000b100ff007624 */ /* 0x000fe200078e00ff */
[----:B------:R-:W-:Y:S01]  /*6540*/  IADD3 R2, R209, 0x1, -R210 ;  /* 0x00000001d1027810 */ /* 0x000fe20007ffe8d2 */
[----:B-1----:R-:W-:-:S03]  /*6550*/  IMAD.MOV.U32 R4, RZ, RZ, c[0x0][0x32c] ;  /* 0x0000cb00ff047624 */ /* 0x002fc600078e00ff */
[----:B------:R-:W-:Y:S02]  /*6560*/  ISETP.NE.AND P3, PT, R0, 0x1, PT ;  /* 0x000000010000780c */ /* 0x000fe40003f65270 */
[----:B------:R-:W-:Y:S02]  /*6570*/  IADD3 R0, R227, 0x7f, RZ ;  /* 0x0000007fe3007810 */ /* 0x000fe40007ffe0ff */
[----:B------:R-:W-:-:S09]  /*6580*/  ISETP.GE.AND P1, PT, R4, 0x1, PT ;  /* 0x000000010400780c */ /* 0x000fd20003f26270 */
[----:B------:R-:W-:-:S05]  /*6590*/  @P3 IMAD.HI.U32 R3, R0, c[0x0][0x2c8], RZ ;  /* 0x0000b20000033a27 */ /* 0x000fca00078e00ff */
[----:B------:R-:W-:-:S05]  /*65a0*/  @P3 SHF.R.U32.HI R0, RZ, c[0x0][0x2cc], R3 ;  /* 0x0000b300ff003a19 */ /* 0x000fca0000011603 */
[----:B------:R-:W-:-:S05]  /*65b0*/  IMAD.IADD R0, R2, 0x1, R0 ;  /* 0x0000000102007824 */ /* 0x000fca00078e0200 */
[----:B------:R-:W-:Y:S01]  /*65c0*/  IADD3 R3, R0, c[0x0][0x328], RZ ;  /* 0x0000ca0000037a10 */ /* 0x000fe20007ffe0ff */
[----:B------:R-:W-:Y:S05]  /*65d0*/  @!P1 BRA `(.L_x_746) ;  /* 0x0000011000009947 */ /* 0x000fea0003800000 */
[C---:B------:R-:W-:Y:S01]  /*65e0*/  ISETP.GT.AND P0, PT, R0.reuse, RZ, PT ;  /* 0x000000ff0000720c */ /* 0x040fe20003f04270 */
[----:B------:R-:W-:Y:S01]  /*65f0*/  BSSY B0, `(.L_x_747) ;  /* 0x000000d000007945 */ /* 0x000fe20003800000 */
[----:B------:R-:W-:Y:S01]  /*6600*/  IADD3 R2, R0, -0x1, RZ ;  /* 0xffffffff00027810 */ /* 0x000fe20007ffe0ff */
[----:B------:R-:W-:-:S10]  /*6610*/  IMAD.MOV.U32 R4, RZ, RZ, c[0x0][0x32c] ;  /* 0x0000cb00ff047624 */ /* 0x000fd400078e00ff */
[----:B------:R-:W-:Y:S05]  /*6620*/  @P0 BRA `(.L_x_748) ;  /* 0x0000006000000947 */ /* 0x000fea0003800000 */
[----:B------:R-:W-:Y:S01]  /*6630*/  ISETP.NE.AND P0, PT, R4, 0x1, PT ;  /* 0x000000010400780c */ /* 0x000fe20003f05270 */
[----:B------:R-:W-:-:S12]  /*6640*/  IMAD.MOV R0, RZ, RZ, -R0 ;  /* 0x000000ffff007224 */ /* 0x000fd800078e0a00 */
[----:B------:R-:W-:-:S05]  /*6650*/  @P0 IMAD.HI.U32 R2, R0, c[0x0][0x330], RZ ;  /* 0x0000cc0000020a27 */ /* 0x000fca00078e00ff */
[----:B------:R-:W-:-:S04]  /*6660*/  @P0 SHF.R.U32.HI R0, RZ, c[0x0][0x334], R2 ;  /* 0x0000cd00ff000a19 */ /* 0x000fc80000011602 */
[----:B------:R-:W-:Y:S01]  /*6670*/  LOP3.LUT R2, RZ, R0, RZ, 0x33, !PT ;  /* 0x00000000ff027212 */ /* 0x000fe200078e33ff */
[----:B------:R-:W-:Y:S05]  /*6680*/  BRA `(.L_x_749) ;  /* 0x0000003000007947 */ /* 0x000fea0003800000 */
.L_x_748:
[----:B------:R-:W-:-:S13]  /*6690*/  ISETP.NE.AND P0, PT, R4, 0x1, PT ;  /* 0x000000010400780c */ /* 0x000fda0003f05270 */
[----:B------:R-:W-:-:S05]  /*66a0*/  @P0 IMAD.HI.U32 R0, R2, c[0x0][0x330], RZ ;  /* 0x0000cc0002000a27 */ /* 0x000fca00078e00ff */
[----:B------:R-:W-:Y:S02]  /*66b0*/  @P0 SHF.R.U32.HI R2, RZ, c[0x0][0x334], R0 ;  /* 0x0000cd00ff020a19 */ /* 0x000fe40000011600 */
.L_x_749:
[----:B------:R-:W-:Y:S05]  /*66c0*/  BSYNC B0 ;  /* 0x0000000000007941 */ /* 0x000fea0003800000 */
.L_x_747:
[----:B------:R-:W-:-:S05]  /*66d0*/  IMAD R2, R2, R4, c[0x0][0x32c] ;  /* 0x0000cb0002027624 */ /* 0x000fca00078e0204 */
[----:B------:R-:W-:-:S04]  /*66e0*/  IMNMX R3, R3, R2, PT ;  /* 0x0000000203037217 */ /* 0x000fc80003800200 */
.L_x_746:
[----:B------:R-:W-:Y:S01]  /*66f0*/  IADD3 R3, R3, 0x1f, RZ ;  /* 0x0000001f03037810 */ /* 0x000fe20007ffe0ff */
[----:B------:R-:W-:-:S03]  /*6700*/  @P3 IMAD.HI.U32 R2, R227, c[0x0][0x2c8], RZ ;  /* 0x0000b200e3023a27 */ /* 0x000fc600078e00ff */
[----:B------:R-:W-:Y:S01]  /*6710*/  SHF.R.S32.HI R4, RZ, 0x1f, R3 ;  /* 0x0000001fff047819 */ /* 0x000fe20000011403 */
[----:B------:R-:W-:Y:S01]  /*6720*/  IMAD.MOV.U32 R0, RZ, RZ, R227 ;  /* 0x000000ffff007224 */ /* 0x000fe200078e00e3 */
[----:B------:R-:W-:Y:S02]  /*6730*/  @P3 SHF.R.U32.HI R0, RZ, c[0x0][0x2cc], R2 ;  /* 0x0000b300ff003a19 */ /* 0x000fe40000011602 */
        /* <DEDUP_REMOVED lines=16> */
.L_x_752:
[----:B------:R-:W-:-:S04]  /*6840*/  MOV R3, c[0x0][0x32c] ;  /* 0x0000cb0000037a02 */ /* 0x000fc80000000f00 */
[----:B------:R-:W-:-:S13]  /*6850*/  ISETP.NE.AND P0, PT, R3, 0x1, PT ;  /* 0x000000010300780c */ /* 0x000fda0003f05270 */
[----:B------:R-:W-:-:S05]  /*6860*/  @P0 IMAD.HI.U32 R3, R0, c[0x0][0x330], RZ ;  /* 0x0000cc0000030a27 */ /* 0x000fca00078e00ff */
[----:B------:R-:W-:Y:S02]  /*6870*/  @P0 SHF.R.U32.HI R0, RZ, c[0x0][0x334], R3 ;  /* 0x0000cd00ff000a19 */ /* 0x000fe40000011603 */
.L_x_753:
[----:B------:R-:W-:Y:S05]  /*6880*/  BSYNC B0 ;  /* 0x0000000000007941 */ /* 0x000fea0003800000 */
.L_x_751:
[----:B------:R-:W-:-:S05]  /*6890*/  IMAD R0, R0, c[0x0][0x32c], RZ ;  /* 0x0000cb0000007a24 */ /* 0x000fca00078e02ff */
[----:B------:R-:W-:-:S04]  /*68a0*/  IMNMX R2, R2, R0, !PT ;  /* 0x0000000002027217 */ /* 0x000fc80007800200 */
.L_x_750:
[----:B------:R-:W-:Y:S01]  /*68b0*/  SHF.R.S32.HI R0, RZ, 0x1f, R2 ;  /* 0x0000001fff007819 */ /* 0x000fe20000011402 */
[----:B------:R-:W-:Y:S03]  /*68c0*/  BSSY B0, `(.L_x_754) ;  /* 0x0000025000007945 */ /* 0x000fe60003800000 */
[----:B------:R-:W-:-:S04]  /*68d0*/  LEA.HI R0, R0, R2, RZ, 0x5 ;  /* 0x0000000200007211 */ /* 0x000fc800078f28ff */
[----:B------:R-:W-:-:S04]  /*68e0*/  SHF.R.S32.HI R0, RZ, 0x5, R0 ;  /* 0x00000005ff007819 */ /* 0x000fc80000011400 */
[----:B------:R-:W-:Y:S01]  /*68f0*/  IMNMX R5, RZ, R0, !PT ;  /* 0x00000000ff057217 */ /* 0x000fe20007800200 */
[----:B------:R-:W-:-:S03]  /*6900*/  IMAD.MOV.U32 R0, RZ, RZ, RZ ;  /* 0x000000ffff007224 */ /* 0x000fc600078e00ff */
[----:B------:R-:W-:-:S13]  /*6910*/  ISETP.GT.AND P0, PT, R7, R5, PT ;  /* 0x000000050700720c */ /* 0x000fda0003f04270 */
        /* <DEDUP_REMOVED lines=31> */
.L_x_755:
[----:B------:R-:W-:Y:S05]  /*6b10*/  BSYNC B0 ;  /* 0x0000000000007941 */ /* 0x000fea0003800000 */
.L_x_754:
[----:B------:R-:W-:Y:S01]  /*6b20*/  IMAD R208, R244, R0, R5 ;  /* 0x00000000f4d07224 */ /* 0x000fe200078e0205 */
        /* <DEDUP_REMOVED lines=73> */
[----:B------:R-:W-:-:S04]  /*6fc0*/  @P1 IMAD.MOV.U32 R2, RZ, RZ, 0x4 ;  /* 0x00000004ff021424 */ /* 0x000fc800078e00ff */
[----:B------:R-:W-:-:S05]  /*6fd0*/  @P1 IMAD.WIDE R2, R235, R2, c[0x0][0x340] ;  /* 0x0000d000eb021625 */ /* 0x000fca00078e0202 */
[----:B------:R1:W5:Y:S01]  /*6fe0*/  @P1 LDG.E R14, [R2.64] ;  /* 0x00000008020e1981 */ /* 0x000362000c1e1900 */
[----:B------:R-:W-:Y:S02]  /*6ff0*/  SHF.R.S32.HI R0, RZ, 0x1f, R110 ;  /* 0x0000001fff007819 */ /* 0x000fe4000001146e */
[----:B------:R-:W-:Y:S02]  /*7000*/  ISETP.NE.U32.AND P0, PT, RZ, c[0x0][0x348], PT ;  /* 0x0000d200ff007a0c */ /* 0x000fe40003f05070 */
[----:B------:R-:W-:Y:S01]  /*7010*/  LOP3.LUT R218, R234, 0xffff, RZ, 0xc0, !PT ;  /* 0x0000ffffeada7812 */ /* 0x000fe200078ec0ff */
[----:B------:R-:W-:Y:S01]  /*7020*/  IMAD R0, R0, c[0x0][0x178], RZ ;  /* 0x00005e0000007a24 */ /* 0x000fe200078e02ff */
[----:B------:R-:W-:Y:S02]  /*7030*/  ISETP.NE.AND.EX P0, PT, RZ, c[0x0][0x34c], PT, P0 ;  /* 0x0000d300ff007a0c */ /* 0x000fe40003f05300 */
[----:B------:R-:W-:Y:S01]  /*7040*/  IADD3 R4, R212, R227, RZ ;  /* 0x000000e3d4047210 */ /* 0x000fe20007ffe0ff */
[----:B------:R-:W-:Y:S01]  /*7050*/  IMAD R0, R110, c[0x0][0x17c], R0 ;  /* 0x00005f006e007a24 */ /* 0x000fe200078e0200 */
[----:B------:R-:W-:-:S02]  /*7060*/  SEL R5, R235, RZ, !P0 ;  /* 0x000000ffeb057207 */ /* 0x000fc40004000000 */
[----:B------:R-:W-:Y:S01]  /*7070*/  ISETP.GE.AND P5, PT, R132, c[0x0][0x198], PT ;  /* 0x0000660084007a0c */ /* 0x000fe20003fa6270 */
[----:B------:R-:W-:Y:S01]  /*7080*/  @P3 IMAD.HI.U32 R7, R4, c[0x0][0x2c8], RZ ;  /* 0x0000b20004073a27 */ /* 0x000fe200078e00ff */
[----:B------:R-:W-:Y:S02]  /*7090*/  ISETP.GE.AND P4, PT, R137, c[0x0][0x198], PT ;  /* 0x0000660089007a0c */ /* 0x000fe40003f86270 */
[----:B------:R-:W-:Y:S02]  /*70a0*/  ISETP.GE.AND P2, PT, R199, c[0x0][0x198], PT ;  /* 0x00006600c7007a0c */ /* 0x000fe40003f46270 */
[----:B------:R-:W-:Y:S02]  /*70b0*/  IADD3 R122, R195, -0x1, RZ ;  /* 0xffffffffc37a7810 */ /* 0x000fe40007ffe0ff */
[----:B------:R-:W-:Y:S01]  /*70c0*/  IADD3 R13, R211, R227, RZ ;  /* 0x000000e3d30d7210 */ /* 0x000fe20007ffe0ff */
[----:B-1----:R-:W-:-:S04]  /*70d0*/  IMAD.WIDE.U32 R2, R110, c[0x0][0x178], RZ ;  /* 0x00005e006e027a25 */ /* 0x002fc800078e00ff */
[----:B------:R-:W-:Y:S01]  /*70e0*/  IMAD.IADD R3, R3, 0x1, R0 ;  /* 0x0000000103037824 */ /* 0x000fe200078e0200 */
[----:B------:R-:W-:-:S03]  /*70f0*/  SHF.R.S32.HI R0, RZ, 0x1f, R235 ;  /* 0x0000001fff007819 */ /* 0x000fc600000114eb */
[----:B------:R-:W-:Y:S01]  /*7100*/  IMAD.WIDE.U32 R2, R218, c[0x0][0x1b8], R2 ;  /* 0x00006e00da027a25 */ /* 0x000fe200078e0002 */
[----:B------:R-:W-:-:S03]  /*7110*/  SEL R6, R0, RZ, !P0 ;  /* 0x000000ff00067207 */ /* 0x000fc60004000000 */
[----:B------:R-:W-:Y:S01]  /*7120*/  IMAD.MOV.U32 R0, RZ, RZ, R4 ;  /* 0x000000ffff007224 */ /* 0x000fe200078e0004 */
[----:B------:R-:W-:Y:S01]  /*7130*/  @P3 SHF.R.U32.HI R0, RZ, c[0x0][0x2cc], R7 ;  /* 0x0000b300ff003a19 */ /* 0x000fe20000011607 */
[----:B------:R-:W-:Y:S01]  /*7140*/  IMAD R3, R218, c[0x0][0x1bc], R3 ;  /* 0x00006f00da037a24 */ /* 0x000fe200078e0203 */
[----:B------:R-:W-:Y:S01]  /*7150*/  ISETP.GE.AND P3, PT, R200, c[0x0][0x198], PT ;  /* 0x00006600c8007a0c */ /* 0x000fe20003f66270 */
[----:B------:R-:W-:Y:S01]  /*7160*/  IMAD R6, R6, c[0x0][0x1c0], RZ ;  /* 0x0000700006067a24 */ /* 0x000fe200078e02ff */
[----:B------:R-:W-:Y:S01]  /*7170*/  SHF.R.S32.HI R7, RZ, 0x1f, R0 ;  /* 0x0000001fff077819 */ /* 0x000fe20000011400 */
[----:B------:R-:W-:-:S04]  /*7180*/  IMAD.WIDE.U32 R2, R5, c[0x0][0x1c0], R2 ;  /* 0x0000700005027a25 */ /* 0x000fc800078e0002 */
[----:B------:R-:W-:Y:S01]  /*7190*/  IMAD R6, R5, c[0x0][0x1c4], R6 ;  /* 0x0000710005067a24 */ /* 0x000fe200078e0206 */
[----:B------:R-:W-:-:S03]  /*71a0*/  IADD3 R5, -R0, RZ, RZ ;  /* 0x000000ff00057210 */ /* 0x000fc60007ffe1ff */
[----:B------:R-:W-:Y:S02]  /*71b0*/  IMAD.IADD R3, R3, 0x1, R6 ;  /* 0x0000000103037824 */ /* 0x000fe400078e0206 */
[----:B------:R-:W-:Y:S02]  /*71c0*/  IMAD R4, R5, c[0x0][0x2c4], R4 ;  /* 0x0000b10005047a24 */ /* 0x000fe400078e0204 */
[----:B------:R-:W-:Y:S02]  /*71d0*/  IMAD R5, R7, c[0x0][0x1b0], RZ ;  /* 0x00006c0007057a24 */ /* 0x000fe400078e02ff */
[----:B------:R-:W-:-:S04]  /*71e0*/  IMAD.WIDE.U32 R2, R0, c[0x0][0x1b0], R2 ;  /* 0x00006c0000027a25 */ /* 0x000fc800078e0002 */
[----:B------:R-:W-:Y:S01]  /*71f0*/  IMAD R6, R0, c[0x0][0x1b4], R5 ;  /* 0x00006d0000067a24 */ /* 0x000fe200078e0205 */
[----:B------:R-:W-:-:S04]  /*7200*/  SHF.R.S32.HI R5, RZ, 0x1f, R4 ;  /* 0x0000001fff057819 */ /* 0x000fc80000011404 */
[----:B------:R-:W-:Y:S01]  /*7210*/  IADD3 R3, R3, R6, RZ ;  /* 0x0000000603037210 */ /* 0x000fe20007ffe0ff */
[----:B------:R-:W-:-:S04]  /*7220*/  IMAD R0, R5, c[0x0][0x1a8], RZ ;  /* 0x00006a0005007a24 */ /* 0x000fc800078e02ff */
[C---:B------:R-:W-:Y:S02]  /*7230*/  IMAD R0, R4.reuse, c[0x0][0x1ac], R0 ;  /* 0x00006b0004007a24 */ /* 0x040fe400078e0200 */
[----:B------:R-:W-:-:S04]  /*7240*/  IMAD.WIDE.U32 R2, R4, c[0x0][0x1a8], R2 ;  /* 0x00006a0004027a25 */ /* 0x000fc800078e0002 */
[----:B------:R-:W-:Y:S01]  /*7250*/  IMAD.IADD R0, R3, 0x1, R0 ;  /* 0x0000000103007824 */ /* 0x000fe200078e0200 */
[----:B------:R-:W-:-:S04]  /*7260*/  LEA R12, P0, R2, c[0x0][0x160], 0x1 ;  /* 0x00005800020c7a11 */ /* 0x000fc800078008ff */
[----:B------:R-:W-:Y:S01]  /*7270*/  LEA.HI.X R5, R2, c[0x0][0x164], R0, 0x1, P0 ;  /* 0x0000590002057a11 */ /* 0x000fe200000f0c00 */
[----:B------:R-:W-:Y:S01]  /*7280*/  @!P1 IMAD.MOV.U32 R14, RZ, RZ, R235 ;  /* 0x000000ffff0e9224 */ /* 0x000fe200078e00eb */
[----:B------:R-:W-:Y:S05]  /*7290*/  BRA.DIV ~URZ, `(.L_x_757) ;  /* 0x00019b227f007947 */ /* 0x000fea000b800000 */
[----:B------:R1:W2:Y:S02]  /*72a0*/  SHFL.IDX PT, R4, R5, RZ, 0x181f ;  /* 0x00181fff05047589 */ /* 0x0002a400000e0000 */
.L_x_977:
[----:B------:R-:W-:Y:S05]  /*72b0*/  BRA.DIV ~URZ, `(.L_x_758) ;  /* 0x00019b727f007947 */ /* 0x000fea000b800000 */
[----:B------:R3:W4:Y:S02]  /*72c0*/  SHFL.IDX PT, R0, R12, RZ, 0x181f ;  /* 0x00181fff0c007589 */ /* 0x00072400000e0000 */
.L_x_978:
[----:B------:R-:W-:Y:S01]  /*72d0*/  IMAD R64, R210, c[0x0][0x2c4], RZ ;  /* 0x0000b100d2407a24 */ /* 0x000fe200078e02ff */
[----:B------:R-:W-:Y:S01]  /*72e0*/  LOP3.LUT R213, R213, 0xfffffffd, RZ, 0xc0, !PT ;  /* 0xfffffffdd5d57812 */ /* 0x000fe200078ec0ff */
[----:B------:R-:W-:Y:S03]  /*72f0*/  BSSY B0, `(.L_x_759) ;  /* 0x0000013000007945 */ /* 0x000fe60003800000 */
[----:B------:R-:W-:-:S13]  /*7300*/  ISETP.GE.AND P0, PT, R13, R64, PT ;  /* 0x000000400d00720c */ /* 0x000fda0003f06270 */
[----:B------:R-:W-:Y:S01]  /*7310*/  @P0 LOP3.LUT R213, R213, 0x2, RZ, 0xfc, !PT ;  /* 0x00000002d5d50812 */ /* 0x000fe200078efcff */
[----:B------:R-:W-:Y:S05]  /*7320*/  @P0 BRA `(.L_x_760) ;  /* 0x000000f000000947 */ /* 0x000fea0003800000 */
[----:B----4-:R-:W-:-:S04]  /*7330*/  LEA R10, P0, R132, R0, 0x1 ;  /* 0x00000000840a7211 */ /* 0x010fc800078008ff */
[----:B--2---:R-:W-:Y:S02]  /*7340*/  LEA.HI.X R11, R132, R4, R133, 0x1, P0 ;  /* 0x00000004840b7211 */ /* 0x004fe400000f0c85 */
[----:B------:R-:W-:-:S03]  /*7350*/  LEA R8, P0, R201, R0, 0x1 ;  /* 0x00000000c9087211 */ /* 0x000fc600078008ff */
[----:B------:R-:W-:Y:S01]  /*7360*/  @!PT LDS RZ, [RZ] ;  /* 0x00000000fffff984 */ /* 0x000fe20000000800 */
[----:B------:R-:W-:Y:S01]  /*7370*/  @!PT LDS RZ, [RZ] ;  /* 0x00000000fffff984 */ /* 0x000fe20000000800 */
        /* <DEDUP_REMOVED lines=10> */
.L_x_760:
[----:B------:R-:W-:Y:S05]  /*7420*/  BSYNC B0 ;  /* 0x0000000000007941 */ /* 0x000fea0003800000 */
.L_x_759:
[----:B------:R-:W-:Y:S05]  /*7430*/  BRA.DIV ~URZ, `(.L_x_761) ;  /* 0x00019a527f007947 */ /* 0x000fea000b800000 */
[----:B--2---:R2:W1:Y:S04]  /*7440*/  SHFL.IDX PT, R4, R5, 0x1, 0x181f ;  /* 0x00381f0005047f89 */ /* 0x00446800000e0000 */
[----:B----4-:R2:W4:Y:S02]  /*7450*/  SHFL.IDX PT, R0, R12, 0x1, 0x181f ;  /* 0x00381f000c007f89 */ /* 0x01052400000e0000 */
.L_x_979:
[----:B------:R-:W-:Y:S01]  /*7460*/  IADD3 R2, R13, 0x20, RZ ;  /* 0x000000200d027810 */ /* 0x000fe20007ffe0ff */
[----:B------:R-:W-:Y:S01]  /*7470*/  BSSY B0, `(.L_x_762) ;  /* 0x0000014000007945 */ /* 0x000fe20003800000 */
[----:B------:R-:W-:Y:S02]  /*7480*/  LOP3.LUT R213, R213, 0xfffffffb, RZ, 0xc0, !PT ;  /* 0xfffffffbd5d57812 */ /* 0x000fe400078ec0ff */
[----:B------:R-:W-:-:S13]  /*7490*/  ISETP.GE.AND P0, PT, R2, R64, PT ;  /* 0x000000400200720c */ /* 0x000fda0003f06270 */
[----:B------:R-:W-:Y:S01]  /*74a0*/  @P0 LOP3.LUT R213, R213, 0x4, RZ, 0xfc, !PT ;  /* 0x00000004d5d50812 */ /* 0x000fe200078efcff */
[----:B------:R-:W-:Y:S05]  /*74b0*/  @P0 BRA `(.L_x_763) ;  /* 0x000000f000000947 */ /* 0x000fea0003800000 */
[----:B----4-:R-:W-:-:S04]  /*74c0*/  LEA R10, P0, R132, R0, 0x1 ;  /* 0x00000000840a7211 */ /* 0x010fc800078008ff */
[----:B-1----:R-:W-:Y:S02]  /*74d0*/  LEA.HI.X R11, R132, R4, R133, 0x1, P0 ;  /* 0x00000004840b7211 */ /* 0x002fe400000f0c85 */
        /* <DEDUP_REMOVED lines=13> */
.L_x_763:
[----:B------:R-:W-:Y:S05]  /*75b0*/  BSYNC B0 ;  /* 0x0000000000007941 */ /* 0x000fea0003800000 */
.L_x_762:
[----:B------:R-:W-:Y:S05]  /*75c0*/  BRA.DIV ~URZ, `(.L_x_764) ;  /* 0x000199827f007947 */ /* 0x000fea000b800000 */
[----:B-1----:R1:W2:Y:S02]  /*75d0*/  SHFL.IDX PT, R4, R5, 0x2, 0x181f ;  /* 0x00581f0005047f89 */ /* 0x0022a400000e0000 */
.L_x_980:
[----:B------:R-:W-:Y:S05]  /*75e0*/  BRA.DIV ~URZ, `(.L_x_765) ;  /* 0x000199d27f007947 */ /* 0x000fea000b800000 */
[----:B----4-:R4:W1:Y:S02]  /*75f0*/  SHFL.IDX PT, R0, R12, 0x2, 0x181f ;  /* 0x00581f000c007f89 */ /* 0x01086400000e0000 */
.L_x_981:
[----:B------:R-:W-:Y:S01]  /*7600*/  IADD3 R2, R13, 0x40, RZ ;  /* 0x000000400d027810 */ /* 0x000fe20007ffe0ff */
[----:B------:R-:W-:Y:S01]  /*7610*/  BSSY B0, `(.L_x_766) ;  /* 0x0000014000007945 */ /* 0x000fe20003800000 */
[----:B------:R-:W-:Y:S02]  /*7620*/  LOP3.LUT R213, R213, 0xfffffff7, RZ, 0xc0, !PT ;  /* 0xfffffff7d5d57812 */ /* 0x000fe400078ec0ff */
[----:B------:R-:W-:-:S13]  /*7630*/  ISETP.GE.AND P0, PT, R2, R64, PT ;  /* 0x000000400200720c */ /* 0x000fda0003f06270 */
[----:B------:R-:W-:Y:S01]  /*7640*/  @P0 LOP3.LUT R213, R213, 0x8, RZ, 0xfc, !PT ;  /* 0x00000008d5d50812 */ /* 0x000fe200078efcff */
[----:B------:R-:W-:Y:S05]  /*7650*/  @P0 BRA `(.L_x_767) ;  /* 0x000000f000000947 */ /* 0x000fea0003800000 */
[----:B-1----:R-:W-:-:S04]  /*7660*/  LEA R10, P0, R132, R0, 0x1 ;  /* 0x00000000840a7211 */ /* 0x002fc800078008ff */
        /* <DEDUP_REMOVED lines=14> */
.L_x_767:
[----:B------:R-:W-:Y:S05]  /*7750*/  BSYNC B0 ;  /* 0x0000000000007941 */ /* 0x000fea0003800000 */
.L_x_766:
[----:B------:R-:W-:Y:S05]  /*7760*/  BRA.DIV ~URZ, `(.L_x_768) ;  /* 0x000198b27f007947 */ /* 0x000fea000b800000 */
[----:B--2---:R2:W3:Y:S04]  /*7770*/  SHFL.IDX PT, R4, R5, 0x3, 0x181f ;  /* 0x00781f0005047f89 */ /* 0x0044e800000e0000 */
[----:B-1----:R2:W1:Y:S02]  /*7780*/  SHFL.IDX PT, R0, R12, 0x3, 0x181f ;  /* 0x00781f000c007f89 */ /* 0x00246400000e0000 */
.L_x_982:
[----:B------:R-:W-:Y:S01]  /*7790*/  IADD3 R2, R13, 0x60, RZ ;  /* 0x000000600d027810 */ /* 0x000fe20007ffe0ff */
[----:B-----5:R-:W-:-:S03]  /*77a0*/  IMAD.WIDE.U32 R222, R14, c[0x0][0x2b0], RZ ;  /* 0x0000ac000ede7a25 */ /* 0x020fc600078e00ff */
[----:B------:R-:W-:-:S13]  /*77b0*/  ISETP.GE.AND P6, PT, R2, R64, PT ;  /* 0x000000400200720c */ /* 0x000fda0003fc6270 */
        /* <DEDUP_REMOVED lines=10> */
[----:B------:R-:W-:-:S05]  /*7860*/  @!P6 LEA.HI.X R7, R200, R4, R207, 0x1, P0 ;  /* 0x00000004c807e211 */ /* 0x000fca00000f0ccf */
[----:B------:R3:W-:Y:S01]  /*7870*/  @!P6 LDGSTS.E.BYPASS.LTC128B.128 [R219+0x1b080], [R6.64], !P3 ;  /* 0x1b08000006dbefae */ /* 0x0007e2000d901d48 */
[C---:B-1----:R-:W-:Y:S02]  /*7880*/  @!P6 LEA R2, P0, R199.reuse, R0, 0x1 ;  /* 0x00000000c702e211 */ /* 0x042fe400078008ff */
[----:B------:R-:W-:Y:S02]  /*7890*/  SHF.R.S32.HI R0, RZ, 0x1f, R14 ;  /* 0x0000001fff007819 */ /* 0x000fe4000001140e */
[----:B------:R-:W-:-:S03]  /*78a0*/  @!P6 LEA.HI.X R3, R199, R4, R206, 0x1, P0 ;  /* 0x00000004c703e211 */ /* 0x000fc600000f0cce */
[----:B------:R-:W-:Y:S02]  /*78b0*/  IMAD R0, R0, c[0x0][0x2b0], RZ ;  /* 0x0000ac0000007a24 */ /* 0x000fe400078e02ff */
[----:B------:R3:W-:Y:S02]  /*78c0*/  @!P6 LDGSTS.E.BYPASS.LTC128B.128 [R219+0x1f080], [R2.64], !P2 ;  /* 0x1f08000002dbefae */ /* 0x0007e4000d101d48 */
[----:B------:R-:W-:Y:S02]  /*78d0*/  IMAD R0, R14, c[0x0][0x2b4], R0 ;  /* 0x0000ad000e007a24 */ /* 0x000fe400078e0200 */
[----:B------:R-:W0:Y:S01]  /*78e0*/  LDGDEPBAR ;  /* 0x00000000000079af */ /* 0x000e220000000000 */
[----:B------:R-:W-:Y:S01]  /*78f0*/  WARPSYNC 0xffffffff ;  /* 0xffffffff00007948 */ /* 0x000fe20003800000 */
[----:B------:R-:W-:Y:S02]  /*7900*/  IMAD.IADD R225, R223, 0x1, R0 ;  /* 0x00000001dfe17824 */ /* 0x000fe400078e0200 */
[----:B------:R-:W-:Y:S01]  /*7910*/  IMAD.MOV.U32 R123, RZ, RZ, c[0x0][0x2b8] ;  /* 0x0000ae00ff7b7624 */ /* 0x000fe200078e00ff */
[----:B------:R-:W-:Y:S01]  /*7920*/  BAR.SYNC.DEFER_BLOCKING 0x0 ;  /* 0x0000000000007b1d */ /* 0x000fe20000010000 */
[----:B------:R-:W-:Y:S01]  /*7930*/  IMAD.SHL.U32 R109, R122, 0x20, RZ ;  /* 0x000000207a6d7824 */ /* 0x000fe200078e00ff */
[----:B------:R-:W-:Y:S01]  /*7940*/  LOP3.LUT R213, R213, 0xfffffffe, RZ, 0xc0, !PT ;  /* 0xfffffffed5d57812 */ /* 0x000fe200078ec0ff */
[----:B------:R-:W-:Y:S01]  /*7950*/  IMAD.MOV.U32 R197, RZ, RZ, RZ ;  /* 0x000000ffffc57224 */ /* 0x000fe200078e00ff */
[----:B------:R-:W-:Y:S01]  /*7960*/  ISETP.NE.AND P1, PT, R123, 0x1, PT ;  /* 0x000000017b00780c */ /* 0x000fe20003f25270 */
[----:B---3--:R-:W-:-:S05]  /*7970*/  IMAD.IADD R2, R212, 0x1, R109 ;  /* 0x00000001d4027824 */ /* 0x008fca00078e026d */
[C---:B------:R-:W-:Y:S01]  /*7980*/  ISETP.GE.AND P0, PT, R2.reuse, R209, PT ;  /* 0x000000d10200720c */ /* 0x040fe20003f06270 */
[----:B------:R-:W-:-:S03]  /*7990*/  IMAD.IADD R2, R2, 0x1, R226 ;  /* 0x0000000102027824 */ /* 0x000fc600078e02e2 */
[----:B------:R-:W-:Y:S01]  /*79a0*/  ISETP.GT.OR P0, PT, R212, 0x1f, P0 ;  /* 0x0000001fd400780c */ /* 0x000fe20000704670 */
[----:B------:R-:W-:Y:S02]  /*79b0*/  IMAD.MOV.U32 R0, RZ, RZ, R2 ;  /* 0x000000ffff007224 */ /* 0x000fe400078e0002 */
[----:B------:R-:W-:Y:S01]  /*79c0*/  @P1 IMAD.HI.U32 R3, R2, c[0x0][0x2bc], RZ ;  /* 0x0000af0002031a27 */ /* 0x000fe200078e00ff */
[----:B------:R-:W-:-:S04]  /*79d0*/  @P1 LOP3.LUT R213, R213, 0x1, RZ, 0xfc, !PT ;  /* 0x00000001d5d51812 */ /* 0x000fc800078efcff */
[----:B------:R-:W-:-:S05]  /*79e0*/  @P1 SHF.R.U32.HI R0, RZ, c[0x0][0x2c0], R3 ;  /* 0x0000b000ff001a19 */ /* 0x000fca0000011603 */
[----:B------:R-:W-:-:S04]  /*79f0*/  @!P0 IADD3 R3, P1, R0, R222, RZ ;  /* 0x000000de00038210 */ /* 0x000fc80007f3e0ff */
[----:B--2---:R-:W-:Y:S02]  /*7a00*/  @!P0 LEA.HI.X.SX32 R5, R0, R225, 0x1, P1 ;  /* 0x000000e100058211 */ /* 0x004fe400008f0eff */
[----:B------:R-:W-:-:S04]  /*7a10*/  @!P0 LEA R4, P1, R3, c[0x0][0x2a0], 0x2 ;  /* 0x0000a80003048a11 */ /* 0x000fc800078210ff */
[----:B------:R-:W-:-:S05]  /*7a20*/  @!P0 LEA.HI.X R5, R3, c[0x0][0x2a4], R5, 0x2, P1 ;  /* 0x0000a90003058a11 */ /* 0x000fca00008f1405 */
[----:B------:R-:W2:Y:S01]  /*7a30*/  @!P0 LDG.E R197, [R4.64] ;  /* 0x0000000804c58981 */ /* 0x000ea2000c1e1900 */
[----:B------:R-:W-:Y:S01]  /*7a40*/  IMAD.MOV R0, RZ, RZ, -R0 ;  /* 0x000000ffff007224 */ /* 0x000fe200078e0a00 */
[----:B------:R-:W-:Y:S01]  /*7a50*/  ISETP.GT.AND P5, PT, R212, 0x1f, PT ;  /* 0x0000001fd400780c */ /* 0x000fe20003fa4270 */
[----:B------:R-:W-:-:S04]  /*7a60*/  IMAD.WIDE.U32 R220, R218, c[0x0][0x1e8], RZ ;  /* 0x00007a00dadc7a25 */ /* 0x000fc800078e00ff */
[----:B------:R-:W-:Y:S02]  /*7a70*/  IMAD R198, R0, c[0x0][0x2b8], R2 ;  /* 0x0000ae0000c67a24 */ /* 0x000fe400078e0202 */
[----:B------:R-:W-:Y:S02]  /*7a80*/  IMAD R224, R218, c[0x0][0x1ec], R221 ;  /* 0x00007b00dae07a24 */ /* 0x000fe400078e02dd */
[----:B------:R-:W-:Y:S01]  /*7a90*/  IMAD.WIDE.U32 R2, R198, c[0x0][0x1e0], RZ ;  /* 0x00007800c6027a25 */ /* 0x000fe200078e00ff */
[----:B------:R-:W-:-:S03]  /*7aa0*/  SHF.R.S32.HI R120, RZ, 0x1f, R198 ;  /* 0x0000001fff787819 */ /* 0x000fc600000114c6 */
[----:B------:R-:W-:Y:S02]  /*7ab0*/  IMAD.IADD R119, R209, 0x1, -R109 ;  /* 0x00000001d1777824 */ /* 0x000fe400078e0a6d */
        /* <DEDUP_REMOVED lines=17> */
[----:B------:R-:W-:-:S04]  /*7bd0*/  @P0 LEA R8, P1, R201, R0, 0x1 ;  /* 0x00000000c9080211 */ /* 0x000fc800078208ff */
[----:B------:R-:W-:Y:S02]  /*7be0*/  @P0 LEA.HI.X R9, R201, R2, R205, 0x1, P1 ;  /* 0x00000002c9090211 */ /* 0x000fe400008f0ccd */
[----:B------:R-:W-:-:S04]  /*7bf0*/  @P0 LEA R6, P1, R200, R0, 0x1 ;  /* 0x00000000c8060211 */ /* 0x000fc800078208ff */
[----:B------:R-:W-:Y:S02]  /*7c00*/  @P0 LEA.HI.X R7, R200, R2, R207, 0x1, P1 ;  /* 0x00000002c8070211 */ /* 0x000fe400008f0ccf */
[----:B------:R-:W-:-:S13]  /*7c10*/  @P0 ISETP.GE.AND P1, PT, R132, c[0x0][0x1d4], PT ;  /* 0x0000750084000a0c */ /* 0x000fda0003f26270 */
[----:B------:R-:W-:Y:S01]  /*7c20*/  @!PT LDS RZ, [RZ] ;  /* 0x00000000fffff984 */ /* 0x000fe20000000800 */
[----:B------:R1:W-:Y:S02]  /*7c30*/  @P0 LDGSTS.E.BYPASS.LTC128B.128 [R194+0xc080], [R4.64], !P1 ;  /* 0x0c08000004c20fae */ /* 0x0003e4000c901d48 */
[----:B-1----:R-:W-:-:S04]  /*7c40*/  @P0 LEA R4, P1, R199, R0, 0x1 ;  /* 0x00000000c7040211 */ /* 0x002fc800078208ff */
[----:B------:R-:W-:Y:S02]  /*7c50*/  @P0 LEA.HI.X R5, R199, R2, R206, 0x1, P1 ;  /* 0x00000002c7050211 */ /* 0x000fe400008f0cce */
[----:B------:R-:W-:-:S13]  /*7c60*/  @P0 ISETP.GE.AND P1, PT, R137, c[0x0][0x1d4], PT ;  /* 0x0000750089000a0c */ /* 0x000fda0003f26270 */
[----:B------:R1:W-:Y:S01]  /*7c70*/  @P0 LDGSTS.E.BYPASS.LTC128B.128 [R194+0xd080], [R8.64], !P1 ;  /* 0x0d08000008c20fae */ /* 0x0003e2000c901d48 */
[----:B------:R-:W-:-:S13]  /*7c80*/  @P0 ISETP.GE.AND P1, PT, R200, c[0x0][0x1d4], PT ;  /* 0x00007500c8000a0c */ /* 0x000fda0003f26270 */
[----:B------:R1:W-:Y:S01]  /*7c90*/  @P0 LDGSTS.E.BYPASS.LTC128B.128 [R194+0xe080], [R6.64], !P1 ;  /* 0x0e08000006c20fae */ /* 0x0003e2000c901d48 */
[----:B------:R-:W-:-:S13]  /*7ca0*/  @P0 ISETP.GE.AND P1, PT, R199, c[0x0][0x1d4], PT ;  /* 0x00007500c7000a0c */ /* 0x000fda0003f26270 */
[----:B------:R1:W-:Y:S01]  /*7cb0*/  @P0 LDGSTS.E.BYPASS.LTC128B.128 [R194+0xf080], [R4.64], !P1 ;  /* 0x0f08000004c20fae */ /* 0x0003e2000c901d48 */
[----:B------:R-:W-:-:S03]  /*7cc0*/  ISETP.LT.AND P0, PT, RZ, c[0x0][0x27c], PT ;  /* 0x00009f00ff007a0c */ /* 0x000fc60003f01270 */
[----:B------:R-:W0:Y:S10]  /*7cd0*/  LDGDEPBAR ;  /* 0x00000000000079af */ /* 0x000e340000000000 */
[----:B------:R-:W-:Y:S05]  /*7ce0*/  @P0 BRA `(.L_x_769) ;  /* 0x0000002000000947 */ /* 0x000fea0003800000 */
[----:B------:R-:W-:-:S04]  /*7cf0*/  DEPBAR.LE SB0, 0x1 ;  /* 0x000080400000791a */ /* 0x000fc80000000000 */
[----:B------:R-:W-:Y:S05]  /*7d00*/  BRA `(.L_x_770) ;  /* 0x00008e4000007947 */ /* 0x000fea0003800000 */
.L_x_769:
[----:B------:R-:W-:Y:S01]  /*7d10*/  ULDC.U8 UR4, c[0x0][0x298] ;  /* 0x0000a60000047ab9 */ /* 0x000fe20000000000 */
[----:B------:R-:W-:Y:S01]  /*7d20*/  SHF.R.S32.HI R0, RZ, 0x1f, R99 ;  /* 0x0000001fff007819 */ /* 0x000fe20000011463 */
[C---:B-1----:R-:W-:Y:S01]  /*7d30*/  IMAD.WIDE.U32 R4, R99.reuse, c[0x0][0x280], RZ ;  /* 0x0000a00063047a25 */ /* 0x042fe200078e00ff */
[----:B------:R-:W-:Y:S01]  /*7d40*/  ISETP.NE.AND P0, PT, RZ, UR4, PT ;  /* 0x00000004ff007c0c */ /* 0x000fe2000bf05270 */
[----:B------:R-:W-:Y:S02]  /*7d50*/  BSSY B2, `(.L_x_770) ;  /* 0x00008df000027945 */ /* 0x000fe40003800000 */
[C---:B------:R-:W-:Y:S02]  /*7d60*/  IMAD R2, R0.reuse, c[0x0][0x280], RZ ;  /* 0x0000a00000027a24 */ /* 0x040fe400078e02ff */
[----:B------:R-:W-:Y:S02]  /*7d70*/  IMAD R0, R0, c[0x0][0x290], RZ ;  /* 0x0000a40000007a24 */ /* 0x000fe400078e02ff */
[----:B------:R-:W-:-:S02]  /*7d80*/  IMAD R6, R99, c[0x0][0x284], R2 ;  /* 0x0000a10063067a24 */ /* 0x000fc400078e0202 */
[C---:B------:R-:W-:Y:S01]  /*7d90*/  IMAD R7, R99.reuse, c[0x0][0x294], R0 ;  /* 0x0000a50063077a24 */ /* 0x040fe200078e0200 */
[----:B------:R-:W-:Y:S01]  /*7da0*/  LEA R0, R228, R13, 0x5 ;  /* 0x0000000de4007211 */ /* 0x000fe200078e28ff */
[----:B------:R-:W-:Y:S01]  /*7db0*/  IMAD.WIDE.U32 R2, R99, c[0x0][0x290], RZ ;  /* 0x0000a40063027a25 */ /* 0x000fe200078e00ff */
[----:B------:R-:W-:-:S04]  /*7dc0*/  IADD3 R6, R6, R5, RZ ;  /* 0x0000000506067210 */ /* 0x000fc80007ffe0ff */
[----:B------:R-:W-:Y:S01]  /*7dd0*/  IADD3 R7, R7, R3, RZ ;  /* 0x0000000307077210 */ /* 0x000fe20007ffe0ff */
[----:B------:R-:W-:Y:S05]  /*7de0*/  @!P0 BRA `(.L_x_771) ;  /* 0x000045f000008947 */ /* 0x000fea0003800000 */
[----:B------:R1:W5:Y:S01]  /*7df0*/  LDL R106, [R1+0x8] ;  /* 0x00000800016a7983 */ /* 0x0003620000100800 */
[----:B------:R-:W-:-:S03]  /*7e00*/  IMAD.MOV.U32 R8, RZ, RZ, c[0x0][0x2c4] ;  /* 0x0000b100ff087624 */ /* 0x000fc600078e00ff */
[----:B------:R1:W5:Y:S02]  /*7e10*/  LDL R105, [R1+0x4] ;  /* 0x0000040001697983 */ /* 0x0003640000100800 */
[----:B------:R-:W-:Y:S02]  /*7e20*/  ISETP.NE.AND P2, PT, R8, 0x1, PT ;  /* 0x000000010800780c */ /* 0x000fe40003f45270 */
[----:B------:R1:W5:Y:S11]  /*7e30*/  LDL R101, [R1] ;  /* 0x0000000001657983 */ /* 0x0003760000100800 */
[----:B------:R-:W-:-:S05]  /*7e40*/  @P2 IMAD.HI.U32 R3, R0, c[0x0][0x2c8], RZ ;  /* 0x0000b20000032a27 */ /* 0x000fca00078e00ff */
[----:B------:R-:W-:-:S04]  /*7e50*/  @P2 SHF.R.U32.HI R0, RZ, c[0x0][0x2cc], R3 ;  /* 0x0000b300ff002a19 */ /* 0x000fc80000011603 */
[----:B------:R-:W-:Y:S02]  /*7e60*/  SHF.R.S32.HI R3, RZ, 0x1f, R0 ;  /* 0x0000001fff037819 */ /* 0x000fe40000011400 */
[----:B------:R-:W-:-:S03]  /*7e70*/  MOV R5, R6 ;  /* 0x0000000600057202 */ /* 0x000fc60000000f00 */
[----:B------:R-:W-:Y:S02]  /*7e80*/  IMAD R8, R3, c[0x0][0x280], RZ ;  /* 0x0000a00003087a24 */ /* 0x000fe400078e02ff */
[----:B------:R-:W-:-:S04]  /*7e90*/  IMAD.WIDE.U32 R4, R0, c[0x0][0x280], R4 ;  /* 0x0000a00000047a25 */ /* 0x000fc800078e0004 */
[----:B------:R-:W-:Y:S01]  /*7ea0*/  IMAD R6, R0, c[0x0][0x284], R8 ;  /* 0x0000a10000067a24 */ /* 0x000fe200078e0208 */
[----:B------:R-:W-:-:S03]  /*7eb0*/  LEA R36, P0, R4, c[0x0][0x270], 0x1 ;  /* 0x00009c0004247a11 */ /* 0x000fc600078008ff */
[----:B------:R-:W-:-:S05]  /*7ec0*/  IMAD.IADD R6, R5, 0x1, R6 ;  /* 0x0000000105067824 */ /* 0x000fca00078e0206 */
[----:B------:R-:W-:Y:S01]  /*7ed0*/  LEA.HI.X R31, R4, c[0x0][0x274], R6, 0x1, P0 ;  /* 0x00009d00041f7a11 */ /* 0x000fe200000f0c06 */
[----:B------:R-:W-:Y:S01]  /*7ee0*/  IMAD R4, R3, c[0x0][0x290], RZ ;  /* 0x0000a40003047a24 */ /* 0x000fe200078e02ff */
[----:B------:R-:W-:Y:S02]  /*7ef0*/  MOV R3, R7 ;  /* 0x0000000700037202 */ /* 0x000fe40000000f00 */
[----:B------:R-:W-:-:S03]  /*7f00*/  LOP3.LUT P1, RZ, R213, 0x2, RZ, 0xc0, !PT ;  /* 0x00000002d5ff7812 */ /* 0x000fc6000782c0ff */
[----:B------:R-:W-:-:S04]  /*7f10*/  IMAD.WIDE.U32 R2, R0, c[0x0][0x290], R2 ;  /* 0x0000a40000027a25 */ /* 0x000fc800078e0002 */
[----:B------:R-:W-:Y:S01]  /*7f20*/  IMAD R0, R0, c[0x0][0x294], R4 ;  /* 0x0000a50000007a24 */ /* 0x000fe200078e0204 */
[----:B------:R-:W-:-:S03]  /*7f30*/  LEA R30, P0, R2, c[0x0][0x288], 0x1 ;  /* 0x0000a200021e7a11 */ /* 0x000fc600078008ff */
[----:B------:R-:W-:-:S05]  /*7f40*/  IMAD.IADD R0, R3, 0x1, R0 ;  /* 0x0000000103007824 */ /* 0x000fca00078e0200 */
[----:B------:R-:W-:Y:S01]  /*7f50*/  LEA.HI.X R21, R2, c[0x0][0x28c], R0, 0x1, P0 ;  /* 0x0000a30002157a11 */ /* 0x000fe200000f0c00 */
[----:B------:R1:W2:Y:S01]  /*7f60*/  SHFL.IDX PT, R3, R36, RZ, 0x181f ;  /* 0x00181fff24037589 */ /* 0x0002a200000e0000 */
[----:B------:R-:W-:Y:S03]  /*7f70*/  BSSY B0, `(.L_x_772) ;  /* 0x000003a000007945 */ /* 0x000fe60003800000 */
[----:B------:R1:W3:Y:S01]  /*7f80*/  SHFL.IDX PT, R0, R30, RZ, 0x181f ;  /* 0x00181fff1e007589 */ /* 0x0002e200000e0000 */
[----:B------:R-:W-:-:S03]  /*7f90*/  CS2R R54, SRZ ;  /* 0x0000000000367805 */ /* 0x000fc6000001ff00 */
[----:B------:R1:W4:Y:S01]  /*7fa0*/  SHFL.IDX PT, R4, R31, RZ, 0x181f ;  /* 0x00181fff1f047589 */ /* 0x00032200000e0000 */
[----:B------:R-:W-:-:S03]  /*7fb0*/  CS2R R40, SRZ ;  /* 0x0000000000287805 */ /* 0x000fc6000001ff00 */
[----:B------:R1:W1:Y:S01]  /*7fc0*/  SHFL.IDX PT, R2, R21, RZ, 0x181f ;  /* 0x00181fff15027589 */ /* 0x00026200000e0000 */
[----:B------:R-:W-:Y:S01]  /*7fd0*/  CS2R R32, SRZ ;  /* 0x0000000000207805 */ /* 0x000fe2000001ff00 */
[----:B------:R-:W-:Y:S01]  /*7fe0*/  CS2R R26, SRZ ;  /* 0x00000000001a7805 */ /* 0x000fe2000001ff00 */
[----:B------:R-:W-:Y:S01]  /*7ff0*/  CS2R R22, SRZ ;  /* 0x0000000000167805 */ /* 0x000fe2000001ff00 */
[----:B------:R-:W-:Y:S01]  /*8000*/  CS2R R38, SRZ ;  /* 0x0000000000267805 */ /* 0x000fe2000001ff00 */
[----:B------:R-:W-:Y:S01]  /*8010*/  CS2R R34, SRZ ;  /* 0x0000000000227805 */ /* 0x000fe2000001ff00 */
[----:B------:R-:W-:Y:S01]  /*8020*/  CS2R R28, SRZ ;  /* 0x00000000001c7805 */ /* 0x000fe2000001ff00 */
[----:B------:R-:W-:Y:S01]  /*8030*/  CS2R R24, SRZ ;  /* 0x0000000000187805 */ /* 0x000fe2000001ff00 */
[----:B------:R-:W-:Y:S05]  /*8040*/  @P1 BRA `(.L_x_773) ;  /* 0x000002c000001947 */ /* 0x000fea0003800000 */
[----:B------:R-:W-:Y:S01]  /*8050*/  ISETP.GE.AND P3, PT, R138, c[0x0][0x27c], PT ;  /* 0x00009f008a007a0c */ /* 0x000fe20003f66270 */
[----:B------:R-:W-:Y:S01]  /*8060*/  CS2R R22, SRZ ;  /* 0x0000000000167805 */ /* 0x000fe2000001ff00 */
[----:B------:R-:W-:Y:S01]  /*8070*/  ISETP.GE.AND P2, PT, R158, c[0x0][0x27c], PT ;  /* 0x00009f009e007a0c */ /* 0x000fe20003f46270 */
[----:B------:R-:W-:Y:S01]  /*8080*/  CS2R R24, SRZ ;  /* 0x0000000000187805 */ /* 0x000fe2000001ff00 */
[----:B------:R-:W-:-:S09]  /*8090*/  ISETP.GE.AND P1, PT, R156, c[0x0][0x27c], PT ;  /* 0x00009f009c007a0c */ /* 0x000fd20003f26270 */
[C---:B------:R-:W-:Y:S01]  /*80a0*/  @!P3 IMAD.SHL.U32 R6, R138.reuse, 0x2, RZ ;  /* 0x000000028a06b824 */ /* 0x040fe200078e00ff */
[----:B------:R-:W-:-:S04]  /*80b0*/  @!P3 SHF.L.U64.HI R5, R138, 0x1, R139 ;  /* 0x000000018a05b819 */ /* 0x000fc8000001028b */
[----:B--2---:R-:W-:-:S05]  /*80c0*/  @!P3 IADD3 R18, P0, R3, R6, RZ ;  /* 0x000000060312b210 */ /* 0x004fca0007f1e0ff */
[--C-:B----4-:R-:W-:Y:S01]  /*80d0*/  @!P3 IMAD.X R19, R4, 0x1, R5.reuse, P0 ;  /* 0x000000010413b824 */ /* 0x110fe200000e0605 */
[----:B---3--:R-:W-:Y:S02]  /*80e0*/  @!P3 IADD3 R16, P0, R0, R6, RZ ;  /* 0x000000060010b210 */ /* 0x008fe40007f1e0ff */
[----:B-----5:R-:W-:Y:S01]  /*80f0*/  @!P2 SHF.L.U64.HI R6, R158, 0x1, R106 ;  /* 0x000000019e06a819 */ /* 0x020fe2000001026a */
[----:B------:R-:W-:Y:S01]  /*8100*/  CS2R R26, SRZ ;  /* 0x00000000001a7805 */ /* 0x000fe2000001ff00 */
[----:B------:R-:W-:Y:S01]  /*8110*/  CS2R R28, SRZ ;  /* 0x00000000001c7805 */ /* 0x000fe2000001ff00 */
[----:B-1----:R-:W-:Y:S01]  /*8120*/  @!P3 IMAD.X R17, R2, 0x1, R5, P0 ;  /* 0x000000010211b824 */ /* 0x002fe200000e0605 */
[----:B------:R-:W-:Y:S01]  /*8130*/  CS2R R32, SRZ ;  /* 0x0000000000207805 */ /* 0x000fe2000001ff00 */
[----:B------:R-:W-:Y:S01]  /*8140*/  @!P2 IMAD.SHL.U32 R5, R158, 0x2, RZ ;  /* 0x000000029e05a824 */ /* 0x000fe200078e00ff */
[----:B------:R-:W-:Y:S01]  /*8150*/  CS2R R34, SRZ ;  /* 0x0000000000227805 */ /* 0x000fe2000001ff00 */
[----:B------:R-:W-:Y:S01]  /*8160*/  CS2R R40, SRZ ;  /* 0x0000000000287805 */ /* 0x000fe2000001ff00 */
[----:B------:R-:W-:Y:S01]  /*8170*/  CS2R R38, SRZ ;  /* 0x0000000000267805 */ /* 0x000fe2000001ff00 */
[----:B------:R1:W5:Y:S01]  /*8180*/  @!P3 LD.E.64 R22, [R18.64] ;  /* 0x000000081216b980 */ /* 0x000362000c101b00 */
[----:B------:R-:W-:-:S03]  /*8190*/  @!P2 IADD3 R14, P0, R3, R5, RZ ;  /* 0x00000005030ea210 */ /* 0x000fc60007f1e0ff */
[----:B------:R1:W5:Y:S02]  /*81a0*/  @!P3 LD.E.64 R24, [R16.64] ;  /* 0x000000081018b980 */ /* 0x000364000c101b00 */
[----:B------:R-:W-:Y:S01]  /*81b0*/  @!P2 IMAD.X R15, R4, 0x1, R6, P0 ;  /* 0x00000001040fa824 */ /* 0x000fe200000e0606 */
[----:B------:R-:W-:Y:S01]  /*81c0*/  @!P2 IADD3 R12, P0, R0, R5, RZ ;  /* 0x00000005000ca210 */ /* 0x000fe20007f1e0ff */
[----:B------:R-:W-:-:S03]  /*81d0*/  @!P1 IMAD.SHL.U32 R5, R156, 0x2, RZ ;  /* 0x000000029c059824 */ /* 0x000fc600078e00ff */
[----:B------:R1:W5:Y:S01]  /*81e0*/  @!P2 LD.E.64 R26, [R14.64] ;  /* 0x000000080e1aa980 */ /* 0x000362000c101b00 */
[----:B------:R-:W-:Y:S01]  /*81f0*/  @!P2 IMAD.X R13, R2, 0x1, R6, P0 ;  /* 0x00000001020da824 */ /* 0x000fe200000e0606 */
[----:B------:R-:W-:Y:S02]  /*8200*/  @!P1 SHF.L.U64.HI R6, R156, 0x1, R105 ;  /* 0x000000019c069819 */ /* 0x000fe40000010269 */
[-C--:B------:R-:W-:Y:S02]  /*8210*/  @!P1 IADD3 R10, P0, R3, R5.reuse, RZ ;  /* 0x00000005030a9210 */ /* 0x080fe40007f1e0ff */
[----:B------:R1:W5:Y:S03]  /*8220*/  @!P2 LD.E.64 R28, [R12.64] ;  /* 0x000000080c1ca980 */ /* 0x000366000c101b00 */
[----:B------:R-:W-:Y:S01]  /*8230*/  @!P1 IMAD.X R11, R4, 0x1, R6, P0 ;  /* 0x00000001040b9824 */ /* 0x000fe200000e0606 */
[----:B------:R-:W-:-:S04]  /*8240*/  @!P1 IADD3 R8, P0, R0, R5, RZ ;  /* 0x0000000500089210 */ /* 0x000fc80007f1e0ff */
[----:B------:R1:W5:Y:S01]  /*8250*/  @!P1 LD.E.64 R32, [R10.64] ;  /* 0x000000080a209980 */ /* 0x000362000c101b00 */
[----:B------:R-:W-:Y:S01]  /*8260*/  @!P1 IMAD.X R9, R2, 0x1, R6, P0 ;  /* 0x0000000102099824 */ /* 0x000fe200000e0606 */
[----:B------:R-:W-:-:S04]  /*8270*/  ISETP.GE.AND P0, PT, R157, c[0x0][0x27c], PT ;  /* 0x00009f009d007a0c */ /* 0x000fc80003f06270 */
[----:B------:R1:W5:Y:S09]  /*8280*/  @!P1 LD.E.64 R34, [R8.64] ;  /* 0x0000000808229980 */ /* 0x000372000c101b00 */
[C---:B------:R-:W-:Y:S01]  /*8290*/  @!P0 IMAD.SHL.U32 R5, R157.reuse, 0x2, RZ ;  /* 0x000000029d058824 */ /* 0x040fe200078e00ff */
[----:B------:R-:W-:-:S04]  /*82a0*/  @!P0 SHF.L.U64.HI R20, R157, 0x1, R101 ;  /* 0x000000019d148819 */ /* 0x000fc80000010265 */
[----:B------:R-:W-:-:S05]  /*82b0*/  @!P0 IADD3 R6, P4, R3, R5, RZ ;  /* 0x0000000503068210 */ /* 0x000fca0007f9e0ff */
[----:B------:R-:W-:Y:S01]  /*82c0*/  @!P0 IMAD.X R7, R4, 0x1, R20, P4 ;  /* 0x0000000104078824 */ /* 0x000fe200020e0614 */
[----:B------:R-:W-:-:S04]  /*82d0*/  @!P0 IADD3 R4, P4, R0, R5, RZ ;  /* 0x0000000500048210 */ /* 0x000fc80007f9e0ff */
[----:B------:R1:W5:Y:S01]  /*82e0*/  @!P0 LD.E.64 R40, [R6.64] ;  /* 0x0000000806288980 */ /* 0x000362000c101b00 */
[----:B------:R-:W-:-:S05]  /*82f0*/  @!P0 IMAD.X R5, R2, 0x1, R20, P4 ;  /* 0x0000000102058824 */ /* 0x000fca00020e0614 */
[----:B------:R1:W5:Y:S03]  /*8300*/  @!P0 LD.E.64 R38, [R4.64] ;  /* 0x0000000804268980 */ /* 0x000366000c101b00 */
.L_x_773:
[----:B------:R-:W-:Y:S05]  /*8310*/  BSYNC B0 ;  /* 0x0000000000007941 */ /* 0x000fea0003800000 */
.L_x_772:
[----:B---3-5:R-:W-:Y:S01]  /*8320*/  IMAD.MOV.U32 R0, RZ, RZ, R41 ;  /* 0x000000ffff007224 */ /* 0x028fe200078e0029 */
[----:B------:R-:W-:Y:S01]  /*8330*/  LOP3.LUT P0, RZ, R213, 0x4, RZ, 0xc0, !PT ;  /* 0x00000004d5ff7812 */ /* 0x000fe2000780c0ff */
[----:B-1----:R-:W-:Y:S01]  /*8340*/  IMAD.MOV.U32 R2, RZ, RZ, R40 ;  /* 0x000000ffff027224 */ /* 0x002fe200078e0028 */
[----:B------:R-:W-:Y:S01]  /*8350*/  MOV R5, R35 ;  /* 0x0000002300057202 */ /* 0x000fe20000000f00 */
[----:B----4-:R-:W-:Y:S01]  /*8360*/  IMAD.MOV.U32 R4, RZ, RZ, R32 ;  /* 0x000000ffff047224 */ /* 0x010fe200078e0020 */
[----:B------:R-:W-:Y:S01]  /*8370*/  PRMT R88, R88, 0x5410, R0 ;  /* 0x0000541058587816 */ /* 0x000fe20000000000 */
[----:B--2---:R-:W-:Y:S01]  /*8380*/  IMAD.MOV.U32 R3, RZ, RZ, R33 ;  /* 0x000000ffff037224 */ /* 0x004fe200078e0021 */
[----:B------:R-:W-:Y:S01]  /*8390*/  PRMT R87, R87, 0x5410, R2 ;  /* 0x0000541057577816 */ /* 0x000fe20000000002 */
[----:B------:R-:W-:Y:S01]  /*83a0*/  IMAD.MOV.U32 R0, RZ, RZ, R27 ;  /* 0x000000ffff007224 */ /* 0x000fe200078e001b */
[----:B------:R-:W-:Y:S01]  /*83b0*/  MOV R2, R26 ;  /* 0x0000001a00027202 */ /* 0x000fe20000000f00 */
[----:B------:R-:W-:Y:S01]  /*83c0*/  IMAD.MOV.U32 R6, RZ, RZ, R34 ;  /* 0x000000ffff067224 */ /* 0x000fe200078e0022 */
[----:B------:R-:W-:Y:S01]  /*83d0*/  PRMT R84, R4, 0x5410, R3 ;  /* 0x0000541004547816 */ /* 0x000fe20000000003 */
[----:B------:R-:W-:Y:S01]  /*83e0*/  IMAD.MOV.U32 R4, RZ, RZ, R22 ;  /* 0x000000ffff047224 */ /* 0x000fe200078e0016 */
        /* <DEDUP_REMOVED lines=11> */
[----:B------:R1:W2:Y:S01]  /*84a0*/  SHFL.IDX PT, R4, R31, 0x1, 0x181f ;  /* 0x00381f001f047f89 */ /* 0x0002a200000e0000 */
[----:B------:R-:W-:Y:S01]  /*84b0*/  MOV R6, R24 ;  /* 0x0000001800067202 */ /* 0x000fe20000000f00 */
[----:B------:R-:W-:Y:S01]  /*84c0*/  BSSY B0, `(.L_x_774) ;  /* 0x000003a000007945 */ /* 0x000fe20003800000 */
[----:B------:R-:W-:Y:S01]  /*84d0*/  PRMT R81, R8, 0x5410, R7 ;  /* 0x0000541008517816 */ /* 0x000fe20000000007 */
[----:B------:R1:W3:Y:S01]  /*84e0*/  SHFL.IDX PT, R3, R36, 0x1, 0x181f ;  /* 0x00381f0024037f89 */ /* 0x0002e200000e0000 */
[----:B------:R-:W-:Y:S01]  /*84f0*/  PRMT R65, R6, 0x5410, R5 ;  /* 0x0000541006417816 */ /* 0x000fe20000000005 */
[----:B------:R-:W-:Y:S01]  /*8500*/  CS2R R14, SRZ ;  /* 0x00000000000e7805 */ /* 0x000fe2000001ff00 */
[----:B------:R-:W-:Y:S01]  /*8510*/  CS2R R18, SRZ ;  /* 0x0000000000127805 */ /* 0x000fe2000001ff00 */
[----:B------:R1:W4:Y:S01]  /*8520*/  SHFL.IDX PT, R2, R21, 0x1, 0x181f ;  /* 0x00381f0015027f89 */ /* 0x00032200000e0000 */
[----:B------:R-:W-:Y:S01]  /*8530*/  CS2R R44, SRZ ;  /* 0x00000000002c7805 */ /* 0x000fe2000001ff00 */
[----:B------:R-:W-:Y:S01]  /*8540*/  CS2R R48, SRZ ;  /* 0x0000000000307805 */ /* 0x000fe2000001ff00 */
[----:B------:R-:W-:Y:S01]  /*8550*/  CS2R R46, SRZ ;  /* 0x00000000002e7805 */ /* 0x000fe2000001ff00 */
[----:B------:R1:W1:Y:S01]  /*8560*/  SHFL.IDX PT, R0, R30, 0x1, 0x181f ;  /* 0x00381f001e007f89 */ /* 0x00026200000e0000 */
        /* <DEDUP_REMOVED lines=10> */
[----:B---3--:R-:W-:-:S05]  /*8610*/  @!P3 IADD3 R18, P0, R3, R5, RZ ;  /* 0x000000050312b210 */ /* 0x008fca0007f1e0ff */
[----:B--2---:R-:W-:Y:S01]  /*8620*/  @!P3 IMAD.X R19, R4, 0x1, R6, P0 ;  /* 0x000000010413b824 */ /* 0x004fe200000e0606 */
[----:B-1----:R-:W-:Y:S01]  /*8630*/  @!P3 IADD3 R16, P0, R0, R5, RZ ;  /* 0x000000050010b210 */ /* 0x002fe20007f1e0ff */
[----:B------:R-:W-:-:S03]  /*8640*/  @!P2 IMAD.SHL.U32 R5, R158, 0x2, RZ ;  /* 0x000000029e05a824 */ /* 0x000fc600078e00ff */
[----:B------:R1:W5:Y:S01]  /*8650*/  @!P3 LD.E.64 R44, [R18.64] ;  /* 0x00000008122cb980 */ /* 0x000362000c101b00 */
[----:B----4-:R-:W-:Y:S01]  /*8660*/  @!P3 IMAD.X R17, R2, 0x1, R6, P0 ;  /* 0x000000010211b824 */ /* 0x010fe200000e0606 */
[----:B------:R-:W-:Y:S02]  /*8670*/  @!P2 SHF.L.U64.HI R6, R158, 0x1, R106 ;  /* 0x000000019e06a819 */ /* 0x000fe4000001026a */
[-C--:B------:R-:W-:Y:S01]  /*8680*/  @!P2 IADD3 R14, P0, R3, R5.reuse, RZ ;  /* 0x00000005030ea210 */ /* 0x080fe20007f1e0ff */
[----:B------:R-:W-:Y:S01]  /*8690*/  CS2R R46, SRZ ;  /* 0x00000000002e7805 */ /* 0x000fe2000001ff00 */
[----:B------:R2:W5:Y:S03]  /*86a0*/  @!P3 LD.E.64 R42, [R16.64] ;  /* 0x00000008102ab980 */ /* 0x000566000c101b00 */
[----:B------:R-:W-:Y:S01]  /*86b0*/  @!P2 IMAD.X R15, R4, 0x1, R6, P0 ;  /* 0x00000001040fa824 */ /* 0x000fe200000e0606 */
[----:B------:R-:W-:Y:S01]  /*86c0*/  @!P2 IADD3 R12, P0, R0, R5, RZ ;  /* 0x00000005000ca210 */ /* 0x000fe20007f1e0ff */
[----:B------:R-:W-:-:S04]  /*86d0*/  @!P1 IMAD.SHL.U32 R5, R156, 0x2, RZ ;  /* 0x000000029c059824 */ /* 0x000fc800078e00ff */
[----:B------:R-:W-:Y:S01]  /*86e0*/  @!P2 IMAD.X R13, R2, 0x1, R6, P0 ;  /* 0x00000001020da824 */ /* 0x000fe200000e0606 */
[----:B------:R-:W-:Y:S02]  /*86f0*/  @!P1 SHF.L.U64.HI R6, R156, 0x1, R105 ;  /* 0x000000019c069819 */ /* 0x000fe40000010269 */
[----:B------:R-:W-:-:S05]  /*8700*/  @!P1 IADD3 R10, P0, R3, R5, RZ ;  /* 0x00000005030a9210 */ /* 0x000fca0007f1e0ff */
[----:B------:R-:W-:Y:S01]  /*8710*/  @!P1 IMAD.X R11, R4, 0x1, R6, P0 ;  /* 0x00000001040b9824 */ /* 0x000fe200000e0606 */
[----:B------:R-:W-:-:S05]  /*8720*/  @!P1 IADD3 R8, P0, R0, R5, RZ ;  /* 0x0000000500089210 */ /* 0x000fca0007f1e0ff */
[----:B------:R-:W-:Y:S01]  /*8730*/  @!P1 IMAD.X R9, R2, 0x1, R6, P0 ;  /* 0x0000000102099824 */ /* 0x000fe200000e0606 */
[C---:B------:R-:W-:Y:S01]  /*8740*/  ISETP.GE.AND P0, PT, R157.reuse, c[0x0][0x27c], PT ;  /* 0x00009f009d007a0c */ /* 0x040fe20003f06270 */
[----:B-1----:R-:W-:Y:S01]  /*8750*/  CS2R R18, SRZ ;  /* 0x0000000000127805 */ /* 0x002fe2000001ff00 */
[----:B--2---:R-:W-:Y:S01]  /*8760*/  CS2R R16, SRZ ;  /* 0x0000000000107805 */ /* 0x004fe2000001ff00 */
[----:B------:R-:W-:Y:S01]  /*8770*/  CS2R R54, SRZ ;  /* 0x0000000000367805 */ /* 0x000fe2000001ff00 */
[----:B------:R-:W-:Y:S01]  /*8780*/  CS2R R48, SRZ ;  /* 0x0000000000307805 */ /* 0x000fe2000001ff00 */
[----:B------:R1:W5:Y:S04]  /*8790*/  @!P1 LD.E.64 R46, [R8.64] ;  /* 0x00000008082e9980 */ /* 0x000368000c101b00 */
[----:B------:R2:W5:Y:S04]  /*87a0*/  @!P2 LD.E.64 R18, [R14.64] ;  /* 0x000000080e12a980 */ /* 0x000568000c101b00 */
[C---:B------:R-:W-:Y:S01]  /*87b0*/  @!P0 IMAD.SHL.U32 R5, R157.reuse, 0x2, RZ ;  /* 0x000000029d058824 */ /* 0x040fe200078e00ff */
[----:B------:R-:W-:Y:S01]  /*87c0*/  @!P0 SHF.L.U64.HI R20, R157, 0x1, R101 ;  /* 0x000000019d148819 */ /* 0x000fe20000010265 */
[----:B------:R1:W5:Y:S03]  /*87d0*/  @!P2 LD.E.64 R16, [R12.64] ;  /* 0x000000080c10a980 */ /* 0x000366000c101b00 */
[----:B------:R-:W-:-:S05]  /*87e0*/  @!P0 IADD3 R6, P4, R3, R5, RZ ;  /* 0x0000000503068210 */ /* 0x000fca0007f9e0ff */
[----:B------:R-:W-:Y:S01]  /*87f0*/  @!P0 IMAD.X R7, R4, 0x1, R20, P4 ;  /* 0x0000000104078824 */ /* 0x000fe200020e0614 */
[----:B------:R-:W-:-:S04]  /*8800*/  @!P0 IADD3 R4, P4, R0, R5, RZ ;  /* 0x0000000500048210 */ /* 0x000fc80007f9e0ff */
[----:B------:R1:W5:Y:S01]  /*8810*/  @!P0 LD.E.64 R54, [R6.64] ;  /* 0x0000000806368980 */ /* 0x000362000c101b00 */
[----:B------:R-:W-:Y:S01]  /*8820*/  @!P0 IMAD.X R5, R2, 0x1, R20, P4 ;  /* 0x0000000102058824 */ /* 0x000fe200020e0614 */
[----:B--2---:R-:W-:-:S04]  /*8830*/  CS2R R14, SRZ ;  /* 0x00000000000e7805 */ /* 0x004fc8000001ff00 */
[----:B------:R1:W5:Y:S04]  /*8840*/  @!P0 LD.E.64 R48, [R4.64] ;  /* 0x0000000804308980 */ /* 0x000368000c101b00 */
[----:B------:R1:W5:Y:S02]  /*8850*/  @!P1 LD.E.64 R14, [R10.64] ;  /* 0x000000080a0e9980 */ /* 0x000364000c101b00 */
.L_x_775:
[----:B------:R-:W-:Y:S05]  /*8860*/  BSYNC B0 ;  /* 0x0000000000007941 */ /* 0x000fea0003800000 */
.L_x_774:
[----:B-12--5:R-:W-:Y:S01]  /*8870*/  IMAD.MOV.U32 R4, RZ, RZ, R54 ;  /* 0x000000ffff047224 */ /* 0x026fe200078e0036 */
[----:B------:R-:W-:Y:S01]  /*8880*/  LOP3.LUT P0, RZ, R213, 0x8, RZ, 0xc0, !PT ;  /* 0x00000008d5ff7812 */ /* 0x000fe2000780c0ff */
[----:B---3--:R-:W-:Y:S01]  /*8890*/  IMAD.MOV.U32 R3, RZ, RZ, R55 ;  /* 0x000000ffff037224 */ /* 0x008fe200078e0037 */
[----:B------:R-:W-:Y:S01]  /*88a0*/  MOV R6, R17 ;  /* 0x0000001100067202 */ /* 0x000fe20000000f00 */
[----:B----4-:R-:W-:Y:S01]  /*88b0*/  IMAD.MOV.U32 R2, RZ, RZ, R14 ;  /* 0x000000ffff027224 */ /* 0x010fe200078e000e */
        /* <DEDUP_REMOVED lines=22> */
[----:B------:R-:W-:Y:S01]  /*8a20*/  BSSY B0, `(.L_x_776) ;  /* 0x000003d000007945 */ /* 0x000fe20003800000 */
[----:B------:R-:W-:Y:S01]  /*8a30*/  PRMT R89, R7, 0x5410, R6 ;  /* 0x0000541007597816 */ /* 0x000fe20000000006 */
[----:B------:R-:W-:Y:S01]  /*8a40*/  CS2R R78, SRZ ;  /* 0x00000000004e7805 */ /* 0x000fe2000001ff00 */
[----:B------:R1:W3:Y:S01]  /*8a50*/  SHFL.IDX PT, R2, R36, 0x2, 0x181f ;  /* 0x00581f0024027f89 */ /* 0x0002e200000e0000 */
[----:B------:R-:W-:Y:S01]  /*8a60*/  PRMT R85, R5, 0x7610, R85 ;  /* 0x0000761005557816 */ /* 0x000fe20000000055 */
[----:B------:R-:W-:Y:S01]  /*8a70*/  CS2R R68, SRZ ;  /* 0x0000000000447805 */ /* 0x000fe2000001ff00 */
[----:B------:R-:W-:Y:S01]  /*8a80*/  PRMT R86, R4, 0x7610, R86 ;  /* 0x0000761004567816 */ /* 0x000fe20000000056 */
[----:B------:R1:W4:Y:S01]  /*8a90*/  SHFL.IDX PT, R8, R21, 0x2, 0x181f ;  /* 0x00581f0015087f89 */ /* 0x00032200000e0000 */
[----:B------:R-:W-:Y:S01]  /*8aa0*/  CS2R R60, SRZ ;  /* 0x00000000003c7805 */ /* 0x000fe2000001ff00 */
[----:B------:R-:W-:Y:S01]  /*8ab0*/  CS2R R56, SRZ ;  /* 0x0000000000387805 */ /* 0x000fe2000001ff00 */
[----:B------:R-:W-:Y:S01]  /*8ac0*/  CS2R R50, SRZ ;  /* 0x0000000000327805 */ /* 0x000fe2000001ff00 */
[----:B------:R1:W1:Y:S01]  /*8ad0*/  SHFL.IDX PT, R0, R30, 0x2, 0x181f ;  /* 0x00581f001e007f89 */ /* 0x00026200000e0000 */
        /* <DEDUP_REMOVED lines=8> */
[----:B------:R-:W-:-:S10]  /*8b60*/  CS2R R52, SRZ ;  /* 0x0000000000347805 */ /* 0x000fd4000001ff00 */
        /* <DEDUP_REMOVED lines=8> */
[----:B------:R-:W-:-:S04]  /*8bf0*/  ISETP.GE.AND P1, PT, R156, c[0x0][0x27c], PT ;  /* 0x00009f009c007a0c */ /* 0x000fc80003f26270 */
[----:B------:R2:W5:Y:S01]  /*8c00*/  @!P0 LD.E.64 R52, [R4.64] ;  /* 0x0000000804348980 */ /* 0x000562000c101b00 */
[----:B------:R-:W-:Y:S01]  /*8c10*/  CS2R R56, SRZ ;  /* 0x0000000000387805 */ /* 0x000fe2000001ff00 */
[----:B------:R-:W-:Y:S01]  /*8c20*/  CS2R R58, SRZ ;  /* 0x00000000003a7805 */ /* 0x000fe2000001ff00 */
[----:B-1----:R-:W-:Y:S02]  /*8c30*/  @!P2 IADD3 R6, P0, R2, R9, RZ ;  /* 0x000000090206a210 */ /* 0x002fe40007f1e0ff */
[----:B--2---:R-:W-:-:S05]  /*8c40*/  @!P2 SHF.L.U64.HI R5, R158, 0x1, R106 ;  /* 0x000000019e05a819 */ /* 0x004fca000001026a */
[----:B------:R-:W-:Y:S01]  /*8c50*/  @!P2 IMAD.X R7, R3, 0x1, R5, P0 ;  /* 0x000000010307a824 */ /* 0x000fe200000e0605 */
[----:B------:R-:W-:Y:S01]  /*8c60*/  @!P2 IADD3 R4, P0, R0, R9, RZ ;  /* 0x000000090004a210 */ /* 0x000fe20007f1e0ff */
[----:B------:R-:W-:-:S03]  /*8c70*/  @!P1 IMAD.SHL.U32 R9, R156, 0x2, RZ ;  /* 0x000000029c099824 */ /* 0x000fc600078e00ff */
[----:B------:R1:W5:Y:S01]  /*8c80*/  @!P2 LD.E.64 R56, [R6.64] ;  /* 0x000000080638a980 */ /* 0x000362000c101b00 */
[----:B------:R-:W-:-:S05]  /*8c90*/  @!P2 IMAD.X R5, R8, 0x1, R5, P0 ;  /* 0x000000010805a824 */ /* 0x000fca00000e0605 */
[----:B------:R2:W5:Y:S01]  /*8ca0*/  @!P2 LD.E.64 R58, [R4.64] ;  /* 0x00000008043aa980 */ /* 0x000562000c101b00 */
[----:B------:R-:W-:Y:S01]  /*8cb0*/  CS2R R60, SRZ ;  /* 0x00000000003c7805 */ /* 0x000fe2000001ff00 */
[----:B-1----:R-:W-:Y:S02]  /*8cc0*/  @!P1 IADD3 R6, P0, R2, R9, RZ ;  /* 0x0000000902069210 */ /* 0x002fe40007f1e0ff */
[----:B--2---:R-:W-:-:S05]  /*8cd0*/  @!P1 SHF.L.U64.HI R5, R156, 0x1, R105 ;  /* 0x000000019c059819 */ /* 0x004fca0000010269 */
[----:B------:R-:W-:Y:S01]  /*8ce0*/  @!P1 IMAD.X R7, R3, 0x1, R5, P0 ;  /* 0x0000000103079824 */ /* 0x000fe200000e0605 */
[----:B------:R-:W-:Y:S01]  /*8cf0*/  @!P1 IADD3 R4, P0, R0, R9, RZ ;  /* 0x0000000900049210 */ /* 0x000fe20007f1e0ff */
[----:B------:R-:W-:-:S03]  /*8d00*/  CS2R R62, SRZ ;  /* 0x00000000003e7805 */ /* 0x000fc6000001ff00 */
[----:B------:R1:W5:Y:S01]  /*8d10*/  @!P1 LD.E.64 R60, [R6.64] ;  /* 0x00000008063c9980 */ /* 0x000362000c101b00 */
[----:B------:R-:W-:Y:S01]  /*8d20*/  @!P1 IMAD.X R5, R8, 0x1, R5, P0 ;  /* 0x0000000108059824 */ /* 0x000fe200000e0605 */
[----:B------:R-:W-:-:S04]  /*8d30*/  ISETP.GE.AND P0, PT, R157, c[0x0][0x27c], PT ;  /* 0x00009f009d007a0c */ /* 0x000fc80003f06270 */
[----:B------:R2:W5:Y:S01]  /*8d40*/  @!P1 LD.E.64 R62, [R4.64] ;  /* 0x00000008043e9980 */ /* 0x000562000c101b00 */
[----:B------:R-:W-:Y:S01]  /*8d50*/  CS2R R68, SRZ ;  /* 0x0000000000447805 */ /* 0x000fe2000001ff00 */
[----:B------:R-:W-:-:S07]  /*8d60*/  CS2R R66, SRZ ;  /* 0x0000000000427805 */ /* 0x000fce000001ff00 */
[C---:B-1----:R-:W-:Y:S01]  /*8d70*/  @!P0 IMAD.SHL.U32 R6, R157.reuse, 0x2, RZ ;  /* 0x000000029d068824 */ /* 0x042fe200078e00ff */
[----:B------:R-:W-:-:S04]  /*8d80*/  @!P0 SHF.L.U64.HI R7, R157, 0x1, R101 ;  /* 0x000000019d078819 */ /* 0x000fc80000010265 */
[----:B--2---:R-:W-:-:S05]  /*8d90*/  @!P0 IADD3 R4, P1, R2, R6, RZ ;  /* 0x0000000602048210 */ /* 0x004fca0007f3e0ff */
[----:B------:R-:W-:Y:S01]  /*8da0*/  @!P0 IMAD.X R5, R3, 0x1, R7, P1 ;  /* 0x0000000103058824 */ /* 0x000fe200008e0607 */
[----:B------:R-:W-:-:S04]  /*8db0*/  @!P0 IADD3 R2, P1, R0, R6, RZ ;  /* 0x0000000600028210 */ /* 0x000fc80007f3e0ff */
[----:B------:R1:W5:Y:S01]  /*8dc0*/  @!P0 LD.E.64 R68, [R4.64] ;  /* 0x0000000804448980 */ /* 0x000362000c101b00 */
[----:B------:R-:W-:-:S05]  /*8dd0*/  @!P0 IMAD.X R3, R8, 0x1, R7, P1 ;  /* 0x0000000108038824 */ /* 0x000fca00008e0607 */
[----:B------:R1:W5:Y:S03]  /*8de0*/  @!P0 LD.E.64 R66, [R2.64] ;  /* 0x0000000802428980 */ /* 0x000366000c101b00 */
.L_x_777:
[----:B------:R-:W-:Y:S05]  /*8df0*/  BSYNC B0 ;  /* 0x0000000000007941 */ /* 0x000fea0003800000 */
.L_x_776:
[----:B-1-3-5:R-:W-:Y:S01]  /*8e00*/  IMAD.MOV.U32 R2, RZ, RZ, R68 ;  /* 0x000000ffff027224 */ /* 0x02afe200078e0044 */
[----:B------:R-:W1:Y:S01]  /*8e10*/  SHFL.IDX PT, R7, R31, 0x3, 0x181f ;  /* 0x00781f001f077f89 */ /* 0x000e6200000e0000 */
[----:B------:R-:W-:Y:S01]  /*8e20*/  IMAD.MOV.U32 R0, RZ, RZ, R69 ;  /* 0x000000ffff007224 */ /* 0x000fe200078e0045 */
[----:B------:R-:W-:Y:S01]  /*8e30*/  BSSY B0, `(.L_x_778) ;  /* 0x0000050000007945 */ /* 0x000fe20003800000 */
[----:B--2---:R-:W-:Y:S01]  /*8e40*/  IMAD.MOV.U32 R3, RZ, RZ, R58 ;  /* 0x000000ffff037224 */ /* 0x004fe200078e003a */
[----:B------:R2:W3:Y:S01]  /*8e50*/  SHFL.IDX PT, R6, R21, 0x3, 0x181f ;  /* 0x00781f0015067f89 */ /* 0x0004e200000e0000 */
[----:B------:R-:W-:Y:S01]  /*8e60*/  CS2R R74, SRZ ;  /* 0x00000000004a7805 */ /* 0x000fe2000001ff00 */
[----:B------:R-:W-:Y:S01]  /*8e70*/  PRMT R104, R2, 0x5410, R0 ;  /* 0x0000541002687816 */ /* 0x000fe20000000000 */
[----:B------:R-:W-:Y:S01]  /*8e80*/  IMAD.MOV.U32 R2, RZ, RZ, R60 ;  /* 0x000000ffff027224 */ /* 0x000fe200078e003c */
[----:B------:R4:W1:Y:S01]  /*8e90*/  SHFL.IDX PT, R5, R30, 0x3, 0x181f ;  /* 0x00781f001e057f89 */ /* 0x00086200000e0000 */
[----:B------:R-:W-:Y:S01]  /*8ea0*/  IMAD.MOV.U32 R0, RZ, RZ, R61 ;  /* 0x000000ffff007224 */ /* 0x000fe200078e003d */
[----:B------:R-:W-:Y:S01]  /*8eb0*/  CS2R R70, SRZ ;  /* 0x0000000000467805 */ /* 0x000fe2000001ff00 */
[----:B------:R-:W-:Y:S01]  /*8ec0*/  CS2R R76, SRZ ;  /* 0x00000000004c7805 */ /* 0x000fe2000001ff00 */
[----:B------:R-:W-:-:S02]  /*8ed0*/  CS2R R72, SRZ ;  /* 0x0000000000487805 */ /* 0x000fc4000001ff00 */
[----:B------:R-:W-:Y:S01]  /*8ee0*/  PRMT R100, R2, 0x5410, R0 ;  /* 0x0000541002647816 */ /* 0x000fe20000000000 */
[----:B------:R-:W-:Y:S01]  /*8ef0*/  IMAD.MOV.U32 R0, RZ, RZ, R57 ;  /* 0x000000ffff007224 */ /* 0x000fe200078e0039 */
[----:B------:R-:W-:-:S04]  /*8f00*/  MOV R2, R56 ;  /* 0x0000003800027202 */ /* 0x000fc80000000f00 */
[----:B------:R-:W-:Y:S01]  /*8f10*/  PRMT R98, R2, 0x5410, R0 ;  /* 0x0000541002627816 */ /* 0x000fe20000000000 */
[----:B------:R-:W-:Y:S02]  /*8f20*/  IMAD.MOV.U32 R2, RZ, RZ, R50 ;  /* 0x000000ffff027224 */ /* 0x000fe400078e0032 */
[----:B------:R-:W-:-:S03]  /*8f30*/  IMAD.MOV.U32 R0, RZ, RZ, R51 ;  /* 0x000000ffff007224 */ /* 0x000fc600078e0033 */
[----:B------:R-:W-:Y:S01]  /*8f40*/  PRMT R94, R94, 0x5410, R2 ;  /* 0x000054105e5e7816 */ /* 0x000fe20000000002 */
[----:B--2---:R-:W-:Y:S01]  /*8f50*/  CS2R R20, SRZ ;  /* 0x0000000000147805 */ /* 0x004fe2000001ff00 */
[----:B------:R-:W-:Y:S01]  /*8f60*/  PRMT R96, R0, 0x7610, R96 ;  /* 0x0000761000607816 */ /* 0x000fe20000000060 */
[----:B------:R-:W-:Y:S01]  /*8f70*/  IMAD.MOV.U32 R0, RZ, RZ, R67 ;  /* 0x000000ffff007224 */ /* 0x000fe200078e0043 */
[----:B------:R-:W-:Y:S01]  /*8f80*/  MOV R2, R66 ;  /* 0x0000004200027202 */ /* 0x000fe20000000f00 */
[----:B----4-:R-:W-:-:S03]  /*8f90*/  CS2R R30, SRZ ;  /* 0x00000000001e7805 */ /* 0x010fc6000001ff00 */
[----:B------:R-:W-:Y:S01]  /*8fa0*/  PRMT R102, R2, 0x7610, R102 ;  /* 0x0000761002667816 */ /* 0x000fe20000000066 */
[----:B------:R-:W-:Y:S01]  /*8fb0*/  IMAD.MOV.U32 R2, RZ, RZ, R62 ;  /* 0x000000ffff027224 */ /* 0x000fe200078e003e */
[----:B------:R-:W-:Y:S02]  /*8fc0*/  PRMT R103, R0, 0x7610, R103 ;  /* 0x0000761000677816 */ /* 0x000fe40000000067 */
[----:B------:R-:W-:-:S04]  /*8fd0*/  MOV R0, R63 ;  /* 0x0000003f00007202 */ /* 0x000fc80000000f00 */
[----:B------:R-:W-:Y:S01]  /*8fe0*/  PRMT R99, R2, 0x5410, R0 ;  /* 0x0000541002637816 */ /* 0x000fe20000000000 */
[----:B------:R-:W-:Y:S01]  /*8ff0*/  IMAD.MOV.U32 R2, RZ, RZ, R59 ;  /* 0x000000ffff027224 */ /* 0x000fe200078e003b */
[----:B------:R2:W4:Y:S04]  /*9000*/  SHFL.IDX PT, R0, R36, 0x3, 0x181f ;  /* 0x00781f0024007f89 */ /* 0x00052800000e0000 */
[----:B------:R-:W-:Y:S01]  /*9010*/  PRMT R97, R3, 0x5410, R2 ;  /* 0x0000541003617816 */ /* 0x000fe20000000002 */
[----:B------:R-:W-:Y:S01]  /*9020*/  IMAD.MOV.U32 R2, RZ, RZ, R53 ;  /* 0x000000ffff027224 */ /* 0x000fe200078e0035 */
[----:B------:R-:W-:-:S04]  /*9030*/  MOV R3, R52 ;  /* 0x0000003400037202 */ /* 0x000fc80000000f00 */
[----:B------:R-:W-:Y:S01]  /*9040*/  PRMT R93, R3, 0x5410, R2 ;  /* 0x00005410035d7816 */ /* 0x000fe20000000002 */
[----:B--2---:R-:W-:Y:S01]  /*9050*/  CS2R R36, SRZ ;  /* 0x0000000000247805 */ /* 0x004fe2000001ff00 */
[----:B------:R-:W-:Y:S05]  /*9060*/  @P6 BRA `(.L_x_779) ;  /* 0x000002c000006947 */ /* 0x000fea0003800000 */
[----:B-1-34-:R-:W-:Y:S01]  /*9070*/  ISETP.GE.AND P0, PT, R138, c[0x0][0x27c], PT ;  /* 0x00009f008a007a0c */ /* 0x01afe20003f06270 */
[----:B------:R-:W-:Y:S01]  /*9080*/  CS2R R30, SRZ ;  /* 0x00000000001e7805 */ /* 0x000fe2000001ff00 */
[----:B------:R-:W-:-:S11]  /*9090*/  ISETP.GE.AND P2, PT, R158, c[0x0][0x27c], PT ;  /* 0x00009f009e007a0c */ /* 0x000fd60003f46270 */
[C---:B------:R-:W-:Y:S01]  /*90a0*/  @!P0 IMAD.SHL.U32 R4, R138.reuse, 0x2, RZ ;  /* 0x000000028a048824 */ /* 0x040fe200078e00ff */
[----:B------:R-:W-:-:S04]  /*90b0*/  @!P0 SHF.L.U64.HI R8, R138, 0x1, R139 ;  /* 0x000000018a088819 */ /* 0x000fc8000001028b */
[----:B------:R-:W-:-:S05]  /*90c0*/  @!P0 IADD3 R2, P1, R0, R4, RZ ;  /* 0x0000000400028210 */ /* 0x000fca0007f3e0ff */
[----:B------:R-:W-:-:S05]  /*90d0*/  @!P0 IMAD.X R3, R7, 0x1, R8, P1 ;  /* 0x0000000107038824 */ /* 0x000fca00008e0608 */
[----:B------:R1:W5:Y:S01]  /*90e0*/  @!P0 LD.E.64 R30, [R2.64] ;  /* 0x00000008021e8980 */ /* 0x000362000c101b00 */
[----:B------:R-:W-:Y:S01]  /*90f0*/  CS2R R20, SRZ ;  /* 0x0000000000147805 */ /* 0x000fe2000001ff00 */
[----:B------:R-:W-:Y:S01]  /*9100*/  CS2R R70, SRZ ;  /* 0x0000000000467805 */ /* 0x000fe2000001ff00 */
[----:B-1----:R-:W-:Y:S01]  /*9110*/  @!P0 IADD3 R2, P1, R5, R4, RZ ;  /* 0x0000000405028210 */ /* 0x002fe20007f3e0ff */
[----:B------:R-:W-:-:S04]  /*9120*/  @!P2 IMAD.SHL.U32 R4, R158, 0x2, RZ ;  /* 0x000000029e04a824 */ /* 0x000fc800078e00ff */
[----:B------:R-:W-:Y:S01]  /*9130*/  @!P0 IMAD.X R3, R6, 0x1, R8, P1 ;  /* 0x0000000106038824 */ /* 0x000fe200008e0608 */
[----:B------:R-:W-:-:S04]  /*9140*/  @!P2 SHF.L.U64.HI R8, R158, 0x1, R106 ;  /* 0x000000019e08a819 */ /* 0x000fc8000001026a */
[----:B------:R1:W5:Y:S01]  /*9150*/  @!P0 LD.E.64 R20, [R2.64] ;  /* 0x0000000802148980 */ /* 0x000362000c101b00 */
[----:B------:R-:W-:Y:S01]  /*9160*/  ISETP.GE.AND P1, PT, R156, c[0x0][0x27c], PT ;  /* 0x00009f009c007a0c */ /* 0x000fe20003f26270 */
[----:B------:R-:W-:Y:S01]  /*9170*/  CS2R R36, SRZ ;  /* 0x0000000000247805 */ /* 0x000fe2000001ff00 */
[----:B-1----:R-:W-:-:S05]  /*9180*/  @!P2 IADD3 R2, P0, R0, R4, RZ ;  /* 0x000000040002a210 */ /* 0x002fca0007f1e0ff */
[----:B------:R-:W-:-:S05]  /*9190*/  @!P2 IMAD.X R3, R7, 0x1, R8, P0 ;  /* 0x000000010703a824 */ /* 0x000fca00000e0608 */
[----:B------:R1:W5:Y:S01]  /*91a0*/  @!P2 LD.E.64 R70, [R2.64] ;  /* 0x000000080246a980 */ /* 0x000362000c101b00 */
[----:B------:R-:W-:Y:S01]  /*91b0*/  CS2R R74, SRZ ;  /* 0x00000000004a7805 */ /* 0x000fe2000001ff00 */
[----:B-1----:R-:W-:Y:S01]  /*91c0*/  @!P2 IADD3 R2, P0, R5, R4, RZ ;  /* 0x000000040502a210 */ /* 0x002fe20007f1e0ff */
[----:B------:R-:W-:-:S04]  /*91d0*/  @!P1 IMAD.SHL.U32 R4, R156, 0x2, RZ ;  /* 0x000000029c049824 */ /* 0x000fc800078e00ff */
[----:B------:R-:W-:Y:S01]  /*91e0*/  @!P2 IMAD.X R3, R6, 0x1, R8, P0 ;  /* 0x000000010603a824 */ /* 0x000fe200000e0608 */
[----:B------:R-:W-:-:S04]  /*91f0*/  @!P1 SHF.L.U64.HI R8, R156, 0x1, R105 ;  /* 0x000000019c089819 */ /* 0x000fc80000010269 */
[----:B------:R1:W5:Y:S01]  /*9200*/  @!P2 LD.E.64 R36, [R2.64] ;  /* 0x000000080224a980 */ /* 0x000362000c101b00 */
[----:B------:R-:W-:Y:S01]  /*9210*/  CS2R R72, SRZ ;  /* 0x0000000000487805 */ /* 0x000fe2000001ff00 */
[----:B-1----:R-:W-:-:S05]  /*9220*/  @!P1 IADD3 R2, P0, R0, R4, RZ ;  /* 0x0000000400029210 */ /* 0x002fca0007f1e0ff */
[----:B------:R-:W-:Y:S01]  /*9230*/  @!P1 IMAD.X R3, R7, 0x1, R8, P0 ;  /* 0x0000000107039824 */ /* 0x000fe200000e0608 */
[----:B------:R-:W-:-:S04]  /*9240*/  ISETP.GE.AND P0, PT, R157, c[0x0][0x27c], PT ;  /* 0x00009f009d007a0c */ /* 0x000fc80003f06270 */
[----:B------:R1:W5:Y:S01]  /*9250*/  @!P1 LD.E.64 R74, [R2.64] ;  /* 0x00000008024a9980 */ /* 0x000362000c101b00 */
[----:B------:R-:W-:Y:S01]  /*9260*/  CS2R R78, SRZ ;  /* 0x00000000004e7805 */ /* 0x000fe2000001ff00 */
[----:B------:R-:W-:Y:S01]  /*9270*/  CS2R R76, SRZ ;  /* 0x00000000004c7805 */ /* 0x000fe2000001ff00 */
[----:B-1----:R-:W-:-:S05]  /*9280*/  @!P1 IADD3 R2, P2, R5, R4, RZ ;  /* 0x0000000405029210 */ /* 0x002fca0007f5e0ff */
[----:B------:R-:W-:-:S05]  /*9290*/  @!P1 IMAD.X R3, R6, 0x1, R8, P2 ;  /* 0x0000000106039824 */ /* 0x000fca00010e0608 */
[----:B------:R1:W5:Y:S02]  /*92a0*/  @!P1 LD.E.64 R72, [R2.64] ;  /* 0x0000000802489980 */ /* 0x000364000c101b00 */
[----:B-1----:R-:W-:-:S05]  /*92b0*/  @!P0 IMAD.SHL.U32 R2, R157, 0x2, RZ ;  /* 0x000000029d028824 */ /* 0x002fca00078e00ff */
[-C--:B------:R-:W-:Y:S02]  /*92c0*/  @!P0 IADD3 R4, P2, R0, R2.reuse, RZ ;  /* 0x0000000200048210 */ /* 0x080fe40007f5e0ff */
[----:B------:R-:W-:Y:S02]  /*92d0*/  @!P0 IADD3 R2, P1, R5, R2, RZ ;  /* 0x0000000205028210 */ /* 0x000fe40007f3e0ff */
[----:B------:R-:W-:-:S05]  /*92e0*/  @!P0 SHF.L.U64.HI R0, R157, 0x1, R101 ;  /* 0x000000019d008819 */ /* 0x000fca0000010265 */
[--C-:B------:R-:W-:Y:S02]  /*92f0*/  @!P0 IMAD.X R5, R7, 0x1, R0.reuse, P2 ;  /* 0x0000000107058824 */ /* 0x100fe400010e0600 */
[----:B------:R-:W-:-:S03]  /*9300*/  @!P0 IMAD.X R3, R6, 0x1, R0, P1 ;  /* 0x0000000106038824 */ /* 0x000fc600008e0600 */
[----:B------:R1:W5:Y:S04]  /*9310*/  @!P0 LD.E.64 R78, [R4.64] ;  /* 0x00000008044e8980 */ /* 0x000368000c101b00 */
[----:B------:R1:W5:Y:S02]  /*9320*/  @!P0 LD.E.64 R76, [R2.64] ;  /* 0x00000008024c8980 */ /* 0x000364000c101b00 */
.L_x_779:
[----:B-1-34-:R-:W-:Y:S05]  /*9330*/  BSYNC B0 ;  /* 0x0000000000007941 */ /* 0x01afea0003800000 */
.L_x_778:
[----:B-----5:R-:W-:Y:S01]  /*9340*/  IMAD.MOV.U32 R2, RZ, RZ, R78 ;  /* 0x000000ffff027224 */ /* 0x020fe200078e004e */
[----:B------:R-:W-:-:S04]  /*9350*/  DEPBAR.LE SB0, 0x1 ;  /* 0x000080400000791a */ /* 0x000fc80000000000 */
[----:B------:R-:W-:Y:S01]  /*9360*/  IMAD.MOV.U32 R0, RZ, RZ, R79 ;  /* 0x000000ffff007224 */ /* 0x000fe200078e004f */
[----:B------:R-:W-:Y:S04]  /*9370*/  BSSY B1, `(.L_x_780) ;  /* 0x00000d6000017945 */ /* 0x000fe80003800000 */
[----:B------:R-:W-:Y:S01]  /*9380*/  PRMT R111, R2, 0x5410, R0 ;  /* 0x00005410026f7816 */ /* 0x000fe20000000000 */
[----:B------:R-:W-:Y:S02]  /*9390*/  IMAD.MOV.U32 R2, RZ, RZ, R74 ;  /* 0x000000ffff027224 */ /* 0x000fe400078e004a */
[----:B------:R-:W-:-:S05]  /*93a0*/  IMAD.MOV.U32 R0, RZ, RZ, R75 ;  /* 0x000000ffff007224 */ /* 0x000fca00078e004b */
[----:B------:R-:W-:Y:S01]  /*93b0*/  PRMT R108, R2, 0x5410, R0 ;  /* 0x00005410026c7816 */ /* 0x000fe20000000000 */
[----:B------:R-:W-:Y:S01]  /*93c0*/  IMAD.MOV.U32 R2, RZ, RZ, R70 ;  /* 0x000000ffff027224 */ /* 0x000fe200078e0046 */
[----:B------:R-:W-:-:S04]  /*93d0*/  MOV R0, R71 ;  /* 0x0000004700007202 */ /* 0x000fc80000000f00 */
[----:B------:R-:W-:Y:S01]  /*93e0*/  PRMT R106, R2, 0x5410, R0 ;  /* 0x00005410026a7816 */ /* 0x000fe20000000000 */
[----:B------:R-:W-:Y:S02]  /*93f0*/  IMAD.MOV.U32 R2, RZ, RZ, R30 ;  /* 0x000000ffff027224 */ /* 0x000fe400078e001e */
[----:B------:R-:W-:-:S03]  /*9400*/  IMAD.MOV.U32 R0, RZ, RZ, R31 ;  /* 0x000000ffff007224 */ /* 0x000fc600078e001f */
[----:B------:R-:W-:Y:S01]  /*9410*/  PRMT R102, R102, 0x5410, R2 ;  /* 0x0000541066667816 */ /* 0x000fe20000000002 */
[----:B------:R-:W-:Y:S01]  /*9420*/  IMAD.MOV.U32 R2, RZ, RZ, R76 ;  /* 0x000000ffff027224 */ /* 0x000fe200078e004c */
[----:B------:R-:W-:Y:S01]  /*9430*/  PRMT R103, R103, 0x5410, R0 ;  /* 0x0000541067677816 */ /* 0x000fe20000000000 */
[----:B------:R-:W-:-:S05]  /*9440*/  IMAD.MOV.U32 R0, RZ, RZ, R77 ;  /* 0x000000ffff007224 */ /* 0x000fca00078e004d */
[----:B------:R-:W-:Y:S01]  /*9450*/  PRMT R110, R2, 0x5410, R0 ;  /* 0x00005410026e7816 */ /* 0x000fe20000000000 */
[----:B------:R-:W-:Y:S01]  /*9460*/  IMAD.IADD R2, R64, 0x1, -R227 ;  /* 0x0000000140027824 */ /* 0x000fe200078e0ae3 */
[----:B------:R-:W-:-:S04]  /*9470*/  MOV R0, R72 ;  /* 0x0000004800007202 */ /* 0x000fc80000000f00 */
[----:B------:R-:W-:Y:S01]  /*9480*/  PRMT R107, R0, 0x7610, R107 ;  /* 0x00007610006b7816 */ /* 0x000fe2000000006b */
[----:B------:R-:W-:Y:S01]  /*9490*/  IMAD.MOV.U32 R0, RZ, RZ, R73 ;  /* 0x000000ffff007224 */ /* 0x000fe200078e0049 */
[----:B------:R-:W-:-:S04]  /*94a0*/  IMNMX R64, R2, 0x80, PT ;  /* 0x0000008002407817 */ /* 0x000fc80003800200 */
[----:B------:R-:W-:Y:S01]  /*94b0*/  PRMT R107, R107, 0x5410, R0 ;  /* 0x000054106b6b7816 */ /* 0x000fe20000000000 */
[----:B------:R-:W-:Y:S01]  /*94c0*/  IMAD.MOV.U32 R0, RZ, RZ, R36 ;  /* 0x000000ffff007224 */ /* 0x000fe200078e0024 */
[----:B------:R-:W-:Y:S01]  /*94d0*/  BAR.SYNC.DEFER_BLOCKING 0x0 ;  /* 0x0000000000007b1d */ /* 0x000fe20000010000 */
[----:B------:R-:W-:-:S03]  /*94e0*/  ISETP.GE.AND P0, PT, R211, R64, PT ;  /* 0x00000040d300720c */ /* 0x000fc60003f06270 */
[----:B------:R-:W-:Y:S02]  /*94f0*/  PRMT R105, R0, 0x7610, R105 ;  /* 0x0000761000697816 */ /* 0x000fe40000000069 */
[----:B------:R-:W-:-:S04]  /*9500*/  MOV R0, R37 ;  /* 0x0000002500007202 */ /* 0x000fc80000000f00 */
[----:B------:R-:W-:Y:S01]  /*9510*/  PRMT R105, R105, 0x5410, R0 ;  /* 0x0000541069697816 */ /* 0x000fe20000000000 */
[----:B------:R-:W-:-:S05]  /*9520*/  IMAD.MOV.U32 R0, RZ, RZ, R20 ;  /* 0x000000ffff007224 */ /* 0x000fca00078e0014 */
[----:B------:R-:W-:Y:S01]  /*9530*/  PRMT R101, R0, 0x7610, R101 ;  /* 0x0000761000657816 */ /* 0x000fe20000000065 */
[----:B------:R-:W-:-:S05]  /*9540*/  IMAD.MOV.U32 R0, RZ, RZ, R21 ;  /* 0x000000ffff007224 */ /* 0x000fca00078e0015 */
[----:B------:R-:W-:Y:S01]  /*9550*/  PRMT R101, R101, 0x5410, R0 ;  /* 0x0000541065657816 */ /* 0x000fe20000000000 */
[----:B------:R-:W-:Y:S05]  /*9560*/  @P0 BRA `(.L_x_781) ;  /* 0x00000b6000000947 */ /* 0x000fea0003800000 */
[----:B------:R-:W-:Y:S01]  /*9570*/  ISETP.GE.AND P0, PT, R138, c[0x0][0x27c], PT ;  /* 0x00009f008a007a0c */ /* 0x000fe20003f06270 */
[----:B------:R-:W-:-:S12]  /*9580*/  BSSY B0, `(.L_x_782) ;  /* 0x000002c000007945 */ /* 0x000fd80003800000 */
[----:B------:R-:W-:Y:S05]  /*9590*/  @P0 BRA `(.L_x_783) ;  /* 0x000002a000000947 */ /* 0x000fea0003800000 */
[----:B------:R-:W1:Y:S01]  /*95a0*/  LDS.128 R4, [R194+0x10080] ;  /* 0x01008000c2047984 */ /* 0x000e620000000c00 */
[----:B------:R-:W-:Y:S02]  /*95b0*/  SHF.R.U32.HI R0, RZ, 0x10, R25 ;  /* 0x00000010ff007819 */ /* 0x000fe40000011619 */
[----:B------:R-:W-:Y:S02]  /*95c0*/  SHF.R.U32.HI R3, RZ, 0x10, R23 ;  /* 0x00000010ff037819 */ /* 0x000fe40000011617 */
[----:B------:R-:W-:Y:S01]  /*95d0*/  SHF.R.U64 R11, R24, 0x10, R25 ;  /* 0x00000010180b7819 */ /* 0x000fe20000001219 */
[----:B------:R-:W-:Y:S01]  /*95e0*/  HADD2.F32 R8, -RZ, R0.H0_H0 ;  /* 0x20000000ff087230 */ /* 0x000fe20000004100 */
[----:B------:R-:W-:Y:S01]  /*95f0*/  SHF.R.U64 R12, R22, 0x10, R23 ;  /* 0x00000010160c7819 */ /* 0x000fe20000001217 */
[--C-:B-1----:R-:W-:Y:S02]  /*9600*/  HADD2.F32 R0, -RZ, R7.reuse.H1_H1 ;  /* 0x30000007ff007230 */ /* 0x102fe40000004100 */
[----:B------:R-:W-:-:S02]  /*9610*/  HADD2.F32 R2, -RZ, R7.H0_H0 ;  /* 0x20000007ff027230 */ /* 0x000fc40000004100 */
[----:B------:R-:W-:Y:S01]  /*9620*/  HADD2.F32 R7, -RZ, R3.H0_H0 ;  /* 0x20000003ff077230 */ /* 0x000fe20000004100 */
[----:B------:R-:W-:-:S04]  /*9630*/  FMUL.FTZ R3, R0, R8 ;  /* 0x0000000800037220 */ /* 0x000fc80000410000 */
[C---:B------:R-:W-:Y:S02]  /*9640*/  FFMA.FTZ R3, R2.reuse, R7, -R3 ;  /* 0x0000000702037223 */ /* 0x040fe40000010803 */
[----:B------:R-:W-:-:S04]  /*9650*/  FMUL.FTZ R2, R2, R8 ;  /* 0x0000000802027220 */ /* 0x000fc80000410000 */
[----:B------:R-:W-:Y:S01]  /*9660*/  FFMA.FTZ R0, R0, R7, R2 ;  /* 0x0000000700007223 */ /* 0x000fe20000010002 */
[----:B------:R-:W-:-:S04]  /*9670*/  HADD2.F32 R2, -RZ, R80.H0_H0 ;  /* 0x20000050ff027230 */ /* 0x000fc80000004100 */
[----:B------:R-:W-:Y:S01]  /*9680*/  F2FP.PACK_AB R7, R0, R3 ;  /* 0x000000030007723e */ /* 0x000fe200000000ff */
[----:B------:R-:W-:Y:S02]  /*9690*/  HADD2.F32 R0, -RZ, R65.H0_H0 ;  /* 0x20000041ff007230 */ /* 0x000fe40000004100 */
[--C-:B------:R-:W-:Y:S02]  /*96a0*/  HADD2.F32 R3, -RZ, R4.reuse.H1_H1 ;  /* 0x30000004ff037230 */ /* 0x100fe40000004100 */
[----:B------:R-:W-:-:S03]  /*96b0*/  HADD2.F32 R4, -RZ, R4.H0_H0 ;  /* 0x20000004ff047230 */ /* 0x000fc60000004100 */
[CC--:B------:R-:W-:Y:S02]  /*96c0*/  FMUL.FTZ R8, R3.reuse, R0.reuse ;  /* 0x0000000003087220 */ /* 0x0c0fe40000410000 */
[C---:B------:R-:W-:Y:S02]  /*96d0*/  FMUL.FTZ R0, R4.reuse, R0 ;  /* 0x0000000004007220 */ /* 0x040fe40000410000 */
[-C--:B------:R-:W-:Y:S01]  /*96e0*/  FFMA.FTZ R10, R4, R2.reuse, -R8 ;  /* 0x00000002040a7223 */ /* 0x080fe20000010808 */
[--C-:B------:R-:W-:Y:S01]  /*96f0*/  HADD2.F32 R4, -RZ, R6.reuse.H0_H0 ;  /* 0x20000006ff047230 */ /* 0x100fe20000004100 */
[----:B------:R-:W-:Y:S01]  /*9700*/  FFMA.FTZ R9, R3, R2, R0 ;  /* 0x0000000203097223 */ /* 0x000fe20000010000 */
[----:B------:R-:W-:Y:S02]  /*9710*/  HADD2.F32 R0, -RZ, R65.H1_H1 ;  /* 0x30000041ff007230 */ /* 0x000fe40000004100 */
[----:B------:R-:W-:Y:S02]  /*9720*/  HADD2.F32 R3, -RZ, R6.H1_H1 ;  /* 0x30000006ff037230 */ /* 0x000fe40000004100 */
[----:B------:R-:W-:-:S03]  /*9730*/  HADD2.F32 R2, -RZ, R80.H1_H1 ;  /* 0x30000050ff027230 */ /* 0x000fc60000004100 */
[CC--:B------:R-:W-:Y:S02]  /*9740*/  FMUL.FTZ R6, R3.reuse, R0.reuse ;  /* 0x0000000003067220 */ /* 0x0c0fe40000410000 */
[C---:B------:R-:W-:Y:S02]  /*9750*/  FMUL.FTZ R0, R4.reuse, R0 ;  /* 0x0000000004007220 */ /* 0x040fe40000410000 */
[-C--:B------:R-:W-:Y:S01]  /*9760*/  FFMA.FTZ R8, R4, R2.reuse, -R6 ;  /* 0x0000000204087223 */ /* 0x080fe20000010806 */
[----:B------:R-:W-:Y:S01]  /*9770*/  HADD2.F32 R4, -RZ, R11.H0_H0 ;  /* 0x2000000bff047230 */ /* 0x000fe20000004100 */
[----:B------:R-:W-:Y:S01]  /*9780*/  FFMA.FTZ R6, R3, R2, R0 ;  /* 0x0000000203067223 */ /* 0x000fe20000010000 */
[--C-:B------:R-:W-:Y:S02]  /*9790*/  HADD2.F32 R0, -RZ, R5.reuse.H1_H1 ;  /* 0x30000005ff007230 */ /* 0x100fe40000004100 */
[----:B------:R-:W-:Y:S02]  /*97a0*/  HADD2.F32 R2, -RZ, R5.H0_H0 ;  /* 0x20000005ff027230 */ /* 0x000fe40000004100 */
[----:B------:R-:W-:Y:S01]  /*97b0*/  HADD2.F32 R5, -RZ, R12.H0_H0 ;  /* 0x2000000cff057230 */ /* 0x000fe20000004100 */
[----:B------:R-:W-:Y:S01]  /*97c0*/  FMUL.FTZ R3, R0, R4 ;  /* 0x0000000400037220 */ /* 0x000fe20000410000 */
[----:B------:R-:W-:-:S03]  /*97d0*/  F2FP.PACK_AB R6, R6, R8 ;  /* 0x000000080606723e */ /* 0x000fc600000000ff */
[C---:B------:R-:W-:Y:S02]  /*97e0*/  FFMA.FTZ R3, R2.reuse, R5, -R3 ;  /* 0x0000000502037223 */ /* 0x040fe40000010803 */
[----:B------:R-:W-:Y:S01]  /*97f0*/  FMUL.FTZ R2, R2, R4 ;  /* 0x0000000402027220 */ /* 0x000fe20000410000 */
[----:B------:R-:W-:-:S03]  /*9800*/  F2FP.PACK_AB R4, R9, R10 ;  /* 0x0000000a0904723e */ /* 0x000fc600000000ff */
[----:B------:R-:W-:-:S05]  /*9810*/  FFMA.FTZ R2, R0, R5, R2 ;  /* 0x0000000500027223 */ /* 0x000fca0000010002 */
[----:B------:R-:W-:-:S05]  /*9820*/  F2FP.PACK_AB R5, R2, R3 ;  /* 0x000000030205723e */ /* 0x000fca00000000ff */
[----:B------:R1:W-:Y:S02]  /*9830*/  STS.128 [R194+0x10080], R4 ;  /* 0x01008004c2007388 */ /* 0x0003e40000000c00 */
.L_x_783:
[----:B------:R-:W-:Y:S05]  /*9840*/  BSYNC B0 ;  /* 0x0000000000007941 */ /* 0x000fea0003800000 */
.L_x_782:
[----:B------:R-:W-:Y:S01]  /*9850*/  ISETP.GE.AND P0, PT, R158, c[0x0][0x27c], PT ;  /* 0x00009f009e007a0c */ /* 0x000fe20003f06270 */
[----:B------:R-:W-:-:S12]  /*9860*/  BSSY B0, `(.L_x_784) ;  /* 0x000002c000007945 */ /* 0x000fd80003800000 */
[----:B------:R-:W-:Y:S05]  /*9870*/  @P0 BRA `(.L_x_785) ;  /* 0x000002a000000947 */ /* 0x000fea0003800000 */
[----:B-1----:R-:W1:Y:S01]  /*9880*/  LDS.128 R4, [R194+0x14080] ;  /* 0x01408000c2047984 */ /* 0x002e620000000c00 */
        /* <DEDUP_REMOVED lines=41> */
.L_x_785:
[----:B------:R-:W-:Y:S05]  /*9b20*/  BSYNC B0 ;  /* 0x0000000000007941 */ /* 0x000fea0003800000 */
.L_x_784:
        /* <DEDUP_REMOVED lines=45> */
.L_x_787:
[----:B------:R-:W-:Y:S05]  /*9e00*/  BSYNC B0 ;  /* 0x0000000000007941 */ /* 0x000fea0003800000 */
.L_x_786:
[----:B------:R-:W-:-:S13]  /*9e10*/  ISETP.GE.AND P0, PT, R157, c[0x0][0x27c], PT ;  /* 0x00009f009d007a0c */ /* 0x000fda0003f06270 */
[----:B------:R-:W-:Y:S05]  /*9e20*/  @P0 BRA `(.L_x_781) ;  /* 0x000002a000000947 */ /* 0x000fea0003800000 */
[----:B------:R-:W2:Y:S01]  /*9e30*/  LDS.128 R8, [R194+0x1c080] ;  /* 0x01c08000c2087984 */ /* 0x000ea20000000c00 */
[--C-:B------:R-:W-:Y:S02]  /*9e40*/  SHF.R.U32.HI R0, RZ, 0x10, R39.reuse ;  /* 0x00000010ff007819 */ /* 0x100fe40000011627 */
[----:B------:R-:W-:-:S03]  /*9e50*/  SHF.R.U64 R12, R38, 0x10, R39 ;  /* 0x00000010260c7819 */ /* 0x000fc60000001227 */
[----:B-1----:R-:W-:Y:S01]  /*9e60*/  HADD2.F32 R4, -RZ, R0.H0_H0 ;  /* 0x20000000ff047230 */ /* 0x002fe20000004100 */
[----:B------:R-:W-:-:S05]  /*9e70*/  SHF.R.U32.HI R0, RZ, 0x10, R41 ;  /* 0x00000010ff007819 */ /* 0x000fca0000011629 */
[----:B------:R-:W-:Y:S02]  /*9e80*/  HADD2.F32 R0, -RZ, R0.H0_H0 ;  /* 0x20000000ff007230 */ /* 0x000fe40000004100 */
[--C-:B--2---:R-:W-:Y:S02]  /*9e90*/  HADD2.F32 R2, -RZ, R11.reuse.H1_H1 ;  /* 0x3000000bff027230 */ /* 0x104fe40000004100 */
[----:B------:R-:W-:-:S03]  /*9ea0*/  HADD2.F32 R3, -RZ, R11.H0_H0 ;  /* 0x2000000bff037230 */ /* 0x000fc60000004100 */
[CC--:B------:R-:W-:Y:S02]  /*9eb0*/  FMUL.FTZ R5, R2.reuse, R4.reuse ;  /* 0x0000000402057220 */ /* 0x0c0fe40000410000 */
[C---:B------:R-:W-:Y:S02]  /*9ec0*/  FMUL.FTZ R4, R3.reuse, R4 ;  /* 0x0000000403047220 */ /* 0x040fe40000410000 */
[-C--:B------:R-:W-:Y:S01]  /*9ed0*/  FFMA.FTZ R13, R3, R0.reuse, -R5 ;  /* 0x00000000030d7223 */ /* 0x080fe20000010805 */
[--C-:B------:R-:W-:Y:S01]  /*9ee0*/  HADD2.F32 R3, -RZ, R8.reuse.H1_H1 ;  /* 0x30000008ff037230 */ /* 0x100fe20000004100 */
[----:B------:R-:W-:Y:S01]  /*9ef0*/  FFMA.FTZ R7, R2, R0, R4 ;  /* 0x0000000002077223 */ /* 0x000fe20000010004 */
[----:B------:R-:W-:Y:S02]  /*9f00*/  HADD2.F32 R0, -RZ, R85.H1_H1 ;  /* 0x30000055ff007230 */ /* 0x000fe40000004100 */
[----:B------:R-:W-:Y:S02]  /*9f10*/  HADD2.F32 R4, -RZ, R8.H0_H0 ;  /* 0x20000008ff047230 */ /* 0x000fe40000004100 */
[----:B------:R-:W-:Y:S01]  /*9f20*/  HADD2.F32 R2, -RZ, R87.H1_H1 ;  /* 0x30000057ff027230 */ /* 0x000fe20000004100 */
[-C--:B------:R-:W-:Y:S01]  /*9f30*/  FMUL.FTZ R5, R3, R0.reuse ;  /* 0x0000000003057220 */ /* 0x080fe20000410000 */
[----:B------:R-:W-:Y:S01]  /*9f40*/  F2FP.PACK_AB R7, R7, R13 ;  /* 0x0000000d0707723e */ /* 0x000fe200000000ff */
[----:B------:R-:W-:-:S02]  /*9f50*/  FMUL.FTZ R0, R4, R0 ;  /* 0x0000000004007220 */ /* 0x000fc40000410000 */
[-C--:B------:R-:W-:Y:S01]  /*9f60*/  FFMA.FTZ R11, R4, R2.reuse, -R5 ;  /* 0x00000002040b7223 */ /* 0x080fe20000010805 */
[--C-:B------:R-:W-:Y:S01]  /*9f70*/  HADD2.F32 R4, -RZ, R10.reuse.H0_H0 ;  /* 0x2000000aff047230 */ /* 0x100fe20000004100 */
[----:B------:R-:W-:Y:S01]  /*9f80*/  FFMA.FTZ R8, R3, R2, R0 ;  /* 0x0000000203087223 */ /* 0x000fe20000010000 */
[----:B------:R-:W-:Y:S02]  /*9f90*/  HADD2.F32 R3, -RZ, R10.H1_H1 ;  /* 0x3000000aff037230 */ /* 0x000fe40000004100 */
[----:B------:R-:W-:Y:S02]  /*9fa0*/  HADD2.F32 R0, -RZ, R87.H0_H0 ;  /* 0x20000057ff007230 */ /* 0x000fe40000004100 */
[----:B------:R-:W-:Y:S02]  /*9fb0*/  HADD2.F32 R2, -RZ, R88.H1_H1 ;  /* 0x30000058ff027230 */ /* 0x000fe40000004100 */
[----:B------:R-:W-:Y:S01]  /*9fc0*/  HADD2.F32 R10, -RZ, R12.H0_H0 ;  /* 0x2000000cff0a7230 */ /* 0x000fe20000004100 */
[----:B------:R-:W-:-:S02]  /*9fd0*/  FMUL.FTZ R5, R3, R0 ;  /* 0x0000000003057220 */ /* 0x000fc40000410000 */
[C---:B------:R-:W-:Y:S02]  /*9fe0*/  FMUL.FTZ R0, R4.reuse, R0 ;  /* 0x0000000004007220 */ /* 0x040fe40000410000 */
[-C--:B------:R-:W-:Y:S02]  /*9ff0*/  FFMA.FTZ R5, R4, R2.reuse, -R5 ;  /* 0x0000000204057223 */ /* 0x080fe40000010805 */
[----:B------:R-:W-:Y:S01]  /*a000*/  FFMA.FTZ R6, R3, R2, R0 ;  /* 0x0000000203067223 */ /* 0x000fe20000010000 */
[----:B------:R-:W-:Y:S01]  /*a010*/  SHF.R.U64 R3, R40, 0x10, R41 ;  /* 0x0000001028037819 */ /* 0x000fe20000001229 */
[--C-:B------:R-:W-:Y:S02]  /*a020*/  HADD2.F32 R0, -RZ, R9.reuse.H1_H1 ;  /* 0x30000009ff007230 */ /* 0x100fe40000004100 */
[----:B------:R-:W-:Y:S01]  /*a030*/  HADD2.F32 R2, -RZ, R9.H0_H0 ;  /* 0x20000009ff027230 */ /* 0x000fe20000004100 */
[----:B------:R-:W-:Y:S01]  /*a040*/  F2FP.PACK_AB R6, R6, R5 ;  /* 0x000000050606723e */ /* 0x000fe200000000ff */
[----:B------:R-:W-:Y:S01]  /*a050*/  HADD2.F32 R9, -RZ, R3.H0_H0 ;  /* 0x20000003ff097230 */ /* 0x000fe20000004100 */
[----:B------:R-:W-:-:S02]  /*a060*/  FMUL.FTZ R4, R0, R10 ;  /* 0x0000000a00047220 */ /* 0x000fc40000410000 */
[C---:B------:R-:W-:Y:S02]  /*a070*/  FMUL.FTZ R3, R2.reuse, R10 ;  /* 0x0000000a02037220 */ /* 0x040fe40000410000 */
[----:B------:R-:W-:Y:S01]  /*a080*/  FFMA.FTZ R2, R2, R9, -R4 ;  /* 0x0000000902027223 */ /* 0x000fe20000010804 */
[----:B------:R-:W-:Y:S01]  /*a090*/  F2FP.PACK_AB R4, R8, R11 ;  /* 0x0000000b0804723e */ /* 0x000fe200000000ff */
[----:B------:R-:W-:-:S05]  /*a0a0*/  FFMA.FTZ R3, R0, R9, R3 ;  /* 0x0000000900037223 */ /* 0x000fca0000010003 */
[----:B------:R-:W-:-:S05]  /*a0b0*/  F2FP.PACK_AB R5, R3, R2 ;  /* 0x000000020305723e */ /* 0x000fca00000000ff */
[----:B------:R1:W-:Y:S02]  /*a0c0*/  STS.128 [R194+0x1c080], R4 ;  /* 0x01c08004c2007388 */ /* 0x0003e40000000c00 */
.L_x_781:
[----:B------:R-:W-:Y:S05]  /*a0d0*/  BSYNC B1 ;  /* 0x0000000000017941 */ /* 0x000fea0003800000 */
.L_x_780:
[----:B------:R-:W-:Y:S01]  /*a0e0*/  IADD3 R0, R211, 0x20, RZ ;  /* 0x00000020d3007810 */ /* 0x000fe20007ffe0ff */
[----:B------:R-:W-:Y:S03]  /*a0f0*/  BSSY B1, `(.L_x_788) ;  /* 0x00000b9000017945 */ /* 0x000fe60003800000 */
[----:B------:R-:W-:-:S13]  /*a100*/  ISETP.GE.AND P0, PT, R0, R64, PT ;  /* 0x000000400000720c */ /* 0x000fda0003f06270 */
[----:B------:R-:W-:Y:S05]  /*a110*/  @P0 BRA `(.L_x_789) ;  /* 0x00000b6000000947 */ /* 0x000fea0003800000 */
[----:B------:R-:W-:Y:S01]  /*a120*/  ISETP.GE.AND P0, PT, R138, c[0x0][0x27c], PT ;  /* 0x00009f008a007a0c */ /* 0x000fe20003f06270 */
[----:B------:R-:W-:-:S12]  /*a130*/  BSSY B0, `(.L_x_790) ;  /* 0x000002c000007945 */ /* 0x000fd80003800000 */
[----:B------:R-:W-:Y:S05]  /*a140*/  @P0 BRA `(.L_x_791) ;  /* 0x000002a000000947 */ /* 0x000fea0003800000 */
[----:B------:R-:W2:Y:S01]  /*a150*/  LDS.128 R8, [R194+0x11080] ;  /* 0x01108000c2087984 */ /* 0x000ea20000000c00 */
[----:B------:R-:W-:Y:S02]  /*a160*/  SHF.R.U32.HI R0, RZ, 0x10, R43 ;  /* 0x00000010ff007819 */ /* 0x000fe4000001162b */
[----:B------:R-:W-:Y:S02]  /*a170*/  SHF.R.U32.HI R2, RZ, 0x10, R45 ;  /* 0x00000010ff027819 */ /* 0x000fe4000001162d */
[----:B-1----:R-:W-:Y:S01]  /*a180*/  SHF.R.U64 R6, R42, 0x10, R43 ;  /* 0x000000102a067819 */ /* 0x002fe2000000122b */
[----:B------:R-:W-:Y:S02]  /*a190*/  HADD2.F32 R0, -RZ, R0.H0_H0 ;  /* 0x20000000ff007230 */ /* 0x000fe40000004100 */
[----:B------:R-:W-:Y:S02]  /*a1a0*/  HADD2.F32 R2, -RZ, R2.H0_H0 ;  /* 0x20000002ff027230 */ /* 0x000fe40000004100 */
[----:B------:R-:W-:-:S02]  /*a1b0*/  HADD2.F32 R6, -RZ, R6.H0_H0 ;  /* 0x20000006ff067230 */ /* 0x000fc40000004100 */
[--C-:B--2---:R-:W-:Y:S02]  /*a1c0*/  HADD2.F32 R3, -RZ, R11.reuse.H1_H1 ;  /* 0x3000000bff037230 */ /* 0x104fe40000004100 */
[----:B------:R-:W-:-:S03]  /*a1d0*/  HADD2.F32 R4, -RZ, R11.H0_H0 ;  /* 0x2000000bff047230 */ /* 0x000fc60000004100 */
[CC--:B------:R-:W-:Y:S02]  /*a1e0*/  FMUL.FTZ R5, R3.reuse, R0.reuse ;  /* 0x0000000003057220 */ /* 0x0c0fe40000410000 */
[C---:B------:R-:W-:Y:S02]  /*a1f0*/  FMUL.FTZ R0, R4.reuse, R0 ;  /* 0x0000000004007220 */ /* 0x040fe40000410000 */
[-C--:B------:R-:W-:Y:S01]  /*a200*/  FFMA.FTZ R13, R4, R2.reuse, -R5 ;  /* 0x00000002040d7223 */ /* 0x080fe20000010805 */
[--C-:B------:R-:W-:Y:S01]  /*a210*/  HADD2.F32 R4, -RZ, R8.reuse.H0_H0 ;  /* 0x20000008ff047230 */ /* 0x100fe20000004100 */
[----:B------:R-:W-:Y:S01]  /*a220*/  FFMA.FTZ R7, R3, R2, R0 ;  /* 0x0000000203077223 */ /* 0x000fe20000010000 */
[----:B------:R-:W-:Y:S02]  /*a230*/  HADD2.F32 R3, -RZ, R8.H1_H1 ;  /* 0x30000008ff037230 */ /* 0x000fe40000004100 */
[----:B------:R-:W-:Y:S02]  /*a240*/  HADD2.F32 R0, -RZ, R85.H0_H0 ;  /* 0x20000055ff007230 */ /* 0x000fe40000004100 */
[----:B------:R-:W-:Y:S01]  /*a250*/  HADD2.F32 R2, -RZ, R86.H1_H1 ;  /* 0x30000056ff027230 */ /* 0x000fe20000004100 */
[----:B------:R-:W-:-:S02]  /*a260*/  F2FP.PACK_AB R7, R7, R13 ;  /* 0x0000000d0707723e */ /* 0x000fc400000000ff */
[CC--:B------:R-:W-:Y:S02]  /*a270*/  FMUL.FTZ R5, R3.reuse, R0.reuse ;  /* 0x0000000003057220 */ /* 0x0c0fe40000410000 */
[C---:B------:R-:W-:Y:S02]  /*a280*/  FMUL.FTZ R0, R4.reuse, R0 ;  /* 0x0000000004007220 */ /* 0x040fe40000410000 */
[-C--:B------:R-:W-:Y:S01]  /*a290*/  FFMA.FTZ R12, R4, R2.reuse, -R5 ;  /* 0x00000002040c7223 */ /* 0x080fe20000010805 */
[--C-:B------:R-:W-:Y:S01]  /*a2a0*/  HADD2.F32 R4, -RZ, R10.reuse.H0_H0 ;  /* 0x2000000aff047230 */ /* 0x100fe20000004100 */
[----:B------:R-:W-:Y:S01]  /*a2b0*/  FFMA.FTZ R11, R3, R2, R0 ;  /* 0x00000002030b7223 */ /* 0x000fe20000010000 */
[----:B------:R-:W-:Y:S02]  /*a2c0*/  HADD2.F32 R3, -RZ, R10.H1_H1 ;  /* 0x3000000aff037230 */ /* 0x000fe40000004100 */
[----:B------:R-:W-:Y:S02]  /*a2d0*/  HADD2.F32 R0, -RZ, R86.H0_H0 ;  /* 0x20000056ff007230 */ /* 0x000fe40000004100 */
[----:B------:R-:W-:-:S03]  /*a2e0*/  HADD2.F32 R2, -RZ, R88.H0_H0 ;  /* 0x20000058ff027230 */ /* 0x000fc60000004100 */
[CC--:B------:R-:W-:Y:S02]  /*a2f0*/  FMUL.FTZ R5, R3.reuse, R0.reuse ;  /* 0x0000000003057220 */ /* 0x0c0fe40000410000 */
[C---:B------:R-:W-:Y:S02]  /*a300*/  FMUL.FTZ R0, R4.reuse, R0 ;  /* 0x0000000004007220 */ /* 0x040fe40000410000 */
[-C--:B------:R-:W-:Y:S02]  /*a310*/  FFMA.FTZ R8, R4, R2.reuse, -R5 ;  /* 0x0000000204087223 */ /* 0x080fe40000010805 */
[----:B------:R-:W-:Y:S01]  /*a320*/  FFMA.FTZ R5, R3, R2, R0 ;  /* 0x0000000203057223 */ /* 0x000fe20000010000 */
[----:B------:R-:W-:Y:S01]  /*a330*/  SHF.R.U64 R3, R44, 0x10, R45 ;  /* 0x000000102c037819 */ /* 0x000fe2000000122d */
[--C-:B------:R-:W-:Y:S02]  /*a340*/  HADD2.F32 R0, -RZ, R9.reuse.H1_H1 ;  /* 0x30000009ff007230 */ /* 0x100fe40000004100 */
[----:B------:R-:W-:-:S02]  /*a350*/  HADD2.F32 R2, -RZ, R9.H0_H0 ;  /* 0x20000009ff027230 */ /* 0x000fc40000004100 */
[----:B------:R-:W-:Y:S01]  /*a360*/  HADD2.F32 R9, -RZ, R3.H0_H0 ;  /* 0x20000003ff097230 */ /* 0x000fe20000004100 */
[-C--:B------:R-:W-:Y:S02]  /*a370*/  FMUL.FTZ R4, R0, R6.reuse ;  /* 0x0000000600047220 */ /* 0x080fe40000410000 */
[C---:B------:R-:W-:Y:S01]  /*a380*/  FMUL.FTZ R3, R2.reuse, R6 ;  /* 0x0000000602037220 */ /* 0x040fe20000410000 */
[----:B------:R-:W-:Y:S01]  /*a390*/  F2FP.PACK_AB R6, R5, R8 ;  /* 0x000000080506723e */ /* 0x000fe200000000ff */
[-C--:B------:R-:W-:Y:S01]  /*a3a0*/  FFMA.FTZ R2, R2, R9.reuse, -R4 ;  /* 0x0000000902027223 */ /* 0x080fe20000010804 */
[----:B------:R-:W-:Y:S01]  /*a3b0*/  F2FP.PACK_AB R4, R11, R12 ;  /* 0x0000000c0b04723e */ /* 0x000fe200000000ff */
[----:B------:R-:W-:-:S05]  /*a3c0*/  FFMA.FTZ R3, R0, R9, R3 ;  /* 0x0000000900037223 */ /* 0x000fca0000010003 */
[----:B------:R-:W-:-:S05]  /*a3d0*/  F2FP.PACK_AB R5, R3, R2 ;  /* 0x000000020305723e */ /* 0x000fca00000000ff */
[----:B------:R1:W-:Y:S02]  /*a3e0*/  STS.128 [R194+0x11080], R4 ;  /* 0x01108004c2007388 */ /* 0x0003e40000000c00 */
.L_x_791:
[----:B------:R-:W-:Y:S05]  /*a3f0*/  BSYNC B0 ;  /* 0x0000000000007941 */ /* 0x000fea0003800000 */
.L_x_790:
        /* <DEDUP_REMOVED lines=19> */
[----:B------:R-:W-:Y:S01]  /*a530*/  HADD2.F32 R2, -RZ, R90.H0_H0 ;  /* 0x2000005aff027230 */ /* 0x000fe20000004100 */
[----:B------:R-:W-:-:S02]  /*a540*/  F2FP.PACK_AB R7, R7, R13 ;  /* 0x0000000d0707723e */ /* 0x000fc400000000ff */
        /* <DEDUP_REMOVED lines=24> */
.L_x_793:
[----:B------:R-:W-:Y:S05]  /*a6d0*/  BSYNC B0 ;  /* 0x0000000000007941 */ /* 0x000fea0003800000 */
.L_x_792:
[----:B------:R-:W-:Y:S01]  /*a6e0*/  ISETP.GE.AND P0, PT, R156, c[0x0][0x27c], PT ;  /* 0x00009f009c007a0c */ /* 0x000fe20003f06270 */
[----:B------:R-:W-:-:S12]  /*a6f0*/  BSSY B0, `(.L_x_794) ;  /* 0x000002c000007945 */ /* 0x000fd80003800000 */
[----:B------:R-:W-:Y:S05]  /*a700*/  @P0 BRA `(.L_x_795) ;  /* 0x000002a000000947 */ /* 0x000fea0003800000 */
[----:B------:R-:W2:Y:S01]  /*a710*/  LDS.128 R8, [R194+0x19080] ;  /* 0x01908000c2087984 */ /* 0x000ea20000000c00 */
[----:B------:R-:W-:Y:S01]  /*a720*/  SHF.R.U32.HI R0, RZ, 0x10, R47 ;  /* 0x00000010ff007819 */ /* 0x000fe2000001162f */
[----:B-1----:R-:W-:Y:S01]  /*a730*/  HADD2.F32 R6, -RZ, R92.H0_H0 ;  /* 0x2000005cff067230 */ /* 0x002fe20000004100 */
[--C-:B------:R-:W-:Y:S02]  /*a740*/  SHF.R.U32.HI R2, RZ, 0x10, R15.reuse ;  /* 0x00000010ff027819 */ /* 0x100fe4000001160f */
[----:B------:R-:W-:Y:S01]  /*a750*/  SHF.R.U64 R13, R14, 0x10, R15 ;  /* 0x000000100e0d7819 */ /* 0x000fe2000000120f */
[----:B------:R-:W-:Y:S01]  /*a760*/  HADD2.F32 R0, -RZ, R0.H0_H0 ;  /* 0x20000000ff007230 */ /* 0x000fe20000004100 */
[----:B------:R-:W-:Y:S01]  /*a770*/  SHF.R.U64 R12, R46, 0x10, R47 ;  /* 0x000000102e0c7819 */ /* 0x000fe2000000122f */
[----:B------:R-:W-:Y:S02]  /*a780*/  HADD2.F32 R2, -RZ, R2.H0_H0 ;  /* 0x20000002ff027230 */ /* 0x000fe40000004100 */
[----:B------:R-:W-:-:S02]  /*a790*/  HADD2.F32 R13, -RZ, R13.H0_H0 ;  /* 0x2000000dff0d7230 */ /* 0x000fc40000004100 */
[--C-:B--2---:R-:W-:Y:S02]  /*a7a0*/  HADD2.F32 R3, -RZ, R11.reuse.H1_H1 ;  /* 0x3000000bff037230 */ /* 0x104fe40000004100 */
[----:B------:R-:W-:Y:S02]  /*a7b0*/  HADD2.F32 R4, -RZ, R11.H0_H0 ;  /* 0x2000000bff047230 */ /* 0x000fe40000004100 */
[----:B------:R-:W-:Y:S01]  /*a7c0*/  HADD2.F32 R11, -RZ, R8.H1_H1 ;  /* 0x30000008ff0b7230 */ /* 0x000fe20000004100 */
[CC--:B------:R-:W-:Y:S01]  /*a7d0*/  FMUL.FTZ R5, R3.reuse, R0.reuse ;  /* 0x0000000003057220 */ /* 0x0c0fe20000410000 */
[--C-:B------:R-:W-:Y:S01]  /*a7e0*/  HADD2.F32 R7, -RZ, R10.reuse.H0_H0 ;  /* 0x2000000aff077230 */ /* 0x100fe20000004100 */
[C---:B------:R-:W-:Y:S02]  /*a7f0*/  FMUL.FTZ R0, R4.reuse, R0 ;  /* 0x0000000004007220 */ /* 0x040fe40000410000 */
[-C--:B------:R-:W-:Y:S01]  /*a800*/  FFMA.FTZ R15, R4, R2.reuse, -R5 ;  /* 0x00000002040f7223 */ /* 0x080fe20000010805 */
[----:B------:R-:W-:Y:S01]  /*a810*/  HADD2.F32 R4, -RZ, R10.H1_H1 ;  /* 0x3000000aff047230 */ /* 0x000fe20000004100 */
[----:B------:R-:W-:Y:S01]  /*a820*/  FFMA.FTZ R14, R3, R2, R0 ;  /* 0x00000002030e7223 */ /* 0x000fe20000010000 */
[----:B------:R-:W-:-:S02]  /*a830*/  HADD2.F32 R0, -RZ, R91.H0_H0 ;  /* 0x2000005bff007230 */ /* 0x000fc40000004100 */
[----:B------:R-:W-:Y:S02]  /*a840*/  HADD2.F32 R2, -RZ, R8.H0_H0 ;  /* 0x20000008ff027230 */ /* 0x000fe40000004100 */
[--C-:B------:R-:W-:Y:S01]  /*a850*/  HADD2.F32 R5, -RZ, R9.reuse.H0_H0 ;  /* 0x20000009ff057230 */ /* 0x100fe20000004100 */
[CC--:B------:R-:W-:Y:S01]  /*a860*/  FMUL.FTZ R10, R11.reuse, R0.reuse ;  /* 0x000000000b0a7220 */ /* 0x0c0fe20000410000 */
[----:B------:R-:W-:Y:S01]  /*a870*/  HADD2.F32 R3, -RZ, R9.H1_H1 ;  /* 0x30000009ff037230 */ /* 0x000fe20000004100 */
[C---:B------:R-:W-:Y:S01]  /*a880*/  FMUL.FTZ R8, R2.reuse, R0 ;  /* 0x0000000002087220 */ /* 0x040fe20000410000 */
[----:B------:R-:W-:Y:S01]  /*a890*/  HADD2.F32 R0, -RZ, R91.H1_H1 ;  /* 0x3000005bff007230 */ /* 0x000fe20000004100 */
[-C--:B------:R-:W-:Y:S01]  /*a8a0*/  FFMA.FTZ R10, R2, R6.reuse, -R10 ;  /* 0x00000006020a7223 */ /* 0x080fe2000001080a */
[----:B------:R-:W-:Y:S01]  /*a8b0*/  HADD2.F32 R9, -RZ, R12.H0_H0 ;  /* 0x2000000cff097230 */ /* 0x000fe20000004100 */
[----:B------:R-:W-:Y:S01]  /*a8c0*/  FFMA.FTZ R11, R11, R6, R8 ;  /* 0x000000060b0b7223 */ /* 0x000fe20000010008 */
[----:B------:R-:W-:Y:S01]  /*a8d0*/  HADD2.F32 R2, -RZ, R92.H1_H1 ;  /* 0x3000005cff027230 */ /* 0x000fe20000004100 */
[----:B------:R-:W-:-:S02]  /*a8e0*/  FMUL.FTZ R6, R4, R0 ;  /* 0x0000000004067220 */ /* 0x000fc40000410000 */
[----:B------:R-:W-:Y:S02]  /*a8f0*/  FMUL.FTZ R0, R7, R0 ;  /* 0x0000000007007220 */ /* 0x000fe40000410000 */
[-C--:B------:R-:W-:Y:S02]  /*a900*/  FMUL.FTZ R8, R3, R9.reuse ;  /* 0x0000000903087220 */ /* 0x080fe40000410000 */
[----:B------:R-:W-:Y:S02]  /*a910*/  FMUL.FTZ R9, R5, R9 ;  /* 0x0000000905097220 */ /* 0x000fe40000410000 */
[-C--:B------:R-:W-:Y:S01]  /*a920*/  FFMA.FTZ R6, R7, R2.reuse, -R6 ;  /* 0x0000000207067223 */ /* 0x080fe20000010806 */
[----:B------:R-:W-:Y:S01]  /*a930*/  F2FP.PACK_AB R7, R14, R15 ;  /* 0x0000000f0e07723e */ /* 0x000fe200000000ff */
[----:B------:R-:W-:Y:S01]  /*a940*/  FFMA.FTZ R2, R4, R2, R0 ;  /* 0x0000000204027223 */ /* 0x000fe20000010000 */
[----:B------:R-:W-:Y:S01]  /*a950*/  F2FP.PACK_AB R4, R11, R10 ;  /* 0x0000000a0b04723e */ /* 0x000fe200000000ff */
[----:B------:R-:W-:-:S02]  /*a960*/  FFMA.FTZ R0, R5, R13, -R8 ;  /* 0x0000000d05007223 */ /* 0x000fc40000010808 */
[----:B------:R-:W-:Y:S01]  /*a970*/  FFMA.FTZ R3, R3, R13, R9 ;  /* 0x0000000d03037223 */ /* 0x000fe20000010009 */
[----:B------:R-:W-:-:S04]  /*a980*/  F2FP.PACK_AB R6, R2, R6 ;  /* 0x000000060206723e */ /* 0x000fc800000000ff */
[----:B------:R-:W-:-:S05]  /*a990*/  F2FP.PACK_AB R5, R3, R0 ;  /* 0x000000000305723e */ /* 0x000fca00000000ff */
[----:B------:R1:W-:Y:S02]  /*a9a0*/  STS.128 [R194+0x19080], R4 ;  /* 0x01908004c2007388 */ /* 0x0003e40000000c00 */
.L_x_795:
[----:B------:R-:W-:Y:S05]  /*a9b0*/  BSYNC B0 ;  /* 0x0000000000007941 */ /* 0x000fea0003800000 */
.L_x_794:
[----:B------:R-:W-:-:S13]  /*a9c0*/  ISETP.GE.AND P0, PT, R157, c[0x0][0x27c], PT ;  /* 0x00009f009d007a0c */ /* 0x000fda0003f06270 */
[----:B------:R-:W-:Y:S05]  /*a9d0*/  @P0 BRA `(.L_x_789) ;  /* 0x000002a000000947 */ /* 0x000fea0003800000 */
[----:B-1----:R-:W1:Y:S01]  /*a9e0*/  LDS.128 R4, [R194+0x1d080] ;  /* 0x01d08000c2047984 */ /* 0x002e620000000c00 */
[----:B------:R-:W-:Y:S02]  /*a9f0*/  SHF.R.U32.HI R0, RZ, 0x10, R49 ;  /* 0x00000010ff007819 */ /* 0x000fe40000011631 */
[----:B------:R-:W-:Y:S02]  /*aa00*/  SHF.R.U32.HI R2, RZ, 0x10, R55 ;  /* 0x00000010ff027819 */ /* 0x000fe40000011637 */
[----:B------:R-:W-:Y:S01]  /*aa10*/  SHF.R.U64 R14, R48, 0x10, R49 ;  /* 0x00000010300e7819 */ /* 0x000fe20000001231 */
[----:B------:R-:W-:Y:S01]  /*aa20*/  HADD2.F32 R12, -RZ, R0.H0_H0 ;  /* 0x20000000ff0c7230 */ /* 0x000fe20000004100 */
[----:B------:R-:W-:Y:S01]  /*aa30*/  SHF.R.U64 R15, R54, 0x10, R55 ;  /* 0x00000010360f7819 */ /* 0x000fe20000001237 */
[----:B------:R-:W-:Y:S02]  /*aa40*/  HADD2.F32 R0, -RZ, R94.H0_H0 ;  /* 0x2000005eff007230 */ /* 0x000fe40000004100 */
[----:B------:R-:W-:-:S02]  /*aa50*/  HADD2.F32 R17, -RZ, R2.H0_H0 ;  /* 0x20000002ff117230 */ /* 0x000fc40000004100 */
[----:B------:R-:W-:Y:S02]  /*aa60*/  HADD2.F32 R2, -RZ, R95.H1_H1 ;  /* 0x3000005fff027230 */ /* 0x000fe40000004100 */
[----:B------:R-:W-:Y:S02]  /*aa70*/  HADD2.F32 R15, -RZ, R15.H0_H0 ;  /* 0x2000000fff0f7230 */ /* 0x000fe40000004100 */
[--C-:B-1----:R-:W-:Y:S02]  /*aa80*/  HADD2.F32 R10, -RZ, R7.reuse.H0_H0 ;  /* 0x20000007ff0a7230 */ /* 0x102fe40000004100 */
[----:B------:R-:W-:Y:S02]  /*aa90*/  HADD2.F32 R7, -RZ, R7.H1_H1 ;  /* 0x30000007ff077230 */ /* 0x000fe40000004100 */
[--C-:B------:R-:W-:Y:S02]  /*aaa0*/  HADD2.F32 R9, -RZ, R4.reuse.H0_H0 ;  /* 0x20000004ff097230 */ /* 0x100fe40000004100 */
[----:B------:R-:W-:-:S02]  /*aab0*/  HADD2.F32 R8, -RZ, R4.H1_H1 ;  /* 0x30000004ff087230 */ /* 0x000fc40000004100 */
[--C-:B------:R-:W-:Y:S02]  /*aac0*/  HADD2.F32 R4, -RZ, R5.reuse.H0_H0 ;  /* 0x20000005ff047230 */ /* 0x100fe40000004100 */
[----:B------:R-:W-:Y:S01]  /*aad0*/  HADD2.F32 R3, -RZ, R5.H1_H1 ;  /* 0x30000005ff037230 */ /* 0x000fe20000004100 */
[----:B------:R-:W-:Y:S01]  /*aae0*/  FMUL.FTZ R5, R7, R12 ;  /* 0x0000000c07057220 */ /* 0x000fe20000410000 */
[--C-:B------:R-:W-:Y:S01]  /*aaf0*/  HADD2.F32 R11, -RZ, R6.reuse.H0_H0 ;  /* 0x20000006ff0b7230 */ /* 0x100fe20000004100 */
[-C--:B------:R-:W-:Y:S01]  /*ab00*/  FMUL.FTZ R13, R8, R0.reuse ;  /* 0x00000000080d7220 */ /* 0x080fe20000410000 */
[----:B------:R-:W-:Y:S01]  /*ab10*/  HADD2.F32 R6, -RZ, R6.H1_H1 ;  /* 0x30000006ff067230 */ /* 0x000fe20000004100 */
[----:B------:R-:W-:Y:S02]  /*ab20*/  FFMA.FTZ R16, R10, R17, -R5 ;  /* 0x000000110a107223 */ /* 0x000fe40000010805 */
[C---:B------:R-:W-:Y:S01]  /*ab30*/  FMUL.FTZ R5, R9.reuse, R0 ;  /* 0x0000000009057220 */ /* 0x040fe20000410000 */
[----:B------:R-:W-:Y:S01]  /*ab40*/  HADD2.F32 R0, -RZ, R95.H0_H0 ;  /* 0x2000005fff007230 */ /* 0x000fe20000004100 */
[----:B------:R-:W-:-:S02]  /*ab50*/  FFMA.FTZ R13, R9, R2, -R13 ;  /* 0x00000002090d7223 */ /* 0x000fc4000001080d */
[----:B------:R-:W-:Y:S01]  /*ab60*/  FFMA.FTZ R9, R8, R2, R5 ;  /* 0x0000000208097223 */ /* 0x000fe20000010005 */
[----:B------:R-:W-:Y:S01]  /*ab70*/  HADD2.F32 R8, -RZ, R14.H0_H0 ;  /* 0x2000000eff087230 */ /* 0x000fe20000004100 */
[----:B------:R-:W-:Y:S01]  /*ab80*/  FMUL.FTZ R12, R10, R12 ;  /* 0x0000000c0a0c7220 */ /* 0x000fe20000410000 */
[----:B------:R-:W-:Y:S01]  /*ab90*/  HADD2.F32 R2, -RZ, R96.H1_H1 ;  /* 0x30000060ff027230 */ /* 0x000fe20000004100 */
[-C--:B------:R-:W-:Y:S02]  /*aba0*/  FMUL.FTZ R5, R6, R0.reuse ;  /* 0x0000000006057220 */ /* 0x080fe40000410000 */
[----:B------:R-:W-:Y:S02]  /*abb0*/  FFMA.FTZ R10, R7, R17, R12 ;  /* 0x00000011070a7223 */ /* 0x000fe4000001000c */
[----:B------:R-:W-:Y:S02]  /*abc0*/  FMUL.FTZ R0, R11, R0 ;  /* 0x000000000b007220 */ /* 0x000fe40000410000 */
[----:B------:R-:W-:-:S02]  /*abd0*/  FMUL.FTZ R7, R3, R8 ;  /* 0x0000000803077220 */ /* 0x000fc40000410000 */
[----:B------:R-:W-:Y:S02]  /*abe0*/  FMUL.FTZ R8, R4, R8 ;  /* 0x0000000804087220 */ /* 0x000fe40000410000 */
[-C--:B------:R-:W-:Y:S02]  /*abf0*/  FFMA.FTZ R5, R11, R2.reuse, -R5 ;  /* 0x000000020b057223 */ /* 0x080fe40000010805 */
[----:B------:R-:W-:Y:S02]  /*ac00*/  FFMA.FTZ R2, R6, R2, R0 ;  /* 0x0000000206027223 */ /* 0x000fe40000010000 */
[-C--:B------:R-:W-:Y:S01]  /*ac10*/  FFMA.FTZ R0, R4, R15.reuse, -R7 ;  /* 0x0000000f04007223 */ /* 0x080fe20000010807 */
[----:B------:R-:W-:Y:S01]  /*ac20*/  F2FP.PACK_AB R7, R10, R16 ;  /* 0x000000100a07723e */ /* 0x000fe200000000ff */
[----:B------:R-:W-:Y:S01]  /*ac30*/  FFMA.FTZ R3, R3, R15, R8 ;  /* 0x0000000f03037223 */ /* 0x000fe20000010008 */
[----:B------:R-:W-:Y:S02]  /*ac40*/  F2FP.PACK_AB R6, R2, R5 ;  /* 0x000000050206723e */ /* 0x000fe400000000ff */
[----:B------:R-:W-:-:S02]  /*ac50*/  F2FP.PACK_AB R4, R9, R13 ;  /* 0x0000000d0904723e */ /* 0x000fc400000000ff */
[----:B------:R-:W-:-:S05]  /*ac60*/  F2FP.PACK_AB R5, R3, R0 ;  /* 0x000000000305723e */ /* 0x000fca00000000ff */
[----:B------:R1:W-:Y:S02]  /*ac70*/  STS.128 [R194+0x1d080], R4 ;  /* 0x01d08004c2007388 */ /* 0x0003e40000000c00 */
.L_x_789:
[----:B------:R-:W-:Y:S05]  /*ac80*/  BSYNC B1 ;  /* 0x0000000000017941 */ /* 0x000fea0003800000 */
.L_x_788:
        /* <DEDUP_REMOVED lines=29> */
[----:B------:R-:W-:Y:S01]  /*ae60*/  HADD2.F32 R0, -RZ, R93.H1_H1 ;  /* 0x3000005dff007230 */ /* 0x000fe20000004100 */
[----:B------:R-:W-:-:S02]  /*ae70*/  FFMA.FTZ R13, R9, R2, -R13 ;  /* 0x00000002090d7223 */ /* 0x000fc4000001080d */
[----:B------:R-:W-:Y:S01]  /*ae80*/  FFMA.FTZ R9, R8, R2, R5 ;  /* 0x0000000208097223 */ /* 0x000fe20000010005 */
[----:B------:R-:W-:Y:S01]  /*ae90*/  HADD2.F32 R8, -RZ, R14.H0_H0 ;  /* 0x2000000eff087230 */ /* 0x000fe20000004100 */
[----:B------:R-:W-:Y:S01]  /*aea0*/  FMUL.FTZ R12, R10, R12 ;  /* 0x0000000c0a0c7220 */ /* 0x000fe20000410000 */
[----:B------:R-:W-:Y:S01]  /*aeb0*/  HADD2.F32 R2, -RZ, R96.H0_H0 ;  /* 0x20000060ff027230 */ /* 0x000fe20000004100 */
        /* <DEDUP_REMOVED lines=14> */
.L_x_799:
[----:B------:R-:W-:Y:S05]  /*afa0*/  BSYNC B0 ;  /* 0x0000000000007941 */ /* 0x000fea0003800000 */
.L_x_798:
        /* <DEDUP_REMOVED lines=11> */
[----:B------:R-:W-:Y:S02]  /*b060*/  HADD2.F32 R2, -RZ, R98.H0_H0 ;  /* 0x20000062ff027230 */ /* 0x000fe40000004100 */
        /* <DEDUP_REMOVED lines=33> */
.L_x_801:
[----:B------:R-:W-:Y:S05]  /*b280*/  BSYNC B0 ;  /* 0x0000000000007941 */ /* 0x000fea0003800000 */
.L_x_800:
        /* <DEDUP_REMOVED lines=45> */
.L_x_803:
[----:B------:R-:W-:Y:S05]  /*b560*/  BSYNC B0 ;  /* 0x0000000000007941 */ /* 0x000fea0003800000 */
.L_x_802:
        /* <DEDUP_REMOVED lines=44> */
.L_x_797:
[----:B------:R-:W-:Y:S05]  /*b830*/  BSYNC B1 ;  /* 0x0000000000017941 */ /* 0x000fea0003800000 */
.L_x_796:
[----:B------:R-:W-:-:S04]  /*b840*/  IADD3 R0, R211, 0x60, RZ ;  /* 0x00000060d3007810 */ /* 0x000fc80007ffe0ff */
        /* <DEDUP_REMOVED lines=47> */
.L_x_806:
[----:B------:R-:W-:Y:S05]  /*bb40*/  BSYNC B0 ;  /* 0x0000000000007941 */ /* 0x000fea0003800000 */
.L_x_805:
        /* <DEDUP_REMOVED lines=45> */
.L_x_808:
[----:B------:R-:W-:Y:S05]  /*be20*/  BSYNC B0 ;  /* 0x0000000000007941 */ /* 0x000fea0003800000 */
.L_x_807:
        /* <DEDUP_REMOVED lines=45> */
.L_x_810:
[----:B------:R-:W-:Y:S05]  /*c100*/  BSYNC B0 ;  /* 0x0000000000007941 */ /* 0x000fea0003800000 */
.L_x_809:
        /* <DEDUP_REMOVED lines=43> */
[----:B------:R1:W-:Y:S01]  /*c3c0*/  STS.128 [R194+0x1f080], R4 ;  /* 0x01f08004c2007388 */ /* 0x0003e20000000c00 */
[----:B------:R-:W-:Y:S05]  /*c3d0*/  BRA `(.L_x_804) ;  /* 0x0000476000007947 */ /* 0x000fea0003800000 */
.L_x_771:
[----:B------:R-:W-:Y:S01]  /*c3e0*/  IMAD.MOV.U32 R3, RZ, RZ, c[0x0][0x2c4] ;  /* 0x0000b100ff037624 */ /* 0x000fe200078e00ff */
[----:B------:R-:W-:Y:S01]  /*c3f0*/  MOV R5, R6 ;  /* 0x0000000600057202 */ /* 0x000fe20000000f00 */
[----:B------:R-:W-:Y:S01]  /*c400*/  BSSY B0, `(.L_x_811) ;  /* 0x000003b000007945 */ /* 0x000fe20003800000 */
[----:B------:R-:W-:Y:S01]  /*c410*/  LOP3.LUT P1, RZ, R213, 0x2, RZ, 0xc0, !PT ;  /* 0x00000002d5ff7812 */ /* 0x000fe2000782c0ff */
[----:B------:R-:W-:Y:S01]  /*c420*/  CS2R R54, SRZ ;  /* 0x0000000000367805 */ /* 0x000fe2000001ff00 */
[----:B------:R-:W-:Y:S01]  /*c430*/  ISETP.NE.AND P0, PT, R3, 0x1, PT ;  /* 0x000000010300780c */ /* 0x000fe20003f05270 */
[----:B------:R-:W-:Y:S01]  /*c440*/  CS2R R26, SRZ ;  /* 0x00000000001a7805 */ /* 0x000fe2000001ff00 */
[----:B------:R-:W-:Y:S01]  /*c450*/  CS2R R24, SRZ ;  /* 0x0000000000187805 */ /* 0x000fe2000001ff00 */
[----:B------:R-:W-:Y:S01]  /*c460*/  CS2R R18, SRZ ;  /* 0x0000000000127805 */ /* 0x000fe2000001ff00 */
[----:B------:R-:W-:Y:S01]  /*c470*/  CS2R R16, SRZ ;  /* 0x0000000000107805 */ /* 0x000fe2000001ff00 */
[----:B------:R-:W-:Y:S01]  /*c480*/  CS2R R30, SRZ ;  /* 0x00000000001e7805 */ /* 0x000fe2000001ff00 */
[----:B------:R-:W-:Y:S01]  /*c490*/  CS2R R28, SRZ ;  /* 0x00000000001c7805 */ /* 0x000fe2000001ff00 */
[----:B------:R-:W-:Y:S01]  /*c4a0*/  CS2R R22, SRZ ;  /* 0x0000000000167805 */ /* 0x000fe2000001ff00 */
[----:B------:R-:W-:-:S05]  /*c4b0*/  CS2R R20, SRZ ;  /* 0x0000000000147805 */ /* 0x000fca000001ff00 */
[----:B------:R-:W-:-:S05]  /*c4c0*/  @P0 IMAD.HI.U32 R3, R0, c[0x0][0x2c8], RZ ;  /* 0x0000b20000030a27 */ /* 0x000fca00078e00ff */
[----:B------:R-:W-:-:S04]  /*c4d0*/  @P0 SHF.R.U32.HI R0, RZ, c[0x0][0x2cc], R3 ;  /* 0x0000b300ff000a19 */ /* 0x000fc80000011603 */
[----:B------:R-:W-:Y:S01]  /*c4e0*/  SHF.R.S32.HI R3, RZ, 0x1f, R0 ;  /* 0x0000001fff037819 */ /* 0x000fe20000011400 */
[----:B------:R-:W-:-:S04]  /*c4f0*/  IMAD.WIDE.U32 R4, R0, c[0x0][0x280], R4 ;  /* 0x0000a00000047a25 */ /* 0x000fc800078e0004 */
[----:B------:R-:W-:Y:S01]  /*c500*/  IMAD R8, R3, c[0x0][0x280], RZ ;  /* 0x0000a00003087a24 */ /* 0x000fe200078e02ff */
[----:B------:R-:W-:-:S03]  /*c510*/  LEA R15, P0, R4, c[0x0][0x270], 0x1 ;  /* 0x00009c00040f7a11 */ /* 0x000fc600078008ff */
[----:B------:R-:W-:-:S04]  /*c520*/  IMAD R6, R0, c[0x0][0x284], R8 ;  /* 0x0000a10000067a24 */ /* 0x000fc800078e0208 */
[----:B------:R-:W-:-:S05]  /*c530*/  IMAD.IADD R6, R5, 0x1, R6 ;  /* 0x0000000105067824 */ /* 0x000fca00078e0206 */
[----:B------:R-:W-:Y:S01]  /*c540*/  LEA.HI.X R14, R4, c[0x0][0x274], R6, 0x1, P0 ;  /* 0x00009d00040e7a11 */ /* 0x000fe200000f0c06 */
[----:B------:R-:W-:Y:S01]  /*c550*/  IMAD R4, R3, c[0x0][0x290], RZ ;  /* 0x0000a40003047a24 */ /* 0x000fe200078e02ff */
[----:B------:R-:W-:-:S03]  /*c560*/  MOV R3, R7 ;  /* 0x0000000700037202 */ /* 0x000fc60000000f00 */
[----:B------:R1:W2:Y:S02]  /*c570*/  SHFL.IDX PT, R5, R14, RZ, 0x181f ;  /* 0x00181fff0e057589 */ /* 0x0002a400000e0000 */
[----:B------:R-:W-:-:S04]  /*c580*/  IMAD.WIDE.U32 R2, R0, c[0x0][0x290], R2 ;  /* 0x0000a40000027a25 */ /* 0x000fc800078e0002 */
[----:B------:R-:W-:Y:S01]  /*c590*/  IMAD R0, R0, c[0x0][0x294], R4 ;  /* 0x0000a50000007a24 */ /* 0x000fe200078e0204 */
[----:B------:R-:W-:-:S03]  /*c5a0*/  LEA R13, P0, R2, c[0x0][0x288], 0x1 ;  /* 0x0000a200020d7a11 */ /* 0x000fc600078008ff */
[----:B------:R-:W-:Y:S02]  /*c5b0*/  IMAD.IADD R0, R3, 0x1, R0 ;  /* 0x0000000103007824 */ /* 0x000fe400078e0200 */
[----:B------:R1:W3:Y:S03]  /*c5c0*/  SHFL.IDX PT, R10, R13, RZ, 0x181f ;  /* 0x00181fff0d0a7589 */ /* 0x0002e600000e0000 */
[----:B----4-:R-:W-:Y:S02]  /*c5d0*/  LEA.HI.X R12, R2, c[0x0][0x28c], R0, 0x1, P0 ;  /* 0x0000a300020c7a11 */ /* 0x010fe400000f0c00 */
[----:B------:R1:W4:Y:S04]  /*c5e0*/  SHFL.IDX PT, R2, R15, RZ, 0x181f ;  /* 0x00181fff0f027589 */ /* 0x00032800000e0000 */
[----:B------:R1:W1:Y:S01]  /*c5f0*/  SHFL.IDX PT, R11, R12, RZ, 0x181f ;  /* 0x00181fff0c0b7589 */ /* 0x00026200000e0000 */
[----:B------:R-:W-:Y:S05]  /*c600*/  @P1 BRA `(.L_x_812) ;  /* 0x000001a000001947 */ /* 0x000fea0003800000 */
[----:B------:R-:W-:Y:S01]  /*c610*/  ISETP.GE.AND P1, PT, R132, c[0x0][0x27c], PT ;  /* 0x00009f0084007a0c */ /* 0x000fe20003f26270 */
[----:B------:R-:W-:Y:S01]  /*c620*/  CS2R R18, SRZ ;  /* 0x0000000000127805 */ /* 0x000fe2000001ff00 */
[----:B------:R-:W-:Y:S01]  /*c630*/  CS2R R16, SRZ ;  /* 0x0000000000107805 */ /* 0x000fe2000001ff00 */
[----:B------:R-:W-:Y:S01]  /*c640*/  CS2R R22, SRZ ;  /* 0x0000000000167805 */ /* 0x000fe2000001ff00 */
[----:B------:R-:W-:-:S09]  /*c650*/  CS2R R20, SRZ ;  /* 0x0000000000147805 */ /* 0x000fd2000001ff00 */
[C---:B------:R-:W-:Y:S01]  /*c660*/  @!P1 IMAD.SHL.U32 R0, R132.reuse, 0x2, RZ ;  /* 0x0000000284009824 */ /* 0x040fe200078e00ff */
[----:B------:R-:W-:-:S04]  /*c670*/  @!P1 SHF.L.U64.HI R3, R132, 0x1, R133 ;  /* 0x0000000184039819 */ /* 0x000fc80000010285 */
[----:B----4-:R-:W-:-:S05]  /*c680*/  @!P1 IADD3 R8, P0, R2, R0, RZ ;  /* 0x0000000002089210 */ /* 0x010fca0007f1e0ff */
[--C-:B--2---:R-:W-:Y:S01]  /*c690*/  @!P1 IMAD.X R9, R5, 0x1, R3.reuse, P0 ;  /* 0x0000000105099824 */ /* 0x104fe200000e0603 */
[----:B---3--:R-:W-:Y:S01]  /*c6a0*/  @!P1 IADD3 R6, P0, R10, R0, RZ ;  /* 0x000000000a069210 */ /* 0x008fe20007f1e0ff */
[----:B------:R-:W-:Y:S01]  /*c6b0*/  CS2R R26, SRZ ;  /* 0x00000000001a7805 */ /* 0x000fe2000001ff00 */
[----:B------:R-:W-:Y:S01]  /*c6c0*/  CS2R R24, SRZ ;  /* 0x0000000000187805 */ /* 0x000fe2000001ff00 */
[----:B------:R-:W-:Y:S01]  /*c6d0*/  CS2R R30, SRZ ;  /* 0x00000000001e7805 */ /* 0x000fe2000001ff00 */
[----:B------:R-:W-:Y:S01]  /*c6e0*/  CS2R R28, SRZ ;  /* 0x00000000001c7805 */ /* 0x000fe2000001ff00 */
[----:B-1----:R-:W-:Y:S01]  /*c6f0*/  @!P1 IMAD.X R7, R11, 0x1, R3, P0 ;  /* 0x000000010b079824 */ /* 0x002fe200000e0603 */
[----:B------:R-:W-:Y:S01]  /*c700*/  ISETP.GE.AND P0, PT, R137, c[0x0][0x27c], PT ;  /* 0x00009f0089007a0c */ /* 0x000fe20003f06270 */
[----:B------:R1:W5:Y:S04]  /*c710*/  @!P1 LD.E.128 R16, [R8.64] ;  /* 0x0000000808109980 */ /* 0x000368000c101d00 */
[----:B------:R1:W5:Y:S08]  /*c720*/  @!P1 LD.E.128 R20, [R6.64] ;  /* 0x0000000806149980 */ /* 0x000370000c101d00 */
[C---:B------:R-:W-:Y:S01]  /*c730*/  @!P0 IMAD.SHL.U32 R3, R201.reuse, 0x2, RZ ;  /* 0x00000002c9038824 */ /* 0x040fe200078e00ff */
[----:B------:R-:W-:-:S04]  /*c740*/  @!P0 SHF.L.U64.HI R0, R201, 0x1, R205 ;  /* 0x00000001c9008819 */ /* 0x000fc800000102cd */
[----:B------:R-:W-:-:S05]  /*c750*/  @!P0 IADD3 R4, P2, R2, R3, RZ ;  /* 0x0000000302048210 */ /* 0x000fca0007f5e0ff */
[----:B------:R-:W-:Y:S01]  /*c760*/  @!P0 IMAD.X R5, R5, 0x1, R0, P2 ;  /* 0x0000000105058824 */ /* 0x000fe200010e0600 */
[----:B------:R-:W-:-:S04]  /*c770*/  @!P0 IADD3 R2, P2, R10, R3, RZ ;  /* 0x000000030a028210 */ /* 0x000fc80007f5e0ff */
[----:B------:R1:W5:Y:S01]  /*c780*/  @!P0 LD.E.128 R24, [R4.64] ;  /* 0x0000000804188980 */ /* 0x000362000c101d00 */
[----:B------:R-:W-:-:S05]  /*c790*/  @!P0 IMAD.X R3, R11, 0x1, R0, P2 ;  /* 0x000000010b038824 */ /* 0x000fca00010e0600 */
[----:B------:R1:W5:Y:S03]  /*c7a0*/  @!P0 LD.E.128 R28, [R2.64] ;  /* 0x00000008021c8980 */ /* 0x000366000c101d00 */
.L_x_812:
[----:B------:R-:W-:Y:S05]  /*c7b0*/  BSYNC B0 ;  /* 0x0000000000007941 */ /* 0x000fea0003800000 */
.L_x_811:
[----:B-1--45:R-:W-:Y:S01]  /*c7c0*/  IMAD.MOV.U32 R2, RZ, RZ, R26 ;  /* 0x000000ffff027224 */ /* 0x032fe200078e001a */
[----:B------:R-:W-:Y:S01]  /*c7d0*/  LOP3.LUT P0, RZ, R213, 0x4, RZ, 0xc0, !PT ;  /* 0x00000004d5ff7812 */ /* 0x000fe2000780c0ff */
[----:B------:R-:W-:Y:S01]  /*c7e0*/  IMAD.MOV.U32 R0, RZ, RZ, R27 ;  /* 0x000000ffff007224 */ /* 0x000fe200078e001b */
[----:B--2---:R1:W2:Y:S01]  /*c7f0*/  SHFL.IDX PT, R5, R14, 0x1, 0x181f ;  /* 0x00381f000e057f89 */ /* 0x0042a200000e0000 */
[----:B------:R-:W-:Y:S01]  /*c800*/  IMAD.MOV.U32 R4, RZ, RZ, R24 ;  /* 0x000000ffff047224 */ /* 0x000fe200078e0018 */
[----:B------:R-:W-:Y:S01]  /*c810*/  BSSY B0, `(.L_x_813) ;  /* 0x0000040000007945 */ /* 0x000fe20003800000 */
[----:B------:R-:W-:Y:S01]  /*c820*/  IMAD.MOV.U32 R3, RZ, RZ, R25 ;  /* 0x000000ffff037224 */ /* 0x000fe200078e0019 */
[----:B------:R-:W-:Y:S01]  /*c830*/  PRMT R93, R2, 0x5410, R0 ;  /* 0x00005410025d7816 */ /* 0x000fe20000000000 */
[----:B------:R-:W-:Y:S01]  /*c840*/  IMAD.MOV.U32 R2, RZ, RZ, R18 ;  /* 0x000000ffff027224 */ /* 0x000fe200078e0012 */
[----:B------:R-:W-:Y:S01]  /*c850*/  PRMT R92, R4, 0x7610, R92 ;  /* 0x00007610045c7816 */ /* 0x000fe2000000005c */
[----:B------:R-:W-:Y:S01]  /*c860*/  IMAD.MOV.U32 R0, RZ, RZ, R19 ;  /* 0x000000ffff007224 */ /* 0x000fe200078e0013 */
[----:B------:R-:W-:Y:S01]  /*c870*/  PRMT R66, R66, 0x5410, R3 ;  /* 0x0000541042427816 */ /* 0x000fe20000000003 */
[----:B------:R-:W-:Y:S01]  /*c880*/  IMAD.MOV.U32 R4, RZ, RZ, R16 ;  /* 0x000000ffff047224 */ /* 0x000fe200078e0010 */
[----:B------:R1:W4:Y:S01]  /*c890*/  SHFL.IDX PT, R11, R12, 0x1, 0x181f ;  /* 0x00381f000c0b7f89 */ /* 0x00032200000e0000 */
[----:B------:R-:W-:Y:S01]  /*c8a0*/  IMAD.MOV.U32 R3, RZ, RZ, R17 ;  /* 0x000000ffff037224 */ /* 0x000fe200078e0011 */
[----:B------:R-:W-:Y:S01]  /*c8b0*/  PRMT R65, R2, 0x5410, R0 ;  /* 0x0000541002417816 */ /* 0x000fe20000000000 */
[----:B------:R-:W-:Y:S01]  /*c8c0*/  IMAD.MOV.U32 R0, RZ, RZ, R31 ;  /* 0x000000ffff007224 */ /* 0x000fe200078e001f */
[----:B------:R-:W-:Y:S01]  /*c8d0*/  MOV R2, R30 ;  /* 0x0000001e00027202 */ /* 0x000fe20000000f00 */
[----:B------:R-:W-:Y:S01]  /*c8e0*/  IMAD.MOV.U32 R6, RZ, RZ, R22 ;  /* 0x000000ffff067224 */ /* 0x000fe200078e0016 */
[----:B------:R-:W-:Y:S01]  /*c8f0*/  PRMT R34, R34, 0x5410, R4 ;  /* 0x0000541022227816 */ /* 0x000fe20000000004 */
[----:B---3--:R1:W3:Y:S01]  /*c900*/  SHFL.IDX PT, R10, R13, 0x1, 0x181f ;  /* 0x00381f000d0a7f89 */ /* 0x0082e200000e0000 */
[----:B------:R-:W-:Y:S01]  /*c910*/  PRMT R67, R67, 0x5410, R2 ;  /* 0x0000541043437816 */ /* 0x000fe20000000002 */
[----:B------:R-:W-:Y:S01]  /*c920*/  IMAD.MOV.U32 R2, RZ, RZ, R28 ;  /* 0x000000ffff027224 */ /* 0x000fe200078e001c */
[----:B------:R-:W-:Y:S01]  /*c930*/  PRMT R92, R92, 0x5410, R0 ;  /* 0x000054105c5c7816 */ /* 0x000fe20000000000 */
[----:B------:R-:W-:Y:S01]  /*c940*/  IMAD.MOV.U32 R0, RZ, RZ, R29 ;  /* 0x000000ffff007224 */ /* 0x000fe200078e001d */
[----:B------:R-:W-:Y:S01]  /*c950*/  PRMT R33, R33, 0x5410, R3 ;  /* 0x0000541021217816 */ /* 0x000fe20000000003 */
[----:B------:R-:W-:Y:S01]  /*c960*/  CS2R R52, SRZ ;  /* 0x0000000000347805 */ /* 0x000fe2000001ff00 */
[----:B------:R-:W-:Y:S01]  /*c970*/  PRMT R67, R2, 0x7610, R67 ;  /* 0x0000761002437816 */ /* 0x000fe20000000043 */
[----:B------:R-:W-:Y:S01]  /*c980*/  IMAD.MOV.U32 R2, RZ, RZ, R20 ;  /* 0x000000ffff027224 */ /* 0x000fe200078e0014 */
[----:B------:R-:W-:Y:S01]  /*c990*/  PRMT R66, R0, 0x7610, R66 ;  /* 0x0000761000427816 */ /* 0x000fe20000000042 */
[----:B------:R-:W-:Y:S01]  /*c9a0*/  IMAD.MOV.U32 R0, RZ, RZ, R21 ;  /* 0x000000ffff007224 */ /* 0x000fe200078e0015 */
[----:B------:R-:W-:Y:S01]  /*c9b0*/  MOV R4, R23 ;  /* 0x0000001700047202 */ /* 0x000fe20000000f00 */
[----:B------:R1:W1:Y:S01]  /*c9c0*/  SHFL.IDX PT, R3, R15, 0x1, 0x181f ;  /* 0x00381f000f037f89 */ /* 0x00026200000e0000 */
[----:B------:R-:W-:Y:S01]  /*c9d0*/  PRMT R34, R2, 0x7610, R34 ;  /* 0x0000761002227816 */ /* 0x000fe20000000022 */
[----:B------:R-:W-:Y:S01]  /*c9e0*/  CS2R R42, SRZ ;  /* 0x00000000002a7805 */ /* 0x000fe2000001ff00 */
[----:B------:R-:W-:Y:S01]  /*c9f0*/  PRMT R47, R6, 0x5410, R4 ;  /* 0x00005410062f7816 */ /* 0x000fe20000000004 */
[----:B------:R-:W-:Y:S01]  /*ca00*/  CS2R R40, SRZ ;  /* 0x0000000000287805 */ /* 0x000fe2000001ff00 */
[----:B------:R-:W-:Y:S01]  /*ca10*/  PRMT R33, R0, 0x7610, R33 ;  /* 0x0000761000217816 */ /* 0x000fe20000000021 */
[----:B------:R-:W-:Y:S01]  /*ca20*/  CS2R R50, SRZ ;  /* 0x0000000000327805 */ /* 0x000fe2000001ff00 */
[----:B------:R-:W-:Y:S01]  /*ca30*/  CS2R R48, SRZ ;  /* 0x0000000000307805 */ /* 0x000fe2000001ff00 */
[----:B------:R-:W-:Y:S01]  /*ca40*/  CS2R R38, SRZ ;  /* 0x0000000000267805 */ /* 0x000fe2000001ff00 */
[----:B------:R-:W-:Y:S01]  /*ca50*/  CS2R R36, SRZ ;  /* 0x0000000000247805 */ /* 0x000fe2000001ff00 */
[----:B------:R-:W-:Y:S05]  /*ca60*/  @P0 BRA `(.L_x_814) ;  /* 0x000001a000000947 */ /* 0x000fea0003800000 */
[----:B--2-4-:R-:W-:Y:S01]  /*ca70*/  ISETP.GE.AND P1, PT, R132, c[0x0][0x27c], PT ;  /* 0x00009f0084007a0c */ /* 0x014fe20003f26270 */
[----:B------:R-:W-:Y:S01]  /*ca80*/  CS2R R42, SRZ ;  /* 0x00000000002a7805 */ /* 0x000fe2000001ff00 */
[----:B------:R-:W-:Y:S01]  /*ca90*/  CS2R R40, SRZ ;  /* 0x0000000000287805 */ /* 0x000fe2000001ff00 */
[----:B------:R-:W-:Y:S01]  /*caa0*/  CS2R R38, SRZ ;  /* 0x0000000000267805 */ /* 0x000fe2000001ff00 */
[----:B------:R-:W-:-:S09]  /*cab0*/  CS2R R36, SRZ ;  /* 0x0000000000247805 */ /* 0x000fd2000001ff00 */
[C---:B------:R-:W-:Y:S01]  /*cac0*/  @!P1 IMAD.SHL.U32 R0, R132.reuse, 0x2, RZ ;  /* 0x0000000284009824 */ /* 0x040fe200078e00ff */
[----:B------:R-:W-:-:S04]  /*cad0*/  @!P1 SHF.L.U64.HI R2, R132, 0x1, R133 ;  /* 0x0000000184029819 */ /* 0x000fc80000010285 */
[----:B-1----:R-:W-:-:S05]  /*cae0*/  @!P1 IADD3 R8, P0, R3, R0, RZ ;  /* 0x0000000003089210 */ /* 0x002fca0007f1e0ff */
[--C-:B------:R-:W-:Y:S01]  /*caf0*/  @!P1 IMAD.X R9, R5, 0x1, R2.reuse, P0 ;  /* 0x0000000105099824 */ /* 0x100fe200000e0602 */
[----:B---3--:R-:W-:Y:S01]  /*cb00*/  @!P1 IADD3 R6, P0, R10, R0, RZ ;  /* 0x000000000a069210 */ /* 0x008fe20007f1e0ff */
[----:B------:R-:W-:Y:S01]  /*cb10*/  CS2R R54, SRZ ;  /* 0x0000000000367805 */ /* 0x000fe2000001ff00 */
[----:B------:R-:W-:Y:S01]  /*cb20*/  CS2R R52, SRZ ;  /* 0x0000000000347805 */ /* 0x000fe2000001ff00 */
[----:B------:R-:W-:Y:S01]  /*cb30*/  CS2R R50, SRZ ;  /* 0x0000000000327805 */ /* 0x000fe2000001ff00 */
[----:B------:R-:W-:Y:S01]  /*cb40*/  CS2R R48, SRZ ;  /* 0x0000000000307805 */ /* 0x000fe2000001ff00 */
[----:B------:R-:W-:Y:S01]  /*cb50*/  @!P1 IMAD.X R7, R11, 0x1, R2, P0 ;  /* 0x000000010b079824 */ /* 0x000fe200000e0602 */
        /* <DEDUP_REMOVED lines=11> */
.L_x_814:
[----:B--2-4-:R-:W-:Y:S05]  /*cc10*/  BSYNC B0 ;  /* 0x0000000000007941 */ /* 0x014fea0003800000 */
.L_x_813:
[----:B-1---5:R-:W-:Y:S01]  /*cc20*/  IMAD.MOV.U32 R4, RZ, RZ, R54 ;  /* 0x000000ffff047224 */ /* 0x022fe200078e0036 */
[----:B------:R-:W-:Y:S01]  /*cc30*/  LOP3.LUT P0, RZ, R213, 0x8, RZ, 0xc0, !PT ;  /* 0x00000008d5ff7812 */ /* 0x000fe2000780c0ff */
[----:B------:R-:W-:Y:S01]  /*cc40*/  IMAD.MOV.U32 R3, RZ, RZ, R55 ;  /* 0x000000ffff037224 */ /* 0x000fe200078e0037 */
[----:B------:R1:W2:Y:S01]  /*cc50*/  SHFL.IDX PT, R8, R14, 0x2, 0x181f ;  /* 0x00581f000e087f89 */ /* 0x0002a200000e0000 */
        /* <DEDUP_REMOVED lines=9> */
[----:B------:R-:W-:Y:S01]  /*ccf0*/  MOV R3, R43 ;  /* 0x0000002b00037202 */ /* 0x000fe20000000f00 */
[----:B------:R1:W4:Y:S01]  /*cd00*/  SHFL.IDX PT, R6, R15, 0x2, 0x181f ;  /* 0x00581f000f067f89 */ /* 0x00032200000e0000 */
[----:B------:R-:W-:Y:S01]  /*cd10*/  PRMT R96, R2, 0x7610, R96 ;  /* 0x0000761002607816 */ /* 0x000fe20000000060 */
[----:B------:R-:W-:Y:S01]  /*cd20*/  IMAD.MOV.U32 R2, RZ, RZ, R48 ;  /* 0x000000ffff027224 */ /* 0x000fe200078e0030 */
[----:B------:R-:W-:Y:S01]  /*cd30*/  PRMT R97, R4, 0x5410, R3 ;  /* 0x0000541004617816 */ /* 0x000fe20000000003 */
[----:B------:R-:W-:Y:S01]  /*cd40*/  IMAD.MOV.U32 R4, RZ, RZ, R50 ;  /* 0x000000ffff047224 */ /* 0x000fe200078e0032 */
[----:B------:R-:W-:Y:S01]  /*cd50*/  PRMT R94, R94, 0x5410, R0 ;  /* 0x000054105e5e7816 */ /* 0x000fe20000000000 */
[----:B------:R-:W-:Y:S01]  /*cd60*/  IMAD.MOV.U32 R0, RZ, RZ, R49 ;  /* 0x000000ffff007224 */ /* 0x000fe200078e0031 */
[----:B------:R-:W-:Y:S01]  /*cd70*/  MOV R3, R51 ;  /* 0x0000003300037202 */ /* 0x000fe20000000f00 */
[----:B------:R1:W3:Y:S01]  /*cd80*/  SHFL.IDX PT, R9, R12, 0x2, 0x181f ;  /* 0x00581f000c097f89 */ /* 0x0002e200000e0000 */
[----:B------:R-:W-:Y:S01]  /*cd90*/  PRMT R99, R2, 0x5410, R4 ;  /* 0x0000541002637816 */ /* 0x000fe20000000004 */
[----:B------:R-:W-:Y:S01]  /*cda0*/  IMAD.MOV.U32 R4, RZ, RZ, R38 ;  /* 0x000000ffff047224 */ /* 0x000fe200078e0026 */
        /* <DEDUP_REMOVED lines=26> */
[----:B------:R-:W-:-:S05]  /*cf50*/  @!P1 IADD3 R4, P0, R6, R2, RZ ;  /* 0x0000000206049210 */ /* 0x000fca0007f1e0ff */
[----:B------:R-:W-:Y:S01]  /*cf60*/  @!P1 IMAD.X R5, R8, 0x1, R0, P0 ;  /* 0x0000000108059824 */ /* 0x000fe200000e0600 */
[----:B-1----:R-:W-:-:S04]  /*cf70*/  @!P1 IADD3 R2, P0, R7, R2, RZ ;  /* 0x0000000207029210 */ /* 0x002fc80007f1e0ff */
[----:B------:R1:W5:Y:S01]  /*cf80*/  @!P1 LD.E.128 R56, [R4.64] ;  /* 0x0000000804389980 */ /* 0x000362000c101d00 */
[----:B---3--:R-:W-:Y:S01]  /*cf90*/  @!P1 IMAD.X R3, R9, 0x1, R0, P0 ;  /* 0x0000000109039824 */ /* 0x008fe200000e0600 */
[----:B------:R-:W-:-:S04]  /*cfa0*/  ISETP.GE.AND P0, PT, R137, c[0x0][0x27c], PT ;  /* 0x00009f0089007a0c */ /* 0x000fc80003f06270 */
[----:B------:R2:W5:Y:S09]  /*cfb0*/  @!P1 LD.E.128 R60, [R2.64] ;  /* 0x00000008023c9980 */ /* 0x000572000c101d00 */
[----:B------:R-:W-:-:S05]  /*cfc0*/  @!P0 IMAD.SHL.U32 R0, R201, 0x2, RZ ;  /* 0x00000002c9008824 */ /* 0x000fca00078e00ff */
[----:B-1----:R-:W-:Y:S02]  /*cfd0*/  @!P0 IADD3 R4, P1, R6, R0, RZ ;  /* 0x0000000006048210 */ /* 0x002fe40007f3e0ff */
[----:B--2---:R-:W-:-:S05]  /*cfe0*/  @!P0 SHF.L.U64.HI R3, R201, 0x1, R205 ;  /* 0x00000001c9038819 */ /* 0x004fca00000102cd */
[--C-:B------:R-:W-:Y:S01]  /*cff0*/  @!P0 IMAD.X R5, R8, 0x1, R3.reuse, P1 ;  /* 0x0000000108058824 */ /* 0x100fe200008e0603 */
[----:B------:R-:W-:Y:S01]  /*d000*/  @!P0 IADD3 R2, P1, R7, R0, RZ ;  /* 0x0000000007028210 */ /* 0x000fe20007f3e0ff */
[----:B------:R-:W-:Y:S01]  /*d010*/  CS2R R74, SRZ ;  /* 0x00000000004a7805 */ /* 0x000fe2000001ff00 */
[----:B------:R-:W-:Y:S01]  /*d020*/  CS2R R72, SRZ ;  /* 0x0000000000487805 */ /* 0x000fe2000001ff00 */
[----:B------:R-:W-:Y:S01]  /*d030*/  CS2R R70, SRZ ;  /* 0x0000000000467805 */ /* 0x000fe2000001ff00 */
[----:B------:R-:W-:Y:S01]  /*d040*/  CS2R R68, SRZ ;  /* 0x0000000000447805 */ /* 0x000fe2000001ff00 */
[----:B------:R-:W-:-:S03]  /*d050*/  @!P0 IMAD.X R3, R9, 0x1, R3, P1 ;  /* 0x0000000109038824 */ /* 0x000fc600008e0603 */
[----:B------:R1:W5:Y:S04]  /*d060*/  @!P0 LD.E.128 R72, [R4.64] ;  /* 0x0000000804488980 */ /* 0x000368000c101d00 */
[----:B------:R1:W5:Y:S02]  /*d070*/  @!P0 LD.E.128 R68, [R2.64] ;  /* 0x0000000802448980 */ /* 0x000364000c101d00 */
.L_x_816:
[----:B--2-4-:R-:W-:Y:S05]  /*d080*/  BSYNC B0 ;  /* 0x0000000000007941 */ /* 0x014fea0003800000 */
.L_x_815:
[----:B-1---5:R-:W-:Y:S01]  /*d090*/  IMAD.MOV.U32 R2, RZ, RZ, R74 ;  /* 0x000000ffff027224 */ /* 0x022fe200078e004a */
[----:B------:R1:W2:Y:S01]  /*d0a0*/  SHFL.IDX PT, R8, R14, 0x3, 0x181f ;  /* 0x00781f000e087f89 */ /* 0x0002a200000e0000 */
[----:B------:R-:W-:Y:S01]  /*d0b0*/  IMAD.MOV.U32 R0, RZ, RZ, R75 ;  /* 0x000000ffff007224 */ /* 0x000fe200078e004b */
[----:B------:R-:W-:Y:S01]  /*d0c0*/  BSSY B0, `(.L_x_817) ;  /* 0x0000040000007945 */ /* 0x000fe20003800000 */
[----:B------:R-:W-:Y:S01]  /*d0d0*/  CS2R R88, SRZ ;  /* 0x0000000000587805 */ /* 0x000fe2000001ff00 */
[----:B------:R1:W4:Y:S01]  /*d0e0*/  SHFL.IDX PT, R5, R15, 0x3, 0x181f ;  /* 0x00781f000f057f89 */ /* 0x00032200000e0000 */
[----:B------:R-:W-:Y:S01]  /*d0f0*/  CS2R R82, SRZ ;  /* 0x0000000000527805 */ /* 0x000fe2000001ff00 */
[----:B------:R-:W-:Y:S01]  /*d100*/  PRMT R110, R0, 0x5410, R2 ;  /* 0x00005410006e7816 */ /* 0x000fe20000000002 */
[----:B------:R-:W-:Y:S01]  /*d110*/  IMAD.MOV.U32 R2, RZ, RZ, R72 ;  /* 0x000000ffff027224 */ /* 0x000fe200078e0048 */
[----:B------:R1:W3:Y:S01]  /*d120*/  SHFL.IDX PT, R7, R12, 0x3, 0x181f ;  /* 0x00781f000c077f89 */ /* 0x0002e200000e0000 */
[----:B------:R-:W-:Y:S01]  /*d130*/  IMAD.MOV.U32 R0, RZ, RZ, R73 ;  /* 0x000000ffff007224 */ /* 0x000fe200078e0049 */
[----:B------:R-:W-:Y:S01]  /*d140*/  CS2R R80, SRZ ;  /* 0x0000000000507805 */ /* 0x000fe2000001ff00 */
[----:B------:R-:W-:Y:S01]  /*d150*/  CS2R R86, SRZ ;  /* 0x0000000000567805 */ /* 0x000fe2000001ff00 */
[----:B------:R-:W-:Y:S01]  /*d160*/  PRMT R108, R108, 0x5410, R2 ;  /* 0x000054106c6c7816 */ /* 0x000fe20000000002 */
[----:B------:R-:W-:Y:S01]  /*d170*/  IMAD.MOV.U32 R2, RZ, RZ, R58 ;  /* 0x000000ffff027224 */ /* 0x000fe200078e003a */
[----:B------:R-:W-:Y:S01]  /*d180*/  PRMT R107, R0, 0x7610, R107 ;  /* 0x00007610006b7816 */ /* 0x000fe2000000006b */
[----:B------:R1:W1:Y:S01]  /*d190*/  SHFL.IDX PT, R6, R13, 0x3, 0x181f ;  /* 0x00781f000d067f89 */ /* 0x00026200000e0000 */
[----:B------:R-:W-:Y:S01]  /*d1a0*/  MOV R0, R59 ;  /* 0x0000003b00007202 */ /* 0x000fe20000000f00 */
[----:B------:R-:W-:Y:S01]  /*d1b0*/  CS2R R84, SRZ ;  /* 0x0000000000547805 */ /* 0x000fe2000001ff00 */
[----:B------:R-:W-:Y:S01]  /*d1c0*/  CS2R R78, SRZ ;  /* 0x00000000004e7805 */ /* 0x000fe2000001ff00 */
[----:B------:R-:W-:Y:S01]  /*d1d0*/  CS2R R76, SRZ ;  /* 0x00000000004c7805 */ /* 0x000fe2000001ff00 */
[----:B------:R-:W-:Y:S01]  /*d1e0*/  PRMT R105, R2, 0x5410, R0 ;  /* 0x0000541002697816 */ /* 0x000fe20000000000 */
[----:B------:R-:W-:-:S02]  /*d1f0*/  IMAD.MOV.U32 R2, RZ, RZ, R56 ;  /* 0x000000ffff027224 */ /* 0x000fc400078e0038 */
[----:B------:R-:W-:-:S03]  /*d200*/  IMAD.MOV.U32 R0, RZ, RZ, R57 ;  /* 0x000000ffff007224 */ /* 0x000fc600078e0039 */
[----:B------:R-:W-:Y:S01]  /*d210*/  PRMT R104, R104, 0x5410, R2 ;  /* 0x0000541068687816 */ /* 0x000fe20000000002 */
[----:B------:R-:W-:Y:S01]  /*d220*/  IMAD.MOV.U32 R2, RZ, RZ, R70 ;  /* 0x000000ffff027224 */ /* 0x000fe200078e0046 */
[----:B------:R-:W-:Y:S02]  /*d230*/  PRMT R103, R0, 0x7610, R103 ;  /* 0x0000761000677816 */ /* 0x000fe40000000067 */
[----:B------:R-:W-:Y:S02]  /*d240*/  MOV R0, R71 ;  /* 0x0000004700007202 */ /* 0x000fe40000000f00 */
[----:B------:R-:W-:Y:S01]  /*d250*/  PRMT R107, R107, 0x5410, R2 ;  /* 0x000054106b6b7816 */ /* 0x000fe20000000002 */
[----:B------:R-:W-:Y:S01]  /*d260*/  IMAD.MOV.U32 R2, RZ, RZ, R68 ;  /* 0x000000ffff027224 */ /* 0x000fe200078e0044 */
[----:B------:R-:W-:Y:S01]  /*d270*/  PRMT R108, R0, 0x7610, R108 ;  /* 0x00007610006c7816 */ /* 0x000fe2000000006c */
[----:B------:R-:W-:-:S05]  /*d280*/  IMAD.MOV.U32 R0, RZ, RZ, R69 ;  /* 0x000000ffff007224 */ /* 0x000fca00078e0045 */
[----:B------:R-:W-:Y:S01]  /*d290*/  PRMT R106, R0, 0x5410, R2 ;  /* 0x00005410006a7816 */ /* 0x000fe20000000002 */
[----:B------:R-:W-:Y:S01]  /*d2a0*/  IMAD.MOV.U32 R2, RZ, RZ, R62 ;  /* 0x000000ffff027224 */ /* 0x000fe200078e003e */
[----:B------:R-:W-:-:S04]  /*d2b0*/  MOV R0, R63 ;  /* 0x0000003f00007202 */ /* 0x000fc80000000f00 */
[----:B------:R-:W-:Y:S01]  /*d2c0*/  PRMT R103, R103, 0x5410, R2 ;  /* 0x0000541067677816 */ /* 0x000fe20000000002 */
[----:B------:R-:W-:Y:S01]  /*d2d0*/  IMAD.MOV.U32 R2, RZ, RZ, R60 ;  /* 0x000000ffff027224 */ /* 0x000fe200078e003c */
[----:B------:R-:W-:Y:S01]  /*d2e0*/  PRMT R104, R0, 0x7610, R104 ;  /* 0x0000761000687816 */ /* 0x000fe20000000068 */
[----:B------:R-:W-:-:S05]  /*d2f0*/  IMAD.MOV.U32 R0, RZ, RZ, R61 ;  /* 0x000000ffff007224 */ /* 0x000fca00078e003d */
[----:B------:R-:W-:Y:S01]  /*d300*/  PRMT R102, R0, 0x5410, R2 ;  /* 0x0000541000667816 */ /* 0x000fe20000000002 */
[----:B------:R-:W-:Y:S05]  /*d310*/  @P6 BRA `(.L_x_818) ;  /* 0x000001a000006947 */ /* 0x000fea0003800000 */
[----:B-1234-:R-:W-:Y:S01]  /*d320*/  ISETP.GE.AND P1, PT, R132, c[0x0][0x27c], PT ;  /* 0x00009f0084007a0c */ /* 0x01efe20003f26270 */
[----:B------:R-:W-:Y:S01]  /*d330*/  CS2R R82, SRZ ;  /* 0x0000000000527805 */ /* 0x000fe2000001ff00 */
[----:B------:R-:W-:-:S11]  /*d340*/  CS2R R80, SRZ ;  /* 0x0000000000507805 */ /* 0x000fd6000001ff00 */
[C---:B------:R-:W-:Y:S01]  /*d350*/  @!P1 IMAD.SHL.U32 R0, R132.reuse, 0x2, RZ ;  /* 0x0000000284009824 */ /* 0x040fe200078e00ff */
[----:B------:R-:W-:-:S04]  /*d360*/  @!P1 SHF.L.U64.HI R4, R132, 0x1, R133 ;  /* 0x0000000184049819 */ /* 0x000fc80000010285 */
[----:B------:R-:W-:-:S05]  /*d370*/  @!P1 IADD3 R2, P0, R5, R0, RZ ;  /* 0x0000000005029210 */ /* 0x000fca0007f1e0ff */
[----:B------:R-:W-:Y:S01]  /*d380*/  @!P1 IMAD.X R3, R8, 0x1, R4, P0 ;  /* 0x0000000108039824 */ /* 0x000fe200000e0604 */
[----:B------:R-:W-:-:S04]  /*d390*/  ISETP.GE.AND P0, PT, R137, c[0x0][0x27c], PT ;  /* 0x00009f0089007a0c */ /* 0x000fc80003f06270 */
[----:B------:R1:W5:Y:S01]  /*d3a0*/  @!P1 LD.E.128 R80, [R2.64] ;  /* 0x0000000802509980 */ /* 0x000362000c101d00 */
[----:B------:R-:W-:Y:S01]  /*d3b0*/  CS2R R78, SRZ ;  /* 0x00000000004e7805 */ /* 0x000fe2000001ff00 */
[----:B------:R-:W-:Y:S01]  /*d3c0*/  CS2R R76, SRZ ;  /* 0x00000000004c7805 */ /* 0x000fe2000001ff00 */
[----:B------:R-:W-:Y:S01]  /*d3d0*/  CS2R R90, SRZ ;  /* 0x00000000005a7805 */ /* 0x000fe2000001ff00 */
[----:B------:R-:W-:Y:S01]  /*d3e0*/  CS2R R88, SRZ ;  /* 0x0000000000587805 */ /* 0x000fe2000001ff00 */
[----:B-1----:R-:W-:-:S05]  /*d3f0*/  @!P1 IADD3 R2, P2, R6, R0, RZ ;  /* 0x0000000006029210 */ /* 0x002fca0007f5e0ff */
[----:B------:R-:W-:-:S05]  /*d400*/  @!P1 IMAD.X R3, R7, 0x1, R4, P2 ;  /* 0x0000000107039824 */ /* 0x000fca00010e0604 */
[----:B------:R1:W5:Y:S01]  /*d410*/  @!P1 LD.E.128 R76, [R2.64] ;  /* 0x00000008024c9980 */ /* 0x000362000c101d00 */
[C---:B------:R-:W-:Y:S01]  /*d420*/  @!P0 SHF.L.U64.HI R0, R201.reuse, 0x1, R205 ;  /* 0x00000001c9008819 */ /* 0x040fe200000102cd */
[----:B------:R-:W-:Y:S01]  /*d430*/  CS2R R86, SRZ ;  /* 0x0000000000567805 */ /* 0x000fe2000001ff00 */
[----:B------:R-:W-:Y:S01]  /*d440*/  CS2R R84, SRZ ;  /* 0x0000000000547805 */ /* 0x000fe2000001ff00 */
[----:B-1----:R-:W-:-:S05]  /*d450*/  @!P0 IMAD.SHL.U32 R2, R201, 0x2, RZ ;  /* 0x00000002c9028824 */ /* 0x002fca00078e00ff */
[-C--:B------:R-:W-:Y:S02]  /*d460*/  @!P0 IADD3 R4, P2, R5, R2.reuse, RZ ;  /* 0x0000000205048210 */ /* 0x080fe40007f5e0ff */
[----:B------:R-:W-:-:S03]  /*d470*/  @!P0 IADD3 R2, P1, R6, R2, RZ ;  /* 0x0000000206028210 */ /* 0x000fc60007f3e0ff */
[--C-:B------:R-:W-:Y:S02]  /*d480*/  @!P0 IMAD.X R5, R8, 0x1, R0.reuse, P2 ;  /* 0x0000000108058824 */ /* 0x100fe400010e0600 */
[----:B------:R-:W-:-:S03]  /*d490*/  @!P0 IMAD.X R3, R7, 0x1, R0, P1 ;  /* 0x0000000107038824 */ /* 0x000fc600008e0600 */
[----:B------:R1:W5:Y:S04]  /*d4a0*/  @!P0 LD.E.128 R88, [R4.64] ;  /* 0x0000000804588980 */ /* 0x000368000c101d00 */
[----:B------:R1:W5:Y:S02]  /*d4b0*/  @!P0 LD.E.128 R84, [R2.64] ;  /* 0x0000000802548980 */ /* 0x000364000c101d00 */
.L_x_818:
[----:B-1234-:R-:W-:Y:S05]  /*d4c0*/  BSYNC B0 ;  /* 0x0000000000007941 */ /* 0x01efea0003800000 */
.L_x_817:
[----:B-----5:R-:W-:Y:S01]  /*d4d0*/  IMAD.MOV.U32 R2, RZ, RZ, R90 ;  /* 0x000000ffff027224 */ /* 0x020fe200078e005a */
[----:B------:R-:W-:-:S04]  /*d4e0*/  DEPBAR.LE SB0, 0x1 ;  /* 0x000080400000791a */ /* 0x000fc80000000000 */
[----:B------:R-:W-:Y:S01]  /*d4f0*/  IMAD.MOV.U32 R0, RZ, RZ, R91 ;  /* 0x000000ffff007224 */ /* 0x000fe200078e005b */
[----:B------:R-:W-:Y:S04]  /*d500*/  BSSY B1, `(.L_x_819) ;  /* 0x00000e9000017945 */ /* 0x000fe80003800000 */
        /* <DEDUP_REMOVED lines=8> */
[----:B------:R-:W-:Y:S02]  /*d590*/  IMAD.MOV.U32 R0, RZ, RZ, R81 ;  /* 0x000000ffff007224 */ /* 0x000fe400078e0051 */
[----:B------:R-:W-:-:S03]  /*d5a0*/  IMAD.MOV.U32 R2, RZ, RZ, R80 ;  /* 0x000000ffff027224 */ /* 0x000fc600078e0050 */
[----:B------:R-:W-:Y:S01]  /*d5b0*/  PRMT R112, R0, 0x7610, R112 ;  /* 0x0000761000707816 */ /* 0x000fe20000000070 */
[----:B------:R-:W-:Y:S01]  /*d5c0*/  IMAD.MOV.U32 R0, RZ, RZ, R87 ;  /* 0x000000ffff007224 */ /* 0x000fe200078e0057 */
[----:B------:R-:W-:Y:S02]  /*d5d0*/  PRMT R113, R113, 0x5410, R2 ;  /* 0x0000541071717816 */ /* 0x000fe40000000002 */
[----:B------:R-:W-:Y:S02]  /*d5e0*/  MOV R2, R86 ;  /* 0x0000005600027202 */ /* 0x000fe40000000f00 */
[----:B------:R-:W-:Y:S01]  /*d5f0*/  PRMT R117, R0, 0x7610, R117 ;  /* 0x0000761000757816 */ /* 0x000fe20000000075 */
[----:B------:R-:W-:Y:S01]  /*d600*/  IMAD.MOV.U32 R0, RZ, RZ, R84 ;  /* 0x000000ffff007224 */ /* 0x000fe200078e0054 */
[----:B------:R-:W-:Y:S02]  /*d610*/  PRMT R116, R116, 0x5410, R2 ;  /* 0x0000541074747816 */ /* 0x000fe40000000002 */
[----:B------:R-:W-:-:S02]  /*d620*/  IADD3 R2, -R227, R64, RZ ;  /* 0x00000040e3027210 */ /* 0x000fc40007ffe1ff */
[----:B------:R-:W-:Y:S01]  /*d630*/  PRMT R115, R115, 0x5410, R0 ;  /* 0x0000541073737816 */ /* 0x000fe20000000000 */
[----:B------:R-:W-:Y:S01]  /*d640*/  IMAD.MOV.U32 R0, RZ, RZ, R85 ;  /* 0x000000ffff007224 */ /* 0x000fe200078e0055 */
[----:B------:R-:W-:-:S04]  /*d650*/  IMNMX R64, R2, 0x80, PT ;  /* 0x0000008002407817 */ /* 0x000fc80003800200 */
[----:B------:R-:W-:Y:S01]  /*d660*/  PRMT R115, R0, 0x7610, R115 ;  /* 0x0000761000737816 */ /* 0x000fe20000000073 */
[----:B------:R-:W-:Y:S01]  /*d670*/  IMAD.MOV.U32 R0, RZ, RZ, R78 ;  /* 0x000000ffff007224 */ /* 0x000fe200078e004e */
[----:B------:R-:W-:Y:S01]  /*d680*/  BAR.SYNC.DEFER_BLOCKING 0x0 ;  /* 0x0000000000007b1d */ /* 0x000fe20000010000 */
[----:B------:R-:W-:-:S03]  /*d690*/  ISETP.GE.AND P0, PT, R211, R64, PT ;  /* 0x00000040d300720c */ /* 0x000fc60003f06270 */
[----:B------:R-:W-:Y:S01]  /*d6a0*/  PRMT R112, R112, 0x5410, R0 ;  /* 0x0000541070707816 */ /* 0x000fe20000000000 */
[----:B------:R-:W-:-:S05]  /*d6b0*/  IMAD.MOV.U32 R0, RZ, RZ, R79 ;  /* 0x000000ffff007224 */ /* 0x000fca00078e004f */
[----:B------:R-:W-:Y:S01]  /*d6c0*/  PRMT R113, R0, 0x7610, R113 ;  /* 0x0000761000717816 */ /* 0x000fe20000000071 */
[----:B------:R-:W-:-:S05]  /*d6d0*/  IMAD.MOV.U32 R0, RZ, RZ, R76 ;  /* 0x000000ffff007224 */ /* 0x000fca00078e004c */
[----:B------:R-:W-:Y:S01]  /*d6e0*/  PRMT R111, R111, 0x5410, R0 ;  /* 0x000054106f6f7816 */ /* 0x000fe20000000000 */
[----:B------:R-:W-:-:S05]  /*d6f0*/  IMAD.MOV.U32 R0, RZ, RZ, R77 ;  /* 0x000000ffff007224 */ /* 0x000fca00078e004d */
[----:B------:R-:W-:Y:S01]  /*d700*/  PRMT R111, R0, 0x7610, R111 ;  /* 0x00007610006f7816 */ /* 0x000fe2000000006f */
[----:B------:R-:W-:Y:S05]  /*d710*/  @P0 BRA `(.L_x_820) ;  /* 0x00000c7000000947 */ /* 0x000fea0003800000 */
[----:B------:R-:W-:Y:S01]  /*d720*/  ISETP.GE.AND P0, PT, R132, c[0x0][0x27c], PT ;  /* 0x00009f0084007a0c */ /* 0x000fe20003f06270 */
[----:B------:R-:W-:Y:S01]  /*d730*/  BSSY B0, `(.L_x_821) ;  /* 0x0000062000007945 */ /* 0x000fe20003800000 */
[----:B------:R-:W-:-:S11]  /*d740*/  SHF.R.U32.HI R124, RZ, 0x3, R229 ;  /* 0x00000003ff7c7819 */ /* 0x000fd600000116e5 */
[----:B------:R-:W-:Y:S05]  /*d750*/  @P0 BRA `(.L_x_822) ;  /* 0x000005f000000947 */ /* 0x000fea0003800000 */
[----:B------:R-:W-:Y:S01]  /*d760*/  MOV R2, c[0x0][0x27c] ;  /* 0x00009f0000027a02 */ /* 0x000fe20000000f00 */
[----:B------:R-:W1:Y:S01]  /*d770*/  LDS.128 R12, [R194+0x10080] ;  /* 0x01008000c20c7984 */ /* 0x000e620000000c00 */
[----:B------:R-:W-:Y:S02]  /*d780*/  SHF.R.U64 R35, R16, 0x10, R17 ;  /* 0x0000001010237819 */ /* 0x000fe40000001211 */
[----:B------:R-:W-:Y:S02]  /*d790*/  LEA.HI R2, R2, R228, RZ, 0x1d ;  /* 0x000000e402027211 */ /* 0x000fe400078fe8ff */
[----:B------:R-:W-:Y:S02]  /*d7a0*/  SHF.R.U64 R7, R22, 0x10, R23 ;  /* 0x0000001016077819 */ /* 0x000fe40000001217 */
[----:B------:R-:W-:-:S04]  /*d7b0*/  SHF.R.S32.HI R0, RZ, 0x1f, R2 ;  /* 0x0000001fff007819 */ /* 0x000fc80000011402 */
[----:B------:R-:W-:Y:S02]  /*d7c0*/  LEA.HI R0, R0, R2, RZ, 0x3 ;  /* 0x0000000200007211 */ /* 0x000fe400078f18ff */
[----:B------:R-:W-:Y:S02]  /*d7d0*/  SHF.L.U32 R2, R2, 0x3, RZ ;  /* 0x0000000302027819 */ /* 0x000fe400000006ff */
[----:B------:R-:W-:Y:S02]  /*d7e0*/  SHF.L.U32 R0, R0, 0xa, RZ ;  /* 0x0000000a00007819 */ /* 0x000fe400000006ff */
[----:B------:R-:W-:Y:S02]  /*d7f0*/  LOP3.LUT R2, R229, 0x38, R2, 0xf8, !PT ;  /* 0x00000038e5027812 */ /* 0x000fe400078ef802 */
[----:B------:R-:W-:Y:S02]  /*d800*/  LOP3.LUT R0, R0, 0x7fffe000, RZ, 0xc0, !PT ;  /* 0x7fffe00000007812 */ /* 0x000fe400078ec0ff */
[----:B------:R-:W-:-:S04]  /*d810*/  LOP3.LUT R2, R2, R124, RZ, 0x3c, !PT ;  /* 0x0000007c02027212 */ /* 0x000fc800078e3cff */
[----:B------:R-:W-:Y:S01]  /*d820*/  IADD3 R0, R2, R0, R230 ;  /* 0x0000000002007210 */ /* 0x000fe20007ffe0e6 */
[----:B------:R-:W-:-:S03]  /*d830*/  HADD2.F32 R2, -RZ, R33.H1_H1 ;  /* 0x30000021ff027230 */ /* 0x000fc60000004100 */
[----:B------:R-:W-:Y:S01]  /*d840*/  SHF.L.U32 R32, R0, 0x1, RZ ;  /* 0x0000000100207819 */ /* 0x000fe200000006ff */
[----:B------:R-:W-:Y:S01]  /*d850*/  HADD2.F32 R0, -RZ, R33.H0_H0 ;  /* 0x20000021ff007230 */ /* 0x000fe20000004100 */
[----:B------:R-:W-:-:S03]  /*d860*/  SHF.R.U64 R33, R20, 0x10, R21 ;  /* 0x0000001014217819 */ /* 0x000fc60000001215 */
[----:B------:R-:W2:Y:S01]  /*d870*/  LDS.128 R8, [R32+0x10080] ;  /* 0x0100800020087984 */ /* 0x000ea20000000c00 */
[----:B-1----:R-:W-:Y:S02]  /*d880*/  HADD2.F32 R4, -RZ, R13.H0_H0 ;  /* 0x2000000dff047230 */ /* 0x002fe40000004100 */
[----:B--2---:R-:W-:-:S05]  /*d890*/  HADD2.F32 R3, -RZ, R9.H0_H0 ;  /* 0x20000009ff037230 */ /* 0x004fca0000004100 */
[CC--:B------:R-:W-:Y:S02]  /*d8a0*/  FMUL.FTZ R5, R3.reuse, R0.reuse ;  /* 0x0000000003057220 */ /* 0x0c0fe40000410000 */
[C---:B------:R-:W-:Y:S02]  /*d8b0*/  FMUL.FTZ R0, R4.reuse, R0 ;  /* 0x0000000004007220 */ /* 0x040fe40000410000 */
[-C--:B------:R-:W-:Y:S02]  /*d8c0*/  FFMA.FTZ R44, R4, R2.reuse, -R5 ;  /* 0x00000002042c7223 */ /* 0x080fe40000010805 */
[----:B------:R-:W-:Y:S01]  /*d8d0*/  FFMA.FTZ R46, R3, R2, R0 ;  /* 0x00000002032e7223 */ /* 0x000fe20000010000 */
[----:B------:R-:W-:Y:S01]  /*d8e0*/  SHF.R.U32.HI R0, RZ, 0x10, R21 ;  /* 0x00000010ff007819 */ /* 0x000fe20000011615 */
[----:B------:R-:W-:Y:S01]  /*d8f0*/  HADD2.F32 R2, -RZ, R13.H1_H1 ;  /* 0x3000000dff027230 */ /* 0x000fe20000004100 */
[----:B------:R-:W-:Y:S02]  /*d900*/  SHF.R.U32.HI R3, RZ, 0x10, R17 ;  /* 0x00000010ff037819 */ /* 0x000fe40000011611 */
[----:B------:R-:W-:Y:S01]  /*d910*/  SHF.R.U64 R13, R18, 0x10, R19 ;  /* 0x00000010120d7819 */ /* 0x000fe20000001213 */
[----:B------:R-:W-:-:S02]  /*d920*/  HADD2.F32 R4, -RZ, R0.H0_H0 ;  /* 0x20000000ff047230 */ /* 0x000fc40000004100 */
[----:B------:R-:W-:Y:S02]  /*d930*/  HADD2.F32 R0, -RZ, R9.H1_H1 ;  /* 0x30000009ff007230 */ /* 0x000fe40000004100 */
[----:B------:R-:W-:Y:S01]  /*d940*/  HADD2.F32 R5, -RZ, R3.H0_H0 ;  /* 0x20000003ff057230 */ /* 0x000fe20000004100 */
[-C--:B------:R-:W-:Y:S01]  /*d950*/  FMUL.FTZ R3, R2, R4.reuse ;  /* 0x0000000402037220 */ /* 0x080fe20000410000 */
[----:B------:R-:W-:Y:S01]  /*d960*/  HADD2.F32 R18, -RZ, R33.H0_H0 ;  /* 0x20000021ff127230 */ /* 0x000fe20000004100 */
[C---:B------:R-:W-:Y:S01]  /*d970*/  FMUL.FTZ R4, R0.reuse, R4 ;  /* 0x0000000400047220 */ /* 0x040fe20000410000 */
[----:B------:R-:W-:Y:S01]  /*d980*/  HADD2.F32 R13, -RZ, R13.H0_H0 ;  /* 0x2000000dff0d7230 */ /* 0x000fe20000004100 */
[-C--:B------:R-:W-:Y:S01]  /*d990*/  FFMA.FTZ R45, R0, R5.reuse, R3 ;  /* 0x00000005002d7223 */ /* 0x080fe20000010003 */
[----:B------:R-:W-:Y:S01]  /*d9a0*/  HADD2.F32 R0, -RZ, R34.H0_H0 ;  /* 0x20000022ff007230 */ /* 0x000fe20000004100 */
[----:B------:R-:W-:Y:S01]  /*d9b0*/  FFMA.FTZ R6, R2, R5, -R4 ;  /* 0x0000000502067223 */ /* 0x000fe20000010804 */
[----:B------:R-:W-:-:S02]  /*d9c0*/  HADD2.F32 R3, -RZ, R8.H0_H0 ;  /* 0x20000008ff037230 */ /* 0x000fc40000004100 */
[----:B------:R-:W-:Y:S02]  /*d9d0*/  HADD2.F32 R4, -RZ, R12.H0_H0 ;  /* 0x2000000cff047230 */ /* 0x000fe40000004100 */
[----:B------:R-:W-:Y:S01]  /*d9e0*/  HADD2.F32 R2, -RZ, R34.H1_H1 ;  /* 0x30000022ff027230 */ /* 0x000fe20000004100 */
[C---:B------:R-:W-:Y:S01]  /*d9f0*/  FMUL.FTZ R5, R3.reuse, R0 ;  /* 0x0000000003057220 */ /* 0x040fe20000410000 */
[----:B------:R-:W-:Y:S01]  /*da00*/  F2FP.PACK_AB R9, R6, R44 ;  /* 0x0000002c0609723e */ /* 0x000fe200000000ff */
[C---:B------:R-:W-:Y:S01]  /*da10*/  FMUL.FTZ R0, R4.reuse, R0 ;  /* 0x0000000004007220 */ /* 0x040fe20000410000 */
[----:B------:R-:W-:Y:S01]  /*da20*/  HADD2.F32 R6, -RZ, R12.H1_H1 ;  /* 0x3000000cff067230 */ /* 0x000fe20000004100 */
[-C--:B------:R-:W-:Y:S01]  /*da30*/  FFMA.FTZ R20, R4, R2.reuse, -R5 ;  /* 0x0000000204147223 */ /* 0x080fe20000010805 */
[----:B------:R-:W-:Y:S01]  /*da40*/  HADD2.F32 R4, -RZ, R14.H0_H0 ;  /* 0x2000000eff047230 */ /* 0x000fe20000004100 */
[----:B------:R-:W-:Y:S01]  /*da50*/  FFMA.FTZ R34, R3, R2, R0 ;  /* 0x0000000203227223 */ /* 0x000fe20000010000 */
[----:B------:R-:W-:-:S02]  /*da60*/  HADD2.F32 R0, -RZ, R47.H0_H0 ;  /* 0x2000002fff007230 */ /* 0x000fc40000004100 */
[----:B------:R-:W-:Y:S02]  /*da70*/  HADD2.F32 R3, -RZ, R10.H0_H0 ;  /* 0x2000000aff037230 */ /* 0x000fe40000004100 */
[----:B------:R-:W-:Y:S02]  /*da80*/  HADD2.F32 R2, -RZ, R65.H0_H0 ;  /* 0x20000041ff027230 */ /* 0x000fe40000004100 */
[----:B------:R-:W-:Y:S01]  /*da90*/  HADD2.F32 R12, -RZ, R7.H0_H0 ;  /* 0x20000007ff0c7230 */ /* 0x000fe20000004100 */
[CC--:B------:R-:W-:Y:S02]  /*daa0*/  FMUL.FTZ R5, R3.reuse, R0.reuse ;  /* 0x0000000003057220 */ /* 0x0c0fe40000410000 */
[C---:B------:R-:W-:Y:S02]  /*dab0*/  FMUL.FTZ R0, R4.reuse, R0 ;  /* 0x0000000004007220 */ /* 0x040fe40000410000 */
[-C--:B------:R-:W-:Y:S01]  /*dac0*/  FFMA.FTZ R17, R4, R2.reuse, -R5 ;  /* 0x0000000204117223 */ /* 0x080fe20000010805 */
[----:B------:R-:W-:Y:S01]  /*dad0*/  HADD2.F32 R4, -RZ, R15.H0_H0 ;  /* 0x2000000fff047230 */ /* 0x000fe20000004100 */
[----:B------:R-:W-:Y:S01]  /*dae0*/  FFMA.FTZ R21, R3, R2, R0 ;  /* 0x0000000203157223 */ /* 0x000fe20000010000 */
[----:B------:R-:W-:-:S02]  /*daf0*/  HADD2.F32 R0, -RZ, R47.H1_H1 ;  /* 0x3000002fff007230 */ /* 0x000fc40000004100 */
[----:B------:R-:W-:Y:S02]  /*db00*/  HADD2.F32 R3, -RZ, R11.H0_H0 ;  /* 0x2000000bff037230 */ /* 0x000fe40000004100 */
[----:B------:R-:W-:-:S03]  /*db10*/  HADD2.F32 R2, -RZ, R65.H1_H1 ;  /* 0x30000041ff027230 */ /* 0x000fc60000004100 */
[CC--:B------:R-:W-:Y:S02]  /*db20*/  FMUL.FTZ R5, R3.reuse, R0.reuse ;  /* 0x0000000003057220 */ /* 0x0c0fe40000410000 */
[C---:B------:R-:W-:Y:S02]  /*db30*/  FMUL.FTZ R0, R4.reuse, R0 ;  /* 0x0000000004007220 */ /* 0x040fe40000410000 */
[-C--:B------:R-:W-:Y:S01]  /*db40*/  FFMA.FTZ R5, R4, R2.reuse, -R5 ;  /* 0x0000000204057223 */ /* 0x080fe20000010805 */
[----:B------:R-:W-:Y:S01]  /*db50*/  HADD2.F32 R4, -RZ, R15.H1_H1 ;  /* 0x3000000fff047230 */ /* 0x000fe20000004100 */
[----:B------:R-:W-:Y:S01]  /*db60*/  FFMA.FTZ R16, R3, R2, R0 ;  /* 0x0000000203107223 */ /* 0x000fe20000010000 */
[----:B------:R-:W-:Y:S01]  /*db70*/  SHF.R.U32.HI R0, RZ, 0x10, R23 ;  /* 0x00000010ff007819 */ /* 0x000fe20000011617 */
[----:B------:R-:W-:Y:S01]  /*db80*/  HADD2.F32 R3, -RZ, R8.H1_H1 ;  /* 0x30000008ff037230 */ /* 0x000fe20000004100 */
[----:B------:R-:W-:Y:S01]  /*db90*/  SHF.R.U32.HI R2, RZ, 0x10, R19 ;  /* 0x00000010ff027819 */ /* 0x000fe20000011613 */
[----:B------:R-:W-:-:S02]  /*dba0*/  HADD2.F32 R15, -RZ, R35.H0_H0 ;  /* 0x20000023ff0f7230 */ /* 0x000fc40000004100 */
[----:B------:R-:W-:Y:S02]  /*dbb0*/  HADD2.F32 R22, -RZ, R0.H0_H0 ;  /* 0x20000000ff167230 */ /* 0x000fe40000004100 */
[----:B------:R-:W-:Y:S02]  /*dbc0*/  HADD2.F32 R0, -RZ, R11.H1_H1 ;  /* 0x3000000bff007230 */ /* 0x000fe40000004100 */
[----:B------:R-:W-:-:S03]  /*dbd0*/  HADD2.F32 R19, -RZ, R2.H0_H0 ;  /* 0x20000002ff137230 */ /* 0x000fc60000004100 */
[----:B------:R-:W-:-:S04]  /*dbe0*/  FMUL.FTZ R2, R0, R22 ;  /* 0x0000001600027220 */ /* 0x000fc80000410000 */
[C---:B------:R-:W-:Y:S02]  /*dbf0*/  FFMA.FTZ R2, R4.reuse, R19, -R2 ;  /* 0x0000001304027223 */ /* 0x040fe40000010802 */
[----:B------:R-:W-:-:S03]  /*dc00*/  FMUL.FTZ R4, R4, R22 ;  /* 0x0000001604047220 */ /* 0x000fc60000410000 */
[----:B------:R-:W-:Y:S01]  /*dc10*/  F2FP.PACK_AB R11, R2, R5 ;  /* 0x00000005020b723e */ /* 0x000fe200000000ff */
[-C--:B------:R-:W-:Y:S01]  /*dc20*/  FMUL.FTZ R2, R3, R18.reuse ;  /* 0x0000001203027220 */ /* 0x080fe20000410000 */
[----:B------:R-:W-:Y:S01]  /*dc30*/  HADD2.F32 R5, -RZ, R14.H1_H1 ;  /* 0x3000000eff057230 */ /* 0x000fe20000004100 */
[----:B------:R-:W-:Y:S02]  /*dc40*/  FFMA.FTZ R4, R0, R19, R4 ;  /* 0x0000001300047223 */ /* 0x000fe40000010004 */
[CC--:B------:R-:W-:Y:S02]  /*dc50*/  FFMA.FTZ R2, R6.reuse, R15.reuse, -R2 ;  /* 0x0000000f06027223 */ /* 0x0c0fe40000010802 */
[----:B------:R-:W-:Y:S02]  /*dc60*/  FMUL.FTZ R6, R6, R18 ;  /* 0x0000001206067220 */ /* 0x000fe40000410000 */
[----:B------:R-:W-:Y:S01]  /*dc70*/  FMUL.FTZ R0, R5, R12 ;  /* 0x0000000c05007220 */ /* 0x000fe20000410000 */
[----:B------:R-:W-:Y:S01]  /*dc80*/  F2FP.PACK_AB R8, R2, R20 ;  /* 0x000000140208723e */ /* 0x000fe200000000ff */
[----:B------:R-:W-:Y:S01]  /*dc90*/  HADD2.F32 R2, -RZ, R10.H1_H1 ;  /* 0x3000000aff027230 */ /* 0x000fe20000004100 */
[----:B------:R-:W-:-:S04]  /*dca0*/  FFMA.FTZ R3, R3, R15, R6 ;  /* 0x0000000f03037223 */ /* 0x000fc80000010006 */
[C---:B------:R-:W-:Y:S02]  /*dcb0*/  FMUL.FTZ R7, R2.reuse, R12 ;  /* 0x0000000c02077220 */ /* 0x040fe40000410000 */
[-C--:B------:R-:W-:Y:S02]  /*dcc0*/  FFMA.FTZ R0, R2, R13.reuse, R0 ;  /* 0x0000000d02007223 */ /* 0x080fe40000010000 */
[----:B------:R-:W-:Y:S01]  /*dcd0*/  FFMA.FTZ R7, R5, R13, -R7 ;  /* 0x0000000d05077223 */ /* 0x000fe20000010807 */
[----:B------:R-:W-:Y:S02]  /*dce0*/  F2FP.PACK_AB R5, R45, R46 ;  /* 0x0000002e2d05723e */ /* 0x000fe400000000ff */
[----:B------:R-:W-:Y:S02]  /*dcf0*/  F2FP.PACK_AB R6, R0, R21 ;  /* 0x000000150006723e */ /* 0x000fe400000000ff */
[----:B------:R-:W-:Y:S02]  /*dd00*/  F2FP.PACK_AB R10, R7, R17 ;  /* 0x00000011070a723e */ /* 0x000fe400000000ff */
[----:B------:R-:W-:-:S02]  /*dd10*/  F2FP.PACK_AB R7, R4, R16 ;  /* 0x000000100407723e */ /* 0x000fc400000000ff */
[----:B------:R-:W-:Y:S01]  /*dd20*/  F2FP.PACK_AB R4, R3, R34 ;  /* 0x000000220304723e */ /* 0x000fe200000000ff */
[----:B------:R1:W-:Y:S04]  /*dd30*/  STS.128 [R194+0x10080], R8 ;  /* 0x01008008c2007388 */ /* 0x0003e80000000c00 */
[----:B------:R1:W-:Y:S02]  /*dd40*/  STS.128 [R32+0x10080], R4 ;  /* 0x0100800420007388 */ /* 0x0003e40000000c00 */
.L_x_822:
[----:B------:R-:W-:Y:S05]  /*dd50*/  BSYNC B0 ;  /* 0x0000000000007941 */ /* 0x000fea0003800000 */
.L_x_821:
[----:B------:R-:W-:-:S13]  /*dd60*/  ISETP.GE.AND P0, PT, R137, c[0x0][0x27c], PT ;  /* 0x00009f0089007a0c */ /* 0x000fda0003f06270 */
[----:B------:R-:W-:Y:S05]  /*dd70*/  @P0 BRA `(.L_x_820) ;  /* 0x0000061000000947 */ /* 0x000fea0003800000 */
[----:B------:R-:W2:Y:S04]  /*dd80*/  LDL R2, [R1+0xc] ;  /* 0x00000c0001027983 */ /* 0x000ea80000100800 */
[----:B------:R-:W3:Y:S01]  /*dd90*/  LDL R34, [R1+0x28] ;  /* 0x0000280001227983 */ /* 0x000ee20000100800 */
[----:B------:R-:W-:Y:S02]  /*dda0*/  MOV R0, c[0x0][0x27c] ;  /* 0x00009f0000007a02 */ /* 0x000fe40000000f00 */
[----:B------:R-:W-:Y:S02]  /*ddb0*/  SHF.R.U64 R23, R24, 0x10, R25 ;  /* 0x0000001018177819 */ /* 0x000fe40000001219 */
[----:B------:R-:W-:Y:S02]  /*ddc0*/  SHF.R.U64 R21, R28, 0x10, R29 ;  /* 0x000000101c157819 */ /* 0x000fe4000000121d */
[----:B-1----:R-:W-:-:S03]  /*ddd0*/  SHF.R.U64 R7, R30, 0x10, R31 ;  /* 0x000000101e077819 */ /* 0x002fc6000000121f */
[----:B------:R-:W-:Y:S01]  /*dde0*/  HADD2.F32 R21, -RZ, R21.H0_H0 ;  /* 0x20000015ff157230 */ /* 0x000fe20000004100 */
[----:B--2---:R-:W-:-:S04]  /*ddf0*/  LEA.HI R0, R0, R2, RZ, 0x1d ;  /* 0x0000000200007211 */ /* 0x004fc800078fe8ff */
[----:B------:R-:W-:Y:S01]  /*de00*/  SHF.R.S32.HI R2, RZ, 0x1f, R0 ;  /* 0x0000001fff027819 */ /* 0x000fe20000011400 */
[----:B---3--:R-:W1:Y:S01]  /*de10*/  LDS.128 R12, [R34] ;  /* 0x00000000220c7984 */ /* 0x008e620000000c00 */
[----:B------:R-:W-:Y:S02]  /*de20*/  SHF.L.U32 R3, R0, 0x3, RZ ;  /* 0x0000000300037819 */ /* 0x000fe400000006ff */
[----:B------:R-:W-:Y:S02]  /*de30*/  LEA.HI R2, R2, R0, RZ, 0x3 ;  /* 0x0000000002027211 */ /* 0x000fe400078f18ff */
[----:B------:R-:W-:Y:S02]  /*de40*/  LOP3.LUT R3, R229, 0x38, R3, 0xf8, !PT ;  /* 0x00000038e5037812 */ /* 0x000fe400078ef803 */
[----:B------:R-:W-:Y:S02]  /*de50*/  SHF.L.U32 R0, R2, 0xa, RZ ;  /* 0x0000000a02007819 */ /* 0x000fe400000006ff */
[----:B------:R-:W-:-:S02]  /*de60*/  LOP3.LUT R2, R3, R124, RZ, 0x3c, !PT ;  /* 0x0000007c03027212 */ /* 0x000fc400078e3cff */
[----:B------:R-:W-:-:S04]  /*de70*/  LOP3.LUT R0, R0, 0x7fffe000, RZ, 0xc0, !PT ;  /* 0x7fffe00000007812 */ /* 0x000fc800078ec0ff */
[----:B------:R-:W-:Y:S01]  /*de80*/  IADD3 R0, R2, R0, R230 ;  /* 0x0000000002007210 */ /* 0x000fe20007ffe0e6 */
[----:B------:R-:W-:-:S03]  /*de90*/  HADD2.F32 R2, -RZ, R66.H1_H1 ;  /* 0x30000042ff027230 */ /* 0x000fc60000004100 */
[----:B------:R-:W-:Y:S01]  /*dea0*/  SHF.L.U32 R19, R0, 0x1, RZ ;  /* 0x0000000100137819 */ /* 0x000fe200000006ff */
[----:B------:R-:W-:-:S04]  /*deb0*/  HADD2.F32 R0, -RZ, R66.H0_H0 ;  /* 0x20000042ff007230 */ /* 0x000fc80000004100 */
        /* <DEDUP_REMOVED lines=16> */
[C---:B------:R-:W-:Y:S02]  /*dfc0*/  FMUL.FTZ R4, R0.reuse, R4 ;  /* 0x0000000400047220 */ /* 0x040fe40000410000 */
[-C--:B------:R-:W-:Y:S01]  /*dfd0*/  FFMA.FTZ R24, R0, R5.reuse, R3 ;  /* 0x0000000500187223 */ /* 0x080fe20000010003 */
[----:B------:R-:W-:Y:S01]  /*dfe0*/  HADD2.F32 R0, -RZ, R67.H0_H0 ;  /* 0x20000043ff007230 */ /* 0x000fe20000004100 */
[----:B------:R-:W-:Y:S01]  /*dff0*/  FFMA.FTZ R6, R2, R5, -R4 ;  /* 0x0000000502067223 */ /* 0x000fe20000010804 */
[----:B------:R-:W-:-:S02]  /*e000*/  HADD2.F32 R3, -RZ, R8.H0_H0 ;  /* 0x20000008ff037230 */ /* 0x000fc40000004100 */
[----:B------:R-:W-:Y:S02]  /*e010*/  HADD2.F32 R4, -RZ, R12.H0_H0 ;  /* 0x2000000cff047230 */ /* 0x000fe40000004100 */
[----:B------:R-:W-:Y:S01]  /*e020*/  HADD2.F32 R2, -RZ, R92.H0_H0 ;  /* 0x2000005cff027230 */ /* 0x000fe20000004100 */
[C---:B------:R-:W-:Y:S01]  /*e030*/  FMUL.FTZ R5, R3.reuse, R0 ;  /* 0x0000000003057220 */ /* 0x040fe20000410000 */
[----:B------:R-:W-:Y:S01]  /*e040*/  F2FP.PACK_AB R9, R6, R32 ;  /* 0x000000200609723e */ /* 0x000fe200000000ff */
[C---:B------:R-:W-:Y:S01]  /*e050*/  FMUL.FTZ R0, R4.reuse, R0 ;  /* 0x0000000004007220 */ /* 0x040fe20000410000 */
[----:B------:R-:W-:Y:S01]  /*e060*/  HADD2.F32 R6, -RZ, R12.H1_H1 ;  /* 0x3000000cff067230 */ /* 0x000fe20000004100 */
[-C--:B------:R-:W-:Y:S01]  /*e070*/  FFMA.FTZ R18, R4, R2.reuse, -R5 ;  /* 0x0000000204127223 */ /* 0x080fe20000010805 */
[----:B------:R-:W-:Y:S01]  /*e080*/  HADD2.F32 R4, -RZ, R14.H0_H0 ;  /* 0x2000000eff047230 */ /* 0x000fe20000004100 */
[----:B------:R-:W-:Y:S01]  /*e090*/  FFMA.FTZ R22, R3, R2, R0 ;  /* 0x0000000203167223 */ /* 0x000fe20000010000 */
[----:B------:R-:W-:-:S02]  /*e0a0*/  HADD2.F32 R0, -RZ, R67.H1_H1 ;  /* 0x30000043ff007230 */ /* 0x000fc40000004100 */
        /* <DEDUP_REMOVED lines=27> */
[----:B------:R-:W-:Y:S01]  /*e260*/  FMUL.FTZ R2, R3, R21 ;  /* 0x0000001503027220 */ /* 0x000fe20000410000 */
[----:B------:R-:W-:Y:S01]  /*e270*/  HADD2.F32 R5, -RZ, R14.H1_H1 ;  /* 0x3000000eff057230 */ /* 0x000fe20000004100 */
[----:B------:R-:W-:Y:S02]  /*e280*/  FFMA.FTZ R4, R0, R25, R4 ;  /* 0x0000001900047223 */ /* 0x000fe40000010004 */
[C---:B------:R-:W-:Y:S02]  /*e290*/  FFMA.FTZ R2, R6.reuse, R15, -R2 ;  /* 0x0000000f06027223 */ /* 0x040fe40000010802 */
        /* <DEDUP_REMOVED lines=13> */
[----:B------:R1:W-:Y:S04]  /*e370*/  STS.128 [R34], R8 ;  /* 0x0000000822007388 */ /* 0x0003e80000000c00 */
[----:B------:R1:W-:Y:S02]  /*e380*/  STS.128 [R19+0x10080], R4 ;  /* 0x0100800413007388 */ /* 0x0003e40000000c00 */
.L_x_820:
[----:B------:R-:W-:Y:S05]  /*e390*/  BSYNC B1 ;  /* 0x0000000000017941 */ /* 0x000fea0003800000 */
.L_x_819:
        /* <DEDUP_REMOVED lines=15> */
[----:B------:R-:W3:Y:S01]  /*e490*/  LDL R30, [R1+0x34] ;  /* 0x00003400011e7983 */ /* 0x000ee20000100800 */
[----:B------:R-:W-:Y:S02]  /*e4a0*/  MOV R2, c[0x0][0x27c] ;  /* 0x00009f0000027a02 */ /* 0x000fe40000000f00 */
[----:B-1----:R-:W-:Y:S02]  /*e4b0*/  SHF.R.U64 R6, R36, 0x10, R37 ;  /* 0x0000001024067819 */ /* 0x002fe40000001225 */
[----:B------:R-:W-:-:S02]  /*e4c0*/  LEA.HI R2, R2, R228, RZ, 0x1d ;  /* 0x000000e402027211 */ /* 0x000fc400078fe8ff */
        /* <DEDUP_REMOVED lines=8> */
[----:B-----5:R-:W-:Y:S01]  /*e550*/  IADD3 R0, R2, R0, R27 ;  /* 0x0000000002007210 */ /* 0x020fe20007ffe01b */
[----:B------:R-:W-:-:S03]  /*e560*/  HADD2.F32 R2, -RZ, R94.H1_H1 ;  /* 0x3000005eff027230 */ /* 0x000fc60000004100 */
[----:B------:R-:W-:Y:S01]  /*e570*/  SHF.L.U32 R17, R0, 0x1, RZ ;  /* 0x0000000100117819 */ /* 0x000fe200000006ff */
[----:B------:R-:W-:-:S04]  /*e580*/  HADD2.F32 R0, -RZ, R94.H0_H0 ;  /* 0x2000005eff007230 */ /* 0x000fc80000004100 */
[----:B------:R-:W1:Y:S02]  /*e590*/  LDS.128 R12, [R17+0x10080] ;  /* 0x01008000110c7984 */ /* 0x000e640000000c00 */
[----:B-1----:R-:W-:Y:S02]  /*e5a0*/  HADD2.F32 R3, -RZ, R13.H0_H0 ;  /* 0x2000000dff037230 */ /* 0x002fe40000004100 */
[----:B---3--:R-:W1:Y:S02]  /*e5b0*/  LDS.128 R8, [R30] ;  /* 0x000000001e087984 */ /* 0x008e640000000c00 */
[----:B-1----:R-:W-:-:S05]  /*e5c0*/  HADD2.F32 R4, -RZ, R9.H0_H0 ;  /* 0x20000009ff047230 */ /* 0x002fca0000004100 */
[CC--:B------:R-:W-:Y:S02]  /*e5d0*/  FMUL.FTZ R5, R4.reuse, R0.reuse ;  /* 0x0000000004057220 */ /* 0x0c0fe40000410000 */
[C---:B------:R-:W-:Y:S02]  /*e5e0*/  FMUL.FTZ R0, R3.reuse, R0 ;  /* 0x0000000003007220 */ /* 0x040fe40000410000 */
[-C--:B------:R-:W-:Y:S01]  /*e5f0*/  FFMA.FTZ R25, R3, R2.reuse, R5 ;  /* 0x0000000203197223 */ /* 0x080fe20000010005 */
[----:B------:R-:W-:Y:S01]  /*e600*/  HADD2.F32 R3, -RZ, R13.H1_H1 ;  /* 0x3000000dff037230 */ /* 0x000fe20000004100 */
[----:B------:R-:W-:Y:S01]  /*e610*/  FFMA.FTZ R26, R4, R2, -R0 ;  /* 0x00000002041a7223 */ /* 0x000fe20000010800 */
[----:B------:R-:W-:Y:S01]  /*e620*/  SHF.R.U32.HI R0, RZ, 0x10, R37 ;  /* 0x00000010ff007819 */ /* 0x000fe20000011625 */
[----:B------:R-:W-:Y:S01]  /*e630*/  HADD2.F32 R4, -RZ, R9.H1_H1 ;  /* 0x30000009ff047230 */ /* 0x000fe20000004100 */
[----:B------:R-:W-:Y:S02]  /*e640*/  SHF.R.U32.HI R2, RZ, 0x10, R41 ;  /* 0x00000010ff027819 */ /* 0x000fe40000011629 */
[----:B------:R-:W-:Y:S01]  /*e650*/  SHF.R.U64 R9, R38, 0x10, R39 ;  /* 0x0000001026097819 */ /* 0x000fe20000001227 */
[----:B------:R-:W-:-:S02]  /*e660*/  HADD2.F32 R0, -RZ, R0.H0_H0 ;  /* 0x20000000ff007230 */ /* 0x000fc40000004100 */
[----:B------:R-:W-:-:S03]  /*e670*/  HADD2.F32 R2, -RZ, R2.H0_H0 ;  /* 0x20000002ff027230 */ /* 0x000fc60000004100 */
[CC--:B------:R-:W-:Y:S02]  /*e680*/  FMUL.FTZ R5, R4.reuse, R0.reuse ;  /* 0x0000000004057220 */ /* 0x0c0fe40000410000 */
[C---:B------:R-:W-:Y:S02]  /*e690*/  FMUL.FTZ R0, R3.reuse, R0 ;  /* 0x0000000003007220 */ /* 0x040fe40000410000 */
[-C--:B------:R-:W-:Y:S01]  /*e6a0*/  FFMA.FTZ R23, R3, R2.reuse, R5 ;  /* 0x0000000203177223 */ /* 0x080fe20000010005 */
[----:B------:R-:W-:Y:S01]  /*e6b0*/  HADD2.F32 R3, -RZ, R12.H0_H0 ;  /* 0x2000000cff037230 */ /* 0x000fe20000004100 */
[----:B------:R-:W-:Y:S01]  /*e6c0*/  FFMA.FTZ R24, R4, R2, -R0 ;  /* 0x0000000204187223 */ /* 0x000fe20000010800 */
[----:B------:R-:W-:Y:S02]  /*e6d0*/  HADD2.F32 R0, -RZ, R95.H0_H0 ;  /* 0x2000005fff007230 */ /* 0x000fe40000004100 */
[----:B------:R-:W-:Y:S02]  /*e6e0*/  HADD2.F32 R4, -RZ, R8.H0_H0 ;  /* 0x20000008ff047230 */ /* 0x000fe40000004100 */
[----:B------:R-:W-:-:S03]  /*e6f0*/  HADD2.F32 R2, -RZ, R96.H0_H0 ;  /* 0x20000060ff027230 */ /* 0x000fc60000004100 */
[CC--:B------:R-:W-:Y:S02]  /*e700*/  FMUL.FTZ R5, R4.reuse, R0.reuse ;  /* 0x0000000004057220 */ /* 0x0c0fe40000410000 */
[C---:B------:R-:W-:Y:S02]  /*e710*/  FMUL.FTZ R0, R3.reuse, R0 ;  /* 0x0000000003007220 */ /* 0x040fe40000410000 */
[-C--:B------:R-:W-:Y:S01]  /*e720*/  FFMA.FTZ R21, R3, R2.reuse, R5 ;  /* 0x0000000203157223 */ /* 0x080fe20000010005 */
[----:B------:R-:W-:Y:S01]  /*e730*/  HADD2.F32 R3, -RZ, R14.H0_H0 ;  /* 0x2000000eff037230 */ /* 0x000fe20000004100 */
[----:B------:R-:W-:Y:S01]  /*e740*/  FFMA.FTZ R22, R4, R2, -R0 ;  /* 0x0000000204167223 */ /* 0x000fe20000010800 */
[----:B------:R-:W-:Y:S02]  /*e750*/  HADD2.F32 R0, -RZ, R95.H1_H1 ;  /* 0x3000005fff007230 */ /* 0x000fe40000004100 */
        /* <DEDUP_REMOVED lines=9> */
[----:B------:R-:W-:Y:S01]  /*e7f0*/  HADD2.F32 R2, -RZ, R97.H1_H1 ;  /* 0x30000061ff027230 */ /* 0x000fe20000004100 */
[----:B------:R-:W-:-:S02]  /*e800*/  FMUL.FTZ R5, R3, R0 ;  /* 0x0000000003057220 */ /* 0x000fc40000410000 */
[C---:B------:R-:W-:Y:S02]  /*e810*/  FMUL.FTZ R0, R4.reuse, R0 ;  /* 0x0000000004007220 */ /* 0x040fe40000410000 */
[-C--:B------:R-:W-:Y:S02]  /*e820*/  FFMA.FTZ R18, R4, R2.reuse, -R5 ;  /* 0x0000000204127223 */ /* 0x080fe40000010805 */
[----:B------:R-:W-:Y:S01]  /*e830*/  FFMA.FTZ R13, R3, R2, R0 ;  /* 0x00000002030d7223 */ /* 0x000fe20000010000 */
[----:B------:R-:W-:Y:S01]  /*e840*/  SHF.R.U32.HI R0, RZ, 0x10, R39 ;  /* 0x00000010ff007819 */ /* 0x000fe20000011627 */
[----:B------:R-:W-:Y:S02]  /*e850*/  HADD2.F32 R3, -RZ, R11.H1_H1 ;  /* 0x3000000bff037230 */ /* 0x000fe40000004100 */
[----:B------:R-:W-:Y:S02]  /*e860*/  HADD2.F32 R2, -RZ, R15.H1_H1 ;  /* 0x3000000fff027230 */ /* 0x000fe40000004100 */
[----:B------:R-:W-:Y:S01]  /*e870*/  HADD2.F32 R5, -RZ, R0.H0_H0 ;  /* 0x20000000ff057230 */ /* 0x000fe20000004100 */
[----:B------:R-:W-:-:S04]  /*e880*/  SHF.R.U32.HI R0, RZ, 0x10, R43 ;  /* 0x00000010ff007819 */ /* 0x000fc8000001162b */
[-C--:B------:R-:W-:Y:S01]  /*e890*/  FMUL.FTZ R4, R3, R5.reuse ;  /* 0x0000000503047220 */ /* 0x080fe20000410000 */
[----:B------:R-:W-:Y:S01]  /*e8a0*/  HADD2.F32 R0, -RZ, R0.H0_H0 ;  /* 0x20000000ff007230 */ /* 0x000fe20000004100 */
[----:B------:R-:W-:-:S04]  /*e8b0*/  FMUL.FTZ R5, R2, R5 ;  /* 0x0000000502057220 */ /* 0x000fc80000410000 */
[-C--:B------:R-:W-:Y:S01]  /*e8c0*/  FFMA.FTZ R7, R2, R0.reuse, R4 ;  /* 0x0000000002077223 */ /* 0x080fe20000010004 */
[----:B------:R-:W-:Y:S01]  /*e8d0*/  HADD2.F32 R2, -RZ, R8.H1_H1 ;  /* 0x30000008ff027230 */ /* 0x000fe20000004100 */
[----:B------:R-:W-:Y:S01]  /*e8e0*/  FFMA.FTZ R11, R3, R0, -R5 ;  /* 0x00000000030b7223 */ /* 0x000fe20000010805 */
[----:B------:R-:W-:Y:S02]  /*e8f0*/  HADD2.F32 R4, -RZ, R6.H0_H0 ;  /* 0x20000006ff047230 */ /* 0x000fe40000004100 */
[----:B------:R-:W-:Y:S01]  /*e900*/  HADD2.F32 R0, -RZ, R12.H1_H1 ;  /* 0x3000000cff007230 */ /* 0x000fe20000004100 */
[----:B------:R-:W-:Y:S01]  /*e910*/  F2FP.PACK_AB R7, R7, R13 ;  /* 0x0000000d0707723e */ /* 0x000fe200000000ff */
[----:B------:R-:W-:Y:S01]  /*e920*/  HADD2.F32 R5, -RZ, R16.H0_H0 ;  /* 0x20000010ff057230 */ /* 0x000fe20000004100 */
[----:B------:R-:W-:Y:S01]  /*e930*/  FMUL.FTZ R3, R2, R4 ;  /* 0x0000000402037220 */ /* 0x000fe20000410000 */
[----:B------:R-:W-:Y:S01]  /*e940*/  F2FP.PACK_AB R11, R11, R18 ;  /* 0x000000120b0b723e */ /* 0x000fe200000000ff */
[----:B------:R-:W-:-:S02]  /*e950*/  FMUL.FTZ R4, R0, R4 ;  /* 0x0000000400047220 */ /* 0x000fc40000410000 */
[-C--:B------:R-:W-:Y:S01]  /*e960*/  FFMA.FTZ R6, R0, R5.reuse, R3 ;  /* 0x0000000500067223 */ /* 0x080fe20000010003 */
[----:B------:R-:W-:Y:S01]  /*e970*/  SHF.R.U64 R3, R42, 0x10, R43 ;  /* 0x000000102a037819 */ /* 0x000fe2000000122b */
[----:B------:R-:W-:Y:S01]  /*e980*/  FFMA.FTZ R8, R2, R5, -R4 ;  /* 0x0000000502087223 */ /* 0x000fe20000010804 */
[----:B------:R-:W-:Y:S02]  /*e990*/  HADD2.F32 R2, -RZ, R10.H1_H1 ;  /* 0x3000000aff027230 */ /* 0x000fe40000004100 */
[----:B------:R-:W-:Y:S01]  /*e9a0*/  HADD2.F32 R4, -RZ, R9.H0_H0 ;  /* 0x20000009ff047230 */ /* 0x000fe20000004100 */
[----:B------:R-:W-:Y:S01]  /*e9b0*/  F2FP.PACK_AB R9, R24, R26 ;  /* 0x0000001a1809723e */ /* 0x000fe200000000ff */
[----:B------:R-:W-:Y:S01]  /*e9c0*/  HADD2.F32 R0, -RZ, R14.H1_H1 ;  /* 0x3000000eff007230 */ /* 0x000fe20000004100 */
[----:B------:R-:W-:Y:S01]  /*e9d0*/  F2FP.PACK_AB R8, R8, R22 ;  /* 0x000000160808723e */ /* 0x000fe200000000ff */
[----:B------:R-:W-:Y:S01]  /*e9e0*/  HADD2.F32 R5, -RZ, R3.H0_H0 ;  /* 0x20000003ff057230 */ /* 0x000fe20000004100 */
[----:B------:R-:W-:-:S02]  /*e9f0*/  FMUL.FTZ R3, R2, R4 ;  /* 0x0000000402037220 */ /* 0x000fc40000410000 */
[C---:B------:R-:W-:Y:S02]  /*ea00*/  FMUL.FTZ R4, R0.reuse, R4 ;  /* 0x0000000400047220 */ /* 0x040fe40000410000 */
[-C--:B------:R-:W-:Y:S02]  /*ea10*/  FFMA.FTZ R3, R0, R5.reuse, R3 ;  /* 0x0000000500037223 */ /* 0x080fe40000010003 */
[----:B------:R-:W-:Y:S01]  /*ea20*/  FFMA.FTZ R2, R2, R5, -R4 ;  /* 0x0000000502027223 */ /* 0x000fe20000010804 */
[----:B------:R-:W-:Y:S02]  /*ea30*/  F2FP.PACK_AB R4, R6, R21 ;  /* 0x000000150604723e */ /* 0x000fe400000000ff */
[----:B------:R-:W-:Y:S02]  /*ea40*/  F2FP.PACK_AB R5, R23, R25 ;  /* 0x000000191705723e */ /* 0x000fe400000000ff */
[----:B------:R-:W-:Y:S02]  /*ea50*/  F2FP.PACK_AB R10, R2, R19 ;  /* 0x00000013020a723e */ /* 0x000fe400000000ff */
[----:B------:R-:W-:-:S03]  /*ea60*/  F2FP.PACK_AB R6, R3, R20 ;  /* 0x000000140306723e */ /* 0x000fc600000000ff */
[----:B------:R1:W-:Y:S04]  /*ea70*/  STS.128 [R30], R8 ;  /* 0x000000081e007388 */ /* 0x0003e80000000c00 */
[----:B------:R1:W-:Y:S02]  /*ea80*/  STS.128 [R17+0x10080], R4 ;  /* 0x0100800411007388 */ /* 0x0003e40000000c00 */
.L_x_826:
[----:B------:R-:W-:Y:S05]  /*ea90*/  BSYNC B0 ;  /* 0x0000000000007941 */ /* 0x000fea0003800000 */
.L_x_825:
[----:B------:R-:W-:-:S13]  /*eaa0*/  ISETP.GE.AND P0, PT, R137, c[0x0][0x27c], PT ;  /* 0x00009f0089007a0c */ /* 0x000fda0003f06270 */
[----:B------:R-:W-:Y:S05]  /*eab0*/  @P0 BRA `(.L_x_824) ;  /* 0x0000061000000947 */ /* 0x000fea0003800000 */
[----:B------:R-:W3:Y:S04]  /*eac0*/  LDL R2, [R1+0xc] ;  /* 0x00000c0001027983 */ /* 0x000ee80000100800 */
[----:B------:R-:W4:Y:S01]  /*ead0*/  LDL R26, [R1+0x24] ;  /* 0x00002400011a7983 */ /* 0x000f220000100800 */
[----:B------:R-:W-:-:S04]  /*eae0*/  MOV R0, c[0x0][0x27c] ;  /* 0x00009f0000007a02 */ /* 0x000fc80000000f00 */
[----:B---3--:R-:W-:-:S04]  /*eaf0*/  LEA.HI R0, R0, R2, RZ, 0x1d ;  /* 0x0000000200007211 */ /* 0x008fc800078fe8ff */
[----:B------:R-:W-:Y:S01]  /*eb00*/  SHF.R.S32.HI R2, RZ, 0x1f, R0 ;  /* 0x0000001fff027819 */ /* 0x000fe20000011400 */
[----:B-1--4-:R-:W1:Y:S01]  /*eb10*/  LDS.128 R8, [R26] ;  /* 0x000000001a087984 */ /* 0x012e620000000c00 */
[----:B------:R-:W-:Y:S02]  /*eb20*/  SHF.L.U32 R3, R0, 0x3, RZ ;  /* 0x0000000300037819 */ /* 0x000fe400000006ff */
[----:B------:R-:W-:Y:S02]  /*eb30*/  LEA.HI R0, R2, R0, RZ, 0x3 ;  /* 0x0000000002007211 */ /* 0x000fe400078f18ff */
[----:B------:R-:W-:Y:S02]  /*eb40*/  LOP3.LUT R2, R29, 0x38, R3, 0xf8, !PT ;  /* 0x000000381d027812 */ /* 0x000fe400078ef803 */
[----:B------:R-:W-:Y:S02]  /*eb50*/  SHF.L.U32 R0, R0, 0xa, RZ ;  /* 0x0000000a00007819 */ /* 0x000fe400000006ff */
[----:B------:R-:W-:-:S02]  /*eb60*/  LOP3.LUT R2, R2, R28, RZ, 0x3c, !PT ;  /* 0x0000001c02027212 */ /* 0x000fc400078e3cff */
[----:B------:R-:W-:-:S04]  /*eb70*/  LOP3.LUT R0, R0, 0x7fffe000, RZ, 0xc0, !PT ;  /* 0x7fffe00000007812 */ /* 0x000fc800078ec0ff */
[----:B-----5:R-:W-:Y:S01]  /*eb80*/  IADD3 R0, R2, R0, R27 ;  /* 0x0000000002007210 */ /* 0x020fe20007ffe01b */
[----:B------:R-:W-:-:S03]  /*eb90*/  HADD2.F32 R2, -RZ, R98.H1_H1 ;  /* 0x30000062ff027230 */ /* 0x000fc60000004100 */
[----:B------:R-:W-:Y:S01]  /*eba0*/  SHF.L.U32 R17, R0, 0x1, RZ ;  /* 0x0000000100117819 */ /* 0x000fe200000006ff */
[----:B------:R-:W-:-:S04]  /*ebb0*/  HADD2.F32 R0, -RZ, R98.H0_H0 ;  /* 0x20000062ff007230 */ /* 0x000fc80000004100 */
[----:B------:R-:W3:Y:S01]  /*ebc0*/  LDS.128 R12, [R17+0x10080] ;  /* 0x01008000110c7984 */ /* 0x000ee20000000c00 */
[----:B-1----:R-:W-:-:S05]  /*ebd0*/  HADD2.F32 R4, -RZ, R9.H0_H0 ;  /* 0x20000009ff047230 */ /* 0x002fca0000004100 */
[----:B------:R-:W-:Y:S01]  /*ebe0*/  FMUL.FTZ R5, R4, R0 ;  /* 0x0000000004057220 */ /* 0x000fe20000410000 */
[----:B---3--:R-:W-:-:S05]  /*ebf0*/  HADD2.F32 R3, -RZ, R13.H0_H0 ;  /* 0x2000000dff037230 */ /* 0x008fca0000004100 */
[C---:B------:R-:W-:Y:S02]  /*ec00*/  FMUL.FTZ R0, R3.reuse, R0 ;  /* 0x0000000003007220 */ /* 0x040fe40000410000 */
[-C--:B------:R-:W-:Y:S01]  /*ec10*/  FFMA.FTZ R24, R3, R2.reuse, R5 ;  /* 0x0000000203187223 */ /* 0x080fe20000010005 */
[----:B------:R-:W-:Y:S01]  /*ec20*/  HADD2.F32 R3, -RZ, R13.H1_H1 ;  /* 0x3000000dff037230 */ /* 0x000fe20000004100 */
[----:B------:R-:W-:Y:S01]  /*ec30*/  FFMA.FTZ R25, R4, R2, -R0 ;  /* 0x0000000204197223 */ /* 0x000fe20000010800 */
[----:B------:R-:W-:Y:S01]  /*ec40*/  SHF.R.U32.HI R0, RZ, 0x10, R49 ;  /* 0x00000010ff007819 */ /* 0x000fe20000011631 */
[----:B------:R-:W-:Y:S01]  /*ec50*/  HADD2.F32 R4, -RZ, R9.H1_H1 ;  /* 0x30000009ff047230 */ /* 0x000fe20000004100 */
[----:B------:R-:W-:-:S03]  /*ec60*/  SHF.R.U32.HI R2, RZ, 0x10, R53 ;  /* 0x00000010ff027819 */ /* 0x000fc60000011635 */
[----:B------:R-:W-:Y:S02]  /*ec70*/  HADD2.F32 R0, -RZ, R0.H0_H0 ;  /* 0x20000000ff007230 */ /* 0x000fe40000004100 */
        /* <DEDUP_REMOVED lines=24> */
[----:B------:R-:W-:-:S03]  /*ee00*/  HADD2.F32 R2, -RZ, R101.H1_H1 ;  /* 0x30000065ff027230 */ /* 0x000fc60000004100 */
[CC--:B------:R-:W-:Y:S02]  /*ee10*/  FMUL.FTZ R5, R4.reuse, R0.reuse ;  /* 0x0000000004057220 */ /* 0x0c0fe40000410000 */
        /* <DEDUP_REMOVED lines=12> */
[----:B------:R-:W-:Y:S01]  /*eee0*/  HADD2.F32 R3, -RZ, R8.H1_H1 ;  /* 0x30000008ff037230 */ /* 0x000fe20000004100 */
[----:B------:R-:W-:Y:S01]  /*eef0*/  FFMA.FTZ R11, R4, R2, -R0 ;  /* 0x00000002040b7223 */ /* 0x000fe20000010800 */
[----:B------:R-:W-:Y:S02]  /*ef00*/  SHF.R.U64 R0, R48, 0x10, R49 ;  /* 0x0000001030007819 */ /* 0x000fe40000001231 */
[----:B------:R-:W-:Y:S02]  /*ef10*/  SHF.R.U64 R2, R52, 0x10, R53 ;  /* 0x0000001034027819 */ /* 0x000fe40000001235 */
[----:B------:R-:W-:Y:S01]  /*ef20*/  SHF.R.U64 R4, R50, 0x10, R51 ;  /* 0x0000001032047819 */ /* 0x000fe20000001233 */
[----:B------:R-:W-:Y:S01]  /*ef30*/  HADD2.F32 R6, -RZ, R0.H0_H0 ;  /* 0x20000000ff067230 */ /* 0x000fe20000004100 */
[----:B------:R-:W-:Y:S01]  /*ef40*/  SHF.R.U64 R5, R54, 0x10, R55 ;  /* 0x0000001036057819 */ /* 0x000fe20000001237 */
[----:B------:R-:W-:Y:S01]  /*ef50*/  HADD2.F32 R0, -RZ, R12.H1_H1 ;  /* 0x3000000cff007230 */ /* 0x000fe20000004100 */
[----:B------:R-:W-:Y:S01]  /*ef60*/  F2FP.PACK_AB R11, R11, R16 ;  /* 0x000000100b0b723e */ /* 0x000fe200000000ff */
[----:B------:R-:W-:Y:S01]  /*ef70*/  HADD2.F32 R12, -RZ, R2.H0_H0 ;  /* 0x20000002ff0c7230 */ /* 0x000fe20000004100 */
[-C--:B------:R-:W-:Y:S01]  /*ef80*/  FMUL.FTZ R2, R3, R6.reuse ;  /* 0x0000000603027220 */ /* 0x080fe20000410000 */
[----:B------:R-:W-:Y:S01]  /*ef90*/  HADD2.F32 R9, -RZ, R4.H0_H0 ;  /* 0x20000004ff097230 */ /* 0x000fe20000004100 */
[C---:B------:R-:W-:Y:S01]  /*efa0*/  FMUL.FTZ R6, R0.reuse, R6 ;  /* 0x0000000600067220 */ /* 0x040fe20000410000 */
[----:B------:R-:W-:Y:S01]  /*efb0*/  F2FP.PACK_AB R7, R7, R13 ;  /* 0x0000000d0707723e */ /* 0x000fe200000000ff */
[-C--:B------:R-:W-:Y:S01]  /*efc0*/  FFMA.FTZ R8, R0, R12.reuse, R2 ;  /* 0x0000000c00087223 */ /* 0x080fe20000010002 */
[----:B------:R-:W-:Y:S01]  /*efd0*/  HADD2.F32 R0, -RZ, R14.H1_H1 ;  /* 0x3000000eff007230 */ /* 0x000fe20000004100 */
[----:B------:R-:W-:Y:S01]  /*efe0*/  FFMA.FTZ R3, R3, R12, -R6 ;  /* 0x0000000c03037223 */ /* 0x000fe20000010806 */
[----:B------:R-:W-:-:S02]  /*eff0*/  HADD2.F32 R2, -RZ, R10.H1_H1 ;  /* 0x3000000aff027230 */ /* 0x000fc40000004100 */
[----:B------:R-:W-:Y:S01]  /*f000*/  HADD2.F32 R10, -RZ, R5.H0_H0 ;  /* 0x20000005ff0a7230 */ /* 0x000fe20000004100 */
[-C--:B------:R-:W-:Y:S02]  /*f010*/  FMUL.FTZ R5, R0, R9.reuse ;  /* 0x0000000900057220 */ /* 0x080fe40000410000 */
[C---:B------:R-:W-:Y:S01]  /*f020*/  FMUL.FTZ R4, R2.reuse, R9 ;  /* 0x0000000902047220 */ /* 0x040fe20000410000 */
[----:B------:R-:W-:Y:S01]  /*f030*/  F2FP.PACK_AB R9, R23, R25 ;  /* 0x000000191709723e */ /* 0x000fe200000000ff */
[----:B------:R-:W-:Y:S01]  /*f040*/  FFMA.FTZ R2, R2, R10, -R5 ;  /* 0x0000000a02027223 */ /* 0x000fe20000010805 */
[----:B------:R-:W-:Y:S01]  /*f050*/  F2FP.PACK_AB R5, R22, R24 ;  /* 0x000000181605723e */ /* 0x000fe200000000ff */
[----:B------:R-:W-:Y:S01]  /*f060*/  FFMA.FTZ R0, R0, R10, R4 ;  /* 0x0000000a00007223 */ /* 0x000fe20000010004 */
[----:B------:R-:W-:Y:S02]  /*f070*/  F2FP.PACK_AB R4, R8, R20 ;  /* 0x000000140804723e */ /* 0x000fe400000000ff */
[----:B------:R-:W-:-:S02]  /*f080*/  F2FP.PACK_AB R8, R3, R21 ;  /* 0x000000150308723e */ /* 0x000fc400000000ff */
[----:B------:R-:W-:Y:S02]  /*f090*/  F2FP.PACK_AB R10, R2, R18 ;  /* 0x00000012020a723e */ /* 0x000fe400000000ff */
[----:B------:R-:W-:-:S03]  /*f0a0*/  F2FP.PACK_AB R6, R0, R19 ;  /* 0x000000130006723e */ /* 0x000fc600000000ff */
[----:B------:R1:W-:Y:S04]  /*f0b0*/  STS.128 [R26], R8 ;  /* 0x000000081a007388 */ /* 0x0003e80000000c00 */
[----:B------:R1:W-:Y:S02]  /*f0c0*/  STS.128 [R17+0x10080], R4 ;  /* 0x0100800411007388 */ /* 0x0003e40000000c00 */
.L_x_824:
[----:B------:R-:W-:Y:S05]  /*f0d0*/  BSYNC B1 ;  /* 0x0000000000017941 */ /* 0x000fea0003800000 */
.L_x_823:
        /* <DEDUP_REMOVED lines=17> */
[----:B------:R-:W-:Y:S01]  /*f1f0*/  HADD2.F32 R18, -RZ, R103.H0_H0 ;  /* 0x20000067ff127230 */ /* 0x000fe20000004100 */
[----:B-1----:R-:W-:Y:S02]  /*f200*/  SHF.R.U32.HI R5, RZ, 0x10, R57 ;  /* 0x00000010ff057819 */ /* 0x002fe40000011639 */
[----:B------:R-:W-:-:S02]  /*f210*/  LEA.HI R0, R0, R228, RZ, 0x1d ;  /* 0x000000e400007211 */ /* 0x000fc400078fe8ff */
[----:B------:R-:W-:Y:S01]  /*f220*/  SHF.R.U32.HI R20, RZ, 0x10, R63 ;  /* 0x00000010ff147819 */ /* 0x000fe2000001163f */
[----:B------:R-:W-:Y:S01]  /*f230*/  HADD2.F32 R39, -RZ, R5.H0_H0 ;  /* 0x20000005ff277230 */ /* 0x000fe20000004100 */
[----:B------:R-:W-:Y:S02]  /*f240*/  SHF.R.S32.HI R3, RZ, 0x1f, R0 ;  /* 0x0000001fff037819 */ /* 0x000fe40000011400 */
[----:B------:R-:W-:Y:S02]  /*f250*/  SHF.L.U32 R2, R0, 0x3, RZ ;  /* 0x0000000300027819 */ /* 0x000fe400000006ff */
[----:B------:R-:W-:Y:S02]  /*f260*/  LEA.HI R0, R3, R0, RZ, 0x3 ;  /* 0x0000000003007211 */ /* 0x000fe400078f18ff */
[----:B------:R-:W-:Y:S02]  /*f270*/  LOP3.LUT R2, R43, 0x38, R2, 0xf8, !PT ;  /* 0x000000382b027812 */ /* 0x000fe400078ef802 */
[----:B------:R-:W-:-:S02]  /*f280*/  SHF.L.U32 R0, R0, 0xa, RZ ;  /* 0x0000000a00007819 */ /* 0x000fc400000006ff */
[----:B------:R-:W-:Y:S02]  /*f290*/  LOP3.LUT R2, R2, R41, RZ, 0x3c, !PT ;  /* 0x0000002902027212 */ /* 0x000fe400078e3cff */
[----:B------:R-:W-:Y:S02]  /*f2a0*/  LOP3.LUT R0, R0, 0x7fffe000, RZ, 0xc0, !PT ;  /* 0x7fffe00000007812 */ /* 0x000fe400078ec0ff */
[----:B------:R-:W-:Y:S02]  /*f2b0*/  SHF.R.U32.HI R3, RZ, 0x10, R61 ;  /* 0x00000010ff037819 */ /* 0x000fe4000001163d */
[----:B-----5:R-:W-:Y:S02]  /*f2c0*/  IADD3 R0, R2, R0, R40 ;  /* 0x0000000002007210 */ /* 0x020fe40007ffe028 */
[----:B------:R-:W-:Y:S01]  /*f2d0*/  SHF.R.U32.HI R21, RZ, 0x10, R59 ;  /* 0x00000010ff157819 */ /* 0x000fe2000001163b */
[----:B------:R-:W-:Y:S01]  /*f2e0*/  HADD2.F32 R6, -RZ, R3.H0_H0 ;  /* 0x20000003ff067230 */ /* 0x000fe20000004100 */
[----:B------:R-:W-:Y:S01]  /*f2f0*/  SHF.L.U32 R24, R0, 0x1, RZ ;  /* 0x0000000100187819 */ /* 0x000fe200000006ff */
[----:B------:R-:W-:Y:S01]  /*f300*/  HADD2.F32 R0, -RZ, R102.H0_H0 ;  /* 0x20000066ff007230 */ /* 0x000fe20000004100 */
[----:B------:R-:W-:Y:S01]  /*f310*/  SHF.R.U64 R22, R60, 0x10, R61 ;  /* 0x000000103c167819 */ /* 0x000fe2000000123d */
[----:B------:R-:W-:Y:S01]  /*f320*/  HADD2.F32 R38, -RZ, R21.H0_H0 ;  /* 0x20000015ff267230 */ /* 0x000fe20000004100 */
[----:B------:R-:W-:Y:S01]  /*f330*/  SHF.R.U64 R27, R56, 0x10, R57 ;  /* 0x00000010381b7819 */ /* 0x000fe20000001239 */
[----:B------:R-:W1:Y:S01]  /*f340*/  LDS.128 R8, [R24+0x10080] ;  /* 0x0100800018087984 */ /* 0x000e620000000c00 */
[----:B------:R-:W-:-:S02]  /*f350*/  SHF.R.U64 R30, R62, 0x10, R63 ;  /* 0x000000103e1e7819 */ /* 0x000fc4000000123f */
[----:B------:R-:W-:Y:S01]  /*f360*/  SHF.R.U64 R31, R58, 0x10, R59 ;  /* 0x000000103a1f7819 */ /* 0x000fe2000000123b */
[----:B------:R-:W-:-:S04]  /*f370*/  HADD2.F32 R37, -RZ, R27.H0_H0 ;  /* 0x2000001bff257230 */ /* 0x000fc80000004100 */
[----:B------:R-:W-:Y:S02]  /*f380*/  HADD2.F32 R27, -RZ, R31.H0_H0 ;  /* 0x2000001fff1b7230 */ /* 0x000fe40000004100 */
[----:B-1----:R-:W-:-:S05]  /*f390*/  HADD2.F32 R2, -RZ, R9.H0_H0 ;  /* 0x20000009ff027230 */ /* 0x002fca0000004100 */
[CC--:B------:R-:W-:Y:S01]  /*f3a0*/  FMUL.FTZ R32, R2.reuse, R0.reuse ;  /* 0x0000000002207220 */ /* 0x0c0fe20000410000 */
[----:B----4-:R-:W1:Y:S02]  /*f3b0*/  LDS.128 R12, [R42] ;  /* 0x000000002a0c7984 */ /* 0x010e640000000c00 */
[--C-:B-1----:R-:W-:Y:S02]  /*f3c0*/  HADD2.F32 R19, -RZ, R13.reuse.H0_H0 ;  /* 0x2000000dff137230 */ /* 0x102fe40000004100 */
[----:B------:R-:W-:Y:S02]  /*f3d0*/  HADD2.F32 R17, -RZ, R13.H1_H1 ;  /* 0x3000000dff117230 */ /* 0x000fe40000004100 */
[----:B------:R-:W-:Y:S01]  /*f3e0*/  HADD2.F32 R16, -RZ, R12.H0_H0 ;  /* 0x2000000cff107230 */ /* 0x000fe20000004100 */
[----:B------:R-:W-:Y:S01]  /*f3f0*/  FMUL.FTZ R4, R19, R0 ;  /* 0x0000000013047220 */ /* 0x000fe20000410000 */
[----:B------:R-:W-:Y:S01]  /*f400*/  HADD2.F32 R0, -RZ, R9.H1_H1 ;  /* 0x30000009ff007230 */ /* 0x000fe20000004100 */
[----:B------:R-:W-:Y:S01]  /*f410*/  FMUL.FTZ R3, R17, R6 ;  /* 0x0000000611037220 */ /* 0x000fe20000410000 */
[----:B------:R-:W-:Y:S01]  /*f420*/  HADD2.F32 R9, -RZ, R104.H1_H1 ;  /* 0x30000068ff097230 */ /* 0x000fe20000004100 */
[----:B------:R-:W-:Y:S01]  /*f430*/  FFMA.FTZ R36, R2, R18, R4 ;  /* 0x0000001202247223 */ /* 0x000fe20000010004 */
[----:B------:R-:W-:Y:S01]  /*f440*/  HADD2.F32 R2, -RZ, R102.H1_H1 ;  /* 0x30000066ff027230 */ /* 0x000fe20000004100 */
[C---:B------:R-:W-:Y:S01]  /*f450*/  FMUL.FTZ R29, R0.reuse, R6 ;  /* 0x00000006001d7220 */ /* 0x040fe20000410000 */
[----:B------:R-:W-:Y:S01]  /*f460*/  HADD2.F32 R13, -RZ, R14.H0_H0 ;  /* 0x2000000eff0d7230 */ /* 0x000fe20000004100 */
[----:B------:R-:W-:Y:S01]  /*f470*/  FFMA.FTZ R35, R0, R39, R3 ;  /* 0x0000002700237223 */ /* 0x000fe20000010003 */
[----:B------:R-:W-:Y:S01]  /*f480*/  HADD2.F32 R0, -RZ, R8.H0_H0 ;  /* 0x20000008ff007230 */ /* 0x000fe20000004100 */
[----:B------:R-:W-:Y:S01]  /*f490*/  FMUL.FTZ R4, R16, R2 ;  /* 0x0000000210047220 */ /* 0x000fe20000410000 */
[----:B------:R-:W-:-:S02]  /*f4a0*/  HADD2.F32 R3, -RZ, R103.H1_H1 ;  /* 0x30000067ff037230 */ /* 0x000fc40000004100 */
[----:B------:R-:W-:Y:S01]  /*f4b0*/  HADD2.F32 R6, -RZ, R105.H0_H0 ;  /* 0x20000069ff067230 */ /* 0x000fe20000004100 */
[C---:B------:R-:W-:Y:S01]  /*f4c0*/  FMUL.FTZ R28, R0.reuse, R2 ;  /* 0x00000002001c7220 */ /* 0x040fe20000410000 */
[----:B------:R-:W-:Y:S01]  /*f4d0*/  HADD2.F32 R2, -RZ, R104.H0_H0 ;  /* 0x20000068ff027230 */ /* 0x000fe20000004100 */
[----:B------:R-:W-:Y:S01]  /*f4e0*/  FFMA.FTZ R33, R0, R9, R4 ;  /* 0x0000000900217223 */ /* 0x000fe20000010004 */
[----:B------:R-:W-:Y:S01]  /*f4f0*/  HADD2.F32 R0, -RZ, R10.H0_H0 ;  /* 0x2000000aff007230 */ /* 0x000fe20000004100 */
[-C--:B------:R-:W-:Y:S01]  /*f500*/  FMUL.FTZ R4, R13, R3.reuse ;  /* 0x000000030d047220 */ /* 0x080fe20000410000 */
[--C-:B------:R-:W-:Y:S02]  /*f510*/  HADD2.F32 R7, -RZ, R15.reuse.H0_H0 ;  /* 0x2000000fff077230 */ /* 0x100fe40000004100 */
[----:B------:R-:W-:Y:S01]  /*f520*/  HADD2.F32 R5, -RZ, R15.H1_H1 ;  /* 0x3000000fff057230 */ /* 0x000fe20000004100 */
[C---:B------:R-:W-:Y:S01]  /*f530*/  FMUL.FTZ R26, R0.reuse, R3 ;  /* 0x00000003001a7220 */ /* 0x040fe20000410000 */
[----:B------:R-:W-:Y:S01]  /*f540*/  HADD2.F32 R15, -RZ, R20.H0_H0 ;  /* 0x20000014ff0f7230 */ /* 0x000fe20000004100 */
[----:B------:R-:W-:Y:S01]  /*f550*/  FFMA.FTZ R34, R0, R6, R4 ;  /* 0x0000000600227223 */ /* 0x000fe20000010004 */
[----:B------:R-:W-:Y:S01]  /*f560*/  HADD2.F32 R0, -RZ, R11.H0_H0 ;  /* 0x2000000bff007230 */ /* 0x000fe20000004100 */
[----:B------:R-:W-:Y:S01]  /*f570*/  FMUL.FTZ R3, R7, R2 ;  /* 0x0000000207037220 */ /* 0x000fe20000410000 */
[----:B------:R-:W-:Y:S01]  /*f580*/  HADD2.F32 R4, -RZ, R105.H1_H1 ;  /* 0x30000069ff047230 */ /* 0x000fe20000004100 */
[----:B------:R-:W-:-:S02]  /*f590*/  FFMA.FTZ R13, R13, R6, -R26 ;  /* 0x000000060d0d7223 */ /* 0x000fc4000001081a */
[C---:B------:R-:W-:Y:S02]  /*f5a0*/  FMUL.FTZ R23, R0.reuse, R2 ;  /* 0x0000000200177220 */ /* 0x040fe40000410000 */
[-C--:B------:R-:W-:Y:S01]  /*f5b0*/  FFMA.FTZ R25, R0, R4.reuse, R3 ;  /* 0x0000000400197223 */ /* 0x080fe20000010003 */
[----:B------:R-:W-:Y:S01]  /*f5c0*/  HADD2.F32 R0, -RZ, R11.H1_H1 ;  /* 0x3000000bff007230 */ /* 0x000fe20000004100 */
[-C--:B------:R-:W-:Y:S01]  /*f5d0*/  FMUL.FTZ R2, R5, R15.reuse ;  /* 0x0000000f05027220 */ /* 0x080fe20000410000 */
[----:B------:R-:W-:Y:S01]  /*f5e0*/  HADD2.F32 R3, -RZ, R12.H1_H1 ;  /* 0x3000000cff037230 */ /* 0x000fe20000004100 */
[----:B------:R-:W-:Y:S01]  /*f5f0*/  FFMA.FTZ R6, R7, R4, -R23 ;  /* 0x0000000407067223 */ /* 0x000fe20000010817 */
[----:B------:R-:W-:Y:S01]  /*f600*/  HADD2.F32 R11, -RZ, R22.H0_H0 ;  /* 0x20000016ff0b7230 */ /* 0x000fe20000004100 */
[C---:B------:R-:W-:Y:S01]  /*f610*/  FMUL.FTZ R20, R0.reuse, R15 ;  /* 0x0000000f00147220 */ /* 0x040fe20000410000 */
[----:B------:R-:W-:Y:S01]  /*f620*/  HADD2.F32 R12, -RZ, R30.H0_H0 ;  /* 0x2000001eff0c7230 */ /* 0x000fe20000004100 */
[----:B------:R-:W-:Y:S01]  /*f630*/  FFMA.FTZ R21, R0, R38, R2 ;  /* 0x0000002600157223 */ /* 0x000fe20000010002 */
[----:B------:R-:W-:Y:S01]  /*f640*/  HADD2.F32 R0, -RZ, R8.H1_H1 ;  /* 0x30000008ff007230 */ /* 0x000fe20000004100 */
[----:B------:R-:W-:Y:S01]  /*f650*/  FMUL.FTZ R8, R3, R11 ;  /* 0x0000000b03087220 */ /* 0x000fe20000410000 */
[----:B------:R-:W-:Y:S01]  /*f660*/  HADD2.F32 R2, -RZ, R14.H1_H1 ;  /* 0x3000000eff027230 */ /* 0x000fe20000004100 */
[----:B------:R-:W-:Y:S01]  /*f670*/  FFMA.FTZ R14, R19, R18, -R32 ;  /* 0x00000012130e7223 */ /* 0x000fe20000010820 */
[----:B------:R-:W-:Y:S01]  /*f680*/  F2FP.PACK_AB R7, R21, R25 ;  /* 0x000000191507723e */ /* 0x000fe200000000ff */
[----:B------:R-:W-:-:S02]  /*f690*/  FMUL.FTZ R11, R0, R11 ;  /* 0x0000000b000b7220 */ /* 0x000fc40000410000 */
[-C--:B------:R-:W-:Y:S01]  /*f6a0*/  FFMA.FTZ R15, R0, R37.reuse, R8 ;  /* 0x00000025000f7223 */ /* 0x080fe20000010008 */
[----:B------:R-:W-:Y:S01]  /*f6b0*/  HADD2.F32 R0, -RZ, R10.H1_H1 ;  /* 0x3000000aff007230 */ /* 0x000fe20000004100 */
[-C--:B------:R-:W-:Y:S02]  /*f6c0*/  FMUL.FTZ R8, R2, R12.reuse ;  /* 0x0000000c02087220 */ /* 0x080fe40000410000 */
[----:B------:R-:W-:Y:S01]  /*f6d0*/  FFMA.FTZ R3, R3, R37, -R11 ;  /* 0x0000002503037223 */ /* 0x000fe2000001080b */
[----:B------:R-:W-:Y:S01]  /*f6e0*/  F2FP.PACK_AB R4, R15, R33 ;  /* 0x000000210f04723e */ /* 0x000fe200000000ff */
[C---:B------:R-:W-:Y:S02]  /*f6f0*/  FMUL.FTZ R10, R0.reuse, R12 ;  /* 0x0000000c000a7220 */ /* 0x040fe40000410000 */
[----:B------:R-:W-:Y:S02]  /*f700*/  FFMA.FTZ R22, R0, R27, R8 ;  /* 0x0000001b00167223 */ /* 0x000fe40000010008 */
[----:B------:R-:W-:-:S02]  /*f710*/  FFMA.FTZ R12, R17, R39, -R29 ;  /* 0x00000027110c7223 */ /* 0x000fc4000001081d */
[----:B------:R-:W-:Y:S02]  /*f720*/  FFMA.FTZ R8, R16, R9, -R28 ;  /* 0x0000000910087223 */ /* 0x000fe4000001081c */
[----:B------:R-:W-:Y:S01]  /*f730*/  FFMA.FTZ R0, R5, R38, -R20 ;  /* 0x0000002605007223 */ /* 0x000fe20000010814 */
[----:B------:R-:W-:Y:S01]  /*f740*/  F2FP.PACK_AB R9, R12, R14 ;  /* 0x0000000e0c09723e */ /* 0x000fe200000000ff */
        /* <DEDUP_REMOVED lines=8> */
.L_x_830:
[----:B------:R-:W-:Y:S05]  /*f7d0*/  BSYNC B0 ;  /* 0x0000000000007941 */ /* 0x000fea0003800000 */
.L_x_829:
[----:B------:R-:W-:-:S13]  /*f7e0*/  ISETP.GE.AND P0, PT, R137, c[0x0][0x27c], PT ;  /* 0x00009f0089007a0c */ /* 0x000fda0003f06270 */
[----:B------:R-:W-:Y:S05]  /*f7f0*/  @P0 BRA `(.L_x_828) ;  /* 0x0000061000000947 */ /* 0x000fea0003800000 */
[----:B------:R-:W4:Y:S04]  /*f800*/  LDL R2, [R1+0xc] ;  /* 0x00000c0001027983 */ /* 0x000f280000100800 */
[----:B-12---:R-:W2:Y:S01]  /*f810*/  LDL R42, [R1+0x20] ;  /* 0x00002000012a7983 */ /* 0x006ea20000100800 */
[----:B------:R-:W-:Y:S02]  /*f820*/  MOV R0, c[0x0][0x27c] ;  /* 0x00009f0000007a02 */ /* 0x000fe40000000f00 */
[----:B------:R-:W-:Y:S02]  /*f830*/  SHF.R.U32.HI R22, RZ, 0x10, R69 ;  /* 0x00000010ff167819 */ /* 0x000fe40000011645 */
[----:B------:R-:W-:Y:S02]  /*f840*/  SHF.R.U32.HI R23, RZ, 0x10, R73 ;  /* 0x00000010ff177819 */ /* 0x000fe40000011649 */
[----:B------:R-:W-:-:S02]  /*f850*/  SHF.R.U32.HI R24, RZ, 0x10, R71 ;  /* 0x00000010ff187819 */ /* 0x000fc40000011647 */
[----:B-----5:R-:W-:Y:S02]  /*f860*/  SHF.R.U32.HI R27, RZ, 0x10, R75 ;  /* 0x00000010ff1b7819 */ /* 0x020fe4000001164b */
[----:B------:R-:W-:Y:S02]  /*f870*/  SHF.R.U64 R32, R68, 0x10, R69 ;  /* 0x0000001044207819 */ /* 0x000fe40000001245 */
[----:B------:R-:W-:Y:S02]  /*f880*/  SHF.R.U64 R33, R70, 0x10, R71 ;  /* 0x0000001046217819 */ /* 0x000fe40000001247 */
[----:B------:R-:W-:Y:S02]  /*f890*/  SHF.R.U64 R36, R72, 0x10, R73 ;  /* 0x0000001048247819 */ /* 0x000fe40000001249 */
[----:B------:R-:W-:Y:S02]  /*f8a0*/  SHF.R.U64 R38, R74, 0x10, R75 ;  /* 0x000000104a267819 */ /* 0x000fe4000000124b */
[----:B----4-:R-:W-:-:S04]  /*f8b0*/  LEA.HI R0, R0, R2, RZ, 0x1d ;  /* 0x0000000200007211 */ /* 0x010fc800078fe8ff */
[----:B------:R-:W-:Y:S01]  /*f8c0*/  SHF.R.S32.HI R2, RZ, 0x1f, R0 ;  /* 0x0000001fff027819 */ /* 0x000fe20000011400 */
[----:B--2---:R-:W1:Y:S01]  /*f8d0*/  LDS.128 R4, [R42] ;  /* 0x000000002a047984 */ /* 0x004e620000000c00 */
[----:B------:R-:W-:Y:S02]  /*f8e0*/  SHF.L.U32 R3, R0, 0x3, RZ ;  /* 0x0000000300037819 */ /* 0x000fe400000006ff */
[----:B------:R-:W-:Y:S02]  /*f8f0*/  LEA.HI R0, R2, R0, RZ, 0x3 ;  /* 0x0000000002007211 */ /* 0x000fe400078f18ff */
[----:B------:R-:W-:Y:S02]  /*f900*/  LOP3.LUT R2, R43, 0x38, R3, 0xf8, !PT ;  /* 0x000000382b027812 */ /* 0x000fe400078ef803 */
[----:B------:R-:W-:Y:S02]  /*f910*/  SHF.L.U32 R0, R0, 0xa, RZ ;  /* 0x0000000a00007819 */ /* 0x000fe400000006ff */
[----:B------:R-:W-:Y:S01]  /*f920*/  LOP3.LUT R2, R2, R41, RZ, 0x3c, !PT ;  /* 0x0000002902027212 */ /* 0x000fe200078e3cff */
[----:B------:R-:W-:Y:S01]  /*f930*/  HADD2.F32 R41, -RZ, R23.H0_H0 ;  /* 0x20000017ff297230 */ /* 0x000fe20000004100 */
[----:B------:R-:W-:-:S04]  /*f940*/  LOP3.LUT R0, R0, 0x7fffe000, RZ, 0xc0, !PT ;  /* 0x7fffe00000007812 */ /* 0x000fc800078ec0ff */
[----:B------:R-:W-:Y:S01]  /*f950*/  IADD3 R0, R2, R0, R40 ;  /* 0x0000000002007210 */ /* 0x000fe20007ffe028 */
[----:B------:R-:W-:-:S03]  /*f960*/  HADD2.F32 R40, -RZ, R27.H0_H0 ;  /* 0x2000001bff287230 */ /* 0x000fc60000004100 */
[----:B------:R-:W-:Y:S01]  /*f970*/  SHF.L.U32 R28, R0, 0x1, RZ ;  /* 0x00000001001c7819 */ /* 0x000fe200000006ff */
[----:B------:R-:W-:-:S04]  /*f980*/  HADD2.F32 R0, -RZ, R106.H0_H0 ;  /* 0x2000006aff007230 */ /* 0x000fc80000004100 */
[----:B------:R-:W2:Y:S01]  /*f990*/  LDS.128 R8, [R28+0x10080] ;  /* 0x010080001c087984 */ /* 0x000ea20000000c00 */
[----:B-1----:R-:W-:Y:S02]  /*f9a0*/  HADD2.F32 R19, -RZ, R5.H0_H0 ;  /* 0x20000005ff137230 */ /* 0x002fe40000004100 */
[--C-:B------:R-:W-:Y:S02]  /*f9b0*/  HADD2.F32 R15, -RZ, R7.reuse.H0_H0 ;  /* 0x20000007ff0f7230 */ /* 0x100fe40000004100 */
[----:B------:R-:W-:Y:S02]  /*f9c0*/  HADD2.F32 R14, -RZ, R7.H1_H1 ;  /* 0x30000007ff0e7230 */ /* 0x000fe40000004100 */
[----:B------:R-:W-:Y:S01]  /*f9d0*/  HADD2.F32 R17, -RZ, R5.H1_H1 ;  /* 0x30000005ff117230 */ /* 0x000fe20000004100 */
[----:B------:R-:W-:Y:S01]  /*f9e0*/  FMUL.FTZ R5, R19, R0 ;  /* 0x0000000013057220 */ /* 0x000fe20000410000 */
[--C-:B------:R-:W-:Y:S02]  /*f9f0*/  HADD2.F32 R16, -RZ, R6.reuse.H0_H0 ;  /* 0x20000006ff107230 */ /* 0x100fe40000004100 */
[----:B------:R-:W-:-:S02]  /*fa00*/  HADD2.F32 R20, -RZ, R6.H1_H1 ;  /* 0x30000006ff147230 */ /* 0x000fc40000004100 */
[----:B------:R-:W-:Y:S02]  /*fa10*/  HADD2.F32 R6, -RZ, R107.H0_H0 ;  /* 0x2000006bff067230 */ /* 0x000fe40000004100 */
[--C-:B------:R-:W-:Y:S02]  /*fa20*/  HADD2.F32 R18, -RZ, R4.reuse.H0_H0 ;  /* 0x20000004ff127230 */ /* 0x100fe40000004100 */
[----:B------:R-:W-:Y:S02]  /*fa30*/  HADD2.F32 R21, -RZ, R4.H1_H1 ;  /* 0x30000004ff157230 */ /* 0x000fe40000004100 */
[----:B------:R-:W-:Y:S02]  /*fa40*/  HADD2.F32 R4, -RZ, R106.H1_H1 ;  /* 0x3000006aff047230 */ /* 0x000fe40000004100 */
[--C-:B--2---:R-:W-:Y:S02]  /*fa50*/  HADD2.F32 R3, -RZ, R9.reuse.H0_H0 ;  /* 0x20000009ff037230 */ /* 0x104fe40000004100 */
[----:B------:R-:W-:-:S02]  /*fa60*/  HADD2.F32 R2, -RZ, R9.H1_H1 ;  /* 0x30000009ff027230 */ /* 0x000fc40000004100 */
[--C-:B------:R-:W-:Y:S01]  /*fa70*/  HADD2.F32 R9, -RZ, R8.reuse.H0_H0 ;  /* 0x20000008ff097230 */ /* 0x100fe20000004100 */
[C---:B------:R-:W-:Y:S01]  /*fa80*/  FMUL.FTZ R31, R3.reuse, R0 ;  /* 0x00000000031f7220 */ /* 0x040fe20000410000 */
[----:B------:R-:W-:Y:S01]  /*fa90*/  HADD2.F32 R13, -RZ, R8.H1_H1 ;  /* 0x30000008ff0d7230 */ /* 0x000fe20000004100 */
[----:B------:R-:W-:Y:S01]  /*faa0*/  FFMA.FTZ R39, R3, R6, R5 ;  /* 0x0000000603277223 */ /* 0x000fe20000010005 */
[--C-:B------:R-:W-:Y:S01]  /*fab0*/  HADD2.F32 R8, -RZ, R11.reuse.H0_H0 ;  /* 0x2000000bff087230 */ /* 0x100fe20000004100 */
[-C--:B------:R-:W-:Y:S01]  /*fac0*/  FMUL.FTZ R3, R18, R4.reuse ;  /* 0x0000000412037220 */ /* 0x080fe20000410000 */
[----:B------:R-:W-:Y:S01]  /*fad0*/  HADD2.F32 R7, -RZ, R11.H1_H1 ;  /* 0x3000000bff077230 */ /* 0x000fe20000004100 */
[----:B------:R-:W-:Y:S01]  /*fae0*/  FMUL.FTZ R29, R9, R4 ;  /* 0x00000004091d7220 */ /* 0x000fe20000410000 */
[----:B------:R-:W-:Y:S02]  /*faf0*/  HADD2.F32 R11, -RZ, R22.H0_H0 ;  /* 0x20000016ff0b7230 */ /* 0x000fe40000004100 */
[----:B------:R-:W-:-:S02]  /*fb00*/  HADD2.F32 R5, -RZ, R108.H1_H1 ;  /* 0x3000006cff057230 */ /* 0x000fc40000004100 */
[----:B------:R-:W-:Y:S01]  /*fb10*/  HADD2.F32 R12, -RZ, R10.H0_H0 ;  /* 0x2000000aff0c7230 */ /* 0x000fe20000004100 */
[-C--:B------:R-:W-:Y:S01]  /*fb20*/  FMUL.FTZ R0, R17, R11.reuse ;  /* 0x0000000b11007220 */ /* 0x080fe20000410000 */
[----:B------:R-:W-:Y:S01]  /*fb30*/  HADD2.F32 R4, -RZ, R110.H1_H1 ;  /* 0x3000006eff047230 */ /* 0x000fe20000004100 */
[C---:B------:R-:W-:Y:S01]  /*fb40*/  FMUL.FTZ R30, R2.reuse, R11 ;  /* 0x0000000b021e7220 */ /* 0x040fe20000410000 */
[----:B------:R-:W-:Y:S01]  /*fb50*/  HADD2.F32 R22, -RZ, R24.H0_H0 ;  /* 0x20000018ff167230 */ /* 0x000fe20000004100 */
[----:B------:R-:W-:Y:S01]  /*fb60*/  FFMA.FTZ R37, R2, R41, R0 ;  /* 0x0000002902257223 */ /* 0x000fe20000010000 */
[----:B------:R-:W-:Y:S01]  /*fb70*/  HADD2.F32 R2, -RZ, R107.H1_H1 ;  /* 0x3000006bff027230 */ /* 0x000fe20000004100 */
[----:B------:R-:W-:Y:S01]  /*fb80*/  FFMA.FTZ R34, R9, R5, R3 ;  /* 0x0000000509227223 */ /* 0x000fe20000010003 */
[----:B------:R-:W-:Y:S02]  /*fb90*/  HADD2.F32 R0, -RZ, R108.H0_H0 ;  /* 0x2000006cff007230 */ /* 0x000fe40000004100 */
[----:B------:R-:W-:Y:S01]  /*fba0*/  HADD2.F32 R3, -RZ, R110.H0_H0 ;  /* 0x2000006eff037230 */ /* 0x000fe20000004100 */
[----:B------:R-:W-:Y:S01]  /*fbb0*/  FMUL.FTZ R11, R16, R2 ;  /* 0x00000002100b7220 */ /* 0x000fe20000410000 */
[----:B------:R-:W-:Y:S01]  /*fbc0*/  HADD2.F32 R10, -RZ, R10.H1_H1 ;  /* 0x3000000aff0a7230 */ /* 0x000fe20000004100 */
[----:B------:R-:W-:-:S02]  /*fbd0*/  FMUL.FTZ R9, R15, R0 ;  /* 0x000000000f097220 */ /* 0x000fc40000410000 */
[----:B------:R-:W-:Y:S01]  /*fbe0*/  FFMA.FTZ R35, R12, R4, R11 ;  /* 0x000000040c237223 */ /* 0x000fe2000001000b */
[----:B------:R-:W-:Y:S01]  /*fbf0*/  HADD2.F32 R11, -RZ, R32.H0_H0 ;  /* 0x20000020ff0b7230 */ /* 0x000fe20000004100 */
[C---:B------:R-:W-:Y:S01]  /*fc00*/  FMUL.FTZ R24, R8.reuse, R0 ;  /* 0x0000000008187220 */ /* 0x040fe20000410000 */
[----:B------:R-:W-:Y:S01]  /*fc10*/  HADD2.F32 R32, -RZ, R38.H0_H0 ;  /* 0x20000026ff207230 */ /* 0x000fe20000004100 */
[----:B------:R-:W-:Y:S01]  /*fc20*/  FFMA.FTZ R25, R8, R3, R9 ;  /* 0x0000000308197223 */ /* 0x000fe20000010009 */
[----:B------:R-:W-:Y:S01]  /*fc30*/  HADD2.F32 R8, -RZ, R33.H0_H0 ;  /* 0x20000021ff087230 */ /* 0x000fe20000004100 */
[----:B------:R-:W-:Y:S01]  /*fc40*/  FMUL.FTZ R0, R14, R22 ;  /* 0x000000160e007220 */ /* 0x000fe20000410000 */
[----:B------:R-:W-:Y:S01]  /*fc50*/  HADD2.F32 R33, -RZ, R36.H0_H0 ;  /* 0x20000024ff217230 */ /* 0x000fe20000004100 */
[----:B------:R-:W-:Y:S02]  /*fc60*/  FMUL.FTZ R26, R12, R2 ;  /* 0x000000020c1a7220 */ /* 0x000fe40000410000 */
[----:B------:R-:W-:-:S02]  /*fc70*/  FFMA.FTZ R23, R7, R40, R0 ;  /* 0x0000002807177223 */ /* 0x000fc40000010000 */
[----:B------:R-:W-:Y:S02]  /*fc80*/  FMUL.FTZ R22, R7, R22 ;  /* 0x0000001607167220 */ /* 0x000fe40000410000 */
[-C--:B------:R-:W-:Y:S02]  /*fc90*/  FMUL.FTZ R2, R21, R11.reuse ;  /* 0x0000000b15027220 */ /* 0x080fe40000410000 */
[-C--:B------:R-:W-:Y:S02]  /*fca0*/  FMUL.FTZ R0, R20, R8.reuse ;  /* 0x0000000814007220 */ /* 0x080fe40000410000 */
[C---:B------:R-:W-:Y:S02]  /*fcb0*/  FMUL.FTZ R11, R13.reuse, R11 ;  /* 0x0000000b0d0b7220 */ /* 0x040fe40000410000 */
[----:B------:R-:W-:Y:S02]  /*fcc0*/  FMUL.FTZ R7, R10, R8 ;  /* 0x000000080a077220 */ /* 0x000fe40000410000 */
[----:B------:R-:W-:-:S02]  /*fcd0*/  FFMA.FTZ R13, R13, R33, R2 ;  /* 0x000000210d0d7223 */ /* 0x000fc40000010002 */
[----:B------:R-:W-:Y:S02]  /*fce0*/  FFMA.FTZ R27, R10, R32, R0 ;  /* 0x000000200a1b7223 */ /* 0x000fe40000010000 */
[----:B------:R-:W-:Y:S02]  /*fcf0*/  FFMA.FTZ R12, R19, R6, -R31 ;  /* 0x00000006130c7223 */ /* 0x000fe4000001081f */
[----:B------:R-:W-:Y:S02]  /*fd00*/  FFMA.FTZ R9, R17, R41, -R30 ;  /* 0x0000002911097223 */ /* 0x000fe4000001081e */
[----:B------:R-:W-:Y:S01]  /*fd10*/  FFMA.FTZ R8, R18, R5, -R29 ;  /* 0x0000000512087223 */ /* 0x000fe2000001081d */
[----:B------:R-:W-:Y:S01]  /*fd20*/  F2FP.PACK_AB R5, R37, R39 ;  /* 0x000000272505723e */ /* 0x000fe200000000ff */
[----:B------:R-:W-:Y:S01]  /*fd30*/  FFMA.FTZ R10, R16, R4, -R26 ;  /* 0x00000004100a7223 */ /* 0x000fe2000001081a */
[----:B------:R-:W-:Y:S01]  /*fd40*/  F2FP.PACK_AB R9, R9, R12 ;  /* 0x0000000c0909723e */ /* 0x000fe200000000ff */
[----:B------:R-:W-:Y:S01]  /*fd50*/  FFMA.FTZ R3, R15, R3, -R24 ;  /* 0x000000030f037223 */ /* 0x000fe20000010818 */
[----:B------:R-:W-:Y:S01]  /*fd60*/  F2FP.PACK_AB R4, R13, R34 ;  /* 0x000000220d04723e */ /* 0x000fe200000000ff */
[----:B------:R-:W-:-:S02]  /*fd70*/  FFMA.FTZ R0, R14, R40, -R22 ;  /* 0x000000280e007223 */ /* 0x000fc40000010816 */
[----:B------:R-:W-:Y:S02]  /*fd80*/  FFMA.FTZ R2, R21, R33, -R11 ;  /* 0x0000002115027223 */ /* 0x000fe4000001080b */
[----:B------:R-:W-:Y:S01]  /*fd90*/  FFMA.FTZ R6, R20, R32, -R7 ;  /* 0x0000002014067223 */ /* 0x000fe20000010807 */
[----:B------:R-:W-:Y:S02]  /*fda0*/  F2FP.PACK_AB R11, R0, R3 ;  /* 0x00000003000b723e */ /* 0x000fe400000000ff */
[----:B------:R-:W-:Y:S02]  /*fdb0*/  F2FP.PACK_AB R8, R2, R8 ;  /* 0x000000080208723e */ /* 0x000fe400000000ff */
[----:B------:R-:W-:Y:S02]  /*fdc0*/  F2FP.PACK_AB R10, R6, R10 ;  /* 0x0000000a060a723e */ /* 0x000fe400000000ff */
[----:B------:R-:W-:Y:S02]  /*fdd0*/  F2FP.PACK_AB R7, R23, R25 ;  /* 0x000000191707723e */ /* 0x000fe400000000ff */
[----:B------:R-:W-:Y:S01]  /*fde0*/  F2FP.PACK_AB R6, R27, R35 ;  /* 0x000000231b06723e */ /* 0x000fe200000000ff */
[----:B------:R1:W-:Y:S04]  /*fdf0*/  STS.128 [R42], R8 ;  /* 0x000000082a007388 */ /* 0x0003e80000000c00 */
[----:B------:R1:W-:Y:S02]  /*fe00*/  STS.128 [R28+0x10080], R4 ;  /* 0x010080041c007388 */ /* 0x0003e40000000c00 */
.L_x_828:
[----:B------:R-:W-:Y:S05]  /*fe10*/  BSYNC B1 ;  /* 0x0000000000017941 */ /* 0x000fea0003800000 */
.L_x_827:
[----:B------:R-:W-:-:S04]  /*fe20*/  IADD3 R0, R211, 0x60, RZ ;  /* 0x00000060d3007810 */ /* 0x000fc80007ffe0ff */
        /* <DEDUP_REMOVED lines=13> */
[----:B-12---:R-:W2:Y:S01]  /*ff00*/  LDL R42, [R1+0x2c] ;  /* 0x00002c00012a7983 */ /* 0x006ea20000100800 */
[----:B------:R-:W-:Y:S02]  /*ff10*/  MOV R0, c[0x0][0x27c] ;  /* 0x00009f0000007a02 */ /* 0x000fe40000000f00 */
[----:B------:R-:W-:Y:S02]  /*ff20*/  SHF.R.U32.HI R22, RZ, 0x10, R77 ;  /* 0x00000010ff167819 */ /* 0x000fe4000001164d */
[----:B------:R-:W-:-:S02]  /*ff30*/  LEA.HI R0, R0, R228, RZ, 0x1d ;  /* 0x000000e400007211 */ /* 0x000fc400078fe8ff */
[----:B------:R-:W-:Y:S02]  /*ff40*/  SHF.R.U32.HI R23, RZ, 0x10, R81 ;  /* 0x00000010ff177819 */ /* 0x000fe40000011651 */
[----:B------:R-:W-:Y:S02]  /*ff50*/  SHF.R.S32.HI R3, RZ, 0x1f, R0 ;  /* 0x0000001fff037819 */ /* 0x000fe40000011400 */
[----:B------:R-:W-:Y:S01]  /*ff60*/  SHF.L.U32 R2, R0, 0x3, RZ ;  /* 0x0000000300027819 */ /* 0x000fe200000006ff */
[----:B------:R-:W-:Y:S01]  /*ff70*/  HADD2.F32 R41, -RZ, R23.H0_H0 ;  /* 0x20000017ff297230 */ /* 0x000fe20000004100 */
[----:B------:R-:W-:Y:S02]  /*ff80*/  LEA.HI R0, R3, R0, RZ, 0x3 ;  /* 0x0000000003007211 */ /* 0x000fe400078f18ff */
[----:B------:R-:W-:Y:S02]  /*ff90*/  LOP3.LUT R2, R45, 0x38, R2, 0xf8, !PT ;  /* 0x000000382d027812 */ /* 0x000fe400078ef802 */
[----:B------:R-:W-:-:S02]  /*ffa0*/  SHF.L.U32 R0, R0, 0xa, RZ ;  /* 0x0000000a00007819 */ /* 0x000fc400000006ff */
[----:B------:R-:W-:Y:S02]  /*ffb0*/  LOP3.LUT R2, R2, R44, RZ, 0x3c, !PT ;  /* 0x0000002c02027212 */ /* 0x000fe400078e3cff */
[----:B------:R-:W-:Y:S02]  /*ffc0*/  LOP3.LUT R0, R0, 0x7fffe000, RZ, 0xc0, !PT ;  /* 0x7fffe00000007812 */ /* 0x000fe400078ec0ff */
[----:B------:R-:W-:Y:S02]  /*ffd0*/  SHF.R.U32.HI R24, RZ, 0x10, R79 ;  /* 0x00000010ff187819 */ /* 0x000fe4000001164f */
[----:B-----5:R-:W-:Y:S02]  /*ffe0*/  IADD3 R0, R2, R0, R43 ;  /* 0x0000000002007210 */ /* 0x020fe40007ffe02b */
[----:B------:R-:W-:Y:S02]  /*fff0*/  SHF.R.U32.HI R27, RZ, 0x10, R83 ;  /* 0x00000010ff1b7819 */ /* 0x000fe40000011653 */
        /* <DEDUP_REMOVED lines=8> */
[--C-:B-1----:R-:W-:Y:S02]  /*10080*/  HADD2.F32 R3, -RZ, R9.reuse.H0_H0 ;  /* 0x20000009ff037230 */ /* 0x102fe40000004100 */
[----:B------:R-:W-:Y:S02]  /*10090*/  HADD2.F32 R2, -RZ, R9.H1_H1 ;  /* 0x30000009ff027230 */ /* 0x000fe40000004100 */
[--C-:B------:R-:W-:Y:S01]  /*100a0*/  HADD2.F32 R9, -RZ, R8.reuse.H0_H0 ;  /* 0x20000008ff097230 */ /* 0x100fe20000004100 */
[----:B------:R-:W-:Y:S01]  /*100b0*/  FMUL.FTZ R31, R3, R0 ;  /* 0x00000000031f7220 */ /* 0x000fe20000410000 */
[----:B------:R-:W-:Y:S02]  /*100c0*/  HADD2.F32 R13, -RZ, R8.H1_H1 ;  /* 0x30000008ff0d7230 */ /* 0x000fe40000004100 */
[----:B------:R-:W-:Y:S02]  /*100d0*/  HADD2.F32 R8, -RZ, R11.H0_H0 ;  /* 0x2000000bff087230 */ /* 0x000fe40000004100 */
[----:B------:R-:W-:-:S02]  /*100e0*/  HADD2.F32 R12, -RZ, R10.H0_H0 ;  /* 0x2000000aff0c7230 */ /* 0x000fc40000004100 */
[----:B------:R-:W-:Y:S01]  /*100f0*/  HADD2.F32 R10, -RZ, R10.H1_H1 ;  /* 0x3000000aff0a7230 */ /* 0x000fe20000004100 */
[----:B--2---:R-:W1:Y:S02]  /*10100*/  LDS.128 R4, [R42] ;  /* 0x000000002a047984 */ /* 0x004e640000000c00 */
[----:B-1----:R-:W-:Y:S02]  /*10110*/  HADD2.F32 R19, -RZ, R5.H0_H0 ;  /* 0x20000005ff137230 */ /* 0x002fe40000004100 */
[--C-:B------:R-:W-:Y:S02]  /*10120*/  HADD2.F32 R15, -RZ, R7.reuse.H0_H0 ;  /* 0x20000007ff0f7230 */ /* 0x100fe40000004100 */
[----:B------:R-:W-:Y:S02]  /*10130*/  HADD2.F32 R14, -RZ, R7.H1_H1 ;  /* 0x30000007ff0e7230 */ /* 0x000fe40000004100 */
[----:B------:R-:W-:Y:S02]  /*10140*/  HADD2.F32 R7, -RZ, R11.H1_H1 ;  /* 0x3000000bff077230 */ /* 0x000fe40000004100 */
[----:B------:R-:W-:Y:S01]  /*10150*/  HADD2.F32 R17, -RZ, R5.H1_H1 ;  /* 0x30000005ff117230 */ /* 0x000fe20000004100 */
[----:B------:R-:W-:Y:S01]  /*10160*/  FMUL.FTZ R5, R19, R0 ;  /* 0x0000000013057220 */ /* 0x000fe20000410000 */
[----:B------:R-:W-:-:S02]  /*10170*/  HADD2.F32 R11, -RZ, R22.H0_H0 ;  /* 0x20000016ff0b7230 */ /* 0x000fc40000004100 */
[--C-:B------:R-:W-:Y:S02]  /*10180*/  HADD2.F32 R16, -RZ, R6.reuse.H0_H0 ;  /* 0x20000006ff107230 */ /* 0x100fe40000004100 */
[----:B------:R-:W-:Y:S01]  /*10190*/  HADD2.F32 R20, -RZ, R6.H1_H1 ;  /* 0x30000006ff147230 */ /* 0x000fe20000004100 */
[-C--:B------:R-:W-:Y:S01]  /*101a0*/  FMUL.FTZ R0, R17, R11.reuse ;  /* 0x0000000b11007220 */ /* 0x080fe20000410000 */
[----:B------:R-:W-:Y:S01]  /*101b0*/  HADD2.F32 R6, -RZ, R112.H0_H0 ;  /* 0x20000070ff067230 */ /* 0x000fe20000004100 */
[C---:B------:R-:W-:Y:S01]  /*101c0*/  FMUL.FTZ R30, R2.reuse, R11 ;  /* 0x0000000b021e7220 */ /* 0x040fe20000410000 */
[--C-:B------:R-:W-:Y:S01]  /*101d0*/  HADD2.F32 R18, -RZ, R4.reuse.H0_H0 ;  /* 0x20000004ff127230 */ /* 0x100fe20000004100 */
[----:B------:R-:W-:Y:S01]  /*101e0*/  FFMA.FTZ R37, R2, R41, R0 ;  /* 0x0000002902257223 */ /* 0x000fe20000010000 */
[----:B------:R-:W-:Y:S01]  /*101f0*/  HADD2.F32 R21, -RZ, R4.H1_H1 ;  /* 0x30000004ff157230 */ /* 0x000fe20000004100 */
[----:B------:R-:W-:Y:S01]  /*10200*/  FFMA.FTZ R39, R3, R6, R5 ;  /* 0x0000000603277223 */ /* 0x000fe20000010005 */
[----:B------:R-:W-:-:S02]  /*10210*/  HADD2.F32 R4, -RZ, R111.H1_H1 ;  /* 0x3000006fff047230 */ /* 0x000fc40000004100 */
[--C-:B------:R-:W-:Y:S02]  /*10220*/  HADD2.F32 R5, -RZ, R113.reuse.H1_H1 ;  /* 0x30000071ff057230 */ /* 0x100fe40000004100 */
[----:B------:R-:W-:Y:S01]  /*10230*/  HADD2.F32 R2, -RZ, R112.H1_H1 ;  /* 0x30000070ff027230 */ /* 0x000fe20000004100 */
[-C--:B------:R-:W-:Y:S01]  /*10240*/  FMUL.FTZ R3, R18, R4.reuse ;  /* 0x0000000412037220 */ /* 0x080fe20000410000 */
[----:B------:R-:W-:Y:S01]  /*10250*/  HADD2.F32 R0, -RZ, R113.H0_H0 ;  /* 0x20000071ff007230 */ /* 0x000fe20000004100 */
[C---:B------:R-:W-:Y:S01]  /*10260*/  FMUL.FTZ R29, R9.reuse, R4 ;  /* 0x00000004091d7220 */ /* 0x040fe20000410000 */
[--C-:B------:R-:W-:Y:S01]  /*10270*/  HADD2.F32 R4, -RZ, R114.reuse.H1_H1 ;  /* 0x30000072ff047230 */ /* 0x100fe20000004100 */
[----:B------:R-:W-:Y:S01]  /*10280*/  FFMA.FTZ R34, R9, R5, R3 ;  /* 0x0000000509227223 */ /* 0x000fe20000010003 */
[----:B------:R-:W-:Y:S01]  /*10290*/  HADD2.F32 R3, -RZ, R114.H0_H0 ;  /* 0x20000072ff037230 */ /* 0x000fe20000004100 */
[----:B------:R-:W-:Y:S01]  /*102a0*/  FMUL.FTZ R11, R16, R2 ;  /* 0x00000002100b7220 */ /* 0x000fe20000410000 */
[----:B------:R-:W-:Y:S01]  /*102b0*/  HADD2.F32 R22, -RZ, R24.H0_H0 ;  /* 0x20000018ff167230 */ /* 0x000fe20000004100 */
        /* <DEDUP_REMOVED lines=36> */
.L_x_832:
[----:B------:R-:W-:Y:S05]  /*10500*/  BSYNC B0 ;  /* 0x0000000000007941 */ /* 0x000fea0003800000 */
.L_x_831:
[----:B------:R-:W-:-:S13]  /*10510*/  ISETP.GE.AND P0, PT, R137, c[0x0][0x27c], PT ;  /* 0x00009f0089007a0c */ /* 0x000fda0003f06270 */
[----:B------:R-:W-:Y:S05]  /*10520*/  @P0 BRA `(.L_x_804) ;  /* 0x0000061000000947 */ /* 0x000fea0003800000 */
[----:B--2---:R-:W2:Y:S04]  /*10530*/  LDL R2, [R1+0xc] ;  /* 0x00000c0001027983 */ /* 0x004ea80000100800 */
[----:B-1-3--:R-:W3:Y:S01]  /*10540*/  LDL R42, [R1+0x1c] ;  /* 0x00001c00012a7983 */ /* 0x00aee20000100800 */
[----:B------:R-:W-:Y:S02]  /*10550*/  MOV R0, c[0x0][0x27c] ;  /* 0x00009f0000007a02 */ /* 0x000fe40000000f00 */
[----:B------:R-:W-:Y:S02]  /*10560*/  SHF.R.U32.HI R22, RZ, 0x10, R85 ;  /* 0x00000010ff167819 */ /* 0x000fe40000011655 */
[----:B------:R-:W-:Y:S02]  /*10570*/  SHF.R.U32.HI R23, RZ, 0x10, R89 ;  /* 0x00000010ff177819 */ /* 0x000fe40000011659 */
[----:B------:R-:W-:-:S02]  /*10580*/  SHF.R.U32.HI R24, RZ, 0x10, R87 ;  /* 0x00000010ff187819 */ /* 0x000fc40000011657 */
[----:B-----5:R-:W-:Y:S01]  /*10590*/  SHF.R.U32.HI R27, RZ, 0x10, R91 ;  /* 0x00000010ff1b7819 */ /* 0x020fe2000001165b */
[----:B------:R-:W-:Y:S01]  /*105a0*/  HADD2.F32 R41, -RZ, R23.H0_H0 ;  /* 0x20000017ff297230 */ /* 0x000fe20000004100 */
[----:B------:R-:W-:Y:S02]  /*105b0*/  SHF.R.U64 R32, R84, 0x10, R85 ;  /* 0x0000001054207819 */ /* 0x000fe40000001255 */
[----:B------:R-:W-:Y:S01]  /*105c0*/  SHF.R.U64 R33, R86, 0x10, R87 ;  /* 0x0000001056217819 */ /* 0x000fe20000001257 */
[----:B------:R-:W-:Y:S01]  /*105d0*/  HADD2.F32 R40, -RZ, R27.H0_H0 ;  /* 0x2000001bff287230 */ /* 0x000fe20000004100 */
[----:B------:R-:W-:Y:S02]  /*105e0*/  SHF.R.U64 R36, R88, 0x10, R89 ;  /* 0x0000001058247819 */ /* 0x000fe40000001259 */
[----:B------:R-:W-:Y:S02]  /*105f0*/  SHF.R.U64 R38, R90, 0x10, R91 ;  /* 0x000000105a267819 */ /* 0x000fe4000000125b */
        /* <DEDUP_REMOVED lines=9> */
[----:B------:R-:W-:-:S04]  /*10690*/  IADD3 R0, R2, R0, R43 ;  /* 0x0000000002007210 */ /* 0x000fc80007ffe02b */
        /* <DEDUP_REMOVED lines=74> */
.L_x_804:
[----:B------:R-:W-:Y:S05]  /*10b40*/  BSYNC B2 ;  /* 0x0000000000027941 */ /* 0x000fea0003800000 */
.L_x_770:
[----:B------:R-:W-:Y:S01]  /*10b50*/  IMAD R0, R120, c[0x0][0x208], RZ ;  /* 0x0000820078007a24 */ /* 0x000fe200078e02ff */
[----:B------:R-:W-:-:S04]  /*10b60*/  DEPBAR.LE SB0, 0x0 ;  /* 0x000080000000791a */ /* 0x000fc80000000000 */
[C---:B------:R-:W-:Y:S01]  /*10b70*/  IMAD.WIDE.U32 R2, R198.reuse, c[0x0][0x208], RZ ;  /* 0x00008200c6027a25 */ /* 0x040fe200078e00ff */
[----:B------:R-:W-:Y:S01]  /*10b80*/  BAR.SYNC.DEFER_BLOCKING 0x0 ;  /* 0x0000000000007b1d */ /* 0x000fe20000010000 */
[----:B------:R-:W-:Y:S02]  /*10b90*/  IADD3 R186, R177, 0x20, RZ ;  /* 0x00000020b1ba7810 */ /* 0x000fe40007ffe0ff */
[----:B------:R-:W-:Y:S02]  /*10ba0*/  IMAD R0, R198, c[0x0][0x20c], R0 ;  /* 0x00008300c6007a24 */ /* 0x000fe400078e0200 */
[----:B------:R-:W-:Y:S01]  /*10bb0*/  IMAD.WIDE.U32 R216, R218, c[0x0][0x210], RZ ;  /* 0x00008400dad87a25 */ /* 0x000fe200078e00ff */
[----:B------:R-:W-:Y:S03]  /*10bc0*/  BSSY B0, `(.L_x_833) ;  /* 0x00000f4000007945 */ /* 0x000fe60003800000 */
[----:B------:R-:W-:-:S02]  /*10bd0*/  IMAD.IADD R3, R3, 0x1, R0 ;  /* 0x0000000103037824 */ /* 0x000fc400078e0200 */
[----:B------:R-:W-:Y:S02]  /*10be0*/  IMAD R0, R121, c[0x0][0x218], RZ ;  /* 0x0000860079007a24 */ /* 0x000fe400078e02ff */
[----:B------:R-:W-:-:S04]  /*10bf0*/  IMAD.WIDE.U32 R2, R197, c[0x0][0x218], R2 ;  /* 0x00008600c5027a25 */ /* 0x000fc800078e0002 */
[----:B------:R-:W-:Y:S01]  /*10c00*/  IMAD R0, R197, c[0x0][0x21c], R0 ;  /* 0x00008700c5007a24 */ /* 0x000fe200078e0200 */
[----:B------:R-:W-:Y:S01]  /*10c10*/  IADD3 R2, P1, R2, R216, RZ ;  /* 0x000000d802027210 */ /* 0x000fe20007f3e0ff */
[----:B------:R-:W-:-:S03]  /*10c20*/  IMAD R218, R218, c[0x0][0x214], R217 ;  /* 0x00008500dada7a24 */ /* 0x000fc600078e02d9 */
[----:B-1----:R-:W-:Y:S02]  /*10c30*/  LEA R4, P0, R2, c[0x0][0x1f8], 0x1 ;  /* 0x00007e0002047a11 */ /* 0x002fe400078008ff */
[----:B------:R-:W-:Y:S01]  /*10c40*/  IADD3.X R3, R218, R3, R0, P1, !PT ;  /* 0x00000003da037210 */ /* 0x000fe20000ffe400 */
[----:B----4-:R-:W-:Y:S01]  /*10c50*/  LDSM.16.M88.4 R12, [R182] ;  /* 0x00000000b60c783b */ /* 0x010fe20000000200 */
[----:B------:R-:W-:Y:S02]  /*10c60*/  R2P PR, R228, 0x6 ;  /* 0x00000006e4007804 */ /* 0x000fe40000000000 */
[----:B------:R-:W-:Y:S01]  /*10c70*/  LEA.HI.X R2, R2, c[0x0][0x1fc], R3, 0x1, P0 ;  /* 0x00007f0002027a11 */ /* 0x000fe200000f0c03 */
[----:B------:R-:W1:Y:S04]  /*10c80*/  SHFL.IDX PT, R0, R4, RZ, 0x181f ;  /* 0x00181fff04007589 */ /* 0x000e6800000e0000 */
[----:B-----5:R-:W-:Y:S04]  /*10c90*/  LDSM.16.M88.4 R24, [R177] ;  /* 0x00000000b118783b */ /* 0x020fe80000000200 */
[----:B------:R-:W4:Y:S02]  /*10ca0*/  SHFL.IDX PT, R2, R2, RZ, 0x181f ;  /* 0x00181fff02027589 */ /* 0x000f2400000e0000 */
[----:B------:R-:W-:-:S02]  /*10cb0*/  @P1 IADD3 R186, R177, -0x20, RZ ;  /* 0xffffffe0b1ba1810 */ /* 0x000fc40007ffe0ff */
[----:B------:R-:W2:Y:S02]  /*10cc0*/  LDSM.16.M88.4 R36, [R177+0x800] ;  /* 0x00080000b124783b */ /* 0x000ea40000000200 */
[C---:B------:R-:W-:Y:S02]  /*10cd0*/  IADD3 R187, R186.reuse, 0x3000, RZ ;  /* 0x00003000babb7810 */ /* 0x040fe40007ffe0ff */
[----:B------:R-:W-:Y:S01]  /*10ce0*/  LDSM.16.M88.4 R8, [R183] ;  /* 0x00000000b708783b */ /* 0x000fe20000000200 */
[C---:B------:R-:W-:Y:S02]  /*10cf0*/  IADD3 R189, R186.reuse, 0x1000, RZ ;  /* 0x00001000babd7810 */ /* 0x040fe40007ffe0ff */
[C---:B------:R-:W-:Y:S01]  /*10d00*/  IADD3 R188, R186.reuse, 0x1800, RZ ;  /* 0x00001800babc7810 */ /* 0x040fe20007ffe0ff */
[----:B------:R-:W3:Y:S01]  /*10d10*/  LDSM.16.M88.4 R28, [R186] ;  /* 0x00000000ba1c783b */ /* 0x000ee20000000200 */
[C---:B------:R-:W-:Y:S02]  /*10d20*/  IADD3 R191, R186.reuse, 0x2000, RZ ;  /* 0x00002000babf7810 */ /* 0x040fe40007ffe0ff */
[----:B------:R-:W-:Y:S01]  /*10d30*/  IADD3 R190, R186, 0x2800, RZ ;  /* 0x00002800babe7810 */ /* 0x000fe20007ffe0ff */
[----:B------:R-:W3:Y:S01]  /*10d40*/  LDSM.16.M88.4 R56, [R186+0x800] ;  /* 0x00080000ba38783b */ /* 0x000ee20000000200 */
[----:B-1----:R-:W-:-:S02]  /*10d50*/  LEA R18, P1, R200, R0, 0x1 ;  /* 0x00000000c8127211 */ /* 0x002fc400078208ff */
[-C--:B------:R-:W-:Y:S02]  /*10d60*/  LEA R6, P0, R132, R0.reuse, 0x1 ;  /* 0x0000000084067211 */ /* 0x080fe400078008ff */
[----:B------:R-:W-:Y:S02]  /*10d70*/  LEA R4, P3, R201, R0, 0x1 ;  /* 0x00000000c9047211 */ /* 0x000fe400078608ff */
[----:B------:R-:W-:Y:S02]  /*10d80*/  IADD3 R192, R186, 0x3800, RZ ;  /* 0x00003800bac07810 */ /* 0x000fe40007ffe0ff */
[-C--:B----4-:R-:W-:Y:S02]  /*10d90*/  LEA.HI.X R19, R200, R2.reuse, R207, 0x1, P1 ;  /* 0x00000002c8137211 */ /* 0x090fe400008f0ccf */
[----:B------:R-:W-:Y:S02]  /*10da0*/  LEA.HI.X R7, R132, R2, R133, 0x1, P0 ;  /* 0x0000000284077211 */ /* 0x000fe400000f0c85 */
[----:B------:R-:W-:Y:S01]  /*10db0*/  LEA R16, P1, R199, R0, 0x1 ;  /* 0x00000000c7107211 */ /* 0x000fe200078208ff */
[----:B------:R-:W-:Y:S01]  /*10dc0*/  IMAD.MOV.U32 R0, RZ, RZ, 0x40 ;  /* 0x00000040ff007424 */ /* 0x000fe200078e00ff */
[----:B------:R-:W-:-:S02]  /*10dd0*/  ISETP.GT.AND P0, PT, R119, R211, PT ;  /* 0x000000d37700720c */ /* 0x000fc40003f04270 */
[-C--:B------:R-:W-:Y:S02]  /*10de0*/  LEA.HI.X R17, R199, R2.reuse, R206, 0x1, P1 ;  /* 0x00000002c7117211 */ /* 0x080fe400008f0cce */
[----:B------:R-:W-:Y:S01]  /*10df0*/  ISETP.GE.OR P1, PT, R132, c[0x0][0x1d4], !P0 ;  /* 0x0000750084007a0c */ /* 0x000fe20004726670 */
[----:B------:R-:W-:Y:S01]  /*10e00*/  HMMA.16816.F32 R20, R12, R24, RZ ;  /* 0x000000180c14723c */ /* 0x000fe200000018ff */
[----:B------:R-:W-:Y:S02]  /*10e10*/  LEA.HI.X R5, R201, R2, R205, 0x1, P3 ;  /* 0x00000002c9057211 */ /* 0x000fe400018f0ccd */
[----:B------:R-:W-:Y:S02]  /*10e20*/  SEL R0, R0, 0xffffffc0, !P2 ;  /* 0xffffffc000007807 */ /* 0x000fe40005000000 */
[----:B------:R-:W-:-:S03]  /*10e30*/  IADD3 R193, R186, 0x800, RZ ;  /* 0x00000800bac17810 */ /* 0x000fc60007ffe0ff */
[--C-:B------:R-:W-:Y:S01]  /*10e40*/  IMAD.IADD R176, R177, 0x1, R0.reuse ;  /* 0x00000001b1b07824 */ /* 0x100fe200078e0200 */
[----:B------:R-:W-:Y:S01]  /*10e50*/  HMMA.16816.F32 R24, R12, R26, RZ ;  /* 0x0000001a0c18723c */ /* 0x000fe200000018ff */
[----:B------:R-:W-:Y:S02]  /*10e60*/  IMAD.IADD R159, R187, 0x1, R0 ;  /* 0x00000001bb9f7824 */ /* 0x000fe400078e0200 */
[----:B------:R-:W-:Y:S01]  /*10e70*/  @!PT LDS RZ, [RZ] ;  /* 0x00000000fffff984 */ /* 0x000fe20000000800 */
[----:B------:R-:W-:Y:S01]  /*10e80*/  @!PT LDS RZ, [RZ] ;  /* 0x00000000fffff984 */ /* 0x000fe20000000800 */
[----:B------:R-:W-:Y:S01]  /*10e90*/  @!PT LDS RZ, [RZ] ;  /* 0x00000000fffff984 */ /* 0x000fe20000000800 */
[----:B------:R1:W-:Y:S01]  /*10ea0*/  LDGSTS.E.BYPASS.LTC128B.128 [R194+0x8080], [R6.64], !P1 ;  /* 0x0808000006c27fae */ /* 0x0003e2000c901d48 */
[----:B------:R-:W-:-:S04]  /*10eb0*/  ISETP.GE.OR P1, PT, R137, c[0x0][0x1d4], !P0 ;  /* 0x0000750089007a0c */ /* 0x000fc80004726670 */
[----:B--2---:R-:W-:Y:S08]  /*10ec0*/  HMMA.16816.F32 R32, R12, R36, RZ ;  /* 0x000000240c20723c */ /* 0x004ff000000018ff */
[----:B---3--:R-:W-:Y:S01]  /*10ed0*/  HMMA.16816.F32 R20, R8, R28, R20 ;  /* 0x0000001c0814723c */ /* 0x008fe20000001814 */
[----:B------:R1:W-:Y:S01]  /*10ee0*/  LDGSTS.E.BYPASS.LTC128B.128 [R194+0x9080], [R4.64], !P1 ;  /* 0x0908000004c27fae */ /* 0x0003e2000c901d48 */
[----:B------:R-:W-:-:S02]  /*10ef0*/  ISETP.GE.OR P1, PT, R200, c[0x0][0x1d4], !P0 ;  /* 0x00007500c8007a0c */ /* 0x000fc40004726670 */
[----:B------:R-:W-:-:S04]  /*10f00*/  ISETP.GE.OR P0, PT, R199, c[0x0][0x1d4], !P0 ;  /* 0x00007500c7007a0c */ /* 0x000fc80004706670 */
[----:B------:R-:W-:Y:S07]  /*10f10*/  HMMA.16816.F32 R28, R8, R30, R24 ;  /* 0x0000001e081c723c */ /* 0x000fee0000001818 */
[----:B------:R2:W-:Y:S01]  /*10f20*/  LDGSTS.E.BYPASS.LTC128B.128 [R194+0xa080], [R18.64], !P1 ;  /* 0x0a08000012c27fae */ /* 0x0005e2000c901d48 */
[----:B------:R-:W-:Y:S03]  /*10f30*/  HMMA.16816.F32 R36, R12, R38, RZ ;  /* 0x000000260c24723c */ /* 0x000fe600000018ff */
[----:B------:R2:W-:Y:S01]  /*10f40*/  LDGSTS.E.BYPASS.LTC128B.128 [R194+0xb080], [R16.64], !P0 ;  /* 0x0b08000010c27fae */ /* 0x0005e2000c101d48 */
[----:B------:R-:W-:-:S03]  /*10f50*/  ISETP.GT.AND P0, PT, R122, R208, PT ;  /* 0x000000d07a00720c */ /* 0x000fc60003f04270 */
[----:B------:R-:W-:Y:S01]  /*10f60*/  LDSM.16.M88.4 R40, [R176] ;  /* 0x00000000b028783b */ /* 0x000fe20000000200 */
[C---:B------:R-:W-:Y:S03]  /*10f70*/  HMMA.16816.F32 R32, R8.reuse, R56, R32 ;  /* 0x000000380820723c */ /* 0x040fe60000001820 */
[----:B------:R-:W-:Y:S04]  /*10f80*/  LDSM.16.M88.4 R44, [R159+-0x3000] ;  /* 0xffd000009f2c783b */ /* 0x000fe80000000200 */
[----:B-1----:R-:W1:Y:S04]  /*10f90*/  LDSM.16.M88.4 R4, [R185] ;  /* 0x00000000b904783b */ /* 0x002e680000000200 */
[----:B------:R-:W3:Y:S04]  /*10fa0*/  LDSM.16.M88.4 R48, [R176+0x800] ;  /* 0x00080000b030783b */ /* 0x000ee80000000200 */
[----:B------:R-:W-:Y:S01]  /*10fb0*/  LDSM.16.M88.4 R24, [R182+0x4000] ;  /* 0x00400000b618783b */ /* 0x000fe20000000200 */
[----:B------:R-:W-:Y:S03]  /*10fc0*/  HMMA.16816.F32 R36, R8, R58, R36 ;  /* 0x0000003a0824723c */ /* 0x000fe60000001824 */
[----:B------:R-:W-:Y:S04]  /*10fd0*/  LDSM.16.M88.4 R64, [R177+0x1000] ;  /* 0x00100000b140783b */ /* 0x000fe80000000200 */
[----:B--2---:R-:W2:Y:S04]  /*10fe0*/  LDSM.16.M88.4 R16, [R184] ;  /* 0x00000000b810783b */ /* 0x004ea80000000200 */
[----:B------:R-:W4:Y:S04]  /*10ff0*/  LDSM.16.M88.4 R52, [R159+-0x2800] ;  /* 0xffd800009f34783b */ /* 0x000f280000000200 */
[----:B------:R-:W-:Y:S04]  /*11000*/  LDSM.16.M88.4 R68, [R189] ;  /* 0x00000000bd44783b */ /* 0x000fe80000000200 */
[----:B------:R-:W-:Y:S04]  /*11010*/  LDSM.16.M88.4 R60, [R176+0x1000] ;  /* 0x00100000b03c783b */ /* 0x000fe80000000200 */
[----:B------:R-:W-:Y:S04]  /*11020*/  LDSM.16.M88.4 R56, [R188] ;  /* 0x00000000bc38783b */ /* 0x000fe80000000200 */
[----:B------:R-:W-:Y:S01]  /*11030*/  LDSM.16.M88.4 R72, [R159+-0x2000] ;  /* 0xffe000009f48783b */ /* 0x000fe20000000200 */
[C---:B-1----:R-:W-:Y:S03]  /*11040*/  HMMA.16816.F32 R20, R4.reuse, R40, R20 ;  /* 0x000000280414723c */ /* 0x042fe60000001814 */
[----:B------:R-:W0:Y:S05]  /*11050*/  LDGDEPBAR ;  /* 0x00000000000079af */ /* 0x000e2a0000000000 */
[C---:B------:R-:W-:Y:S01]  /*11060*/  HMMA.16816.F32 R12, R4.reuse, R42, R28 ;  /* 0x0000002a040c723c */ /* 0x040fe2000000181c */
[----:B------:R-:W1:Y:S07]  /*11070*/  LDSM.16.M88.4 R28, [R183+0x4000] ;  /* 0x00400000b71c783b */ /* 0x000e6e0000000200 */
[----:B---3--:R-:W-:Y:S08]  /*11080*/  HMMA.16816.F32 R32, R4, R48, R32 ;  /* 0x000000300420723c */ /* 0x008ff00000001820 */
[C---:B--2---:R-:W-:Y:S08]  /*11090*/  HMMA.16816.F32 R20, R16.reuse, R44, R20 ;  /* 0x0000002c1014723c */ /* 0x044ff00000001814 */
[----:B------:R-:W-:Y:S01]  /*110a0*/  HMMA.16816.F32 R12, R16, R46, R12 ;  /* 0x0000002e100c723c */ /* 0x000fe2000000180c */
[----:B------:R-:W2:Y:S07]  /*110b0*/  LDSM.16.M88.4 R44, [R177+0x1800] ;  /* 0x00180000b12c783b */ /* 0x000eae0000000200 */
[----:B------:R-:W-:Y:S01]  /*110c0*/  HMMA.16816.F32 R40, R4, R50, R36 ;  /* 0x000000320428723c */ /* 0x000fe20000001824 */
[----:B------:R-:W-:Y:S07]  /*110d0*/  LDSM.16.M88.4 R48, [R176+0x1800] ;  /* 0x00180000b030783b */ /* 0x000fee0000000200 */
[----:B------:R-:W-:Y:S01]  /*110e0*/  HMMA.16816.F32 R8, R24, R64, R20 ;  /* 0x000000401808723c */ /* 0x000fe20000001814 */
[----:B------:R-:W3:Y:S07]  /*110f0*/  LDSM.16.M88.4 R20, [R185+0x4000] ;  /* 0x00400000b914783b */ /* 0x000eee0000000200 */
[----:B----4-:R-:W-:Y:S08]  /*11100*/  HMMA.16816.F32 R36, R16, R52, R32 ;  /* 0x000000341024723c */ /* 0x010ff00000001820 */
[----:B------:R-:W-:Y:S01]  /*11110*/  HMMA.16816.F32 R32, R24, R66, R12 ;  /* 0x000000421820723c */ /* 0x000fe2000000180c */
[----:B------:R-:W4:Y:S04]  /*11120*/  LDSM.16.M88.4 R12, [R184+0x4000] ;  /* 0x00400000b80c783b */ /* 0x000f280000000200 */
[----:B------:R-:W-:Y:S03]  /*11130*/  LDSM.16.M88.4 R64, [R177+0x2000] ;  /* 0x00200000b140783b */ /* 0x000fe60000000200 */
[----:B-1----:R-:W-:Y:S01]  /*11140*/  HMMA.16816.F32 R4, R28, R68, R8 ;  /* 0x000000441c04723c */ /* 0x002fe20000001808 */
[----:B------:R-:W1:Y:S07]  /*11150*/  LDSM.16.M88.4 R8, [R182+0x8000] ;  /* 0x00800000b608783b */ /* 0x000e6e0000000200 */
[----:B------:R-:W-:Y:S01]  /*11160*/  HMMA.16816.F32 R40, R16, R54, R40 ;  /* 0x000000361028723c */ /* 0x000fe20000001828 */
[----:B------:R-:W-:Y:S07]  /*11170*/  LDSM.16.M88.4 R52, [R177+0x2800] ;  /* 0x00280000b134783b */ /* 0x000fee0000000200 */
[----:B--2---:R-:W-:Y:S08]  /*11180*/  HMMA.16816.F32 R36, R24, R44, R36 ;  /* 0x0000002c1824723c */ /* 0x004ff00000001824 */
[----:B------:R-:W-:Y:S01]  /*11190*/  HMMA.16816.F32 R16, R28, R70, R32 ;  /* 0x000000461c10723c */ /* 0x000fe20000001820 */
[----:B------:R-:W-:Y:S07]  /*111a0*/  LDSM.16.M88.4 R68, [R176+0x2000] ;  /* 0x00200000b044783b */ /* 0x000fee0000000200 */
[----:B---3--:R-:W-:Y:S08]  /*111b0*/  HMMA.16816.F32 R4, R20, R60, R4 ;  /* 0x0000003c1404723c */ /* 0x008ff00000001804 */
[----:B------:R-:W-:Y:S01]  /*111c0*/  HMMA.16816.F32 R40, R24, R46, R40 ;  /* 0x0000002e1828723c */ /* 0x000fe20000001828 */
[----:B------:R-:W2:Y:S07]  /*111d0*/  LDSM.16.M88.4 R44, [R159+-0x1800] ;  /* 0xffe800009f2c783b */ /* 0x000eae0000000200 */
[----:B------:R-:W-:Y:S08]  /*111e0*/  HMMA.16816.F32 R32, R28, R56, R36 ;  /* 0x000000381c20723c */ /* 0x000ff00000001824 */
[----:B------:R-:W-:Y:S01]  /*111f0*/  HMMA.16816.F32 R24, R20, R62, R16 ;  /* 0x0000003e1418723c */ /* 0x000fe20000001810 */
[----:B------:R-:W-:Y:S07]  /*11200*/  LDSM.16.M88.4 R60, [R191] ;  /* 0x00000000bf3c783b */ /* 0x000fee0000000200 */
[----:B----4-:R-:W-:Y:S01]  /*11210*/  HMMA.16816.F32 R16, R12, R72, R4 ;  /* 0x000000480c10723c */ /* 0x010fe20000001804 */
[----:B------:R-:W3:Y:S07]  /*11220*/  LDSM.16.M88.4 R4, [R183+0x8000] ;  /* 0x00800000b704783b */ /* 0x000eee0000000200 */
[----:B------:R-:W-:Y:S01]  /*11230*/  HMMA.16816.F32 R36, R28, R58, R40 ;  /* 0x0000003a1c24723c */ /* 0x000fe20000001828 */
[----:B------:R-:W-:Y:S04]  /*11240*/  LDSM.16.M88.4 R56, [R159+-0x1000] ;  /* 0xfff000009f38783b */ /* 0x000fe80000000200 */
[----:B------:R-:W-:Y:S03]  /*11250*/  LDSM.16.M88.4 R40, [R176+0x2800] ;  /* 0x00280000b028783b */ /* 0x000fe60000000200 */
[----:B------:R-:W-:Y:S08]  /*11260*/  HMMA.16816.F32 R32, R20, R48, R32 ;  /* 0x000000301420723c */ /* 0x000ff00000001820 */
[----:B------:R-:W-:Y:S01]  /*11270*/  HMMA.16816.F32 R28, R12, R74, R24 ;  /* 0x0000004a0c1c723c */ /* 0x000fe20000001818 */
[----:B------:R-:W4:Y:S07]  /*11280*/  LDSM.16.M88.4 R24, [R185+0x8000] ;  /* 0x00800000b918783b */ /* 0x000f2e0000000200 */
[----:B-1----:R-:W-:Y:S08]  /*11290*/  HMMA.16816.F32 R16, R8, R64, R16 ;  /* 0x000000400810723c */ /* 0x002ff00000001810 */
[----:B------:R-:W-:Y:S01]  /*112a0*/  HMMA.16816.F32 R36, R20, R50, R36 ;  /* 0x000000321424723c */ /* 0x000fe20000001824 */
[----:B------:R-:W1:Y:S04]  /*112b0*/  LDSM.16.M88.4 R48, [R190] ;  /* 0x00000000be30783b */ /* 0x000e680000000200 */
[----:B------:R-:W1:Y:S03]  /*112c0*/  LDSM.16.M88.4 R20, [R184+0x8000] ;  /* 0x00800000b814783b */ /* 0x000e660000000200 */
[----:B--2---:R-:W-:Y:S08]  /*112d0*/  HMMA.16816.F32 R32, R12, R44, R32 ;  /* 0x0000002c0c20723c */ /* 0x004ff00000001820 */
[----:B------:R-:W-:Y:S01]  /*112e0*/  HMMA.16816.F32 R28, R8, R66, R28 ;  /* 0x00000042081c723c */ /* 0x000fe2000000181c */
[----:B------:R-:W-:Y:S07]  /*112f0*/  LDSM.16.M88.4 R64, [R187] ;  /* 0x00000000bb40783b */ /* 0x000fee0000000200 */
[----:B---3--:R-:W-:Y:S08]  /*11300*/  HMMA.16816.F32 R16, R4, R60, R16 ;  /* 0x0000003c0410723c */ /* 0x008ff00000001810 */
[----:B------:R-:W-:Y:S01]  /*11310*/  HMMA.16816.F32 R36, R12, R46, R36 ;  /* 0x0000002e0c24723c */ /* 0x000fe20000001824 */
[----:B------:R-:W-:Y:S07]  /*11320*/  LDSM.16.M88.4 R44, [R177+0x3000] ;  /* 0x00300000b12c783b */ /* 0x000fee0000000200 */
[----:B------:R-:W-:Y:S08]  /*11330*/  HMMA.16816.F32 R32, R8, R52, R32 ;  /* 0x000000340820723c */ /* 0x000ff00000001820 */
[----:B------:R-:W-:Y:S01]  /*11340*/  HMMA.16816.F32 R28, R4, R62, R28 ;  /* 0x0000003e041c723c */ /* 0x000fe2000000181c */
[----:B------:R-:W-:Y:S07]  /*11350*/  LDSM.16.M88.4 R60, [R176+0x3000] ;  /* 0x00300000b03c783b */ /* 0x000fee0000000200 */
[----:B----4-:R-:W-:Y:S01]  /*11360*/  HMMA.16816.F32 R12, R24, R68, R16 ;  /* 0x00000044180c723c */ /* 0x010fe20000001810 */
[----:B------:R-:W2:Y:S07]  /*11370*/  LDSM.16.M88.4 R16, [R182+0xc000] ;  /* 0x00c00000b610783b */ /* 0x000eae0000000200 */
[----:B------:R-:W-:Y:S01]  /*11380*/  HMMA.16816.F32 R36, R8, R54, R36 ;  /* 0x000000360824723c */ /* 0x000fe20000001824 */
[----:B------:R-:W3:Y:S07]  /*11390*/  LDSM.16.M88.4 R52, [R159+-0x800] ;  /* 0xfff800009f34783b */ /* 0x000eee0000000200 */
[----:B-1----:R-:W-:Y:S08]  /*113a0*/  HMMA.16816.F32 R32, R4, R48, R32 ;  /* 0x000000300420723c */ /* 0x002ff00000001820 */
[----:B------:R-:W-:Y:S08]  /*113b0*/  HMMA.16816.F32 R28, R24, R70, R28 ;  /* 0x00000046181c723c */ /* 0x000ff0000000181c */
[----:B------:R-:W-:Y:S01]  /*113c0*/  HMMA.16816.F32 R8, R20, R56, R12 ;  /* 0x000000381408723c */ /* 0x000fe2000000180c */
[----:B------:R-:W1:Y:S07]  /*113d0*/  LDSM.16.M88.4 R12, [R183+0xc000] ;  /* 0x00c00000b70c783b */ /* 0x000e6e0000000200 */
[----:B------:R-:W-:Y:S01]  /*113e0*/  HMMA.16816.F32 R36, R4, R50, R36 ;  /* 0x000000320424723c */ /* 0x000fe20000001824 */
[----:B------:R-:W4:Y:S07]  /*113f0*/  LDSM.16.M88.4 R48, [R177+0x3800] ;  /* 0x00380000b130783b */ /* 0x000f2e0000000200 */
[----:B------:R-:W-:Y:S08]  /*11400*/  HMMA.16816.F32 R32, R24, R40, R32 ;  /* 0x000000281820723c */ /* 0x000ff00000001820 */
[----:B------:R-:W-:Y:S01]  /*11410*/  HMMA.16816.F32 R28, R20, R58, R28 ;  /* 0x0000003a141c723c */ /* 0x000fe2000000181c */
[----:B------:R-:W-:Y:S07]  /*11420*/  LDSM.16.M88.4 R56, [R159] ;  /* 0x000000009f38783b */ /* 0x000fee0000000200 */
[----:B--2---:R-:W-:Y:S01]  /*11430*/  HMMA.16816.F32 R4, R16, R44, R8 ;  /* 0x0000002c1004723c */ /* 0x004fe20000001808 */
[----:B------:R-:W2:Y:S07]  /*11440*/  LDSM.16.M88.4 R8, [R185+0xc000] ;  /* 0x00c00000b908783b */ /* 0x000eae0000000200 */
[----:B------:R-:W-:Y:S01]  /*11450*/  HMMA.16816.F32 R36, R24, R42, R36 ;  /* 0x0000002a1824723c */ /* 0x000fe20000001824 */
[----:B------:R-:W-:Y:S07]  /*11460*/  LDSM.16.M88.4 R40, [R176+0x3800] ;  /* 0x00380000b028783b */ /* 0x000fee0000000200 */
[----:B---3--:R-:W-:Y:S08]  /*11470*/  HMMA.16816.F32 R32, R20, R52, R32 ;  /* 0x000000341420723c */ /* 0x008ff00000001820 */
[----:B------:R-:W-:Y:S01]  /*11480*/  HMMA.16816.F32 R28, R16, R46, R28 ;  /* 0x0000002e101c723c */ /* 0x000fe2000000181c */
[----:B------:R-:W3:Y:S07]  /*11490*/  LDSM.16.M88.4 R44, [R192] ;  /* 0x00000000c02c783b */ /* 0x000eee0000000200 */
[----:B-1----:R-:W-:Y:S01]  /*114a0*/  HMMA.16816.F32 R24, R12, R64, R4 ;  /* 0x000000400c18723c */ /* 0x002fe20000001804 */
[----:B------:R-:W1:Y:S07]  /*114b0*/  LDSM.16.M88.4 R4, [R184+0xc000] ;  /* 0x00c00000b804783b */ /* 0x000e6e0000000200 */
[----:B------:R-:W-:Y:S08]  /*114c0*/  HMMA.16816.F32 R20, R20, R54, R36 ;  /* 0x000000361414723c */ /* 0x000ff00000001824 */
[----:B----4-:R-:W-:Y:S08]  /*114d0*/  HMMA.16816.F32 R36, R16, R48, R32 ;  /* 0x000000301024723c */ /* 0x010ff00000001820 */
[----:B------:R-:W-:Y:S08]  /*114e0*/  HMMA.16816.F32 R32, R12, R66, R28 ;  /* 0x000000420c20723c */ /* 0x000ff0000000181c */
[----:B--2---:R-:W-:Y:S08]  /*114f0*/  HMMA.16816.F32 R28, R8, R60, R24 ;  /* 0x0000003c081c723c */ /* 0x004ff00000001818 */
[----:B------:R-:W-:Y:S08]  /*11500*/  HMMA.16816.F32 R16, R16, R50, R20 ;  /* 0x000000321010723c */ /* 0x000ff00000001814 */
[----:B---3--:R-:W-:Y:S08]  /*11510*/  HMMA.16816.F32 R20, R12, R44, R36 ;  /* 0x0000002c0c14723c */ /* 0x008ff00000001824 */
[----:B------:R-:W-:Y:S01]  /*11520*/  HMMA.16816.F32 R24, R8, R62, R32 ;  /* 0x0000003e0818723c */ /* 0x000fe20000001820 */
[----:B------:R-:W2:Y:S01]  /*11530*/  LDSM.16.M88.4 R32, [R159+0x800] ;  /* 0x000800009f20783b */ /* 0x000ea20000000200 */
[----:B------:R-:W-:-:S06]  /*11540*/  DEPBAR.LE SB0, 0x0 ;  /* 0x000080000000791a */ /* 0x000fcc0000000000 */
[----:B-1----:R-:W-:Y:S08]  /*11550*/  HMMA.16816.F32 R28, R4, R56, R28 ;  /* 0x00000038041c723c */ /* 0x002ff0000000181c */
[----:B------:R-:W-:Y:S08]  /*11560*/  HMMA.16816.F32 R12, R12, R46, R16 ;  /* 0x0000002e0c0c723c */ /* 0x000ff00000001810 */
[----:B------:R-:W-:Y:S08]  /*11570*/  HMMA.16816.F32 R16, R8, R40, R20 ;  /* 0x000000280810723c */ /* 0x000ff00000001814 */
[----:B------:R-:W-:Y:S01]  /*11580*/  HMMA.16816.F32 R20, R4, R58, R24 ;  /* 0x0000003a0414723c */ /* 0x000fe20000001818 */
[----:B------:R-:W-:-:S04]  /*11590*/  FMUL.FTZ R0, R28, c[0x0][0x320] ;  /* 0x0000c8001c007a20 */ /* 0x000fc80000410000 */
[----:B------:R1:W3:Y:S03]  /*115a0*/  MUFU.TANH R28, R0 ;  /* 0x00000000001c7308 */ /* 0x0002e60000002400 */
[----:B------:R-:W-:Y:S08]  /*115b0*/  HMMA.16816.F32 R8, R8, R42, R12 ;  /* 0x0000002a0808723c */ /* 0x000ff0000000180c */
[----:B--2---:R-:W-:Y:S01]  /*115c0*/  HMMA.16816.F32 R12, R4, R32, R16 ;  /* 0x00000020040c723c */ /* 0x004fe20000001810 */
[----:B-1----:R-:W-:-:S04]  /*115d0*/  FMUL.FTZ R0, R29, c[0x0][0x320] ;  /* 0x0000c8001d007a20 */ /* 0x002fc80000410000 */
        /* <DEDUP_REMOVED lines=32> */
[----:B--234-:R-:W-:Y:S01]  /*117e0*/  ISETP.NE.AND P4, PT, R123, 0x1, PT ;  /* 0x000000017b00780c */ /* 0x01cfe20003f85270 */
[----:B------:R-:W-:Y:S01]  /*117f0*/  IMAD.MOV.U32 R197, RZ, RZ, RZ ;  /* 0x000000ffffc57224 */ /* 0x000fe200078e00ff */
[----:B------:R-:W-:-:S04]  /*11800*/  IADD3 R2, R212, R109, R226 ;  /* 0x0000006dd4027210 */ /* 0x000fc80007ffe0e2 */
[----:B------:R-:W-:-:S05]  /*11810*/  IADD3 R2, R2, -0x20, RZ ;  /* 0xffffffe002027810 */ /* 0x000fca0007ffe0ff */
[----:B-1----:R-:W-:Y:S02]  /*11820*/  IMAD.MOV.U32 R0, RZ, RZ, R2 ;  /* 0x000000ffff007224 */ /* 0x002fe400078e0002 */
[----:B------:R-:W-:-:S05]  /*11830*/  @P4 IMAD.HI.U32 R3, R2, c[0x0][0x2bc], RZ ;  /* 0x0000af0002034a27 */ /* 0x000fca00078e00ff */
        /* <DEDUP_REMOVED lines=23> */
.L_x_983:
[----:B------:R-:W-:Y:S05]  /*119b0*/  BRA.DIV ~URZ, `(.L_x_836) ;  /* 0x0000f7827f007947 */ /* 0x000fea000b800000 */
[----:B-1----:R1:W3:Y:S02]  /*119c0*/  SHFL.IDX PT, R0, R5, RZ, 0x181f ;  /* 0x00181fff05007589 */ /* 0x0022e400000e0000 */
.L_x_984:
[C---:B------:R-:W-:Y:S02]  /*119d0*/  ISETP.GE.AND P1, PT, R132.reuse, c[0x0][0x1d4], PT ;  /* 0x0000750084007a0c */ /* 0x040fe40003f26270 */
[C---:B---3--:R-:W-:Y:S02]  /*119e0*/  LEA R2, P0, R132.reuse, R0, 0x1 ;  /* 0x0000000084027211 */ /* 0x048fe400078008ff */
[----:B------:R-:W-:Y:S02]  /*119f0*/  ISETP.GE.AND P3, PT, R137, c[0x0][0x1d4], PT ;  /* 0x0000750089007a0c */ /* 0x000fe40003f66270 */
[----:B--2---:R-:W-:Y:S02]  /*11a00*/  LEA.HI.X R3, R132, R4, R133, 0x1, P0 ;  /* 0x0000000484037211 */ /* 0x004fe400000f0c85 */
[----:B------:R-:W-:Y:S02]  /*11a10*/  LEA R8, P0, R201, R0, 0x1 ;  /* 0x00000000c9087211 */ /* 0x000fe400078008ff */
[----:B------:R-:W-:-:S02]  /*11a20*/  ISETP.GE.AND P2, PT, R200, c[0x0][0x1d4], PT ;  /* 0x00007500c8007a0c */ /* 0x000fc40003f46270 */
[----:B------:R-:W-:Y:S01]  /*11a30*/  LEA.HI.X R9, R201, R4, R205, 0x1, P0 ;  /* 0x00000004c9097211 */ /* 0x000fe200000f0ccd */
[----:B------:R-:W-:Y:S01]  /*11a40*/  @!PT LDS RZ, [RZ] ;  /* 0x00000000fffff984 */ /* 0x000fe20000000800 */
[----:B------:R-:W-:Y:S01]  /*11a50*/  @!PT LDS RZ, [RZ] ;  /* 0x00000000fffff984 */ /* 0x000fe20000000800 */
[----:B------:R-:W-:Y:S01]  /*11a60*/  @!PT LDS RZ, [RZ] ;  /* 0x00000000fffff984 */ /* 0x000fe20000000800 */
[----:B------:R2:W-:Y:S01]  /*11a70*/  LDGSTS.E.BYPASS.LTC128B.128 [R194+0xc080], [R2.64], !P1 ;  /* 0x0c08000002c27fae */ /* 0x0005e2000c901d48 */
[C---:B------:R-:W-:Y:S02]  /*11a80*/  LEA R6, P0, R200.reuse, R0, 0x1 ;  /* 0x00000000c8067211 */ /* 0x040fe400078008ff */
[----:B------:R-:W-:Y:S01]  /*11a90*/  ISETP.GE.AND P1, PT, R199, c[0x0][0x1d4], PT ;  /* 0x00007500c7007a0c */ /* 0x000fe20003f26270 */
[----:B------:R3:W-:Y:S01]  /*11aa0*/  LDGSTS.E.BYPASS.LTC128B.128 [R194+0xd080], [R8.64], !P3 ;  /* 0x0d08000008c27fae */ /* 0x0007e2000d901d48 */
[----:B------:R-:W-:-:S05]  /*11ab0*/  LEA.HI.X R7, R200, R4, R207, 0x1, P0 ;  /* 0x00000004c8077211 */ /* 0x000fca00000f0ccf */
[----:B------:R3:W-:Y:S01]  /*11ac0*/  LDGSTS.E.BYPASS.LTC128B.128 [R194+0xe080], [R6.64], !P2 ;  /* 0x0e08000006c27fae */ /* 0x0007e2000d101d48 */
[----:B--2---:R-:W-:-:S04]  /*11ad0*/  LEA R2, P0, R199, R0, 0x1 ;  /* 0x00000000c7027211 */ /* 0x004fc800078008ff */
[----:B------:R-:W-:-:S05]  /*11ae0*/  LEA.HI.X R3, R199, R4, R206, 0x1, P0 ;  /* 0x00000004c7037211 */ /* 0x000fca00000f0cce */
[----:B------:R3:W-:Y:S04]  /*11af0*/  LDGSTS.E.BYPASS.LTC128B.128 [R194+0xf080], [R2.64], !P1 ;  /* 0x0f08000002c27fae */ /* 0x0007e8000c901d48 */
.L_x_834:
[----:B--234-:R-:W-:Y:S05]  /*11b00*/  BSYNC B0 ;  /* 0x0000000000007941 */ /* 0x01cfea0003800000 */
.L_x_833:
[----:B-1----:R-:W-:Y:S01]  /*11b10*/  IMAD.MOV.U32 R0, RZ, RZ, c[0x0][0x2c4] ;  /* 0x0000b100ff007624 */ /* 0x002fe200078e00ff */
[----:B------:R-:W-:Y:S01]  /*11b20*/  ULDC UR4, c[0x0][0x324] ;  /* 0x0000c90000047ab9 */ /* 0x000fe20000000800 */
[----:B------:R-:W-:Y:S01]  /*11b30*/  IADD3 R2, R209, 0x1, -R109 ;  /* 0x00000001d1027810 */ /* 0x000fe20007ffe86d */
[----:B------:R-:W-:Y:S01]  /*11b40*/  ULOP3.LUT UR4, URZ, UR4, URZ, 0x33, !UPT ;  /* 0x000000043f047292 */ /* 0x000fe2000f8e333f */
[----:B------:R-:W0:Y:S01]  /*11b50*/  LDGDEPBAR ;  /* 0x00000000000079af */ /* 0x000e220000000000 */
[----:B------:R-:W-:Y:S01]  /*11b60*/  ISETP.NE.AND P0, PT, R0, 0x1, PT ;  /* 0x000000010000780c */ /* 0x000fe20003f05270 */
[----:B------:R-:W-:Y:S02]  /*11b70*/  IMAD.IADD R0, R231, 0x1, R227 ;  /* 0x00000001e7007824 */ /* 0x000fe400078e02e3 */
[----:B------:R-:W-:Y:S02]  /*11b80*/  IMAD.IADD R7, R119, 0x1, -R215 ;  /* 0x0000000177077824 */ /* 0x000fe400078e0ad7 */
[----:B------:R-:W-:-:S08]  /*11b90*/  IMAD.MOV.U32 R4, RZ, RZ, R0 ;  /* 0x000000ffff047224 */ /* 0x000fd000078e0000 */
[----:B------:R-:W-:Y:S01]  /*11ba0*/  @P0 IMAD.HI.U32 R3, R0, c[0x0][0x2c8], RZ ;  /* 0x0000b20000030a27 */ /* 0x000fe200078e00ff */
[----:B------:R-:W-:-:S04]  /*11bb0*/  IADD3 R0, -R210, R2, -R215 ;  /* 0x00000002d2007210 */ /* 0x000fc80007ffe9d7 */
[C---:B------:R-:W-:Y:S02]  /*11bc0*/  IADD3 R6, R0.reuse, UR4, RZ ;  /* 0x0000000400067c10 */ /* 0x040fe4000fffe0ff */
[----:B------:R-:W-:Y:S02]  /*11bd0*/  @P0 SHF.R.U32.HI R4, RZ, c[0x0][0x2cc], R3 ;  /* 0x0000b300ff040a19 */ /* 0x000fe40000011603 */
[----:B------:R-:W-:Y:S01]  /*11be0*/  IADD3 R5, R0, c[0x0][0x328], RZ ;  /* 0x0000ca0000057a10 */ /* 0x000fe20007ffe0ff */
[----:B------:R-:W-:Y:S05]  /*11bf0*/  BRA.DIV ~URZ, `(.L_x_837) ;  /* 0x0000f5a27f007947 */ /* 0x000fea000b800000 */
[----:B------:R1:W2:Y:S02]  /*11c00*/  SHFL.IDX PT, R3, R4, RZ, 0x1c1f ;  /* 0x001c1fff04037589 */ /* 0x0002a400000e0000 */
.L_x_985:
[----:B------:R-:W-:Y:S01]  /*11c10*/  IMAD.MOV.U32 R0, RZ, RZ, c[0x0][0x32c] ;  /* 0x0000cb00ff007624 */ /* 0x000fe200078e00ff */
[----:B--2---:R-:W-:-:S04]  /*11c20*/  IADD3 R2, R5, R3, RZ ;  /* 0x0000000305027210 */ /* 0x004fc80007ffe0ff */
[----:B------:R-:W-:Y:S01]  /*11c30*/  ISETP.GE.AND P0, PT, R0, 0x1, PT ;  /* 0x000000010000780c */ /* 0x000fe20003f06270 */
[----:B------:R-:W-:Y:S01]  /*11c40*/  IMAD.IADD R0, R6, 0x1, R3 ;  /* 0x0000000106007824 */ /* 0x000fe200078e0203 */
[----:B------:R-:W-:-:S11]  /*11c50*/  IMNMX R2, R7, R2, PT ;  /* 0x0000000207027217 */ /* 0x000fd60003800200 */
[----:B------:R-:W-:Y:S05]  /*11c60*/  @!P0 BRA `(.L_x_838) ;  /* 0x0000015000008947 */ /* 0x000fea0003800000 */
[----:B------:R-:W-:Y:S01]  /*11c70*/  IADD3 R3, -R210, R209, R3 ;  /* 0x000000d1d2037210 */ /* 0x000fe20007ffe103 */
[----:B------:R-:W-:Y:S03]  /*11c80*/  BSSY B0, `(.L_x_839) ;  /* 0x000000e000007945 */ /* 0x000fe60003800000 */
        /* <DEDUP_REMOVED lines=9> */
.L_x_840:
[----:B------:R-:W-:-:S04]  /*11d20*/  MOV R8, c[0x0][0x32c] ;  /* 0x0000cb0000087a02 */ /* 0x000fc80000000f00 */
[----:B------:R-:W-:-:S13]  /*11d30*/  ISETP.NE.AND P0, PT, R8, 0x1, PT ;  /* 0x000000010800780c */ /* 0x000fda0003f05270 */
[----:B------:R-:W-:-:S05]  /*11d40*/  @P0 IMAD.HI.U32 R8, R3, c[0x0][0x330], RZ ;  /* 0x0000cc0003080a27 */ /* 0x000fca00078e00ff */
[----:B------:R-:W-:Y:S02]  /*11d50*/  @P0 SHF.R.U32.HI R3, RZ, c[0x0][0x334], R8 ;  /* 0x0000cd00ff030a19 */ /* 0x000fe40000011608 */
.L_x_841:
[----:B------:R-:W-:Y:S05]  /*11d60*/  BSYNC B0 ;  /* 0x0000000000007941 */ /* 0x000fea0003800000 */
.L_x_839:
[----:B------:R-:W-:-:S04]  /*11d70*/  IMAD R3, R3, c[0x0][0x32c], -R109 ;  /* 0x0000cb0003037a24 */ /* 0x000fc800078e0a6d */
[----:B------:R-:W-:-:S05]  /*11d80*/  IMAD.IADD R3, R3, 0x1, -R215 ;  /* 0x0000000103037824 */ /* 0x000fca00078e0ad7 */
[----:B------:R-:W-:Y:S02]  /*11d90*/  IADD3 R8, R3, c[0x0][0x32c], RZ ;  /* 0x0000cb0003087a10 */ /* 0x000fe40007ffe0ff */
[----:B------:R-:W-:Y:S02]  /*11da0*/  IMNMX R0, R0, R3, !PT ;  /* 0x0000000300007217 */ /* 0x000fe40007800200 */
[----:B------:R-:W-:Y:S02]  /*11db0*/  IMNMX R2, R2, R8, PT ;  /* 0x0000000802027217 */ /* 0x000fe40003800200 */
.L_x_838:
[----:B------:R-:W-:-:S04]  /*11dc0*/  ISETP.GT.AND P1, PT, R195, RZ, PT ;  /* 0x000000ffc300720c */ /* 0x000fc80003f24270 */
[C---:B------:R-:W-:Y:S02]  /*11dd0*/  ISETP.GT.AND P2, PT, R0.reuse, RZ, P1 ;  /* 0x000000ff0000720c */ /* 0x040fe40000f44270 */
[----:B------:R-:W-:Y:S02]  /*11de0*/  ISETP.GT.AND P0, PT, R0, 0x1, P1 ;  /* 0x000000010000780c */ /* 0x000fe40000f04270 */
[C---:B------:R-:W-:Y:S02]  /*11df0*/  ISETP.LT.OR P2, PT, R2.reuse, 0x1, P2 ;  /* 0x000000010200780c */ /* 0x040fe40001741670 */
[----:B------:R-:W-:Y:S02]  /*11e00*/  ISETP.LT.OR P0, PT, R2, 0x2, P0 ;  /* 0x000000020200780c */ /* 0x000fe40000701670 */
[----:B------:R-:W-:Y:S02]  /*11e10*/  FSEL R10, R28, -INF , !P2 ;  /* 0xff8000001c0a7808 */ /* 0x000fe40005000000 */
[----:B------:R-:W-:-:S02]  /*11e20*/  FSEL R11, R27, -INF , !P0 ;  /* 0xff8000001b0b7808 */ /* 0x000fc40004000000 */
[C---:B------:R-:W-:Y:S02]  /*11e30*/  ISETP.GT.AND P2, PT, R0.reuse, 0x8, P1 ;  /* 0x000000080000780c */ /* 0x040fe40000f44270 */
        /* <DEDUP_REMOVED lines=16> */
[----:B------:R-:W-:Y:S01]  /*11f40*/  FSEL R28, R15, -INF , !P0 ;  /* 0xff8000000f1c7808 */ /* 0x000fe20004000000 */
[----:B------:R-:W-:Y:S06]  /*11f50*/  BRA.DIV ~URZ, `(.L_x_842) ;  /* 0x0000f2b27f007947 */ /* 0x000fec000b800000 */
[----:B------:R2:W3:Y:S02]  /*11f60*/  SHFL.IDX PT, R3, R4, 0x1, 0x1c1f ;  /* 0x003c1f0004037f89 */ /* 0x0004e400000e0000 */
.L_x_986:
[----:B------:R-:W-:Y:S01]  /*11f70*/  IMAD.MOV.U32 R0, RZ, RZ, c[0x0][0x32c] ;  /* 0x0000cb00ff007624 */ /* 0x000fe200078e00ff */
[----:B---3--:R-:W-:-:S04]  /*11f80*/  IADD3 R2, R5, R3, RZ ;  /* 0x0000000305027210 */ /* 0x008fc80007ffe0ff */
        /* <DEDUP_REMOVED lines=8> */
[----:B-12---:R-:W-:Y:S01]  /*12010*/  IMAD.MOV.U32 R4, RZ, RZ, c[0x0][0x32c] ;  /* 0x0000cb00ff047624 */ /* 0x006fe200078e00ff */
[----:B------:R-:W-:-:S04]  /*12020*/  LOP3.LUT R3, RZ, R3, RZ, 0x33, !PT ;  /* 0x00000003ff037212 */ /* 0x000fc800078e33ff */
[----:B------:R-:W-:-:S13]  /*12030*/  ISETP.NE.AND P0, PT, R4, 0x1, PT ;  /* 0x000000010400780c */ /* 0x000fda0003f05270 */
[----:B------:R-:W-:-:S05]  /*12040*/  @P0 IMAD.HI.U32 R4, R3, c[0x0][0x330], RZ ;  /* 0x0000cc0003040a27 */ /* 0x000fca00078e00ff */
[----:B------:R-:W-:-:S04]  /*12050*/  @P0 SHF.R.U32.HI R3, RZ, c[0x0][0x334], R4 ;  /* 0x0000cd00ff030a19 */ /* 0x000fc80000011604 */
[----:B------:R-:W-:Y:S01]  /*12060*/  LOP3.LUT R3, RZ, R3, RZ, 0x33, !PT ;  /* 0x00000003ff037212 */ /* 0x000fe200078e33ff */
[----:B------:R-:W-:Y:S05]  /*12070*/  BRA `(.L_x_846) ;  /* 0x0000004000007947 */ /* 0x000fea0003800000 */
.L_x_845:
[----:B-12---:R-:W-:-:S04]  /*12080*/  MOV R4, c[0x0][0x32c] ;  /* 0x0000cb0000047a02 */ /* 0x006fc80000000f00 */
[----:B------:R-:W-:-:S13]  /*12090*/  ISETP.NE.AND P0, PT, R4, 0x1, PT ;  /* 0x000000010400780c */ /* 0x000fda0003f05270 */
[----:B------:R-:W-:-:S05]  /*120a0*/  @P0 IMAD.HI.U32 R4, R3, c[0x0][0x330], RZ ;  /* 0x0000cc0003040a27 */ /* 0x000fca00078e00ff */
[----:B------:R-:W-:Y:S02]  /*120b0*/  @P0 SHF.R.U32.HI R3, RZ, c[0x0][0x334], R4 ;  /* 0x0000cd00ff030a19 */ /* 0x000fe40000011604 */
.L_x_846:
[----:B------:R-:W-:Y:S05]  /*120c0*/  BSYNC B0 ;  /* 0x0000000000007941 */ /* 0x000fea0003800000 */
.L_x_844:
[----:B------:R-:W-:-:S04]  /*120d0*/  IMAD R3, R3, c[0x0][0x32c], -R109 ;  /* 0x0000cb0003037a24 */ /* 0x000fc800078e0a6d */
[----:B------:R-:W-:-:S05]  /*120e0*/  IMAD.IADD R3, R3, 0x1, -R215 ;  /* 0x0000000103037824 */ /* 0x000fca00078e0ad7 */
[----:B------:R-:W-:Y:S02]  /*120f0*/  IADD3 R4, R3, c[0x0][0x32c], RZ ;  /* 0x0000cb0003047a10 */ /* 0x000fe40007ffe0ff */
[----:B------:R-:W-:Y:S02]  /*12100*/  IMNMX R0, R0, R3, !PT ;  /* 0x0000000300007217 */ /* 0x000fe40007800200 */
[----:B------:R-:W-:Y:S02]  /*12110*/  IMNMX R2, R2, R4, PT ;  /* 0x0000000402027217 */ /* 0x000fe40003800200 */
.L_x_843:
[C---:B------:R-:W-:Y:S02]  /*12120*/  ISETP.GT.AND P2, PT, R0.reuse, 0x1, P1 ;  /* 0x000000010000780c */ /* 0x040fe40000f44270 */
[----:B------:R-:W-:Y:S02]  /*12130*/  ISETP.GT.AND P0, PT, R0, 0x8, P1 ;  /* 0x000000080000780c */ /* 0x000fe40000f04270 */
[C---:B------:R-:W-:Y:S02]  /*12140*/  ISETP.LT.OR P3, PT, R2.reuse, 0x2, P2 ;  /* 0x000000020200780c */ /* 0x040fe40001761670 */
[----:B------:R-:W-:-:S02]  /*12150*/  ISETP.LT.OR P2, PT, R2, 0x9, P0 ;  /* 0x000000090200780c */ /* 0x000fc40000741670 */
[----:B------:R-:W-:Y:S02]  /*12160*/  ISETP.GT.AND P0, PT, R0, 0x9, P1 ;  /* 0x000000090000780c */ /* 0x000fe40000f04270 */
[----:B------:R-:W-:Y:S02]  /*12170*/  FSEL R8, R26, -INF , !P2 ;  /* 0xff8000001a087808 */ /* 0x000fe40005000000 */
[----:B------:R-:W-:Y:S02]  /*12180*/  ISETP.GT.AND P2, PT, R0, RZ, P1 ;  /* 0x000000ff0000720c */ /* 0x000fe40000f44270 */
[C---:B------:R-:W-:Y:S02]  /*12190*/  ISETP.LT.OR P0, PT, R2.reuse, 0xa, P0 ;  /* 0x0000000a0200780c */ /* 0x040fe40000701670 */
[----:B------:R-:W-:Y:S02]  /*121a0*/  ISETP.LT.OR P2, PT, R2, 0x1, P2 ;  /* 0x000000010200780c */ /* 0x000fe40001741670 */
[----:B------:R-:W-:-:S02]  /*121b0*/  FSEL R7, R29, -INF , !P3 ;  /* 0xff8000001d077808 */ /* 0x000fc40005800000 */
[----:B------:R-:W-:Y:S02]  /*121c0*/  FSEL R9, R25, -INF , !P0 ;  /* 0xff80000019097808 */ /* 0x000fe40004000000 */
[----:B------:R-:W-:Y:S02]  /*121d0*/  FSEL R6, R30, -INF , !P2 ;  /* 0xff8000001e067808 */ /* 0x000fe40005000000 */
[----:B------:R-:W-:Y:S02]  /*121e0*/  ISETP.GT.AND P0, PT, R0, 0x10, P1 ;  /* 0x000000100000780c */ /* 0x000fe40000f04270 */
[----:B------:R-:W-:Y:S02]  /*121f0*/  FMNMX.FTZ R3, R10, R11, !PT ;  /* 0x0000000b0a037209 */ /* 0x000fe40007810000 */
[----:B-12---:R-:W-:Y:S02]  /*12200*/  FMNMX.FTZ R4, R6, R7, !PT ;  /* 0x0000000706047209 */ /* 0x006fe40007810000 */
[----:B------:R-:W-:-:S02]  /*12210*/  ISETP.LT.OR P0, PT, R2, 0x11, P0 ;  /* 0x000000110200780c */ /* 0x000fc40000701670 */
[----:B------:R-:W-:Y:S02]  /*12220*/  FMNMX.FTZ R3, R12, R3, !PT ;  /* 0x000000030c037209 */ /* 0x000fe40007810000 */
[----:B------:R-:W-:Y:S02]  /*12230*/  ISETP.GT.AND P3, PT, R0, 0x11, P1 ;  /* 0x000000110000780c */ /* 0x000fe40000f64270 */
[----:B------:R-:W-:Y:S02]  /*12240*/  FMNMX.FTZ R4, R8, R4, !PT ;  /* 0x0000000408047209 */ /* 0x000fe40007810000 */
[----:B------:R-:W-:Y:S02]  /*12250*/  FSEL R27, R22, -INF , !P0 ;  /* 0xff800000161b7808 */ /* 0x000fe40004000000 */
[C---:B------:R-:W-:Y:S02]  /*12260*/  ISETP.GT.AND P2, PT, R0.reuse, 0x18, P1 ;  /* 0x000000180000780c */ /* 0x040fe40000f44270 */
[----:B------:R-:W-:-:S02]  /*12270*/  ISETP.GT.AND P0, PT, R0, 0x19, P1 ;  /* 0x000000190000780c */ /* 0x000fc40000f04270 */
[----:B------:R-:W-:Y:S02]  /*12280*/  FMNMX.FTZ R0, R13, R3, !PT ;  /* 0x000000030d007209 */ /* 0x000fe40007810000 */
[C---:B------:R-:W-:Y:S02]  /*12290*/  ISETP.LT.OR P3, PT, R2.reuse, 0x12, P3 ;  /* 0x000000120200780c */ /* 0x040fe40001f61670 */
[----:B------:R-:W-:Y:S02]  /*122a0*/  FMNMX.FTZ R3, R9, R4, !PT ;  /* 0x0000000409037209 */ /* 0x000fe40007810000 */
[----:B------:R-:W-:Y:S02]  /*122b0*/  ISETP.LT.OR P1, PT, R2, 0x19, P2 ;  /* 0x000000190200780c */ /* 0x000fe40001721670 */
[----:B------:R-:W-:Y:S02]  /*122c0*/  FSEL R24, R24, -INF , !P3 ;  /* 0xff80000018187808 */ /* 0x000fe40005800000 */
[----:B------:R-:W-:-:S02]  /*122d0*/  FMNMX.FTZ R0, R14, R0, !PT ;  /* 0x000000000e007209 */ /* 0x000fc40007810000 */
[----:B------:R-:W-:Y:S02]  /*122e0*/  FMNMX.FTZ R3, R27, R3, !PT ;  /* 0x000000031b037209 */ /* 0x000fe40007810000 */
[----:B------:R-:W-:Y:S02]  /*122f0*/  ISETP.LT.OR P0, PT, R2, 0x1a, P0 ;  /* 0x0000001a0200780c */ /* 0x000fe40000701670 */
[----:B------:R-:W-:Y:S02]  /*12300*/  FSEL R26, R21, -INF , !P1 ;  /* 0xff800000151a7808 */ /* 0x000fe40004800000 */
[----:B------:R-:W-:Y:S02]  /*12310*/  FMNMX.FTZ R0, R17, R0, !PT ;  /* 0x0000000011007209 */ /* 0x000fe40007810000 */
[----:B------:R-:W-:Y:S02]  /*12320*/  FMNMX.FTZ R2, R24, R3, !PT ;  /* 0x0000000318027209 */ /* 0x000fe40007810000 */
[----:B------:R-:W-:-:S02]  /*12330*/  FSEL R25, R23, -INF , !P0 ;  /* 0xff80000017197808 */ /* 0x000fc40004000000 */
[----:B------:R-:W-:Y:S02]  /*12340*/  FMNMX.FTZ R0, R16, R0, !PT ;  /* 0x0000000010007209 */ /* 0x000fe40007810000 */
[----:B------:R-:W-:Y:S02]  /*12350*/  FMNMX.FTZ R2, R26, R2, !PT ;  /* 0x000000021a027209 */ /* 0x000fe40007810000 */
[----:B------:R-:W-:Y:S02]  /*12360*/  FMNMX.FTZ R4, R28, R0, !PT ;  /* 0x000000001c047209 */ /* 0x000fe40007810000 */
[----:B------:R-:W-:Y:S01]  /*12370*/  FMNMX.FTZ R5, R25, R2, !PT ;  /* 0x0000000219057209 */ /* 0x000fe20007810000 */
[----:B------:R-:W-:Y:S05]  /*12380*/  BRA.DIV ~URZ, `(.L_x_847) ;  /* 0x0000eef27f007947 */ /* 0x000fea000b800000 */
[----:B------:R1:W2:Y:S02]  /*12390*/  SHFL.BFLY PT, R0, R4, 0x2, 0x1f ;  /* 0x0c401f0004007f89 */ /* 0x0002a400000e0000 */
.L_x_987:
[----:B-12---:R-:W-:Y:S01]  /*123a0*/  FMNMX.FTZ R4, R4, R0, !PT ;  /* 0x0000000004047209 */ /* 0x006fe20007810000 */
[----:B------:R-:W-:Y:S05]  /*123b0*/  BRA.DIV ~URZ, `(.L_x_848) ;  /* 0x0000ef027f007947 */ /* 0x000fea000b800000 */
[----:B------:R-:W1:Y:S04]  /*123c0*/  SHFL.BFLY PT, R0, R5, 0x2, 0x1f ;  /* 0x0c401f0005007f89 */ /* 0x000e6800000e0000 */
[----:B------:R-:W2:Y:S01]  /*123d0*/  SHFL.BFLY PT, R2, R4, 0x1, 0x1f ;  /* 0x0c201f0004027f89 */ /* 0x000ea200000e0000 */
[----:B-1----:R-:W-:-:S02]  /*123e0*/  FMNMX.FTZ R5, R5, R0, !PT ;  /* 0x0000000005057209 */ /* 0x002fc40007810000 */
[----:B--2---:R-:W-:-:S03]  /*123f0*/  FMNMX.FTZ R134, R4, R2, !PT ;  /* 0x0000000204867209 */ /* 0x004fc60007810000 */
[----:B------:R1:W2:Y:S04]  /*12400*/  SHFL.BFLY PT, R3, R5, 0x1, 0x1f ;  /* 0x0c201f0005037f89 */ /* 0x0002a800000e0000 */
.L_x_988:
[C---:B------:R-:W-:Y:S01]  /*12410*/  FMUL.FTZ R2, R134.reuse, c[0x0][0x2d0] ;  /* 0x0000b40086027a20 */ /* 0x040fe20000410000 */
[----:B------:R-:W-:Y:S01]  /*12420*/  FSETP.NEU.FTZ.AND P0, PT, R134, -INF , PT ;  /* 0xff8000008600780b */ /* 0x000fe20003f1d000 */
[----:B------:R-:W-:Y:S01]  /*12430*/  WARPSYNC 0xffffffff ;  /* 0xffffffff00007948 */ /* 0x000fe20003800000 */
[----:B-12---:R-:W-:Y:S01]  /*12440*/  FMNMX.FTZ R5, R3, R5, !PT ;  /* 0x0000000503057209 */ /* 0x006fe20007810000 */
[----:B------:R-:W-:Y:S01]  /*12450*/  LDSM.16.MT88.4 R20, [R179] ;  /* 0x00000000b314783b */ /* 0x000fe20000004200 */
[----:B------:R-:W-:Y:S02]  /*12460*/  FSEL R2, R2, RZ, P0 ;  /* 0x000000ff02027208 */ /* 0x000fe40000000000 */
[----:B------:R-:W-:Y:S01]  /*12470*/  FSETP.NEU.FTZ.AND P0, PT, R5, -INF , PT ;  /* 0xff8000000500780b */ /* 0x000fe20003f1d000 */
[----:B------:R-:W-:Y:S01]  /*12480*/  LDSM.16.MT88.4 R148, [R178+0x800] ;  /* 0x00080000b294783b */ /* 0x000fe20000004200 */
[----:B------:R-:W-:Y:S01]  /*12490*/  MOV R135, c[0x0][0x2c4] ;  /* 0x0000b10000877a02 */ /* 0x000fe20000000f00 */
[--C-:B------:R-:W-:Y:S01]  /*124a0*/  FFMA.FTZ R0, R10, c[0x0][0x2d0], -R2.reuse ;  /* 0x0000b4000a007a23 */ /* 0x100fe20000010802 */
[----:B------:R-:W-:Y:S01]  /*124b0*/  IADD3 R195, R195, -0x2, RZ ;  /* 0xfffffffec3c37810 */ /* 0x000fe20007ffe0ff */
[----:B------:R-:W-:Y:S01]  /*124c0*/  FFMA.FTZ R3, R13, c[0x0][0x2d0], -R2 ;  /* 0x0000b4000d037a23 */ /* 0x000fe20000010802 */
[----:B------:R-:W-:Y:S01]  /*124d0*/  LDSM.16.MT88.4 R32, [R181+0x800] ;  /* 0x00080000b520783b */ /* 0x000fe20000004200 */
[----:B------:R1:W-:Y:S01]  /*124e0*/  MUFU.EX2 R110, R0 ;  /* 0x00000000006e7308 */ /* 0x0003e20000000800 */
[----:B------:R-:W-:-:S02]  /*124f0*/  ISETP.NE.AND P1, PT, R135, 0x1, PT ;  /* 0x000000018700780c */ /* 0x000fc40003f25270 */
[----:B------:R-:W-:Y:S01]  /*12500*/  LDSM.16.MT88.4 R36, [R180] ;  /* 0x00000000b424783b */ /* 0x000fe20000004200 */
[----:B------:R-:W-:-:S03]  /*12510*/  MOV R135, c[0x0][0x32c] ;  /* 0x0000cb0000877a02 */ /* 0x000fc60000000f00 */
[----:B------:R-:W-:Y:S01]  /*12520*/  LDSM.16.MT88.4 R40, [R178+0x1000] ;  /* 0x00100000b228783b */ /* 0x000fe20000004200 */
[----:B------:R2:W-:Y:S03]  /*12530*/  MUFU.EX2 R119, R3 ;  /* 0x0000000300777308 */ /* 0x0005e60000000800 */
[----:B------:R-:W-:Y:S04]  /*12540*/  LDSM.16.MT88.4 R52, [R180+0x800] ;  /* 0x00080000b434783b */ /* 0x000fe80000004200 */
[----:B------:R-:W-:Y:S01]  /*12550*/  LDSM.16.MT88.4 R56, [R181+0x1000] ;  /* 0x00100000b538783b */ /* 0x000fe20000004200 */
[----:B-1----:R-:W-:-:S03]  /*12560*/  FFMA.FTZ R0, R11, c[0x0][0x2d0], -R2 ;  /* 0x0000b4000b007a23 */ /* 0x002fc60000010802 */
[----:B------:R-:W-:Y:S01]  /*12570*/  LDSM.16.MT88.4 R68, [R181+0x1800] ;  /* 0x00180000b544783b */ /* 0x000fe20000004200 */
[----:B------:R1:W-:Y:S03]  /*12580*/  MUFU.EX2 R108, R0 ;  /* 0x00000000006c7308 */ /* 0x0003e60000000800 */
[----:B------:R-:W-:Y:S01]  /*12590*/  LDSM.16.MT88.4 R72, [R178+0x2000] ;  /* 0x00200000b248783b */ /* 0x000fe20000004200 */
[----:B--2---:R-:W-:-:S03]  /*125a0*/  FFMA.FTZ R3, R14, c[0x0][0x2d0], -R2 ;  /* 0x0000b4000e037a23 */ /* 0x004fc60000010802 */
[----:B------:R-:W-:Y:S01]  /*125b0*/  LDSM.16.MT88.4 R60, [R179+0x1000] ;  /* 0x00100000b33c783b */ /* 0x000fe20000004200 */
[----:B------:R-:W-:Y:S03]  /*125c0*/  MUFU.EX2 R118, R3 ;  /* 0x0000000300767308 */ /* 0x000fe60000000800 */
[----:B------:R-:W-:Y:S04]  /*125d0*/  LDSM.16.MT88.4 R64, [R180+0x1000] ;  /* 0x00100000b440783b */ /* 0x000fe80000004200 */
[----:B------:R-:W-:Y:S01]  /*125e0*/  LDSM.16.MT88.4 R80, [R180+0x1800] ;  /* 0x00180000b450783b */ /* 0x000fe20000004200 */
[----:B-1----:R-:W-:-:S03]  /*125f0*/  FFMA.FTZ R0, R12, c[0x0][0x2d0], -R2 ;  /* 0x0000b4000c007a23 */ /* 0x002fc60000010802 */
[----:B------:R-:W1:Y:S01]  /*12600*/  LDSM.16.MT88.4 R12, [R178] ;  /* 0x00000000b20c783b */ /* 0x000e620000004200 */
[----:B------:R2:W3:Y:S03]  /*12610*/  MUFU.EX2 R109, R0 ;  /* 0x00000000006d7308 */ /* 0x0004e60000000800 */
[----:B------:R-:W4:Y:S04]  /*12620*/  LDSM.16.MT88.4 R84, [R179+0x2000] ;  /* 0x00200000b354783b */ /* 0x000f280000004200 */
[----:B------:R-:W-:Y:S04]  /*12630*/  LDSM.16.MT88.4 R92, [R179+0x2800] ;  /* 0x00280000b35c783b */ /* 0x000fe80000004200 */
[----:B------:R-:W-:Y:S04]  /*12640*/  LDSM.16.MT88.4 R96, [R180+0x2800] ;  /* 0x00280000b460783b */ /* 0x000fe80000004200 */
[----:B------:R-:W-:Y:S01]  /*12650*/  LDSM.16.MT88.4 R112, [R179+0x3000] ;  /* 0x00300000b370783b */ /* 0x000fe20000004200 */
[----:B--2---:R-:W-:Y:S01]  /*12660*/  FMUL.FTZ R0, R5, c[0x0][0x2d0] ;  /* 0x0000b40005007a20 */ /* 0x004fe20000410000 */
[----:B---3--:R-:W-:-:S02]  /*12670*/  F2FP.PACK_AB R10, R119, R109 ;  /* 0x0000006d770a723e */ /* 0x008fc400000000ff */
[----:B------:R-:W-:Y:S02]  /*12680*/  LDSM.16.MT88.4 R120, [R181+0x3000] ;  /* 0x00300000b578783b */ /* 0x000fe40000004200 */
[----:B------:R-:W-:Y:S02]  /*12690*/  FSEL R0, R0, RZ, P0 ;  /* 0x000000ff00007208 */ /* 0x000fe40000000000 */
[----:B------:R-:W-:Y:S03]  /*126a0*/  LDSM.16.MT88.4 R48, [R179+0x1800] ;  /* 0x00180000b330783b */ /* 0x000fe60000004200 */
[--C-:B------:R-:W-:Y:S01]  /*126b0*/  FFMA.FTZ R3, R6, c[0x0][0x2d0], -R0.reuse ;  /* 0x0000b40006037a23 */ /* 0x100fe20000010800 */
[----:B------:R-:W-:Y:S03]  /*126c0*/  LDSM.16.MT88.4 R88, [R181+0x2000] ;  /* 0x00200000b558783b */ /* 0x000fe60000004200 */
[----:B------:R2:W-:Y:S01]  /*126d0*/  MUFU.EX2 R6, R3 ;  /* 0x0000000300067308 */ /* 0x0005e20000000800 */
[----:B------:R-:W3:Y:S01]  /*126e0*/  LDSM.16.MT88.4 R104, [R178+0x3000] ;  /* 0x00300000b268783b */ /* 0x000ee20000004200 */
[----:B--2---:R-:W-:-:S06]  /*126f0*/  FFMA.FTZ R3, R7, c[0x0][0x2d0], -R0 ;  /* 0x0000b40007037a23 */ /* 0x004fcc0000010800 */
[----:B------:R2:W5:Y:S02]  /*12700*/  MUFU.EX2 R4, R3 ;  /* 0x0000000300047308 */ /* 0x0005640000000800 */
[----:B--2---:R-:W-:Y:S01]  /*12710*/  FFMA.FTZ R3, R8, c[0x0][0x2d0], -R0 ;  /* 0x0000b40008037a23 */ /* 0x004fe20000010800 */
[----:B------:R-:W-:-:S05]  /*12720*/  F2FP.PACK_AB R8, R108, R110 ;  /* 0x0000006e6c08723e */ /* 0x000fca00000000ff */
[----:B------:R2:W-:Y:S02]  /*12730*/  MUFU.EX2 R116, R3 ;  /* 0x0000000300747308 */ /* 0x0005e40000000800 */
[----:B--2---:R-:W-:Y:S01]  /*12740*/  FFMA.FTZ R3, R9, c[0x0][0x2d0], -R0 ;  /* 0x0000b40009037a23 */ /* 0x004fe20000010800 */
[----:B-----5:R-:W-:-:S05]  /*12750*/  F2FP.PACK_AB R9, R4, R6 ;  /* 0x000000060409723e */ /* 0x020fca00000000ff */
[----:B------:R2:W5:Y:S02]  /*12760*/  MUFU.EX2 R7, R3 ;  /* 0x0000000300077308 */ /* 0x0005640000000800 */
[----:B--2---:R-:W-:Y:S01]  /*12770*/  FFMA.FTZ R3, R17, c[0x0][0x2d0], -R2 ;  /* 0x0000b40011037a23 */ /* 0x004fe20000010802 */
[----:B-----5:R-:W-:-:S05]  /*12780*/  F2FP.PACK_AB R11, R7, R116 ;  /* 0x00000074070b723e */ /* 0x020fca00000000ff */
[----:B------:R2:W5:Y:S02]  /*12790*/  MUFU.EX2 R124, R3 ;  /* 0x00000003007c7308 */ /* 0x0005640000000800 */
[C---:B-1----:R-:W-:Y:S08]  /*127a0*/  HMMA.16816.F32 R152, R8.reuse, R12, RZ ;  /* 0x0000000c0898723c */ /* 0x042ff000000018ff */
[C---:B------:R-:W-:Y:S01]  /*127b0*/  HMMA.16816.F32 R12, R8.reuse, R14, RZ ;  /* 0x0000000e080c723c */ /* 0x040fe200000018ff */
[--C-:B--2---:R-:W-:Y:S01]  /*127c0*/  FFMA.FTZ R3, R16, c[0x0][0x2d0], -R2.reuse ;  /* 0x0000b40010037a23 */ /* 0x104fe20000010802 */
[----:B-----5:R-:W-:Y:S01]  /*127d0*/  F2FP.PACK_AB R128, R124, R118 ;  /* 0x000000767c80723e */ /* 0x020fe200000000ff */
[----:B------:R-:W1:Y:S01]  /*127e0*/  LDSM.16.MT88.4 R16, [R181] ;  /* 0x00000000b510783b */ /* 0x000e620000004200 */
[----:B------:R-:W-:Y:S01]  /*127f0*/  FFMA.FTZ R2, R28, c[0x0][0x2d0], -R2 ;  /* 0x0000b4001c027a23 */ /* 0x000fe20000010802 */
[----:B------:R-:W-:Y:S03]  /*12800*/  MUFU.EX2 R125, R3 ;  /* 0x00000003007d7308 */ /* 0x000fe60000000800 */
[C---:B------:R-:W-:Y:S01]  /*12810*/  HMMA.16816.F32 R144, R8.reuse, R20, RZ ;  /* 0x000000140890723c */ /* 0x040fe200000018ff */
[----:B------:R-:W2:Y:S04]  /*12820*/  LDSM.16.MT88.4 R28, [R179+0x800] ;  /* 0x00080000b31c783b */ /* 0x000ea80000004200 */
[----:B------:R5:W3:Y:S03]  /*12830*/  MUFU.EX2 R204, R2 ;  /* 0x0000000200cc7308 */ /* 0x000ae60000000800 */
[C---:B------:R-:W-:Y:S08]  /*12840*/  HMMA.16816.F32 R140, R8.reuse, R22, RZ ;  /* 0x00000016088c723c */ /* 0x040ff000000018ff */
[----:B------:R-:W-:Y:S01]  /*12850*/  HMMA.16816.F32 R44, R8, R60, RZ ;  /* 0x0000003c082c723c */ /* 0x000fe200000018ff */
[----:B-----5:R-:W-:Y:S01]  /*12860*/  FFMA.FTZ R2, R27, c[0x0][0x2d0], -R0 ;  /* 0x0000b4001b027a23 */ /* 0x020fe20000010800 */
[----:B---3--:R-:W-:-:S06]  /*12870*/  F2FP.PACK_AB R130, R204, R125 ;  /* 0x0000007dcc82723e */ /* 0x008fcc00000000ff */
[C---:B----4-:R-:W-:Y:S01]  /*12880*/  HMMA.16816.F32 R76, R8.reuse, R84, RZ ;  /* 0x00000054084c723c */ /* 0x050fe200000018ff */
[----:B------:R3:W-:Y:S07]  /*12890*/  MUFU.EX2 R3, R2 ;  /* 0x0000000200037308 */ /* 0x0007ee0000000800 */
[C---:B------:R-:W-:Y:S08]  /*128a0*/  HMMA.16816.F32 R100, R8.reuse, R104, RZ ;  /* 0x000000680864723c */ /* 0x040ff000000018ff */
[----:B-1----:R-:W-:Y:S01]  /*128b0*/  HMMA.16816.F32 R20, R8, R16, RZ ;  /* 0x000000100814723c */ /* 0x002fe200000018ff */
[----:B---3--:R-:W-:-:S04]  /*128c0*/  FFMA.FTZ R2, R24, c[0x0][0x2d0], -R0 ;  /* 0x0000b40018027a23 */ /* 0x008fc80000010800 */
[----:B------:R1:W3:Y:S03]  /*128d0*/  MUFU.EX2 R117, R2 ;  /* 0x0000000200757308 */ /* 0x0002e60000000800 */
[C---:B------:R-:W-:Y:S08]  /*128e0*/  HMMA.16816.F32 R16, R8.reuse, R18, RZ ;  /* 0x000000120810723c */ /* 0x040ff000000018ff */
[----:B------:R-:W-:Y:S01]  /*128f0*/  HMMA.16816.F32 R104, R8, R106, RZ ;  /* 0x0000006a0868723c */ /* 0x000fe200000018ff */
[--C-:B-1----:R-:W-:Y:S01]  /*12900*/  FFMA.FTZ R2, R26, c[0x0][0x2d0], -R0.reuse ;  /* 0x0000b4001a027a23 */ /* 0x102fe20000010800 */
[----:B---3--:R-:W-:Y:S01]  /*12910*/  F2FP.PACK_AB R129, R117, R3 ;  /* 0x000000037581723e */ /* 0x008fe200000000ff */
[----:B------:R-:W-:-:S02]  /*12920*/  FFMA.FTZ R0, R25, c[0x0][0x2d0], -R0 ;  /* 0x0000b40019007a23 */ /* 0x000fc40000010800 */
[----:B------:R1:W-:Y:S08]  /*12930*/  MUFU.EX2 R126, R2 ;  /* 0x00000002007e7308 */ /* 0x0003f00000000800 */
[----:B------:R-:W3:Y:S01]  /*12940*/  MUFU.EX2 R203, R0 ;  /* 0x0000000000cb7308 */ /* 0x000ee20000000800 */
[----:B-1----:R-:W-:-:S04]  /*12950*/  FADD.FTZ R2, R6, R4 ;  /* 0x0000000406027221 */ /* 0x002fc80000010000 */
        /* <DEDUP_REMOVED lines=11> */
[----:B------:R-:W1:Y:S02]  /*12a10*/  LDSM.16.MT88.4 R12, [R178+0x1800] ;  /* 0x00180000b20c783b */ /* 0x000e640000004200 */
[----:B------:R-:W-:-:S04]  /*12a20*/  FADD.FTZ R0, R124, R0 ;  /* 0x000000007c007221 */ /* 0x000fc80000010000 */
[----:B------:R-:W-:Y:S01]  /*12a30*/  FADD.FTZ R0, R125, R0 ;  /* 0x000000007d007221 */ /* 0x000fe20000010000 */
[C---:B--2---:R-:W-:Y:S03]  /*12a40*/  HMMA.16816.F32 R144, R128.reuse, R28, R144 ;  /* 0x0000001c8090723c */ /* 0x044fe60000001890 */
[----:B------:R-:W-:Y:S02]  /*12a50*/  FADD.FTZ R204, R204, R0 ;  /* 0x00000000cccc7221 */ /* 0x000fe40000010000 */
[----:B------:R-:W-:Y:S02]  /*12a60*/  FADD.FTZ R0, R126, R2 ;  /* 0x000000027e007221 */ /* 0x000fe40000010000 */
[----:B------:R-:W-:Y:S01]  /*12a70*/  @P1 IMAD.HI.U32 R2, R227, c[0x0][0x2c8], RZ ;  /* 0x0000b200e3021a27 */ /* 0x000fe200078e00ff */
[----:B------:R-:W-:Y:S03]  /*12a80*/  HMMA.16816.F32 R140, R128, R30, R140 ;  /* 0x0000001e808c723c */ /* 0x000fe6000000188c */
[----:B------:R-:W-:Y:S01]  /*12a90*/  FADD.FTZ R203, R203, R0 ;  /* 0x00000000cbcb7221 */ /* 0x000fe20000010000 */
[----:B------:R-:W-:-:S02]  /*12aa0*/  MOV R0, R227 ;  /* 0x000000e300007202 */ /* 0x000fc40000000f00 */
[----:B------:R-:W-:Y:S02]  /*12ab0*/  @P1 SHF.R.U32.HI R0, RZ, c[0x0][0x2cc], R2 ;  /* 0x0000b300ff001a19 */ /* 0x000fe40000011602 */
[----:B------:R-:W-:Y:S01]  /*12ac0*/  HMMA.16816.F32 R20, R128, R32, R20 ;  /* 0x000000208014723c */ /* 0x000fe20000001814 */
[----:B------:R-:W-:Y:S02]  /*12ad0*/  ISETP.GE.AND P1, PT, R135, 0x1, PT ;  /* 0x000000018700780c */ /* 0x000fe40003f26270 */
[----:B------:R-:W-:-:S04]  /*12ae0*/  IADD3 R2, R136, R0, RZ ;  /* 0x0000000088027210 */ /* 0x000fc80007ffe0ff */
[----:B------:R-:W-:Y:S01]  /*12af0*/  IADD3 R0, R2, c[0x0][0x328], RZ ;  /* 0x0000ca0002007a10 */ /* 0x000fe20007ffe0ff */
[----:B------:R-:W-:Y:S08]  /*12b00*/  HMMA.16816.F32 R24, R128, R34, R16 ;  /* 0x000000228018723c */ /* 0x000ff00000001810 */
[C---:B------:R-:W-:Y:S08]  /*12b10*/  HMMA.16816.F32 R28, R8.reuse, R36, RZ ;  /* 0x00000024081c723c */ /* 0x040ff000000018ff */
[C---:B------:R-:W-:Y:S08]  /*12b20*/  HMMA.16816.F32 R32, R8.reuse, R38, RZ ;  /* 0x000000260820723c */ /* 0x040ff000000018ff */
[C---:B------:R-:W-:Y:S08]  /*12b30*/  HMMA.16816.F32 R36, R8.reuse, R40, RZ ;  /* 0x000000280824723c */ /* 0x040ff000000018ff */
[----:B------:R-:W-:Y:S08]  /*12b40*/  HMMA.16816.F32 R40, R8, R42, RZ ;  /* 0x0000002a0828723c */ /* 0x000ff000000018ff */
[C---:B------:R-:W-:Y:S08]  /*12b50*/  HMMA.16816.F32 R28, R128.reuse, R52, R28 ;  /* 0x00000034801c723c */ /* 0x040ff0000000181c */
[----:B------:R-:W-:Y:S08]  /*12b60*/  HMMA.16816.F32 R32, R128, R54, R32 ;  /* 0x000000368020723c */ /* 0x000ff00000001820 */
[C---:B------:R-:W-:Y:S08]  /*12b70*/  HMMA.16816.F32 R52, R8.reuse, R56, RZ ;  /* 0x000000380834723c */ /* 0x040ff000000018ff */
[----:B------:R-:W-:Y:S08]  /*12b80*/  HMMA.16816.F32 R56, R8, R58, RZ ;  /* 0x0000003a0838723c */ /* 0x000ff000000018ff */
[C---:B-1----:R-:W-:Y:S08]  /*12b90*/  HMMA.16816.F32 R36, R128.reuse, R12, R36 ;  /* 0x0000000c8024723c */ /* 0x042ff00000001824 */
[C---:B------:R-:W-:Y:S01]  /*12ba0*/  HMMA.16816.F32 R40, R128.reuse, R14, R40 ;  /* 0x0000000e8028723c */ /* 0x040fe20000001828 */
[----:B------:R-:W1:Y:S07]  /*12bb0*/  LDSM.16.MT88.4 R12, [R178+0x2800] ;  /* 0x00280000b20c783b */ /* 0x000e6e0000004200 */
[C---:B------:R-:W-:Y:S08]  /*12bc0*/  HMMA.16816.F32 R52, R128.reuse, R68, R52 ;  /* 0x000000448034723c */ /* 0x040ff00000001834 */
[----:B------:R-:W-:Y:S08]  /*12bd0*/  HMMA.16816.F32 R56, R128, R70, R56 ;  /* 0x000000468038723c */ /* 0x000ff00000001838 */
[C---:B------:R-:W-:Y:S08]  /*12be0*/  HMMA.16816.F32 R68, R8.reuse, R72, RZ ;  /* 0x000000480844723c */ /* 0x040ff000000018ff */
[C---:B------:R-:W-:Y:S08]  /*12bf0*/  HMMA.16816.F32 R72, R8.reuse, R74, RZ ;  /* 0x0000004a0848723c */ /* 0x040ff000000018ff */
        /* <DEDUP_REMOVED lines=43> */
[----:B------:R-:W-:Y:S07]  /*12eb0*/  @!P1 BRA `(.L_x_849) ;  /* 0x0000013000009947 */ /* 0x000fee0003800000 */
        /* <DEDUP_REMOVED lines=11> */
.L_x_851:
[----:B------:R-:W-:-:S04]  /*12f70*/  MOV R2, 0x1 ;  /* 0x0000000100027802 */ /* 0x000fc80000000f00 */
[----:B------:R-:W-:-:S13]  /*12f80*/  ISETP.NE.AND P0, PT, R2, c[0x0][0x32c], PT ;  /* 0x0000cb0002007a0c */ /* 0x000fda0003f05270 */
[----:B------:R-:W-:-:S05]  /*12f90*/  @P0 IMAD.HI.U32 R2, R3, c[0x0][0x330], RZ ;  /* 0x0000cc0003020a27 */ /* 0x000fca00078e00ff */
[----:B------:R-:W-:Y:S02]  /*12fa0*/  @P0 SHF.R.U32.HI R3, RZ, c[0x0][0x334], R2 ;  /* 0x0000cd00ff030a19 */ /* 0x000fe40000011602 */
.L_x_852:
[----:B------:R-:W-:Y:S05]  /*12fb0*/  BSYNC B0 ;  /* 0x0000000000007941 */ /* 0x000fea0003800000 */
.L_x_850:
[----:B------:R-:W-:-:S05]  /*12fc0*/  MOV R2, c[0x0][0x32c] ;  /* 0x0000cb0000027a02 */ /* 0x000fca0000000f00 */
[----:B------:R-:W-:-:S05]  /*12fd0*/  IMAD R3, R3, R2, c[0x0][0x32c] ;  /* 0x0000cb0003037624 */ /* 0x000fca00078e0202 */
[----:B------:R-:W-:-:S04]  /*12fe0*/  IMNMX R0, R0, R3, PT ;  /* 0x0000000300007217 */ /* 0x000fc80003800200 */
.L_x_849:
[----:B------:R-:W-:-:S04]  /*12ff0*/  SHF.R.S32.HI R2, RZ, 0x1f, R0 ;  /* 0x0000001fff027819 */ /* 0x000fc80000011400 */
[----:B------:R-:W-:-:S04]  /*13000*/  LEA.HI R0, R2, R0, RZ, 0x5 ;  /* 0x0000000002007211 */ /* 0x000fc800078f28ff */
[----:B------:R-:W-:-:S04]  /*13010*/  SHF.R.S32.HI R0, RZ, 0x5, R0 ;  /* 0x00000005ff007819 */ /* 0x000fc80000011400 */
[----:B------:R-:W-:-:S04]  /*13020*/  IMNMX R214, R208, R0, !PT ;  /* 0x00000000d0d67217 */ /* 0x000fc80007800200 */
[----:B------:R-:W-:-:S13]  /*13030*/  ISETP.GE.AND P0, PT, R195, R214, PT ;  /* 0x000000d6c300720c */ /* 0x000fda0003f06270 */
[----:B------:R-:W-:Y:S05]  /*13040*/  @!P0 BRA `(.L_x_853) ;  /* 0x00002bf000008947 */ /* 0x000fea0003800000 */
[----:B------:R-:W-:Y:S01]  /*13050*/  ISETP.GE.AND P4, PT, R132, c[0x0][0x1d4], PT ;  /* 0x0000750084007a0c */ /* 0x000fe20003f86270 */
[----:B------:R-:W-:Y:S01]  /*13060*/  IMAD.MOV.U32 R136, RZ, RZ, R5 ;  /* 0x000000ffff887224 */ /* 0x000fe200078e0005 */
[----:B------:R-:W-:Y:S01]  /*13070*/  ISETP.GE.AND P3, PT, R137, c[0x0][0x1d4], PT ;  /* 0x0000750089007a0c */ /* 0x000fe20003f66270 */
[----:B------:R-:W-:Y:S01]  /*13080*/  IMAD.MOV.U32 R135, RZ, RZ, R134 ;  /* 0x000000ffff877224 */ /* 0x000fe200078e0086 */
[----:B------:R-:W-:Y:S01]  /*13090*/  ISETP.GE.AND P2, PT, R200, c[0x0][0x1d4], PT ;  /* 0x00007500c8007a0c */ /* 0x000fe20003f46270 */
[----:B------:R-:W-:Y:S02]  /*130a0*/  IMAD.MOV.U32 R196, RZ, RZ, R195 ;  /* 0x000000ffffc47224 */ /* 0x000fe400078e00c3 */
.L_x_874:
[----:B------:R-:W-:Y:S04]  /*130b0*/  DEPBAR.LE SB0, 0x0 ;  /* 0x000080000000791a */ /* 0x000fe80000000000 */
[----:B------:R-:W-:Y:S01]  /*130c0*/  WARPSYNC 0xffffffff ;  /* 0xffffffff00007948 */ /* 0x000fe20003800000 */
[----:B------:R-:W-:Y:S01]  /*130d0*/  BAR.SYNC.DEFER_BLOCKING 0x0 ;  /* 0x0000000000007b1d */ /* 0x000fe20000010000 */
[----:B------:R-:W-:Y:S05]  /*130e0*/  ISETP.GT.AND P0, PT, R208, R196, PT ;  /* 0x000000c4d000720c */ /* 0x000fea0003f04270 */
[----:B------:R1:W2:Y:S01]  /*130f0*/  LDSM.16.M88.4 R16, [R182] ;  /* 0x00000000b610783b */ /* 0x0002a20000000200 */
[----:B------:R-:W-:Y:S03]  /*13100*/  BSSY B0, `(.L_x_854) ;  /* 0x0000029000007945 */ /* 0x000fe60003800000 */
[----:B------:R1:W3:Y:S04]  /*13110*/  LDSM.16.M88.4 R8, [R177] ;  /* 0x00000000b108783b */ /* 0x0002e80000000200 */
[----:B------:R1:W4:Y:S04]  /*13120*/  LDSM.16.M88.4 R160, [R177+0x800] ;  /* 0x00080000b1a0783b */ /* 0x0003280000000200 */
[----:B------:R1:W1:Y:S04]  /*13130*/  LDSM.16.M88.4 R164, [R183] ;  /* 0x00000000b7a4783b */ /* 0x0002680000000200 */
[----:B------:R1:W1:Y:S04]  /*13140*/  LDSM.16.M88.4 R168, [R186] ;  /* 0x00000000baa8783b */ /* 0x0002680000000200 */
[----:B------:R1:W1:Y:S01]  /*13150*/  LDSM.16.M88.4 R172, [R193] ;  /* 0x00000000c1ac783b */ /* 0x0002620000000200 */
[----:B------:R-:W-:-:S05]  /*13160*/  @P0 BRA `(.L_x_855) ;  /* 0x0000022000000947 */ /* 0x000fca0003800000 */
[----:B------:R-:W-:Y:S01]  /*13170*/  IMAD.WIDE.U32 R2, R198, c[0x0][0x208], RZ ;  /* 0x00008200c6027a25 */ /* 0x000fe200078e00ff */
[----:B------:R-:W-:Y:S05]  /*13180*/  SHF.R.S32.HI R0, RZ, 0x1f, R198 ;  /* 0x0000001fff007819 */ /* 0x000fea00000114c6 */
[----:B------:R-:W-:Y:S04]  /*13190*/  IMAD R0, R0, c[0x0][0x208], RZ ;  /* 0x0000820000007a24 */ /* 0x000fe800078e02ff */
[----:B------:R-:W-:Y:S05]  /*131a0*/  IMAD R0, R198, c[0x0][0x20c], R0 ;  /* 0x00008300c6007a24 */ /* 0x000fea00078e0200 */
[----:B------:R-:W-:Y:S02]  /*131b0*/  IADD3 R3, R3, R0, RZ ;  /* 0x0000000003037210 */ /* 0x000fe40007ffe0ff */
[----:B------:R-:W-:Y:S03]  /*131c0*/  SHF.R.S32.HI R0, RZ, 0x1f, R197 ;  /* 0x0000001fff007819 */ /* 0x000fe600000114c5 */
[C---:B------:R-:W-:Y:S04]  /*131d0*/  IMAD.WIDE.U32 R2, R197.reuse, c[0x0][0x218], R2 ;  /* 0x00008600c5027a25 */ /* 0x040fe800078e0002 */
[----:B------:R-:W-:Y:S01]  /*131e0*/  IMAD R4, R0, c[0x0][0x218], RZ ;  /* 0x0000860000047a24 */ /* 0x000fe200078e02ff */
[----:B------:R-:W-:Y:S03]  /*131f0*/  IADD3 R0, P0, R216, R2, RZ ;  /* 0x00000002d8007210 */ /* 0x000fe60007f1e0ff */
[----:B------:R-:W-:Y:S05]  /*13200*/  IMAD R4, R197, c[0x0][0x21c], R4 ;  /* 0x00008700c5047a24 */ /* 0x000fea00078e0204 */
[----:B------:R-:W-:Y:S02]  /*13210*/  IADD3.X R2, R218, R3, R4, P0, !PT ;  /* 0x00000003da027210 */ /* 0x000fe400007fe404 */
[C---:B------:R-:W-:Y:S04]  /*13220*/  LEA R5, P0, R0.reuse, c[0x0][0x1f8], 0x1 ;  /* 0x00007e0000057a11 */ /* 0x040fe800078008ff */
[----:B------:R-:W-:Y:S01]  /*13230*/  LEA.HI.X R0, R0, c[0x0][0x1fc], R2, 0x1, P0 ;  /* 0x00007f0000007a11 */ /* 0x000fe200000f0c02 */
[----:B------:R-:W-:-:S06]  /*13240*/  BRA.DIV ~URZ, `(.L_x_856) ;  /* 0x0000e1627f007947 */ /* 0x000fcc000b800000 */
[----:B------:R4:W3:Y:S02]  /*13250*/  SHFL.IDX PT, R4, R0, RZ, 0x181f ;  /* 0x00181fff00047589 */ /* 0x0008e400000e0000 */
.L_x_989:
[----:B------:R-:W-:-:S05]  /*13260*/  BRA.DIV ~URZ, `(.L_x_857) ;  /* 0x0000e1a27f007947 */ /* 0x000fca000b800000 */
[----:B----4-:R4:W3:Y:S02]  /*13270*/  SHFL.IDX PT, R0, R5, RZ, 0x181f ;  /* 0x00181fff05007589 */ /* 0x0108e400000e0000 */
.L_x_990:
[C---:B---3--:R-:W-:Y:S04]  /*13280*/  LEA R6, P0, R132.reuse, R0, 0x1 ;  /* 0x0000000084067211 */ /* 0x048fe800078008ff */
[----:B------:R-:W-:Y:S02]  /*13290*/  LEA.HI.X R7, R132, R4, R133, 0x1, P0 ;  /* 0x0000000484077211 */ /* 0x000fe400000f0c85 */
[C---:B------:R-:W-:Y:S03]  /*132a0*/  LEA R2, P0, R201.reuse, R0, 0x1 ;  /* 0x00000000c9027211 */ /* 0x040fe600078008ff */
[----:B------:R-:W-:Y:S01]  /*132b0*/  @!PT LDS RZ, [RZ] ;  /* 0x00000000fffff984 */ /* 0x000fe20000000800 */
[----:B------:R-:W-:Y:S01]  /*132c0*/  @!PT LDS RZ, [RZ] ;  /* 0x00000000fffff984 */ /* 0x000fe20000000800 */
[----:B------:R-:W-:Y:S01]  /*132d0*/  @!PT LDS RZ, [RZ] ;  /* 0x00000000fffff984 */ /* 0x000fe20000000800 */
[----:B------:R3:W-:Y:S01]  /*132e0*/  LDGSTS.E.BYPASS.LTC128B.128 [R194+0x8080], [R6.64], !P4 ;  /* 0x0808000006c27fae */ /* 0x0007e2000e101d48 */
[----:B------:R-:W-:Y:S05]  /*132f0*/  LEA.HI.X R3, R201, R4, R205, 0x1, P0 ;  /* 0x00000004c9037211 */ /* 0x000fea00000f0ccd */
[----:B------:R5:W-:Y:S02]  /*13300*/  LDGSTS.E.BYPASS.LTC128B.128 [R194+0x9080], [R2.64], !P3 ;  /* 0x0908000002c27fae */ /* 0x000be4000d901d48 */
[C---:B-----5:R-:W-:Y:S04]  /*13310*/  LEA R2, P0, R200.reuse, R0, 0x1 ;  /* 0x00000000c8027211 */ /* 0x060fe800078008ff */
[----:B------:R-:W-:Y:S05]  /*13320*/  LEA.HI.X R3, R200, R4, R207, 0x1, P0 ;  /* 0x00000004c8037211 */ /* 0x000fea00000f0ccf */
[----:B------:R5:W-:Y:S02]  /*13330*/  LDGSTS.E.BYPASS.LTC128B.128 [R194+0xa080], [R2.64], !P2 ;  /* 0x0a08000002c27fae */ /* 0x000be4000d101d48 */
[C---:B-----5:R-:W-:Y:S04]  /*13340*/  LEA R2, P0, R199.reuse, R0, 0x1 ;  /* 0x00000000c7027211 */ /* 0x060fe800078008ff */
[C---:B------:R-:W-:Y:S02]  /*13350*/  LEA.HI.X R3, R199.reuse, R4, R206, 0x1, P0 ;  /* 0x00000004c7037211 */ /* 0x040fe400000f0cce */
[----:B------:R-:W-:Y:S11]  /*13360*/  ISETP.GE.AND P0, PT, R199, c[0x0][0x1d4], PT ;  /* 0x00007500c7007a0c */ /* 0x000ff60003f06270 */
[----:B------:R-:W-:Y:S02]  /*13370*/  @!UPT UIADD3 URZ, URZ, URZ, URZ ;  /* 0x0000003f3f3ff290 */ /* 0x000fe4000fffe03f */
[----:B------:R3:W-:Y:S02]  /*13380*/  LDGSTS.E.BYPASS.LTC128B.128 [R194+0xb080], [R2.64], !P0 ;  /* 0x0b08000002c27fae */ /* 0x0007e4000c101d48 */
.L_x_855:
[----:B------:R-:W-:Y:S05]  /*13390*/  BSYNC B0 ;  /* 0x0000000000007941 */ /* 0x000fea0003800000 */
.L_x_854:
[----:B------:R-:W0:Y:S01]  /*133a0*/  LDGDEPBAR ;  /* 0x00000000000079af */ /* 0x000e220000000000 */
[----:B------:R-:W-:Y:S01]  /*133b0*/  WARPSYNC 0xffffffff ;  /* 0xffffffff00007948 */ /* 0x000fe20003800000 */
[C---:B--234-:R-:W-:Y:S01]  /*133c0*/  HMMA.16816.F32 R4, R16.reuse, R8, RZ ;  /* 0x000000081004723c */ /* 0x05cfe200000018ff */
[----:B------:R-:W-:Y:S02]  /*133d0*/  BSSY B0, `(.L_x_858) ;  /* 0x00000bf000007945 */ /* 0x000fe40003800000 */
[----:B------:R-:W-:Y:S05]  /*133e0*/  ISETP.GT.AND P0, PT, R196, R208, PT ;  /* 0x000000d0c400720c */ /* 0x000fea0003f04270 */
[C---:B------:R-:W-:Y:S08]  /*133f0*/  HMMA.16816.F32 R8, R16.reuse, R10, RZ ;  /* 0x0000000a1008723c */ /* 0x040ff000000018ff */
[C---:B------:R-:W-:Y:S08]  /*13400*/  HMMA.16816.F32 R12, R16.reuse, R160, RZ ;  /* 0x000000a0100c723c */ /* 0x040ff000000018ff */
[----:B------:R-:W-:Y:S01]  /*13410*/  HMMA.16816.F32 R16, R16, R162, RZ ;  /* 0x000000a21010723c */ /* 0x000fe200000018ff */
[----:B------:R-:W-:Y:S07]  /*13420*/  LDSM.16.M88.4 R160, [R185] ;  /* 0x00000000b9a0783b */ /* 0x000fee0000000200 */
[C---:B-1----:R-:W-:Y:S08]  /*13430*/  HMMA.16816.F32 R4, R164.reuse, R168, R4 ;  /* 0x000000a8a404723c */ /* 0x042ff00000001804 */
[C---:B------:R-:W-:Y:S01]  /*13440*/  HMMA.16816.F32 R8, R164.reuse, R170, R8 ;  /* 0x000000aaa408723c */ /* 0x040fe20000001808 */
[----:B------:R-:W-:Y:S07]  /*13450*/  LDSM.16.M88.4 R168, [R176+0x800] ;  /* 0x00080000b0a8783b */ /* 0x000fee0000000200 */
[C---:B------:R-:W-:Y:S08]  /*13460*/  HMMA.16816.F32 R12, R164.reuse, R172, R12 ;  /* 0x000000aca40c723c */ /* 0x040ff0000000180c */
[----:B------:R-:W-:Y:S01]  /*13470*/  HMMA.16816.F32 R16, R164, R174, R16 ;  /* 0x000000aea410723c */ /* 0x000fe20000001810 */
[----:B------:R-:W1:Y:S07]  /*13480*/  LDSM.16.M88.4 R164, [R176] ;  /* 0x00000000b0a4783b */ /* 0x000e6e0000000200 */
[C---:B-1----:R-:W-:Y:S08]  /*13490*/  HMMA.16816.F32 R4, R160.reuse, R164, R4 ;  /* 0x000000a4a004723c */ /* 0x042ff00000001804 */
[C---:B------:R-:W-:Y:S01]  /*134a0*/  HMMA.16816.F32 R8, R160.reuse, R166, R8 ;  /* 0x000000a6a008723c */ /* 0x040fe20000001808 */
[----:B------:R-:W-:Y:S07]  /*134b0*/  LDSM.16.M88.4 R164, [R184] ;  /* 0x00000000b8a4783b */ /* 0x000fee0000000200 */
[C---:B------:R-:W-:Y:S08]  /*134c0*/  HMMA.16816.F32 R12, R160.reuse, R168, R12 ;  /* 0x000000a8a00c723c */ /* 0x040ff0000000180c */
[----:B------:R-:W-:Y:S01]  /*134d0*/  HMMA.16816.F32 R16, R160, R170, R16 ;  /* 0x000000aaa010723c */ /* 0x000fe20000001810 */
[----:B------:R-:W1:Y:S06]  /*134e0*/  LDSM.16.M88.4 R160, [R159+-0x3000] ;  /* 0xffd000009fa0783b */ /* 0x000e6c0000000200 */
[----:B------:R-:W2:Y:S01]  /*134f0*/  LDSM.16.M88.4 R168, [R159+-0x2800] ;  /* 0xffd800009fa8783b */ /* 0x000ea20000000200 */
[C---:B-1----:R-:W-:Y:S08]  /*13500*/  HMMA.16816.F32 R4, R164.reuse, R160, R4 ;  /* 0x000000a0a404723c */ /* 0x042ff00000001804 */
[C---:B------:R-:W-:Y:S01]  /*13510*/  HMMA.16816.F32 R8, R164.reuse, R162, R8 ;  /* 0x000000a2a408723c */ /* 0x040fe20000001808 */
[----:B------:R-:W-:Y:S07]  /*13520*/  LDSM.16.M88.4 R160, [R182+0x4000] ;  /* 0x00400000b6a0783b */ /* 0x000fee0000000200 */
[C---:B--2---:R-:W-:Y:S08]  /*13530*/  HMMA.16816.F32 R12, R164.reuse, R168, R12 ;  /* 0x000000a8a40c723c */ /* 0x044ff0000000180c */
[----:B------:R-:W-:Y:S01]  /*13540*/  HMMA.16816.F32 R16, R164, R170, R16 ;  /* 0x000000aaa410723c */ /* 0x000fe20000001810 */
[----:B------:R-:W1:Y:S06]  /*13550*/  LDSM.16.M88.4 R164, [R177+0x1000] ;  /* 0x00100000b1a4783b */ /* 0x000e6c0000000200 */
[----:B------:R-:W2:Y:S01]  /*13560*/  LDSM.16.M88.4 R168, [R177+0x1800] ;  /* 0x00180000b1a8783b */ /* 0x000ea20000000200 */
[C---:B-1----:R-:W-:Y:S08]  /*13570*/  HMMA.16816.F32 R4, R160.reuse, R164, R4 ;  /* 0x000000a4a004723c */ /* 0x042ff00000001804 */
[C---:B------:R-:W-:Y:S01]  /*13580*/  HMMA.16816.F32 R8, R160.reuse, R166, R8 ;  /* 0x000000a6a008723c */ /* 0x040fe20000001808 */
[----:B------:R-:W-:Y:S07]  /*13590*/  LDSM.16.M88.4 R164, [R183+0x4000] ;  /* 0x00400000b7a4783b */ /* 0x000fee0000000200 */
[C---:B--2---:R-:W-:Y:S08]  /*135a0*/  HMMA.16816.F32 R12, R160.reuse, R168, R12 ;  /* 0x000000a8a00c723c */ /* 0x044ff0000000180c */
[----:B------:R-:W-:Y:S01]  /*135b0*/  HMMA.16816.F32 R16, R160, R170, R16 ;  /* 0x000000aaa010723c */ /* 0x000fe20000001810 */
[----:B------:R-:W1:Y:S06]  /*135c0*/  LDSM.16.M88.4 R160, [R189] ;  /* 0x00000000bda0783b */ /* 0x000e6c0000000200 */
[----:B------:R-:W2:Y:S01]  /*135d0*/  LDSM.16.M88.4 R168, [R188] ;  /* 0x00000000bca8783b */ /* 0x000ea20000000200 */
        /* <DEDUP_REMOVED lines=69> */
[----:B------:R-:W2:Y:S01]  /*13a30*/  LDSM.16.M88.4 R168, [R159+0x800] ;  /* 0x000800009fa8783b */ /* 0x000ea20000000200 */
[----:B------:R-:W-:Y:S05]  /*13a40*/  DEPBAR.LE SB0, 0x0 ;  /* 0x000080000000791a */ /* 0x000fea0000000000 */
[----:B------:R-:W-:Y:S01]  /*13a50*/  BAR.SYNC.DEFER_BLOCKING 0x0 ;  /* 0x0000000000007b1d */ /* 0x000fe20000010000 */
[C---:B-1----:R-:W-:Y:S08]  /*13a60*/  HMMA.16816.F32 R4, R164.reuse, R160, R4 ;  /* 0x000000a0a404723c */ /* 0x042ff00000001804 */
[C---:B------:R-:W-:Y:S08]  /*13a70*/  HMMA.16816.F32 R8, R164.reuse, R162, R8 ;  /* 0x000000a2a408723c */ /* 0x040ff00000001808 */
[C---:B--2---:R-:W-:Y:S08]  /*13a80*/  HMMA.16816.F32 R12, R164.reuse, R168, R12 ;  /* 0x000000a8a40c723c */ /* 0x044ff0000000180c */
        /* <DEDUP_REMOVED lines=34> */
[----:B--234-:R-:W-:Y:S02]  /*13cb0*/  IMAD.MOV.U32 R2, RZ, RZ, c[0x0][0x2b8] ;  /* 0x0000ae00ff027624 */ /* 0x01cfe400078e00ff */
[----:B------:R-:W-:Y:S03]  /*13cc0*/  IMAD.MOV.U32 R197, RZ, RZ, RZ ;  /* 0x000000ffffc57224 */ /* 0x000fe600078e00ff */
[----:B------:R-:W-:Y:S01]  /*13cd0*/  ISETP.NE.AND P1, PT, R2, 0x1, PT ;  /* 0x000000010200780c */ /* 0x000fe20003f25270 */
[----:B------:R-:W-:Y:S05]  /*13ce0*/  IMAD R2, R196, 0x20, R226 ;  /* 0x00000020c4027824 */ /* 0x000fea00078e02e2 */
[----:B------:R-:W-:Y:S05]  /*13cf0*/  IADD3 R2, R2, -0x20, R212 ;  /* 0xffffffe002027810 */ /* 0x000fea0007ffe0d4 */
[--C-:B-1----:R-:W-:Y:S02]  /*13d00*/  IMAD.MOV.U32 R0, RZ, RZ, R2.reuse ;  /* 0x000000ffff007224 */ /* 0x102fe400078e0002 */
[----:B------:R-:W-:Y:S05]  /*13d10*/  @P1 IMAD.HI.U32 R3, R2, c[0x0][0x2bc], RZ ;  /* 0x0000af0002031a27 */ /* 0x000fea00078e00ff */
[----:B------:R-:W-:Y:S04]  /*13d20*/  @P1 SHF.R.U32.HI R0, RZ, c[0x0][0x2c0], R3 ;  /* 0x0000b000ff001a19 */ /* 0x000fe80000011603 */
[C---:B------:R-:W-:Y:S04]  /*13d30*/  @!P5 IADD3 R3, P0, R0.reuse, R222, RZ ;  /* 0x000000de0003d210 */ /* 0x040fe80007f1e0ff */
[C---:B------:R-:W-:Y:S02]  /*13d40*/  @!P5 LEA.HI.X.SX32 R5, R0.reuse, R225, 0x1, P0 ;  /* 0x000000e10005d211 */ /* 0x040fe400000f0eff */
[C---:B------:R-:W-:Y:S02]  /*13d50*/  @!P5 LEA R4, P0, R3.reuse, c[0x0][0x2a0], 0x2 ;  /* 0x0000a8000304da11 */ /* 0x040fe400078010ff */
[----:B------:R-:W-:Y:S02]  /*13d60*/  IADD3 R0, -R0, RZ, RZ ;  /* 0x000000ff00007210 */ /* 0x000fe40007ffe1ff */
[----:B------:R-:W-:Y:S03]  /*13d70*/  @!P5 LEA.HI.X R5, R3, c[0x0][0x2a4], R5, 0x2, P0 ;  /* 0x0000a9000305da11 */ /* 0x000fe600000f1405 */
[----:B------:R-:W-:Y:S02]  /*13d80*/  IMAD R198, R0, c[0x0][0x2b8], R2 ;  /* 0x0000ae0000c67a24 */ /* 0x000fe400078e0202 */
[----:B------:R-:W2:Y:S02]  /*13d90*/  @!P5 LDG.E R197, [R4.64] ;  /* 0x0000000804c5d981 */ /* 0x000ea4000c1e1900 */
[----:B------:R-:W-:Y:S01]  /*13da0*/  IMAD.WIDE.U32 R2, R198, c[0x0][0x1e0], RZ ;  /* 0x00007800c6027a25 */ /* 0x000fe200078e00ff */
[----:B------:R-:W-:Y:S05]  /*13db0*/  SHF.R.S32.HI R0, RZ, 0x1f, R198 ;  /* 0x0000001fff007819 */ /* 0x000fea00000114c6 */
[----:B------:R-:W-:Y:S04]  /*13dc0*/  IMAD R0, R0, c[0x0][0x1e0], RZ ;  /* 0x0000780000007a24 */ /* 0x000fe800078e02ff */
[----:B------:R-:W-:Y:S05]  /*13dd0*/  IMAD R0, R198, c[0x0][0x1e4], R0 ;  /* 0x00007900c6007a24 */ /* 0x000fea00078e0200 */
[----:B------:R-:W-:Y:S02]  /*13de0*/  IADD3 R3, R3, R0, RZ ;  /* 0x0000000003037210 */ /* 0x000fe40007ffe0ff */
        /* <DEDUP_REMOVED lines=10> */
.L_x_991:
[----:B------:R-:W-:-:S05]  /*13e90*/  BRA.DIV ~URZ, `(.L_x_861) ;  /* 0x0000d6327f007947 */ /* 0x000fca000b800000 */
[----:B-1----:R1:W3:Y:S02]  /*13ea0*/  SHFL.IDX PT, R0, R5, RZ, 0x181f ;  /* 0x00181fff05007589 */ /* 0x0022e400000e0000 */
.L_x_992:
[C---:B---3--:R-:W-:Y:S04]  /*13eb0*/  LEA R6, P0, R132.reuse, R0, 0x1 ;  /* 0x0000000084067211 */ /* 0x048fe800078008ff */
[----:B--2---:R-:W-:Y:S02]  /*13ec0*/  LEA.HI.X R7, R132, R4, R133, 0x1, P0 ;  /* 0x0000000484077211 */ /* 0x004fe400000f0c85 */
[C---:B------:R-:W-:Y:S03]  /*13ed0*/  LEA R2, P0, R201.reuse, R0, 0x1 ;  /* 0x00000000c9027211 */ /* 0x040fe600078008ff */
[----:B------:R-:W-:Y:S01]  /*13ee0*/  @!PT LDS RZ, [RZ] ;  /* 0x00000000fffff984 */ /* 0x000fe20000000800 */
[----:B------:R-:W-:Y:S01]  /*13ef0*/  @!PT LDS RZ, [RZ] ;  /* 0x00000000fffff984 */ /* 0x000fe20000000800 */
[----:B------:R-:W-:Y:S01]  /*13f00*/  @!PT LDS RZ, [RZ] ;  /* 0x00000000fffff984 */ /* 0x000fe20000000800 */
[----:B------:R2:W-:Y:S01]  /*13f10*/  LDGSTS.E.BYPASS.LTC128B.128 [R194+0xc080], [R6.64], !P4 ;  /* 0x0c08000006c27fae */ /* 0x0005e2000e101d48 */
[----:B------:R-:W-:Y:S05]  /*13f20*/  LEA.HI.X R3, R201, R4, R205, 0x1, P0 ;  /* 0x00000004c9037211 */ /* 0x000fea00000f0ccd */
[----:B------:R3:W-:Y:S02]  /*13f30*/  LDGSTS.E.BYPASS.LTC128B.128 [R194+0xd080], [R2.64], !P3 ;  /* 0x0d08000002c27fae */ /* 0x0007e4000d901d48 */
[C---:B---3--:R-:W-:Y:S04]  /*13f40*/  LEA R2, P0, R200.reuse, R0, 0x1 ;  /* 0x00000000c8027211 */ /* 0x048fe800078008ff */
[----:B------:R-:W-:Y:S05]  /*13f50*/  LEA.HI.X R3, R200, R4, R207, 0x1, P0 ;  /* 0x00000004c8037211 */ /* 0x000fea00000f0ccf */
[----:B------:R3:W-:Y:S02]  /*13f60*/  LDGSTS.E.BYPASS.LTC128B.128 [R194+0xe080], [R2.64], !P2 ;  /* 0x0e08000002c27fae */ /* 0x0007e4000d101d48 */
[C---:B---3--:R-:W-:Y:S04]  /*13f70*/  LEA R2, P0, R199.reuse, R0, 0x1 ;  /* 0x00000000c7027211 */ /* 0x048fe800078008ff */
[C---:B------:R-:W-:Y:S02]  /*13f80*/  LEA.HI.X R3, R199.reuse, R4, R206, 0x1, P0 ;  /* 0x00000004c7037211 */ /* 0x040fe400000f0cce */
[----:B------:R-:W-:Y:S11]  /*13f90*/  ISETP.GE.AND P0, PT, R199, c[0x0][0x1d4], PT ;  /* 0x00007500c7007a0c */ /* 0x000ff60003f06270 */
[----:B------:R-:W-:Y:S02]  /*13fa0*/  @!UPT UIADD3 URZ, URZ, URZ, URZ ;  /* 0x0000003f3f3ff290 */ /* 0x000fe4000fffe03f */
[----:B------:R2:W-:Y:S02]  /*13fb0*/  LDGSTS.E.BYPASS.LTC128B.128 [R194+0xf080], [R2.64], !P0 ;  /* 0x0f08000002c27fae */ /* 0x0005e4000c101d48 */
.L_x_859:
[----:B--234-:R-:W-:Y:S05]  /*13fc0*/  BSYNC B0 ;  /* 0x0000000000007941 */ /* 0x01cfea0003800000 */
.L_x_858:
[----:B-1----:R-:W-:Y:S01]  /*13fd0*/  IMAD.MOV.U32 R0, RZ, RZ, c[0x0][0x2c4] ;  /* 0x0000b100ff007624 */ /* 0x002fe200078e00ff */
[----:B------:R-:W0:Y:S01]  /*13fe0*/  LDGDEPBAR ;  /* 0x00000000000079af */ /* 0x000e220000000000 */
[----:B------:R-:W-:Y:S01]  /*13ff0*/  IMAD.IADD R4, R231, 0x1, R227 ;  /* 0x00000001e7047824 */ /* 0x000fe200078e02e3 */
[----:B------:R-:W-:Y:S01]  /*14000*/  ULDC UR4, c[0x0][0x324] ;  /* 0x0000c90000047ab9 */ /* 0x000fe20000000800 */
[----:B------:R-:W-:Y:S01]  /*14010*/  IMAD.SHL.U32 R5, R196, 0x20, RZ ;  /* 0x00000020c4057824 */ /* 0x000fe200078e00ff */
[----:B------:R-:W-:Y:S01]  /*14020*/  ISETP.NE.AND P0, PT, R0, 0x1, PT ;  /* 0x000000010000780c */ /* 0x000fe20003f05270 */
[----:B------:R-:W-:Y:S11]  /*14030*/  ULOP3.LUT UR4, URZ, UR4, URZ, 0x33, !UPT ;  /* 0x000000043f047292 */ /* 0x000ff6000f8e333f */
[----:B------:R-:W-:Y:S01]  /*14040*/  @!UPT UIADD3 URZ, URZ, URZ, URZ ;  /* 0x0000003f3f3ff290 */ /* 0x000fe2000fffe03f */
[----:B------:R-:W-:Y:S05]  /*14050*/  @P0 IMAD.HI.U32 R0, R4, c[0x0][0x2c8], RZ ;  /* 0x0000b20004000a27 */ /* 0x000fea00078e00ff */
[----:B------:R-:W-:Y:S02]  /*14060*/  @P0 SHF.R.U32.HI R4, RZ, c[0x0][0x2cc], R0 ;  /* 0x0000b300ff040a19 */ /* 0x000fe40000011600 */
[----:B------:R-:W-:Y:S04]  /*14070*/  IADD3 R0, -R215, 0x1, -R5 ;  /* 0x00000001d7007810 */ /* 0x000fe80007ffe905 */
[----:B------:R-:W-:Y:S04]  /*14080*/  IADD3 R0, -R210, R0, R209 ;  /* 0x00000000d2007210 */ /* 0x000fe80007ffe1d1 */
[C---:B------:R-:W-:Y:S02]  /*14090*/  IADD3 R6, R0.reuse, UR4, RZ ;  /* 0x0000000400067c10 */ /* 0x040fe4000fffe0ff */
[----:B------:R-:W-:Y:S01]  /*140a0*/  IADD3 R7, R0, c[0x0][0x328], RZ ;  /* 0x0000ca0000077a10 */ /* 0x000fe20007ffe0ff */
[----:B------:R-:W-:-:S05]  /*140b0*/  BRA.DIV ~URZ, `(.L_x_862) ;  /* 0x0000d4727f007947 */ /* 0x000fca000b800000 */
[----:B------:R1:W2:Y:S02]  /*140c0*/  SHFL.IDX PT, R3, R4, RZ, 0x1c1f ;  /* 0x001c1fff04037589 */ /* 0x0002a400000e0000 */
.L_x_993:
[----:B--2---:R-:W-:Y:S01]  /*140d0*/  IADD3 R2, R7, R3, RZ ;  /* 0x0000000307027210 */ /* 0x004fe20007ffe0ff */
[----:B------:R-:W-:Y:S05]  /*140e0*/  IMAD.MOV.U32 R0, RZ, RZ, c[0x0][0x32c] ;  /* 0x0000cb00ff007624 */ /* 0x000fea00078e00ff */
[----:B------:R-:W-:Y:S01]  /*140f0*/  ISETP.GE.AND P0, PT, R0, 0x1, PT ;  /* 0x000000010000780c */ /* 0x000fe20003f06270 */
[----:B------:R-:W-:Y:S11]  /*14100*/  IMAD.IADD R0, R6, 0x1, R3 ;  /* 0x0000000106007824 */ /* 0x000ff600078e0203 */
[----:B------:R-:W-:Y:S01]  /*14110*/  @!UPT UIADD3 URZ, URZ, URZ, URZ ;  /* 0x0000003f3f3ff290 */ /* 0x000fe2000fffe03f */
[----:B------:R-:W-:-:S05]  /*14120*/  @!P0 BRA `(.L_x_863) ;  /* 0x0000018000008947 */ /* 0x000fca0003800000 */
[----:B------:R-:W-:Y:S01]  /*14130*/  IADD3 R3, -R210, R209, R3 ;  /* 0x000000d1d2037210 */ /* 0x000fe20007ffe103 */
[----:B------:R-:W-:Y:S03]  /*14140*/  BSSY B0, `(.L_x_864) ;  /* 0x0000011000007945 */ /* 0x000fe60003800000 */
        /* <DEDUP_REMOVED lines=11> */
.L_x_865:
[----:B------:R-:W-:Y:S04]  /*14200*/  MOV R8, c[0x0][0x32c] ;  /* 0x0000cb0000087a02 */ /* 0x000fe80000000f00 */
[----:B------:R-:W-:Y:S11]  /*14210*/  ISETP.NE.AND P0, PT, R8, 0x1, PT ;  /* 0x000000010800780c */ /* 0x000ff60003f05270 */
[----:B------:R-:W-:Y:S02]  /*14220*/  @!UPT UIADD3 URZ, URZ, URZ, URZ ;  /* 0x0000003f3f3ff290 */ /* 0x000fe4000fffe03f */
[----:B------:R-:W-:Y:S05]  /*14230*/  @P0 IMAD.HI.U32 R8, R3, c[0x0][0x330], RZ ;  /* 0x0000cc0003080a27 */ /* 0x000fea00078e00ff */
[----:B------:R-:W-:Y:S02]  /*14240*/  @P0 SHF.R.U32.HI R3, RZ, c[0x0][0x334], R8 ;  /* 0x0000cd00ff030a19 */ /* 0x000fe40000011608 */
.L_x_866:
[----:B------:R-:W-:Y:S05]  /*14250*/  BSYNC B0 ;  /* 0x0000000000007941 */ /* 0x000fea0003800000 */
.L_x_864:
[----:B------:R-:W-:Y:S04]  /*14260*/  IMAD R3, R3, c[0x0][0x32c], -R5 ;  /* 0x0000cb0003037a24 */ /* 0x000fe800078e0a05 */
[----:B------:R-:W-:Y:S05]  /*14270*/  IMAD.IADD R3, R3, 0x1, -R215 ;  /* 0x0000000103037824 */ /* 0x000fea00078e0ad7 */
[----:B------:R-:W-:Y:S02]  /*14280*/  IMNMX R0, R0, R3, !PT ;  /* 0x0000000300007217 */ /* 0x000fe40007800200 */
[----:B------:R-:W-:Y:S04]  /*14290*/  IADD3 R3, R3, c[0x0][0x32c], RZ ;  /* 0x0000cb0003037a10 */ /* 0x000fe80007ffe0ff */
[----:B------:R-:W-:Y:S02]  /*142a0*/  IMNMX R2, R2, R3, PT ;  /* 0x0000000302027217 */ /* 0x000fe40003800200 */
.L_x_863:
[----:B------:R-:W-:Y:S04]  /*142b0*/  ISETP.GT.AND P1, PT, R196, -0x1, PT ;  /* 0xffffffffc400780c */ /* 0x000fe80003f24270 */
[----:B------:R-:W-:Y:S04]  /*142c0*/  ISETP.GT.AND P0, PT, R0, RZ, P1 ;  /* 0x000000ff0000720c */ /* 0x000fe80000f04270 */
[----:B------:R-:W-:Y:S04]  /*142d0*/  ISETP.LT.OR P0, PT, R2, 0x1, P0 ;  /* 0x000000010200780c */ /* 0x000fe80000701670 */
[----:B------:R-:W-:Y:S02]  /*142e0*/  FSEL R14, R172, -INF , !P0 ;  /* 0xff800000ac0e7808 */ /* 0x000fe40004000000 */
[----:B------:R-:W-:Y:S04]  /*142f0*/  ISETP.GT.AND P0, PT, R0, 0x1, P1 ;  /* 0x000000010000780c */ /* 0x000fe80000f04270 */
        /* <DEDUP_REMOVED lines=19> */
[----:B------:R-:W-:Y:S01]  /*14430*/  FSEL R15, R9, -INF , !P0 ;  /* 0xff800000090f7808 */ /* 0x000fe20004000000 */
[----:B------:R-:W-:-:S06]  /*14440*/  BRA.DIV ~URZ, `(.L_x_867) ;  /* 0x0000d1527f007947 */ /* 0x000fcc000b800000 */
[----:B------:R2:W3:Y:S02]  /*14450*/  SHFL.IDX PT, R3, R4, 0x1, 0x1c1f ;  /* 0x003c1f0004037f89 */ /* 0x0004e400000e0000 */
.L_x_994:
[----:B---3--:R-:W-:Y:S01]  /*14460*/  IADD3 R2, R7, R3, RZ ;  /* 0x0000000307027210 */ /* 0x008fe20007ffe0ff */
        /* <DEDUP_REMOVED lines=11> */
[----:B-12---:R-:W-:Y:S05]  /*14520*/  IMAD.MOV.U32 R4, RZ, RZ, c[0x0][0x32c] ;  /* 0x0000cb00ff047624 */ /* 0x006fea00078e00ff */
[----:B------:R-:W-:Y:S11]  /*14530*/  ISETP.NE.AND P0, PT, R4, 0x1, PT ;  /* 0x000000010400780c */ /* 0x000ff60003f05270 */
[----:B------:R-:W-:Y:S02]  /*14540*/  @!UPT UIADD3 URZ, URZ, URZ, URZ ;  /* 0x0000003f3f3ff290 */ /* 0x000fe4000fffe03f */
[----:B------:R-:W-:Y:S05]  /*14550*/  @P0 IMAD.HI.U32 R4, R3, c[0x0][0x330], RZ ;  /* 0x0000cc0003040a27 */ /* 0x000fea00078e00ff */
[----:B------:R-:W-:Y:S04]  /*14560*/  @P0 SHF.R.U32.HI R3, RZ, c[0x0][0x334], R4 ;  /* 0x0000cd00ff030a19 */ /* 0x000fe80000011604 */
[----:B------:R-:W-:Y:S01]  /*14570*/  LOP3.LUT R3, RZ, R3, RZ, 0x33, !PT ;  /* 0x00000003ff037212 */ /* 0x000fe200078e33ff */
[----:B------:R-:W-:-:S05]  /*14580*/  BRA `(.L_x_871) ;  /* 0x0000005000007947 */ /* 0x000fca0003800000 */
.L_x_870:
[----:B-12---:R-:W-:Y:S04]  /*14590*/  MOV R4, c[0x0][0x32c] ;  /* 0x0000cb0000047a02 */ /* 0x006fe80000000f00 */
[----:B------:R-:W-:Y:S11]  /*145a0*/  ISETP.NE.AND P0, PT, R4, 0x1, PT ;  /* 0x000000010400780c */ /* 0x000ff60003f05270 */
[----:B------:R-:W-:Y:S02]  /*145b0*/  @!UPT UIADD3 URZ, URZ, URZ, URZ ;  /* 0x0000003f3f3ff290 */ /* 0x000fe4000fffe03f */
[----:B------:R-:W-:Y:S05]  /*145c0*/  @P0 IMAD.HI.U32 R4, R3, c[0x0][0x330], RZ ;  /* 0x0000cc0003040a27 */ /* 0x000fea00078e00ff */
[----:B------:R-:W-:Y:S02]  /*145d0*/  @P0 SHF.R.U32.HI R3, RZ, c[0x0][0x334], R4 ;  /* 0x0000cd00ff030a19 */ /* 0x000fe40000011604 */
.L_x_871:
[----:B------:R-:W-:Y:S05]  /*145e0*/  BSYNC B0 ;  /* 0x0000000000007941 */ /* 0x000fea0003800000 */
.L_x_869:
[----:B------:R-:W-:Y:S04]  /*145f0*/  IMAD R5, R3, c[0x0][0x32c], -R5 ;  /* 0x0000cb0003057a24 */ /* 0x000fe800078e0a05 */
[----:B------:R-:W-:Y:S05]  /*14600*/  IMAD.IADD R3, R5, 0x1, -R215 ;  /* 0x0000000105037824 */ /* 0x000fea00078e0ad7 */
[----:B------:R-:W-:Y:S02]  /*14610*/  IMNMX R0, R0, R3, !PT ;  /* 0x0000000300007217 */ /* 0x000fe40007800200 */
[----:B------:R-:W-:Y:S04]  /*14620*/  IADD3 R3, R3, c[0x0][0x32c], RZ ;  /* 0x0000cb0003037a10 */ /* 0x000fe80007ffe0ff */
[----:B------:R-:W-:Y:S02]  /*14630*/  IMNMX R2, R2, R3, PT ;  /* 0x0000000302027217 */ /* 0x000fe40003800200 */
.L_x_868:
        /* <DEDUP_REMOVED lines=21> */
[----:B------:R-:W-:Y:S02]  /*14790*/  ISETP.GT.AND P0, PT, R0, 0x19, P1 ;  /* 0x000000190000780c */ /* 0x000fe40000f04270 */
        /* <DEDUP_REMOVED lines=13> */
[----:B------:R-:W-:Y:S02]  /*14870*/  FSEL R7, R162, -INF , !P0 ;  /* 0xff800000a2077808 */ /* 0x000fe40004000000 */
[----:B------:R-:W-:Y:S02]  /*14880*/  FMNMX.FTZ R0, R16, R0, !PT ;  /* 0x0000000010007209 */ /* 0x000fe40007810000 */
[----:B------:R-:W-:Y:S02]  /*14890*/  FMNMX.FTZ R2, R8, R2, !PT ;  /* 0x0000000208027209 */ /* 0x000fe40007810000 */
[----:B-12---:R-:W-:Y:S02]  /*148a0*/  FMNMX.FTZ R4, R15, R0, !PT ;  /* 0x000000000f047209 */ /* 0x006fe40007810000 */
[----:B------:R-:W-:Y:S01]  /*148b0*/  FMNMX.FTZ R5, R7, R2, !PT ;  /* 0x0000000207057209 */ /* 0x000fe20007810000 */
[----:B------:R-:W-:-:S05]  /*148c0*/  BRA.DIV ~URZ, `(.L_x_872) ;  /* 0x0000cd427f007947 */ /* 0x000fca000b800000 */
[----:B------:R1:W2:Y:S02]  /*148d0*/  SHFL.BFLY PT, R0, R4, 0x2, 0x1f ;  /* 0x0c401f0004007f89 */ /* 0x0002a400000e0000 */
.L_x_995:
[----:B-12---:R-:W-:Y:S01]  /*148e0*/  FMNMX.FTZ R4, R4, R0, !PT ;  /* 0x0000000004047209 */ /* 0x006fe20007810000 */
[----:B------:R-:W-:-:S05]  /*148f0*/  BRA.DIV ~URZ, `(.L_x_873) ;  /* 0x0000cd527f007947 */ /* 0x000fca000b800000 */
[----:B------:R-:W1:Y:S02]  /*14900*/  SHFL.BFLY PT, R0, R4, 0x1, 0x1f ;  /* 0x0c201f0004007f89 */ /* 0x000e6400000e0000 */
[----:B-1----:R-:W-:Y:S02]  /*14910*/  FMNMX.FTZ R134, R4, R0, !PT ;  /* 0x0000000004867209 */ /* 0x002fe40007810000 */
[----:B------:R-:W1:Y:S02]  /*14920*/  SHFL.BFLY PT, R0, R5, 0x2, 0x1f ;  /* 0x0c401f0005007f89 */ /* 0x000e6400000e0000 */
[----:B-1----:R-:W-:Y:S05]  /*14930*/  FMNMX.FTZ R4, R5, R0, !PT ;  /* 0x0000000005047209 */ /* 0x002fea0007810000 */
[----:B------:R1:W2:Y:S02]  /*14940*/  SHFL.BFLY PT, R0, R4, 0x1, 0x1f ;  /* 0x0c201f0004007f89 */ /* 0x0002a400000e0000 */
.L_x_996:
[C---:B------:R-:W-:Y:S01]  /*14950*/  FSETP.NEU.FTZ.AND P0, PT, R134.reuse, -INF , PT ;  /* 0xff8000008600780b */ /* 0x040fe20003f1d000 */
[----:B------:R-:W-:Y:S01]  /*14960*/  FMUL.FTZ R2, R134, c[0x0][0x2d0] ;  /* 0x0000b40086027a20 */ /* 0x000fe20000410000 */
[----:B--2---:R-:W-:Y:S01]  /*14970*/  FMNMX.FTZ R3, R0, R4, !PT ;  /* 0x0000000400037209 */ /* 0x004fe20007810000 */
[----:B------:R-:W-:Y:S01]  /*14980*/  WARPSYNC 0xffffffff ;  /* 0xffffffff00007948 */ /* 0x000fe20003800000 */
[----:B------:R-:W-:Y:S02]  /*14990*/  FSEL R0, R134, RZ, P0 ;  /* 0x000000ff86007208 */ /* 0x000fe40000000000 */
[----:B------:R-:W-:Y:S02]  /*149a0*/  FSEL R2, R2, RZ, P0 ;  /* 0x000000ff02027208 */ /* 0x000fe40000000000 */
[----:B------:R-:W-:Y:S01]  /*149b0*/  FSETP.NEU.FTZ.AND P0, PT, R3, -INF , PT ;  /* 0xff8000000300780b */ /* 0x000fe20003f1d000 */
[----:B------:R-:W-:Y:S01]  /*149c0*/  FADD.FTZ R0, -R0, R135 ;  /* 0x0000008700007221 */ /* 0x000fe20000010100 */
[----:B------:R-:W-:Y:S01]  /*149d0*/  IADD3 R195, R196, -0x1, RZ ;  /* 0xffffffffc4c37810 */ /* 0x000fe20007ffe0ff */
[--C-:B-1----:R-:W-:Y:S02]  /*149e0*/  FFMA.FTZ R4, R14, c[0x0][0x2d0], -R2.reuse ;  /* 0x0000b4000e047a23 */ /* 0x102fe40000010802 */
[----:B------:R-:W-:Y:S02]  /*149f0*/  FMUL.FTZ R0, R0, c[0x0][0x2d0] ;  /* 0x0000b40000007a20 */ /* 0x000fe40000410000 */
[--C-:B------:R-:W-:Y:S02]  /*14a00*/  FFMA.FTZ R5, R161, c[0x0][0x2d0], -R2.reuse ;  /* 0x0000b400a1057a23 */ /* 0x100fe40000010802 */
[--C-:B------:R-:W-:Y:S02]  /*14a10*/  FFMA.FTZ R169, R15, c[0x0][0x2d0], -R2.reuse ;  /* 0x0000b4000fa97a23 */ /* 0x100fe40000010802 */
[----:B------:R-:W1:Y:S01]  /*14a20*/  MUFU.EX2 R0, R0 ;  /* 0x0000000000007308 */ /* 0x000e620000000800 */
[--C-:B------:R-:W-:Y:S02]  /*14a30*/  FFMA.FTZ R14, R19, c[0x0][0x2d0], -R2.reuse ;  /* 0x0000b400130e7a23 */ /* 0x100fe40000010802 */
[--C-:B------:R-:W-:Y:S02]  /*14a40*/  FFMA.FTZ R135, R160, c[0x0][0x2d0], -R2.reuse ;  /* 0x0000b400a0877a23 */ /* 0x100fe40000010802 */
[--C-:B------:R-:W-:Y:S02]  /*14a50*/  FFMA.FTZ R172, R18, c[0x0][0x2d0], -R2.reuse ;  /* 0x0000b40012ac7a23 */ /* 0x100fe40000010802 */
[--C-:B------:R-:W-:Y:S02]  /*14a60*/  FFMA.FTZ R171, R17, c[0x0][0x2d0], -R2.reuse ;  /* 0x0000b40011ab7a23 */ /* 0x100fe40000010802 */
[----:B------:R-:W-:Y:S01]  /*14a70*/  FFMA.FTZ R170, R16, c[0x0][0x2d0], -R2 ;  /* 0x0000b40010aa7a23 */ /* 0x000fe20000010802 */
[----:B------:R-:W2:Y:S10]  /*14a80*/  MUFU.EX2 R15, R4 ;  /* 0x00000004000f7308 */ /* 0x000eb40000000800 */
[----:B------:R-:W3:Y:S10]  /*14a90*/  MUFU.EX2 R4, R5 ;  /* 0x0000000500047308 */ /* 0x000ef40000000800 */
[----:B------:R4:W-:Y:S01]  /*14aa0*/  MUFU.EX2 R16, R135 ;  /* 0x0000008700107308 */ /* 0x0009e20000000800 */
[C---:B-1----:R-:W-:Y:S02]  /*14ab0*/  FMUL.FTZ R17, R0.reuse, R141 ;  /* 0x0000008d00117220 */ /* 0x042fe40000410000 */
[C---:B------:R-:W-:Y:S02]  /*14ac0*/  FMUL.FTZ R20, R0.reuse, R20 ;  /* 0x0000001400147220 */ /* 0x040fe40000410000 */
[C---:B--2---:R-:W-:Y:S02]  /*14ad0*/  FFMA.FTZ R2, R0.reuse, R204, R15 ;  /* 0x000000cc00027223 */ /* 0x044fe4000001000f */
[C---:B------:R-:W-:Y:S02]  /*14ae0*/  FMUL.FTZ R21, R0.reuse, R21 ;  /* 0x0000001500157220 */ /* 0x040fe40000410000 */
[C---:B------:R-:W-:Y:S02]  /*14af0*/  FMUL.FTZ R24, R0.reuse, R24 ;  /* 0x0000001800187220 */ /* 0x040fe40000410000 */
[C---:B------:R-:W-:Y:S02]  /*14b00*/  FMUL.FTZ R25, R0.reuse, R25 ;  /* 0x0000001900197220 */ /* 0x040fe40000410000 */
[----:B------:R-:W-:Y:S01]  /*14b10*/  FMUL.FTZ R28, R0, R28 ;  /* 0x0000001c001c7220 */ /* 0x000fe20000410000 */
[C---:B---3--:R-:W-:Y:S01]  /*14b20*/  F2FP.PACK_AB R160, R4.reuse, R15 ;  /* 0x0000000f04a0723e */ /* 0x048fe200000000ff */
[----:B------:R-:W-:Y:S01]  /*14b30*/  FADD.FTZ R5, R4, R2 ;  /* 0x0000000204057221 */ /* 0x000fe20000010000 */
[----:B------:R-:W1:Y:S01]  /*14b40*/  MUFU.EX2 R15, R14 ;  /* 0x0000000e000f7308 */ /* 0x000e620000000800 */
[C---:B------:R-:W-:Y:S01]  /*14b50*/  FSEL R2, R3.reuse, RZ, P0 ;  /* 0x000000ff03027208 */ /* 0x040fe20000000000 */
[----:B------:R-:W-:Y:S02]  /*14b60*/  FMUL.FTZ R4, R3, c[0x0][0x2d0] ;  /* 0x0000b40003047a20 */ /* 0x000fe40000410000 */
[----:B------:R-:W-:Y:S02]  /*14b70*/  FMUL.FTZ R29, R0, R29 ;  /* 0x0000001d001d7220 */ /* 0x000fe40000410000 */
[----:B------:R-:W-:Y:S01]  /*14b80*/  FADD.FTZ R2, -R2, R136 ;  /* 0x0000008802027221 */ /* 0x000fe20000010100 */
[----:B------:R-:W-:Y:S01]  /*14b90*/  FSEL R4, R4, RZ, P0 ;  /* 0x000000ff04047208 */ /* 0x000fe20000000000 */
[----:B------:R-:W-:Y:S01]  /*14ba0*/  FMUL.FTZ R32, R0, R32 ;  /* 0x0000002000207220 */ /* 0x000fe20000410000 */
[----:B------:R-:W-:Y:S01]  /*14bb0*/  ISETP.GT.AND P0, PT, R196, R214, PT ;  /* 0x000000d6c400720c */ /* 0x000fe20003f04270 */
[----:B------:R-:W-:Y:S01]  /*14bc0*/  FMUL.FTZ R2, R2, c[0x0][0x2d0] ;  /* 0x0000b40002027a20 */ /* 0x000fe20000410000 */
[----:B------:R-:W-:Y:S01]  /*14bd0*/  MOV R196, R195 ;  /* 0x000000c300c47202 */ /* 0x000fe20000000f00 */
[--C-:B------:R-:W-:Y:S02]  /*14be0*/  FFMA.FTZ R136, R11, c[0x0][0x2d0], -R4.reuse ;  /* 0x0000b4000b887a23 */ /* 0x100fe40000010804 */
[--C-:B------:R-:W-:Y:S02]  /*14bf0*/  FFMA.FTZ R166, R10, c[0x0][0x2d0], -R4.reuse ;  /* 0x0000b4000aa67a23 */ /* 0x100fe40000010804 */
[----:B------:R-:W2:Y:S01]  /*14c00*/  MUFU.EX2 R2, R2 ;  /* 0x0000000200027308 */ /* 0x000ea20000000800 */
[--C-:B------:R-:W-:Y:S02]  /*14c10*/  FFMA.FTZ R165, R9, c[0x0][0x2d0], -R4.reuse ;  /* 0x0000b40009a57a23 */ /* 0x100fe40000010804 */
[--C-:B------:R-:W-:Y:S02]  /*14c20*/  FFMA.FTZ R167, R8, c[0x0][0x2d0], -R4.reuse ;  /* 0x0000b40008a77a23 */ /* 0x100fe40000010804 */
[--C-:B------:R-:W-:Y:S02]  /*14c30*/  FFMA.FTZ R6, R6, c[0x0][0x2d0], -R4.reuse ;  /* 0x0000b40006067a23 */ /* 0x100fe40000010804 */
[--C-:B----4-:R-:W-:Y:S01]  /*14c40*/  FFMA.FTZ R135, R12, c[0x0][0x2d0], -R4.reuse ;  /* 0x0000b4000c877a23 */ /* 0x110fe20000010804 */
[----:B-1----:R-:W-:Y:S01]  /*14c50*/  F2FP.PACK_AB R162, R15, R16 ;  /* 0x000000100fa2723e */ /* 0x002fe200000000ff */
[--C-:B------:R-:W-:Y:S01]  /*14c60*/  FFMA.FTZ R14, R13, c[0x0][0x2d0], -R4.reuse ;  /* 0x0000b4000d0e7a23 */ /* 0x100fe20000010804 */
[----:B------:R1:W3:Y:S01]  /*14c70*/  MUFU.EX2 R161, R6 ;  /* 0x0000000600a17308 */ /* 0x0002e20000000800 */
[----:B------:R-:W-:Y:S02]  /*14c80*/  FFMA.FTZ R168, R7, c[0x0][0x2d0], -R4 ;  /* 0x0000b40007a87a23 */ /* 0x000fe40000010804 */
[----:B------:R-:W-:Y:S02]  /*14c90*/  FADD.FTZ R4, R16, R5 ;  /* 0x0000000510047221 */ /* 0x000fe40000010000 */
[C---:B------:R-:W-:Y:S02]  /*14ca0*/  FMUL.FTZ R16, R0.reuse, R140 ;  /* 0x0000008c00107220 */ /* 0x040fe40000410000 */
[----:B------:R-:W-:Y:S02]  /*14cb0*/  FADD.FTZ R164, R15, R4 ;  /* 0x000000040fa47221 */ /* 0x000fe40000010000 */
[C---:B------:R-:W-:Y:S01]  /*14cc0*/  FMUL.FTZ R4, R0.reuse, R152 ;  /* 0x0000009800047220 */ /* 0x040fe20000410000 */
[----:B------:R-:W-:Y:S01]  /*14cd0*/  MUFU.EX2 R173, R136 ;  /* 0x0000008800ad7308 */ /* 0x000fe20000000800 */
[C---:B------:R-:W-:Y:S02]  /*14ce0*/  FMUL.FTZ R5, R0.reuse, R153 ;  /* 0x0000009900057220 */ /* 0x040fe40000410000 */
[----:B------:R-:W-:Y:S02]  /*14cf0*/  FMUL.FTZ R13, R0, R145 ;  /* 0x00000091000d7220 */ /* 0x000fe40000410000 */
[C---:B--2---:R-:W-:Y:S02]  /*14d00*/  FMUL.FTZ R18, R2.reuse, R142 ;  /* 0x0000008e02127220 */ /* 0x044fe40000410000 */
[C---:B------:R-:W-:Y:S02]  /*14d10*/  FMUL.FTZ R19, R2.reuse, R143 ;  /* 0x0000008f02137220 */ /* 0x040fe40000410000 */
[----:B------:R-:W2:Y:S01]  /*14d20*/  LDSM.16.MT88.4 R140, [R178] ;  /* 0x00000000b28c783b */ /* 0x000ea20000004200 */
[----:B------:R-:W4:Y:S01]  /*14d30*/  MUFU.EX2 R152, R14 ;  /* 0x0000000e00987308 */ /* 0x000f220000000800 */
[----:B------:R-:W-:Y:S02]  /*14d40*/  FMUL.FTZ R7, R2, R155 ;  /* 0x0000009b02077220 */ /* 0x000fe40000410000 */
[----:B------:R-:W-:Y:S02]  /*14d50*/  FMUL.FTZ R8, R0, R148 ;  /* 0x0000009400087220 */ /* 0x000fe40000410000 */
[C---:B-1----:R-:W-:Y:S02]  /*14d60*/  FMUL.FTZ R6, R2.reuse, R154 ;  /* 0x0000009a02067220 */ /* 0x042fe40000410000 */
[----:B---3--:R-:W-:Y:S02]  /*14d70*/  FFMA.FTZ R145, R2, R203, R161 ;  /* 0x000000cb02917223 */ /* 0x008fe400000100a1 */
[----:B------:R-:W-:Y:S01]  /*14d80*/  FMUL.FTZ R9, R0, R149 ;  /* 0x0000009500097220 */ /* 0x000fe20000410000 */
[----:B------:R-:W-:Y:S01]  /*14d90*/  MUFU.EX2 R136, R169 ;  /* 0x000000a900887308 */ /* 0x000fe20000000800 */
[C---:B------:R-:W-:Y:S02]  /*14da0*/  FMUL.FTZ R10, R2.reuse, R150 ;  /* 0x00000096020a7220 */ /* 0x040fe40000410000 */
[----:B------:R-:W-:Y:S02]  /*14db0*/  FMUL.FTZ R11, R2, R151 ;  /* 0x00000097020b7220 */ /* 0x000fe40000410000 */
[----:B------:R-:W-:Y:S01]  /*14dc0*/  FMUL.FTZ R12, R0, R144 ;  /* 0x00000090000c7220 */ /* 0x000fe20000410000 */
[----:B------:R-:W-:Y:S01]  /*14dd0*/  LDSM.16.MT88.4 R148, [R178+0x800] ;  /* 0x00080000b294783b */ /* 0x000fe20000004200 */
[C---:B------:R-:W-:Y:S02]  /*14de0*/  FMUL.FTZ R15, R2.reuse, R147 ;  /* 0x00000093020f7220 */ /* 0x040fe40000410000 */
[C---:B------:R-:W-:Y:S01]  /*14df0*/  FMUL.FTZ R22, R2.reuse, R22 ;  /* 0x0000001602167220 */ /* 0x040fe20000410000 */
[----:B------:R-:W-:Y:S01]  /*14e00*/  MUFU.EX2 R144, R170 ;  /* 0x000000aa00907308 */ /* 0x000fe20000000800 */
[C---:B------:R-:W-:Y:S02]  /*14e10*/  FMUL.FTZ R23, R2.reuse, R23 ;  /* 0x0000001702177220 */ /* 0x040fe40000410000 */
[----:B------:R-:W-:Y:S01]  /*14e20*/  FMUL.FTZ R26, R2, R26 ;  /* 0x0000001a021a7220 */ /* 0x000fe20000410000 */
[----:B----4-:R-:W-:Y:S01]  /*14e30*/  F2FP.PACK_AB R161, R152, R161 ;  /* 0x000000a198a1723e */ /* 0x010fe200000000ff */
[C---:B------:R-:W-:Y:S02]  /*14e40*/  FMUL.FTZ R14, R2.reuse, R146 ;  /* 0x00000092020e7220 */ /* 0x040fe40000410000 */
[C---:B------:R-:W-:Y:S02]  /*14e50*/  FMUL.FTZ R27, R2.reuse, R27 ;  /* 0x0000001b021b7220 */ /* 0x040fe40000410000 */
[C---:B------:R-:W-:Y:S01]  /*14e60*/  FMUL.FTZ R30, R2.reuse, R30 ;  /* 0x0000001e021e7220 */ /* 0x040fe20000410000 */
[----:B------:R-:W1:Y:S01]  /*14e70*/  MUFU.EX2 R146, R135 ;  /* 0x0000008700927308 */ /* 0x000e620000000800 */
[----:B------:R-:W-:Y:S02]  /*14e80*/  FMUL.FTZ R31, R2, R31 ;  /* 0x0000001f021f7220 */ /* 0x000fe40000410000 */
        /* <DEDUP_REMOVED lines=12> */
[----:B------:R-:W-:Y:S01]  /*14f50*/  FMUL.FTZ R43, R2, R43 ;  /* 0x0000002b022b7220 */ /* 0x000fe20000410000 */
[----:B-1----:R-:W-:Y:S01]  /*14f60*/  F2FP.PACK_AB R163, R173, R146 ;  /* 0x00000092ada3723e */ /* 0x002fe200000000ff */
[C---:B------:R-:W-:Y:S02]  /*14f70*/  FMUL.FTZ R44, R0.reuse, R44 ;  /* 0x0000002c002c7220 */ /* 0x040fe40000410000 */
[----:B------:R-:W-:Y:S02]  /*14f80*/  FMUL.FTZ R45, R0, R45 ;  /* 0x0000002d002d7220 */ /* 0x000fe40000410000 */
[C---:B------:R-:W-:Y:S01]  /*14f90*/  FMUL.FTZ R46, R2.reuse, R46 ;  /* 0x0000002e022e7220 */ /* 0x040fe20000410000 */
[----:B------:R-:W1:Y:S01]  /*14fa0*/  MUFU.EX2 R169, R165 ;  /* 0x000000a500a97308 */ /* 0x000e620000000800 */
[C---:B--2---:R-:W-:Y:S05]  /*14fb0*/  HMMA.16816.F32 R4, R160.reuse, R140, R4 ;  /* 0x0000008ca004723c */ /* 0x044fea0000001804 */
[----:B------:R-:W-:Y:S02]  /*14fc0*/  FMUL.FTZ R47, R2, R47 ;  /* 0x0000002f022f7220 */ /* 0x000fe40000410000 */
[C---:B------:R-:W-:Y:S01]  /*14fd0*/  FMUL.FTZ R48, R0.reuse, R48 ;  /* 0x0000003000307220 */ /* 0x040fe20000410000 */
[C---:B------:R-:W-:Y:S01]  /*14fe0*/  HMMA.16816.F32 R8, R160.reuse, R142, R8 ;  /* 0x0000008ea008723c */ /* 0x040fe20000001808 */
[----:B------:R-:W2:Y:S03]  /*14ff0*/  LDSM.16.MT88.4 R140, [R179] ;  /* 0x00000000b38c783b */ /* 0x000ea60000004200 */
[----:B------:R-:W-:Y:S01]  /*15000*/  FMUL.FTZ R49, R0, R49 ;  /* 0x0000003100317220 */ /* 0x000fe20000410000 */
[----:B---3--:R-:W-:Y:S01]  /*15010*/  F2FP.PACK_AB R166, R136, R144 ;  /* 0x0000009088a6723e */ /* 0x008fe200000000ff */
[C---:B------:R-:W-:Y:S02]  /*15020*/  FMUL.FTZ R50, R2.reuse, R50 ;  /* 0x0000003202327220 */ /* 0x040fe40000410000 */
[----:B------:R-:W-:Y:S04]  /*15030*/  FMUL.FTZ R51, R2, R51 ;  /* 0x0000003302337220 */ /* 0x000fe80000410000 */
[C---:B------:R-:W-:Y:S02]  /*15040*/  FMUL.FTZ R52, R0.reuse, R52 ;  /* 0x0000003400347220 */ /* 0x040fe40000410000 */
[----:B------:R-:W-:Y:S01]  /*15050*/  FMUL.FTZ R53, R0, R53 ;  /* 0x0000003500357220 */ /* 0x000fe20000410000 */
[----:B-1----:R-:W-:Y:S01]  /*15060*/  F2FP.PACK_AB R165, R169, R170 ;  /* 0x000000aaa9a5723e */ /* 0x002fe200000000ff */
        /* <DEDUP_REMOVED lines=13> */
[C---:B--2---:R-:W-:Y:S03]  /*15140*/  HMMA.16816.F32 R12, R160.reuse, R140, R12 ;  /* 0x0000008ca00c723c */ /* 0x044fe6000000180c */
        /* <DEDUP_REMOVED lines=69> */
[C---:B------:R-:W-:Y:S01]  /*155a0*/  FMUL.FTZ R124, R0.reuse, R124 ;  /* 0x0000007c007c7220 */ /* 0x040fe20000410000 */
[----:B------:R-:W2:Y:S01]  /*155b0*/  MUFU.EX2 R2, R171 ;  /* 0x000000ab00027308 */ /* 0x000ea20000000800 */
[C---:B------:R-:W-:Y:S01]  /*155c0*/  FMUL.FTZ R125, R0.reuse, R125 ;  /* 0x0000007d007d7220 */ /* 0x040fe20000410000 */
[C---:B-1----:R-:W-:Y:S03]  /*155d0*/  HMMA.16816.F32 R36, R160.reuse, R140, R36 ;  /* 0x0000008ca024723c */ /* 0x042fe60000001824 */
[C---:B------:R-:W-:Y:S02]  /*155e0*/  FMUL.FTZ R128, R0.reuse, R128 ;  /* 0x0000008000807220 */ /* 0x040fe40000410000 */
[----:B------:R-:W-:Y:S02]  /*155f0*/  FMUL.FTZ R129, R0, R129 ;  /* 0x0000008100817220 */ /* 0x000fe40000410000 */
[----:B------:R-:W-:Y:S01]  /*15600*/  FADD.FTZ R0, R135, R164 ;  /* 0x000000a487007221 */ /* 0x000fe20000010000 */
[C---:B------:R-:W-:Y:S01]  /*15610*/  HMMA.16816.F32 R40, R160.reuse, R142, R40 ;  /* 0x0000008ea028723c */ /* 0x040fe20000001828 */
[----:B------:R-:W1:Y:S03]  /*15620*/  LDSM.16.MT88.4 R140, [R179+0x1000] ;  /* 0x00100000b38c783b */ /* 0x000e660000004200 */
[C---:B--2---:R-:W-:Y:S01]  /*15630*/  F2FP.PACK_AB R164, R2.reuse, R135 ;  /* 0x0000008702a4723e */ /* 0x044fe200000000ff */
[----:B------:R-:W-:Y:S01]  /*15640*/  FADD.FTZ R0, R2, R0 ;  /* 0x0000000002007221 */ /* 0x000fe20000010000 */
[----:B------:R-:W-:Y:S01]  /*15650*/  MUFU.EX2 R135, R168 ;  /* 0x000000a800877308 */ /* 0x000fe20000000800 */
[----:B------:R-:W-:Y:S02]  /*15660*/  FADD.FTZ R2, R152, R145 ;  /* 0x0000009198027221 */ /* 0x000fe40000010000 */
[----:B------:R-:W-:Y:S04]  /*15670*/  FADD.FTZ R0, R144, R0 ;  /* 0x0000000090007221 */ /* 0x000fe80000010000 */
[----:B------:R-:W-:Y:S01]  /*15680*/  FADD.FTZ R204, R136, R0 ;  /* 0x0000000088cc7221 */ /* 0x000fe20000010000 */
[-C--:B------:R-:W-:Y:S01]  /*15690*/  MOV R136, R3.reuse ;  /* 0x0000000300887202 */ /* 0x080fe20000000f00 */
        /* <DEDUP_REMOVED lines=36> */
[----:B------:R-:W1:Y:S01]  /*158e0*/  MUFU.EX2 R160, R167 ;  /* 0x000000a700a07308 */ /* 0x000e620000000800 */
[----:B------:R-:W2:Y:S02]  /*158f0*/  LDSM.16.MT88.4 R140, [R179+0x800] ;  /* 0x00080000b38c783b */ /* 0x000ea40000004200 */
[C---:B-1----:R-:W-:Y:S01]  /*15900*/  F2FP.PACK_AB R167, R135.reuse, R160 ;  /* 0x000000a087a7723e */ /* 0x042fe200000000ff */
[----:B------:R-:W-:Y:S04]  /*15910*/  FADD.FTZ R0, R160, R0 ;  /* 0x00000000a0007221 */ /* 0x000fe80000010000 */
[----:B------:R-:W-:Y:S03]  /*15920*/  FADD.FTZ R203, R135, R0 ;  /* 0x0000000087cb7221 */ /* 0x000fe60000010000 */
[----:B------:R-:W-:Y:S01]  /*15930*/  MOV R135, R134 ;  /* 0x0000008600877202 */ /* 0x000fe20000000f00 */
[C---:B------:R-:W-:Y:S01]  /*15940*/  HMMA.16816.F32 R152, R164.reuse, R148, R4 ;  /* 0x00000094a498723c */ /* 0x040fe20000001804 */
[----:B------:R-:W1:Y:S07]  /*15950*/  LDSM.16.MT88.4 R4, [R181+0x800] ;  /* 0x00080000b504783b */ /* 0x000e6e0000004200 */
[C---:B------:R-:W-:Y:S01]  /*15960*/  HMMA.16816.F32 R148, R164.reuse, R150, R8 ;  /* 0x00000096a494723c */ /* 0x040fe20000001808 */
[----:B------:R-:W3:Y:S07]  /*15970*/  LDSM.16.MT88.4 R8, [R180+0x800] ;  /* 0x00080000b408783b */ /* 0x000eee0000004200 */
[C---:B--2---:R-:W-:Y:S08]  /*15980*/  HMMA.16816.F32 R144, R164.reuse, R140, R12 ;  /* 0x0000008ca490723c */ /* 0x044ff0000000180c */
[C---:B------:R-:W-:Y:S08]  /*15990*/  HMMA.16816.F32 R140, R164.reuse, R142, R16 ;  /* 0x0000008ea48c723c */ /* 0x040ff00000001810 */
[C---:B-1----:R-:W-:Y:S08]  /*159a0*/  HMMA.16816.F32 R20, R164.reuse, R4, R20 ;  /* 0x00000004a414723c */ /* 0x042ff00000001814 */
[C---:B------:R-:W-:Y:S01]  /*159b0*/  HMMA.16816.F32 R24, R164.reuse, R6, R24 ;  /* 0x00000006a418723c */ /* 0x040fe20000001818 */
[----:B------:R-:W1:Y:S07]  /*159c0*/  LDSM.16.MT88.4 R4, [R178+0x1800] ;  /* 0x00180000b204783b */ /* 0x000e6e0000004200 */
        /* <DEDUP_REMOVED lines=33> */
[C---:B-1----:R-:W-:Y:S07]  /*15be0*/  HMMA.16816.F32 R116, R164.reuse, R4, R116 ;  /* 0x00000004a474723c */ /* 0x042fee0000001874 */
[----:B------:R-:W-:Y:S01]  /*15bf0*/  MOV R5, R3 ;  /* 0x0000000300057202 */ /* 0x000fe20000000f00 */
[C---:B------:R-:W-:Y:S08]  /*15c00*/  HMMA.16816.F32 R120, R164.reuse, R6, R120 ;  /* 0x00000006a478723c */ /* 0x040ff00000001878 */
[C---:B--2---:R-:W-:Y:S08]  /*15c10*/  HMMA.16816.F32 R124, R164.reuse, R8, R124 ;  /* 0x00000008a47c723c */ /* 0x044ff0000000187c */
[----:B------:R-:W-:Y:S01]  /*15c20*/  HMMA.16816.F32 R128, R164, R10, R128 ;  /* 0x0000000aa480723c */ /* 0x000fe20000001880 */
[----:B------:R-:W-:-:S07]  /*15c30*/  @P0 BRA `(.L_x_874) ;  /* 0xffffd47000000947 */ /* 0x000fce000383ffff */
.L_x_853:
[----:B------:R-:W-:Y:S02]  /*15c40*/  IMAD.MOV.U32 R0, RZ, RZ, c[0x0][0x2c4] ;  /* 0x0000b100ff007624 */ /* 0x000fe400078e00ff */
[----:B------:R-:W-:-:S03]  /*15c50*/  IMAD.MOV.U32 R3, RZ, RZ, c[0x0][0x32c] ;  /* 0x0000cb00ff037624 */ /* 0x000fc600078e00ff */
[----:B------:R-:W-:Y:S02]  /*15c60*/  ISETP.NE.AND P0, PT, R0, 0x1, PT ;  /* 0x000000010000780c */ /* 0x000fe40003f05270 */
[----:B------:R-:W-:-:S11]  /*15c70*/  IADD3 R0, R227, 0x7f, RZ ;  /* 0x0000007fe3007810 */ /* 0x000fd60007ffe0ff */
[----:B------:R-:W-:-:S05]  /*15c80*/  @P0 IMAD.HI.U32 R2, R0, c[0x0][0x2c8], RZ ;  /* 0x0000b20000020a27 */ /* 0x000fca00078e00ff */
[----:B------:R-:W-:Y:S02]  /*15c90*/  @P0 SHF.R.U32.HI R0, RZ, c[0x0][0x2cc], R2 ;  /* 0x0000b300ff000a19 */ /* 0x000fe40000011602 */
[----:B------:R-:W-:Y:S02]  /*15ca0*/  ISETP.GE.AND P0, PT, R3, 0x1, PT ;  /* 0x000000010300780c */ /* 0x000fe40003f06270 */
[----:B------:R-:W-:-:S05]  /*15cb0*/  IADD3 R2, R209, 0x1, -R210 ;  /* 0x00000001d1027810 */ /* 0x000fca0007ffe8d2 */
        /* <DEDUP_REMOVED lines=13> */
.L_x_877:
[----:B------:R-:W-:-:S04]  /*15d90*/  MOV R3, 0x1 ;  /* 0x0000000100037802 */ /* 0x000fc80000000f00 */
[----:B------:R-:W-:-:S13]  /*15da0*/  ISETP.NE.AND P0, PT, R3, c[0x0][0x32c], PT ;  /* 0x0000cb0003007a0c */ /* 0x000fda0003f05270 */
[----:B------:R-:W-:-:S05]  /*15db0*/  @P0 IMAD.HI.U32 R3, R0, c[0x0][0x330], RZ ;  /* 0x0000cc0000030a27 */ /* 0x000fca00078e00ff */
[----:B------:R-:W-:Y:S02]  /*15dc0*/  @P0 SHF.R.U32.HI R0, RZ, c[0x0][0x334], R3 ;  /* 0x0000cd00ff000a19 */ /* 0x000fe40000011603 */
.L_x_878:
[----:B------:R-:W-:Y:S05]  /*15dd0*/  BSYNC B0 ;  /* 0x0000000000007941 */ /* 0x000fea0003800000 */
.L_x_876:
[----:B------:R-:W-:-:S05]  /*15de0*/  IMAD R0, R0, c[0x0][0x32c], RZ ;  /* 0x0000cb0000007a24 */ /* 0x000fca00078e02ff */
[----:B------:R-:W-:-:S04]  /*15df0*/  IMNMX R2, R2, R0, !PT ;  /* 0x0000000002027217 */ /* 0x000fc80007800200 */
.L_x_875:
[----:B------:R-:W-:-:S04]  /*15e00*/  IADD3 R2, R2, 0x1f, RZ ;  /* 0x0000001f02027810 */ /* 0x000fc80007ffe0ff */
[----:B------:R-:W-:-:S04]  /*15e10*/  SHF.R.S32.HI R0, RZ, 0x1f, R2 ;  /* 0x0000001fff007819 */ /* 0x000fc80000011402 */
[----:B------:R-:W-:-:S04]  /*15e20*/  LEA.HI R0, R0, R2, RZ, 0x5 ;  /* 0x0000000200007211 */ /* 0x000fc800078f28ff */
[----:B------:R-:W-:-:S04]  /*15e30*/  SHF.R.S32.HI R0, RZ, 0x5, R0 ;  /* 0x00000005ff007819 */ /* 0x000fc80000011400 */
[----:B------:R-:W-:-:S04]  /*15e40*/  IMNMX R196, R208, R0, !PT ;  /* 0x00000000d0c47217 */ /* 0x000fc80007800200 */
[----:B------:R-:W-:-:S13]  /*15e50*/  ISETP.GE.AND P0, PT, R195, R196, PT ;  /* 0x000000c4c300720c */ /* 0x000fda0003f06270 */
[----:B------:R-:W-:Y:S05]  /*15e60*/  @!P0 BRA `(.L_x_879) ;  /* 0x000023c000008947 */ /* 0x000fea0003800000 */
[----:B------:R-:W-:Y:S02]  /*15e70*/  MOV R136, R5 ;  /* 0x0000000500887202 */ /* 0x000fe40000000f00 */
[----:B------:R-:W-:Y:S02]  /*15e80*/  MOV R135, R134 ;  /* 0x0000008600877202 */ /* 0x000fe40000000f00 */
.L_x_890:
        /* <DEDUP_REMOVED lines=27> */
.L_x_997:
[----:B------:R-:W-:-:S05]  /*16040*/  BRA.DIV ~URZ, `(.L_x_883) ;  /* 0x0000b7327f007947 */ /* 0x000fca000b800000 */
[----:B----4-:R4:W3:Y:S02]  /*16050*/  SHFL.IDX PT, R0, R5, RZ, 0x181f ;  /* 0x00181fff05007589 */ /* 0x0108e400000e0000 */
.L_x_998:
[C---:B------:R-:W-:Y:S02]  /*16060*/  ISETP.GE.AND P0, PT, R132.reuse, c[0x0][0x1d4], PT ;  /* 0x0000750084007a0c */ /* 0x040fe40003f06270 */
[C---:B---3--:R-:W-:Y:S04]  /*16070*/  LEA R6, P1, R132.reuse, R0, 0x1 ;  /* 0x0000000084067211 */ /* 0x048fe800078208ff */
[----:B------:R-:W-:Y:S02]  /*16080*/  LEA.HI.X R7, R132, R4, R133, 0x1, P1 ;  /* 0x0000000484077211 */ /* 0x000fe400008f0c85 */
[C---:B------:R-:W-:Y:S04]  /*16090*/  LEA R2, P1, R201.reuse, R0, 0x1 ;  /* 0x00000000c9027211 */ /* 0x040fe800078208ff */
[----:B------:R-:W-:Y:S01]  /*160a0*/  LEA.HI.X R3, R201, R4, R205, 0x1, P1 ;  /* 0x00000004c9037211 */ /* 0x000fe200008f0ccd */
[----:B------:R-:W-:Y:S01]  /*160b0*/  @!PT LDS RZ, [RZ] ;  /* 0x00000000fffff984 */ /* 0x000fe20000000800 */
[----:B------:R-:W-:Y:S01]  /*160c0*/  @!PT LDS RZ, [RZ] ;  /* 0x00000000fffff984 */ /* 0x000fe20000000800 */
[----:B------:R-:W-:Y:S01]  /*160d0*/  @!PT LDS RZ, [RZ] ;  /* 0x00000000fffff984 */ /* 0x000fe20000000800 */
[----:B------:R3:W-:Y:S01]  /*160e0*/  LDGSTS.E.BYPASS.LTC128B.128 [R194+0x8080], [R6.64], !P0 ;  /* 0x0808000006c27fae */ /* 0x0007e2000c101d48 */
[----:B------:R-:W-:Y:S11]  /*160f0*/  ISETP.GE.AND P0, PT, R137, c[0x0][0x1d4], PT ;  /* 0x0000750089007a0c */ /* 0x000ff60003f06270 */
[----:B------:R-:W-:Y:S02]  /*16100*/  @!UPT UIADD3 URZ, URZ, URZ, URZ ;  /* 0x0000003f3f3ff290 */ /* 0x000fe4000fffe03f */
[----:B------:R5:W-:Y:S01]  /*16110*/  LDGSTS.E.BYPASS.LTC128B.128 [R194+0x9080], [R2.64], !P0 ;  /* 0x0908000002c27fae */ /* 0x000be2000c101d48 */
[C---:B------:R-:W-:Y:S02]  /*16120*/  ISETP.GE.AND P0, PT, R200.reuse, c[0x0][0x1d4], PT ;  /* 0x00007500c8007a0c */ /* 0x040fe40003f06270 */
[C---:B-----5:R-:W-:Y:S04]  /*16130*/  LEA R2, P1, R200.reuse, R0, 0x1 ;  /* 0x00000000c8027211 */ /* 0x060fe800078208ff */
[----:B------:R-:W-:Y:S07]  /*16140*/  LEA.HI.X R3, R200, R4, R207, 0x1, P1 ;  /* 0x00000004c8037211 */ /* 0x000fee00008f0ccf */
[----:B------:R5:W-:Y:S01]  /*16150*/  LDGSTS.E.BYPASS.LTC128B.128 [R194+0xa080], [R2.64], !P0 ;  /* 0x0a08000002c27fae */ /* 0x000be2000c101d48 */
[C---:B------:R-:W-:Y:S02]  /*16160*/  ISETP.GE.AND P0, PT, R199.reuse, c[0x0][0x1d4], PT ;  /* 0x00007500c7007a0c */ /* 0x040fe40003f06270 */
[C---:B-----5:R-:W-:Y:S04]  /*16170*/  LEA R2, P1, R199.reuse, R0, 0x1 ;  /* 0x00000000c7027211 */ /* 0x060fe800078208ff */
[----:B------:R-:W-:Y:S07]  /*16180*/  LEA.HI.X R3, R199, R4, R206, 0x1, P1 ;  /* 0x00000004c7037211 */ /* 0x000fee00008f0cce */
[----:B------:R3:W-:Y:S02]  /*16190*/  LDGSTS.E.BYPASS.LTC128B.128 [R194+0xb080], [R2.64], !P0 ;  /* 0x0b08000002c27fae */ /* 0x0007e4000c101d48 */
.L_x_881:
[----:B------:R-:W-:Y:S05]  /*161a0*/  BSYNC B0 ;  /* 0x0000000000007941 */ /* 0x000fea0003800000 */
.L_x_880:
        /* <DEDUP_REMOVED lines=153> */
[C---:B------:R-:W-:Y:S02]  /*16b40*/  IADD3 R4, -R0.reuse, RZ, RZ ;  /* 0x000000ff00047210 */ /* 0x040fe40007ffe1ff */
[----:B------:R-:W-:Y:S03]  /*16b50*/  @!P5 IADD3 R3, P0, R0, R222, RZ ;  /* 0x000000de0003d210 */ /* 0x000fe60007f1e0ff */
[----:B------:R-:W-:Y:S01]  /*16b60*/  IMAD R198, R4, c[0x0][0x2b8], R2 ;  /* 0x0000ae0004c67a24 */ /* 0x000fe200078e0202 */
[----:B------:R-:W-:Y:S02]  /*16b70*/  @!P5 LEA.HI.X.SX32 R0, R0, R225, 0x1, P0 ;  /* 0x000000e10000d211 */ /* 0x000fe400000f0eff */
[C---:B------:R-:W-:Y:S04]  /*16b80*/  @!P5 LEA R2, P0, R3.reuse, c[0x0][0x2a0], 0x2 ;  /* 0x0000a8000302da11 */ /* 0x040fe800078010ff */
[----:B------:R-:W-:Y:S02]  /*16b90*/  @!P5 LEA.HI.X R3, R3, c[0x0][0x2a4], R0, 0x2, P0 ;  /* 0x0000a9000303da11 */ /* 0x000fe400000f1400 */
[----:B------:R-:W-:Y:S03]  /*16ba0*/  SHF.R.S32.HI R0, RZ, 0x1f, R198 ;  /* 0x0000001fff007819 */ /* 0x000fe600000114c6 */
[----:B------:R1:W2:Y:S02]  /*16bb0*/  @!P5 LDG.E R197, [R2.64] ;  /* 0x0000000802c5d981 */ /* 0x0002a4000c1e1900 */
[----:B------:R-:W-:Y:S04]  /*16bc0*/  IMAD R0, R0, c[0x0][0x1e0], RZ ;  /* 0x0000780000007a24 */ /* 0x000fe800078e02ff */
[C---:B------:R-:W-:Y:S02]  /*16bd0*/  IMAD R0, R198.reuse, c[0x0][0x1e4], R0 ;  /* 0x00007900c6007a24 */ /* 0x040fe400078e0200 */
[----:B-1----:R-:W-:Y:S05]  /*16be0*/  IMAD.WIDE.U32 R2, R198, c[0x0][0x1e0], RZ ;  /* 0x00007800c6027a25 */ /* 0x002fea00078e00ff */
        /* <DEDUP_REMOVED lines=11> */
.L_x_999:
[----:B------:R-:W-:-:S05]  /*16ca0*/  BRA.DIV ~URZ, `(.L_x_887) ;  /* 0x0000ab927f007947 */ /* 0x000fca000b800000 */
[----:B-1----:R1:W3:Y:S02]  /*16cb0*/  SHFL.IDX PT, R0, R5, RZ, 0x181f ;  /* 0x00181fff05007589 */ /* 0x0022e400000e0000 */
.L_x_1000:
[C---:B------:R-:W-:Y:S02]  /*16cc0*/  ISETP.GE.AND P0, PT, R132.reuse, c[0x0][0x1d4], PT ;  /* 0x0000750084007a0c */ /* 0x040fe40003f06270 */
[C---:B---3--:R-:W-:Y:S04]  /*16cd0*/  LEA R6, P1, R132.reuse, R0, 0x1 ;  /* 0x0000000084067211 */ /* 0x048fe800078208ff */
[----:B--2---:R-:W-:Y:S02]  /*16ce0*/  LEA.HI.X R7, R132, R4, R133, 0x1, P1 ;  /* 0x0000000484077211 */ /* 0x004fe400008f0c85 */
        /* <DEDUP_REMOVED lines=10> */
[C---:B---3--:R-:W-:Y:S04]  /*16d90*/  LEA R2, P1, R200.reuse, R0, 0x1 ;  /* 0x00000000c8027211 */ /* 0x048fe800078208ff */
[----:B------:R-:W-:Y:S07]  /*16da0*/  LEA.HI.X R3, R200, R4, R207, 0x1, P1 ;  /* 0x00000004c8037211 */ /* 0x000fee00008f0ccf */
[----:B------:R3:W-:Y:S01]  /*16db0*/  LDGSTS.E.BYPASS.LTC128B.128 [R194+0xe080], [R2.64], !P0 ;  /* 0x0e08000002c27fae */ /* 0x0007e2000c101d48 */
[C---:B------:R-:W-:Y:S02]  /*16dc0*/  ISETP.GE.AND P0, PT, R199.reuse, c[0x0][0x1d4], PT ;  /* 0x00007500c7007a0c */ /* 0x040fe40003f06270 */
[C---:B---3--:R-:W-:Y:S04]  /*16dd0*/  LEA R2, P1, R199.reuse, R0, 0x1 ;  /* 0x00000000c7027211 */ /* 0x048fe800078208ff */
[----:B------:R-:W-:Y:S07]  /*16de0*/  LEA.HI.X R3, R199, R4, R206, 0x1, P1 ;  /* 0x00000004c7037211 */ /* 0x000fee00008f0cce */
[----:B------:R2:W-:Y:S02]  /*16df0*/  LDGSTS.E.BYPASS.LTC128B.128 [R194+0xf080], [R2.64], !P0 ;  /* 0x0f08000002c27fae */ /* 0x0005e4000c101d48 */
.L_x_885:
[----:B--234-:R-:W-:Y:S05]  /*16e00*/  BSYNC B0 ;  /* 0x0000000000007941 */ /* 0x01cfea0003800000 */
.L_x_884:
        /* <DEDUP_REMOVED lines=19> */
.L_x_1001:
[----:B-12---:R-:W-:Y:S01]  /*16f40*/  FMNMX.FTZ R4, R4, R0, !PT ;  /* 0x0000000004047209 */ /* 0x006fe20007810000 */
[----:B------:R-:W-:-:S05]  /*16f50*/  BRA.DIV ~URZ, `(.L_x_889) ;  /* 0x0000a9827f007947 */ /* 0x000fca000b800000 */
[----:B------:R-:W1:Y:S02]  /*16f60*/  SHFL.BFLY PT, R0, R4, 0x1, 0x1f ;  /* 0x0c201f0004007f89 */ /* 0x000e6400000e0000 */
[----:B-1----:R-:W-:Y:S02]  /*16f70*/  FMNMX.FTZ R134, R4, R0, !PT ;  /* 0x0000000004867209 */ /* 0x002fe40007810000 */
[----:B------:R-:W1:Y:S02]  /*16f80*/  SHFL.BFLY PT, R0, R5, 0x2, 0x1f ;  /* 0x0c401f0005007f89 */ /* 0x000e6400000e0000 */
[----:B-1----:R-:W-:Y:S05]  /*16f90*/  FMNMX.FTZ R4, R5, R0, !PT ;  /* 0x0000000005047209 */ /* 0x002fea0007810000 */
[----:B------:R1:W2:Y:S02]  /*16fa0*/  SHFL.BFLY PT, R0, R4, 0x1, 0x1f ;  /* 0x0c201f0004007f89 */ /* 0x0002a400000e0000 */
.L_x_1002:
[----:B--2---:R-:W-:Y:S01]  /*16fb0*/  FMNMX.FTZ R3, R0, R4, !PT ;  /* 0x0000000400037209 */ /* 0x004fe20007810000 */
[C---:B------:R-:W-:Y:S01]  /*16fc0*/  FADD.FTZ R0, -R134.reuse, R135 ;  /* 0x0000008786007221 */ /* 0x040fe20000010100 */
[----:B------:R-:W-:Y:S01]  /*16fd0*/  WARPSYNC 0xffffffff ;  /* 0xffffffff00007948 */ /* 0x000fe20003800000 */
[----:B-1----:R-:W-:Y:S01]  /*16fe0*/  FMUL.FTZ R4, R134, c[0x0][0x2d0] ;  /* 0x0000b40086047a20 */ /* 0x002fe20000410000 */
[C---:B------:R-:W-:Y:S01]  /*16ff0*/  ISETP.GT.AND P0, PT, R195.reuse, R196, PT ;  /* 0x000000c4c300720c */ /* 0x040fe20003f04270 */
[----:B------:R-:W-:Y:S01]  /*17000*/  FMUL.FTZ R0, R0, c[0x0][0x2d0] ;  /* 0x0000b40000007a20 */ /* 0x000fe20000410000 */
[----:B------:R-:W-:Y:S01]  /*17010*/  IADD3 R195, R195, -0x1, RZ ;  /* 0xffffffffc3c37810 */ /* 0x000fe20007ffe0ff */
        /* <DEDUP_REMOVED lines=55> */
[----:B------:R-:W3:Y:S01]  /*17390*/  MUFU.EX2 R135, R171 ;  /* 0x000000ab00877308 */ /* 0x000ee20000000800 */
        /* <DEDUP_REMOVED lines=132> */
[----:B---3--:R-:W-:Y:S03]  /*17be0*/  FADD.FTZ R0, R135, R172 ;  /* 0x000000ac87007221 */ /* 0x008fe60000010000 */
[----:B------:R-:W3:Y:S01]  /*17bf0*/  MUFU.EX2 R170, R165 ;  /* 0x000000a500aa7308 */ /* 0x000ee20000000800 */
        /* <DEDUP_REMOVED lines=9> */
[----:B---3--:R-:W-:Y:S01]  /*17c90*/  F2FP.PACK_AB R165, R169, R170 ;  /* 0x000000aaa9a5723e */ /* 0x008fe200000000ff */
        /* <DEDUP_REMOVED lines=38> */
[-C--:B------:R-:W-:Y:S01]  /*17f00*/  MOV R136, R3.reuse ;  /* 0x0000000300887202 */ /* 0x080fe20000000f00 */
[----:B------:R-:W-:Y:S03]  /*17f10*/  FADD.FTZ R203, R135, R0 ;  /* 0x0000000087cb7221 */ /* 0x000fe60000010000 */
[----:B------:R-:W-:Y:S01]  /*17f20*/  MOV R135, R134 ;  /* 0x0000008600877202 */ /* 0x000fe20000000f00 */
[C---:B------:R-:W-:Y:S01]  /*17f30*/  HMMA.16816.F32 R152, R164.reuse, R148, R4 ;  /* 0x00000094a498723c */ /* 0x040fe20000001804 */
[----:B------:R-:W1:Y:S07]  /*17f40*/  LDSM.16.MT88.4 R4, [R181+0x800] ;  /* 0x00080000b504783b */ /* 0x000e6e0000004200 */
        /* <DEDUP_REMOVED lines=46> */
.L_x_879:
[----:B------:R-:W-:-:S13]  /*18230*/  ISETP.GE.AND P0, PT, R195, R208, PT ;  /* 0x000000d0c300720c */ /* 0x000fda0003f06270 */
[----:B------:R-:W-:Y:S05]  /*18240*/  @!P0 BRA `(.L_x_891) ;  /* 0x00002b3000008947 */ /* 0x000fea0003800000 */
[----:B------:R-:W-:Y:S02]  /*18250*/  MOV R136, R5 ;  /* 0x0000000500887202 */ /* 0x000fe40000000f00 */
[----:B------:R-:W-:Y:S02]  /*18260*/  MOV R135, R134 ;  /* 0x0000008600877202 */ /* 0x000fe40000000f00 */
.L_x_909:
[----:B------:R-:W-:Y:S04]  /*18270*/  DEPBAR.LE SB0, 0x0 ;  /* 0x000080000000791a */ /* 0x000fe80000000000 */
[----:B------:R-:W-:Y:S01]  /*18280*/  WARPSYNC 0xffffffff ;  /* 0xffffffff00007948 */ /* 0x000fe20003800000 */
[----:B------:R-:W-:Y:S01]  /*18290*/  BAR.SYNC.DEFER_BLOCKING 0x0 ;  /* 0x0000000000007b1d */ /* 0x000fe20000010000 */
[----:B------:R-:W-:Y:S01]  /*182a0*/  SHF.R.S32.HI R0, RZ, 0x1f, R198 ;  /* 0x0000001fff007819 */ /* 0x000fe200000114c6 */
[----:B------:R-:W-:Y:S01]  /*182b0*/  IMAD.WIDE.U32 R2, R198, c[0x0][0x208], RZ ;  /* 0x00008200c6027a25 */ /* 0x000fe200078e00ff */
[----:B------:R-:W-:Y:S03]  /*182c0*/  SHF.R.S32.HI R4, RZ, 0x1f, R197 ;  /* 0x0000001fff047819 */ /* 0x000fe600000114c5 */
[----:B------:R-:W-:Y:S02]  /*182d0*/  IMAD R0, R0, c[0x0][0x208], RZ ;  /* 0x0000820000007a24 */ /* 0x000fe400078e02ff */
[----:B------:R-:W-:Y:S02]  /*182e0*/  IMAD R4, R4, c[0x0][0x218], RZ ;  /* 0x0000860004047a24 */ /* 0x000fe400078e02ff */
[----:B------:R-:W-:Y:S02]  /*182f0*/  IMAD R0, R198, c[0x0][0x20c], R0 ;  /* 0x00008300c6007a24 */ /* 0x000fe400078e0200 */
[----:B------:R-:W-:Y:S03]  /*18300*/  IMAD R4, R197, c[0x0][0x21c], R4 ;  /* 0x00008700c5047a24 */ /* 0x000fe600078e0204 */
[----:B------:R-:W-:Y:S05]  /*18310*/  IADD3 R3, R3, R0, RZ ;  /* 0x0000000003037210 */ /* 0x000fea0007ffe0ff */
[----:B------:R-:W-:Y:S01]  /*18320*/  IMAD.WIDE.U32 R2, R197, c[0x0][0x218], R2 ;  /* 0x00008600c5027a25 */ /* 0x000fe200078e0002 */
[----:B------:R1:W2:Y:S04]  /*18330*/  LDSM.16.M88.4 R16, [R182] ;  /* 0x00000000b610783b */ /* 0x0002a80000000200 */
[----:B------:R-:W-:Y:S01]  /*18340*/  IADD3 R0, P0, R216, R2, RZ ;  /* 0x00000002d8007210 */ /* 0x000fe20007f1e0ff */
[----:B------:R1:W3:Y:S03]  /*18350*/  LDSM.16.M88.4 R8, [R177] ;  /* 0x00000000b108783b */ /* 0x0002e60000000200 */
[----:B------:R-:W-:Y:S02]  /*18360*/  IADD3.X R2, R218, R3, R4, P0, !PT ;  /* 0x00000003da027210 */ /* 0x000fe400007fe404 */
[C---:B------:R-:W-:Y:S01]  /*18370*/  LEA R134, P0, R0.reuse, c[0x0][0x1f8], 0x1 ;  /* 0x00007e0000867a11 */ /* 0x040fe200078008ff */
[----:B------:R1:W4:Y:S03]  /*18380*/  LDSM.16.M88.4 R160, [R177+0x800] ;  /* 0x00080000b1a0783b */ /* 0x0003260000000200 */
[----:B------:R-:W-:Y:S01]  /*18390*/  LEA.HI.X R0, R0, c[0x0][0x1fc], R2, 0x1, P0 ;  /* 0x00007f0000007a11 */ /* 0x000fe200000f0c02 */
[----:B------:R1:W1:Y:S04]  /*183a0*/  LDSM.16.M88.4 R164, [R183] ;  /* 0x00000000b7a4783b */ /* 0x0002680000000200 */
[----:B------:R1:W1:Y:S04]  /*183b0*/  LDSM.16.M88.4 R168, [R186] ;  /* 0x00000000baa8783b */ /* 0x0002680000000200 */
[----:B------:R1:W1:Y:S01]  /*183c0*/  LDSM.16.M88.4 R172, [R193] ;  /* 0x00000000c1ac783b */ /* 0x0002620000000200 */
[----:B------:R-:W-:-:S05]  /*183d0*/  BRA.DIV ~URZ, `(.L_x_892) ;  /* 0x000095d27f007947 */ /* 0x000fca000b800000 */
[----:B------:R-:W4:Y:S02]  /*183e0*/  SHFL.IDX PT, R0, R0, RZ, 0x181f ;  /* 0x00181fff00007589 */ /* 0x000f2400000e0000 */
.L_x_1003:
[C---:B--23--:R-:W-:Y:S01]  /*183f0*/  HMMA.16816.F32 R4, R16.reuse, R8, RZ ;  /* 0x000000081004723c */ /* 0x04cfe200000018ff */
[----:B------:R-:W2:Y:S01]  /*18400*/  SHFL.IDX PT, R2, R134, RZ, 0x181f ;  /* 0x00181fff86027589 */ /* 0x000ea200000e0000 */
[----:B------:R-:W-:Y:S01]  /*18410*/  BSSY B0, `(.L_x_893) ;  /* 0x00000d0000007945 */ /* 0x000fe20003800000 */
[----:B------:R-:W-:Y:S02]  /*18420*/  ISETP.GE.AND P4, PT, R132, c[0x0][0x1d4], PT ;  /* 0x0000750084007a0c */ /* 0x000fe40003f86270 */
[----:B------:R-:W-:Y:S02]  /*18430*/  ISETP.GE.AND P3, PT, R200, c[0x0][0x1d4], PT ;  /* 0x00007500c8007a0c */ /* 0x000fe40003f66270 */
[----:B------:R-:W-:Y:S01]  /*18440*/  ISETP.GE.AND P2, PT, R199, c[0x0][0x1d4], PT ;  /* 0x00007500c7007a0c */ /* 0x000fe20003f46270 */
[C---:B------:R-:W-:Y:S08]  /*18450*/  HMMA.16816.F32 R8, R16.reuse, R10, RZ ;  /* 0x0000000a1008723c */ /* 0x040ff000000018ff */
[C---:B----4-:R-:W-:Y:S08]  /*18460*/  HMMA.16816.F32 R12, R16.reuse, R160, RZ ;  /* 0x000000a0100c723c */ /* 0x050ff000000018ff */
[----:B------:R-:W-:Y:S01]  /*18470*/  HMMA.16816.F32 R16, R16, R162, RZ ;  /* 0x000000a21010723c */ /* 0x000fe200000018ff */
[C---:B--2---:R-:W-:Y:S04]  /*18480*/  LEA R160, P0, R132.reuse, R2, 0x1 ;  /* 0x0000000284a07211 */ /* 0x044fe800078008ff */
[----:B------:R-:W-:Y:S02]  /*18490*/  LEA.HI.X R161, R132, R0, R133, 0x1, P0 ;  /* 0x0000000084a17211 */ /* 0x000fe400000f0c85 */
[C---:B------:R-:W-:Y:S01]  /*184a0*/  LEA R162, P1, R200.reuse, R2, 0x1 ;  /* 0x00000002c8a27211 */ /* 0x040fe200078208ff */
[C---:B-1----:R-:W-:Y:S02]  /*184b0*/  HMMA.16816.F32 R4, R164.reuse, R168, R4 ;  /* 0x000000a8a404723c */ /* 0x042fe40000001804 */
[----:B------:R-:W-:Y:S01]  /*184c0*/  @!PT LDS RZ, [RZ] ;  /* 0x00000000fffff984 */ /* 0x000fe20000000800 */
[----:B------:R-:W-:Y:S01]  /*184d0*/  @!PT LDS RZ, [RZ] ;  /* 0x00000000fffff984 */ /* 0x000fe20000000800 */
[----:B------:R1:W-:Y:S03]  /*184e0*/  LDGSTS.E.BYPASS.LTC128B.128 [R219+0x8080], [R160.64], !P4 ;  /* 0x08080000a0db7fae */ /* 0x0003e6000e101d48 */
[----:B------:R-:W-:Y:S02]  /*184f0*/  LEA.HI.X R163, R200, R0, R207, 0x1, P1 ;  /* 0x00000000c8a37211 */ /* 0x000fe400008f0ccf */
[----:B------:R-:W-:Y:S01]  /*18500*/  ISETP.GE.AND P1, PT, R137, c[0x0][0x1d4], PT ;  /* 0x0000750089007a0c */ /* 0x000fe20003f26270 */
[C---:B------:R-:W-:Y:S08]  /*18510*/  HMMA.16816.F32 R8, R164.reuse, R170, R8 ;  /* 0x000000aaa408723c */ /* 0x040ff00000001808 */
[C---:B------:R-:W-:Y:S08]  /*18520*/  HMMA.16816.F32 R12, R164.reuse, R172, R12 ;  /* 0x000000aca40c723c */ /* 0x040ff0000000180c */
[----:B------:R-:W-:Y:S04]  /*18530*/  HMMA.16816.F32 R16, R164, R174, R16 ;  /* 0x000000aea410723c */ /* 0x000fe80000001810 */
[C---:B-1----:R-:W-:Y:S04]  /*18540*/  LEA R160, P0, R201.reuse, R2, 0x1 ;  /* 0x00000002c9a07211 */ /* 0x042fe800078008ff */
[----:B------:R-:W-:Y:S04]  /*18550*/  LEA.HI.X R161, R201, R0, R205, 0x1, P0 ;  /* 0x00000000c9a17211 */ /* 0x000fe800000f0ccd */
[C---:B------:R-:W-:Y:S01]  /*18560*/  LEA R2, P0, R199.reuse, R2, 0x1 ;  /* 0x00000002c7027211 */ /* 0x040fe200078008ff */
[----:B------:R1:W-:Y:S03]  /*18570*/  LDGSTS.E.BYPASS.LTC128B.128 [R219+0x9080], [R160.64], !P1 ;  /* 0x09080000a0db7fae */ /* 0x0003e6000c901d48 */
[----:B------:R-:W-:Y:S02]  /*18580*/  LEA.HI.X R3, R199, R0, R206, 0x1, P0 ;  /* 0x00000000c7037211 */ /* 0x000fe400000f0cce */
[----:B------:R-:W-:Y:S01]  /*18590*/  ISETP.GT.AND P0, PT, R195, R208, PT ;  /* 0x000000d0c300720c */ /* 0x000fe20003f04270 */
[----:B------:R1:W-:Y:S06]  /*185a0*/  LDGSTS.E.BYPASS.LTC128B.128 [R219+0xa080], [R162.64], !P3 ;  /* 0x0a080000a2db7fae */ /* 0x0003ec000d901d48 */
[----:B------:R2:W-:Y:S06]  /*185b0*/  LDGSTS.E.BYPASS.LTC128B.128 [R219+0xb080], [R2.64], !P2 ;  /* 0x0b08000002db7fae */ /* 0x0005ec000d101d48 */
[----:B------:R-:W-:Y:S06]  /*185c0*/  LDSM.16.M88.4 R168, [R176] ;  /* 0x00000000b0a8783b */ /* 0x000fec0000000200 */
[----:B------:R-:W-:Y:S06]  /*185d0*/  LDSM.16.M88.4 R164, [R176+0x800] ;  /* 0x00080000b0a4783b */ /* 0x000fec0000000200 */
[----:B------:R-:W-:Y:S06]  /*185e0*/  LDSM.16.M88.4 R172, [R159+-0x3000] ;  /* 0xffd000009fac783b */ /* 0x000fec0000000200 */
[----:B-1----:R-:W1:Y:S06]  /*185f0*/  LDSM.16.M88.4 R160, [R185] ;  /* 0x00000000b9a0783b */ /* 0x002e6c0000000200 */
[----:B------:R-:W0:Y:S01]  /*18600*/  LDGDEPBAR ;  /* 0x00000000000079af */ /* 0x000e220000000000 */
[C---:B-1----:R-:W-:Y:S08]  /*18610*/  HMMA.16816.F32 R4, R160.reuse, R168, R4 ;  /* 0x000000a8a004723c */ /* 0x042ff00000001804 */
[C---:B------:R-:W-:Y:S01]  /*18620*/  HMMA.16816.F32 R8, R160.reuse, R170, R8 ;  /* 0x000000aaa008723c */ /* 0x040fe20000001808 */
[----:B------:R-:W1:Y:S07]  /*18630*/  LDSM.16.M88.4 R168, [R184] ;  /* 0x00000000b8a8783b */ /* 0x000e6e0000000200 */
[C---:B------:R-:W-:Y:S08]  /*18640*/  HMMA.16816.F32 R12, R160.reuse, R164, R12 ;  /* 0x000000a4a00c723c */ /* 0x040ff0000000180c */
[----:B------:R-:W-:Y:S01]  /*18650*/  HMMA.16816.F32 R16, R160, R166, R16 ;  /* 0x000000a6a010723c */ /* 0x000fe20000001810 */
[----:B------:R-:W3:Y:S06]  /*18660*/  LDSM.16.M88.4 R160, [R159+-0x2800] ;  /* 0xffd800009fa0783b */ /* 0x000eec0000000200 */
[----:B------:R-:W-:Y:S01]  /*18670*/  LDSM.16.M88.4 R164, [R182+0x4000] ;  /* 0x00400000b6a4783b */ /* 0x000fe20000000200 */
[C---:B-1----:R-:W-:Y:S08]  /*18680*/  HMMA.16816.F32 R4, R168.reuse, R172, R4 ;  /* 0x000000aca804723c */ /* 0x042ff00000001804 */
[C---:B------:R-:W-:Y:S01]  /*18690*/  HMMA.16816.F32 R8, R168.reuse, R174, R8 ;  /* 0x000000aea808723c */ /* 0x040fe20000001808 */
[----:B------:R-:W1:Y:S07]  /*186a0*/  LDSM.16.M88.4 R172, [R177+0x1000] ;  /* 0x00100000b1ac783b */ /* 0x000e6e0000000200 */
[C---:B---3--:R-:W-:Y:S08]  /*186b0*/  HMMA.16816.F32 R12, R168.reuse, R160, R12 ;  /* 0x000000a0a80c723c */ /* 0x048ff0000000180c */
[----:B------:R-:W-:Y:S01]  /*186c0*/  HMMA.16816.F32 R16, R168, R162, R16 ;  /* 0x000000a2a810723c */ /* 0x000fe20000001810 */
[----:B------:R-:W3:Y:S06]  /*186d0*/  LDSM.16.M88.4 R160, [R177+0x1800] ;  /* 0x00180000b1a0783b */ /* 0x000eec0000000200 */
[----:B------:R-:W-:Y:S01]  /*186e0*/  LDSM.16.M88.4 R168, [R183+0x4000] ;  /* 0x00400000b7a8783b */ /* 0x000fe20000000200 */
[C---:B-1----:R-:W-:Y:S08]  /*186f0*/  HMMA.16816.F32 R4, R164.reuse, R172, R4 ;  /* 0x000000aca404723c */ /* 0x042ff00000001804 */
[C---:B------:R-:W-:Y:S01]  /*18700*/  HMMA.16816.F32 R8, R164.reuse, R174, R8 ;  /* 0x000000aea408723c */ /* 0x040fe20000001808 */
[----:B------:R-:W1:Y:S07]  /*18710*/  LDSM.16.M88.4 R172, [R189] ;  /* 0x00000000bdac783b */ /* 0x000e6e0000000200 */
[C---:B---3--:R-:W-:Y:S08]  /*18720*/  HMMA.16816.F32 R12, R164.reuse, R160, R12 ;  /* 0x000000a0a40c723c */ /* 0x048ff0000000180c */
[----:B------:R-:W-:Y:S01]  /*18730*/  HMMA.16816.F32 R16, R164, R162, R16 ;  /* 0x000000a2a410723c */ /* 0x000fe20000001810 */
[----:B------:R-:W3:Y:S06]  /*18740*/  LDSM.16.M88.4 R160, [R188] ;  /* 0x00000000bca0783b */ /* 0x000eec0000000200 */
        /* <DEDUP_REMOVED lines=10> */
[----:B------:R-:W1:Y:S07]  /*187f0*/  LDSM.16.M88.4 R172, [R159+-0x2000] ;  /* 0xffe000009fac783b */ /* 0x000e6e0000000200 */
[C---:B---3--:R-:W-:Y:S08]  /*18800*/  HMMA.16816.F32 R12, R164.reuse, R160, R12 ;  /* 0x000000a0a40c723c */ /* 0x048ff0000000180c */
        /* <DEDUP_REMOVED lines=57> */
[----:B------:R-:W3:Y:S01]  /*18ba0*/  LDSM.16.M88.4 R160, [R159+0x800] ;  /* 0x000800009fa0783b */ /* 0x000ee20000000200 */
[----:B------:R-:W-:Y:S05]  /*18bb0*/  DEPBAR.LE SB0, 0x0 ;  /* 0x000080000000791a */ /* 0x000fea0000000000 */
[----:B------:R-:W-:Y:S01]  /*18bc0*/  BAR.SYNC.DEFER_BLOCKING 0x0 ;  /* 0x0000000000007b1d */ /* 0x000fe20000010000 */
[C---:B-1----:R-:W-:Y:S08]  /*18bd0*/  HMMA.16816.F32 R4, R168.reuse, R172, R4 ;  /* 0x000000aca804723c */ /* 0x042ff00000001804 */
[C---:B------:R-:W-:Y:S08]  /*18be0*/  HMMA.16816.F32 R8, R168.reuse, R174, R8 ;  /* 0x000000aea808723c */ /* 0x040ff00000001808 */
[C---:B---3--:R-:W-:Y:S08]  /*18bf0*/  HMMA.16816.F32 R12, R168.reuse, R160, R12 ;  /* 0x000000a0a80c723c */ /* 0x048ff0000000180c */
[----:B------:R-:W-:Y:S01]  /*18c00*/  FMUL.FTZ R0, R4, c[0x0][0x320] ;  /* 0x0000c80004007a20 */ /* 0x000fe20000410000 */
[----:B------:R-:W-:Y:S03]  /*18c10*/  HMMA.16816.F32 R16, R168, R162, R16 ;  /* 0x000000a2a810723c */ /* 0x000fe60000001810 */
        /* <DEDUP_REMOVED lines=32> */
[----:B---34-:R-:W-:Y:S02]  /*18e20*/  IMAD.MOV.U32 R196, RZ, RZ, c[0x0][0x2b8] ;  /* 0x0000ae00ffc47624 */ /* 0x018fe400078e00ff */
[----:B------:R-:W-:Y:S02]  /*18e30*/  IMAD.MOV.U32 R197, RZ, RZ, RZ ;  /* 0x000000ffffc57224 */ /* 0x000fe400078e00ff */
[----:B--2---:R-:W-:Y:S01]  /*18e40*/  IMAD R2, R195, 0x20, R226 ;  /* 0x00000020c3027824 */ /* 0x004fe200078e02e2 */
[----:B------:R-:W-:Y:S04]  /*18e50*/  ISETP.NE.AND P6, PT, R196, 0x1, PT ;  /* 0x00000001c400780c */ /* 0x000fe80003fc5270 */
[----:B------:R-:W-:Y:S05]  /*18e60*/  IADD3 R2, R2, -0x20, R212 ;  /* 0xffffffe002027810 */ /* 0x000fea0007ffe0d4 */
[--C-:B------:R-:W-:Y:S04]  /*18e70*/  IMAD.MOV.U32 R0, RZ, RZ, R2.reuse ;  /* 0x000000ffff007224 */ /* 0x100fe800078e0002 */
        /* <DEDUP_REMOVED lines=24> */
.L_x_1004:
[----:B------:R-:W-:-:S05]  /*19000*/  BRA.DIV ~URZ, `(.L_x_896) ;  /* 0x00008a527f007947 */ /* 0x000fca000b800000 */
[----:B--2---:R2:W4:Y:S02]  /*19010*/  SHFL.IDX PT, R0, R5, RZ, 0x181f ;  /* 0x00181fff05007589 */ /* 0x00452400000e0000 */
.L_x_1005:
[C---:B----4-:R-:W-:Y:S04]  /*19020*/  LEA R2, P0, R132.reuse, R0, 0x1 ;  /* 0x0000000084027211 */ /* 0x050fe800078008ff */
[----:B---3--:R-:W-:Y:S05]  /*19030*/  LEA.HI.X R3, R132, R4, R133, 0x1, P0 ;  /* 0x0000000484037211 */ /* 0x008fea00000f0c85 */
[----:B------:R-:W-:Y:S01]  /*19040*/  @!PT LDS RZ, [RZ] ;  /* 0x00000000fffff984 */ /* 0x000fe20000000800 */
[----:B------:R-:W-:Y:S01]  /*19050*/  @!PT LDS RZ, [RZ] ;  /* 0x00000000fffff984 */ /* 0x000fe20000000800 */
[----:B------:R-:W-:Y:S01]  /*19060*/  @!PT LDS RZ, [RZ] ;  /* 0x00000000fffff984 */ /* 0x000fe20000000800 */
[----:B------:R3:W-:Y:S02]  /*19070*/  LDGSTS.E.BYPASS.LTC128B.128 [R194+0xc080], [R2.64], !P4 ;  /* 0x0c08000002c27fae */ /* 0x0007e4000e101d48 */
[C---:B---3--:R-:W-:Y:S04]  /*19080*/  LEA R2, P0, R201.reuse, R0, 0x1 ;  /* 0x00000000c9027211 */ /* 0x048fe800078008ff */
[----:B------:R-:W-:Y:S02]  /*19090*/  LEA.HI.X R3, R201, R4, R205, 0x1, P0 ;  /* 0x00000004c9037211 */ /* 0x000fe400000f0ccd */
[C---:B------:R-:W-:Y:S03]  /*190a0*/  LEA R6, P0, R200.reuse, R0, 0x1 ;  /* 0x00000000c8067211 */ /* 0x040fe600078008ff */
[----:B------:R3:W-:Y:S01]  /*190b0*/  LDGSTS.E.BYPASS.LTC128B.128 [R194+0xd080], [R2.64], !P1 ;  /* 0x0d08000002c27fae */ /* 0x0007e2000c901d48 */
[----:B------:R-:W-:Y:S05]  /*190c0*/  LEA.HI.X R7, R200, R4, R207, 0x1, P0 ;  /* 0x00000004c8077211 */ /* 0x000fea00000f0ccf */
[----:B------:R4:W-:Y:S01]  /*190d0*/  LDGSTS.E.BYPASS.LTC128B.128 [R194+0xe080], [R6.64], !P3 ;  /* 0x0e08000006c27fae */ /* 0x0009e2000d901d48 */
[C---:B---3--:R-:W-:Y:S04]  /*190e0*/  LEA R2, P0, R199.reuse, R0, 0x1 ;  /* 0x00000000c7027211 */ /* 0x048fe800078008ff */
[----:B------:R-:W-:Y:S05]  /*190f0*/  LEA.HI.X R3, R199, R4, R206, 0x1, P0 ;  /* 0x00000004c7037211 */ /* 0x000fea00000f0cce */
[----:B------:R4:W-:Y:S04]  /*19100*/  LDGSTS.E.BYPASS.LTC128B.128 [R194+0xf080], [R2.64], !P2 ;  /* 0x0f08000002c27fae */ /* 0x0009e8000d101d48 */
.L_x_894:
[----:B---34-:R-:W-:Y:S05]  /*19110*/  BSYNC B0 ;  /* 0x0000000000007941 */ /* 0x018fea0003800000 */
.L_x_893:
[----:B------:R-:W-:Y:S01]  /*19120*/  LOP3.LUT R8, RZ, c[0x0][0x324], RZ, 0x33, !PT ;  /* 0x0000c900ff087a12 */ /* 0x000fe200078e33ff */
[----:B--2---:R-:W-:Y:S01]  /*19130*/  IMAD.MOV.U32 R0, RZ, RZ, c[0x0][0x2c4] ;  /* 0x0000b100ff007624 */ /* 0x004fe200078e00ff */
[----:B------:R-:W0:Y:S01]  /*19140*/  LDGDEPBAR ;  /* 0x00000000000079af */ /* 0x000e220000000000 */
[----:B------:R-:W-:Y:S02]  /*19150*/  IMAD.IADD R4, R231, 0x1, R227 ;  /* 0x00000001e7047824 */ /* 0x000fe400078e02e3 */
[----:B------:R-:W-:Y:S01]  /*19160*/  IMAD.SHL.U32 R5, R195, 0x20, RZ ;  /* 0x00000020c3057824 */ /* 0x000fe200078e00ff */
[----:B------:R-:W-:Y:S11]  /*19170*/  ISETP.NE.AND P0, PT, R0, 0x1, PT ;  /* 0x000000010000780c */ /* 0x000ff60003f05270 */
[----:B------:R-:W-:Y:S02]  /*19180*/  @!UPT UIADD3 URZ, URZ, URZ, URZ ;  /* 0x0000003f3f3ff290 */ /* 0x000fe4000fffe03f */
[----:B------:R-:W-:Y:S05]  /*19190*/  @P0 IMAD.HI.U32 R0, R4, c[0x0][0x2c8], RZ ;  /* 0x0000b20004000a27 */ /* 0x000fea00078e00ff */
[----:B------:R-:W-:Y:S02]  /*191a0*/  @P0 SHF.R.U32.HI R4, RZ, c[0x0][0x2cc], R0 ;  /* 0x0000b300ff040a19 */ /* 0x000fe40000011600 */
[----:B------:R-:W-:Y:S04]  /*191b0*/  IADD3 R0, -R215, 0x1, -R5 ;  /* 0x00000001d7007810 */ /* 0x000fe80007ffe905 */
[----:B------:R-:W-:Y:S04]  /*191c0*/  IADD3 R6, -R210, R0, R209 ;  /* 0x00000000d2067210 */ /* 0x000fe80007ffe1d1 */
[----:B------:R-:W-:Y:S01]  /*191d0*/  IADD3 R7, R6, c[0x0][0x328], RZ ;  /* 0x0000ca0006077a10 */ /* 0x000fe20007ffe0ff */
[----:B------:R-:W-:-:S05]  /*191e0*/  BRA.DIV ~URZ, `(.L_x_897) ;  /* 0x000088d27f007947 */ /* 0x000fca000b800000 */
[----:B------:R2:W3:Y:S02]  /*191f0*/  SHFL.IDX PT, R3, R4, RZ, 0x1c1f ;  /* 0x001c1fff04037589 */ /* 0x0004e400000e0000 */
.L_x_1006:
[-C--:B---3--:R-:W-:Y:S01]  /*19200*/  IADD3 R2, R7, R3.reuse, RZ ;  /* 0x0000000307027210 */ /* 0x088fe20007ffe0ff */
[----:B------:R-:W-:Y:S02]  /*19210*/  IMAD.MOV.U32 R0, RZ, RZ, c[0x0][0x32c] ;  /* 0x0000cb00ff007624 */ /* 0x000fe400078e00ff */
[----:B------:R-:W-:Y:S03]  /*19220*/  IMAD.IADD R6, R8, 0x1, R6 ;  /* 0x0000000108067824 */ /* 0x000fe600078e0206 */
[----:B------:R-:W-:Y:S02]  /*19230*/  ISETP.GE.AND P0, PT, R0, 0x1, PT ;  /* 0x000000010000780c */ /* 0x000fe40003f06270 */
[----:B------:R-:W-:Y:S11]  /*19240*/  IADD3 R0, R6, R3, RZ ;  /* 0x0000000306007210 */ /* 0x000ff60007ffe0ff */
        /* <DEDUP_REMOVED lines=14> */
.L_x_900:
[----:B------:R-:W-:Y:S04]  /*19330*/  MOV R8, c[0x0][0x32c] ;  /* 0x0000cb0000087a02 */ /* 0x000fe80000000f00 */
[----:B------:R-:W-:Y:S11]  /*19340*/  ISETP.NE.AND P0, PT, R8, 0x1, PT ;  /* 0x000000010800780c */ /* 0x000ff60003f05270 */
[----:B------:R-:W-:Y:S02]  /*19350*/  @!UPT UIADD3 URZ, URZ, URZ, URZ ;  /* 0x0000003f3f3ff290 */ /* 0x000fe4000fffe03f */
[----:B------:R-:W-:Y:S05]  /*19360*/  @P0 IMAD.HI.U32 R8, R3, c[0x0][0x330], RZ ;  /* 0x0000cc0003080a27 */ /* 0x000fea00078e00ff */
[----:B------:R-:W-:Y:S02]  /*19370*/  @P0 SHF.R.U32.HI R3, RZ, c[0x0][0x334], R8 ;  /* 0x0000cd00ff030a19 */ /* 0x000fe40000011608 */
.L_x_901:
[----:B------:R-:W-:Y:S05]  /*19380*/  BSYNC B0 ;  /* 0x0000000000007941 */ /* 0x000fea0003800000 */
.L_x_899:
[----:B------:R-:W-:Y:S04]  /*19390*/  IMAD R3, R3, c[0x0][0x32c], -R5 ;  /* 0x0000cb0003037a24 */ /* 0x000fe800078e0a05 */
[----:B------:R-:W-:Y:S05]  /*193a0*/  IMAD.IADD R3, R3, 0x1, -R215 ;  /* 0x0000000103037824 */ /* 0x000fea00078e0ad7 */
[----:B------:R-:W-:Y:S02]  /*193b0*/  IMNMX R0, R0, R3, !PT ;  /* 0x0000000300007217 */ /* 0x000fe40007800200 */
[----:B------:R-:W-:Y:S04]  /*193c0*/  IADD3 R3, R3, c[0x0][0x32c], RZ ;  /* 0x0000cb0003037a10 */ /* 0x000fe80007ffe0ff */
[----:B------:R-:W-:Y:S02]  /*193d0*/  IMNMX R2, R2, R3, PT ;  /* 0x0000000302027217 */ /* 0x000fe40003800200 */
.L_x_898:
[----:B------:R-:W-:Y:S04]  /*193e0*/  ISETP.GT.AND P1, PT, R195, -0x1, PT ;  /* 0xffffffffc300780c */ /* 0x000fe80003f24270 */
[C---:B------:R-:W-:Y:S02]  /*193f0*/  ISETP.GT.AND P2, PT, R0.reuse, RZ, P1 ;  /* 0x000000ff0000720c */ /* 0x040fe40000f44270 */
[----:B------:R-:W-:Y:S02]  /*19400*/  ISETP.GT.AND P0, PT, R0, 0x1, P1 ;  /* 0x000000010000780c */ /* 0x000fe40000f04270 */
[C---:B------:R-:W-:Y:S02]  /*19410*/  ISETP.LT.OR P2, PT, R2.reuse, 0x1, P2 ;  /* 0x000000010200780c */ /* 0x040fe40001741670 */
[----:B------:R-:W-:Y:S02]  /*19420*/  ISETP.LT.OR P0, PT, R2, 0x2, P0 ;  /* 0x000000020200780c */ /* 0x000fe40000701670 */
[----:B------:R-:W-:Y:S02]  /*19430*/  FSEL R14, R167, -INF , !P2 ;  /* 0xff800000a70e7808 */ /* 0x000fe40005000000 */
[----:B------:R-:W-:Y:S02]  /*19440*/  ISETP.GT.AND P2, PT, R0, 0x8, P1 ;  /* 0x000000080000780c */ /* 0x000fe40000f44270 */
[----:B------:R-:W-:Y:S02]  /*19450*/  FSEL R161, R164, -INF , !P0 ;  /* 0xff800000a4a17808 */ /* 0x000fe40004000000 */
        /* <DEDUP_REMOVED lines=10> */
[C---:B------:R-:W-:Y:S02]  /*19500*/  ISETP.GT.AND P2, PT, R0.reuse, 0x18, P1 ;  /* 0x000000180000780c */ /* 0x040fe40000f44270 */
[----:B------:R-:W-:Y:S02]  /*19510*/  FSEL R17, R11, -INF , !P0 ;  /* 0xff8000000b117808 */ /* 0x000fe40004000000 */
[----:B------:R-:W-:Y:S02]  /*19520*/  ISETP.GT.AND P0, PT, R0, 0x19, P1 ;  /* 0x000000190000780c */ /* 0x000fe40000f04270 */
[C---:B------:R-:W-:Y:S02]  /*19530*/  ISETP.LT.OR P2, PT, R2.reuse, 0x19, P2 ;  /* 0x000000190200780c */ /* 0x040fe40001741670 */
[----:B------:R-:W-:Y:S02]  /*19540*/  ISETP.LT.OR P0, PT, R2, 0x1a, P0 ;  /* 0x0000001a0200780c */ /* 0x000fe40000701670 */
[----:B------:R-:W-:Y:S02]  /*19550*/  FSEL R16, R10, -INF , !P2 ;  /* 0xff8000000a107808 */ /* 0x000fe40005000000 */
[----:B------:R-:W-:Y:S01]  /*19560*/  FSEL R15, R9, -INF , !P0 ;  /* 0xff800000090f7808 */ /* 0x000fe20004000000 */
[----:B------:R-:W-:-:S06]  /*19570*/  BRA.DIV ~URZ, `(.L_x_902) ;  /* 0x000085b27f007947 */ /* 0x000fcc000b800000 */
[----:B------:R3:W4:Y:S02]  /*19580*/  SHFL.IDX PT, R3, R4, 0x1, 0x1c1f ;  /* 0x003c1f0004037f89 */ /* 0x00072400000e0000 */
.L_x_1007:
[----:B----4-:R-:W-:Y:S01]  /*19590*/  IADD3 R2, R7, R3, RZ ;  /* 0x0000000307027210 */ /* 0x010fe20007ffe0ff */
        /* <DEDUP_REMOVED lines=11> */
[----:B--23--:R-:W-:Y:S05]  /*19650*/  IMAD.MOV.U32 R4, RZ, RZ, c[0x0][0x32c] ;  /* 0x0000cb00ff047624 */ /* 0x00cfea00078e00ff */
[----:B------:R-:W-:Y:S11]  /*19660*/  ISETP.NE.AND P0, PT, R4, 0x1, PT ;  /* 0x000000010400780c */ /* 0x000ff60003f05270 */
[----:B------:R-:W-:Y:S02]  /*19670*/  @!UPT UIADD3 URZ, URZ, URZ, URZ ;  /* 0x0000003f3f3ff290 */ /* 0x000fe4000fffe03f */
[----:B------:R-:W-:Y:S05]  /*19680*/  @P0 IMAD.HI.U32 R4, R3, c[0x0][0x330], RZ ;  /* 0x0000cc0003040a27 */ /* 0x000fea00078e00ff */
[----:B------:R-:W-:Y:S04]  /*19690*/  @P0 SHF.R.U32.HI R3, RZ, c[0x0][0x334], R4 ;  /* 0x0000cd00ff030a19 */ /* 0x000fe80000011604 */
[----:B------:R-:W-:Y:S01]  /*196a0*/  LOP3.LUT R3, RZ, R3, RZ, 0x33, !PT ;  /* 0x00000003ff037212 */ /* 0x000fe200078e33ff */
[----:B------:R-:W-:-:S05]  /*196b0*/  BRA `(.L_x_906) ;  /* 0x0000005000007947 */ /* 0x000fca0003800000 */
.L_x_905:
[----:B--23--:R-:W-:Y:S04]  /*196c0*/  MOV R4, c[0x0][0x32c] ;  /* 0x0000cb0000047a02 */ /* 0x00cfe80000000f00 */
[----:B------:R-:W-:Y:S11]  /*196d0*/  ISETP.NE.AND P0, PT, R4, 0x1, PT ;  /* 0x000000010400780c */ /* 0x000ff60003f05270 */
[----:B------:R-:W-:Y:S02]  /*196e0*/  @!UPT UIADD3 URZ, URZ, URZ, URZ ;  /* 0x0000003f3f3ff290 */ /* 0x000fe4000fffe03f */
[----:B------:R-:W-:Y:S05]  /*196f0*/  @P0 IMAD.HI.U32 R4, R3, c[0x0][0x330], RZ ;  /* 0x0000cc0003040a27 */ /* 0x000fea00078e00ff */
[----:B------:R-:W-:Y:S02]  /*19700*/  @P0 SHF.R.U32.HI R3, RZ, c[0x0][0x334], R4 ;  /* 0x0000cd00ff030a19 */ /* 0x000fe40000011604 */
.L_x_906:
[----:B------:R-:W-:Y:S05]  /*19710*/  BSYNC B0 ;  /* 0x0000000000007941 */ /* 0x000fea0003800000 */
.L_x_904:
[----:B------:R-:W-:Y:S04]  /*19720*/  IMAD R5, R3, c[0x0][0x32c], -R5 ;  /* 0x0000cb0003057a24 */ /* 0x000fe800078e0a05 */
[----:B------:R-:W-:Y:S05]  /*19730*/  IMAD.IADD R3, R5, 0x1, -R215 ;  /* 0x0000000105037824 */ /* 0x000fea00078e0ad7 */
[----:B------:R-:W-:Y:S02]  /*19740*/  IMNMX R0, R0, R3, !PT ;  /* 0x0000000300007217 */ /* 0x000fe40007800200 */
[----:B------:R-:W-:Y:S04]  /*19750*/  IADD3 R3, R3, c[0x0][0x32c], RZ ;  /* 0x0000cb0003037a10 */ /* 0x000fe80007ffe0ff */
[----:B------:R-:W-:Y:S02]  /*19760*/  IMNMX R2, R2, R3, PT ;  /* 0x0000000302027217 */ /* 0x000fe40003800200 */
.L_x_903:
[C---:B------:R-:W-:Y:S02]  /*19770*/  ISETP.GT.AND P0, PT, R0.reuse, RZ, P1 ;  /* 0x000000ff0000720c */ /* 0x040fe40000f04270 */
[----:B------:R-:W-:Y:S02]  /*19780*/  ISETP.GT.AND P2, PT, R0, 0x1, P1 ;  /* 0x000000010000780c */ /* 0x000fe40000f44270 */
[C---:B------:R-:W-:Y:S02]  /*19790*/  ISETP.LT.OR P0, PT, R2.reuse, 0x1, P0 ;  /* 0x000000010200780c */ /* 0x040fe40000701670 */
[----:B------:R-:W-:Y:S02]  /*197a0*/  ISETP.LT.OR P2, PT, R2, 0x2, P2 ;  /* 0x000000020200780c */ /* 0x000fe40001741670 */
[----:B------:R-:W-:Y:S02]  /*197b0*/  FSEL R6, R175, -INF , !P0 ;  /* 0xff800000af067808 */ /* 0x000fe40004000000 */
[----:B------:R-:W-:Y:S02]  /*197c0*/  ISETP.GT.AND P0, PT, R0, 0x8, P1 ;  /* 0x000000080000780c */ /* 0x000fe40000f04270 */
[----:B------:R-:W-:Y:S02]  /*197d0*/  FSEL R13, R174, -INF , !P2 ;  /* 0xff800000ae0d7808 */ /* 0x000fe40005000000 */
[----:B------:R-:W-:Y:S02]  /*197e0*/  ISETP.LT.OR P0, PT, R2, 0x9, P0 ;  /* 0x000000090200780c */ /* 0x000fe40000701670 */
[C---:B------:R-:W-:Y:S02]  /*197f0*/  ISETP.GT.AND P2, PT, R0.reuse, 0x9, P1 ;  /* 0x000000090000780c */ /* 0x040fe40000f44270 */
[----:B------:R-:W-:Y:S02]  /*19800*/  FSEL R12, R173, -INF , !P0 ;  /* 0xff800000ad0c7808 */ /* 0x000fe40004000000 */
[----:B------:R-:W-:Y:S02]  /*19810*/  ISETP.GT.AND P0, PT, R0, 0x10, P1 ;  /* 0x000000100000780c */ /* 0x000fe40000f04270 */
[C---:B------:R-:W-:Y:S02]  /*19820*/  ISETP.LT.OR P2, PT, R2.reuse, 0xa, P2 ;  /* 0x0000000a0200780c */ /* 0x040fe40001741670 */
[----:B------:R-:W-:Y:S02]  /*19830*/  ISETP.LT.OR P0, PT, R2, 0x11, P0 ;  /* 0x000000110200780c */ /* 0x000fe40000701670 */
[----:B------:R-:W-:Y:S02]  /*19840*/  FSEL R11, R172, -INF , !P2 ;  /* 0xff800000ac0b7808 */ /* 0x000fe40005000000 */
[----:B------:R-:W-:Y:S02]  /*19850*/  ISETP.GT.AND P3, PT, R0, 0x11, P1 ;  /* 0x000000110000780c */ /* 0x000fe40000f64270 */
[----:B------:R-:W-:Y:S02]  /*19860*/  FSEL R10, R162, -INF , !P0 ;  /* 0xff800000a20a7808 */ /* 0x000fe40004000000 */
[C---:B------:R-:W-:Y:S02]  /*19870*/  ISETP.GT.AND P2, PT, R0.reuse, 0x18, P1 ;  /* 0x000000180000780c */ /* 0x040fe40000f44270 */
[----:B------:R-:W-:Y:S02]  /*19880*/  ISETP.GT.AND P0, PT, R0, 0x19, P1 ;  /* 0x000000190000780c */ /* 0x000fe40000f04270 */
[----:B------:R-:W-:Y:S02]  /*19890*/  FMNMX.FTZ R0, R14, R135, !PT ;  /* 0x000000870e007209 */ /* 0x000fe40007810000 */
[----:B------:R-:W-:Y:S02]  /*198a0*/  FMNMX.FTZ R3, R6, R136, !PT ;  /* 0x0000008806037209 */ /* 0x000fe40007810000 */
[----:B------:R-:W-:Y:S02]  /*198b0*/  FMNMX.FTZ R0, R161, R0, !PT ;  /* 0x00000000a1007209 */ /* 0x000fe40007810000 */
[----:B------:R-:W-:Y:S02]  /*198c0*/  FMNMX.FTZ R3, R13, R3, !PT ;  /* 0x000000030d037209 */ /* 0x000fe40007810000 */
[C---:B------:R-:W-:Y:S02]  /*198d0*/  ISETP.LT.OR P3, PT, R2.reuse, 0x12, P3 ;  /* 0x000000120200780c */ /* 0x040fe40001f61670 */
[C---:B------:R-:W-:Y:S02]  /*198e0*/  ISETP.LT.OR P1, PT, R2.reuse, 0x19, P2 ;  /* 0x000000190200780c */ /* 0x040fe40001721670 */
[----:B------:R-:W-:Y:S02]  /*198f0*/  ISETP.LT.OR P0, PT, R2, 0x1a, P0 ;  /* 0x0000001a0200780c */ /* 0x000fe40000701670 */
[----:B------:R-:W-:Y:S02]  /*19900*/  FMNMX.FTZ R2, R160, R0, !PT ;  /* 0x00000000a0027209 */ /* 0x000fe40007810000 */
[----:B------:R-:W-:Y:S02]  /*19910*/  FMNMX.FTZ R0, R12, R3, !PT ;  /* 0x000000030c007209 */ /* 0x000fe40007810000 */
[----:B------:R-:W-:Y:S02]  /*19920*/  FMNMX.FTZ R2, R19, R2, !PT ;  /* 0x0000000213027209 */ /* 0x000fe40007810000 */
[----:B------:R-:W-:Y:S02]  /*19930*/  FMNMX.FTZ R0, R11, R0, !PT ;  /* 0x000000000b007209 */ /* 0x000fe40007810000 */
[----:B------:R-:W-:Y:S02]  /*19940*/  FSEL R9, R165, -INF , !P3 ;  /* 0xff800000a5097808 */ /* 0x000fe40005800000 */
[----:B------:R-:W-:Y:S02]  /*19950*/  FMNMX.FTZ R2, R18, R2, !PT ;  /* 0x0000000212027209 */ /* 0x000fe40007810000 */
[----:B------:R-:W-:Y:S02]  /*19960*/  FMNMX.FTZ R0, R10, R0, !PT ;  /* 0x000000000a007209 */ /* 0x000fe40007810000 */
[----:B------:R-:W-:Y:S02]  /*19970*/  FSEL R8, R163, -INF , !P1 ;  /* 0xff800000a3087808 */ /* 0x000fe40004800000 */
[----:B------:R-:W-:Y:S02]  /*19980*/  FMNMX.FTZ R2, R17, R2, !PT ;  /* 0x0000000211027209 */ /* 0x000fe40007810000 */
[----:B------:R-:W-:Y:S02]  /*19990*/  FMNMX.FTZ R0, R9, R0, !PT ;  /* 0x0000000009007209 */ /* 0x000fe40007810000 */
[----:B-1----:R-:W-:Y:S02]  /*199a0*/  FSEL R7, R166, -INF , !P0 ;  /* 0xff800000a6077808 */ /* 0x002fe40004000000 */
[----:B------:R-:W-:Y:S02]  /*199b0*/  FMNMX.FTZ R2, R16, R2, !PT ;  /* 0x0000000210027209 */ /* 0x000fe40007810000 */
[----:B------:R-:W-:Y:S02]  /*199c0*/  FMNMX.FTZ R0, R8, R0, !PT ;  /* 0x0000000008007209 */ /* 0x000fe40007810000 */
[----:B--23--:R-:W-:Y:S02]  /*199d0*/  FMNMX.FTZ R4, R15, R2, !PT ;  /* 0x000000020f047209 */ /* 0x00cfe40007810000 */
[----:B------:R-:W-:Y:S01]  /*199e0*/  FMNMX.FTZ R5, R7, R0, !PT ;  /* 0x0000000007057209 */ /* 0x000fe20007810000 */
[----:B------:R-:W-:-:S05]  /*199f0*/  BRA.DIV ~URZ, `(.L_x_907) ;  /* 0x000081a27f007947 */ /* 0x000fca000b800000 */
[----:B------:R1:W2:Y:S02]  /*19a00*/  SHFL.BFLY PT, R0, R4, 0x2, 0x1f ;  /* 0x0c401f0004007f89 */ /* 0x0002a400000e0000 */
.L_x_1008:
[----:B-12---:R-:W-:Y:S01]  /*19a10*/  FMNMX.FTZ R4, R4, R0, !PT ;  /* 0x0000000004047209 */ /* 0x006fe20007810000 */
[----:B------:R-:W-:-:S05]  /*19a20*/  BRA.DIV ~URZ, `(.L_x_908) ;  /* 0x000081b27f007947 */ /* 0x000fca000b800000 */
[----:B------:R-:W1:Y:S02]  /*19a30*/  SHFL.BFLY PT, R0, R4, 0x1, 0x1f ;  /* 0x0c201f0004007f89 */ /* 0x000e6400000e0000 */
[----:B-1----:R-:W-:Y:S02]  /*19a40*/  FMNMX.FTZ R134, R4, R0, !PT ;  /* 0x0000000004867209 */ /* 0x002fe40007810000 */
[----:B------:R-:W1:Y:S02]  /*19a50*/  SHFL.BFLY PT, R0, R5, 0x2, 0x1f ;  /* 0x0c401f0005007f89 */ /* 0x000e6400000e0000 */
[----:B-1----:R-:W-:Y:S05]  /*19a60*/  FMNMX.FTZ R4, R5, R0, !PT ;  /* 0x0000000005047209 */ /* 0x002fea0007810000 */
[----:B------:R1:W2:Y:S02]  /*19a70*/  SHFL.BFLY PT, R0, R4, 0x1, 0x1f ;  /* 0x0c201f0004007f89 */ /* 0x0002a400000e0000 */
.L_x_1009:
[C---:B------:R-:W-:Y:S01]  /*19a80*/  FSETP.NEU.FTZ.AND P0, PT, R134.reuse, -INF , PT ;  /* 0xff8000008600780b */ /* 0x040fe20003f1d000 */
[----:B------:R-:W-:Y:S01]  /*19a90*/  FMUL.FTZ R2, R134, c[0x0][0x2d0] ;  /* 0x0000b40086027a20 */ /* 0x000fe20000410000 */
[----:B--2---:R-:W-:Y:S01]  /*19aa0*/  FMNMX.FTZ R3, R0, R4, !PT ;  /* 0x0000000400037209 */ /* 0x004fe20007810000 */
[----:B------:R-:W-:Y:S01]  /*19ab0*/  WARPSYNC 0xffffffff ;  /* 0xffffffff00007948 */ /* 0x000fe20003800000 */
[----:B------:R-:W-:Y:S02]  /*19ac0*/  FSEL R0, R134, RZ, P0 ;  /* 0x000000ff86007208 */ /* 0x000fe40000000000 */
[----:B------:R-:W-:Y:S02]  /*19ad0*/  FSEL R2, R2, RZ, P0 ;  /* 0x000000ff02027208 */ /* 0x000fe40000000000 */
[----:B------:R-:W-:Y:S01]  /*19ae0*/  FSETP.NEU.FTZ.AND P0, PT, R3, -INF , PT ;  /* 0xff8000000300780b */ /* 0x000fe20003f1d000 */
[----:B------:R-:W-:Y:S02]  /*19af0*/  FADD.FTZ R0, -R0, R135 ;  /* 0x0000008700007221 */ /* 0x000fe40000010100 */
        /* <DEDUP_REMOVED lines=20> */
[----:B---3--:R-:W-:Y:S01]  /*19c40*/  F2FP.PACK_AB R160, R4, R15 ;  /* 0x0000000f04a0723e */ /* 0x008fe200000000ff */
[C---:B------:R-:W-:Y:S01]  /*19c50*/  FMUL.FTZ R29, R0.reuse, R29 ;  /* 0x0000001d001d7220 */ /* 0x040fe20000410000 */
[----:B------:R-:W1:Y:S01]  /*19c60*/  MUFU.EX2 R15, R19 ;  /* 0x00000013000f7308 */ /* 0x000e620000000800 */
[C---:B------:R-:W-:Y:S02]  /*19c70*/  FMUL.FTZ R32, R0.reuse, R32 ;  /* 0x0000002000207220 */ /* 0x040fe40000410000 */
[C---:B------:R-:W-:Y:S02]  /*19c80*/  FMUL.FTZ R33, R0.reuse, R33 ;  /* 0x0000002100217220 */ /* 0x040fe40000410000 */
[C---:B------:R-:W-:Y:S02]  /*19c90*/  FMUL.FTZ R36, R0.reuse, R36 ;  /* 0x0000002400247220 */ /* 0x040fe40000410000 */
[----:B------:R-:W-:Y:S02]  /*19ca0*/  FMUL.FTZ R37, R0, R37 ;  /* 0x0000002500257220 */ /* 0x000fe40000410000 */
[----:B----4-:R-:W-:Y:S01]  /*19cb0*/  FADD.FTZ R5, R4, R2 ;  /* 0x0000000204057221 */ /* 0x010fe20000010000 */
[C---:B------:R-:W-:Y:S01]  /*19cc0*/  FSEL R2, R3.reuse, RZ, P0 ;  /* 0x000000ff03027208 */ /* 0x040fe20000000000 */
[----:B------:R-:W-:Y:S02]  /*19cd0*/  FMUL.FTZ R4, R3, c[0x0][0x2d0] ;  /* 0x0000b40003047a20 */ /* 0x000fe40000410000 */
[----:B------:R-:W-:Y:S02]  /*19ce0*/  FMUL.FTZ R40, R0, R40 ;  /* 0x0000002800287220 */ /* 0x000fe40000410000 */
[----:B------:R-:W-:Y:S01]  /*19cf0*/  FADD.FTZ R2, -R2, R136 ;  /* 0x0000008802027221 */ /* 0x000fe20000010100 */
[----:B------:R-:W-:Y:S01]  /*19d00*/  FSEL R4, R4, RZ, P0 ;  /* 0x000000ff04047208 */ /* 0x000fe20000000000 */
[----:B------:R-:W-:Y:S01]  /*19d10*/  FMUL.FTZ R41, R0, R41 ;  /* 0x0000002900297220 */ /* 0x000fe20000410000 */
[----:B------:R-:W-:Y:S01]  /*19d20*/  ISETP.GT.AND P0, PT, R195, R208, PT ;  /* 0x000000d0c300720c */ /* 0x000fe20003f04270 */
[----:B------:R-:W-:Y:S02]  /*19d30*/  FMUL.FTZ R2, R2, c[0x0][0x2d0] ;  /* 0x0000b40002027a20 */ /* 0x000fe40000410000 */
[--C-:B------:R-:W-:Y:S02]  /*19d40*/  FFMA.FTZ R136, R11, c[0x0][0x2d0], -R4.reuse ;  /* 0x0000b4000b887a23 */ /* 0x100fe40000010804 */
[--C-:B------:R-:W-:Y:S01]  /*19d50*/  FFMA.FTZ R166, R10, c[0x0][0x2d0], -R4.reuse ;  /* 0x0000b4000aa67a23 */ /* 0x100fe20000010804 */
[----:B-1----:R-:W-:Y:S01]  /*19d60*/  F2FP.PACK_AB R162, R15, R16 ;  /* 0x000000100fa2723e */ /* 0x002fe200000000ff */
[----:B------:R-:W1:Y:S01]  /*19d70*/  MUFU.EX2 R2, R2 ;  /* 0x0000000200027308 */ /* 0x000e620000000800 */
[--C-:B------:R-:W-:Y:S02]  /*19d80*/  FFMA.FTZ R165, R9, c[0x0][0x2d0], -R4.reuse ;  /* 0x0000b40009a57a23 */ /* 0x100fe40000010804 */
[--C-:B------:R-:W-:Y:S02]  /*19d90*/  FFMA.FTZ R167, R8, c[0x0][0x2d0], -R4.reuse ;  /* 0x0000b40008a77a23 */ /* 0x100fe40000010804 */
[--C-:B------:R-:W-:Y:S02]  /*19da0*/  FFMA.FTZ R6, R6, c[0x0][0x2d0], -R4.reuse ;  /* 0x0000b40006067a23 */ /* 0x100fe40000010804 */
[--C-:B------:R-:W-:Y:S02]  /*19db0*/  FFMA.FTZ R14, R13, c[0x0][0x2d0], -R4.reuse ;  /* 0x0000b4000d0e7a23 */ /* 0x100fe40000010804 */
        /* <DEDUP_REMOVED lines=10> */
[C---:B-1----:R-:W-:Y:S02]  /*19e60*/  FMUL.FTZ R18, R2.reuse, R142 ;  /* 0x0000008e02127220 */ /* 0x042fe40000410000 */
[C---:B------:R-:W-:Y:S02]  /*19e70*/  FMUL.FTZ R19, R2.reuse, R143 ;  /* 0x0000008f02137220 */ /* 0x040fe40000410000 */
[----:B------:R-:W1:Y:S01]  /*19e80*/  LDSM.16.MT88.4 R140, [R178] ;  /* 0x00000000b28c783b */ /* 0x000e620000004200 */
[----:B------:R-:W4:Y:S01]  /*19e90*/  MUFU.EX2 R152, R14 ;  /* 0x0000000e00987308 */ /* 0x000f220000000800 */
[----:B------:R-:W-:Y:S02]  /*19ea0*/  FMUL.FTZ R7, R2, R155 ;  /* 0x0000009b02077220 */ /* 0x000fe40000410000 */
[----:B------:R-:W-:Y:S02]  /*19eb0*/  FMUL.FTZ R8, R0, R148 ;  /* 0x0000009400087220 */ /* 0x000fe40000410000 */
[C---:B--2---:R-:W-:Y:S02]  /*19ec0*/  FMUL.FTZ R6, R2.reuse, R154 ;  /* 0x0000009a02067220 */ /* 0x044fe40000410000 */
        /* <DEDUP_REMOVED lines=16> */
[----:B------:R-:W2:Y:S01]  /*19fd0*/  MUFU.EX2 R146, R135 ;  /* 0x0000008700927308 */ /* 0x000ea20000000800 */
[C---:B------:R-:W-:Y:S02]  /*19fe0*/  FMUL.FTZ R31, R2.reuse, R31 ;  /* 0x0000001f021f7220 */ /* 0x040fe40000410000 */
[C---:B------:R-:W-:Y:S02]  /*19ff0*/  FMUL.FTZ R34, R2.reuse, R34 ;  /* 0x0000002202227220 */ /* 0x040fe40000410000 */
[C---:B------:R-:W-:Y:S02]  /*1a000*/  FMUL.FTZ R35, R2.reuse, R35 ;  /* 0x0000002302237220 */ /* 0x040fe40000410000 */
[C---:B------:R-:W-:Y:S02]  /*1a010*/  FMUL.FTZ R38, R2.reuse, R38 ;  /* 0x0000002602267220 */ /* 0x040fe40000410000 */
[C---:B------:R-:W-:Y:S01]  /*1a020*/  FMUL.FTZ R39, R2.reuse, R39 ;  /* 0x0000002702277220 */ /* 0x040fe20000410000 */
[----:B------:R-:W-:Y:S01]  /*1a030*/  MUFU.EX2 R135, R172 ;  /* 0x000000ac00877308 */ /* 0x000fe20000000800 */
[C---:B------:R-:W-:Y:S02]  /*1a040*/  FMUL.FTZ R42, R2.reuse, R42 ;  /* 0x0000002a022a7220 */ /* 0x040fe40000410000 */
[----:B------:R-:W-:Y:S02]  /*1a050*/  FMUL.FTZ R43, R2, R43 ;  /* 0x0000002b022b7220 */ /* 0x000fe40000410000 */
[C---:B------:R-:W-:Y:S02]  /*1a060*/  FMUL.FTZ R44, R0.reuse, R44 ;  /* 0x0000002c002c7220 */ /* 0x040fe40000410000 */
[----:B------:R-:W-:Y:S02]  /*1a070*/  FMUL.FTZ R45, R0, R45 ;  /* 0x0000002d002d7220 */ /* 0x000fe40000410000 */
[C---:B------:R-:W-:Y:S01]  /*1a080*/  FMUL.FTZ R46, R2.reuse, R46 ;  /* 0x0000002e022e7220 */ /* 0x040fe20000410000 */
[----:B------:R3:W-:Y:S01]  /*1a090*/  MUFU.EX2 R170, R166 ;  /* 0x000000a600aa7308 */ /* 0x0007e20000000800 */
[----:B------:R-:W-:Y:S02]  /*1a0a0*/  FMUL.FTZ R47, R2, R47 ;  /* 0x0000002f022f7220 */ /* 0x000fe40000410000 */
[C---:B------:R-:W-:Y:S01]  /*1a0b0*/  FMUL.FTZ R48, R0.reuse, R48 ;  /* 0x0000003000307220 */ /* 0x040fe20000410000 */
[----:B--2---:R-:W-:Y:S01]  /*1a0c0*/  F2FP.PACK_AB R163, R173, R146 ;  /* 0x00000092ada3723e */ /* 0x004fe200000000ff */
[----:B------:R-:W-:Y:S02]  /*1a0d0*/  FMUL.FTZ R49, R0, R49 ;  /* 0x0000003100317220 */ /* 0x000fe40000410000 */
[C---:B------:R-:W-:Y:S02]  /*1a0e0*/  FMUL.FTZ R50, R2.reuse, R50 ;  /* 0x0000003202327220 */ /* 0x040fe40000410000 */
[----:B------:R-:W-:Y:S01]  /*1a0f0*/  FMUL.FTZ R51, R2, R51 ;  /* 0x0000003302337220 */ /* 0x000fe20000410000 */
[----:B------:R-:W2:Y:S01]  /*1a100*/  MUFU.EX2 R169, R165 ;  /* 0x000000a500a97308 */ /* 0x000ea20000000800 */
[C---:B-1----:R-:W-:Y:S05]  /*1a110*/  HMMA.16816.F32 R4, R160.reuse, R140, R4 ;  /* 0x0000008ca004723c */ /* 0x042fea0000001804 */
[C---:B------:R-:W-:Y:S02]  /*1a120*/  FMUL.FTZ R52, R0.reuse, R52 ;  /* 0x0000003400347220 */ /* 0x040fe40000410000 */
[----:B------:R-:W-:Y:S01]  /*1a130*/  FMUL.FTZ R53, R0, R53 ;  /* 0x0000003500357220 */ /* 0x000fe20000410000 */
[C---:B------:R-:W-:Y:S01]  /*1a140*/  HMMA.16816.F32 R8, R160.reuse, R142, R8 ;  /* 0x0000008ea008723c */ /* 0x040fe20000001808 */
[----:B------:R-:W1:Y:S03]  /*1a150*/  LDSM.16.MT88.4 R140, [R179] ;  /* 0x00000000b38c783b */ /* 0x000e660000004200 */
[----:B------:R-:W-:Y:S01]  /*1a160*/  FMUL.FTZ R54, R2, R54 ;  /* 0x0000003602367220 */ /* 0x000fe20000410000 */
[----:B---3--:R-:W-:Y:S01]  /*1a170*/  F2FP.PACK_AB R166, R136, R144 ;  /* 0x0000009088a6723e */ /* 0x008fe200000000ff */
[----:B------:R-:W-:Y:S02]  /*1a180*/  FMUL.FTZ R55, R2, R55 ;  /* 0x0000003702377220 */ /* 0x000fe40000410000 */
[C---:B------:R-:W-:Y:S04]  /*1a190*/  FMUL.FTZ R56, R0.reuse, R56 ;  /* 0x0000003800387220 */ /* 0x040fe80000410000 */
[----:B------:R-:W-:Y:S02]  /*1a1a0*/  FMUL.FTZ R57, R0, R57 ;  /* 0x0000003900397220 */ /* 0x000fe40000410000 */
[C---:B------:R-:W-:Y:S01]  /*1a1b0*/  FMUL.FTZ R58, R2.reuse, R58 ;  /* 0x0000003a023a7220 */ /* 0x040fe20000410000 */
[----:B--2---:R-:W-:Y:S01]  /*1a1c0*/  F2FP.PACK_AB R165, R169, R170 ;  /* 0x000000aaa9a5723e */ /* 0x004fe200000000ff */
        /* <DEDUP_REMOVED lines=132> */
[----:B-1----:R-:W-:Y:S01]  /*1aa10*/  F2FP.PACK_AB R167, R135, R160 ;  /* 0x000000a087a7723e */ /* 0x002fe200000000ff */
[----:B------:R-:W-:Y:S01]  /*1aa20*/  FADD.FTZ R2, R160, R0 ;  /* 0x00000000a0027221 */ /* 0x000fe20000010000 */
[----:B------:R-:W-:Y:S03]  /*1aa30*/  IADD3 R0, R195, -0x1, RZ ;  /* 0xffffffffc3007810 */ /* 0x000fe60007ffe0ff */
[----:B------:R-:W-:Y:S03]  /*1aa40*/  FADD.FTZ R203, R135, R2 ;  /* 0x0000000287cb7221 */ /* 0x000fe60000010000 */
[----:B------:R-:W-:Y:S01]  /*1aa50*/  MOV R195, R0 ;  /* 0x0000000000c37202 */ /* 0x000fe20000000f00 */
[C---:B------:R-:W-:Y:S01]  /*1aa60*/  HMMA.16816.F32 R152, R164.reuse, R148, R4 ;  /* 0x00000094a498723c */ /* 0x040fe20000001804 */
[----:B------:R-:W1:Y:S04]  /*1aa70*/  LDSM.16.MT88.4 R4, [R181+0x800] ;  /* 0x00080000b504783b */ /* 0x000e680000004200 */
[----:B------:R-:W-:Y:S03]  /*1aa80*/  MOV R135, R134 ;  /* 0x0000008600877202 */ /* 0x000fe60000000f00 */
        /* <DEDUP_REMOVED lines=45> */
[----:B------:R-:W-:Y:S07]  /*1ad60*/  @!UPT UIADD3 URZ, URZ, URZ, URZ ;  /* 0x0000003f3f3ff290 */ /* 0x000fee000fffe03f */
[----:B------:R-:W-:-:S11]  /*1ad70*/  @P0 BRA `(.L_x_909) ;  /* 0xffffd4f000000947 */ /* 0x000fd6000383ffff */
.L_x_891:
[----:B------:R-:W-:Y:S05]  /*1ad80*/  BRA.DIV ~URZ, `(.L_x_910) ;  /* 0x00006f227f007947 */ /* 0x000fea000b800000 */
[----:B------:R1:W2:Y:S02]  /*1ad90*/  SHFL.BFLY PT, R0, R204, 0x2, 0x1f ;  /* 0x0c401f00cc007f89 */ /* 0x0002a400000e0000 */
.L_x_1010:
[----:B--2---:R-:W-:Y:S01]  /*1ada0*/  FADD.FTZ R6, R0, R204 ;  /* 0x000000cc00067221 */ /* 0x004fe20000010000 */
[----:B------:R-:W-:Y:S05]  /*1adb0*/  BRA.DIV ~URZ, `(.L_x_911) ;  /* 0x00006f427f007947 */ /* 0x000fea000b800000 */
[----:B------:R-:W2:Y:S02]  /*1adc0*/  SHFL.BFLY PT, R0, R6, 0x1, 0x1f ;  /* 0x0c201f0006007f89 */ /* 0x000ea400000e0000 */
[----:B--2---:R-:W-:-:S02]  /*1add0*/  FADD.FTZ R6, R6, R0 ;  /* 0x0000000006067221 */ /* 0x004fc40000010000 */
[----:B------:R-:W2:Y:S02]  /*1ade0*/  SHFL.BFLY PT, R0, R203, 0x2, 0x1f ;  /* 0x0c401f00cb007f89 */ /* 0x000ea400000e0000 */
[----:B--2---:R-:W-:-:S05]  /*1adf0*/  FADD.FTZ R4, R0, R203 ;  /* 0x000000cb00047221 */ /* 0x004fca0000010000 */
[----:B------:R2:W3:Y:S02]  /*1ae00*/  SHFL.BFLY PT, R3, R4, 0x1, 0x1f ;  /* 0x0c201f0004037f89 */ /* 0x0004e400000e0000 */
.L_x_1011:
        /* <DEDUP_REMOVED lines=10> */
[----:B------:R-:W-:Y:S02]  /*1aeb0*/  FMUL.FTZ R165, R2, R101 ;  /* 0x0000006502a57220 */ /* 0x000fe40000410000 */
        /* <DEDUP_REMOVED lines=24> */
[----:B------:R-:W-:Y:S02]  /*1b040*/  FMUL.FTZ R121, R0, R27 ;  /* 0x0000001b00797220 */ /* 0x000fe40000410000 */
[C---:B------:R-:W-:Y:S02]  /*1b050*/  FMUL.FTZ R160, R2.reuse, R48 ;  /* 0x0000003002a07220 */ /* 0x040fe40000410000 */
[----:B------:R-:W-:-:S02]  /*1b060*/  FMUL.FTZ R161, R2, R49 ;  /* 0x0000003102a17220 */ /* 0x000fc40000410000 */
[C---:B------:R-:W-:Y:S02]  /*1b070*/  FMUL.FTZ R168, R2.reuse, R116 ;  /* 0x0000007402a87220 */ /* 0x040fe40000410000 */
[C---:B------:R-:W-:Y:S02]  /*1b080*/  FMUL.FTZ R169, R2.reuse, R117 ;  /* 0x0000007502a97220 */ /* 0x040fe40000410000 */
[C---:B------:R-:W-:Y:S02]  /*1b090*/  FMUL.FTZ R112, R2.reuse, R124 ;  /* 0x0000007c02707220 */ /* 0x040fe40000410000 */
[----:B------:R-:W-:Y:S02]  /*1b0a0*/  FMUL.FTZ R113, R2, R125 ;  /* 0x0000007d02717220 */ /* 0x000fe40000410000 */
[C---:B------:R-:W-:Y:S02]  /*1b0b0*/  FMUL.FTZ R52, R0.reuse, R142 ;  /* 0x0000008e00347220 */ /* 0x040fe40000410000 */
[----:B------:R-:W-:-:S02]  /*1b0c0*/  FMUL.FTZ R53, R0, R143 ;  /* 0x0000008f00357220 */ /* 0x000fc40000410000 */
[C---:B------:R-:W-:Y:S02]  /*1b0d0*/  FMUL.FTZ R128, R0.reuse, R22 ;  /* 0x0000001600807220 */ /* 0x040fe40000410000 */
[C---:B------:R-:W-:Y:S02]  /*1b0e0*/  FMUL.FTZ R129, R0.reuse, R23 ;  /* 0x0000001700817220 */ /* 0x040fe40000410000 */
[C---:B------:R-:W-:Y:S02]  /*1b0f0*/  FMUL.FTZ R26, R0.reuse, R42 ;  /* 0x0000002a001a7220 */ /* 0x040fe40000410000 */
[----:B------:R-:W-:Y:S02]  /*1b100*/  FMUL.FTZ R27, R0, R43 ;  /* 0x0000002b001b7220 */ /* 0x000fe40000410000 */
[----:B---3--:R-:W-:Y:S02]  /*1b110*/  @P0 FMUL.FTZ R3, R3, 0.69314718246459960938 ;  /* 0x3f31721803030820 */ /* 0x008fe40000410000 */
        /* <DEDUP_REMOVED lines=56> */
[----:B------:R-:W-:Y:S01]  /*1b4a0*/  FMUL.FTZ R67, R0, R131 ;  /* 0x0000008300437220 */ /* 0x000fe20000410000 */
[----:B------:R-:W-:Y:S01]  /*1b4b0*/  MOV R0, 0x1 ;  /* 0x0000000100007802 */ /* 0x000fe20000000f00 */
[----:B------:R-:W-:Y:S02]  /*1b4c0*/  @P0 FFMA.FTZ R18, R4, R5, R3 ;  /* 0x0000000504120223 */ /* 0x000fe40000010003 */
        /* <DEDUP_REMOVED lines=40> */
.L_x_756:
[----:B------:R-:W2:Y:S01]  /*1b750*/  S2R R110, SR_TID.X ;  /* 0x00000000006e7919 */ /* 0x000ea20000002100 */
[----:B------:R-:W-:Y:S01]  /*1b760*/  BSSY B0, `(.L_x_912) ;  /* 0x0000010000007945 */ /* 0x000fe20003800000 */
[----:B--2---:R-:W-:-:S13]  /*1b770*/  LOP3.LUT P0, RZ, R110, 0xff, RZ, 0xc0, !PT ;  /* 0x000000ff6eff7812 */ /* 0x004fda000780c0ff */
[----:B------:R-:W-:Y:S05]  /*1b780*/  @P0 BRA `(.L_x_913) ;  /* 0x000000d000000947 */ /* 0x000fea0003800000 */
[----:B------:R-:W2:Y:S01]  /*1b790*/  S2R R2, SR_LANEID ;  /* 0x0000000000027919 */ /* 0x000ea20000000000 */
[----:B------:R-:W-:Y:S01]  /*1b7a0*/  VOTEU.ANY UR4, UPT, PT ;  /* 0x0000000000047886 */ /* 0x000fe200038e0100 */
[----:B------:R-:W-:Y:S01]  /*1b7b0*/  IMAD.MOV.U32 R4, RZ, RZ, c[0x0][0x560] ;  /* 0x00015800ff047624 */ /* 0x000fe200078e00ff */
[----:B------:R-:W2:Y:S01]  /*1b7c0*/  FLO.U32 R3, UR4 ;  /* 0x0000000400037d00 */ /* 0x000ea200080e0000 */
[----:B------:R-:W-:Y:S01]  /*1b7d0*/  IMAD.MOV.U32 R5, RZ, RZ, c[0x0][0x564] ;  /* 0x00015900ff057624 */ /* 0x000fe200078e00ff */
[----:B--2---:R-:W-:-:S06]  /*1b7e0*/  ISETP.EQ.U32.AND P0, PT, R3, R2, PT ;  /* 0x000000020300720c */ /* 0x004fcc0003f02070 */
[----:B------:R-:W2:Y:S07]  /*1b7f0*/  POPC R2, UR4 ;  /* 0x0000000400027d09 */ /* 0x000eae0008000000 */
[----:B--2---:R-:W2:Y:S04]  /*1b800*/  @P0 ATOMG.E.ADD.STRONG.GPU PT, R2, [R4.64], R2 ;  /* 0x00000002040209a8 */ /* 0x004ea800081ee1c8 */
[----:B--2---:R2:W3:Y:S04]  /*1b810*/  SHFL.IDX PT, R3, R2, R3, 0x1f ;  /* 0x00001f0302037589 */ /* 0x0044e800000e0000 */
[----:B--2---:R-:W2:Y:S02]  /*1b820*/  S2R R2, SR_LTMASK ;  /* 0x0000000000027919 */ /* 0x004ea40000003900 */
[----:B--2---:R-:W-:-:S06]  /*1b830*/  LOP3.LUT R2, R2, UR4, RZ, 0xc0, !PT ;  /* 0x0000000402027c12 */ /* 0x004fcc000f8ec0ff */
[----:B------:R-:W3:Y:S02]  /*1b840*/  POPC R2, R2 ;  /* 0x0000000200027309 */ /* 0x000ee40000000000 */
[----:B---3--:R-:W-:-:S06]  /*1b850*/  IADD3 R232, R3, c[0x0][0xc], R2 ;  /* 0x0000030003e87a10 */ /* 0x008fcc0007ffe002 */
.L_x_913:
[----:B------:R-:W-:Y:S05]  /*1b860*/  BSYNC B0 ;  /* 0x0000000000007941 */ /* 0x000fea0003800000 */
.L_x_912:
        /* <DEDUP_REMOVED lines=8> */
[----:B------:R-:W-:Y:S01]  /*1b8f0*/  IMAD.MOV.U32 R4, RZ, RZ, 0x4 ;  /* 0x00000004ff047424 */ /* 0x000fe200078e00ff */
[----:B------:R-:W-:Y:S01]  /*1b900*/  F2FP.PACK_AB R0, R49, R48 ;  /* 0x000000303100723e */ /* 0x000fe200000000ff */
[----:B------:R-:W-:Y:S01]  /*1b910*/  IMAD.MOV.U32 R12, RZ, RZ, c[0x0][0x388] ;  /* 0x0000e200ff0c7624 */ /* 0x000fe200078e00ff */
[----:B------:R-:W-:Y:S02]  /*1b920*/  ISETP.NE.U32.AND P0, PT, RZ, c[0x0][0x508], PT ;  /* 0x00014200ff007a0c */ /* 0x000fe40003f05070 */
[----:B------:R-:W-:Y:S02]  /*1b930*/  ISETP.NE.U32.AND P2, PT, RZ, c[0x0][0x500], PT ;  /* 0x00014000ff007a0c */ /* 0x000fe40003f45070 */
[----:B------:R-:W-:-:S02]  /*1b940*/  ISETP.NE.AND.EX P1, PT, RZ, c[0x0][0x50c], PT, P0 ;  /* 0x00014300ff007a0c */ /* 0x000fc40003f25300 */
        /* <DEDUP_REMOVED lines=127> */
[----:B--2---:R-:W-:-:S03]  /*1c140*/  @P1 IMAD.WIDE R2, R235, R4, c[0x0][0x508] ;  /* 0x00014200eb021625 */ /* 0x004fc600078e0204 */
[----:B------:R-:W-:Y:S01]  /*1c150*/  BAR.SYNC.DEFER_BLOCKING 0x1, 0x100 ;  /* 0x0044000000007b1d */ /* 0x000fe20000010000 */
[----:B------:R-:W-:-:S05]  /*1c160*/  IMAD.WIDE R4, R235, R4, c[0x0][0x500] ;  /* 0x00014000eb047625 */ /* 0x000fca00078e0204 */
[----:B------:R2:W5:Y:S02]  /*1c170*/  @P1 LDG.E R12, [R2.64] ;  /* 0x00000008020c1981 */ /* 0x000564000c1e1900 */
[----:B--2---:R-:W-:-:S06]  /*1c180*/  IMAD.MOV.U32 R2, RZ, RZ, RZ ;  /* 0x000000ffff027224 */ /* 0x004fcc00078e00ff */
[----:B------:R3:W5:Y:S01]  /*1c190*/  @P2 LDG.E R2, [R4.64] ;  /* 0x0000000804022981 */ /* 0x000762000c1e1900 */
[----:B------:R-:W-:-:S04]  /*1c1a0*/  ISETP.NE.AND P0, PT, R233, RZ, PT ;  /* 0x000000ffe900720c */ /* 0x000fc80003f05270 */
[----:B------:R-:W-:Y:S01]  /*1c1b0*/  SEL R3, R233, c[0x0][0x3d4], P0 ;  /* 0x0000f500e9037a07 */ /* 0x000fe20000000000 */
[----:B------:R-:W-:Y:S05]  /*1c1c0*/  @P1 BRA `(.L_x_916) ;  /* 0x0000004000001947 */ /* 0x000fea0003800000 */
[----:B------:R-:W-:Y:S05]  /*1c1d0*/  @!P2 BRA `(.L_x_916) ;  /* 0x000000300000a947 */ /* 0x000fea0003800000 */
[----:B---3--:R2:W3:Y:S04]  /*1c1e0*/  LDG.E R0, [R4.64] ;  /* 0x0000000804007981 */ /* 0x0084e8000c1e1900 */
[----:B--2---:R-:W3:Y:S02]  /*1c1f0*/  LDG.E R4, [R4.64+0x4] ;  /* 0x0000040804047981 */ /* 0x004ee4000c1e1900 */
[----:B---3-5:R-:W-:Y:S02]  /*1c200*/  IADD3 R12, -R0, R4, RZ ;  /* 0x00000004000c7210 */ /* 0x028fe40007ffe1ff */
.L_x_916:
[----:B-----5:R-:W2:Y:S01]  /*1c210*/  LDL R99, [R1+0x40] ;  /* 0x0000400001637983 */ /* 0x020ea20000100800 */
[----:B------:R-:W-:Y:S01]  /*1c220*/  IMAD.MOV.U32 R16, RZ, RZ, 0x368 ;  /* 0x00000368ff107424 */ /* 0x000fe200078e00ff */
[----:B------:R-:W-:Y:S01]  /*1c230*/  ISETP.GT.AND P2, PT, R3, 0x1, PT ;  /* 0x000000010300780c */ /* 0x000fe20003f44270 */
[----:B------:R-:W-:Y:S01]  /*1c240*/  IMAD R12, R12, c[0x0][0x4e8], RZ ;  /* 0x00013a000c0c7a24 */ /* 0x000fe200078e02ff */
[----:B------:R-:W-:-:S02]  /*1c250*/  ISETP.NE.U32.AND P0, PT, RZ, c[0x0][0x500], PT ;  /* 0x00014000ff007a0c */ /* 0x000fc40003f05070 */
[----:B------:R-:W-:Y:S02]  /*1c260*/  SEL R16, R16, 0x328, P2 ;  /* 0x0000032810107807 */ /* 0x000fe40001000000 */
[----:B------:R-:W-:Y:S02]  /*1c270*/  ISETP.NE.AND.EX P0, PT, RZ, c[0x0][0x504], PT, P0 ;  /* 0x00014100ff007a0c */ /* 0x000fe40003f05300 */
[----:B------:R-:W4:Y:S01]  /*1c280*/  LDC.64 R6, c[0x0][R16+0x170] ;  /* 0x00005c0010067b82 */ /* 0x000f220000000a00 */
[----:B------:R-:W-:Y:S02]  /*1c290*/  SHF.R.S32.HI R3, RZ, 0x1f, R235 ;  /* 0x0000001fff037819 */ /* 0x000fe400000114eb */
[----:B---3--:R-:W-:Y:S02]  /*1c2a0*/  SEL R0, R235, RZ, !P0 ;  /* 0x000000ffeb007207 */ /* 0x008fe40004000000 */
[----:B------:R-:W-:Y:S02]  /*1c2b0*/  SEL R5, R3, RZ, !P0 ;  /* 0x000000ff03057207 */ /* 0x000fe40004000000 */
[----:B------:R-:W-:Y:S01]  /*1c2c0*/  LOP3.LUT R4, R234, 0xffff, RZ, 0xc0, !PT ;  /* 0x0000ffffea047812 */ /* 0x000fe200078ec0ff */
[----:B------:R-:W3:Y:S01]  /*1c2d0*/  LDC.64 R10, c[0x0][R16+0x168] ;  /* 0x00005a00100a7b82 */ /* 0x000ee20000000a00 */
[----:B------:R-:W-:-:S04]  /*1c2e0*/  SHF.R.S32.HI R19, RZ, 0x1f, R110 ;  /* 0x0000001fff137819 */ /* 0x000fc8000001146e */
[----:B------:R-:W-:-:S03]  /*1c2f0*/  LEA.HI R19, R19, R110, RZ, 0x5 ;  /* 0x0000006e13137211 */ /* 0x000fc600078f28ff */
[----:B------:R-:W1:Y:S01]  /*1c300*/  LDC.64 R14, c[0x0][R16+0x178] ;  /* 0x00005e00100e7b82 */ /* 0x000e620000000a00 */
[----:B------:R-:W-:-:S05]  /*1c310*/  LOP3.LUT R19, R19, 0xffffffe0, RZ, 0xc0, !PT ;  /* 0xffffffe013137812 */ /* 0x000fca00078ec0ff */
[----:B------:R-:W-:Y:S02]  /*1c320*/  IMAD.IADD R19, R110, 0x1, -R19 ;  /* 0x000000016e137824 */ /* 0x000fe400078e0a13 */
[----:B----4-:R-:W-:-:S04]  /*1c330*/  IMAD R3, R7, R0, RZ ;  /* 0x0000000007037224 */ /* 0x010fc800078e02ff */
[C---:B------:R-:W-:Y:S02]  /*1c340*/  IMAD R5, R6.reuse, R5, R3 ;  /* 0x0000000506057224 */ /* 0x040fe400078e0203 */
[----:B------:R-:W-:-:S04]  /*1c350*/  IMAD.WIDE.U32 R6, R6, R0, RZ ;  /* 0x0000000006067225 */ /* 0x000fc800078e00ff */
[----:B---3--:R-:W-:-:S04]  /*1c360*/  IMAD.WIDE.U32 R8, R10, R4, RZ ;  /* 0x000000040a087225 */ /* 0x008fc800078e00ff */
[----:B------:R-:W-:Y:S01]  /*1c370*/  IMAD R3, R11, R4, RZ ;  /* 0x000000040b037224 */ /* 0x000fe200078e02ff */
[--C-:B------:R-:W-:Y:S01]  /*1c380*/  IADD3 R13, P1, P0, R6, R8, R2.reuse ;  /* 0x00000008060d7210 */ /* 0x100fe2000783e002 */
[----:B------:R-:W-:Y:S01]  /*1c390*/  IMAD.IADD R5, R7, 0x1, R5 ;  /* 0x0000000107057824 */ /* 0x000fe200078e0205 */
[----:B------:R-:W-:Y:S01]  /*1c3a0*/  SHF.R.S32.HI R11, RZ, 0x1f, R2 ;  /* 0x0000001fff0b7819 */ /* 0x000fe20000011402 */
[----:B------:R-:W-:Y:S01]  /*1c3b0*/  IMAD.IADD R8, R9, 0x1, R3 ;  /* 0x0000000109087824 */ /* 0x000fe200078e0203 */
[----:B------:R-:W-:Y:S01]  /*1c3c0*/  SEL R6, R244, RZ, P2 ;  /* 0x000000fff4067207 */ /* 0x000fe20001000000 */
[----:B------:R-:W-:-:S03]  /*1c3d0*/  IMAD.MOV.U32 R3, RZ, RZ, c[0x0][0x4e8] ;  /* 0x00013a00ff037624 */ /* 0x000fc600078e00ff */
[----:B------:R-:W-:Y:S01]  /*1c3e0*/  IADD3.X R10, R5, R8, R11, P1, P0 ;  /* 0x00000008050a7210 */ /* 0x000fe20000fe040b */
[-C--:B-1----:R-:W-:Y:S01]  /*1c3f0*/  IMAD R9, R15, R6.reuse, RZ ;  /* 0x000000060f097224 */ /* 0x082fe200078e02ff */
[----:B------:R-:W-:Y:S01]  /*1c400*/  ISETP.NE.AND P3, PT, R3, 0x1, PT ;  /* 0x000000010300780c */ /* 0x000fe20003f65270 */
[----:B------:R-:W-:Y:S02]  /*1c410*/  IMAD.IADD R3, R231, 0x1, R227 ;  /* 0x00000001e7037824 */ /* 0x000fe400078e02e3 */
[----:B------:R-:W-:-:S04]  /*1c420*/  IMAD.WIDE.U32 R6, R14, R6, RZ ;  /* 0x000000060e067225 */ /* 0x000fc800078e00ff */
[----:B------:R-:W-:Y:S02]  /*1c430*/  IMAD.MOV.U32 R5, RZ, RZ, R3 ;  /* 0x000000ffff057224 */ /* 0x000fe400078e0003 */
[----:B------:R-:W-:-:S04]  /*1c440*/  IMAD.IADD R9, R7, 0x1, R9 ;  /* 0x0000000107097824 */ /* 0x000fc800078e0209 */
[----:B------:R-:W-:-:S05]  /*1c450*/  @P3 IMAD.HI.U32 R8, R3, c[0x0][0x4ec], RZ ;  /* 0x00013b0003083a27 */ /* 0x000fca00078e00ff */
[----:B------:R-:W-:-:S04]  /*1c460*/  @P3 SHF.R.U32.HI R5, RZ, c[0x0][0x4f0], R8 ;  /* 0x00013c00ff053a19 */ /* 0x000fc80000011608 */
[----:B------:R-:W-:Y:S02]  /*1c470*/  IADD3 R6, P1, P0, R5, R13, R6 ;  /* 0x0000000d05067210 */ /* 0x000fe4000783e006 */
[--C-:B------:R-:W-:Y:S01]  /*1c480*/  SHF.R.S32.HI R7, RZ, 0x1f, R5.reuse ;  /* 0x0000001fff077819 */ /* 0x100fe20000011405 */
[----:B------:R-:W-:-:S03]  /*1c490*/  IMAD.MOV R5, RZ, RZ, -R5 ;  /* 0x000000ffff057224 */ /* 0x000fc600078e0a05 */
[----:B------:R-:W-:Y:S01]  /*1c4a0*/  IADD3.X R7, R7, R10, R9, P1, P0 ;  /* 0x0000000a07077210 */ /* 0x000fe20000fe0409 */
[----:B------:R-:W-:Y:S01]  /*1c4b0*/  IMAD R5, R5, c[0x0][0x4e8], R3 ;  /* 0x00013a0005057a24 */ /* 0x000fe200078e0203 */
[----:B------:R-:W1:Y:S04]  /*1c4c0*/  LDC.64 R8, c[0x0][R16+0x160] ;  /* 0x0000580010087b82 */ /* 0x000e680000000a00 */
[----:B------:R-:W-:Y:S01]  /*1c4d0*/  SHF.R.S32.HI R10, RZ, 0x1f, R5 ;  /* 0x0000001fff0a7819 */ /* 0x000fe20000011405 */
[----:B-1----:R-:W-:-:S04]  /*1c4e0*/  IMAD.WIDE.U32 R6, R8, R5, R6 ;  /* 0x0000000508067225 */ /* 0x002fc800078e0006 */
[----:B------:R-:W-:Y:S02]  /*1c4f0*/  IMAD R5, R9, R5, RZ ;  /* 0x0000000509057224 */ /* 0x000fe400078e02ff */
[----:B------:R-:W-:Y:S02]  /*1c500*/  IMAD.MOV.U32 R9, RZ, RZ, c[0x0][0x4ac] ;  /* 0x00012b00ff097624 */ /* 0x000fe400078e00ff */
[----:B------:R-:W-:Y:S02]  /*1c510*/  IMAD R5, R8, R10, R5 ;  /* 0x0000000a08057224 */ /* 0x000fe400078e0205 */
[----:B------:R-:W-:Y:S01]  /*1c520*/  IMAD.MOV.U32 R8, RZ, RZ, c[0x0][0x4a8] ;  /* 0x00012a00ff087624 */ /* 0x000fe200078e00ff */
[----:B------:R-:W-:Y:S01]  /*1c530*/  SEL R9, R9, c[0x0][0x454], P2 ;  /* 0x0001150009097a07 */ /* 0x000fe20001000000 */
[----:B------:R-:W-:-:S03]  /*1c540*/  IMAD.IADD R7, R7, 0x1, R5 ;  /* 0x0000000107077824 */ /* 0x000fc600078e0205 */
[----:B------:R-:W-:-:S04]  /*1c550*/  SEL R8, R8, c[0x0][0x450], P2 ;  /* 0x0001140008087a07 */ /* 0x000fc80001000000 */
[----:B------:R-:W-:-:S04]  /*1c560*/  LEA R5, P0, R6, R8, 0x2 ;  /* 0x0000000806057211 */ /* 0x000fc800078010ff */
[----:B------:R-:W-:Y:S01]  /*1c570*/  LEA.HI.X R7, R6, R9, R7, 0x2, P0 ;  /* 0x0000000906077211 */ /* 0x000fe200000f1407 */
[----:B------:R-:W-:Y:S01]  /*1c580*/  SHFL.IDX PT, R8, R5, RZ, 0x1c1f ;  /* 0x001c1fff05087589 */ /* 0x000fe200000e0000 */
[----:B------:R-:W-:-:S03]  /*1c590*/  LOP3.LUT P0, RZ, R19, 0x3, RZ, 0xc0, !PT ;  /* 0x0000000313ff7812 */ /* 0x000fc6000780c0ff */
[----:B------:R-:W1:Y:S04]  /*1c5a0*/  SHFL.IDX PT, R9, R7, RZ, 0x1c1f ;  /* 0x001c1fff07097589 */ /* 0x000e6800000e0000 */
[----:B------:R2:W-:Y:S04]  /*1c5b0*/  SHFL.IDX PT, R6, R5, 0x1, 0x1c1f ;  /* 0x003c1f0005067f89 */ /* 0x0005e800000e0000 */
        /* <DEDUP_REMOVED lines=11> */
[----:B------:R-:W-:Y:S01]  /*1c670*/  IMAD R11, R11, c[0x0][0x3a0], RZ ;  /* 0x0000e8000b0b7a24 */ /* 0x000fe200078e02ff */
[----:B-1----:R-:W-:Y:S01]  /*1c680*/  IADD3 R8, R212, R227, RZ ;  /* 0x000000e3d4087210 */ /* 0x002fe20007ffe0ff */
        /* <DEDUP_REMOVED lines=33> */
[----:B------:R-:W-:Y:S02]  /*1c8a0*/  IADD3 R5, R211, R227, RZ ;  /* 0x000000e3d3057210 */ /* 0x000fe40007ffe0ff */
        /* <DEDUP_REMOVED lines=14> */
.L_x_1012:
[----:B------:R-:W-:Y:S05]  /*1c990*/  BRA.DIV ~URZ, `(.L_x_919) ;  /* 0x000054c27f007947 */ /* 0x000fea000b800000 */
[----:B------:R4:W2:Y:S02]  /*1c9a0*/  SHFL.IDX PT, R0, R14, RZ, 0x181f ;  /* 0x00181fff0e007589 */ /* 0x0008a400000e0000 */
.L_x_1013:
        /* <DEDUP_REMOVED lines=9> */
[----:B------:R-:W-:Y:S02]  /*1ca40*/  @!P1 LEA R6, P5, R200, R0, 0x1 ;  /* 0x00000000c8069211 */ /* 0x000fe400078a08ff */
        /* <DEDUP_REMOVED lines=9> */
.L_x_921:
[----:B------:R-:W-:Y:S05]  /*1cae0*/  BSYNC B0 ;  /* 0x0000000000007941 */ /* 0x000fea0003800000 */
.L_x_920:
[----:B------:R-:W-:Y:S05]  /*1caf0*/  BRA.DIV ~URZ, `(.L_x_922) ;  /* 0x000053c27f007947 */ /* 0x000fea000b800000 */
[----:B---3--:R3:W4:Y:S04]  /*1cb00*/  SHFL.IDX PT, R4, R13, 0x1, 0x181f ;  /* 0x00381f000d047f89 */ /* 0x00872800000e0000 */
[----:B--2---:R3:W2:Y:S02]  /*1cb10*/  SHFL.IDX PT, R0, R14, 0x1, 0x181f ;  /* 0x00381f000e007f89 */ /* 0x0046a400000e0000 */
.L_x_1014:
        /* <DEDUP_REMOVED lines=20> */
.L_x_924:
[----:B------:R-:W-:Y:S05]  /*1cc60*/  BSYNC B0 ;  /* 0x0000000000007941 */ /* 0x000fea0003800000 */
.L_x_923:
[----:B------:R-:W-:Y:S05]  /*1cc70*/  BRA.DIV ~URZ, `(.L_x_925) ;  /* 0x000053027f007947 */ /* 0x000fea000b800000 */
[----:B----4-:R4:W3:Y:S02]  /*1cc80*/  SHFL.IDX PT, R4, R13, 0x2, 0x181f ;  /* 0x00581f000d047f89 */ /* 0x0108e400000e0000 */
.L_x_1015:
[----:B------:R-:W-:Y:S05]  /*1cc90*/  BRA.DIV ~URZ, `(.L_x_926) ;  /* 0x000053527f007947 */ /* 0x000fea000b800000 */
[----:B--2---:R2:W4:Y:S02]  /*1cca0*/  SHFL.IDX PT, R0, R14, 0x2, 0x181f ;  /* 0x00581f000e007f89 */ /* 0x00452400000e0000 */
.L_x_1016:
        /* <DEDUP_REMOVED lines=20> */
.L_x_928:
[----:B------:R-:W-:Y:S05]  /*1cdf0*/  BSYNC B0 ;  /* 0x0000000000007941 */ /* 0x000fea0003800000 */
.L_x_927:
[----:B------:R-:W-:Y:S05]  /*1ce00*/  BRA.DIV ~URZ, `(.L_x_929) ;  /* 0x000052427f007947 */ /* 0x000fea000b800000 */
[----:B---3--:R3:W2:Y:S04]  /*1ce10*/  SHFL.IDX PT, R4, R13, 0x3, 0x181f ;  /* 0x00781f000d047f89 */ /* 0x0086a800000e0000 */
[----:B----4-:R3:W4:Y:S02]  /*1ce20*/  SHFL.IDX PT, R0, R14, 0x3, 0x181f ;  /* 0x00781f000e007f89 */ /* 0x01072400000e0000 */
.L_x_1017:
[----:B------:R-:W-:-:S04]  /*1ce30*/  IADD3 R2, R5, 0x60, RZ ;  /* 0x0000006005027810 */ /* 0x000fc80007ffe0ff */
[----:B------:R-:W-:-:S13]  /*1ce40*/  ISETP.GE.AND P0, PT, R2, R12, PT ;  /* 0x0000000c0200720c */ /* 0x000fda0003f06270 */
[----:B------:R-:W-:Y:S05]  /*1ce50*/  @P0 BRA `(.L_x_930) ;  /* 0x00002b7000000947 */ /* 0x000fea0003800000 */
[----:B------:R-:W-:Y:S02]  /*1ce60*/  ISETP.GE.AND P2, PT, R132, c[0x0][0x3c8], PT ;  /* 0x0000f20084007a0c */ /* 0x000fe40003f46270 */
[----:B------:R-:W-:Y:S02]  /*1ce70*/  ISETP.GE.AND P1, PT, R137, c[0x0][0x3c8], PT ;  /* 0x0000f20089007a0c */ /* 0x000fe40003f26270 */
[----:B------:R-:W-:-:S09]  /*1ce80*/  ISETP.GE.AND P0, PT, R200, c[0x0][0x3c8], PT ;  /* 0x0000f200c8007a0c */ /* 0x000fd20003f06270 */
[-C--:B----4-:R-:W-:Y:S02]  /*1ce90*/  @!P2 LEA R8, P5, R132, R0.reuse, 0x1 ;  /* 0x000000008408a211 */ /* 0x090fe400078a08ff */
[CC--:B------:R-:W-:Y:S02]  /*1cea0*/  @!P1 LEA R6, P4, R201.reuse, R0.reuse, 0x1 ;  /* 0x00000000c9069211 */ /* 0x0c0fe400078808ff */
[----:B------:R-:W-:Y:S02]  /*1ceb0*/  @!P0 LEA R2, P3, R200, R0, 0x1 ;  /* 0x00000000c8028211 */ /* 0x000fe400078608ff */
        /* <DEDUP_REMOVED lines=12> */
.L_x_917:
        /* <DEDUP_REMOVED lines=33> */
.L_x_1018:
[----:B------:R-:W-:Y:S05]  /*1d190*/  BRA.DIV ~URZ, `(.L_x_932) ;  /* 0x00004fe27f007947 */ /* 0x000fea000b800000 */
[----:B------:R3:W4:Y:S02]  /*1d1a0*/  SHFL.IDX PT, R0, R12, RZ, 0x1c1f ;  /* 0x001c1fff0c007589 */ /* 0x00072400000e0000 */
.L_x_1019:
[----:B------:R-:W-:Y:S01]  /*1d1b0*/  BSSY B0, `(.L_x_933) ;  /* 0x00000d0000007945 */ /* 0x000fe20003800000 */
[----:B------:R-:W-:Y:S05]  /*1d1c0*/  @P0 BRA `(.L_x_934) ;  /* 0x00000ce000000947 */ /* 0x000fea0003800000 */
[C---:B------:R-:W-:Y:S02]  /*1d1d0*/  ISETP.GE.AND P0, PT, R215.reuse, c[0x0][0x3c8], PT ;  /* 0x0000f200d7007a0c */ /* 0x040fe40003f06270 */
[----:B------:R-:W-:Y:S02]  /*1d1e0*/  SHF.R.S32.HI R6, RZ, 0x1f, R215 ;  /* 0x0000001fff067819 */ /* 0x000fe400000114d7 */
[C---:B------:R-:W-:Y:S02]  /*1d1f0*/  IADD3 R8, R215.reuse, 0x8, RZ ;  /* 0x00000008d7087810 */ /* 0x040fe40007ffe0ff */
[C---:B------:R-:W-:Y:S02]  /*1d200*/  IADD3 R9, R215.reuse, 0x8, RZ ;  /* 0x00000008d7097810 */ /* 0x040fe40007ffe0ff */
[----:B------:R-:W-:-:S02]  /*1d210*/  IADD3 R7, R215, 0x10, RZ ;  /* 0x00000010d7077810 */ /* 0x000fc40007ffe0ff */
[----:B------:R-:W-:Y:S02]  /*1d220*/  SHF.R.S32.HI R9, RZ, 0x1f, R9 ;  /* 0x0000001fff097819 */ /* 0x000fe40000011409 */
[C---:B------:R-:W-:Y:S02]  /*1d230*/  IADD3 R10, R215.reuse, 0x60, RZ ;  /* 0x00000060d70a7810 */ /* 0x040fe40007ffe0ff */
[C---:B----4-:R-:W-:Y:S02]  /*1d240*/  @!P0 LEA R2, P1, R215.reuse, R0, 0x2 ;  /* 0x00000000d7028211 */ /* 0x050fe400078210ff */
[----:B------:R-:W-:Y:S02]  /*1d250*/  ISETP.GE.AND P3, PT, R10, c[0x0][0x3c8], PT ;  /* 0x0000f2000a007a0c */ /* 0x000fe40003f66270 */
[C---:B--2---:R-:W-:Y:S02]  /*1d260*/  @!P0 LEA.HI.X R3, R215.reuse, R4, R6, 0x2, P1 ;  /* 0x00000004d7038211 */ /* 0x044fe400008f1406 */
[----:B------:R-:W-:-:S02]  /*1d270*/  IADD3 R6, R215, 0x18, RZ ;  /* 0x00000018d7067810 */ /* 0x000fc40007ffe0ff */
[C---:B------:R-:W-:Y:S01]  /*1d280*/  IADD3 R14, R215.reuse, 0x70, RZ ;  /* 0x00000070d70e7810 */ /* 0x040fe20007ffe0ff */
[----:B------:R2:W-:Y:S01]  /*1d290*/  @!P0 ST.E.64 [R2.64], R134 ;  /* 0x0000008602008985 */ /* 0x0005e2000c101b08 */
[----:B------:R-:W-:Y:S02]  /*1d2a0*/  ISETP.GE.AND P0, PT, R8, c[0x0][0x3c8], PT ;  /* 0x0000f20008007a0c */ /* 0x000fe40003f06270 */
[----:B------:R-:W-:Y:S02]  /*1d2b0*/  ISETP.GE.AND P2, PT, R6, c[0x0][0x3c8], PT ;  /* 0x0000f20006007a0c */ /* 0x000fe40003f46270 */
[C---:B------:R-:W-:Y:S02]  /*1d2c0*/  IADD3 R15, R215.reuse, 0x60, RZ ;  /* 0x00000060d70f7810 */ /* 0x040fe40007ffe0ff */
[----:B------:R-:W-:Y:S02]  /*1d2d0*/  IADD3 R11, R215, 0x68, RZ ;  /* 0x00000068d70b7810 */ /* 0x000fe40007ffe0ff */
[----:B------:R-:W-:-:S02]  /*1d2e0*/  ISETP.GE.AND P4, PT, R14, c[0x0][0x3c8], PT ;  /* 0x0000f2000e007a0c */ /* 0x000fc40003f86270 */
[----:B------:R-:W-:Y:S02]  /*1d2f0*/  SHF.R.S32.HI R15, RZ, 0x1f, R15 ;  /* 0x0000001fff0f7819 */ /* 0x000fe4000001140f */
[----:B------:R-:W-:Y:S02]  /*1d300*/  SHF.R.S32.HI R11, RZ, 0x1f, R11 ;  /* 0x0000001fff0b7819 */ /* 0x000fe4000001140b */
[----:B------:R-:W-:Y:S02]  /*1d310*/  ISETP.GE.AND P6, PT, R252, c[0x0][0x3c8], PT ;  /* 0x0000f200fc007a0c */ /* 0x000fe40003fc6270 */
[----:B------:R-:W-:Y:S02]  /*1d320*/  SHF.R.S32.HI R16, RZ, 0x1f, R249 ;  /* 0x0000001fff107819 */ /* 0x000fe400000114f9 */
        /* <DEDUP_REMOVED lines=68> */
[----:B------:R-:W-:-:S03]  /*1d770*/  @!P3 LEA R6, P5, R10, R0, 0x2 ;  /* 0x000000000a06b211 */ /* 0x000fc600078a10ff */
[----:B------:R2:W-:Y:S01]  /*1d780*/  @!P2 ST.E.64 [R2.64], R160 ;  /* 0x000000a00200a985 */ /* 0x0005e2000c101b08 */
[----:B------:R-:W-:Y:S02]  /*1d790*/  ISETP.GE.AND P2, PT, R8, c[0x0][0x3c8], PT ;  /* 0x0000f20008007a0c */ /* 0x000fe40003f46270 */
[----:B------:R-:W-:Y:S02]  /*1d7a0*/  @!P3 LEA.HI.X R7, R10, R4, R15, 0x2, P5 ;  /* 0x000000040a07b211 */ /* 0x000fe400028f140f */
[C---:B------:R-:W-:Y:S02]  /*1d7b0*/  IADD3 R10, R215.reuse, 0x80, RZ ;  /* 0x00000080d70a7810 */ /* 0x040fe40007ffe0ff */
[----:B------:R-:W-:Y:S01]  /*1d7c0*/  IADD3 R15, R215, 0x70, RZ ;  /* 0x00000070d70f7810 */ /* 0x000fe20007ffe0ff */
[----:B------:R4:W-:Y:S01]  /*1d7d0*/  @!P3 ST.E.64 [R6.64], R162 ;  /* 0x000000a20600b985 */ /* 0x0009e2000c101b08 */
[----:B------:R-:W-:Y:S02]  /*1d7e0*/  ISETP.GE.AND P3, PT, R10, c[0x0][0x3c8], PT ;  /* 0x0000f2000a007a0c */ /* 0x000fe40003f66270 */
[----:B------:R-:W-:-:S02]  /*1d7f0*/  SHF.R.S32.HI R15, RZ, 0x1f, R15 ;  /* 0x0000001fff0f7819 */ /* 0x000fc4000001140f */
[----:B--2---:R-:W-:-:S04]  /*1d800*/  @!P1 LEA R2, P0, R9, R0, 0x2 ;  /* 0x0000000009029211 */ /* 0x004fc800078010ff */
[----:B------:R-:W-:Y:S02]  /*1d810*/  @!P1 LEA.HI.X R3, R9, R4, R11, 0x2, P0 ;  /* 0x0000000409039211 */ /* 0x000fe400000f140b */
[C---:B------:R-:W-:Y:S02]  /*1d820*/  IADD3 R9, R215.reuse, 0x88, RZ ;  /* 0x00000088d7097810 */ /* 0x040fe40007ffe0ff */
[----:B------:R-:W-:Y:S01]  /*1d830*/  IADD3 R11, R215, 0x78, RZ ;  /* 0x00000078d70b7810 */ /* 0x000fe20007ffe0ff */
[----:B------:R2:W-:Y:S01]  /*1d840*/  @!P1 ST.E.64 [R2.64], R56 ;  /* 0x0000003802009985 */ /* 0x0005e2000c101b08 */
[----:B------:R-:W-:Y:S02]  /*1d850*/  ISETP.GE.AND P1, PT, R9, c[0x0][0x3c8], PT ;  /* 0x0000f20009007a0c */ /* 0x000fe40003f26270 */
[----:B----4-:R-:W-:Y:S02]  /*1d860*/  @!P4 LEA R6, P5, R14, R0, 0x2 ;  /* 0x000000000e06c211 */ /* 0x010fe400078a10ff */
[----:B------:R-:W-:-:S02]  /*1d870*/  SHF.R.S32.HI R11, RZ, 0x1f, R11 ;  /* 0x0000001fff0b7819 */ /* 0x000fc4000001140b */
        /* <DEDUP_REMOVED lines=60> */
[----:B------:R-:W-:Y:S02]  /*1dc40*/  SHF.R.S32.HI R15, RZ, 0x1f, R15 ;  /* 0x0000001fff0f7819 */ /* 0x000fe4000001140f */
[----:B------:R-:W-:Y:S02]  /*1dc50*/  ISETP.GE.AND P5, PT, R251, c[0x0][0x3c8], PT ;  /* 0x0000f200fb007a0c */ /* 0x000fe40003fa6270 */
[----:B------:R-:W-:-:S02]  /*1dc60*/  SHF.R.S32.HI R14, RZ, 0x1f, R14 ;  /* 0x0000001fff0e7819 */ /* 0x000fc4000001140e */
[----:B------:R-:W-:Y:S02]  /*1dc70*/  ISETP.GE.AND P4, PT, R250, c[0x0][0x3c8], PT ;  /* 0x0000f200fa007a0c */ /* 0x000fe40003f86270 */
[----:B--2---:R-:W-:-:S04]  /*1dc80*/  @!P2 LEA R2, P0, R8, R0, 0x2 ;  /* 0x000000000802a211 */ /* 0x004fc800078010ff */
[----:B------:R-:W-:Y:S02]  /*1dc90*/  @!P2 LEA.HI.X R3, R8, R4, R9, 0x2, P0 ;  /* 0x000000040803a211 */ /* 0x000fe400000f1409 */
[----:B------:R-:W-:-:S03]  /*1dca0*/  @!P3 LEA R8, P0, R10, R0, 0x2 ;  /* 0x000000000a08b211 */ /* 0x000fc600078010ff */
[----:B------:R2:W-:Y:S01]  /*1dcb0*/  @!P2 ST.E.64 [R2.64], R96 ;  /* 0x000000600200a985 */ /* 0x0005e2000c101b08 */
[----:B------:R-:W-:Y:S02]  /*1dcc0*/  @!P3 LEA.HI.X R9, R10, R4, R15, 0x2, P0 ;  /* 0x000000040a09b211 */ /* 0x000fe400000f140f */
[C---:B----4-:R-:W-:Y:S02]  /*1dcd0*/  @!P6 LEA R6, P0, R252.reuse, R0, 0x2 ;  /* 0x00000000fc06e211 */ /* 0x050fe400078010ff */
[----:B------:R-:W-:Y:S01]  /*1dce0*/  SHF.R.S32.HI R10, RZ, 0x1f, R252 ;  /* 0x0000001fff0a7819 */ /* 0x000fe200000114fc */
[----:B------:R-:W-:Y:S01]  /*1dcf0*/  @!P3 ST.E.64 [R8.64], R164 ;  /* 0x000000a40800b985 */ /* 0x000fe2000c101b08 */
[----:B------:R-:W-:Y:S02]  /*1dd00*/  SHF.R.S32.HI R15, RZ, 0x1f, R248 ;  /* 0x0000001fff0f7819 */ /* 0x000fe400000114f8 */
[----:B------:R-:W-:Y:S02]  /*1dd10*/  @!P6 LEA.HI.X R7, R252, R4, R10, 0x2, P0 ;  /* 0x00000004fc07e211 */ /* 0x000fe400000f140a */
[----:B------:R-:W-:-:S02]  /*1dd20*/  ISETP.GE.AND P0, PT, R247, c[0x0][0x3c8], PT ;  /* 0x0000f200f7007a0c */ /* 0x000fc40003f06270 */
[----:B------:R-:W-:Y:S02]  /*1dd30*/  SHF.R.S32.HI R10, RZ, 0x1f, R251 ;  /* 0x0000001fff0a7819 */ /* 0x000fe400000114fb */
[----:B--2---:R-:W-:-:S04]  /*1dd40*/  @!P1 LEA R2, P2, R11, R0, 0x2 ;  /* 0x000000000b029211 */ /* 0x004fc800078410ff */
[----:B------:R-:W-:Y:S02]  /*1dd50*/  @!P1 LEA.HI.X R3, R11, R4, R14, 0x2, P2 ;  /* 0x000000040b039211 */ /* 0x000fe400010f140e */
[----:B------:R-:W-:Y:S02]  /*1dd60*/  ISETP.GE.AND P2, PT, R249, c[0x0][0x3c8], PT ;  /* 0x0000f200f9007a0c */ /* 0x000fe40003f46270 */
[----:B------:R-:W-:Y:S01]  /*1dd70*/  SHF.R.S32.HI R14, RZ, 0x1f, R250 ;  /* 0x0000001fff0e7819 */ /* 0x000fe200000114fa */
[----:B------:R2:W-:Y:S01]  /*1dd80*/  @!P1 ST.E.64 [R2.64], R100 ;  /* 0x0000006402009985 */ /* 0x0005e2000c101b08 */
[----:B------:R-:W-:-:S03]  /*1dd90*/  ISETP.GE.AND P1, PT, R248, c[0x0][0x3c8], PT ;  /* 0x0000f200f8007a0c */ /* 0x000fc60003f26270 */
        /* <DEDUP_REMOVED lines=17> */
.L_x_934:
[----:B------:R-:W-:Y:S05]  /*1deb0*/  BSYNC B0 ;  /* 0x0000000000007941 */ /* 0x000fea0003800000 */
.L_x_933:
[----:B------:R-:W-:Y:S05]  /*1dec0*/  BRA.DIV ~URZ, `(.L_x_935) ;  /* 0x000043127f007947 */ /* 0x000fea000b800000 */
[----:B--2---:R2:W1:Y:S04]  /*1ded0*/  SHFL.IDX PT, R4, R5, 0x1, 0x1c1f ;  /* 0x003c1f0005047f89 */ /* 0x00446800000e0000 */
[----:B----4-:R2:W4:Y:S02]  /*1dee0*/  SHFL.IDX PT, R0, R12, 0x1, 0x1c1f ;  /* 0x003c1f000c007f89 */ /* 0x01052400000e0000 */
.L_x_1020:
[----:B------:R-:W-:-:S13]  /*1def0*/  ISETP.NE.AND P0, PT, R13, RZ, PT ;  /* 0x000000ff0d00720c */ /* 0x000fda0003f05270 */
[----:B------:R-:W-:Y:S05]  /*1df00*/  @P0 BRA `(.L_x_930) ;  /* 0x00001ac000000947 */ /* 0x000fea0003800000 */
[C---:B------:R-:W-:Y:S02]  /*1df10*/  ISETP.GE.AND P3, PT, R215.reuse, c[0x0][0x3c8], PT ;  /* 0x0000f200d7007a0c */ /* 0x040fe40003f66270 */
[----:B------:R-:W-:Y:S02]  /*1df20*/  IADD3 R11, R215, 0x8, RZ ;  /* 0x00000008d70b7810 */ /* 0x000fe40007ffe0ff */
[----:B-12---:R-:W-:Y:S02]  /*1df30*/  SHF.R.S32.HI R5, RZ, 0x1f, R215 ;  /* 0x0000001fff057819 */ /* 0x006fe400000114d7 */
[----:B------:R-:W-:Y:S02]  /*1df40*/  ISETP.GE.AND P2, PT, R11, c[0x0][0x3c8], PT ;  /* 0x0000f2000b007a0c */ /* 0x000fe40003f46270 */
[C---:B---3--:R-:W-:Y:S02]  /*1df50*/  IADD3 R12, R215.reuse, 0x10, RZ ;  /* 0x00000010d70c7810 */ /* 0x048fe40007ffe0ff */
[----:B------:R-:W-:-:S02]  /*1df60*/  IADD3 R14, R215, 0x8, RZ ;  /* 0x00000008d70e7810 */ /* 0x000fc40007ffe0ff */
[----:B------:R-:W-:Y:S02]  /*1df70*/  ISETP.GE.AND P1, PT, R12, c[0x0][0x3c8], PT ;  /* 0x0000f2000c007a0c */ /* 0x000fe40003f26270 */
[C---:B----4-:R-:W-:Y:S02]  /*1df80*/  @!P3 LEA R2, P4, R215.reuse, R0, 0x2 ;  /* 0x00000000d702b211 */ /* 0x050fe400078810ff */
[C---:B------:R-:W-:Y:S02]  /*1df90*/  IADD3 R10, R215.reuse, 0x18, RZ ;  /* 0x00000018d70a7810 */ /* 0x040fe40007ffe0ff */
[----:B------:R-:W-:Y:S02]  /*1dfa0*/  @!P3 LEA.HI.X R3, R215, R4, R5, 0x2, P4 ;  /* 0x00000004d703b211 */ /* 0x000fe400020f1405 */
[----:B------:R-:W-:Y:S02]  /*1dfb0*/  SHF.R.S32.HI R14, RZ, 0x1f, R14 ;  /* 0x0000001fff0e7819 */ /* 0x000fe4000001140e */
[----:B------:R-:W-:Y:S01]  /*1dfc0*/  ISETP.GE.AND P0, PT, R10, c[0x0][0x3c8], PT ;  /* 0x0000f2000a007a0c */ /* 0x000fe20003f06270 */
[----:B------:R1:W-:Y:S01]  /*1dfd0*/  @!P3 ST.E.64 [R2.64], R48 ;  /* 0x000000300200b985 */ /* 0x0003e2000c101b08 */
[----:B------:R-:W-:-:S02]  /*1dfe0*/  @!P2 LEA R8, P3, R11, R0, 0x2 ;  /* 0x000000000b08a211 */ /* 0x000fc400078610ff */
[----:B------:R-:W-:Y:S02]  /*1dff0*/  @!P1 LEA R6, P4, R12, R0, 0x2 ;  /* 0x000000000c069211 */ /* 0x000fe400078810ff */
[----:B------:R-:W-:Y:S02]  /*1e000*/  @!P2 LEA.HI.X R9, R11, R4, R14, 0x2, P3 ;  /* 0x000000040b09a211 */ /* 0x000fe400018f140e */
[C---:B------:R-:W-:Y:S02]  /*1e010*/  IADD3 R14, R215.reuse, 0x10, RZ ;  /* 0x00000010d70e7810 */ /* 0x040fe40007ffe0ff */
[----:B------:R-:W-:Y:S01]  /*1e020*/  IADD3 R11, R215, 0x18, RZ ;  /* 0x00000018d70b7810 */ /* 0x000fe20007ffe0ff */
[----:B------:R2:W-:Y:S01]  /*1e030*/  @!P2 ST.E.64 [R8.64], R124 ;  /* 0x0000007c0800a985 */ /* 0x0005e2000c101b08 */
[----:B------:R-:W-:Y:S02]  /*1e040*/  SHF.R.S32.HI R14, RZ, 0x1f, R14 ;  /* 0x0000001fff0e7819 */ /* 0x000fe4000001140e */
[----:B------:R-:W-:-:S02]  /*1e050*/  SHF.R.S32.HI R11, RZ, 0x1f, R11 ;  /* 0x0000001fff0b7819 */ /* 0x000fc4000001140b */
[----:B------:R-:W-:Y:S02]  /*1e060*/  @!P1 LEA.HI.X R7, R12, R4, R14, 0x2, P4 ;  /* 0x000000040c079211 */ /* 0x000fe400020f140e */
[----:B------:R-:W-:Y:S02]  /*1e070*/  ISETP.GE.AND P4, PT, R246, c[0x0][0x3c8], PT ;  /* 0x0000f200f6007a0c */ /* 0x000fe40003f86270 */
[----:B------:R-:W-:Y:S01]  /*1e080*/  IADD3 R5, R215, 0x30, RZ ;  /* 0x00000030d7057810 */ /* 0x000fe20007ffe0ff */
[----:B------:R3:W-:Y:S01]  /*1e090*/  @!P1 ST.E.64 [R6.64], R116 ;  /* 0x0000007406009985 */ /* 0x0007e2000c101b08 */
[----:B------:R-:W-:Y:S02]  /*1e0a0*/  SHF.R.S32.HI R15, RZ, 0x1f, R245 ;  /* 0x0000001fff0f7819 */ /* 0x000fe400000114f5 */
[----:B------:R-:W-:Y:S02]  /*1e0b0*/  ISETP.GE.AND P6, PT, R5, c[0x0][0x3c8], PT ;  /* 0x0000f20005007a0c */ /* 0x000fe40003fc6270 */
[----:B------:R-:W-:-:S02]  /*1e0c0*/  IADD3 R14, R215, 0x40, RZ ;  /* 0x00000040d70e7810 */ /* 0x000fc40007ffe0ff */
[----:B------:R-:W-:Y:S02]  /*1e0d0*/  IADD3 R12, R215, 0x30, RZ ;  /* 0x00000030d70c7810 */ /* 0x000fe40007ffe0ff */
[C---:B-1----:R-:W-:Y:S02]  /*1e0e0*/  @!P0 LEA R2, P3, R10.reuse, R0, 0x2 ;  /* 0x000000000a028211 */ /* 0x042fe400078610ff */
[----:B------:R-:W-:Y:S02]  /*1e0f0*/  SHF.R.S32.HI R12, RZ, 0x1f, R12 ;  /* 0x0000001fff0c7819 */ /* 0x000fe4000001140c */
[----:B------:R-:W-:Y:S02]  /*1e100*/  @!P0 LEA.HI.X R3, R10, R4, R11, 0x2, P3 ;  /* 0x000000040a038211 */ /* 0x000fe400018f140b */
[----:B------:R-:W-:Y:S02]  /*1e110*/  ISETP.GE.AND P3, PT, R245, c[0x0][0x3c8], PT ;  /* 0x0000f200f5007a0c */ /* 0x000fe40003f66270 */
[----:B------:R-:W-:Y:S01]  /*1e120*/  SHF.R.S32.HI R11, RZ, 0x1f, R246 ;  /* 0x0000001fff0b7819 */ /* 0x000fe200000114f6 */
[----:B------:R1:W-:Y:S01]  /*1e130*/  @!P0 ST.E.64 [R2.64], R52 ;  /* 0x0000003402008985 */ /* 0x0003e2000c101b08 */
[----:B--2---:R-:W-:-:S02]  /*1e140*/  @!P4 LEA R8, P0, R246, R0, 0x2 ;  /* 0x00000000f608c211 */ /* 0x004fc400078010ff */
[----:B------:R-:W-:Y:S02]  /*1e150*/  IADD3 R10, R215, 0x38, RZ ;  /* 0x00000038d70a7810 */ /* 0x000fe40007ffe0ff */
[----:B------:R-:W-:Y:S02]  /*1e160*/  @!P4 LEA.HI.X R9, R246, R4, R11, 0x2, P0 ;  /* 0x00000004f609c211 */ /* 0x000fe400000f140b */
[C---:B------:R-:W-:Y:S02]  /*1e170*/  ISETP.GE.AND P0, PT, R245.reuse, c[0x0][0x3c8], PT ;  /* 0x0000f200f5007a0c */ /* 0x040fe40003f06270 */
[----:B------:R-:W-:Y:S02]  /*1e180*/  ISETP.GE.AND P4, PT, R14, c[0x0][0x3c8], PT ;  /* 0x0000f2000e007a0c */ /* 0x000fe40003f86270 */
[----:B---3--:R-:W-:Y:S02]  /*1e190*/  @!P3 LEA R6, P1, R245, R0, 0x2 ;  /* 0x00000000f506b211 */ /* 0x008fe400078210ff */
[----:B------:R-:W-:-:S02]  /*1e1a0*/  ISETP.GE.AND P5, PT, R10, c[0x0][0x3c8], PT ;  /* 0x0000f2000a007a0c */ /* 0x000fc40003fa6270 */
[C---:B------:R-:W-:Y:S02]  /*1e1b0*/  IADD3 R11, R215.reuse, 0x48, RZ ;  /* 0x00000048d70b7810 */ /* 0x040fe40007ffe0ff */
[----:B------:R-:W-:Y:S02]  /*1e1c0*/  IADD3 R13, R215, 0x58, RZ ;  /* 0x00000058d70d7810 */ /* 0x000fe40007ffe0ff */
[----:B------:R-:W-:-:S05]  /*1e1d0*/  ISETP.GE.AND P3, PT, R11, c[0x0][0x3c8], PT ;  /* 0x0000f2000b007a0c */ /* 0x000fca0003f66270 */
[----:B------:R-:W-:Y:S02]  /*1e1e0*/  @!P0 LEA.HI.X R7, R245, R4, R15, 0x2, P1 ;  /* 0x00000004f5078211 */ /* 0x000fe400008f140f */
[----:B------:R-:W-:Y:S02]  /*1e1f0*/  ISETP.GE.AND P1, PT, R246, c[0x0][0x3c8], PT ;  /* 0x0000f200f6007a0c */ /* 0x000fe40003f26270 */
[----:B------:R-:W-:Y:S02]  /*1e200*/  IADD3 R15, R215, 0x40, RZ ;  /* 0x00000040d70f7810 */ /* 0x000fe40007ffe0ff */
[C---:B-1----:R-:W-:Y:S02]  /*1e210*/  @!P6 LEA R2, P2, R5.reuse, R0, 0x2 ;  /* 0x000000000502e211 */ /* 0x042fe400078410ff */
[----:B------:R-:W-:Y:S02]  /*1e220*/  SHF.R.S32.HI R15, RZ, 0x1f, R15 ;  /* 0x0000001fff0f7819 */ /* 0x000fe4000001140f */
[----:B------:R-:W-:-:S02]  /*1e230*/  @!P6 LEA.HI.X R3, R5, R4, R12, 0x2, P2 ;  /* 0x000000040503e211 */ /* 0x000fc400010f140c */
        /* <DEDUP_REMOVED lines=26> */
[----:B------:R-:W-:Y:S02]  /*1e3e0*/  IADD3 R11, R215, 0x68, RZ ;  /* 0x00000068d70b7810 */ /* 0x000fe40007ffe0ff */
        /* <DEDUP_REMOVED lines=19> */
[----:B------:R-:W-:Y:S01]  /*1e520*/  IADD3 R13, R215, 0x88, RZ ;  /* 0x00000088d70d7810 */ /* 0x000fe20007ffe0ff */
[----:B------:R3:W-:Y:S01]  /*1e530*/  @!P0 ST.E.64 [R2.64], R30 ;  /* 0x0000001e02008985 */ /* 0x0007e2000c101b08 */
[----:B-1----:R-:W-:Y:S02]  /*1e540*/  @!P5 LEA R8, P0, R11, R0, 0x2 ;  /* 0x000000000b08d211 */ /* 0x002fe400078010ff */
[----:B------:R-:W-:Y:S02]  /*1e550*/  SHF.R.S32.HI R12, RZ, 0x1f, R12 ;  /* 0x0000001fff0c7819 */ /* 0x000fe4000001140c */
[----:B------:R-:W-:Y:S02]  /*1e560*/  IADD3 R15, R215, 0x70, RZ ;  /* 0x00000070d70f7810 */ /* 0x000fe40007ffe0ff */
[----:B------:R-:W-:Y:S02]  /*1e570*/  @!P5 LEA.HI.X R9, R11, R4, R12, 0x2, P0 ;  /* 0x000000040b09d211 */ /* 0x000fe400000f140c */
[----:B------:R-:W-:-:S02]  /*1e580*/  SHF.R.S32.HI R15, RZ, 0x1f, R15 ;  /* 0x0000001fff0f7819 */ /* 0x000fc4000001140f */
[C---:B------:R-:W-:Y:S01]  /*1e590*/  IADD3 R12, R215.reuse, 0x78, RZ ;  /* 0x00000078d70c7810 */ /* 0x040fe20007ffe0ff */
[----:B------:R1:W-:Y:S01]  /*1e5a0*/  @!P5 ST.E.64 [R8.64], R150 ;  /* 0x000000960800d985 */ /* 0x0003e2000c101b08 */
[C---:B------:R-:W-:Y:S02]  /*1e5b0*/  IADD3 R10, R215.reuse, 0x80, RZ ;  /* 0x00000080d70a7810 */ /* 0x040fe40007ffe0ff */
        /* <DEDUP_REMOVED lines=23> */
[----:B------:R-:W-:Y:S02]  /*1e730*/  IADD3 R12, R215, 0x90, RZ ;  /* 0x00000090d70c7810 */ /* 0x000fe40007ffe0ff */
        /* <DEDUP_REMOVED lines=19> */
[----:B------:R-:W-:Y:S02]  /*1e870*/  SHF.R.S32.HI R15, RZ, 0x1f, R15 ;  /* 0x0000001fff0f7819 */ /* 0x000fe4000001140f */
[C---:B------:R-:W-:Y:S01]  /*1e880*/  IADD3 R11, R215.reuse, 0xb0, RZ ;  /* 0x000000b0d70b7810 */ /* 0x040fe20007ffe0ff */
[----:B------:R1:W-:Y:S01]  /*1e890*/  @!P5 ST.E.64 [R8.64], R170 ;  /* 0x000000aa0800d985 */ /* 0x0003e2000c101b08 */
[----:B------:R-:W-:Y:S02]  /*1e8a0*/  IADD3 R13, R215, 0xa8, RZ ;  /* 0x000000a8d70d7810 */ /* 0x000fe40007ffe0ff */
        /* <DEDUP_REMOVED lines=9> */
[----:B------:R-:W-:Y:S01]  /*1e940*/  IADD3 R13, R215, 0xb0, RZ ;  /* 0x000000b0d70d7810 */ /* 0x000fe20007ffe0ff */
[----:B------:R2:W-:Y:S01]  /*1e950*/  @!P4 ST.E.64 [R6.64], R70 ;  /* 0x000000460600c985 */ /* 0x0005e2000c101b08 */
[----:B------:R-:W-:-:S02]  /*1e960*/  ISETP.GE.AND P0, PT, R5, c[0x0][0x3c8], PT ;  /* 0x0000f20005007a0c */ /* 0x000fc40003f06270 */
[----:B------:R-:W-:Y:S01]  /*1e970*/  SHF.R.S32.HI R13, RZ, 0x1f, R13 ;  /* 0x0000001fff0d7819 */ /* 0x000fe2000001140d */
[----:B------:R3:W-:Y:S01]  /*1e980*/  @!P3 ST.E.64 [R2.64], R54 ;  /* 0x000000360200b985 */ /* 0x0007e2000c101b08 */
[----:B-1----:R-:W-:Y:S02]  /*1e990*/  @!P2 LEA R8, P3, R11, R0, 0x2 ;  /* 0x000000000b08a211 */ /* 0x002fe400078610ff */
[----:B------:R-:W-:Y:S02]  /*1e9a0*/  IADD3 R10, R215, 0xc8, RZ ;  /* 0x000000c8d70a7810 */ /* 0x000fe40007ffe0ff */
[----:B------:R-:W-:Y:S02]  /*1e9b0*/  @!P2 LEA.HI.X R9, R11, R4, R13, 0x2, P3 ;  /* 0x000000040b09a211 */ /* 0x000fe400018f140d */
[C---:B------:R-:W-:Y:S02]  /*1e9c0*/  IADD3 R13, R215.reuse, 0xb8, RZ ;  /* 0x000000b8d70d7810 */ /* 0x040fe40007ffe0ff */
[----:B------:R-:W-:Y:S01]  /*1e9d0*/  IADD3 R11, R215, 0xc0, RZ ;  /* 0x000000c0d70b7810 */ /* 0x000fe20007ffe0ff */
[----:B------:R-:W-:Y:S01]  /*1e9e0*/  @!P2 ST.E.64 [R8.64], R94 ;  /* 0x0000005e0800a985 */ /* 0x000fe2000c101b08 */
[----:B------:R-:W-:-:S02]  /*1e9f0*/  ISETP.GE.AND P5, PT, R10, c[0x0][0x3c8], PT ;  /* 0x0000f2000a007a0c */ /* 0x000fc40003fa6270 */
[----:B------:R-:W-:Y:S02]  /*1ea00*/  SHF.R.S32.HI R13, RZ, 0x1f, R13 ;  /* 0x0000001fff0d7819 */ /* 0x000fe4000001140d */
[----:B------:R-:W-:Y:S02]  /*1ea10*/  SHF.R.S32.HI R11, RZ, 0x1f, R11 ;  /* 0x0000001fff0b7819 */ /* 0x000fe4000001140b */
[----:B------:R-:W-:Y:S02]  /*1ea20*/  ISETP.GE.AND P2, PT, R250, c[0x0][0x3c8], PT ;  /* 0x0000f200fa007a0c */ /* 0x000fe40003f46270 */
[-C--:B--2---:R-:W-:Y:S02]  /*1ea30*/  @!P1 LEA R6, P4, R12, R0.reuse, 0x2 ;  /* 0x000000000c069211 */ /* 0x084fe400078810ff */
[----:B---3--:R-:W-:-:S11]  /*1ea40*/  @!P0 LEA R2, P6, R5, R0, 0x2 ;  /* 0x0000000005028211 */ /* 0x008fd600078c10ff */
[----:B------:R-:W-:Y:S02]  /*1ea50*/  P2R R3, PR, RZ, 0x10 ;  /* 0x00000010ff037803 */ /* 0x000fe40000000000 */
[----:B------:R-:W-:Y:S02]  /*1ea60*/  ISETP.GE.AND P4, PT, R252, c[0x0][0x3c8], PT ;  /* 0x0000f200fc007a0c */ /* 0x000fe40003f86270 */
[----:B------:R-:W-:Y:S02]  /*1ea70*/  ISETP.NE.AND P3, PT, R3, RZ, PT ;  /* 0x000000ff0300720c */ /* 0x000fe40003f65270 */
[-C--:B------:R-:W-:Y:S02]  /*1ea80*/  @!P0 LEA.HI.X R3, R5, R4.reuse, R11, 0x2, P6 ;  /* 0x0000000405038211 */ /* 0x080fe400030f140b */
[----:B------:R-:W-:Y:S02]  /*1ea90*/  @!P1 LEA.HI.X R7, R12, R4, R13, 0x2, P3 ;  /* 0x000000040c079211 */ /* 0x000fe400018f140d */
[----:B------:R-:W-:-:S02]  /*1eaa0*/  IADD3 R11, R215, 0xc8, RZ ;  /* 0x000000c8d70b7810 */ /* 0x000fc40007ffe0ff */
[----:B------:R-:W-:Y:S01]  /*1eab0*/  ISETP.GE.AND P3, PT, R251, c[0x0][0x3c8], PT ;  /* 0x0000f200fb007a0c */ /* 0x000fe20003f66270 */
[----:B------:R1:W-:Y:S01]  /*1eac0*/  @!P1 ST.E.64 [R6.64], R78 ;  /* 0x0000004e06009985 */ /* 0x0003e2000c101b08 */
[----:B------:R-:W-:Y:S02]  /*1ead0*/  SHF.R.S32.HI R11, RZ, 0x1f, R11 ;  /* 0x0000001fff0b7819 */ /* 0x000fe4000001140b */
[----:B------:R-:W-:Y:S01]  /*1eae0*/  SHF.R.S32.HI R5, RZ, 0x1f, R252 ;  /* 0x0000001fff057819 */ /* 0x000fe200000114fc */
[----:B------:R2:W-:Y:S01]  /*1eaf0*/  @!P0 ST.E.64 [R2.64], R62 ;  /* 0x0000003e02008985 */ /* 0x0005e2000c101b08 */
[----:B------:R-:W-:Y:S02]  /*1eb00*/  ISETP.GE.AND P1, PT, R249, c[0x0][0x3c8], PT ;  /* 0x0000f200f9007a0c */ /* 0x000fe40003f26270 */
[----:B------:R-:W-:Y:S02]  /*1eb10*/  SHF.R.S32.HI R13, RZ, 0x1f, R250 ;  /* 0x0000001fff0d7819 */ /* 0x000fe400000114fa */
[----:B------:R-:W-:-:S02]  /*1eb20*/  SHF.R.S32.HI R12, RZ, 0x1f, R249 ;  /* 0x0000001fff0c7819 */ /* 0x000fc400000114f9 */
[----:B-1----:R-:W-:-:S04]  /*1eb30*/  @!P5 LEA R6, P0, R10, R0, 0x2 ;  /* 0x000000000a06d211 */ /* 0x002fc800078010ff */
[----:B------:R-:W-:Y:S02]  /*1eb40*/  @!P5 LEA.HI.X R7, R10, R4, R11, 0x2, P0 ;  /* 0x000000040a07d211 */ /* 0x000fe400000f140b */
[-C--:B--2---:R-:W-:Y:S02]  /*1eb50*/  @!P4 LEA R2, P6, R252, R0.reuse, 0x2 ;  /* 0x00000000fc02c211 */ /* 0x084fe400078c10ff */
[----:B------:R-:W-:Y:S01]  /*1eb60*/  ISETP.GE.AND P0, PT, R248, c[0x0][0x3c8], PT ;  /* 0x0000f200f8007a0c */ /* 0x000fe20003f06270 */
[----:B------:R-:W-:Y:S01]  /*1eb70*/  @!P5 ST.E.64 [R6.64], R82 ;  /* 0x000000520600d985 */ /* 0x000fe2000c101b08 */
[----:B------:R-:W-:Y:S02]  /*1eb80*/  @!P3 LEA R10, P5, R251, R0, 0x2 ;  /* 0x00000000fb0ab211 */ /* 0x000fe400078a10ff */
[----:B------:R-:W-:Y:S02]  /*1eb90*/  @!P4 LEA.HI.X R3, R252, R4, R5, 0x2, P6 ;  /* 0x00000004fc03c211 */ /* 0x000fe400030f1405 */
[----:B------:R-:W-:-:S02]  /*1eba0*/  SHF.R.S32.HI R5, RZ, 0x1f, R251 ;  /* 0x0000001fff057819 */ /* 0x000fc400000114fb */
[C---:B------:R-:W-:Y:S01]  /*1ebb0*/  @!P2 LEA R8, P6, R250.reuse, R0, 0x2 ;  /* 0x00000000fa08a211 */ /* 0x040fe200078c10ff */
[----:B------:R1:W-:Y:S03]  /*1ebc0*/  @!P4 ST.E.64 [R2.64], R86 ;  /* 0x000000560200c985 */ /* 0x0003e6000c101b08 */
[----:B------:R-:W-:-:S03]  /*1ebd0*/  @!P2 LEA.HI.X R9, R250, R4, R13, 0x2, P6 ;  /* 0x00000004fa09a211 */ /* 0x000fc600030f140d */
[----:B-1----:R-:W-:Y:S02]  /*1ebe0*/  P2R R2, PR, RZ, 0x20 ;  /* 0x00000020ff027803 */ /* 0x002fe40000000000 */
[C---:B------:R-:W-:Y:S02]  /*1ebf0*/  @!P1 LEA R6, P5, R249.reuse, R0, 0x2 ;  /* 0x00000000f9069211 */ /* 0x040fe400078a10ff */
[----:B------:R-:W-:Y:S02]  /*1ec00*/  ISETP.NE.AND P4, PT, R2, RZ, PT ;  /* 0x000000ff0200720c */ /* 0x000fe40003f85270 */
[-C--:B------:R-:W-:Y:S02]  /*1ec10*/  @!P1 LEA.HI.X R7, R249, R4.reuse, R12, 0x2, P5 ;  /* 0x00000004f9079211 */ /* 0x080fe400028f140c */
[----:B------:R-:W-:Y:S02]  /*1ec20*/  @!P3 LEA.HI.X R11, R251, R4, R5, 0x2, P4 ;  /* 0x00000004fb0bb211 */ /* 0x000fe400020f1405 */
[----:B------:R-:W-:-:S02]  /*1ec30*/  SHF.R.S32.HI R5, RZ, 0x1f, R248 ;  /* 0x0000001fff057819 */ /* 0x000fc400000114f8 */
[C---:B------:R-:W-:Y:S01]  /*1ec40*/  @!P0 LEA R2, P4, R248.reuse, R0, 0x2 ;  /* 0x00000000f8028211 */ /* 0x040fe200078810ff */
[----:B------:R1:W-:Y:S03]  /*1ec50*/  @!P3 ST.E.64 [R10.64], R106 ;  /* 0x0000006a0a00b985 */ /* 0x0003e6000c101b08 */
[----:B------:R-:W-:Y:S01]  /*1ec60*/  @!P0 LEA.HI.X R3, R248, R4, R5, 0x2, P4 ;  /* 0x00000004f8038211 */ /* 0x000fe200020f1405 */
[----:B------:R1:W-:Y:S04]  /*1ec70*/  @!P2 ST.E.64 [R8.64], R102 ;  /* 0x000000660800a985 */ /* 0x0003e8000c101b08 */
        /* <DEDUP_REMOVED lines=9> */
.L_x_915:
[----:B------:R-:W-:Y:S01]  /*1ed10*/  ISETP.NE.U32.AND P0, PT, RZ, c[0x0][0x508], PT ;  /* 0x00014200ff007a0c */ /* 0x000fe20003f05070 */
[----:B------:R-:W-:Y:S01]  /*1ed20*/  IMAD.MOV.U32 R4, RZ, RZ, 0x4 ;  /* 0x00000004ff047424 */ /* 0x000fe200078e00ff */
[----:B------:R-:W-:Y:S01]  /*1ed30*/  ISETP.NE.U32.AND P2, PT, RZ, c[0x0][0x500], PT ;  /* 0x00014000ff007a0c */ /* 0x000fe20003f45070 */
[----:B------:R-:W-:Y:S01]  /*1ed40*/  IMAD.MOV.U32 R20, RZ, RZ, c[0x0][0x388] ;  /* 0x0000e200ff147624 */ /* 0x000fe200078e00ff */
[----:B------:R-:W-:Y:S01]  /*1ed50*/  ISETP.NE.AND.EX P0, PT, RZ, c[0x0][0x50c], PT, P0 ;  /* 0x00014300ff007a0c */ /* 0x000fe20003f05300 */
[----:B------:R-:W-:Y:S01]  /*1ed60*/  IMAD.MOV.U32 R0, RZ, RZ, RZ ;  /* 0x000000ffff007224 */ /* 0x000fe200078e00ff */
[----:B------:R-:W-:Y:S01]  /*1ed70*/  ISETP.NE.AND.EX P2, PT, RZ, c[0x0][0x504], PT, P2 ;  /* 0x00014100ff007a0c */ /* 0x000fe20003f45320 */
[----:B------:R-:W-:-:S10]  /*1ed80*/  IMAD.WIDE R2, R235, R4, c[0x0][0x500] ;  /* 0x00014000eb027625 */ /* 0x000fd400078e0204 */
[----:B------:R-:W-:Y:S02]  /*1ed90*/  @P0 IMAD.WIDE R4, R235, R4, c[0x0][0x508] ;  /* 0x00014200eb040625 */ /* 0x000fe400078e0204 */
[----:B------:R2:W5:Y:S04]  /*1eda0*/  @P2 LDG.E R0, [R2.64] ;  /* 0x0000000802002981 */ /* 0x000568000c1e1900 */
[----:B------:R2:W5:Y:S01]  /*1edb0*/  @P0 LDG.E R20, [R4.64] ;  /* 0x0000000804140981 */ /* 0x000562000c1e1900 */
[----:B------:R-:W-:-:S04]  /*1edc0*/  ISETP.NE.AND P1, PT, R233, RZ, PT ;  /* 0x000000ffe900720c */ /* 0x000fc80003f25270 */
[----:B------:R-:W-:Y:S01]  /*1edd0*/  SEL R19, R233, c[0x0][0x3d4], P1 ;  /* 0x0000f500e9137a07 */ /* 0x000fe20000800000 */
[----:B------:R-:W-:Y:S05]  /*1ede0*/  @P0 BRA `(.L_x_936) ;  /* 0x0000004000000947 */ /* 0x000fea0003800000 */
[----:B------:R-:W-:Y:S05]  /*1edf0*/  @!P2 BRA `(.L_x_936) ;  /* 0x000000300000a947 */ /* 0x000fea0003800000 */
[----:B--2---:R2:W3:Y:S04]  /*1ee00*/  LDG.E R4, [R2.64] ;  /* 0x0000000802047981 */ /* 0x0044e8000c1e1900 */
[----:B--2---:R-:W3:Y:S02]  /*1ee10*/  LDG.E R2, [R2.64+0x4] ;  /* 0x0000040802027981 */ /* 0x004ee4000c1e1900 */
[----:B---3-5:R-:W-:Y:S02]  /*1ee20*/  IADD3 R20, -R4, R2, RZ ;  /* 0x0000000204147210 */ /* 0x028fe40007ffe1ff */
.L_x_936:
[----:B--2---:R-:W2:Y:S01]  /*1ee30*/  S2R R3, SR_TID.X ;  /* 0x0000000000037919 */ /* 0x004ea20000002100 */
[----:B------:R-:W-:Y:S01]  /*1ee40*/  SHF.R.S32.HI R2, RZ, 0x1f, R235 ;  /* 0x0000001fff027819 */ /* 0x000fe200000114eb */
[----:B------:R-:W-:Y:S01]  /*1ee50*/  BSSY B0, `(.L_x_937) ;  /* 0x0000036000007945 */ /* 0x000fe20003800000 */
[----:B------:R-:W-:-:S02]  /*1ee60*/  LOP3.LUT R12, R234, 0xffff, RZ, 0xc0, !PT ;  /* 0x0000ffffea0c7812 */ /* 0x000fc400078ec0ff */
[----:B-----5:R-:W-:Y:S02]  /*1ee70*/  SHF.R.S32.HI R18, RZ, 0x1f, R0 ;  /* 0x0000001fff127819 */ /* 0x020fe40000011400 */
[----:B------:R-:W-:Y:S02]  /*1ee80*/  SEL R13, R235, RZ, !P2 ;  /* 0x000000ffeb0d7207 */ /* 0x000fe40005000000 */
[----:B------:R-:W-:Y:S02]  /*1ee90*/  SEL R21, R2, RZ, !P2 ;  /* 0x000000ff02157207 */ /* 0x000fe40005000000 */
[----:B--2---:R-:W-:-:S13]  /*1eea0*/  ISETP.GT.AND P0, PT, R3, 0x7f, PT ;  /* 0x0000007f0300780c */ /* 0x004fda0003f04270 */
[----:B------:R-:W-:Y:S05]  /*1eeb0*/  @P0 BRA `(.L_x_938) ;  /* 0x000002f000000947 */ /* 0x000fea0003800000 */
[----:B------:R-:W-:Y:S01]  /*1eec0*/  IMAD R2, R20, c[0x0][0x4e8], RZ ;  /* 0x00013a0014027a24 */ /* 0x000fe200078e02ff */
[----:B------:R-:W-:-:S04]  /*1eed0*/  IADD3 R16, R227, R3, RZ ;  /* 0x00000003e3107210 */ /* 0x000fc80007ffe0ff */
[----:B------:R-:W-:-:S13]  /*1eee0*/  ISETP.GE.AND P0, PT, R16, R2, PT ;  /* 0x000000021000720c */ /* 0x000fda0003f06270 */
[----:B------:R-:W-:Y:S05]  /*1eef0*/  @P0 BRA `(.L_x_938) ;  /* 0x000002b000000947 */ /* 0x000fea0003800000 */
[----:B------:R-:W-:Y:S01]  /*1ef00*/  IMAD.MOV.U32 R2, RZ, RZ, 0x368 ;  /* 0x00000368ff027424 */ /* 0x000fe200078e00ff */
[----:B------:R-:W-:-:S04]  /*1ef10*/  ISETP.GT.AND P2, PT, R19, 0x1, PT ;  /* 0x000000011300780c */ /* 0x000fc80003f44270 */
[----:B------:R-:W-:-:S04]  /*1ef20*/  SEL R2, R2, 0x328, P2 ;  /* 0x0000032802027807 */ /* 0x000fc80001000000 */
[----:B------:R2:W3:Y:S08]  /*1ef30*/  LDC.64 R8, c[0x0][R2+0x170] ;  /* 0x00005c0002087b82 */ /* 0x0004f00000000a00 */
[----:B------:R2:W4:Y:S08]  /*1ef40*/  LDC.64 R6, c[0x0][R2+0x168] ;  /* 0x00005a0002067b82 */ /* 0x0005300000000a00 */
[----:B------:R2:W5:Y:S08]  /*1ef50*/  LDC.64 R14, c[0x0][R2+0x178] ;  /* 0x00005e00020e7b82 */ /* 0x0005700000000a00 */
[----:B------:R2:W1:Y:S02]  /*1ef60*/  LDC.64 R10, c[0x0][R2+0x160] ;  /* 0x00005800020a7b82 */ /* 0x0004640000000a00 */
[----:B--2---:R-:W-:-:S02]  /*1ef70*/  IMAD.MOV.U32 R2, RZ, RZ, c[0x0][0x4e8] ;  /* 0x00013a00ff027624 */ /* 0x004fc400078e00ff */
[-C--:B---3--:R-:W-:Y:S02]  /*1ef80*/  IMAD R3, R9, R13.reuse, RZ ;  /* 0x0000000d09037224 */ /* 0x088fe400078e02ff */
[----:B------:R-:W-:Y:S01]  /*1ef90*/  IMAD.WIDE.U32 R4, R8, R13, RZ ;  /* 0x0000000d08047225 */ /* 0x000fe200078e00ff */
[----:B------:R-:W-:Y:S02]  /*1efa0*/  ISETP.NE.AND P0, PT, R2, 0x1, PT ;  /* 0x000000010200780c */ /* 0x000fe40003f05270 */
[----:B------:R-:W-:Y:S01]  /*1efb0*/  MOV R2, R16 ;  /* 0x0000001000027202 */ /* 0x000fe20000000f00 */
[----:B------:R-:W-:Y:S01]  /*1efc0*/  IMAD R8, R8, R21, R3 ;  /* 0x0000001508087224 */ /* 0x000fe200078e0203 */
[----:B------:R-:W-:Y:S01]  /*1efd0*/  SEL R3, R244, RZ, P2 ;  /* 0x000000fff4037207 */ /* 0x000fe20001000000 */
[-C--:B----4-:R-:W-:Y:S02]  /*1efe0*/  IMAD R9, R7, R12.reuse, RZ ;  /* 0x0000000c07097224 */ /* 0x090fe400078e02ff */
[----:B------:R-:W-:-:S04]  /*1eff0*/  IMAD.WIDE.U32 R6, R6, R12, RZ ;  /* 0x0000000c06067225 */ /* 0x000fc800078e00ff */
[----:B------:R-:W-:Y:S01]  /*1f000*/  IMAD.IADD R9, R7, 0x1, R9 ;  /* 0x0000000107097824 */ /* 0x000fe200078e0209 */
[----:B------:R-:W-:Y:S01]  /*1f010*/  IADD3 R7, R5, R8, RZ ;  /* 0x0000000805077210 */ /* 0x000fe20007ffe0ff */
[----:B------:R-:W-:-:S04]  /*1f020*/  @P0 IMAD.HI.U32 R17, R16, c[0x0][0x4ec], RZ ;  /* 0x00013b0010110a27 */ /* 0x000fc800078e00ff */
[-C--:B-----5:R-:W-:Y:S01]  /*1f030*/  IMAD R8, R15, R3.reuse, RZ ;  /* 0x000000030f087224 */ /* 0x0a0fe200078e02ff */
[----:B------:R-:W-:Y:S02]  /*1f040*/  @P0 SHF.R.U32.HI R2, RZ, c[0x0][0x4f0], R17 ;  /* 0x00013c00ff020a19 */ /* 0x000fe40000011611 */
[----:B------:R-:W-:Y:S01]  /*1f050*/  IADD3 R17, P1, P0, R4, R6, R0 ;  /* 0x0000000604117210 */ /* 0x000fe2000783e000 */
[----:B------:R-:W-:-:S03]  /*1f060*/  IMAD.WIDE.U32 R4, R14, R3, RZ ;  /* 0x000000030e047225 */ /* 0x000fc600078e00ff */
[----:B------:R-:W-:Y:S01]  /*1f070*/  IADD3.X R9, R7, R9, R18, P1, P0 ;  /* 0x0000000907097210 */ /* 0x000fe20000fe0412 */
[----:B------:R-:W-:Y:S01]  /*1f080*/  IMAD.MOV R6, RZ, RZ, -R2 ;  /* 0x000000ffff067224 */ /* 0x000fe200078e0a02 */
[----:B------:R-:W-:Y:S02]  /*1f090*/  IADD3 R7, R5, R8, RZ ;  /* 0x0000000805077210 */ /* 0x000fe40007ffe0ff */
[----:B------:R-:W-:Y:S01]  /*1f0a0*/  IADD3 R4, P1, P0, R2, R17, R4 ;  /* 0x0000001102047210 */ /* 0x000fe2000783e004 */
[----:B------:R-:W-:Y:S01]  /*1f0b0*/  IMAD R3, R6, c[0x0][0x4e8], R16 ;  /* 0x00013a0006037a24 */ /* 0x000fe200078e0210 */
[----:B------:R-:W-:-:S03]  /*1f0c0*/  SHF.R.S32.HI R5, RZ, 0x1f, R2 ;  /* 0x0000001fff057819 */ /* 0x000fc60000011402 */
[----:B-1----:R-:W-:Y:S01]  /*1f0d0*/  IMAD R2, R11, R3, RZ ;  /* 0x000000030b027224 */ /* 0x002fe200078e02ff */
[----:B------:R-:W-:Y:S02]  /*1f0e0*/  SHF.R.S32.HI R6, RZ, 0x1f, R3 ;  /* 0x0000001fff067819 */ /* 0x000fe40000011403 */
[----:B------:R-:W-:Y:S01]  /*1f0f0*/  IADD3.X R5, R5, R9, R7, P1, P0 ;  /* 0x0000000905057210 */ /* 0x000fe20000fe0407 */
[----:B------:R-:W-:Y:S02]  /*1f100*/  IMAD.MOV.U32 R7, RZ, RZ, c[0x0][0x4a8] ;  /* 0x00012a00ff077624 */ /* 0x000fe400078e00ff */
[C---:B------:R-:W-:Y:S02]  /*1f110*/  IMAD R6, R10.reuse, R6, R2 ;  /* 0x000000060a067224 */ /* 0x040fe400078e0202 */
[----:B------:R-:W-:Y:S01]  /*1f120*/  IMAD.WIDE.U32 R2, R10, R3, R4 ;  /* 0x000000030a027225 */ /* 0x000fe200078e0004 */
[----:B------:R-:W-:Y:S02]  /*1f130*/  MOV R5, c[0x0][0x4ac] ;  /* 0x00012b0000057a02 */ /* 0x000fe40000000f00 */
[----:B------:R-:W-:Y:S01]  /*1f140*/  SEL R4, R7, c[0x0][0x450], P2 ;  /* 0x0001140007047a07 */ /* 0x000fe20001000000 */
[----:B------:R-:W-:Y:S01]  /*1f150*/  IMAD.IADD R3, R3, 0x1, R6 ;  /* 0x0000000103037824 */ /* 0x000fe200078e0206 */
[----:B------:R-:W-:-:S02]  /*1f160*/  SEL R5, R5, c[0x0][0x454], P2 ;  /* 0x0001150005057a07 */ /* 0x000fc40001000000 */
[----:B------:R-:W-:-:S04]  /*1f170*/  LEA R4, P0, R2, R4, 0x2 ;  /* 0x0000000402047211 */ /* 0x000fc800078010ff */
[----:B------:R-:W-:Y:S02]  /*1f180*/  LEA.HI.X R5, R2, R5, R3, 0x2, P0 ;  /* 0x0000000502057211 */ /* 0x000fe400000f1403 */
[----:B------:R-:W-:-:S05]  /*1f190*/  MOV R2, 0xff800000 ;  /* 0xff80000000027802 */ /* 0x000fca0000000f00 */
[----:B------:R1:W-:Y:S02]  /*1f1a0*/  STG.E [R4.64], R2 ;  /* 0x0000000204007986 */ /* 0x0003e4000c101908 */
.L_x_938:
[----:B------:R-:W-:Y:S05]  /*1f1b0*/  BSYNC B0 ;  /* 0x0000000000007941 */ /* 0x000fea0003800000 */
.L_x_937:
[----:B------:R-:W-:-:S13]  /*1f1c0*/  ISETP.GT.AND P0, PT, R19, 0x1, PT ;  /* 0x000000011300780c */ /* 0x000fda0003f04270 */
[----:B------:R-:W-:Y:S05]  /*1f1d0*/  @P0 BRA `(.L_x_930) ;  /* 0x000007f000000947 */ /* 0x000fea0003800000 */
[----:B-1----:R-:W-:Y:S01]  /*1f1e0*/  MOV R2, c[0x0][0x4e8] ;  /* 0x00013a0000027a02 */ /* 0x002fe20000000f00 */
[----:B------:R-:W-:Y:S02]  /*1f1f0*/  IMAD R4, R18, c[0x0][0x3a0], RZ ;  /* 0x0000e80012047a24 */ /* 0x000fe400078e02ff */
[----:B------:R-:W-:Y:S01]  /*1f200*/  IMAD R5, R21, c[0x0][0x3f0], RZ ;  /* 0x0000fc0015057a24 */ /* 0x000fe200078e02ff */
[----:B------:R-:W-:Y:S01]  /*1f210*/  ISETP.NE.AND P0, PT, R2, 0x1, PT ;  /* 0x000000010200780c */ /* 0x000fe20003f05270 */
[----:B------:R-:W-:-:S04]  /*1f220*/  IMAD.WIDE.U32 R2, R0, c[0x0][0x3a0], RZ ;  /* 0x0000e80000027a25 */ /* 0x000fc800078e00ff */
[----:B------:R-:W-:Y:S01]  /*1f230*/  IMAD R0, R0, c[0x0][0x3a4], R4 ;  /* 0x0000e90000007a24 */ /* 0x000fe200078e0204 */
[----:B------:R-:W-:Y:S01]  /*1f240*/  IADD3 R4, R212, R227, RZ ;  /* 0x000000e3d4047210 */ /* 0x000fe20007ffe0ff */
[----:B------:R-:W-:-:S03]  /*1f250*/  IMAD R7, R13, c[0x0][0x3f4], R5 ;  /* 0x0000fd000d077a24 */ /* 0x000fc600078e0205 */
[----:B------:R-:W-:Y:S02]  /*1f260*/  IADD3 R3, R3, R0, RZ ;  /* 0x0000000003037210 */ /* 0x000fe40007ffe0ff */
[----:B------:R-:W-:Y:S01]  /*1f270*/  MOV R0, R4 ;  /* 0x0000000400007202 */ /* 0x000fe20000000f00 */
[----:B------:R-:W-:-:S04]  /*1f280*/  @P0 IMAD.HI.U32 R6, R4, c[0x0][0x4ec], RZ ;  /* 0x00013b0004060a27 */ /* 0x000fc800078e00ff */
[----:B------:R-:W-:Y:S01]  /*1f290*/  IMAD.WIDE.U32 R2, R12, c[0x0][0x3e8], R2 ;  /* 0x0000fa000c027a25 */ /* 0x000fe200078e0002 */
[----:B------:R-:W-:-:S03]  /*1f2a0*/  @P0 SHF.R.U32.HI R0, RZ, c[0x0][0x4f0], R6 ;  /* 0x00013c00ff000a19 */ /* 0x000fc60000011606 */
[----:B------:R-:W-:Y:S01]  /*1f2b0*/  IMAD R3, R12, c[0x0][0x3ec], R3 ;  /* 0x0000fb000c037a24 */ /* 0x000fe200078e0203 */
[----:B------:R-:W-:Y:S02]  /*1f2c0*/  SHF.R.S32.HI R6, RZ, 0x1f, R0 ;  /* 0x0000001fff067819 */ /* 0x000fe40000011400 */
[----:B------:R-:W-:Y:S01]  /*1f2d0*/  IADD3 R5, -R0, RZ, RZ ;  /* 0x000000ff00057210 */ /* 0x000fe20007ffe1ff */
[----:B------:R-:W-:Y:S01]  /*1f2e0*/  IMAD.WIDE.U32 R2, R13, c[0x0][0x3f0], R2 ;  /* 0x0000fc000d027a25 */ /* 0x000fe200078e0002 */
[----:B------:R-:W-:-:S03]  /*1f2f0*/  IADD3 R13, R211, R227, RZ ;  /* 0x000000e3d30d7210 */ /* 0x000fc60007ffe0ff */
        /* <DEDUP_REMOVED lines=15> */
.L_x_1021:
[----:B------:R-:W-:Y:S05]  /*1f3f0*/  BRA.DIV ~URZ, `(.L_x_940) ;  /* 0x00002f127f007947 */ /* 0x000fea000b800000 */
[----:B------:R3:W4:Y:S02]  /*1f400*/  SHFL.IDX PT, R0, R14, RZ, 0x181f ;  /* 0x00181fff0e007589 */ /* 0x00072400000e0000 */
.L_x_1022:
        /* <DEDUP_REMOVED lines=20> */
.L_x_942:
[----:B------:R-:W-:Y:S05]  /*1f550*/  BSYNC B0 ;  /* 0x0000000000007941 */ /* 0x000fea0003800000 */
.L_x_941:
[----:B------:R-:W-:Y:S05]  /*1f560*/  BRA.DIV ~URZ, `(.L_x_943) ;  /* 0x00002e027f007947 */ /* 0x000fea000b800000 */
[----:B--2---:R2:W1:Y:S04]  /*1f570*/  SHFL.IDX PT, R4, R5, 0x1, 0x181f ;  /* 0x00381f0005047f89 */ /* 0x00446800000e0000 */
[----:B----4-:R2:W4:Y:S02]  /*1f580*/  SHFL.IDX PT, R0, R14, 0x1, 0x181f ;  /* 0x00381f000e007f89 */ /* 0x01052400000e0000 */
.L_x_1023:
        /* <DEDUP_REMOVED lines=20> */
.L_x_945:
[----:B------:R-:W-:Y:S05]  /*1f6d0*/  BSYNC B0 ;  /* 0x0000000000007941 */ /* 0x000fea0003800000 */
.L_x_944:
[----:B------:R-:W-:Y:S05]  /*1f6e0*/  BRA.DIV ~URZ, `(.L_x_946) ;  /* 0x00002d427f007947 */ /* 0x000fea000b800000 */
[----:B-1----:R1:W2:Y:S02]  /*1f6f0*/  SHFL.IDX PT, R4, R5, 0x2, 0x181f ;  /* 0x00581f0005047f89 */ /* 0x0022a400000e0000 */
.L_x_1024:
[----:B------:R-:W-:Y:S05]  /*1f700*/  BRA.DIV ~URZ, `(.L_x_947) ;  /* 0x00002d927f007947 */ /* 0x000fea000b800000 */
[----:B----4-:R4:W1:Y:S02]  /*1f710*/  SHFL.IDX PT, R0, R14, 0x2, 0x181f ;  /* 0x00581f000e007f89 */ /* 0x01086400000e0000 */
.L_x_1025:
        /* <DEDUP_REMOVED lines=20> */
.L_x_949:
[----:B------:R-:W-:Y:S05]  /*1f860*/  BSYNC B0 ;  /* 0x0000000000007941 */ /* 0x000fea0003800000 */
.L_x_948:
[----:B------:R-:W-:Y:S05]  /*1f870*/  BRA.DIV ~URZ, `(.L_x_950) ;  /* 0x00002c827f007947 */ /* 0x000fea000b800000 */
[----:B--2---:R2:W3:Y:S04]  /*1f880*/  SHFL.IDX PT, R4, R5, 0x3, 0x181f ;  /* 0x00781f0005047f89 */ /* 0x0044e800000e0000 */
[----:B-1----:R2:W1:Y:S02]  /*1f890*/  SHFL.IDX PT, R0, R14, 0x3, 0x181f ;  /* 0x00781f000e007f89 */ /* 0x00246400000e0000 */
.L_x_1026:
        /* <DEDUP_REMOVED lines=19> */
.L_x_930:
[----:B------:R-:W-:Y:S05]  /*1f9d0*/  BSYNC B1 ;  /* 0x0000000000017941 */ /* 0x000fea0003800000 */
.L_x_914:
        /* <DEDUP_REMOVED lines=13> */
.L_x_1027:
[----:B------:R-:W-:Y:S05]  /*1fab0*/  BRA.DIV ~URZ, `(.L_x_953) ;  /* 0x00002b727f007947 */ /* 0x000fea000b800000 */
[----:B------:R3:W4:Y:S02]  /*1fac0*/  SHFL.IDX PT, R6, R98, 0x1, 0x1f ;  /* 0x00201f0062067f89 */ /* 0x00072400000e0000 */
.L_x_1028:
        /* <DEDUP_REMOVED lines=18> */
.L_x_1029:
        /* <DEDUP_REMOVED lines=16> */
.L_x_1030:
[----:B--2---:R-:W-:Y:S01]  /*1fcf0*/  IMAD R0, R0, c[0x0][0x538], RZ ;  /* 0x00014e0000007a24 */ /* 0x004fe200078e02ff */
[----:B------:R-:W-:Y:S04]  /*1fd00*/  BSSY B1, `(.L_x_956) ;  /* 0x00000c8000017945 */ /* 0x000fe80003800000 */
[----:B----4-:R-:W-:-:S04]  /*1fd10*/  IADD3 R6, R0, R6, RZ ;  /* 0x0000000600067210 */ /* 0x010fc80007ffe0ff */
[----:B------:R-:W-:-:S13]  /*1fd20*/  ISETP.GT.AND P0, PT, R6, R9, PT ;  /* 0x000000090600720c */ /* 0x000fda0003f04270 */
[----:B------:R-:W-:Y:S05]  /*1fd30*/  @P0 BRA `(.L_x_957) ;  /* 0x0000025000000947 */ /* 0x000fea0003800000 */
.L_x_961:
        /* <DEDUP_REMOVED lines=17> */
.L_x_1031:
        /* <DEDUP_REMOVED lines=16> */
.L_x_1032:
[----:B--2---:R-:W-:-:S05]  /*1ff50*/  IMAD R0, R0, c[0x0][0x538], RZ ;  /* 0x00014e0000007a24 */ /* 0x004fca00078e02ff */
[----:B------:R-:W-:-:S04]  /*1ff60*/  IADD3 R6, R0, R6, RZ ;  /* 0x0000000600067210 */ /* 0x000fc80007ffe0ff */
[----:B------:R-:W-:-:S13]  /*1ff70*/  ISETP.GT.AND P0, PT, R6, R9, PT ;  /* 0x000000090600720c */ /* 0x000fda0003f04270 */
[----:B-1-3--:R-:W-:Y:S05]  /*1ff80*/  @!P0 BRA `(.L_x_961) ;  /* 0xfffffdb000008947 */ /* 0x00afea000383ffff */
.L_x_957:
[----:B------:R-:W-:-:S05]  /*1ff90*/  IADD3 R11, -R0, R6, RZ ;  /* 0x00000006000b7210 */ /* 0x000fca0007ffe1ff */
[----:B------:R-:W-:-:S05]  /*1ffa0*/  IMAD R0, R4, c[0x0][0x538], R11 ;  /* 0x00014e0004007a24 */ /* 0x000fca00078e020b */
[----:B------:R-:W-:Y:S01]  /*1ffb0*/  ISETP.GT.AND P0, PT, R0, R9, PT ;  /* 0x000000090000720c */ /* 0x000fe20003f04270 */
[----:B------:R-:W-:-:S12]  /*1ffc0*/  BRA.DIV ~URZ, `(.L_x_962) ;  /* 0x00002aa27f007947 */ /* 0x000fd8000b800000 */
[----:B------:R-:W-:-:S04]  /*1ffd0*/  VOTE.ANY R10, PT, !P0 ;  /* 0x00000000000a7806 */ /* 0x000fc800040e0100 */
.L_x_1033:
[----:B------:R-:W2:Y:S02]  /*1ffe0*/  POPC R6, R10 ;  /* 0x0000000a00067309 */ /* 0x000ea40000000000 */
[----:B--2---:R-:W-:Y:S01]  /*1fff0*/  IADD3 R235, R6, R235, RZ ;  /* 0x000000eb06eb7210 */ /* 0x004fe20007ffe0ff */
[----:B------:R-:W-:Y:S05]  /*20000*/  BRA.DIV ~URZ, `(.L_x_963) ;  /* 0x00002ab27f007947 */ /* 0x000fea000b800000 */
[----:B------:R2:W4:Y:S04]  /*20010*/  SHFL.IDX PT, R7, R7, R6, 0x1f ;  /* 0x00001f0607077589 */ /* 0x00052800000e0000 */
[----:B------:R2:W1:Y:S02]  /*20020*/  SHFL.IDX PT, R5, R8, R6, 0x1f ;  /* 0x00001f0608057589 */ /* 0x00046400000e0000 */
.L_x_1034:
[----:B------:R-:W-:Y:S01]  /*20030*/  ISETP.NE.AND P0, PT, R10, RZ, PT ;  /* 0x000000ff0a00720c */ /* 0x000fe20003f05270 */
[----:B------:R-:W-:-:S12]  /*20040*/  BSSY B0, `(.L_x_964) ;  /* 0x0000005000007945 */ /* 0x000fd80003800000 */
[----:B------:R-:W-:Y:S05]  /*20050*/  @!P0 BRA `(.L_x_965) ;  /* 0x0000003000008947 */ /* 0x000fea0003800000 */
[----:B--2---:R-:W-:Y:S01]  /*20060*/  IADD3 R6, R6, -0x1, RZ ;  /* 0xffffffff06067810 */ /* 0x004fe20007ffe0ff */
[----:B------:R-:W-:Y:S05]  /*20070*/  BRA.DIV ~URZ, `(.L_x_966) ;  /* 0x00002b127f007947 */ /* 0x000fea000b800000 */
[----:B------:R2:W3:Y:S02]  /*20080*/  SHFL.IDX PT, R12, R4, R6, 0x1f ;  /* 0x00001f06040c7589 */ /* 0x0004e400000e0000 */
.L_x_965:
[----:B------:R-:W-:Y:S05]  /*20090*/  BSYNC B0 ;  /* 0x0000000000007941 */ /* 0x000fea0003800000 */
.L_x_964:
[----:B-1----:R-:W-:Y:S01]  /*200a0*/  ISETP.NE.AND P0, PT, R5, 0x1, PT ;  /* 0x000000010500780c */ /* 0x002fe20003f05270 */
[----:B---3--:R-:W-:Y:S01]  /*200b0*/  IMAD R232, R12, c[0x0][0x538], R11 ;  /* 0x00014e000ce87a24 */ /* 0x008fe200078e020b */
[----:B------:R-:W-:Y:S04]  /*200c0*/  BSSY B0, `(.L_x_967) ;  /* 0x0000084000007945 */ /* 0x000fe80003800000 */
[----:B--2---:R-:W-:-:S07]  /*200d0*/  IADD3 R8, -R232, R9, RZ ;  /* 0x00000009e8087210 */ /* 0x004fce0007ffe1ff */
[----:B------:R-:W-:Y:S05]  /*200e0*/  @!P0 BRA `(.L_x_968) ;  /* 0x000003e000008947 */ /* 0x000fea0003800000 */
[-C--:B----4-:R-:W-:Y:S02]  /*200f0*/  IABS R0, R7.reuse ;  /* 0x0000000700007213 */ /* 0x090fe40000000000 */
        /* <DEDUP_REMOVED lines=15> */
[----:B------:R-:W-:-:S04]  /*201f0*/  IMAD.MOV R0, RZ, RZ, -R10 ;  /* 0x000000ffff007224 */ /* 0x000fc800078e0a0a */
[----:B------:R-:W-:Y:S02]  /*20200*/  IMAD.MOV.U32 R3, RZ, RZ, R0 ;  /* 0x000000ffff037224 */ /* 0x000fe400078e0000 */
        /* <DEDUP_REMOVED lines=13> */
[----:B-1----:R-:W-:-:S04]  /*202e0*/  IADD3 R2, RZ, -R3, RZ ;  /* 0x80000003ff027210 */ /* 0x002fc80007ffe0ff */
[----:B------:R-:W-:Y:S01]  /*202f0*/  @!P1 IMAD.MOV R0, RZ, RZ, -R0 ;  /* 0x000000ffff009224 */ /* 0x000fe200078e0a00 */
[----:B------:R-:W-:Y:S01]  /*20300*/  @!P0 LOP3.LUT R0, RZ, R7, RZ, 0x33, !PT ;  /* 0x00000007ff008212 */ /* 0x000fe200078e33ff */
[----:B------:R-:W-:Y:S01]  /*20310*/  IMAD.MOV.U32 R4, RZ, RZ, R2 ;  /* 0x000000ffff047224 */ /* 0x000fe200078e0002 */
[----:B------:R-:W-:Y:S02]  /*20320*/  IABS R2, R5 ;  /* 0x0000000500027213 */ /* 0x000fe40000000000 */
[----:B------:R-:W-:Y:S01]  /*20330*/  IABS R10, R0 ;  /* 0x00000000000a7213 */ /* 0x000fe20000000000 */
[----:B------:R-:W-:Y:S02]  /*20340*/  IMAD R4, R4, R6, RZ ;  /* 0x0000000604047224 */ /* 0x000fe400078e02ff */
[----:B------:R-:W-:Y:S01]  /*20350*/  IMAD.MOV R9, RZ, RZ, -R2 ;  /* 0x000000ffff097224 */ /* 0x000fe200078e0a02 */
[----:B------:R-:W-:-:S05]  /*20360*/  MOV R2, RZ ;  /* 0x000000ff00027202 */ /* 0x000fca0000000f00 */
        /* <DEDUP_REMOVED lines=22> */
.L_x_968:
[----:B------:R-:W-:-:S04]  /*204d0*/  IMAD.MOV.U32 R2, RZ, RZ, 0x4 ;  /* 0x00000004ff027424 */ /* 0x000fc800078e00ff */
[----:B------:R-:W-:-:S05]  /*204e0*/  IMAD.WIDE R2, R235, R2, c[0x0][0x590] ;  /* 0x00016400eb027625 */ /* 0x000fca00078e0202 */
        /* <DEDUP_REMOVED lines=64> */
[----:B------:R-:W-:Y:S02]  /*208f0*/  IMAD R234, R2, R3, R5 ;  /* 0x0000000302ea7224 */ /* 0x000fe400078e0205 */
.L_x_969:
[----:B------:R-:W-:Y:S05]  /*20900*/  BSYNC B0 ;  /* 0x0000000000007941 */ /* 0x000fea0003800000 */
.L_x_967:
[----:B------:R-:W-:-:S04]  /*20910*/  LOP3.LUT R2, RZ, R2, RZ, 0x33, !PT ;  /* 0x00000002ff027212 */ /* 0x000fc800078e33ff */
[----:B------:R-:W-:Y:S01]  /*20920*/  IADD3 R233, R2, R7, RZ ;  /* 0x0000000702e97210 */ /* 0x000fe20007ffe0ff */
[----:B------:R-:W-:Y:S05]  /*20930*/  BRA `(.L_x_970) ;  /* 0x0000004000007947 */ /* 0x000fea0003800000 */
.L_x_958:
[----:B------:R-:W-:Y:S01]  /*20940*/  IMAD.MOV.U32 R232, RZ, RZ, R9 ;  /* 0x000000ffffe87224 */ /* 0x000fe200078e0009 */
[----:B------:R-:W-:Y:S01]  /*20950*/  MOV R234, RZ ;  /* 0x000000ff00ea7202 */ /* 0x000fe20000000f00 */
[----:B------:R-:W-:Y:S01]  /*20960*/  IMAD.MOV.U32 R233, RZ, RZ, RZ ;  /* 0x000000ffffe97224 */ /* 0x000fe200078e00ff */
[----:B------:R-:W-:Y:S02]  /*20970*/  MOV R235, c[0x0][0x53c] ;  /* 0x00014f0000eb7a02 */ /* 0x000fe40000000f00 */
.L_x_970:
[----:B------:R-:W-:Y:S05]  /*20980*/  BSYNC B1 ;  /* 0x0000000000017941 */ /* 0x000fea0003800000 */
.L_x_956:
[----:B------:R-:W-:Y:S01]  /*20990*/  WARPSYNC 0xffffffff ;  /* 0xffffffff00007948 */ /* 0x000fe20003800000 */
[----:B------:R-:W-:Y:S01]  /*209a0*/  BAR.SYNC.DEFER_BLOCKING 0x4, 0x100 ;  /* 0x0104000000007b1d */ /* 0x000fe20000010000 */
[----:B------:R-:W-:-:S13]  /*209b0*/  ISETP.NE.AND P0, PT, R13, RZ, PT ;  /* 0x000000ff0d00720c */ /* 0x000fda0003f05270 */
[----:B------:R2:W-:Y:S04]  /*209c0*/  @!P0 STS.128 [0x20080], R232 ;  /* 0x020080e8ff008388 */ /* 0x0005e80000000c00 */
[----:B------:R-:W-:Y:S06]  /*209d0*/  BAR.ARV 0x5, 0x100 ;  /* 0x0144000000007b1d */ /* 0x000fec0000002000 */
.L_x_951:
[----:B-1----:R-:W-:-:S13]  /*209e0*/  ISETP.GE.AND P0, PT, R235, c[0x0][0x53c], PT ;  /* 0x00014f00eb007a0c */ /* 0x002fda0003f06270 */
[----:B--23--:R-:W-:Y:S01]  /*209f0*/  @P0 CALL.REL.NOINC `(.L_x_971) ;  /* 0x0000001000000944 */ /* 0x00cfe20003c00000 */
[----:B------:R-:W-:Y:S05]  /*20a00*/  BRA `(.L_x_972) ;  /* 0xfffe164000007947 */ /* 0x000fea000383ffff */
.L_x_971:
[----:B------:R-:W-:Y:S05]  /*20a10*/  EXIT ;  /* 0x000000000000794d */ /* 0x000fea0003800000 */
.L_x_701:
[----:B------:R-:W-:Y:S01]  /*20a20*/  IMAD.MOV.U32 R0, RZ, RZ, R5 ;  /* 0x000000ffff007224 */ /* 0x000fe200078e0005 */
[----:B------:R-:W-:Y:S02]  /*20a30*/  MOV R3, 0x1 ;  /* 0x0000000100037802 */ /* 0x000fe40000000f00 */
[----:B------:R-:W-:Y:S02]  /*20a40*/  MOV R2, 0x20a60 ;  /* 0x00020a6000027802 */ /* 0x000fe40000000f00 */
[----:B--2---:R-:W-:Y:S05]  /*20a50*/  CALL.REL.NOINC `($__internal_15_$__cuda_sm70_shflsync_up_p) ;  /* 0x0000228000007944 */ /* 0x004fea0003c00000 */
[----:B------:R-:W-:Y:S01]  /*20a60*/  MOV R0, R4 ;  /* 0x0000000400007202 */ /* 0x000fe20000000f00 */
[----:B------:R-:W-:Y:S05]  /*20a70*/  BRA `(.L_x_973) ;  /* 0xfffdf9c000007947 */ /* 0x000fea000383ffff */
.L_x_702:
[----:B------:R-:W-:Y:S01]  /*20a80*/  IMAD.MOV.U32 R0, RZ, RZ, R5 ;  /* 0x000000ffff007224 */ /* 0x000fe200078e0005 */
[----:B------:R-:W-:Y:S02]  /*20a90*/  MOV R3, 0x2 ;  /* 0x0000000200037802 */ /* 0x000fe40000000f00 */
[----:B------:R-:W-:Y:S02]  /*20aa0*/  MOV R2, 0x20ac0 ;  /* 0x00020ac000027802 */ /* 0x000fe40000000f00 */
[----:B--2---:R-:W-:Y:S05]  /*20ab0*/  CALL.REL.NOINC `($__internal_15_$__cuda_sm70_shflsync_up_p) ;  /* 0x0000222000007944 */ /* 0x004fea0003c00000 */
[----:B------:R-:W-:Y:S01]  /*20ac0*/  SEL R4, R4, RZ, P4 ;  /* 0x000000ff04047207 */ /* 0x000fe20002000000 */
[----:B------:R-:W-:Y:S01]  /*20ad0*/  IMAD.MOV.U32 R3, RZ, RZ, 0x4 ;  /* 0x00000004ff037424 */ /* 0x000fe200078e00ff */
[----:B------:R-:W-:-:S03]  /*20ae0*/  MOV R2, 0x20b10 ;  /* 0x00020b1000027802 */ /* 0x000fc60000000f00 */
[----:B------:R-:W-:Y:S02]  /*20af0*/  IMAD.IADD R0, R5, 0x1, R4 ;  /* 0x0000000105007824 */ /* 0x000fe400078e0204 */
[----:B------:R-:W-:Y:S05]  /*20b00*/  CALL.REL.NOINC `($__internal_15_$__cuda_sm70_shflsync_up_p) ;  /* 0x000021d000007944 */ /* 0x000fea0003c00000 */
        /* <DEDUP_REMOVED lines=12> */
[----:B------:R-:W-:Y:S02]  /*20bd0*/  MOV R202, 0x1f ;  /* 0x0000001f00ca7802 */ /* 0x000fe40000000f00 */
[----:B------:R-:W-:Y:S01]  /*20be0*/  MOV R3, 0x20c20 ;  /* 0x00020c2000037802 */ /* 0x000fe20000000f00 */
[----:B------:R-:W-:-:S04]  /*20bf0*/  IMAD.IADD R4, R0, 0x1, R4 ;  /* 0x0000000100047824 */ /* 0x000fc800078e0204 */
[----:B------:R-:W-:Y:S02]  /*20c00*/  IMAD.MOV.U32 R0, RZ, RZ, R4 ;  /* 0x000000ffff007224 */ /* 0x000fe400078e0004 */
[----:B------:R-:W-:Y:S05]  /*20c10*/  CALL.REL.NOINC `($__internal_14_$__cuda_sm70_shflsync_idx_p) ;  /* 0x0000204000007944 */ /* 0x000fea0003c00000 */
[----:B-1---5:R-:W-:Y:S05]  /*20c20*/  BRA `(.L_x_974) ;  /* 0xfffdf91000007947 */ /* 0x022fea000383ffff */
.L_x_704:
[----:B------:R-:W-:Y:S02]  /*20c30*/  SEL R0, RZ, 0x1, P0 ;  /* 0x00000001ff007807 */ /* 0x000fe40000000000 */
[----:B------:R-:W-:Y:S02]  /*20c40*/  MOV R2, 0x20c60 ;  /* 0x00020c6000027802 */ /* 0x000fe40000000f00 */
[----:B--2---:R-:W-:Y:S05]  /*20c50*/  CALL.REL.NOINC `($__internal_16_$__cuda_sm70_votesync_ballot) ;  /* 0x000020e000007944 */ /* 0x004fea0003c00000 */
[----:B------:R-:W-:Y:S01]  /*20c60*/  MOV R10, R0 ;  /* 0x00000000000a7202 */ /* 0x000fe20000000f00 */
[----:B------:R-:W-:Y:S05]  /*20c70*/  BRA `(.L_x_975) ;  /* 0xfffdf95000007947 */ /* 0x000fea000383ffff */
.L_x_705:
[----:B------:R-:W-:Y:S01]  /*20c80*/  IMAD.MOV.U32 R0, RZ, RZ, R9 ;  /* 0x000000ffff007224 */ /* 0x000fe200078e0009 */
[----:B------:R-:W-:Y:S01]  /*20c90*/  MOV R2, R5 ;  /* 0x0000000500027202 */ /* 0x000fe20000000f00 */
[----:B------:R-:W-:Y:S01]  /*20ca0*/  IMAD.MOV.U32 R202, RZ, RZ, 0x1f ;  /* 0x0000001fffca7424 */ /* 0x000fe200078e00ff */
[----:B------:R-:W-:Y:S02]  /*20cb0*/  MOV R3, 0x20cd0 ;  /* 0x00020cd000037802 */ /* 0x000fe40000000f00 */
[----:B------:R-:W-:Y:S05]  /*20cc0*/  CALL.REL.NOINC `($__internal_14_$__cuda_sm70_shflsync_idx_p) ;  /* 0x00001f9000007944 */ /* 0x000fea0003c00000 */
[----:B------:R-:W-:Y:S01]  /*20cd0*/  IMAD.MOV.U32 R12, RZ, RZ, R0 ;  /* 0x000000ffff0c7224 */ /* 0x000fe200078e0000 */
[----:B------:R-:W-:Y:S01]  /*20ce0*/  MOV R0, R8 ;  /* 0x0000000800007202 */ /* 0x000fe20000000f00 */
[----:B------:R-:W-:Y:S01]  /*20cf0*/  IMAD.MOV.U32 R6, RZ, RZ, RZ ;  /* 0x000000ffff067224 */ /* 0x000fe200078e00ff */
[----:B------:R-:W-:Y:S01]  /*20d00*/  MOV R2, R5 ;  /* 0x0000000500027202 */ /* 0x000fe20000000f00 */
[----:B------:R-:W-:Y:S01]  /*20d10*/  IMAD.MOV.U32 R202, RZ, RZ, 0x1f ;  /* 0x0000001fffca7424 */ /* 0x000fe200078e00ff */
[----:B------:R-:W-:-:S02]  /*20d20*/  MOV R3, 0x20d40 ;  /* 0x00020d4000037802 */ /* 0x000fc40000000f00 */
[----:B-1---5:R-:W-:Y:S05]  /*20d30*/  CALL.REL.NOINC `($__internal_14_$__cuda_sm70_shflsync_idx_p) ;  /* 0x00001f2000007944 */ /* 0x022fea0003c00000 */
[----:B------:R-:W-:Y:S01]  /*20d40*/  MOV R9, R0 ;  /* 0x0000000000097202 */ /* 0x000fe20000000f00 */
[----:B-1---5:R-:W-:Y:S05]  /*20d50*/  BRA `(.L_x_976) ;  /* 0xfffdf8d000007947 */ /* 0x022fea000383ffff */
.L_x_708:
[----:B------:R-:W-:Y:S01]  /*20d60*/  IMAD.MOV.U32 R0, RZ, RZ, R4 ;  /* 0x000000ffff007224 */ /* 0x000fe200078e0004 */
[----:B------:R-:W-:-:S02]  /*20d70*/  MOV R202, 0x1f ;  /* 0x0000001f00ca7802 */ /* 0x000fc40000000f00 */
[----:B------:R-:W-:Y:S02]  /*20d80*/  MOV R3, 0x20da0 ;  /* 0x00020da000037802 */ /* 0x000fe40000000f00 */
[----:B-123--:R-:W-:Y:S05]  /*20d90*/  CALL.REL.NOINC `($__internal_14_$__cuda_sm70_shflsync_idx_p) ;  /* 0x00001ec000007944 */ /* 0x00efea0003c00000 */
[----:B------:R-:W-:Y:S01]  /*20da0*/  MOV R6, R0 ;  /* 0x0000000000067202 */ /* 0x000fe20000000f00 */
[----:B-1---5:R-:W-:Y:S05]  /*20db0*/  BRA `(.L_x_707) ;  /* 0xfffdf8d000007947 */ /* 0x022fea000383ffff */
.L_x_757:
[----:B------:R-:W-:Y:S01]  /*20dc0*/  IMAD.MOV.U32 R0, RZ, RZ, R5 ;  /* 0x000000ffff007224 */ /* 0x000fe200078e0005 */
[----:B------:R-:W-:Y:S01]  /*20dd0*/  MOV R2, RZ ;  /* 0x000000ff00027202 */ /* 0x000fe20000000f00 */
[----:B------:R-:W-:Y:S01]  /*20de0*/  IMAD.MOV.U32 R202, RZ, RZ, 0x181f ;  /* 0x0000181fffca7424 */ /* 0x000fe200078e00ff */
[----:B------:R-:W-:Y:S02]  /*20df0*/  MOV R3, 0x20e10 ;  /* 0x00020e1000037802 */ /* 0x000fe40000000f00 */
[----:B-----5:R-:W-:Y:S05]  /*20e00*/  CALL.REL.NOINC `($__internal_14_$__cuda_sm70_shflsync_idx_p) ;  /* 0x00001e5000007944 */ /* 0x020fea0003c00000 */
[----:B-----5:R-:W-:Y:S01]  /*20e10*/  MOV R4, R0 ;  /* 0x0000000000047202 */ /* 0x020fe20000000f00 */
[----:B-1----:R-:W-:Y:S05]  /*20e20*/  BRA `(.L_x_977) ;  /* 0xfffe648000007947 */ /* 0x002fea000383ffff */
.L_x_758:
[----:B------:R-:W-:Y:S01]  /*20e30*/  IMAD.MOV.U32 R0, RZ, RZ, R12 ;  /* 0x000000ffff007224 */ /* 0x000fe200078e000c */
[----:B------:R-:W-:Y:S01]  /*20e40*/  MOV R2, RZ ;  /* 0x000000ff00027202 */ /* 0x000fe20000000f00 */
[----:B------:R-:W-:Y:S01]  /*20e50*/  IMAD.MOV.U32 R202, RZ, RZ, 0x181f ;  /* 0x0000181fffca7424 */ /* 0x000fe200078e00ff */
[----:B------:R-:W-:Y:S02]  /*20e60*/  MOV R3, 0x20e80 ;  /* 0x00020e8000037802 */ /* 0x000fe40000000f00 */
[----:B-12--5:R-:W-:Y:S05]  /*20e70*/  CALL.REL.NOINC `($__internal_14_$__cuda_sm70_shflsync_idx_p) ;  /* 0x00001de000007944 */ /* 0x026fea0003c00000 */
[----:B-1---5:R-:W-:Y:S05]  /*20e80*/  BRA `(.L_x_978) ;  /* 0xfffe644000007947 */ /* 0x022fea000383ffff */
.L_x_761:
[----:B----4-:R-:W-:Y:S01]  /*20e90*/  IMAD.MOV.U32 R0, RZ, RZ, R5 ;  /* 0x000000ffff007224 */ /* 0x010fe200078e0005 */
[----:B--2---:R-:W-:Y:S01]  /*20ea0*/  MOV R2, 0x1 ;  /* 0x0000000100027802 */ /* 0x004fe20000000f00 */
[----:B------:R-:W-:Y:S01]  /*20eb0*/  IMAD.MOV.U32 R202, RZ, RZ, 0x181f ;  /* 0x0000181fffca7424 */ /* 0x000fe200078e00ff */
[----:B------:R-:W-:-:S02]  /*20ec0*/  MOV R3, 0x20ee0 ;  /* 0x00020ee000037802 */ /* 0x000fc40000000f00 */
[----:B-1-3-5:R-:W-:Y:S05]  /*20ed0*/  CALL.REL.NOINC `($__internal_14_$__cuda_sm70_shflsync_idx_p) ;  /* 0x00001d8000007944 */ /* 0x02afea0003c00000 */
[----:B-----5:R-:W-:Y:S01]  /*20ee0*/  IMAD.MOV.U32 R4, RZ, RZ, R0 ;  /* 0x000000ffff047224 */ /* 0x020fe200078e0000 */
[----:B------:R-:W-:Y:S01]  /*20ef0*/  MOV R2, 0x1 ;  /* 0x0000000100027802 */ /* 0x000fe20000000f00 */
[----:B------:R-:W-:Y:S01]  /*20f00*/  IMAD.MOV.U32 R0, RZ, RZ, R12 ;  /* 0x000000ffff007224 */ /* 0x000fe200078e000c */
[----:B------:R-:W-:-:S02]  /*20f10*/  MOV R202, 0x181f ;  /* 0x0000181f00ca7802 */ /* 0x000fc40000000f00 */
[----:B------:R-:W-:Y:S02]  /*20f20*/  MOV R3, 0x20f40 ;  /* 0x00020f4000037802 */ /* 0x000fe40000000f00 */
[----:B-1----:R-:W-:Y:S05]  /*20f30*/  CALL.REL.NOINC `($__internal_14_$__cuda_sm70_shflsync_idx_p) ;  /* 0x00001d2000007944 */ /* 0x002fea0003c00000 */
[----:B-1---5:R-:W-:Y:S05]  /*20f40*/  BRA `(.L_x_979) ;  /* 0xfffe651000007947 */ /* 0x022fea000383ffff */
.L_x_764:
[----:B----4-:R-:W-:Y:S01]  /*20f50*/  IMAD.MOV.U32 R0, RZ, RZ, R5 ;  /* 0x000000ffff007224 */ /* 0x010fe200078e0005 */
[----:B-1----:R-:W-:Y:S01]  /*20f60*/  MOV R2, 0x2 ;  /* 0x0000000200027802 */ /* 0x002fe20000000f00 */
[----:B------:R-:W-:Y:S01]  /*20f70*/  IMAD.MOV.U32 R202, RZ, RZ, 0x181f ;  /* 0x0000181fffca7424 */ /* 0x000fe200078e00ff */
[----:B------:R-:W-:Y:S02]  /*20f80*/  MOV R3, 0x20fa0 ;  /* 0x00020fa000037802 */ /* 0x000fe40000000f00 */
[----:B--23-5:R-:W-:Y:S05]  /*20f90*/  CALL.REL.NOINC `($__internal_14_$__cuda_sm70_shflsync_idx_p) ;  /* 0x00001cc000007944 */ /* 0x02cfea0003c00000 */
[----:B-----5:R-:W-:Y:S01]  /*20fa0*/  MOV R4, R0 ;  /* 0x0000000000047202 */ /* 0x020fe20000000f00 */
[----:B-1----:R-:W-:Y:S05]  /*20fb0*/  BRA `(.L_x_980) ;  /* 0xfffe662000007947 */ /* 0x002fea000383ffff */
.L_x_765:
[----:B----4-:R-:W-:Y:S01]  /*20fc0*/  IMAD.MOV.U32 R0, RZ, RZ, R12 ;  /* 0x000000ffff007224 */ /* 0x010fe200078e000c */
[----:B------:R-:W-:Y:S01]  /*20fd0*/  MOV R2, 0x2 ;  /* 0x0000000200027802 */ /* 0x000fe20000000f00 */
[----:B------:R-:W-:Y:S01]  /*20fe0*/  IMAD.MOV.U32 R202, RZ, RZ, 0x181f ;  /* 0x0000181fffca7424 */ /* 0x000fe200078e00ff */
[----:B------:R-:W-:Y:S02]  /*20ff0*/  MOV R3, 0x21010 ;  /* 0x0002101000037802 */ /* 0x000fe40000000f00 */
[----:B-123-5:R-:W-:Y:S05]  /*21000*/  CALL.REL.NOINC `($__internal_14_$__cuda_sm70_shflsync_idx_p) ;  /* 0x00001c5000007944 */ /* 0x02efea0003c00000 */
[----:B-1---5:R-:W-:Y:S05]  /*21010*/  BRA `(.L_x_981) ;  /* 0xfffe65e000007947 */ /* 0x022fea000383ffff */
.L_x_768:
[----:B-1----:R-:W-:Y:S01]  /*21020*/  IMAD.MOV.U32 R0, RZ, RZ, R5 ;  /* 0x000000ffff007224 */ /* 0x002fe200078e0005 */
[----:B------:R-:W-:Y:S01]  /*21030*/  MOV R2, 0x3 ;  /* 0x0000000300027802 */ /* 0x000fe20000000f00 */
[----:B------:R-:W-:Y:S01]  /*21040*/  IMAD.MOV.U32 R202, RZ, RZ, 0x181f ;  /* 0x0000181fffca7424 */ /* 0x000fe200078e00ff */
[----:B------:R-:W-:-:S02]  /*21050*/  MOV R3, 0x21070 ;  /* 0x0002107000037802 */ /* 0x000fc40000000f00 */
[----:B--2345:R-:W-:Y:S05]  /*21060*/  CALL.REL.NOINC `($__internal_14_$__cuda_sm70_shflsync_idx_p) ;  /* 0x00001bf000007944 */ /* 0x03cfea0003c00000 */
[----:B-----5:R-:W-:Y:S01]  /*21070*/  IMAD.MOV.U32 R4, RZ, RZ, R0 ;  /* 0x000000ffff047224 */ /* 0x020fe200078e0000 */
[----:B------:R-:W-:Y:S01]  /*21080*/  MOV R2, 0x3 ;  /* 0x0000000300027802 */ /* 0x000fe20000000f00 */
[----:B------:R-:W-:Y:S01]  /*21090*/  IMAD.MOV.U32 R0, RZ, RZ, R12 ;  /* 0x000000ffff007224 */ /* 0x000fe200078e000c */
[----:B------:R-:W-:-:S02]  /*210a0*/  MOV R202, 0x181f ;  /* 0x0000181f00ca7802 */ /* 0x000fc40000000f00 */
[----:B------:R-:W-:Y:S02]  /*210b0*/  MOV R3, 0x210d0 ;  /* 0x000210d000037802 */ /* 0x000fe40000000f00 */
[----:B-1----:R-:W-:Y:S05]  /*210c0*/  CALL.REL.NOINC `($__internal_14_$__cuda_sm70_shflsync_idx_p) ;  /* 0x00001b9000007944 */ /* 0x002fea0003c00000 */
[----:B-1---5:R-:W-:Y:S05]  /*210d0*/  BRA `(.L_x_982) ;  /* 0xfffe66b000007947 */ /* 0x022fea000383ffff */
.L_x_835:
[----:B------:R-:W-:Y:S01]  /*210e0*/  IMAD.MOV.U32 R2, RZ, RZ, RZ ;  /* 0x000000ffff027224 */ /* 0x000fe200078e00ff */
[----:B------:R-:W-:Y:S02]  /*210f0*/  MOV R202, 0x181f ;  /* 0x0000181f00ca7802 */ /* 0x000fe40000000f00 */
[----:B------:R-:W-:Y:S02]  /*21100*/  MOV R3, 0x21120 ;  /* 0x0002112000037802 */ /* 0x000fe40000000f00 */
[----:B------:R-:W-:Y:S05]  /*21110*/  CALL.REL.NOINC `($__internal_14_$__cuda_sm70_shflsync_idx_p) ;  /* 0x00001b4000007944 */ /* 0x000fea0003c00000 */
[----:B-----5:R-:W-:Y:S01]  /*21120*/  MOV R4, R0 ;  /* 0x0000000000047202 */ /* 0x020fe20000000f00 */
[----:B-1----:R-:W-:Y:S05]  /*21130*/  BRA `(.L_x_983) ;  /* 0xffff087000007947 */ /* 0x002fea000383ffff */
.L_x_836:
[----:B-1----:R-:W-:Y:S01]  /*21140*/  IMAD.MOV.U32 R0, RZ, RZ, R5 ;  /* 0x000000ffff007224 */ /* 0x002fe200078e0005 */
[----:B------:R-:W-:Y:S01]  /*21150*/  MOV R2, RZ ;  /* 0x000000ff00027202 */ /* 0x000fe20000000f00 */
[----:B------:R-:W-:Y:S01]  /*21160*/  IMAD.MOV.U32 R202, RZ, RZ, 0x181f ;  /* 0x0000181fffca7424 */ /* 0x000fe200078e00ff */
[----:B------:R-:W-:Y:S02]  /*21170*/  MOV R3, 0x21190 ;  /* 0x0002119000037802 */ /* 0x000fe40000000f00 */
[----:B--2---:R-:W-:Y:S05]  /*21180*/  CALL.REL.NOINC `($__internal_14_$__cuda_sm70_shflsync_idx_p) ;  /* 0x00001ad000007944 */ /* 0x004fea0003c00000 */
[----:B-1---5:R-:W-:Y:S05]  /*21190*/  BRA `(.L_x_984) ;  /* 0xffff083000007947 */ /* 0x022fea000383ffff */
.L_x_837:
[----:B------:R-:W-:Y:S01]  /*211a0*/  IMAD.MOV.U32 R0, RZ, RZ, R4 ;  /* 0x000000ffff007224 */ /* 0x000fe200078e0004 */
[----:B------:R-:W-:Y:S01]  /*211b0*/  MOV R2, RZ ;  /* 0x000000ff00027202 */ /* 0x000fe20000000f00 */
[----:B------:R-:W-:Y:S01]  /*211c0*/  IMAD.MOV.U32 R202, RZ, RZ, 0x1c1f ;  /* 0x00001c1fffca7424 */ /* 0x000fe200078e00ff */
[----:B------:R-:W-:-:S02]  /*211d0*/  MOV R3, 0x211f0 ;  /* 0x000211f000037802 */ /* 0x000fc40000000f00 */
[----:B------:R-:W-:Y:S05]  /*211e0*/  CALL.REL.NOINC `($__internal_14_$__cuda_sm70_shflsync_idx_p) ;  /* 0x00001a7000007944 */ /* 0x000fea0003c00000 */
[----:B------:R-:W-:Y:S01]  /*211f0*/  MOV R3, R0 ;  /* 0x0000000000037202 */ /* 0x000fe20000000f00 */
[----:B-1---5:R-:W-:Y:S05]  /*21200*/  BRA `(.L_x_985) ;  /* 0xffff0a0000007947 */ /* 0x022fea000383ffff */
.L_x_842:
[----:B------:R-:W-:Y:S01]  /*21210*/  IMAD.MOV.U32 R0, RZ, RZ, R4 ;  /* 0x000000ffff007224 */ /* 0x000fe200078e0004 */
[----:B------:R-:W-:Y:S01]  /*21220*/  MOV R2, 0x1 ;  /* 0x0000000100027802 */ /* 0x000fe20000000f00 */
[----:B------:R-:W-:Y:S01]  /*21230*/  IMAD.MOV.U32 R202, RZ, RZ, 0x1c1f ;  /* 0x00001c1fffca7424 */ /* 0x000fe200078e00ff */
[----:B------:R-:W-:-:S02]  /*21240*/  MOV R3, 0x21260 ;  /* 0x0002126000037802 */ /* 0x000fc40000000f00 */
[----:B-1----:R-:W-:Y:S05]  /*21250*/  CALL.REL.NOINC `($__internal_14_$__cuda_sm70_shflsync_idx_p) ;  /* 0x00001a0000007944 */ /* 0x002fea0003c00000 */
[----:B------:R-:W-:Y:S01]  /*21260*/  MOV R3, R0 ;  /* 0x0000000000037202 */ /* 0x000fe20000000f00 */
[----:B-1---5:R-:W-:Y:S05]  /*21270*/  BRA `(.L_x_986) ;  /* 0xffff0cf000007947 */ /* 0x022fea000383ffff */
.L_x_847:
[----:B------:R-:W-:Y:S02]  /*21280*/  MOV R0, 0x2 ;  /* 0x0000000200007802 */ /* 0x000fe40000000f00 */
[----:B------:R-:W-:-:S02]  /*21290*/  MOV R2, 0x212b0 ;  /* 0x000212b000027802 */ /* 0x000fc40000000f00 */
[----:B------:R-:W-:Y:S05]  /*212a0*/  CALL.REL.NOINC `($__internal_13_$__cuda_sm70_shflsync_bfly_p) ;  /* 0x0000195000007944 */ /* 0x000fea0003c00000 */
[----:B------:R-:W-:Y:S05]  /*212b0*/  BRA `(.L_x_987) ;  /* 0xffff10e000007947 */ /* 0x000fea000383ffff */
.L_x_848:
[----:B------:R-:W-:Y:S02]  /*212c0*/  MOV R0, 0x1 ;  /* 0x0000000100007802 */ /* 0x000fe40000000f00 */
[----:B------:R-:W-:-:S02]  /*212d0*/  MOV R2, 0x212f0 ;  /* 0x000212f000027802 */ /* 0x000fc40000000f00 */
[----:B------:R-:W-:Y:S05]  /*212e0*/  CALL.REL.NOINC `($__internal_13_$__cuda_sm70_shflsync_bfly_p) ;  /* 0x0000191000007944 */ /* 0x000fea0003c00000 */
[----:B------:R-:W-:Y:S01]  /*212f0*/  FMNMX.FTZ R134, R4, R0, !PT ;  /* 0x0000000004867209 */ /* 0x000fe20007810000 */
[----:B------:R-:W-:Y:S01]  /*21300*/  IMAD.MOV.U32 R4, RZ, RZ, R5 ;  /* 0x000000ffff047224 */ /* 0x000fe200078e0005 */
[----:B------:R-:W-:Y:S01]  /*21310*/  MOV R2, 0x21340 ;  /* 0x0002134000027802 */ /* 0x000fe20000000f00 */
[----:B------:R-:W-:-:S02]  /*21320*/  IMAD.MOV.U32 R0, RZ, RZ, 0x2 ;  /* 0x00000002ff007424 */ /* 0x000fc400078e00ff */
[----:B------:R-:W-:Y:S05]  /*21330*/  CALL.REL.NOINC `($__internal_13_$__cuda_sm70_shflsync_bfly_p) ;  /* 0x000018c000007944 */ /* 0x000fea0003c00000 */
[----:B------:R-:W-:Y:S01]  /*21340*/  FMNMX.FTZ R5, R5, R0, !PT ;  /* 0x0000000005057209 */ /* 0x000fe20007810000 */
[----:B------:R-:W-:Y:S01]  /*21350*/  IMAD.MOV.U32 R0, RZ, RZ, 0x1 ;  /* 0x00000001ff007424 */ /* 0x000fe200078e00ff */
[----:B------:R-:W-:-:S03]  /*21360*/  MOV R2, 0x21390 ;  /* 0x0002139000027802 */ /* 0x000fc60000000f00 */
[----:B------:R-:W-:Y:S02]  /*21370*/  IMAD.MOV.U32 R4, RZ, RZ, R5 ;  /* 0x000000ffff047224 */ /* 0x000fe400078e0005 */
[----:B------:R-:W-:Y:S05]  /*21380*/  CALL.REL.NOINC `($__internal_13_$__cuda_sm70_shflsync_bfly_p) ;  /* 0x0000187000007944 */ /* 0x000fea0003c00000 */
[----:B------:R-:W-:Y:S01]  /*21390*/  MOV R3, R0 ;  /* 0x0000000000037202 */ /* 0x000fe20000000f00 */
[----:B------:R-:W-:Y:S05]  /*213a0*/  BRA `(.L_x_988) ;  /* 0xffff106000007947 */ /* 0x000fea000383ffff */
.L_x_856:
[----:B------:R-:W-:Y:S01]  /*213b0*/  MOV R202, 0x181f ;  /* 0x0000181f00ca7802 */ /* 0x000fe20000000f00 */
[----:B------:R-:W-:Y:S01]  /*213c0*/  IMAD.MOV.U32 R2, RZ, RZ, RZ ;  /* 0x000000ffff027224 */ /* 0x000fe200078e00ff */
[----:B------:R-:W-:Y:S02]  /*213d0*/  MOV R3, 0x213f0 ;  /* 0x000213f000037802 */ /* 0x000fe40000000f00 */
[----:B-1234-:R-:W-:Y:S05]  /*213e0*/  CALL.REL.NOINC `($__internal_14_$__cuda_sm70_shflsync_idx_p) ;  /* 0x0000187000007944 */ /* 0x01efea0003c00000 */
[----:B-----5:R-:W-:Y:S01]  /*213f0*/  MOV R4, R0 ;  /* 0x0000000000047202 */ /* 0x020fe20000000f00 */
[----:B-1----:R-:W-:-:S05]  /*21400*/  BRA `(.L_x_989) ;  /* 0xffff1e5000007947 */ /* 0x002fca000383ffff */
.L_x_857:
[----:B------:R-:W-:Y:S01]  /*21410*/  MOV R2, RZ ;  /* 0x000000ff00027202 */ /* 0x000fe20000000f00 */
[----:B----4-:R-:W-:Y:S01]  /*21420*/  IMAD.MOV.U32 R0, RZ, RZ, R5 ;  /* 0x000000ffff007224 */ /* 0x010fe200078e0005 */
[----:B------:R-:W-:Y:S01]  /*21430*/  MOV R3, 0x21460 ;  /* 0x0002146000037802 */ /* 0x000fe20000000f00 */
[----:B------:R-:W-:Y:S02]  /*21440*/  IMAD.MOV.U32 R202, RZ, RZ, 0x181f ;  /* 0x0000181fffca7424 */ /* 0x000fe400078e00ff */
[----:B-123--:R-:W-:Y:S05]  /*21450*/  CALL.REL.NOINC `($__internal_14_$__cuda_sm70_shflsync_idx_p) ;  /* 0x0000180000007944 */ /* 0x00efea0003c00000 */
[----:B-1---5:R-:W-:-:S05]  /*21460*/  BRA `(.L_x_990) ;  /* 0xffff1e1000007947 */ /* 0x022fca000383ffff */
.L_x_860:
[----:B------:R-:W-:Y:S01]  /*21470*/  MOV R202, 0x181f ;  /* 0x0000181f00ca7802 */ /* 0x000fe20000000f00 */
[----:B------:R-:W-:Y:S01]  /*21480*/  IMAD.MOV.U32 R2, RZ, RZ, RZ ;  /* 0x000000ffff027224 */ /* 0x000fe200078e00ff */
[----:B------:R-:W-:Y:S02]  /*21490*/  MOV R3, 0x214b0 ;  /* 0x000214b000037802 */ /* 0x000fe40000000f00 */
[----:B------:R-:W-:Y:S05]  /*214a0*/  CALL.REL.NOINC `($__internal_14_$__cuda_sm70_shflsync_idx_p) ;  /* 0x000017b000007944 */ /* 0x000fea0003c00000 */
[----:B-----5:R-:W-:Y:S01]  /*214b0*/  MOV R4, R0 ;  /* 0x0000000000047202 */ /* 0x020fe20000000f00 */
[----:B-1----:R-:W-:-:S05]  /*214c0*/  BRA `(.L_x_991) ;  /* 0xffff29c000007947 */ /* 0x002fca000383ffff */
.L_x_861:
[----:B------:R-:W-:Y:S01]  /*214d0*/  MOV R2, RZ ;  /* 0x000000ff00027202 */ /* 0x000fe20000000f00 */
[----:B-1----:R-:W-:Y:S01]  /*214e0*/  IMAD.MOV.U32 R0, RZ, RZ, R5 ;  /* 0x000000ffff007224 */ /* 0x002fe200078e0005 */
[----:B------:R-:W-:Y:S01]  /*214f0*/  MOV R3, 0x21520 ;  /* 0x0002152000037802 */ /* 0x000fe20000000f00 */
[----:B------:R-:W-:Y:S02]  /*21500*/  IMAD.MOV.U32 R202, RZ, RZ, 0x181f ;  /* 0x0000181fffca7424 */ /* 0x000fe400078e00ff */
[----:B--2---:R-:W-:Y:S05]  /*21510*/  CALL.REL.NOINC `($__internal_14_$__cuda_sm70_shflsync_idx_p) ;  /* 0x0000174000007944 */ /* 0x004fea0003c00000 */
[----:B-1---5:R-:W-:-:S05]  /*21520*/  BRA `(.L_x_992) ;  /* 0xffff298000007947 */ /* 0x022fca000383ffff */
.L_x_862:
[----:B------:R-:W-:Y:S01]  /*21530*/  MOV R2, RZ ;  /* 0x000000ff00027202 */ /* 0x000fe20000000f00 */
[----:B------:R-:W-:Y:S01]  /*21540*/  IMAD.MOV.U32 R0, RZ, RZ, R4 ;  /* 0x000000ffff007224 */ /* 0x000fe200078e0004 */
[----:B------:R-:W-:Y:S01]  /*21550*/  MOV R3, 0x21580 ;  /* 0x0002158000037802 */ /* 0x000fe20000000f00 */
[----:B------:R-:W-:Y:S02]  /*21560*/  IMAD.MOV.U32 R202, RZ, RZ, 0x1c1f ;  /* 0x00001c1fffca7424 */ /* 0x000fe400078e00ff */
[----:B------:R-:W-:Y:S05]  /*21570*/  CALL.REL.NOINC `($__internal_14_$__cuda_sm70_shflsync_idx_p) ;  /* 0x000016e000007944 */ /* 0x000fea0003c00000 */
[----:B------:R-:W-:Y:S01]  /*21580*/  MOV R3, R0 ;  /* 0x0000000000037202 */ /* 0x000fe20000000f00 */
[----:B-1---5:R-:W-:-:S05]  /*21590*/  BRA `(.L_x_993) ;  /* 0xffff2b3000007947 */ /* 0x022fca000383ffff */
.L_x_867:
[----:B------:R-:W-:Y:S01]  /*215a0*/  MOV R2, 0x1 ;  /* 0x0000000100027802 */ /* 0x000fe20000000f00 */
[----:B------:R-:W-:Y:S01]  /*215b0*/  IMAD.MOV.U32 R0, RZ, RZ, R4 ;  /* 0x000000ffff007224 */ /* 0x000fe200078e0004 */
[----:B------:R-:W-:Y:S01]  /*215c0*/  MOV R3, 0x215f0 ;  /* 0x000215f000037802 */ /* 0x000fe20000000f00 */
[----:B------:R-:W-:Y:S02]  /*215d0*/  IMAD.MOV.U32 R202, RZ, RZ, 0x1c1f ;  /* 0x00001c1fffca7424 */ /* 0x000fe400078e00ff */
[----:B-1----:R-:W-:Y:S05]  /*215e0*/  CALL.REL.NOINC `($__internal_14_$__cuda_sm70_shflsync_idx_p) ;  /* 0x0000167000007944 */ /* 0x002fea0003c00000 */
[----:B------:R-:W-:Y:S01]  /*215f0*/  MOV R3, R0 ;  /* 0x0000000000037202 */ /* 0x000fe20000000f00 */
[----:B-1---5:R-:W-:-:S05]  /*21600*/  BRA `(.L_x_994) ;  /* 0xffff2e5000007947 */ /* 0x022fca000383ffff */
.L_x_872:
[----:B------:R-:W-:Y:S02]  /*21610*/  MOV R0, 0x2 ;  /* 0x0000000200007802 */ /* 0x000fe40000000f00 */
[----:B------:R-:W-:Y:S02]  /*21620*/  MOV R2, 0x21640 ;  /* 0x0002164000027802 */ /* 0x000fe40000000f00 */
[----:B------:R-:W-:Y:S05]  /*21630*/  CALL.REL.NOINC `($__internal_13_$__cuda_sm70_shflsync_bfly_p) ;  /* 0x000015c000007944 */ /* 0x000fea0003c00000 */
[----:B------:R-:W-:-:S05]  /*21640*/  BRA `(.L_x_995) ;  /* 0xffff329000007947 */ /* 0x000fca000383ffff */
.L_x_873:
[----:B------:R-:W-:Y:S02]  /*21650*/  MOV R0, 0x1 ;  /* 0x0000000100007802 */ /* 0x000fe40000000f00 */
[----:B------:R-:W-:Y:S02]  /*21660*/  MOV R2, 0x21680 ;  /* 0x0002168000027802 */ /* 0x000fe40000000f00 */
[----:B------:R-:W-:Y:S05]  /*21670*/  CALL.REL.NOINC `($__internal_13_$__cuda_sm70_shflsync_bfly_p) ;  /* 0x0000158000007944 */ /* 0x000fea0003c00000 */
[----:B------:R-:W-:Y:S01]  /*21680*/  FMNMX.FTZ R134, R4, R0, !PT ;  /* 0x0000000004867209 */ /* 0x000fe20007810000 */
[----:B------:R-:W-:Y:S01]  /*21690*/  IMAD.MOV.U32 R4, RZ, RZ, R5 ;  /* 0x000000ffff047224 */ /* 0x000fe200078e0005 */
[----:B------:R-:W-:Y:S01]  /*216a0*/  MOV R2, 0x216d0 ;  /* 0x000216d000027802 */ /* 0x000fe20000000f00 */
[----:B------:R-:W-:Y:S02]  /*216b0*/  IMAD.MOV.U32 R0, RZ, RZ, 0x2 ;  /* 0x00000002ff007424 */ /* 0x000fe400078e00ff */
[----:B------:R-:W-:Y:S05]  /*216c0*/  CALL.REL.NOINC `($__internal_13_$__cuda_sm70_shflsync_bfly_p) ;  /* 0x0000153000007944 */ /* 0x000fea0003c00000 */
[----:B------:R-:W-:Y:S01]  /*216d0*/  FMNMX.FTZ R4, R5, R0, !PT ;  /* 0x0000000005047209 */ /* 0x000fe20007810000 */
[----:B------:R-:W-:Y:S01]  /*216e0*/  IMAD.MOV.U32 R0, RZ, RZ, 0x1 ;  /* 0x00000001ff007424 */ /* 0x000fe200078e00ff */
[----:B------:R-:W-:Y:S02]  /*216f0*/  MOV R2, 0x21710 ;  /* 0x0002171000027802 */ /* 0x000fe40000000f00 */
[----:B------:R-:W-:Y:S05]  /*21700*/  CALL.REL.NOINC `($__internal_13_$__cuda_sm70_shflsync_bfly_p) ;  /* 0x000014f000007944 */ /* 0x000fea0003c00000 */
[----:B------:R-:W-:-:S05]  /*21710*/  BRA `(.L_x_996) ;  /* 0xffff323000007947 */ /* 0x000fca000383ffff */
.L_x_882:
[----:B------:R-:W-:Y:S01]  /*21720*/  MOV R202, 0x181f ;  /* 0x0000181f00ca7802 */ /* 0x000fe20000000f00 */
[----:B------:R-:W-:Y:S01]  /*21730*/  IMAD.MOV.U32 R2, RZ, RZ, RZ ;  /* 0x000000ffff027224 */ /* 0x000fe200078e00ff */
[----:B------:R-:W-:Y:S02]  /*21740*/  MOV R3, 0x21760 ;  /* 0x0002176000037802 */ /* 0x000fe40000000f00 */
[----:B-1234-:R-:W-:Y:S05]  /*21750*/  CALL.REL.NOINC `($__internal_14_$__cuda_sm70_shflsync_idx_p) ;  /* 0x0000150000007944 */ /* 0x01efea0003c00000 */
[----:B-----5:R-:W-:Y:S01]  /*21760*/  MOV R4, R0 ;  /* 0x0000000000047202 */ /* 0x020fe20000000f00 */
[----:B-1----:R-:W-:-:S05]  /*21770*/  BRA `(.L_x_997) ;  /* 0xffff48c000007947 */ /* 0x002fca000383ffff */
.L_x_883:
[----:B------:R-:W-:Y:S01]  /*21780*/  MOV R2, RZ ;  /* 0x000000ff00027202 */ /* 0x000fe20000000f00 */
[----:B----4-:R-:W-:Y:S01]  /*21790*/  IMAD.MOV.U32 R0, RZ, RZ, R5 ;  /* 0x000000ffff007224 */ /* 0x010fe200078e0005 */
[----:B------:R-:W-:Y:S01]  /*217a0*/  MOV R3, 0x217d0 ;  /* 0x000217d000037802 */ /* 0x000fe20000000f00 */
[----:B------:R-:W-:Y:S02]  /*217b0*/  IMAD.MOV.U32 R202, RZ, RZ, 0x181f ;  /* 0x0000181fffca7424 */ /* 0x000fe400078e00ff */
[----:B-123--:R-:W-:Y:S05]  /*217c0*/  CALL.REL.NOINC `($__internal_14_$__cuda_sm70_shflsync_idx_p) ;  /* 0x0000149000007944 */ /* 0x00efea0003c00000 */
[----:B-1---5:R-:W-:-:S05]  /*217d0*/  BRA `(.L_x_998) ;  /* 0xffff488000007947 */ /* 0x022fca000383ffff */
.L_x_886:
[----:B------:R-:W-:Y:S01]  /*217e0*/  MOV R202, 0x181f ;  /* 0x0000181f00ca7802 */ /* 0x000fe20000000f00 */
[----:B------:R-:W-:Y:S01]  /*217f0*/  IMAD.MOV.U32 R2, RZ, RZ, RZ ;  /* 0x000000ffff027224 */ /* 0x000fe200078e00ff */
[----:B------:R-:W-:Y:S02]  /*21800*/  MOV R3, 0x21820 ;  /* 0x0002182000037802 */ /* 0x000fe40000000f00 */
[----:B------:R-:W-:Y:S05]  /*21810*/  CALL.REL.NOINC `($__internal_14_$__cuda_sm70_shflsync_idx_p) ;  /* 0x0000144000007944 */ /* 0x000fea0003c00000 */
[----:B-----5:R-:W-:Y:S01]  /*21820*/  MOV R4, R0 ;  /* 0x0000000000047202 */ /* 0x020fe20000000f00 */
[----:B-1----:R-:W-:-:S05]  /*21830*/  BRA `(.L_x_999) ;  /* 0xffff546000007947 */ /* 0x002fca000383ffff */
.L_x_887:
[----:B------:R-:W-:Y:S01]  /*21840*/  MOV R2, RZ ;  /* 0x000000ff00027202 */ /* 0x000fe20000000f00 */
[----:B-1----:R-:W-:Y:S01]  /*21850*/  IMAD.MOV.U32 R0, RZ, RZ, R5 ;  /* 0x000000ffff007224 */ /* 0x002fe200078e0005 */
[----:B------:R-:W-:Y:S01]  /*21860*/  MOV R3, 0x21890 ;  /* 0x0002189000037802 */ /* 0x000fe20000000f00 */
[----:B------:R-:W-:Y:S02]  /*21870*/  IMAD.MOV.U32 R202, RZ, RZ, 0x181f ;  /* 0x0000181fffca7424 */ /* 0x000fe400078e00ff */
[----:B--2---:R-:W-:Y:S05]  /*21880*/  CALL.REL.NOINC `($__internal_14_$__cuda_sm70_shflsync_idx_p) ;  /* 0x000013d000007944 */ /* 0x004fea0003c00000 */
[----:B-1---5:R-:W-:-:S05]  /*21890*/  BRA `(.L_x_1000) ;  /* 0xffff542000007947 */ /* 0x022fca000383ffff */
.L_x_888:
[----:B------:R-:W-:Y:S02]  /*218a0*/  MOV R0, 0x2 ;  /* 0x0000000200007802 */ /* 0x000fe40000000f00 */
[----:B------:R-:W-:Y:S02]  /*218b0*/  MOV R2, 0x218d0 ;  /* 0x000218d000027802 */ /* 0x000fe40000000f00 */
[----:B------:R-:W-:Y:S05]  /*218c0*/  CALL.REL.NOINC `($__internal_13_$__cuda_sm70_shflsync_bfly_p) ;  /* 0x0000133000007944 */ /* 0x000fea0003c00000 */
[----:B------:R-:W-:-:S05]  /*218d0*/  BRA `(.L_x_1001) ;  /* 0xffff566000007947 */ /* 0x000fca000383ffff */
.L_x_889:
        /* <DEDUP_REMOVED lines=13> */
.L_x_892:
[----:B------:R-:W-:Y:S01]  /*219b0*/  MOV R202, 0x181f ;  /* 0x0000181f00ca7802 */ /* 0x000fe20000000f00 */
[----:B------:R-:W-:Y:S01]  /*219c0*/  IMAD.MOV.U32 R2, RZ, RZ, RZ ;  /* 0x000000ffff027224 */ /* 0x000fe200078e00ff */
[----:B------:R-:W-:Y:S02]  /*219d0*/  MOV R3, 0x219f0 ;  /* 0x000219f000037802 */ /* 0x000fe40000000f00 */
[----:B-1234-:R-:W-:Y:S05]  /*219e0*/  CALL.REL.NOINC `($__internal_14_$__cuda_sm70_shflsync_idx_p) ;  /* 0x0000127000007944 */ /* 0x01efea0003c00000 */
[----:B-1---5:R-:W-:-:S05]  /*219f0*/  BRA `(.L_x_1003) ;  /* 0xffff69f000007947 */ /* 0x022fca000383ffff */
.L_x_895:
[----:B------:R-:W-:Y:S01]  /*21a00*/  MOV R202, 0x181f ;  /* 0x0000181f00ca7802 */ /* 0x000fe20000000f00 */
[----:B------:R-:W-:Y:S01]  /*21a10*/  IMAD.MOV.U32 R2, RZ, RZ, RZ ;  /* 0x000000ffff027224 */ /* 0x000fe200078e00ff */
[----:B------:R-:W-:Y:S02]  /*21a20*/  MOV R3, 0x21a40 ;  /* 0x00021a4000037802 */ /* 0x000fe40000000f00 */
[----:B-1----:R-:W-:Y:S05]  /*21a30*/  CALL.REL.NOINC `($__internal_14_$__cuda_sm70_shflsync_idx_p) ;  /* 0x0000122000007944 */ /* 0x002fea0003c00000 */
[----:B-----5:R-:W-:Y:S01]  /*21a40*/  MOV R4, R0 ;  /* 0x0000000000047202 */ /* 0x020fe20000000f00 */
[----:B-1----:R-:W-:-:S05]  /*21a50*/  BRA `(.L_x_1004) ;  /* 0xffff75a000007947 */ /* 0x002fca000383ffff */
.L_x_896:
[----:B------:R-:W-:Y:S01]  /*21a60*/  MOV R2, RZ ;  /* 0x000000ff00027202 */ /* 0x000fe20000000f00 */
[----:B--2---:R-:W-:Y:S01]  /*21a70*/  IMAD.MOV.U32 R0, RZ, RZ, R5 ;  /* 0x000000ffff007224 */ /* 0x004fe200078e0005 */
[----:B------:R-:W-:Y:S01]  /*21a80*/  MOV R3, 0x21ab0 ;  /* 0x00021ab000037802 */ /* 0x000fe20000000f00 */
[----:B------:R-:W-:Y:S02]  /*21a90*/  IMAD.MOV.U32 R202, RZ, RZ, 0x181f ;  /* 0x0000181fffca7424 */ /* 0x000fe400078e00ff */
[----:B-1-3--:R-:W-:Y:S05]  /*21aa0*/  CALL.REL.NOINC `($__internal_14_$__cuda_sm70_shflsync_idx_p) ;  /* 0x000011b000007944 */ /* 0x00afea0003c00000 */
[----:B-1---5:R-:W-:-:S05]  /*21ab0*/  BRA `(.L_x_1005) ;  /* 0xffff756000007947 */ /* 0x022fca000383ffff */
.L_x_897:
[----:B------:R-:W-:Y:S01]  /*21ac0*/  MOV R2, RZ ;  /* 0x000000ff00027202 */ /* 0x000fe20000000f00 */
[----:B------:R-:W-:Y:S01]  /*21ad0*/  IMAD.MOV.U32 R0, RZ, RZ, R4 ;  /* 0x000000ffff007224 */ /* 0x000fe200078e0004 */
[----:B------:R-:W-:Y:S01]  /*21ae0*/  MOV R3, 0x21b10 ;  /* 0x00021b1000037802 */ /* 0x000fe20000000f00 */
[----:B------:R-:W-:Y:S02]  /*21af0*/  IMAD.MOV.U32 R202, RZ, RZ, 0x1c1f ;  /* 0x00001c1fffca7424 */ /* 0x000fe400078e00ff */
[----:B-1----:R-:W-:Y:S05]  /*21b00*/  CALL.REL.NOINC `($__internal_14_$__cuda_sm70_shflsync_idx_p) ;  /* 0x0000115000007944 */ /* 0x002fea0003c00000 */
[----:B------:R-:W-:Y:S01]  /*21b10*/  MOV R3, R0 ;  /* 0x0000000000037202 */ /* 0x000fe20000000f00 */
[----:B-1---5:R-:W-:-:S05]  /*21b20*/  BRA `(.L_x_1006) ;  /* 0xffff76d000007947 */ /* 0x022fca000383ffff */
.L_x_902:
[----:B------:R-:W-:Y:S01]  /*21b30*/  MOV R2, 0x1 ;  /* 0x0000000100027802 */ /* 0x000fe20000000f00 */
[----:B------:R-:W-:Y:S01]  /*21b40*/  IMAD.MOV.U32 R0, RZ, RZ, R4 ;  /* 0x000000ffff007224 */ /* 0x000fe200078e0004 */
[----:B------:R-:W-:Y:S01]  /*21b50*/  MOV R3, 0x21b80 ;  /* 0x00021b8000037802 */ /* 0x000fe20000000f00 */
[----:B------:R-:W-:Y:S02]  /*21b60*/  IMAD.MOV.U32 R202, RZ, RZ, 0x1c1f ;  /* 0x00001c1fffca7424 */ /* 0x000fe400078e00ff */
[----:B-12---:R-:W-:Y:S05]  /*21b70*/  CALL.REL.NOINC `($__internal_14_$__cuda_sm70_shflsync_idx_p) ;  /* 0x000010e000007944 */ /* 0x006fea0003c00000 */
[----:B------:R-:W-:Y:S01]  /*21b80*/  MOV R3, R0 ;  /* 0x0000000000037202 */ /* 0x000fe20000000f00 */
[----:B-1---5:R-:W-:-:S05]  /*21b90*/  BRA `(.L_x_1007) ;  /* 0xffff79f000007947 */ /* 0x022fca000383ffff */
.L_x_907:
[----:B------:R-:W-:Y:S02]  /*21ba0*/  MOV R0, 0x2 ;  /* 0x0000000200007802 */ /* 0x000fe40000000f00 */
[----:B------:R-:W-:Y:S02]  /*21bb0*/  MOV R2, 0x21bd0 ;  /* 0x00021bd000027802 */ /* 0x000fe40000000f00 */
[----:B------:R-:W-:Y:S05]  /*21bc0*/  CALL.REL.NOINC `($__internal_13_$__cuda_sm70_shflsync_bfly_p) ;  /* 0x0000103000007944 */ /* 0x000fea0003c00000 */
[----:B------:R-:W-:-:S05]  /*21bd0*/  BRA `(.L_x_1008) ;  /* 0xffff7e3000007947 */ /* 0x000fca000383ffff */
.L_x_908:
        /* <DEDUP_REMOVED lines=13> */
.L_x_910:
[----:B------:R-:W-:Y:S01]  /*21cb0*/  IMAD.MOV.U32 R4, RZ, RZ, R204 ;  /* 0x000000ffff047224 */ /* 0x000fe200078e00cc */
[----:B------:R-:W-:-:S02]  /*21cc0*/  MOV R0, 0x2 ;  /* 0x0000000200007802 */ /* 0x000fc40000000f00 */
[----:B------:R-:W-:Y:S02]  /*21cd0*/  MOV R2, 0x21cf0 ;  /* 0x00021cf000027802 */ /* 0x000fe40000000f00 */
[----:B------:R-:W-:Y:S05]  /*21ce0*/  CALL.REL.NOINC `($__internal_13_$__cuda_sm70_shflsync_bfly_p) ;  /* 0x00000f1000007944 */ /* 0x000fea0003c00000 */
[----:B------:R-:W-:Y:S05]  /*21cf0*/  BRA `(.L_x_1010) ;  /* 0xffff90a000007947 */ /* 0x000fea000383ffff */
.L_x_911:
[----:B------:R-:W-:Y:S01]  /*21d00*/  IMAD.MOV.U32 R4, RZ, RZ, R6 ;  /* 0x000000ffff047224 */ /* 0x000fe200078e0006 */
[----:B------:R-:W-:Y:S02]  /*21d10*/  MOV R0, 0x1 ;  /* 0x0000000100007802 */ /* 0x000fe40000000f00 */
[----:B------:R-:W-:Y:S02]  /*21d20*/  MOV R2, 0x21d40 ;  /* 0x00021d4000027802 */ /* 0x000fe40000000f00 */
[----:B-1----:R-:W-:Y:S05]  /*21d30*/  CALL.REL.NOINC `($__internal_13_$__cuda_sm70_shflsync_bfly_p) ;  /* 0x00000ec000007944 */ /* 0x002fea0003c00000 */
[----:B------:R-:W-:Y:S01]  /*21d40*/  FADD.FTZ R6, R6, R0 ;  /* 0x0000000006067221 */ /* 0x000fe20000010000 */
[----:B------:R-:W-:Y:S02]  /*21d50*/  MOV R4, R203 ;  /* 0x000000cb00047202 */ /* 0x000fe40000000f00 */
[----:B------:R-:W-:Y:S02]  /*21d60*/  MOV R0, 0x2 ;  /* 0x0000000200007802 */ /* 0x000fe40000000f00 */
[----:B------:R-:W-:Y:S02]  /*21d70*/  MOV R2, 0x21d90 ;  /* 0x00021d9000027802 */ /* 0x000fe40000000f00 */
[----:B------:R-:W-:Y:S05]  /*21d80*/  CALL.REL.NOINC `($__internal_13_$__cuda_sm70_shflsync_bfly_p) ;  /* 0x00000e7000007944 */ /* 0x000fea0003c00000 */
[----:B------:R-:W-:Y:S01]  /*21d90*/  FADD.FTZ R4, R203, R0 ;  /* 0x00000000cb047221 */ /* 0x000fe20000010000 */
[----:B------:R-:W-:Y:S02]  /*21da0*/  MOV R0, 0x1 ;  /* 0x0000000100007802 */ /* 0x000fe40000000f00 */
[----:B------:R-:W-:-:S02]  /*21db0*/  MOV R2, 0x21dd0 ;  /* 0x00021dd000027802 */ /* 0x000fc40000000f00 */
[----:B------:R-:W-:Y:S05]  /*21dc0*/  CALL.REL.NOINC `($__internal_13_$__cuda_sm70_shflsync_bfly_p) ;  /* 0x00000e3000007944 */ /* 0x000fea0003c00000 */
[----:B------:R-:W-:Y:S01]  /*21dd0*/  MOV R3, R0 ;  /* 0x0000000000037202 */ /* 0x000fe20000000f00 */
[----:B------:R-:W-:Y:S05]  /*21de0*/  BRA `(.L_x_1011) ;  /* 0xffff902000007947 */ /* 0x000fea000383ffff */
.L_x_918:
[----:B--234-:R-:W-:Y:S01]  /*21df0*/  IMAD.MOV.U32 R0, RZ, RZ, R13 ;  /* 0x000000ffff007224 */ /* 0x01cfe200078e000d */
[----:B------:R-:W-:Y:S01]  /*21e00*/  MOV R2, RZ ;  /* 0x000000ff00027202 */ /* 0x000fe20000000f00 */
[----:B------:R-:W-:Y:S01]  /*21e10*/  IMAD.MOV.U32 R202, RZ, RZ, 0x181f ;  /* 0x0000181fffca7424 */ /* 0x000fe200078e00ff */
[----:B------:R-:W-:-:S02]  /*21e20*/  MOV R3, 0x21e40 ;  /* 0x00021e4000037802 */ /* 0x000fc40000000f00 */
[----:B-1----:R-:W-:Y:S05]  /*21e30*/  CALL.REL.NOINC `($__internal_14_$__cuda_sm70_shflsync_idx_p) ;  /* 0x00000e2000007944 */ /* 0x002fea0003c00000 */
[----:B-----5:R-:W-:Y:S01]  /*21e40*/  MOV R4, R0 ;  /* 0x0000000000047202 */ /* 0x020fe20000000f00 */
[----:B-1----:R-:W-:Y:S05]  /*21e50*/  BRA `(.L_x_1012) ;  /* 0xffffab3000007947 */ /* 0x002fea000383ffff */
.L_x_919:
[----:B------:R-:W-:Y:S01]  /*21e60*/  IMAD.MOV.U32 R0, RZ, RZ, R14 ;  /* 0x000000ffff007224 */ /* 0x000fe200078e000e */
[----:B------:R-:W-:Y:S01]  /*21e70*/  MOV R2, RZ ;  /* 0x000000ff00027202 */ /* 0x000fe20000000f00 */
[----:B------:R-:W-:Y:S01]  /*21e80*/  IMAD.MOV.U32 R202, RZ, RZ, 0x181f ;  /* 0x0000181fffca7424 */ /* 0x000fe200078e00ff */
[----:B------:R-:W-:-:S02]  /*21e90*/  MOV R3, 0x21eb0 ;  /* 0x00021eb000037802 */ /* 0x000fc40000000f00 */
[----:B-123--:R-:W-:Y:S05]  /*21ea0*/  CALL.REL.NOINC `($__internal_14_$__cuda_sm70_shflsync_idx_p) ;  /* 0x00000db000007944 */ /* 0x00efea0003c00000 */
[----:B-1---5:R-:W-:Y:S05]  /*21eb0*/  BRA `(.L_x_1013) ;  /* 0xffffaaf000007947 */ /* 0x022fea000383ffff */
.L_x_922:
[----:B--2---:R-:W-:Y:S01]  /*21ec0*/  IMAD.MOV.U32 R0, RZ, RZ, R13 ;  /* 0x000000ffff007224 */ /* 0x004fe200078e000d */
[----:B------:R-:W-:Y:S01]  /*21ed0*/  MOV R2, 0x1 ;  /* 0x0000000100027802 */ /* 0x000fe20000000f00 */
[----:B------:R-:W-:Y:S01]  /*21ee0*/  IMAD.MOV.U32 R202, RZ, RZ, 0x181f ;  /* 0x0000181fffca7424 */ /* 0x000fe200078e00ff */
[----:B------:R-:W-:-:S02]  /*21ef0*/  MOV R3, 0x21f10 ;  /* 0x00021f1000037802 */ /* 0x000fc40000000f00 */
[----:B-1-34-:R-:W-:Y:S05]  /*21f00*/  CALL.REL.NOINC `($__internal_14_$__cuda_sm70_shflsync_idx_p) ;  /* 0x00000d5000007944 */ /* 0x01afea0003c00000 */
[----:B-----5:R-:W-:Y:S01]  /*21f10*/  IMAD.MOV.U32 R4, RZ, RZ, R0 ;  /* 0x000000ffff047224 */ /* 0x020fe200078e0000 */
[----:B------:R-:W-:Y:S01]  /*21f20*/  MOV R2, 0x1 ;  /* 0x0000000100027802 */ /* 0x000fe20000000f00 */
[----:B------:R-:W-:Y:S01]  /*21f30*/  IMAD.MOV.U32 R0, RZ, RZ, R14 ;  /* 0x000000ffff007224 */ /* 0x000fe200078e000e */
[----:B------:R-:W-:-:S02]  /*21f40*/  MOV R202, 0x181f ;  /* 0x0000181f00ca7802 */ /* 0x000fc40000000f00 */
[----:B------:R-:W-:Y:S02]  /*21f50*/  MOV R3, 0x21f70 ;  /* 0x00021f7000037802 */ /* 0x000fe40000000f00 */
[----:B-1----:R-:W-:Y:S05]  /*21f60*/  CALL.REL.NOINC `($__internal_14_$__cuda_sm70_shflsync_idx_p) ;  /* 0x00000cf000007944 */ /* 0x002fea0003c00000 */
[----:B-1---5:R-:W-:Y:S05]  /*21f70*/  BRA `(.L_x_1014) ;  /* 0xffffaba000007947 */ /* 0x022fea000383ffff */
.L_x_925:
[----:B--2---:R-:W-:Y:S01]  /*21f80*/  IMAD.MOV.U32 R0, RZ, RZ, R13 ;  /* 0x000000ffff007224 */ /* 0x004fe200078e000d */
[----:B------:R-:W-:Y:S01]  /*21f90*/  MOV R2, 0x2 ;  /* 0x0000000200027802 */ /* 0x000fe20000000f00 */
[----:B------:R-:W-:Y:S01]  /*21fa0*/  IMAD.MOV.U32 R202, RZ, RZ, 0x181f ;  /* 0x0000181fffca7424 */ /* 0x000fe200078e00ff */
[----:B------:R-:W-:Y:S02]  /*21fb0*/  MOV R3, 0x21fd0 ;  /* 0x00021fd000037802 */ /* 0x000fe40000000f00 */
[----:B-1-34-:R-:W-:Y:S05]  /*21fc0*/  CALL.REL.NOINC `($__internal_14_$__cuda_sm70_shflsync_idx_p) ;  /* 0x00000c9000007944 */ /* 0x01afea0003c00000 */
[----:B-----5:R-:W-:Y:S01]  /*21fd0*/  MOV R4, R0 ;  /* 0x0000000000047202 */ /* 0x020fe20000000f00 */
[----:B-1----:R-:W-:Y:S05]  /*21fe0*/  BRA `(.L_x_1015) ;  /* 0xffffaca000007947 */ /* 0x002fea000383ffff */
.L_x_926:
[----:B--2---:R-:W-:Y:S01]  /*21ff0*/  IMAD.MOV.U32 R0, RZ, RZ, R14 ;  /* 0x000000ffff007224 */ /* 0x004fe200078e000e */
[----:B------:R-:W-:Y:S01]  /*22000*/  MOV R2, 0x2 ;  /* 0x0000000200027802 */ /* 0x000fe20000000f00 */
[----:B------:R-:W-:Y:S01]  /*22010*/  IMAD.MOV.U32 R202, RZ, RZ, 0x181f ;  /* 0x0000181fffca7424 */ /* 0x000fe200078e00ff */
[----:B------:R-:W-:Y:S02]  /*22020*/  MOV R3, 0x22040 ;  /* 0x0002204000037802 */ /* 0x000fe40000000f00 */
[----:B-1-34-:R-:W-:Y:S05]  /*22030*/  CALL.REL.NOINC `($__internal_14_$__cuda_sm70_shflsync_idx_p) ;  /* 0x00000c2000007944 */ /* 0x01afea0003c00000 */
[----:B-1---5:R-:W-:Y:S05]  /*22040*/  BRA `(.L_x_1016) ;  /* 0xffffac6000007947 */ /* 0x022fea000383ffff */
.L_x_929:
[----:B----4-:R-:W-:Y:S01]  /*22050*/  IMAD.MOV.U32 R0, RZ, RZ, R13 ;  /* 0x000000ffff007224 */ /* 0x010fe200078e000d */
[----:B---3--:R-:W-:Y:S01]  /*22060*/  MOV R2, 0x3 ;  /* 0x0000000300027802 */ /* 0x008fe20000000f00 */
[----:B------:R-:W-:Y:S01]  /*22070*/  IMAD.MOV.U32 R202, RZ, RZ, 0x181f ;  /* 0x0000181fffca7424 */ /* 0x000fe200078e00ff */
[----:B------:R-:W-:-:S02]  /*22080*/  MOV R3, 0x220a0 ;  /* 0x000220a000037802 */ /* 0x000fc40000000f00 */
[----:B-12---:R-:W-:Y:S05]  /*22090*/  CALL.REL.NOINC `($__internal_14_$__cuda_sm70_shflsync_idx_p) ;  /* 0x00000bc000007944 */ /* 0x006fea0003c00000 */
[----:B-----5:R-:W-:Y:S01]  /*220a0*/  IMAD.MOV.U32 R4, RZ, RZ, R0 ;  /* 0x000000ffff047224 */ /* 0x020fe200078e0000 */
[----:B------:R-:W-:Y:S01]  /*220b0*/  MOV R2, 0x3 ;  /* 0x0000000300027802 */ /* 0x000fe20000000f00 */
[----:B------:R-:W-:Y:S01]  /*220c0*/  IMAD.MOV.U32 R0, RZ, RZ, R14 ;  /* 0x000000ffff007224 */ /* 0x000fe200078e000e */
[----:B------:R-:W-:-:S02]  /*220d0*/  MOV R202, 0x181f ;  /* 0x0000181f00ca7802 */ /* 0x000fc40000000f00 */
[----:B------:R-:W-:Y:S02]  /*220e0*/  MOV R3, 0x22100 ;  /* 0x0002210000037802 */ /* 0x000fe40000000f00 */
[----:B-1----:R-:W-:Y:S05]  /*220f0*/  CALL.REL.NOINC `($__internal_14_$__cuda_sm70_shflsync_idx_p) ;  /* 0x00000b6000007944 */ /* 0x002fea0003c00000 */
[----:B-1---5:R-:W-:Y:S05]  /*22100*/  BRA `(.L_x_1017) ;  /* 0xffffad2000007947 */ /* 0x022fea000383ffff */
.L_x_931:
[----:B------:R-:W-:Y:S01]  /*22110*/  IMAD.MOV.U32 R0, RZ, RZ, R5 ;  /* 0x000000ffff007224 */ /* 0x000fe200078e0005 */
[----:B------:R-:W-:Y:S01]  /*22120*/  MOV R2, RZ ;  /* 0x000000ff00027202 */ /* 0x000fe20000000f00 */
[----:B------:R-:W-:Y:S01]  /*22130*/  IMAD.MOV.U32 R202, RZ, RZ, 0x1c1f ;  /* 0x00001c1fffca7424 */ /* 0x000fe200078e00ff */
[----:B------:R-:W-:Y:S02]  /*22140*/  MOV R3, 0x22160 ;  /* 0x0002216000037802 */ /* 0x000fe40000000f00 */
[----:B------:R-:W-:Y:S05]  /*22150*/  CALL.REL.NOINC `($__internal_14_$__cuda_sm70_shflsync_idx_p) ;  /* 0x00000b0000007944 */ /* 0x000fea0003c00000 */
[----:B-----5:R-:W-:Y:S01]  /*22160*/  MOV R4, R0 ;  /* 0x0000000000047202 */ /* 0x020fe20000000f00 */
[----:B-1----:R-:W-:Y:S05]  /*22170*/  BRA `(.L_x_1018) ;  /* 0xffffb01000007947 */ /* 0x002fea000383ffff */
.L_x_932:
[----:B------:R-:W-:Y:S01]  /*22180*/  IMAD.MOV.U32 R0, RZ, RZ, R12 ;  /* 0x000000ffff007224 */ /* 0x000fe200078e000c */
[----:B------:R-:W-:Y:S01]  /*22190*/  MOV R2, RZ ;  /* 0x000000ff00027202 */ /* 0x000fe20000000f00 */
[----:B------:R-:W-:Y:S01]  /*221a0*/  IMAD.MOV.U32 R202, RZ, RZ, 0x1c1f ;  /* 0x00001c1fffca7424 */ /* 0x000fe200078e00ff */
[----:B------:R-:W-:Y:S02]  /*221b0*/  MOV R3, 0x221d0 ;  /* 0x000221d000037802 */ /* 0x000fe40000000f00 */
[----:B-12---:R-:W-:Y:S05]  /*221c0*/  CALL.REL.NOINC `($__internal_14_$__cuda_sm70_shflsync_idx_p) ;  /* 0x00000a9000007944 */ /* 0x006fea0003c00000 */
[----:B-1---5:R-:W-:Y:S05]  /*221d0*/  BRA `(.L_x_1019) ;  /* 0xffffafd000007947 */ /* 0x022fea000383ffff */
.L_x_935:
[----:B----4-:R-:W-:Y:S01]  /*221e0*/  IMAD.MOV.U32 R0, RZ, RZ, R5 ;  /* 0x000000ffff007224 */ /* 0x010fe200078e0005 */
[----:B------:R-:W-:Y:S01]  /*221f0*/  MOV R2, 0x1 ;  /* 0x0000000100027802 */ /* 0x000fe20000000f00 */
[----:B------:R-:W-:Y:S01]  /*22200*/  IMAD.MOV.U32 R202, RZ, RZ, 0x1c1f ;  /* 0x00001c1fffca7424 */ /* 0x000fe200078e00ff */
[----:B------:R-:W-:-:S02]  /*22210*/  MOV R3, 0x22230 ;  /* 0x0002223000037802 */ /* 0x000fc40000000f00 */
[----:B-123--:R-:W-:Y:S05]  /*22220*/  CALL.REL.NOINC `($__internal_14_$__cuda_sm70_shflsync_idx_p) ;  /* 0x00000a3000007944 */ /* 0x00efea0003c00000 */
[----:B-----5:R-:W-:Y:S01]  /*22230*/  IMAD.MOV.U32 R4, RZ, RZ, R0 ;  /* 0x000000ffff047224 */ /* 0x020fe200078e0000 */
[----:B------:R-:W-:Y:S01]  /*22240*/  MOV R2, 0x1 ;  /* 0x0000000100027802 */ /* 0x000fe20000000f00 */
[----:B------:R-:W-:Y:S01]  /*22250*/  IMAD.MOV.U32 R0, RZ, RZ, R12 ;  /* 0x000000ffff007224 */ /* 0x000fe200078e000c */
[----:B------:R-:W-:-:S02]  /*22260*/  MOV R202, 0x1c1f ;  /* 0x00001c1f00ca7802 */ /* 0x000fc40000000f00 */
[----:B------:R-:W-:Y:S02]  /*22270*/  MOV R3, 0x22290 ;  /* 0x0002229000037802 */ /* 0x000fe40000000f00 */
[----:B-1----:R-:W-:Y:S05]  /*22280*/  CALL.REL.NOINC `($__internal_14_$__cuda_sm70_shflsync_idx_p) ;  /* 0x000009d000007944 */ /* 0x002fea0003c00000 */
[----:B-1---5:R-:W-:Y:S05]  /*22290*/  BRA `(.L_x_1020) ;  /* 0xffffbc5000007947 */ /* 0x022fea000383ffff */
.L_x_939:
[----:B------:R-:W-:Y:S01]  /*222a0*/  IMAD.MOV.U32 R0, RZ, RZ, R5 ;  /* 0x000000ffff007224 */ /* 0x000fe200078e0005 */
[----:B------:R-:W-:Y:S01]  /*222b0*/  MOV R2, RZ ;  /* 0x000000ff00027202 */ /* 0x000fe20000000f00 */
[----:B------:R-:W-:Y:S01]  /*222c0*/  IMAD.MOV.U32 R202, RZ, RZ, 0x181f ;  /* 0x0000181fffca7424 */ /* 0x000fe200078e00ff */
[----:B------:R-:W-:Y:S02]  /*222d0*/  MOV R3, 0x222f0 ;  /* 0x000222f000037802 */ /* 0x000fe40000000f00 */
[----:B------:R-:W-:Y:S05]  /*222e0*/  CALL.REL.NOINC `($__internal_14_$__cuda_sm70_shflsync_idx_p) ;  /* 0x0000097000007944 */ /* 0x000fea0003c00000 */
[----:B-----5:R-:W-:Y:S01]  /*222f0*/  MOV R4, R0 ;  /* 0x0000000000047202 */ /* 0x020fe20000000f00 */
[----:B-1----:R-:W-:Y:S05]  /*22300*/  BRA `(.L_x_1021) ;  /* 0xffffd0e000007947 */ /* 0x002fea000383ffff */
.L_x_940:
[----:B------:R-:W-:Y:S01]  /*22310*/  IMAD.MOV.U32 R0, RZ, RZ, R14 ;  /* 0x000000ffff007224 */ /* 0x000fe200078e000e */
[----:B------:R-:W-:Y:S01]  /*22320*/  MOV R2, RZ ;  /* 0x000000ff00027202 */ /* 0x000fe20000000f00 */
[----:B------:R-:W-:Y:S01]  /*22330*/  IMAD.MOV.U32 R202, RZ, RZ, 0x181f ;  /* 0x0000181fffca7424 */ /* 0x000fe200078e00ff */
[----:B------:R-:W-:Y:S02]  /*22340*/  MOV R3, 0x22360 ;  /* 0x0002236000037802 */ /* 0x000fe40000000f00 */
[----:B-12---:R-:W-:Y:S05]  /*22350*/  CALL.REL.NOINC `($__internal_14_$__cuda_sm70_shflsync_idx_p) ;  /* 0x0000090000007944 */ /* 0x006fea0003c00000 */
[----:B-1---5:R-:W-:Y:S05]  /*22360*/  BRA `(.L_x_1022) ;  /* 0xffffd0a000007947 */ /* 0x022fea000383ffff */
.L_x_943:
[----:B----4-:R-:W-:Y:S01]  /*22370*/  IMAD.MOV.U32 R0, RZ, RZ, R5 ;  /* 0x000000ffff007224 */ /* 0x010fe200078e0005 */
[----:B--2---:R-:W-:Y:S01]  /*22380*/  MOV R2, 0x1 ;  /* 0x0000000100027802 */ /* 0x004fe20000000f00 */
[----:B------:R-:W-:Y:S01]  /*22390*/  IMAD.MOV.U32 R202, RZ, RZ, 0x181f ;  /* 0x0000181fffca7424 */ /* 0x000fe200078e00ff */
[----:B------:R-:W-:-:S02]  /*223a0*/  MOV R3, 0x223c0 ;  /* 0x000223c000037802 */ /* 0x000fc40000000f00 */
[----:B-1-3--:R-:W-:Y:S05]  /*223b0*/  CALL.REL.NOINC `($__internal_14_$__cuda_sm70_shflsync_idx_p) ;  /* 0x000008a000007944 */ /* 0x00afea0003c00000 */
[----:B-----5:R-:W-:Y:S01]  /*223c0*/  IMAD.MOV.U32 R4, RZ, RZ, R0 ;  /* 0x000000ffff047224 */ /* 0x020fe200078e0000 */
[----:B------:R-:W-:Y:S01]  /*223d0*/  MOV R2, 0x1 ;  /* 0x0000000100027802 */ /* 0x000fe20000000f00 */
[----:B------:R-:W-:Y:S01]  /*223e0*/  IMAD.MOV.U32 R0, RZ, RZ, R14 ;  /* 0x000000ffff007224 */ /* 0x000fe200078e000e */
[----:B------:R-:W-:-:S02]  /*223f0*/  MOV R202, 0x181f ;  /* 0x0000181f00ca7802 */ /* 0x000fc40000000f00 */
[----:B------:R-:W-:Y:S02]  /*22400*/  MOV R3, 0x22420 ;  /* 0x0002242000037802 */ /* 0x000fe40000000f00 */
[----:B-1----:R-:W-:Y:S05]  /*22410*/  CALL.REL.NOINC `($__internal_14_$__cuda_sm70_shflsync_idx_p) ;  /* 0x0000084000007944 */ /* 0x002fea0003c00000 */
[----:B-1---5:R-:W-:Y:S05]  /*22420*/  BRA `(.L_x_1023) ;  /* 0xffffd16000007947 */ /* 0x022fea000383ffff */
.L_x_946:
[----:B----4-:R-:W-:Y:S01]  /*22430*/  IMAD.MOV.U32 R0, RZ, RZ, R5 ;  /* 0x000000ffff007224 */ /* 0x010fe200078e0005 */
[----:B-1----:R-:W-:Y:S01]  /*22440*/  MOV R2, 0x2 ;  /* 0x0000000200027802 */ /* 0x002fe20000000f00 */
[----:B------:R-:W-:Y:S01]  /*22450*/  IMAD.MOV.U32 R202, RZ, RZ, 0x181f ;  /* 0x0000181fffca7424 */ /* 0x000fe200078e00ff */
[----:B------:R-:W-:Y:S02]  /*22460*/  MOV R3, 0x22480 ;  /* 0x0002248000037802 */ /* 0x000fe40000000f00 */
[----:B--23--:R-:W-:Y:S05]  /*22470*/  CALL.REL.NOINC `($__internal_14_$__cuda_sm70_shflsync_idx_p) ;  /* 0x000007e000007944 */ /* 0x00cfea0003c00000 */
[----:B-----5:R-:W-:Y:S01]  /*22480*/  MOV R4, R0 ;  /* 0x0000000000047202 */ /* 0x020fe20000000f00 */
[----:B-1----:R-:W-:Y:S05]  /*22490*/  BRA `(.L_x_1024) ;  /* 0xffffd26000007947 */ /* 0x002fea000383ffff */
.L_x_947:
[----:B----4-:R-:W-:Y:S01]  /*224a0*/  IMAD.MOV.U32 R0, RZ, RZ, R14 ;  /* 0x000000ffff007224 */ /* 0x010fe200078e000e */
[----:B------:R-:W-:Y:S01]  /*224b0*/  MOV R2, 0x2 ;  /* 0x0000000200027802 */ /* 0x000fe20000000f00 */
[----:B------:R-:W-:Y:S01]  /*224c0*/  IMAD.MOV.U32 R202, RZ, RZ, 0x181f ;  /* 0x0000181fffca7424 */ /* 0x000fe200078e00ff */
[----:B------:R-:W-:Y:S02]  /*224d0*/  MOV R3, 0x224f0 ;  /* 0x000224f000037802 */ /* 0x000fe40000000f00 */
[----:B-123--:R-:W-:Y:S05]  /*224e0*/  CALL.REL.NOINC `($__internal_14_$__cuda_sm70_shflsync_idx_p) ;  /* 0x0000077000007944 */ /* 0x00efea0003c00000 */
[----:B-1---5:R-:W-:Y:S05]  /*224f0*/  BRA `(.L_x_1025) ;  /* 0xffffd22000007947 */ /* 0x022fea000383ffff */
.L_x_950:
[----:B-1----:R-:W-:Y:S01]  /*22500*/  IMAD.MOV.U32 R0, RZ, RZ, R5 ;  /* 0x000000ffff007224 */ /* 0x002fe200078e0005 */
[----:B------:R-:W-:Y:S01]  /*22510*/  MOV R2, 0x3 ;  /* 0x0000000300027802 */ /* 0x000fe20000000f00 */
[----:B------:R-:W-:Y:S01]  /*22520*/  IMAD.MOV.U32 R202, RZ, RZ, 0x181f ;  /* 0x0000181fffca7424 */ /* 0x000fe200078e00ff */
[----:B------:R-:W-:-:S02]  /*22530*/  MOV R3, 0x22550 ;  /* 0x0002255000037802 */ /* 0x000fc40000000f00 */
[----:B--234-:R-:W-:Y:S05]  /*22540*/  CALL.REL.NOINC `($__internal_14_$__cuda_sm70_shflsync_idx_p) ;  /* 0x0000071000007944 */ /* 0x01cfea0003c00000 */
[----:B-----5:R-:W-:Y:S01]  /*22550*/  IMAD.MOV.U32 R4, RZ, RZ, R0 ;  /* 0x000000ffff047224 */ /* 0x020fe200078e0000 */
[----:B------:R-:W-:Y:S01]  /*22560*/  MOV R2, 0x3 ;  /* 0x0000000300027802 */ /* 0x000fe20000000f00 */
[----:B------:R-:W-:Y:S01]  /*22570*/  IMAD.MOV.U32 R0, RZ, RZ, R14 ;  /* 0x000000ffff007224 */ /* 0x000fe200078e000e */
[----:B------:R-:W-:-:S02]  /*22580*/  MOV R202, 0x181f ;  /* 0x0000181f00ca7802 */ /* 0x000fc40000000f00 */
[----:B------:R-:W-:Y:S02]  /*22590*/  MOV R3, 0x225b0 ;  /* 0x000225b000037802 */ /* 0x000fe40000000f00 */
[----:B-1----:R-:W-:Y:S05]  /*225a0*/  CALL.REL.NOINC `($__internal_14_$__cuda_sm70_shflsync_idx_p) ;  /* 0x000006b000007944 */ /* 0x002fea0003c00000 */
[----:B-1---5:R-:W-:Y:S05]  /*225b0*/  BRA `(.L_x_1026) ;  /* 0xffffd2e000007947 */ /* 0x022fea000383ffff */
.L_x_952:
[----:B------:R-:W-:Y:S01]  /*225c0*/  IMAD.MOV.U32 R0, RZ, RZ, R98 ;  /* 0x000000ffff007224 */ /* 0x000fe200078e0062 */
[----:B------:R-:W-:Y:S01]  /*225d0*/  MOV R2, RZ ;  /* 0x000000ff00027202 */ /* 0x000fe20000000f00 */
[----:B------:R-:W-:Y:S01]  /*225e0*/  IMAD.MOV.U32 R202, RZ, RZ, 0x1f ;  /* 0x0000001fffca7424 */ /* 0x000fe200078e00ff */
[----:B------:R-:W-:Y:S02]  /*225f0*/  MOV R3, 0x22610 ;  /* 0x0002261000037802 */ /* 0x000fe40000000f00 */
[----:B-12---:R-:W-:Y:S05]  /*22600*/  CALL.REL.NOINC `($__internal_14_$__cuda_sm70_shflsync_idx_p) ;  /* 0x0000065000007944 */ /* 0x006fea0003c00000 */
[----:B------:R-:W-:Y:S01]  /*22610*/  MOV R9, R0 ;  /* 0x0000000000097202 */ /* 0x000fe20000000f00 */
[----:B-1---5:R-:W-:Y:S05]  /*22620*/  BRA `(.L_x_1027) ;  /* 0xffffd48000007947 */ /* 0x022fea000383ffff */
.L_x_953:
[----:B------:R-:W-:Y:S01]  /*22630*/  IMAD.MOV.U32 R0, RZ, RZ, R98 ;  /* 0x000000ffff007224 */ /* 0x000fe200078e0062 */
[----:B------:R-:W-:Y:S01]  /*22640*/  MOV R2, 0x1 ;  /* 0x0000000100027802 */ /* 0x000fe20000000f00 */
[----:B------:R-:W-:Y:S01]  /*22650*/  IMAD.MOV.U32 R202, RZ, RZ, 0x1f ;  /* 0x0000001fffca7424 */ /* 0x000fe200078e00ff */
[----:B------:R-:W-:Y:S02]  /*22660*/  MOV R3, 0x22680 ;  /* 0x0002268000037802 */ /* 0x000fe40000000f00 */
[----:B-1234-:R-:W-:Y:S05]  /*22670*/  CALL.REL.NOINC `($__internal_14_$__cuda_sm70_shflsync_idx_p) ;  /* 0x000005e000007944 */ /* 0x01efea0003c00000 */
[----:B------:R-:W-:Y:S01]  /*22680*/  MOV R6, R0 ;  /* 0x0000000000067202 */ /* 0x000fe20000000f00 */
[----:B-1---5:R-:W-:Y:S05]  /*22690*/  BRA `(.L_x_1028) ;  /* 0xffffd43000007947 */ /* 0x022fea000383ffff */
.L_x_954:
[----:B------:R-:W-:Y:S02]  /*226a0*/  MOV R3, 0x1 ;  /* 0x0000000100037802 */ /* 0x000fe40000000f00 */
[----:B------:R-:W-:-:S02]  /*226b0*/  MOV R2, 0x226d0 ;  /* 0x000226d000027802 */ /* 0x000fc40000000f00 */
[----:B---34-:R-:W-:Y:S05]  /*226c0*/  CALL.REL.NOINC `($__internal_15_$__cuda_sm70_shflsync_up_p) ;  /* 0x0000061000007944 */ /* 0x018fea0003c00000 */
[----:B------:R-:W-:Y:S05]  /*226d0*/  BRA `(.L_x_1029) ;  /* 0xffffd51000007947 */ /* 0x000fea000383ffff */
.L_x_955:
[----:B------:R-:W-:Y:S02]  /*226e0*/  MOV R3, 0x2 ;  /* 0x0000000200037802 */ /* 0x000fe40000000f00 */
[----:B------:R-:W-:-:S02]  /*226f0*/  MOV R2, 0x22710 ;  /* 0x0002271000027802 */ /* 0x000fc40000000f00 */
[----:B---34-:R-:W-:Y:S05]  /*22700*/  CALL.REL.NOINC `($__internal_15_$__cuda_sm70_shflsync_up_p) ;  /* 0x000005d000007944 */ /* 0x018fea0003c00000 */
[----:B------:R-:W-:Y:S02]  /*22710*/  SEL R3, R4, RZ, P1 ;  /* 0x000000ff04037207 */ /* 0x000fe40000800000 */
[----:B------:R-:W-:-:S03]  /*22720*/  MOV R2, 0x22760 ;  /* 0x0002276000027802 */ /* 0x000fc60000000f00 */
[----:B------:R-:W-:Y:S02]  /*22730*/  IMAD.IADD R0, R0, 0x1, R3 ;  /* 0x0000000100007824 */ /* 0x000fe400078e0203 */
[----:B------:R-:W-:Y:S02]  /*22740*/  IMAD.MOV.U32 R3, RZ, RZ, 0x4 ;  /* 0x00000004ff037424 */ /* 0x000fe400078e00ff */
        /* <DEDUP_REMOVED lines=19> */
.L_x_959:
[----:B------:R-:W-:Y:S02]  /*22880*/  MOV R3, 0x1 ;  /* 0x0000000100037802 */ /* 0x000fe40000000f00 */
[----:B------:R-:W-:Y:S02]  /*22890*/  MOV R2, 0x228b0 ;  /* 0x000228b000027802 */ /* 0x000fe40000000f00 */
[----:B---3--:R-:W-:Y:S05]  /*228a0*/  CALL.REL.NOINC `($__internal_15_$__cuda_sm70_shflsync_up_p) ;  /* 0x0000043000007944 */ /* 0x008fea0003c00000 */
[----:B------:R-:W-:Y:S01]  /*228b0*/  MOV R2, R4 ;  /* 0x0000000400027202 */ /* 0x000fe20000000f00 */
[----:B------:R-:W-:Y:S05]  /*228c0*/  BRA `(.L_x_1031) ;  /* 0xffffd58000007947 */ /* 0x000fea000383ffff */
.L_x_960:
[----:B------:R-:W-:Y:S02]  /*228d0*/  MOV R3, 0x2 ;  /* 0x0000000200037802 */ /* 0x000fe40000000f00 */
[----:B------:R-:W-:Y:S02]  /*228e0*/  MOV R2, 0x22900 ;  /* 0x0002290000027802 */ /* 0x000fe40000000f00 */
[----:B---3--:R-:W-:Y:S05]  /*228f0*/  CALL.REL.NOINC `($__internal_15_$__cuda_sm70_shflsync_up_p) ;  /* 0x000003e000007944 */ /* 0x008fea0003c00000 */
        /* <DEDUP_REMOVED lines=23> */
.L_x_962:
[----:B------:R-:W-:Y:S02]  /*22a70*/  SEL R0, RZ, 0x1, P0 ;  /* 0x00000001ff007807 */ /* 0x000fe40000000000 */
[----:B------:R-:W-:Y:S02]  /*22a80*/  MOV R2, 0x22aa0 ;  /* 0x00022aa000027802 */ /* 0x000fe40000000f00 */
[----:B-1-3--:R-:W-:Y:S05]  /*22a90*/  CALL.REL.NOINC `($__internal_16_$__cuda_sm70_votesync_ballot) ;  /* 0x000002a000007944 */ /* 0x00afea0003c00000 */
[----:B------:R-:W-:Y:S01]  /*22aa0*/  MOV R10, R0 ;  /* 0x00000000000a7202 */ /* 0x000fe20000000f00 */
[----:B------:R-:W-:Y:S05]  /*22ab0*/  BRA `(.L_x_1033) ;  /* 0xffffd52000007947 */ /* 0x000fea000383ffff */
.L_x_963:
[----:B------:R-:W-:Y:S01]  /*22ac0*/  IMAD.MOV.U32 R0, RZ, RZ, R7 ;  /* 0x000000ffff007224 */ /* 0x000fe200078e0007 */
[----:B------:R-:W-:Y:S01]  /*22ad0*/  MOV R2, R6 ;  /* 0x0000000600027202 */ /* 0x000fe20000000f00 */
[----:B------:R-:W-:Y:S01]  /*22ae0*/  IMAD.MOV.U32 R202, RZ, RZ, 0x1f ;  /* 0x0000001fffca7424 */ /* 0x000fe200078e00ff */
[----:B------:R-:W-:Y:S02]  /*22af0*/  MOV R3, 0x22b10 ;  /* 0x00022b1000037802 */ /* 0x000fe40000000f00 */
[----:B-1-3--:R-:W-:Y:S05]  /*22b00*/  CALL.REL.NOINC `($__internal_14_$__cuda_sm70_shflsync_idx_p) ;  /* 0x0000015000007944 */ /* 0x00afea0003c00000 */
[----:B------:R-:W-:Y:S01]  /*22b10*/  IMAD.MOV.U32 R7, RZ, RZ, R0 ;  /* 0x000000ffff077224 */ /* 0x000fe200078e0000 */
[----:B------:R-:W-:Y:S01]  /*22b20*/  MOV R2, R6 ;  /* 0x0000000600027202 */ /* 0x000fe20000000f00 */
[----:B------:R-:W-:Y:S01]  /*22b30*/  IMAD.MOV.U32 R0, RZ, RZ, R8 ;  /* 0x000000ffff007224 */ /* 0x000fe200078e0008 */
[----:B------:R-:W-:Y:S02]  /*22b40*/  MOV R202, 0x1f ;  /* 0x0000001f00ca7802 */ /* 0x000fe40000000f00 */
[----:B------:R-:W-:-:S02]  /*22b50*/  MOV R3, 0x22b70 ;  /* 0x00022b7000037802 */ /* 0x000fc40000000f00 */
[----:B-1---5:R-:W-:Y:S05]  /*22b60*/  CALL.REL.NOINC `($__internal_14_$__cuda_sm70_shflsync_idx_p) ;  /* 0x000000f000007944 */ /* 0x022fea0003c00000 */
[----:B------:R-:W-:Y:S01]  /*22b70*/  MOV R5, R0 ;  /* 0x0000000000057202 */ /* 0x000fe20000000f00 */
[----:B-1---5:R-:W-:Y:S05]  /*22b80*/  BRA `(.L_x_1034) ;  /* 0xffffd4a000007947 */ /* 0x022fea000383ffff */
.L_x_966:
[----:B------:R-:W-:Y:S01]  /*22b90*/  IMAD.MOV.U32 R0, RZ, RZ, R4 ;  /* 0x000000ffff007224 */ /* 0x000fe200078e0004 */
[----:B------:R-:W-:Y:S01]  /*22ba0*/  MOV R2, R6 ;  /* 0x0000000600027202 */ /* 0x000fe20000000f00 */
[----:B------:R-:W-:Y:S01]  /*22bb0*/  IMAD.MOV.U32 R202, RZ, RZ, 0x1f ;  /* 0x0000001fffca7424 */ /* 0x000fe200078e00ff */
[----:B------:R-:W-:-:S02]  /*22bc0*/  MOV R3, 0x22be0 ;  /* 0x00022be000037802 */ /* 0x000fc40000000f00 */
[----:B-1-34-:R-:W-:Y:S05]  /*22bd0*/  CALL.REL.NOINC `($__internal_14_$__cuda_sm70_shflsync_idx_p) ;  /* 0x0000008000007944 */ /* 0x01afea0003c00000 */
[----:B------:R-:W-:Y:S01]  /*22be0*/  MOV R12, R0 ;  /* 0x00000000000c7202 */ /* 0x000fe20000000f00 */
[----:B-1---5:R-:W-:Y:S05]  /*22bf0*/  BRA `(.L_x_965) ;  /* 0xffffd49000007947 */ /* 0x022fea000383ffff */
        .weak           $__internal_13_$__cuda_sm70_shflsync_bfly_p
        .type           $__internal_13_$__cuda_sm70_shflsync_bfly_p,@function
        .size           $__internal_13_$__cuda_sm70_shflsync_bfly_p,($__internal_14_$__cuda_sm70_shflsync_idx_p - $__internal_13_$__cuda_sm70_shflsync_bfly_p)
$__internal_13_$__cuda_sm70_shflsync_bfly_p:
[----:B------:R-:W-:Y:S02]  /*22c00*/  MOV R164, 0xffffffff ;  /* 0xffffffff00a47802 */ /* 0x000fe40000000f00 */
[----:B------:R-:W-:-:S02]  /*22c10*/  MOV R3, 0x1f ;  /* 0x0000001f00037802 */ /* 0x000fc40000000f00 */
[----:B------:R-:W-:Y:S04]  /*22c20*/  WARPSYNC R164 ;  /* 0x000000a400007348 */ /* 0x000fe80003800000 */
[----:B------:R1:W2:Y:S02]  /*22c30*/  SHFL.BFLY PT, R0, R4, R0, R3 ;  /* 0x0c00000004007389 */ /* 0x0002a400000e0003 */
[----:B-1----:R-:W-:-:S04]  /*22c40*/  MOV R3, 0x0 ;  /* 0x0000000000037802 */ /* 0x002fc80000000f00 */
[----:B--2---:R-:W-:Y:S05]  /*22c50*/  RET.REL.NODEC R2 `(_ZN7cutlass13device_kernelIN5flash19enable_sm80_to_sm89INS1_16FlashAttnFwdSm80INS1_25CollectiveMainloopFwdSm80ILi8ELi1ELb0EN4cute5tupleIJNS5_1CILi128EEENS7_ILi32EEENS7_ILi256EEEEEELi256ENS_6half_tEfNS_4arch4Sm80ELb0ELb1ELb1ELb1ELb1ELb1ELb1ELb1EEENS1_21CollectiveEpilogueFwdINS6_IJS8_SA_S9_EEENS6_IJNS7_ILi1EEESI_SI_EEESC_SE_Li256ELb1ELb1ELb1ELb0EEENS1_36VarlenDynamicPersistentTileSchedulerILi128ELi32ELi256ELi256ELb1ELb1ELb0ELb1ELb0ELb1EEEEEEEEEvNT_6ParamsE) ;  /* 0xfffdd3a002007950 */ /* 0x004fea0003c3ffff */
        .weak           $__internal_14_$__cuda_sm70_shflsync_idx_p
        .type           $__internal_14_$__cuda_sm70_shflsync_idx_p,@function
        .size           $__internal_14_$__cuda_sm70_shflsync_idx_p,($__internal_15_$__cuda_sm70_shflsync_up_p - $__internal_14_$__cuda_sm70_shflsync_idx_p)
$__internal_14_$__cuda_sm70_shflsync_idx_p:
[----:B------:R1:W-:Y:S02]  /*22c60*/  STL [R1+0x44], R4 ;  /* 0x0000440401007387 */ /* 0x0003e40000100800 */
[----:B-1----:R-:W-:-:S04]  /*22c70*/  MOV R4, 0xffffffff ;  /* 0xffffffff00047802 */ /* 0x002fc80000000f00 */
[----:B------:R-:W-:Y:S04]  /*22c80*/  WARPSYNC R4 ;  /* 0x0000000400007348 */ /* 0x000fe80003800000 */
[----:B------:R1:W2:Y:S04]  /*22c90*/  SHFL.IDX PT, R0, R0, R2, R202 ;  /* 0x0000000200007389 */ /* 0x0002a800000e00ca */
[----:B-1----:R1:W5:Y:S01]  /*22ca0*/  LDL.LU R4, [R1+0x44] ;  /* 0x0000440001047983 */ /* 0x0023620000300800 */
[----:B------:R-:W-:Y:S02]  /*22cb0*/  MOV R2, R3 ;  /* 0x0000000300027202 */ /* 0x000fe40000000f00 */
[----:B------:R-:W-:-:S04]  /*22cc0*/  MOV R3, 0x0 ;  /* 0x0000000000037802 */ /* 0x000fc80000000f00 */
[----:B--2---:R-:W-:Y:S05]  /*22cd0*/  RET.REL.NODEC R2 `(_ZN7cutlass13device_kernelIN5flash19enable_sm80_to_sm89INS1_16FlashAttnFwdSm80INS1_25CollectiveMainloopFwdSm80ILi8ELi1ELb0EN4cute5tupleIJNS5_1CILi128EEENS7_ILi32EEENS7_ILi256EEEEEELi256ENS_6half_tEfNS_4arch4Sm80ELb0ELb1ELb1ELb1ELb1ELb1ELb1ELb1EEENS1_21CollectiveEpilogueFwdINS6_IJS8_SA_S9_EEENS6_IJNS7_ILi1EEESI_SI_EEESC_SE_Li256ELb1ELb1ELb1ELb0EEENS1_36VarlenDynamicPersistentTileSchedulerILi128ELi32ELi256ELi256ELb1ELb1ELb0ELb1ELb0ELb1EEEEEEEEEvNT_6ParamsE) ;  /* 0xfffdd32002007950 */ /* 0x004fea0003c3ffff */
        .weak           $__internal_15_$__cuda_sm70_shflsync_up_p
        .type           $__internal_15_$__cuda_sm70_shflsync_up_p,@function
        .size           $__internal_15_$__cuda_sm70_shflsync_up_p,($__internal_16_$__cuda_sm70_votesync_ballot - $__internal_15_$__cuda_sm70_shflsync_up_p)
$__internal_15_$__cuda_sm70_shflsync_up_p:
[----:B------:R-:W-:Y:S02]  /*22ce0*/  MOV R4, RZ ;  /* 0x000000ff00047202 */ /* 0x000fe40000000f00 */
[----:B------:R-:W-:-:S04]  /*22cf0*/  MOV R10, 0xffffffff ;  /* 0xffffffff000a7802 */ /* 0x000fc80000000f00 */
[----:B------:R-:W-:Y:S04]  /*22d00*/  WARPSYNC R10 ;  /* 0x0000000a00007348 */ /* 0x000fe80003800000 */
[----:B------:R1:W2:Y:S02]  /*22d10*/  SHFL.UP PT, R4, R0, R3, R4 ;  /* 0x0400000300047389 */ /* 0x0002a400000e0004 */
[----:B-1----:R-:W-:-:S04]  /*22d20*/  MOV R3, 0x0 ;  /* 0x0000000000037802 */ /* 0x002fc80000000f00 */
[----:B--2---:R-:W-:Y:S05]  /*22d30*/  RET.REL.NODEC R2 `(_ZN7cutlass13device_kernelIN5flash19enable_sm80_to_sm89INS1_16FlashAttnFwdSm80INS1_25CollectiveMainloopFwdSm80ILi8ELi1ELb0EN4cute5tupleIJNS5_1CILi128EEENS7_ILi32EEENS7_ILi256EEEEEELi256ENS_6half_tEfNS_4arch4Sm80ELb0ELb1ELb1ELb1ELb1ELb1ELb1ELb1EEENS1_21CollectiveEpilogueFwdINS6_IJS8_SA_S9_EEENS6_IJNS7_ILi1EEESI_SI_EEESC_SE_Li256ELb1ELb1ELb1ELb0EEENS1_36VarlenDynamicPersistentTileSchedulerILi128ELi32ELi256ELi256ELb1ELb1ELb0ELb1ELb0ELb1EEEEEEEEEvNT_6ParamsE) ;  /* 0xfffdd2c002007950 */ /* 0x004fea0003c3ffff */
        .weak           $__internal_16_$__cuda_sm70_votesync_ballot
        .type           $__internal_16_$__cuda_sm70_votesync_ballot,@function
        .size           $__internal_16_$__cuda_sm70_votesync_ballot,(.L_x_3246 - $__internal_16_$__cuda_sm70_votesync_ballot)
$__internal_16_$__cuda_sm70_votesync_ballot:
[----:B------:R-:W-:Y:S01]  /*22d40*/  ISETP.NE.U32.AND P0, PT, R0, 0x1, PT ;  /* 0x000000010000780c */ /* 0x000fe20003f05070 */
[----:B------:R-:W-:-:S04]  /*22d50*/  IMAD.MOV.U32 R3, RZ, RZ, -0x1 ;  /* 0xffffffffff037424 */ /* 0x000fc800078e00ff */
[----:B------:R-:W-:Y:S08]  /*22d60*/  WARPSYNC R3 ;  /* 0x0000000300007348 */ /* 0x000ff00003800000 */
[----:B------:R-:W-:-:S04]  /*22d70*/  VOTE.ANY R0, PT, !P0 ;  /* 0x0000000000007806 */ /* 0x000fc800040e0100 */
[----:B------:R-:W-:Y:S01]  /*22d80*/  LOP3.LUT R0, R0, R3, RZ, 0xc0, !PT ;  /* 0x0000000300007212 */ /* 0x000fe200078ec0ff */
[----:B------:R-:W-:-:S04]  /*22d90*/  IMAD.MOV.U32 R3, RZ, RZ, 0x0 ;  /* 0x00000000ff037424 */ /* 0x000fc800078e00ff */
[----:B------:R-:W-:Y:S05]  /*22da0*/  RET.REL.NODEC R2 `(_ZN7cutlass13device_kernelIN5flash19enable_sm80_to_sm89INS1_16FlashAttnFwdSm80INS1_25CollectiveMainloopFwdSm80ILi8ELi1ELb0EN4cute5tupleIJNS5_1CILi128EEENS7_ILi32EEENS7_ILi256EEEEEELi256ENS_6half_tEfNS_4arch4Sm80ELb0ELb1ELb1ELb1ELb1ELb1ELb1ELb1EEENS1_21CollectiveEpilogueFwdINS6_IJS8_SA_S9_EEENS6_IJNS7_ILi1EEESI_SI_EEESC_SE_Li256ELb1ELb1ELb1ELb0EEENS1_36VarlenDynamicPersistentTileSchedulerILi128ELi32ELi256ELi256ELb1ELb1ELb0ELb1ELb0ELb1EEEEEEEEEvNT_6ParamsE) ;  /* 0xfffdd25002007950 */ /* 0x000fea0003c3ffff */
.L_x_1035:
        /* <DEDUP_REMOVED lines=13> */
.L_x_3246:


//--------------------- .text._ZN7cutlass13device_kernelIN5flash19enable_sm80_to_sm89INS1_16FlashAttnFwdSm80INS1_25CollectiveMainloopFwdSm80ILi8ELi1ELb1EN4cute5tupleIJNS5_1CILi128EEENS7_ILi64EEENS7_ILi256EEEEEELi256ENS_6half_tEfNS_4arch4Sm80ELb1ELb0ELb1ELb0ELb1ELb0ELb1ELb1EEENS1_21CollectiveEpilogueFwdINS6_IJS8_SA_S9_EEENS6_IJNS7_ILi1EEESI_SI_EEESC_SE_Li256ELb0ELb1ELb1ELb0EEENS1_30DynamicPersistentTileSchedulerILi256ELi256ELb1ELb1ELb0EEEEEEEEEvNT_6ParamsE --------------------------
	.section	.text._ZN7cutlass13device_kernelIN5flash19enable_sm80_to_sm89INS1_16FlashAttnFwdSm80INS1_25CollectiveMainloopFwdSm80ILi8ELi1ELb1EN4cute5tupleIJNS5_1CILi128EEENS7_ILi64EEENS7_ILi256EEEEEELi256ENS_6half_tEfNS_4arch4Sm80ELb1ELb0ELb1ELb0ELb1ELb0ELb1ELb1EEENS1_21CollectiveEpilogueFwdINS6_IJS8_SA_S9_EEENS6_IJNS7_ILi1EEESI_SI_EEESC_SE_Li256ELb0ELb1ELb1ELb0EEENS1_30DynamicPersistentTileSchedulerILi256ELi256ELb1ELb1ELb0EEEEEEEEEvNT_6ParamsE,"ax",@progbits
	.sectioninfo	@"SHI_REGISTERS=255"
	.align	128
.text._ZN7cutlass13device_kernelIN5flash19enable_sm80_to_sm89INS1_16FlashAttnFwdSm80INS1_25CollectiveMainloopFwdSm80ILi8ELi1ELb1EN4cute5tupleIJNS5_1CILi128EEENS7_ILi64EEENS7_ILi256EEEEEELi256ENS_6half_tEfNS_4arch4Sm80ELb1ELb0ELb1ELb0ELb1ELb0ELb1ELb1EEENS1_21CollectiveEpilogueFwdINS6_IJS8_SA_S9_EEENS6_IJNS7_ILi1EEESI_SI_EEESC_SE_Li256ELb0ELb1ELb1ELb0EEENS1_30DynamicPersistentTileSchedulerILi256ELi256ELb1ELb1ELb0EEEEEEEEEvNT_6ParamsE:
        .type           _ZN7cutlass13device_kernelIN5flash19enable_sm80_to_sm89INS1_16FlashAttnFwdSm80INS1_25CollectiveMainloopFwdSm80ILi8ELi1ELb1EN4cute5tupleIJNS5_1CILi128EEENS7_ILi64EEENS7_ILi256EEEEEELi256ENS_6half_tEfNS_4arch4Sm80ELb1ELb0ELb1ELb0ELb1ELb0ELb1ELb1EEENS1_21CollectiveEpilogueFwdINS6_IJS8_SA_S9_EEENS6_IJNS7_ILi1EEESI_SI_EEESC_SE_Li256ELb0ELb1ELb1ELb0EEENS1_30DynamicPersistentTileSchedulerILi256ELi256ELb1ELb1ELb0EEEEEEEEEvNT_6ParamsE,@function
        .size           _ZN7cutlass13device_kernelIN5flash19enable_sm80_to_sm89INS1_16FlashAttnFwdSm80INS1_25CollectiveMainloopFwdSm80ILi8ELi1ELb1EN4cute5tupleIJNS5_1CILi128EEENS7_ILi64EEENS7_ILi256EEEEEELi256ENS_6half_tEfNS_4arch4Sm80ELb1ELb0ELb1ELb0ELb1ELb0ELb1ELb1EEENS1_21CollectiveEpilogueFwdINS6_IJS8_SA_S9_EEENS6_IJNS7_ILi1EEESI_SI_EEESC_SE_Li256ELb0ELb1ELb1ELb0EEENS1_30DynamicPersistentTileSchedulerILi256ELi256ELb1ELb1ELb0EEEEEEEEEvNT_6ParamsE,(.L_x_3251 - _ZN7cutlass13device_kernelIN5flash19enable_sm80_to_sm89INS1_16FlashAttnFwdSm80INS1_25CollectiveMainloopFwdSm80ILi8ELi1ELb1EN4cute5tupleIJNS5_1CILi128EEENS7_ILi64EEENS7_ILi256EEEEEELi256ENS_6half_tEfNS_4arch4Sm80ELb1ELb0ELb1ELb0ELb1ELb0ELb1ELb1EEENS1_21CollectiveEpilogueFwdINS6_IJS8_SA_S9_EEENS6_IJNS7_ILi1EEESI_SI_EEESC_SE_Li256ELb0ELb1ELb1ELb0EEENS1_30DynamicPersistentTileSchedulerILi256ELi256ELb1ELb1ELb0EEEEEEEEEvNT_6ParamsE)
        .other          _ZN7cutlass13device_kernelIN5flash19enable_sm80_to_sm89INS1_16FlashAttnFwdSm80INS1_25CollectiveMainloopFwdSm80ILi8ELi1ELb1EN4cute5tupleIJNS5_1CILi128EEENS7_ILi64EEENS7_ILi256EEEEEELi256ENS_6half_tEfNS_4arch4Sm80ELb1ELb0ELb1ELb0ELb1ELb0ELb1ELb1EEENS1_21CollectiveEpilogueFwdINS6_IJS8_SA_S9_EEENS6_IJNS7_ILi1EEESI_SI_EEESC_SE_Li256ELb0ELb1ELb1ELb0EEENS1_30DynamicPersistentTileSchedulerILi256ELi256ELb1ELb1ELb0EEEEEEEEEvNT_6ParamsE,@"STO_CUDA_ENTRY STV_DEFAULT"
_ZN7cutlass13device_kernelIN5flash19enable_sm80_to_sm89INS1_16FlashAttnFwdSm80INS1_25CollectiveMainloopFwdSm80ILi8ELi1ELb1EN4cute5tupleIJNS5_1CILi128EEENS7_ILi64EEENS7_ILi256EEEEEELi256ENS_6half_tEfNS_4arch4Sm80ELb1ELb0ELb1ELb0ELb1ELb0ELb1ELb1EEENS1_21CollectiveEpilogueFwdINS6_IJS8_SA_S9_EEENS6_IJNS7_ILi1EEESI_SI_EEESC_SE_Li256ELb0ELb1ELb1ELb0EEENS1_30DynamicPersistentTileSchedulerILi256ELi256ELb1ELb1ELb0EEEEEEEEEvNT_6ParamsE:
[----:B------:R-:W-:-:S03]  /*0000*/  MOV R1, c[0x0][0x28] ;  /* 0x00000a0000017a02 */ /* 0x000fc60000000f00 */
[----:B------:R-:W1:Y:S01]  /*0010*/  S2R R17, SR_TID.X ;  /* 0x0000000000117919 */ /* 0x000e620000002100 */
[----:B------:R-:W-:-:S03]  /*0020*/  IADD3 R1, R1, -0x210, RZ ;  /* 0xfffffdf001017810 */ /* 0x000fc60007ffe0ff */
[----:B------:R-:W2:Y:S01]  /*0030*/  S2R R13, SR_CTAID.X ;  /* 0x00000000000d7919 */ /* 0x000ea20000002500 */
[----:B-1----:R-:W-:-:S05]  /*0040*/  SHF.R.U32.HI R2, RZ, 0x5, R17 ;  /* 0x00000005ff027819 */ /* 0x002fca0000011611 */
[----:B------:R-:W1:Y:S02]  /*0050*/  SHFL.IDX PT, R0, R2, RZ, 0x1f ;  /* 0x00001fff02007589 */ /* 0x000e6400000e0000 */
[----:B-1----:R-:W-:Y:S02]  /*0060*/  ISETP.GE.AND P0, PT, R0, 0x1, PT ;  /* 0x000000010000780c */ /* 0x002fe40003f06270 */
[----:B------:R1:W-:Y:S11]  /*0070*/  STL [R1+0x204], R0 ;  /* 0x0002040001007387 */ /* 0x0003f60000100800 */
[----:B------:R-:W-:Y:S06]  /*0080*/  @P0 BAR.ARV 0x4, 0x100 ;  /* 0x0104000000000b1d */ /* 0x000fec0000002000 */
[----:B--2---:R-:W-:-:S13]  /*0090*/  ISETP.GE.AND P0, PT, R13, c[0x0][0x538], PT ;  /* 0x00014e000d007a0c */ /* 0x004fda0003f06270 */
[----:B------:R-:W-:Y:S05]  /*00a0*/  @P0 EXIT ;  /* 0x000000000000094d */ /* 0x000fea0003800000 */
[----:B-1----:R-:W-:Y:S01]  /*00b0*/  SHF.R.S32.HI R11, RZ, 0x1f, R17 ;  /* 0x0000001fff0b7819 */ /* 0x002fe20000011411 */
[----:B------:R-:W-:Y:S01]  /*00c0*/  IMAD.MOV.U32 R12, RZ, RZ, 0x10 ;  /* 0x00000010ff0c7424 */ /* 0x000fe200078e00ff */
[----:B------:R-:W-:Y:S02]  /*00d0*/  ULDC.64 UR6, c[0x0][0x118] ;  /* 0x0000460000067ab9 */ /* 0x000fe40000000a00 */
[CC--:B------:R-:W-:Y:S02]  /*00e0*/  LEA.HI R2, R11.reuse, R17.reuse, RZ, 0x4 ;  /* 0x000000110b027211 */ /* 0x0c0fe400078f20ff */
[CC--:B------:R-:W-:Y:S02]  /*00f0*/  LEA.HI R8, R11.reuse, R17.reuse, RZ, 0x3 ;  /* 0x000000110b087211 */ /* 0x0c0fe400078f18ff */
[----:B------:R-:W-:Y:S02]  /*0100*/  SHF.R.S32.HI R3, RZ, 0x4, R2 ;  /* 0x00000004ff037819 */ /* 0x000fe40000011402 */
[----:B------:R-:W-:-:S02]  /*0110*/  LEA.HI R4, R11, R17, RZ, 0x2 ;  /* 0x000000110b047211 */ /* 0x000fc400078f10ff */
[----:B------:R-:W-:Y:S02]  /*0120*/  LEA.HI R0, R2, R3, RZ, 0x1 ;  /* 0x0000000302007211 */ /* 0x000fe400078f08ff */
[----:B------:R-:W-:Y:S02]  /*0130*/  SHF.R.S32.HI R6, RZ, 0x3, R8 ;  /* 0x00000003ff067819 */ /* 0x000fe40000011408 */
[----:B------:R-:W-:Y:S02]  /*0140*/  LOP3.LUT R0, R0, 0xfffffffe, RZ, 0xc0, !PT ;  /* 0xfffffffe00007812 */ /* 0x000fe400078ec0ff */
[----:B------:R-:W-:-:S03]  /*0150*/  LOP3.LUT R5, R8, 0xfffffff8, RZ, 0xc0, !PT ;  /* 0xfffffff808057812 */ /* 0x000fc600078ec0ff */
[----:B------:R-:W-:Y:S01]  /*0160*/  IMAD.IADD R9, R3, 0x1, -R0 ;  /* 0x0000000103097824 */ /* 0x000fe200078e0a00 */
[----:B------:R-:W-:Y:S01]  /*0170*/  LOP3.LUT R3, R4, 0xfffffffc, RZ, 0xc0, !PT ;  /* 0xfffffffc04037812 */ /* 0x000fe200078ec0ff */
[----:B------:R-:W-:Y:S01]  /*0180*/  IMAD.SHL.U32 R4, R6, 0x40, RZ ;  /* 0x0000004006047824 */ /* 0x000fe200078e00ff */
[----:B------:R-:W-:Y:S01]  /*0190*/  LOP3.LUT R0, R2, 0xfffffff0, RZ, 0xc0, !PT ;  /* 0xfffffff002007812 */ /* 0x000fe200078ec0ff */
[C---:B------:R-:W-:Y:S02]  /*01a0*/  IMAD.IADD R5, R17.reuse, 0x1, -R5 ;  /* 0x0000000111057824 */ /* 0x040fe400078e0a05 */
[C---:B------:R-:W-:Y:S02]  /*01b0*/  IMAD.IADD R3, R17.reuse, 0x1, -R3 ;  /* 0x0000000111037824 */ /* 0x040fe400078e0a03 */
[----:B------:R-:W-:Y:S01]  /*01c0*/  IMAD.IADD R2, R17, 0x1, -R0 ;  /* 0x0000000111027824 */ /* 0x000fe200078e0a00 */
[----:B------:R-:W-:Y:S01]  /*01d0*/  LOP3.LUT R0, R4, 0x1c0, RZ, 0xc0, !PT ;  /* 0x000001c004007812 */ /* 0x000fe200078ec0ff */
[----:B------:R-:W-:Y:S01]  /*01e0*/  IMAD.SHL.U32 R16, R5, 0x8, RZ ;  /* 0x0000000805107824 */ /* 0x000fe200078e00ff */
[----:B------:R-:W-:Y:S01]  /*01f0*/  LEA.HI R4, R3, R3, RZ, 0x1 ;  /* 0x0000000303047211 */ /* 0x000fe200078f08ff */
[----:B------:R-:W-:Y:S01]  /*0200*/  IMAD.SHL.U32 R6, R5, 0x40, RZ ;  /* 0x0000004005067824 */ /* 0x000fe200078e00ff */
[----:B------:R-:W-:-:S02]  /*0210*/  SHF.R.S32.HI R250, RZ, 0x1f, R2 ;  /* 0x0000001ffffa7819 */ /* 0x000fc40000011402 */
[----:B------:R-:W-:Y:S01]  /*0220*/  LOP3.LUT R4, R4, 0x1ffffffe, RZ, 0xc0, !PT ;  /* 0x1ffffffe04047812 */ /* 0x000fe200078ec0ff */
[----:B------:R-:W-:Y:S01]  /*0230*/  STL [R1+0x88], R16 ;  /* 0x0000881001007387 */ /* 0x000fe20000100800 */
[----:B------:R-:W-:Y:S02]  /*0240*/  SHF.R.U32.HI R7, RZ, 0x3, R0 ;  /* 0x00000003ff077819 */ /* 0x000fe40000011600 */
[----:B------:R-:W-:Y:S01]  /*0250*/  LOP3.LUT R5, R0, 0x38, R16, 0xf8, !PT ;  /* 0x0000003800057812 */ /* 0x000fe200078ef810 */
[----:B------:R-:W-:Y:S01]  /*0260*/  IMAD.IADD R10, R3, 0x1, -R4 ;  /* 0x00000001030a7824 */ /* 0x000fe200078e0a04 */
[----:B------:R-:W-:Y:S02]  /*0270*/  LEA.HI R250, R250, R2, RZ, 0x3 ;  /* 0x00000002fafa7211 */ /* 0x000fe400078f18ff */
[----:B------:R-:W-:Y:S02]  /*0280*/  LOP3.LUT R0, R6, 0x1c0, RZ, 0xc0, !PT ;  /* 0x000001c006007812 */ /* 0x000fe400078ec0ff */
[----:B------:R-:W-:-:S02]  /*0290*/  LOP3.LUT R7, R5, R7, RZ, 0x3c, !PT ;  /* 0x0000000705077212 */ /* 0x000fc400078e3cff */
[C---:B------:R-:W-:Y:S01]  /*02a0*/  LOP3.LUT R3, R250.reuse, 0xfffffff8, RZ, 0xc0, !PT ;  /* 0xfffffff8fa037812 */ /* 0x040fe200078ec0ff */
[----:B------:R-:W-:Y:S01]  /*02b0*/  IMAD.SHL.U32 R250, R250, 0x40, RZ ;  /* 0x00000040fafa7824 */ /* 0x000fe200078e00ff */
[----:B------:R-:W-:Y:S02]  /*02c0*/  LOP3.LUT R5, R0, 0x8, R8, 0xf8, !PT ;  /* 0x0000000800057812 */ /* 0x000fe400078ef808 */
[CC--:B------:R-:W-:Y:S02]  /*02d0*/  LEA.HI R8, R11.reuse, R17.reuse, RZ, 0x5 ;  /* 0x000000110b087211 */ /* 0x0c0fe400078f28ff */
[----:B------:R-:W-:Y:S01]  /*02e0*/  SHF.R.U32.HI R4, RZ, 0x3, R0 ;  /* 0x00000003ff047819 */ /* 0x000fe20000011600 */
[----:B------:R-:W-:Y:S01]  /*02f0*/  IMAD.IADD R0, R2, 0x1, -R3 ;  /* 0x0000000102007824 */ /* 0x000fe200078e0a03 */
[----:B------:R-:W-:Y:S02]  /*0300*/  LEA.HI R6, R11, R17, RZ, 0x6 ;  /* 0x000000110b067211 */ /* 0x000fe400078f30ff */
[----:B------:R-:W-:-:S02]  /*0310*/  LOP3.LUT R2, R8, 0xffffffe0, RZ, 0xc0, !PT ;  /* 0xffffffe008027812 */ /* 0x000fc400078ec0ff */
[----:B------:R-:W-:Y:S01]  /*0320*/  LOP3.LUT R135, R5, R4, RZ, 0x3c, !PT ;  /* 0x0000000405877212 */ /* 0x000fe200078e3cff */
[----:B------:R-:W-:Y:S01]  /*0330*/  IMAD.SHL.U32 R4, R6, 0x8, RZ ;  /* 0x0000000806047824 */ /* 0x000fe200078e00ff */
[----:B------:R-:W-:Y:S01]  /*0340*/  SHF.R.S32.HI R6, RZ, 0x5, R8 ;  /* 0x00000005ff067819 */ /* 0x000fe20000011408 */
[----:B------:R-:W-:Y:S01]  /*0350*/  IMAD.IADD R15, R17, 0x1, -R2 ;  /* 0x00000001110f7824 */ /* 0x000fe200078e0a02 */
[----:B------:R-:W-:Y:S01]  /*0360*/  SHF.R.S32.HI R3, RZ, 0x1f, R8 ;  /* 0x0000001fff037819 */ /* 0x000fe20000011408 */
[----:B------:R-:W-:Y:S01]  /*0370*/  IMAD.MOV.U32 R8, RZ, RZ, 0x20 ;  /* 0x00000020ff087424 */ /* 0x000fe200078e00ff */
[C---:B------:R-:W-:Y:S01]  /*0380*/  R2P PR, R0.reuse, 0x6 ;  /* 0x0000000600007804 */ /* 0x040fe20000000000 */
[----:B------:R-:W-:Y:S01]  /*0390*/  IMAD.SHL.U32 R0, R0, 0x40, RZ ;  /* 0x0000004000007824 */ /* 0x000fe200078e00ff */
[----:B------:R-:W-:Y:S01]  /*03a0*/  LEA.HI R2, R3, R6, RZ, 0x3 ;  /* 0x0000000603027211 */ /* 0x000fe200078f18ff */
[----:B------:R-:W-:Y:S01]  /*03b0*/  IMAD R135, R9, 0x200, R135 ;  /* 0x0000020009877824 */ /* 0x000fe200078e0287 */
[----:B------:R-:W-:-:S02]  /*03c0*/  SHF.R.S32.HI R5, RZ, 0x1f, R15 ;  /* 0x0000001fff057819 */ /* 0x000fc4000001140f */
[----:B------:R-:W-:Y:S02]  /*03d0*/  LOP3.LUT R2, R2, 0xffffff8, RZ, 0xc0, !PT ;  /* 0x0ffffff802027812 */ /* 0x000fe400078ec0ff */
[----:B------:R-:W-:Y:S02]  /*03e0*/  LEA.HI R5, R5, R15, RZ, 0x2 ;  /* 0x0000000f05057211 */ /* 0x000fe400078f10ff */
[----:B------:R-:W-:Y:S01]  /*03f0*/  LOP3.LUT R7, R7, 0x7ffffe00, R4, 0xf8, !PT ;  /* 0x7ffffe0007077812 */ /* 0x000fe200078ef804 */
[----:B------:R-:W-:Y:S01]  /*0400*/  IMAD.IADD R3, R6, 0x1, -R2 ;  /* 0x0000000106037824 */ /* 0x000fe200078e0a02 */
[----:B------:R-:W-:Y:S01]  /*0410*/  SHF.R.S32.HI R2, RZ, 0x2, R5 ;  /* 0x00000002ff027819 */ /* 0x000fe20000011405 */
[----:B------:R-:W-:Y:S01]  /*0420*/  IMAD.SHL.U32 R4, R9, 0x8, RZ ;  /* 0x0000000809047824 */ /* 0x000fe200078e00ff */
[----:B------:R-:W-:Y:S02]  /*0430*/  LOP3.LUT R0, R0, 0x1c0, RZ, 0xc0, !PT ;  /* 0x000001c000007812 */ /* 0x000fe400078ec0ff */
[----:B------:R-:W-:Y:S01]  /*0440*/  IADD3 R9, R16, 0x80, RZ ;  /* 0x0000008010097810 */ /* 0x000fe20007ffe0ff */
[----:B------:R-:W-:Y:S01]  /*0450*/  IMAD R14, R3, 0x10, R2 ;  /* 0x00000010030e7824 */ /* 0x000fe200078e0202 */
[----:B------:R-:W-:-:S02]  /*0460*/  LOP3.LUT R4, R0, 0x8, R4, 0xf8, !PT ;  /* 0x0000000800047812 */ /* 0x000fc400078ef804 */
[----:B------:R-:W-:Y:S02]  /*0470*/  SEL R2, R12, 0xfffffff0, !P1 ;  /* 0xfffffff00c027807 */ /* 0x000fe40004800000 */
[----:B------:R-:W-:Y:S01]  /*0480*/  SEL R3, R8, 0xffffffe0, !P2 ;  /* 0xffffffe008037807 */ /* 0x000fe20005000000 */
[----:B------:R-:W-:Y:S01]  /*0490*/  STL [R1+0x208], R14 ;  /* 0x0002080e01007387 */ /* 0x000fe20000100800 */
[----:B------:R-:W-:Y:S02]  /*04a0*/  SHF.R.U32.HI R0, RZ, 0x3, R0 ;  /* 0x00000003ff007819 */ /* 0x000fe40000011600 */
[----:B------:R-:W-:Y:S01]  /*04b0*/  LEA R135, R135, 0x10100, 0x1 ;  /* 0x0001010087877811 */ /* 0x000fe200078e08ff */
[----:B------:R-:W-:Y:S01]  /*04c0*/  IMAD.IADD R3, R2, 0x1, R3 ;  /* 0x0000000102037824 */ /* 0x000fe200078e0203 */
[----:B------:R-:W-:Y:S01]  /*04d0*/  LOP3.LUT R0, R4, R0, RZ, 0x3c, !PT ;  /* 0x0000000004007212 */ /* 0x000fe200078e3cff */
[----:B------:R-:W-:Y:S01]  /*04e0*/  STL [R1+0xf4], R13 ;  /* 0x0000f40d01007387 */ /* 0x000fe20000100800 */
[----:B------:R-:W-:Y:S01]  /*04f0*/  LEA.HI R2, R11, R17, RZ, 0x7 ;  /* 0x000000110b027211 */ /* 0x000fe200078f38ff */
[----:B------:R-:W-:Y:S01]  /*0500*/  IMAD.MOV.U32 R4, RZ, RZ, 0x40 ;  /* 0x00000040ff047424 */ /* 0x000fe200078e00ff */
[----:B------:R-:W-:-:S02]  /*0510*/  LOP3.LUT R250, R0, 0x7ffffe00, R250, 0xf8, !PT ;  /* 0x7ffffe0000fa7812 */ /* 0x000fc400078ef8fa */
[----:B------:R-:W-:Y:S02]  /*0520*/  SHF.R.S32.HI R0, RZ, 0x7, R2 ;  /* 0x00000007ff007819 */ /* 0x000fe40000011402 */
[----:B------:R-:W-:Y:S02]  /*0530*/  SHF.R.S32.HI R2, RZ, 0x1f, R16 ;  /* 0x0000001fff027819 */ /* 0x000fe40000011410 */
[----:B------:R-:W-:Y:S02]  /*0540*/  IADD3 R11, R16, 0x40, RZ ;  /* 0x00000040100b7810 */ /* 0x000fe40007ffe0ff */
[----:B------:R-:W-:Y:S01]  /*0550*/  LOP3.LUT R0, R5, 0x7ffffffc, RZ, 0xc0, !PT ;  /* 0x7ffffffc05007812 */ /* 0x000fe200078ec0ff */
[----:B------:R1:W-:Y:S01]  /*0560*/  STL [R1+0x180], R2 ;  /* 0x0001800201007387 */ /* 0x0003e20000100800 */
[----:B------:R-:W-:Y:S02]  /*0570*/  SHF.R.S32.HI R5, RZ, 0x1f, R11 ;  /* 0x0000001fff057819 */ /* 0x000fe4000001140b */
[----:B------:R-:W-:Y:S01]  /*0580*/  LEA R250, R250, 0x100, 0x1 ;  /* 0x00000100fafa7811 */ /* 0x000fe200078e08ff */
[----:B------:R-:W-:Y:S01]  /*0590*/  STL [R1+0x9c], R11 ;  /* 0x00009c0b01007387 */ /* 0x000fe20000100800 */
[----:B------:R-:W-:-:S03]  /*05a0*/  IMAD.IADD R0, R15, 0x1, -R0 ;  /* 0x000000010f007824 */ /* 0x000fc600078e0a00 */
[----:B------:R-:W-:Y:S01]  /*05b0*/  STL [R1+0x98], R9 ;  /* 0x0000980901007387 */ /* 0x000fe20000100800 */
[----:B------:R-:W-:Y:S01]  /*05c0*/  IMAD.SHL.U32 R38, R0, 0x2, RZ ;  /* 0x0000000200267824 */ /* 0x000fe200078e00ff */
[----:B------:R-:W-:Y:S01]  /*05d0*/  SEL R0, R8, 0xffffffe0, !P1 ;  /* 0xffffffe008007807 */ /* 0x000fe20004800000 */
[----:B------:R-:W-:Y:S01]  /*05e0*/  IMAD R3, R3, 0x2, R250 ;  /* 0x0000000203037824 */ /* 0x000fe200078e02fa */
[----:B------:R2:W-:Y:S02]  /*05f0*/  STL [R1+0x17c], R5 ;  /* 0x00017c0501007387 */ /* 0x0005e40000100800 */
[----:B------:R-:W-:Y:S01]  /*0600*/  IADD3 R37, R38, 0x8, RZ ;  /* 0x0000000826257810 */ /* 0x000fe20007ffe0ff */
[----:B------:R-:W-:Y:S01]  /*0610*/  IMAD.IADD R252, R250, 0x1, R0 ;  /* 0x00000001fafc7824 */ /* 0x000fe200078e0200 */
[C---:B------:R-:W-:Y:S02]  /*0620*/  IADD3 R36, R38.reuse, 0x10, RZ ;  /* 0x0000001026247810 */ /* 0x040fe40007ffe0ff */
[----:B------:R-:W-:-:S02]  /*0630*/  IADD3 R35, R38, 0x18, RZ ;  /* 0x0000001826237810 */ /* 0x000fc40007ffe0ff */
[C---:B------:R-:W-:Y:S02]  /*0640*/  IADD3 R34, R38.reuse, 0x20, RZ ;  /* 0x0000002026227810 */ /* 0x040fe40007ffe0ff */
[C---:B------:R-:W-:Y:S02]  /*0650*/  IADD3 R33, R38.reuse, 0x28, RZ ;  /* 0x0000002826217810 */ /* 0x040fe40007ffe0ff */
[----:B------:R-:W-:Y:S02]  /*0660*/  IADD3 R32, R38, 0x30, RZ ;  /* 0x0000003026207810 */ /* 0x000fe40007ffe0ff */
[----:B-1----:R-:W-:Y:S02]  /*0670*/  IADD3 R2, R16, 0xc0, RZ ;  /* 0x000000c010027810 */ /* 0x002fe40007ffe0ff */
[C---:B------:R-:W-:Y:S02]  /*0680*/  IADD3 R31, R38.reuse, 0x38, RZ ;  /* 0x00000038261f7810 */ /* 0x040fe40007ffe0ff */
[C---:B------:R-:W-:Y:S01]  /*0690*/  IADD3 R30, R38.reuse, 0x40, RZ ;  /* 0x00000040261e7810 */ /* 0x040fe20007ffe0ff */
[----:B------:R1:W-:Y:S01]  /*06a0*/  STL [R1+0x94], R2 ;  /* 0x0000940201007387 */ /* 0x0003e20000100800 */
[----:B------:R-:W-:-:S02]  /*06b0*/  IADD3 R29, R38, 0x48, RZ ;  /* 0x00000048261d7810 */ /* 0x000fc40007ffe0ff */
[C---:B------:R-:W-:Y:S02]  /*06c0*/  IADD3 R28, R38.reuse, 0x50, RZ ;  /* 0x00000050261c7810 */ /* 0x040fe40007ffe0ff */
[C---:B------:R-:W-:Y:S02]  /*06d0*/  IADD3 R27, R38.reuse, 0x58, RZ ;  /* 0x00000058261b7810 */ /* 0x040fe40007ffe0ff */
[----:B--2---:R-:W-:Y:S02]  /*06e0*/  SHF.R.S32.HI R5, RZ, 0x1f, R9 ;  /* 0x0000001fff057819 */ /* 0x004fe40000011409 */
[C---:B------:R-:W-:Y:S02]  /*06f0*/  IADD3 R26, R38.reuse, 0x60, RZ ;  /* 0x00000060261a7810 */ /* 0x040fe40007ffe0ff */
[C---:B------:R-:W-:Y:S01]  /*0700*/  IADD3 R25, R38.reuse, 0x68, RZ ;  /* 0x0000006826197810 */ /* 0x040fe20007ffe0ff */
[----:B------:R2:W-:Y:S01]  /*0710*/  STL [R1+0x178], R5 ;  /* 0x0001780501007387 */ /* 0x0005e20000100800 */
[----:B------:R-:W-:-:S02]  /*0720*/  IADD3 R24, R38, 0x70, RZ ;  /* 0x0000007026187810 */ /* 0x000fc40007ffe0ff */
[C---:B------:R-:W-:Y:S02]  /*0730*/  IADD3 R23, R38.reuse, 0x78, RZ ;  /* 0x0000007826177810 */ /* 0x040fe40007ffe0ff */
[C---:B------:R-:W-:Y:S02]  /*0740*/  IADD3 R22, R38.reuse, 0x80, RZ ;  /* 0x0000008026167810 */ /* 0x040fe40007ffe0ff */
[C---:B------:R-:W-:Y:S02]  /*0750*/  IADD3 R21, R38.reuse, 0x88, RZ ;  /* 0x0000008826157810 */ /* 0x040fe40007ffe0ff */
[C---:B------:R-:W-:Y:S02]  /*0760*/  IADD3 R20, R38.reuse, 0x90, RZ ;  /* 0x0000009026147810 */ /* 0x040fe40007ffe0ff */
[----:B------:R-:W-:Y:S02]  /*0770*/  IADD3 R19, R38, 0x98, RZ ;  /* 0x0000009826137810 */ /* 0x000fe40007ffe0ff */
[----:B-1----:R-:W-:-:S02]  /*0780*/  SHF.R.S32.HI R2, RZ, 0x1f, R2 ;  /* 0x0000001fff027819 */ /* 0x002fc40000011402 */
[C---:B------:R-:W-:Y:S02]  /*0790*/  IADD3 R18, R38.reuse, 0xa0, RZ ;  /* 0x000000a026127810 */ /* 0x040fe40007ffe0ff */
[C---:B------:R-:W-:Y:S01]  /*07a0*/  IADD3 R17, R38.reuse, 0xa8, RZ ;  /* 0x000000a826117810 */ /* 0x040fe20007ffe0ff */
[----:B------:R1:W-:Y:S01]  /*07b0*/  STL [R1+0x174], R2 ;  /* 0x0001740201007387 */ /* 0x0003e20000100800 */
[C---:B------:R-:W-:Y:S02]  /*07c0*/  IADD3 R16, R38.reuse, 0xb0, RZ ;  /* 0x000000b026107810 */ /* 0x040fe40007ffe0ff */
[C---:B------:R-:W-:Y:S02]  /*07d0*/  IADD3 R15, R38.reuse, 0xb8, RZ ;  /* 0x000000b8260f7810 */ /* 0x040fe40007ffe0ff */
[C---:B------:R-:W-:Y:S01]  /*07e0*/  IADD3 R13, R38.reuse, 0xc8, RZ ;  /* 0x000000c8260d7810 */ /* 0x040fe20007ffe0ff */
[----:B--2---:R-:W-:Y:S01]  /*07f0*/  IMAD.SHL.U32 R5, R7, 0x2, RZ ;  /* 0x0000000207057824 */ /* 0x004fe200078e00ff */
[----:B------:R-:W-:-:S02]  /*0800*/  IADD3 R12, R38, 0xd0, RZ ;  /* 0x000000d0260c7810 */ /* 0x000fc40007ffe0ff */
[C---:B------:R-:W-:Y:S02]  /*0810*/  IADD3 R11, R38.reuse, 0xd8, RZ ;  /* 0x000000d8260b7810 */ /* 0x040fe40007ffe0ff */
[----:B------:R2:W-:Y:S01]  /*0820*/  STL [R1+0x54], R5 ;  /* 0x0000540501007387 */ /* 0x0005e20000100800 */
[C---:B------:R-:W-:Y:S02]  /*0830*/  IADD3 R9, R38.reuse, 0xe0, RZ ;  /* 0x000000e026097810 */ /* 0x040fe40007ffe0ff */
[----:B------:R-:W-:Y:S02]  /*0840*/  IADD3 R7, R38, 0xe8, RZ ;  /* 0x000000e826077810 */ /* 0x000fe40007ffe0ff */
[----:B------:R-:W-:Y:S01]  /*0850*/  SHF.R.S32.HI R8, RZ, 0x1f, R37 ;  /* 0x0000001fff087819 */ /* 0x000fe20000011425 */
[----:B-1----:R-:W-:Y:S01]  /*0860*/  IMAD R2, R10, 0x8, R14 ;  /* 0x000000080a027824 */ /* 0x002fe200078e020e */
[----:B------:R-:W-:Y:S02]  /*0870*/  IADD3 R14, R38, 0xc0, RZ ;  /* 0x000000c0260e7810 */ /* 0x000fe40007ffe0ff */
[----:B------:R-:W-:-:S02]  /*0880*/  SHF.R.S32.HI R10, RZ, 0x1f, R36 ;  /* 0x0000001fff0a7819 */ /* 0x000fc40000011424 */
[----:B------:R1:W-:Y:S04]  /*0890*/  STL [R1+0x200], R2 ;  /* 0x0002000201007387 */ /* 0x0003e80000100800 */
[----:B------:R-:W-:Y:S01]  /*08a0*/  STL [R1+0xdc], R38 ;  /* 0x0000dc2601007387 */ /* 0x000fe20000100800 */
[----:B--2---:R-:W-:-:S03]  /*08b0*/  IADD3 R5, R38, 0xf0, RZ ;  /* 0x000000f026057810 */ /* 0x004fc60007ffe0ff */
[----:B------:R-:W-:Y:S04]  /*08c0*/  STL [R1+0x170], R37 ;  /* 0x0001702501007387 */ /* 0x000fe80000100800 */
[----:B------:R-:W-:Y:S04]  /*08d0*/  STL [R1+0x16c], R36 ;  /* 0x00016c2401007387 */ /* 0x000fe80000100800 */
[----:B------:R-:W-:Y:S04]  /*08e0*/  STL [R1+0x168], R35 ;  /* 0x0001682301007387 */ /* 0x000fe80000100800 */
[----:B------:R2:W-:Y:S04]  /*08f0*/  STL [R1+0x164], R34 ;  /* 0x0001642201007387 */ /* 0x0005e80000100800 */
[----:B------:R-:W-:Y:S01]  /*0900*/  STL [R1+0x160], R33 ;  /* 0x0001602101007387 */ /* 0x000fe20000100800 */
[----:B-1----:R-:W-:-:S02]  /*0910*/  SEL R2, R4, 0xffffffc0, !P2 ;  /* 0xffffffc004027807 */ /* 0x002fc40005000000 */
[----:B------:R-:W-:Y:S01]  /*0920*/  IADD3 R4, R38, 0xf8, RZ ;  /* 0x000000f826047810 */ /* 0x000fe20007ffe0ff */
[----:B------:R-:W-:Y:S02]  /*0930*/  STL [R1+0x15c], R32 ;  /* 0x00015c2001007387 */ /* 0x000fe40000100800 */
[----:B------:R-:W-:Y:S02]  /*0940*/  IMAD.IADD R251, R250, 0x1, R2 ;  /* 0x00000001fafb7824 */ /* 0x000fe400078e0202 */
[----:B------:R1:W-:Y:S04]  /*0950*/  STL [R1+0x158], R31 ;  /* 0x0001581f01007387 */ /* 0x0003e80000100800 */
[----:B------:R-:W-:Y:S04]  /*0960*/  STL [R1+0x154], R30 ;  /* 0x0001541e01007387 */ /* 0x000fe80000100800 */
[----:B------:R-:W-:Y:S04]  /*0970*/  STL [R1+0x150], R29 ;  /* 0x0001501d01007387 */ /* 0x000fe80000100800 */
[----:B------:R3:W-:Y:S01]  /*0980*/  STL [R1+0x14c], R28 ;  /* 0x00014c1c01007387 */ /* 0x0007e20000100800 */
[----:B--2---:R-:W-:-:S03]  /*0990*/  SHF.R.S32.HI R34, RZ, 0x1f, R34 ;  /* 0x0000001fff227819 */ /* 0x004fc60000011422 */
[----:B------:R-:W-:Y:S04]  /*09a0*/  STL [R1+0x148], R27 ;  /* 0x0001481b01007387 */ /* 0x000fe80000100800 */
[----:B------:R-:W-:Y:S04]  /*09b0*/  STL [R1+0x144], R26 ;  /* 0x0001441a01007387 */ /* 0x000fe80000100800 */
[----:B------:R2:W-:Y:S01]  /*09c0*/  STL [R1+0x140], R25 ;  /* 0x0001401901007387 */ /* 0x0005e20000100800 */
[----:B-1----:R-:W-:-:S03]  /*09d0*/  SHF.R.S32.HI R31, RZ, 0x1f, R31 ;  /* 0x0000001fff1f7819 */ /* 0x002fc6000001141f */
[----:B------:R-:W-:Y:S04]  /*09e0*/  STL [R1+0x13c], R24 ;  /* 0x00013c1801007387 */ /* 0x000fe80000100800 */
[----:B------:R-:W-:Y:S04]  /*09f0*/  STL [R1+0x138], R23 ;  /* 0x0001381701007387 */ /* 0x000fe80000100800 */
[----:B------:R1:W-:Y:S01]  /*0a00*/  STL [R1+0x134], R22 ;  /* 0x0001341601007387 */ /* 0x0003e20000100800 */
[----:B---3--:R-:W-:-:S03]  /*0a10*/  SHF.R.S32.HI R28, RZ, 0x1f, R28 ;  /* 0x0000001fff1c7819 */ /* 0x008fc6000001141c */
        /* <DEDUP_REMOVED lines=17> */
[----:B------:R2:W-:Y:S04]  /*0b30*/  STL [R1+0x1fc], R8 ;  /* 0x0001fc0801007387 */ /* 0x0005e80000100800 */
[----:B------:R-:W-:Y:S01]  /*0b40*/  STL [R1+0xfc], R5 ;  /* 0x0000fc0501007387 */ /* 0x000fe20000100800 */
[----:B-1----:R-:W-:-:S03]  /*0b50*/  SHF.R.S32.HI R13, RZ, 0x1f, R13 ;  /* 0x0000001fff0d7819 */ /* 0x002fc6000001140d */
[----:B------:R1:W-:Y:S04]  /*0b60*/  STL [R1+0x1f8], R10 ;  /* 0x0001f80a01007387 */ /* 0x0003e80000100800 */
[----:B------:R4:W-:Y:S01]  /*0b70*/  STL [R1+0xf8], R4 ;  /* 0x0000f80401007387 */ /* 0x0009e20000100800 */
[----:B---3--:R-:W-:Y:S02]  /*0b80*/  SHF.R.S32.HI R9, RZ, 0x1f, R9 ;  /* 0x0000001fff097819 */ /* 0x008fe40000011409 */
[----:B--2---:R-:W-:-:S05]  /*0b90*/  SHF.R.S32.HI R8, RZ, 0x1f, R35 ;  /* 0x0000001fff087819 */ /* 0x004fca0000011423 */
[----:B------:R2:W-:Y:S01]  /*0ba0*/  STL [R1+0x1f4], R8 ;  /* 0x0001f40801007387 */ /* 0x0005e20000100800 */
[----:B-1----:R-:W-:-:S03]  /*0bb0*/  SHF.R.S32.HI R10, RZ, 0x1f, R33 ;  /* 0x0000001fff0a7819 */ /* 0x002fc60000011421 */
[----:B------:R-:W-:Y:S01]  /*0bc0*/  STL [R1+0x1f0], R34 ;  /* 0x0001f02201007387 */ /* 0x000fe20000100800 */
[----:B----4-:R-:W-:-:S03]  /*0bd0*/  SHF.R.S32.HI R4, RZ, 0x1f, R4 ;  /* 0x0000001fff047819 */ /* 0x010fc60000011404 */
[----:B------:R1:W-:Y:S01]  /*0be0*/  STL [R1+0x1ec], R10 ;  /* 0x0001ec0a01007387 */ /* 0x0003e20000100800 */
[----:B--2---:R-:W-:-:S05]  /*0bf0*/  SHF.R.S32.HI R8, RZ, 0x1f, R32 ;  /* 0x0000001fff087819 */ /* 0x004fca0000011420 */
[----:B------:R2:W-:Y:S01]  /*0c00*/  STL [R1+0x1e8], R8 ;  /* 0x0001e80801007387 */ /* 0x0005e20000100800 */
[----:B-1----:R-:W-:-:S03]  /*0c10*/  SHF.R.S32.HI R10, RZ, 0x1f, R30 ;  /* 0x0000001fff0a7819 */ /* 0x002fc6000001141e */
[----:B------:R-:W-:Y:S04]  /*0c20*/  STL [R1+0x1e4], R31 ;  /* 0x0001e41f01007387 */ /* 0x000fe80000100800 */
        /* <DEDUP_REMOVED lines=30> */
[----:B------:R-:W-:Y:S01]  /*0e10*/  STL [R1+0x198], R10 ;  /* 0x0001980a01007387 */ /* 0x000fe20000100800 */
[----:B--2---:R-:W-:-:S05]  /*0e20*/  SHF.R.S32.HI R8, RZ, 0x1f, R11 ;  /* 0x0000001fff087819 */ /* 0x004fca000001140b */
[----:B------:R1:W-:Y:S04]  /*0e30*/  STL [R1+0x194], R8 ;  /* 0x0001940801007387 */ /* 0x0003e80000100800 */
[----:B------:R-:W-:Y:S01]  /*0e40*/  STL [R1+0x190], R9 ;  /* 0x0001900901007387 */ /* 0x000fe20000100800 */
[----:B-1----:R-:W-:Y:S02]  /*0e50*/  SHF.R.S32.HI R8, RZ, 0x1f, R7 ;  /* 0x0000001fff087819 */ /* 0x002fe40000011407 */
[----:B------:R-:W-:Y:S01]  /*0e60*/  SHF.R.S32.HI R7, RZ, 0x1f, R5 ;  /* 0x0000001fff077819 */ /* 0x000fe20000011405 */
[----:B------:R-:W-:Y:S02]  /*0e70*/  IMAD R5, R6, 0x800, R250 ;  /* 0x0000080006057824 */ /* 0x000fe400078e02fa */
[----:B------:R-:W-:Y:S04]  /*0e80*/  STL [R1+0x18c], R8 ;  /* 0x00018c0801007387 */ /* 0x000fe80000100800 */
[----:B------:R-:W-:Y:S04]  /*0e90*/  STL [R1+0x188], R7 ;  /* 0x0001880701007387 */ /* 0x000fe80000100800 */
[----:B------:R1:W-:Y:S04]  /*0ea0*/  STL [R1+0x184], R4 ;  /* 0x0001840401007387 */ /* 0x0003e80000100800 */
[----:B------:R2:W-:Y:S01]  /*0eb0*/  STL [R1+0x38], R3 ;  /* 0x0000380301007387 */ /* 0x0005e20000100800 */
[--C-:B-1----:R-:W-:Y:S01]  /*0ec0*/  IMAD.IADD R4, R0, 0x1, R5.reuse ;  /* 0x0000000100047824 */ /* 0x102fe200078e0205 */
[C---:B------:R-:W-:Y:S01]  /*0ed0*/  IADD3 R0, R2.reuse, R250, R0 ;  /* 0x000000fa02007210 */ /* 0x040fe20007ffe000 */
[----:B--2---:R-:W-:-:S04]  /*0ee0*/  IMAD.IADD R3, R2, 0x1, R5 ;  /* 0x0000000102037824 */ /* 0x004fc800078e0205 */
[----:B------:R1:W-:Y:S04]  /*0ef0*/  STL [R1], R0 ;  /* 0x0000000001007387 */ /* 0x0003e80000100800 */
[----:B------:R2:W-:Y:S04]  /*0f00*/  STL [R1+0x48], R4 ;  /* 0x0000480401007387 */ /* 0x0005e80000100800 */
[----:B------:R2:W-:Y:S01]  /*0f10*/  STL [R1+0x50], R3 ;  /* 0x0000500301007387 */ /* 0x0005e20000100800 */
[----:B-1----:R-:W-:-:S05]  /*0f20*/  IMAD.IADD R0, R2, 0x1, R4 ;  /* 0x0000000102007824 */ /* 0x002fca00078e0204 */
[----:B------:R2:W-:Y:S02]  /*0f30*/  STL [R1+0x4c], R0 ;  /* 0x00004c0001007387 */ /* 0x0005e40000100800 */
.L_x_1081:
[----:B--2---:R-:W2:Y:S01]  /*0f40*/  LDL R4, [R1+0xf4] ;  /* 0x0000f40001047983 */ /* 0x004ea20000100800 */
[----:B------:R-:W-:Y:S01]  /*0f50*/  IMAD.MOV.U32 R0, RZ, RZ, c[0x0][0x560] ;  /* 0x00015800ff007624 */ /* 0x000fe200078e00ff */
[----:B------:R-:W-:Y:S01]  /*0f60*/  YIELD ;  /* 0x0000000000007946 */ /* 0x000fe20003800000 */
[----:B------:R-:W-:Y:S03]  /*0f70*/  BSSY B0, `(.L_x_1036) ;  /* 0x0000016000007945 */ /* 0x000fe60003800000 */
[----:B------:R-:W-:-:S13]  /*0f80*/  ISETP.NE.AND P0, PT, R0, 0x1, PT ;  /* 0x000000010000780c */ /* 0x000fda0003f05270 */
[----:B--2---:R-:W-:Y:S01]  /*0f90*/  @P0 IMAD.HI.U32 R0, R4, c[0x0][0x564], RZ ;  /* 0x0001590004000a27 */ /* 0x004fe200078e00ff */
[----:B------:R-:W-:-:S04]  /*0fa0*/  MOV R3, R4 ;  /* 0x0000000400037202 */ /* 0x000fc80000000f00 */
[----:B------:R-:W-:-:S04]  /*0fb0*/  @P0 SHF.R.U32.HI R3, RZ, c[0x0][0x568], R0 ;  /* 0x00015a00ff030a19 */ /* 0x000fc80000011600 */
[----:B------:R-:W-:Y:S01]  /*0fc0*/  ISETP.GE.AND P0, PT, R3, c[0x0][0x578], PT ;  /* 0x00015e0003007a0c */ /* 0x000fe20003f06270 */
[----:B------:R-:W-:-:S04]  /*0fd0*/  IMAD.MOV R2, RZ, RZ, -R3 ;  /* 0x000000ffff027224 */ /* 0x000fc800078e0a03 */
[----:B------:R-:W-:-:S08]  /*0fe0*/  IMAD R2, R2, c[0x0][0x560], R4 ;  /* 0x0001580002027a24 */ /* 0x000fd000078e0204 */
[----:B------:R-:W-:Y:S05]  /*0ff0*/  @!P0 BRA `(.L_x_1037) ;  /* 0x0000007000008947 */ /* 0x000fea0003800000 */
[----:B------:R-:W-:-:S04]  /*1000*/  MOV R0, c[0x0][0x56c] ;  /* 0x00015b0000007a02 */ /* 0x000fc80000000f00 */
[----:B------:R-:W-:Y:S02]  /*1010*/  ISETP.NE.AND P0, PT, R0, 0x1, PT ;  /* 0x000000010000780c */ /* 0x000fe40003f05270 */
[----:B------:R-:W-:-:S11]  /*1020*/  MOV R0, R2 ;  /* 0x0000000200007202 */ /* 0x000fd60000000f00 */
[----:B------:R-:W-:-:S05]  /*1030*/  @P0 IMAD.HI.U32 R4, R2, c[0x0][0x570], RZ ;  /* 0x00015c0002040a27 */ /* 0x000fca00078e00ff */
[----:B------:R-:W-:-:S05]  /*1040*/  @P0 SHF.R.U32.HI R0, RZ, c[0x0][0x574], R4 ;  /* 0x00015d00ff000a19 */ /* 0x000fca0000011604 */
[----:B------:R-:W-:Y:S01]  /*1050*/  IMAD R4, R0, c[0x0][0x56c], RZ ;  /* 0x00015b0000047a24 */ /* 0x000fe200078e02ff */
[----:B------:R-:W-:Y:S05]  /*1060*/  BRA `(.L_x_1038) ;  /* 0x0000006000007947 */ /* 0x000fea0003800000 */
.L_x_1037:
[----:B------:R-:W-:-:S04]  /*1070*/  MOV R0, c[0x0][0x554] ;  /* 0x0001550000007a02 */ /* 0x000fc80000000f00 */
[----:B------:R-:W-:Y:S02]  /*1080*/  ISETP.NE.AND P0, PT, R0, 0x1, PT ;  /* 0x000000010000780c */ /* 0x000fe40003f05270 */
[----:B------:R-:W-:-:S11]  /*1090*/  MOV R0, R2 ;  /* 0x0000000200007202 */ /* 0x000fd60000000f00 */
[----:B------:R-:W-:-:S05]  /*10a0*/  @P0 IMAD.HI.U32 R4, R2, c[0x0][0x558], RZ ;  /* 0x0001560002040a27 */ /* 0x000fca00078e00ff */
[----:B------:R-:W-:-:S05]  /*10b0*/  @P0 SHF.R.U32.HI R0, RZ, c[0x0][0x55c], R4 ;  /* 0x00015700ff000a19 */ /* 0x000fca0000011604 */
[----:B------:R-:W-:Y:S02]  /*10c0*/  IMAD R4, R0, c[0x0][0x554], RZ ;  /* 0x0001550000047a24 */ /* 0x000fe400078e02ff */
.L_x_1038:
[----:B------:R-:W-:Y:S05]  /*10d0*/  BSYNC B0 ;  /* 0x0000000000007941 */ /* 0x000fea0003800000 */
.L_x_1036:
[----:B------:R-:W-:Y:S01]  /*10e0*/  IMAD.MOV.U32 R5, RZ, RZ, c[0x0][0x548] ;  /* 0x00015200ff057624 */ /* 0x000fe200078e00ff */
[----:B------:R-:W-:Y:S01]  /*10f0*/  ISETP.NE.U32.AND P0, PT, RZ, c[0x0][0x370], PT ;  /* 0x0000dc00ff007a0c */ /* 0x000fe20003f05070 */
[----:B------:R-:W2:Y:S01]  /*1100*/  LDL.LU R16, [R1+0xec] ;  /* 0x0000ec0001107983 */ /* 0x000ea20000300800 */
[----:B------:R-:W-:Y:S02]  /*1110*/  IMAD.IADD R4, R2, 0x1, -R4 ;  /* 0x0000000102047824 */ /* 0x000fe400078e0a04 */
[----:B------:R-:W-:Y:S01]  /*1120*/  ISETP.NE.AND P1, PT, R5, 0x1, PT ;  /* 0x000000010500780c */ /* 0x000fe20003f25270 */
[----:B------:R-:W-:Y:S01]  /*1130*/  IMAD.MOV.U32 R132, RZ, RZ, RZ ;  /* 0x000000ffff847224 */ /* 0x000fe200078e00ff */
[----:B------:R-:W-:Y:S01]  /*1140*/  ISETP.NE.AND.EX P0, PT, RZ, c[0x0][0x374], PT, P0 ;  /* 0x0000dd00ff007a0c */ /* 0x000fe20003f05300 */
[----:B------:R-:W-:-:S04]  /*1150*/  IMAD R4, R3, c[0x0][0x554], R4 ;  /* 0x0001550003047a24 */ /* 0x000fc800078e0204 */
[----:B------:R-:W-:-:S06]  /*1160*/  IMAD.MOV.U32 R15, RZ, RZ, R4 ;  /* 0x000000ffff0f7224 */ /* 0x000fcc00078e0004 */
[----:B------:R-:W-:-:S04]  /*1170*/  @P1 IMAD.HI.U32 R2, R4, c[0x0][0x54c], RZ ;  /* 0x0001530004021a27 */ /* 0x000fc800078e00ff */
[----:B------:R-:W-:Y:S01]  /*1180*/  @P0 IMAD.MOV.U32 R3, RZ, RZ, 0x4 ;  /* 0x00000004ff030424 */ /* 0x000fe200078e00ff */
[----:B------:R-:W-:-:S05]  /*1190*/  @P1 SHF.R.U32.HI R15, RZ, c[0x0][0x550], R2 ;  /* 0x00015400ff0f1a19 */ /* 0x000fca0000011602 */
[----:B------:R-:W-:Y:S01]  /*11a0*/  @P0 IMAD.WIDE R2, R15, R3, c[0x0][0x370] ;  /* 0x0000dc000f020625 */ /* 0x000fe200078e0203 */
[----:B------:R1:W-:Y:S04]  /*11b0*/  STL [R1+0xe0], R15 ;  /* 0x0000e00f01007387 */ /* 0x0003e80000100800 */
[----:B------:R3:W4:Y:S01]  /*11c0*/  @P0 LDG.E R132, [R2.64] ;  /* 0x0000000602840981 */ /* 0x000722000c1e1900 */
[----:B------:R-:W-:Y:S01]  /*11d0*/  IMAD.MOV.U32 R12, RZ, RZ, R0 ;  /* 0x000000ffff0c7224 */ /* 0x000fe200078e0000 */
[----:B------:R-:W-:Y:S01]  /*11e0*/  BSSY B0, `(.L_x_1039) ;  /* 0x0000047000007945 */ /* 0x000fe20003800000 */
[----:B------:R-:W-:Y:S02]  /*11f0*/  IMAD.MOV.U32 R14, RZ, RZ, c[0x0][0x2c4] ;  /* 0x0000b100ff0e7624 */ /* 0x000fe400078e00ff */
[----:B------:R-:W-:-:S03]  /*1200*/  IMAD.MOV.U32 R28, RZ, RZ, 0x40 ;  /* 0x00000040ff1c7424 */ /* 0x000fc600078e00ff */
[----:B------:R-:W-:Y:S02]  /*1210*/  ISETP.NE.AND P3, PT, R14, 0x1, PT ;  /* 0x000000010e00780c */ /* 0x000fe40003f65270 */
[----:B------:R-:W-:Y:S01]  /*1220*/  IADD3 R5, R28, -c[0x0][0x168], RZ ;  /* 0x80005a001c057a10 */ /* 0x000fe20007ffe0ff */
[----:B---3--:R-:W-:-:S05]  /*1230*/  IMAD.MOV.U32 R2, RZ, RZ, c[0x0][0x53c] ;  /* 0x00014f00ff027624 */ /* 0x008fca00078e00ff */
[----:B------:R-:W-:Y:S02]  /*1240*/  ISETP.NE.AND P0, PT, R2, 0x1, PT ;  /* 0x000000010200780c */ /* 0x000fe40003f05270 */
[----:B------:R-:W-:-:S11]  /*1250*/  LOP3.LUT R2, R0, 0x1ffffff, RZ, 0x3c, !PT ;  /* 0x01ffffff00027812 */ /* 0x000fd600078e3cff */
[----:B------:R-:W-:Y:S01]  /*1260*/  @P0 IMAD.HI.U32 R3, R0, c[0x0][0x540], RZ ;  /* 0x0001500000030a27 */ /* 0x000fe200078e00ff */
[----:B------:R-:W-:-:S03]  /*1270*/  IADD3 R0, R2, c[0x0][0x53c], RZ ;  /* 0x00014f0002007a10 */ /* 0x000fc60007ffe0ff */
[----:B------:R-:W-:Y:S01]  /*1280*/  IMAD.MOV.U32 R2, RZ, RZ, c[0x0][0x2ac] ;  /* 0x0000ab00ff027624 */ /* 0x000fe200078e00ff */
[----:B------:R-:W-:-:S03]  /*1290*/  @P0 SHF.R.U32.HI R12, RZ, c[0x0][0x544], R3 ;  /* 0x00015100ff0c0a19 */ /* 0x000fc60000011603 */
[----:B------:R-:W-:Y:S02]  /*12a0*/  IMAD R169, R2, c[0x0][0x1d0], RZ ;  /* 0x0000740002a97a24 */ /* 0x000fe400078e02ff */
[----:B------:R-:W-:Y:S01]  /*12b0*/  IMAD R0, R12, c[0x0][0x53c], R0 ;  /* 0x00014f000c007a24 */ /* 0x000fe200078e0200 */
[----:B------:R1:W-:Y:S01]  /*12c0*/  STL [R1+0xe8], R12 ;  /* 0x0000e80c01007387 */ /* 0x0003e20000100800 */
[----:B------:R-:W-:Y:S01]  /*12d0*/  IMAD R2, R2, c[0x0][0x1d0], R5 ;  /* 0x0000740002027a24 */ /* 0x000fe200078e0205 */
[----:B------:R-:W-:Y:S01]  /*12e0*/  IADD3 R5, R169, 0x3f, RZ ;  /* 0x0000003fa9057810 */ /* 0x000fe20007ffe0ff */
[----:B------:R-:W-:-:S05]  /*12f0*/  IMAD.SHL.U32 R11, R0, 0x80, RZ ;  /* 0x00000080000b7824 */ /* 0x000fca00078e00ff */
[----:B------:R-:W-:Y:S01]  /*1300*/  IADD3 R0, R11, 0x7f, RZ ;  /* 0x0000007f0b007810 */ /* 0x000fe20007ffe0ff */
[----:B------:R1:W-:Y:S04]  /*1310*/  STL [R1+0xf0], R11 ;  /* 0x0000f00b01007387 */ /* 0x0003e80000100800 */
[----:B------:R-:W-:-:S05]  /*1320*/  @P3 IMAD.HI.U32 R3, R0, c[0x0][0x2c8], RZ ;  /* 0x0000b20000033a27 */ /* 0x000fca00078e00ff */
[----:B------:R-:W-:-:S05]  /*1330*/  @P3 SHF.R.U32.HI R0, RZ, c[0x0][0x2cc], R3 ;  /* 0x0000b300ff003a19 */ /* 0x000fca0000011603 */
[----:B------:R-:W-:Y:S01]  /*1340*/  IMAD.IADD R0, R2, 0x1, R0 ;  /* 0x0000000102007824 */ /* 0x000fe200078e0200 */
[----:B------:R-:W-:-:S04]  /*1350*/  SHF.R.S32.HI R2, RZ, 0x1f, R5 ;  /* 0x0000001fff027819 */ /* 0x000fc80000011405 */
[----:B------:R-:W-:Y:S02]  /*1360*/  SHF.R.S32.HI R3, RZ, 0x1f, R0 ;  /* 0x0000001fff037819 */ /* 0x000fe40000011400 */
[----:B------:R-:W-:Y:S02]  /*1370*/  LEA.HI R2, R2, R5, RZ, 0x6 ;  /* 0x0000000502027211 */ /* 0x000fe400078f30ff */
[----:B------:R-:W-:Y:S02]  /*1380*/  LEA.HI R3, R3, R0, RZ, 0x6 ;  /* 0x0000000003037211 */ /* 0x000fe400078f30ff */
[----:B------:R-:W-:Y:S02]  /*1390*/  SHF.R.S32.HI R0, RZ, 0x6, R2 ;  /* 0x00000006ff007819 */ /* 0x000fe40000011402 */
[----:B------:R-:W-:-:S04]  /*13a0*/  SHF.R.S32.HI R2, RZ, 0x6, R3 ;  /* 0x00000006ff027819 */ /* 0x000fc80000011403 */
[----:B------:R-:W-:Y:S01]  /*13b0*/  IMNMX R7, R0, R2, PT ;  /* 0x0000000200077217 */ /* 0x000fe20003800200 */
[----:B------:R-:W-:Y:S02]  /*13c0*/  IMAD.MOV R0, RZ, RZ, -R15 ;  /* 0x000000ffff007224 */ /* 0x000fe400078e0a0f */
[----:B------:R-:W-:Y:S01]  /*13d0*/  IMAD.MOV.U32 R2, RZ, RZ, RZ ;  /* 0x000000ffff027224 */ /* 0x000fe200078e00ff */
[----:B------:R-:W-:Y:S01]  /*13e0*/  ISETP.GE.AND P0, PT, R7, 0x1, PT ;  /* 0x000000010700780c */ /* 0x000fe20003f06270 */
[----:B------:R-:W-:Y:S01]  /*13f0*/  IMAD R134, R0, c[0x0][0x548], R4 ;  /* 0x0001520000867a24 */ /* 0x000fe200078e0204 */
[----:B--2---:R-:W-:-:S04]  /*1400*/  LOP3.LUT R16, R16, 0xfffffffd, RZ, 0xc0, !PT ;  /* 0xfffffffd10107812 */ /* 0x004fc800078ec0ff */
[----:B------:R-:W-:-:S05]  /*1410*/  @P3 LOP3.LUT R16, R16, 0x2, RZ, 0xfc, !PT ;  /* 0x0000000210103812 */ /* 0x000fca00078efcff */
[----:B------:R1:W-:Y:S04]  /*1420*/  STL [R1+0xec], R16 ;  /* 0x0000ec1001007387 */ /* 0x0003e80000100800 */
[----:B----4-:R1:W-:Y:S04]  /*1430*/  STL [R1+0xb4], R132 ;  /* 0x0000b48401007387 */ /* 0x0103e80000100800 */
[----:B------:R1:W-:Y:S01]  /*1440*/  STL [R1+0xe4], R134 ;  /* 0x0000e48601007387 */ /* 0x0003e20000100800 */
[----:B------:R-:W-:Y:S05]  /*1450*/  @!P0 BRA `(.L_x_1040) ;  /* 0x000001f000008947 */ /* 0x000fea0003800000 */
[----:B------:R-:W-:-:S04]  /*1460*/  SHF.R.U32.HI R0, RZ, 0x10, R12 ;  /* 0x00000010ff007819 */ /* 0x000fc8000001160c */
[----:B------:R-:W-:-:S04]  /*1470*/  ISETP.NE.AND P0, PT, R0, RZ, PT ;  /* 0x000000ff0000720c */ /* 0x000fc80003f05270 */
[----:B------:R-:W-:-:S04]  /*1480*/  SEL R0, R0, c[0x0][0x338], P0 ;  /* 0x0000ce0000007a07 */ /* 0x000fc80000000000 */
[----:B------:R-:W-:Y:S02]  /*1490*/  IABS R3, R0 ;  /* 0x0000000000037213 */ /* 0x000fe40000000000 */
[----:B------:R-:W-:Y:S02]  /*14a0*/  IADD3 R6, R0, -0x1, R7 ;  /* 0xffffffff00067810 */ /* 0x000fe40007ffe007 */
[----:B------:R-:W2:Y:S02]  /*14b0*/  I2F.RP R4, R3 ;  /* 0x0000000300047306 */ /* 0x000ea40000209400 */
[----:B------:R-:W-:Y:S02]  /*14c0*/  IABS R10, R6 ;  /* 0x00000006000a7213 */ /* 0x000fe40000000000 */
[----:B------:R-:W-:-:S04]  /*14d0*/  LOP3.LUT R6, R6, R0, RZ, 0x3c, !PT ;  /* 0x0000000006067212 */ /* 0x000fc800078e3cff */
[----:B------:R-:W-:Y:S01]  /*14e0*/  ISETP.GE.AND P1, PT, R6, RZ, PT ;  /* 0x000000ff0600720c */ /* 0x000fe20003f26270 */
[----:B--2---:R-:W2:Y:S02]  /*14f0*/  MUFU.RCP R4, R4 ;  /* 0x0000000400047308 */ /* 0x004ea40000001000 */
[----:B--2---:R-:W-:-:S06]  /*1500*/  IADD3 R4, R4, 0xffffffe, RZ ;  /* 0x0ffffffe04047810 */ /* 0x004fcc0007ffe0ff */
[----:B------:R-:W2:Y:S02]  /*1510*/  F2I.FTZ.U32.TRUNC.NTZ R5, R4 ;  /* 0x0000000400057305 */ /* 0x000ea4000021f000 */
[----:B--2---:R-:W-:Y:S02]  /*1520*/  IMAD.MOV R2, RZ, RZ, -R5 ;  /* 0x000000ffff027224 */ /* 0x004fe400078e0a05 */
[----:B------:R-:W-:Y:S02]  /*1530*/  IMAD.MOV.U32 R4, RZ, RZ, RZ ;  /* 0x000000ffff047224 */ /* 0x000fe400078e00ff */
        /* <DEDUP_REMOVED lines=13> */
[----:B------:R-:W-:-:S13]  /*1610*/  ISETP.GE.U32.AND P2, PT, R4, R3, PT ;  /* 0x000000030400720c */ /* 0x000fda0003f46070 */
[----:B------:R-:W-:-:S05]  /*1620*/  @P2 IADD3 R2, R2, 0x1, RZ ;  /* 0x0000000102022810 */ /* 0x000fca0007ffe0ff */
[----:B------:R-:W-:Y:S01]  /*1630*/  @!P1 IMAD.MOV R2, RZ, RZ, -R2 ;  /* 0x000000ffff029224 */ /* 0x000fe200078e0a02 */
[----:B------:R-:W-:Y:S02]  /*1640*/  @!P0 LOP3.LUT R2, RZ, R0, RZ, 0x33, !PT ;  /* 0x00000000ff028212 */ /* 0x000fe400078e33ff */
.L_x_1040:
[----:B------:R-:W-:Y:S05]  /*1650*/  BSYNC B0 ;  /* 0x0000000000007941 */ /* 0x000fea0003800000 */
.L_x_1039:
[----:B------:R-:W-:Y:S01]  /*1660*/  LOP3.LUT R0, R12, 0xffff, RZ, 0xc0, !PT ;  /* 0x0000ffff0c007812 */ /* 0x000fe200078ec0ff */
[----:B------:R-:W-:Y:S01]  /*1670*/  CS2R R130, SRZ ;  /* 0x0000000000827805 */ /* 0x000fe2000001ff00 */
[----:B-1----:R-:W-:Y:S01]  /*1680*/  CS2R R12, SRZ ;  /* 0x00000000000c7805 */ /* 0x002fe2000001ff00 */
[----:B------:R-:W-:Y:S01]  /*1690*/  CS2R R128, SRZ ;  /* 0x0000000000807805 */ /* 0x000fe2000001ff00 */
[----:B------:R-:W-:Y:S01]  /*16a0*/  CS2R R126, SRZ ;  /* 0x00000000007e7805 */ /* 0x000fe2000001ff00 */
[----:B------:R-:W-:Y:S01]  /*16b0*/  IMAD R133, R0, R2, RZ ;  /* 0x0000000200857224 */ /* 0x000fe200078e02ff */
[----:B------:R-:W-:Y:S01]  /*16c0*/  PRMT R0, RZ, 0x7610, R0 ;  /* 0x00007610ff007816 */ /* 0x000fe20000000000 */
[----:B------:R-:W-:Y:S01]  /*16d0*/  CS2R R124, SRZ ;  /* 0x00000000007c7805 */ /* 0x000fe2000001ff00 */
        /* <DEDUP_REMOVED lines=66> */
[----:B-1----:R-:W-:-:S04]  /*1b00*/  ISETP.NE.U32.AND P0, PT, RZ, c[0x0][0x340], PT ;  /* 0x0000d000ff007a0c */ /* 0x002fc80003f05070 */
[----:B------:R-:W-:-:S13]  /*1b10*/  ISETP.NE.AND.EX P0, PT, RZ, c[0x0][0x344], PT, P0 ;  /* 0x0000d100ff007a0c */ /* 0x000fda0003f05300 */
[----:B------:R-:W-:-:S04]  /*1b20*/  @P0 IMAD.MOV.U32 R2, RZ, RZ, 0x4 ;  /* 0x00000004ff020424 */ /* 0x000fc800078e00ff */
[----:B------:R-:W-:-:S05]  /*1b30*/  @P0 IMAD.WIDE R2, R15, R2, c[0x0][0x340] ;  /* 0x0000d0000f020625 */ /* 0x000fca00078e0202 */
[----:B------:R1:W5:Y:S01]  /*1b40*/  @P0 LDG.E R0, [R2.64] ;  /* 0x0000000602000981 */ /* 0x000362000c1e1900 */
[----:B------:R-:W-:Y:S01]  /*1b50*/  WARPSYNC 0xffffffff ;  /* 0xffffffff00007948 */ /* 0x000fe20003800000 */
[----:B------:R-:W-:Y:S02]  /*1b60*/  @!P0 MOV R0, R15 ;  /* 0x0000000f00008202 */ /* 0x000fe40000000f00 */
[----:B-1----:R-:W1:Y:S01]  /*1b70*/  S2R R6, SR_TID.X ;  /* 0x0000000000067919 */ /* 0x002e620000002100 */
[----:B------:R-:W-:Y:S01]  /*1b80*/  IMAD.MOV.U32 R87, RZ, RZ, c[0x0][0x2b8] ;  /* 0x0000ae00ff577624 */ /* 0x000fe200078e00ff */
[----:B------:R-:W-:Y:S01]  /*1b90*/  IADD3 R72, R5, -0x1, RZ ;  /* 0xffffffff05487810 */ /* 0x000fe20007ffe0ff */
[----:B------:R-:W-:Y:S01]  /*1ba0*/  IMAD.MOV.U32 R4, RZ, RZ, R16 ;  /* 0x000000ffff047224 */ /* 0x000fe200078e0010 */
[----:B-----5:R-:W-:Y:S01]  /*1bb0*/  SHF.R.S32.HI R3, RZ, 0x1f, R0 ;  /* 0x0000001fff037819 */ /* 0x020fe20000011400 */
[----:B------:R-:W-:Y:S01]  /*1bc0*/  IMAD.WIDE.U32 R88, R0, c[0x0][0x2b0], RZ ;  /* 0x0000ac0000587a25 */ /* 0x000fe200078e00ff */
[----:B------:R-:W-:Y:S01]  /*1bd0*/  ISETP.NE.AND P1, PT, R87, 0x1, PT ;  /* 0x000000015700780c */ /* 0x000fe20003f25270 */
[----:B------:R-:W-:Y:S01]  /*1be0*/  BAR.SYNC.DEFER_BLOCKING 0x0 ;  /* 0x0000000000007b1d */ /* 0x000fe20000010000 */
[----:B------:R-:W-:Y:S01]  /*1bf0*/  LOP3.LUT R4, R4, 0xfffffffe, RZ, 0xc0, !PT ;  /* 0xfffffffe04047812 */ /* 0x000fe200078ec0ff */
[----:B------:R-:W-:-:S10]  /*1c00*/  IMAD.MOV.U32 R36, RZ, RZ, RZ ;  /* 0x000000ffff247224 */ /* 0x000fd400078e00ff */
[----:B------:R-:W-:Y:S02]  /*1c10*/  @P1 LOP3.LUT R4, R4, 0x1, RZ, 0xfc, !PT ;  /* 0x0000000104041812 */ /* 0x000fe400078efcff */
[----:B-1----:R-:W-:-:S03]  /*1c20*/  SHF.R.S32.HI R25, RZ, 0x1f, R6 ;  /* 0x0000001fff197819 */ /* 0x002fc60000011406 */
[----:B------:R1:W-:Y:S01]  /*1c30*/  STL [R1+0xec], R4 ;  /* 0x0000ec0401007387 */ /* 0x0003e20000100800 */
[----:B------:R-:W-:Y:S02]  /*1c40*/  SHF.R.S32.HI R168, RZ, 0x1f, R6 ;  /* 0x0000001fffa87819 */ /* 0x000fe40000011406 */
[-C--:B------:R-:W-:Y:S01]  /*1c50*/  LEA.HI R25, R25, R6.reuse, RZ, 0x3 ;  /* 0x0000000619197211 */ /* 0x080fe200078f18ff */
[----:B------:R-:W-:Y:S01]  /*1c60*/  STL.64 [R1+0xc0], R88 ;  /* 0x0000c05801007387 */ /* 0x000fe20000100a00 */
[----:B------:R-:W-:Y:S02]  /*1c70*/  LEA.HI R168, R168, R6, RZ, 0x3 ;  /* 0x00000006a8a87211 */ /* 0x000fe400078f18ff */
[----:B------:R-:W-:Y:S02]  /*1c80*/  LOP3.LUT R25, R25, 0xfffffff8, RZ, 0xc0, !PT ;  /* 0xfffffff819197812 */ /* 0x000fe400078ec0ff */
[----:B------:R-:W-:-:S03]  /*1c90*/  SHF.R.S32.HI R168, RZ, 0x3, R168 ;  /* 0x00000003ffa87819 */ /* 0x000fc600000114a8 */
[----:B------:R-:W-:-:S04]  /*1ca0*/  IMAD.IADD R25, R6, 0x1, -R25 ;  /* 0x0000000106197824 */ /* 0x000fc800078e0a19 */
[----:B------:R-:W-:-:S04]  /*1cb0*/  IMAD R77, R25, 0x20, R168 ;  /* 0x00000020194d7824 */ /* 0x000fc800078e02a8 */
[----:B------:R-:W-:-:S04]  /*1cc0*/  IMAD R2, R72, 0x40, R77 ;  /* 0x0000004048027824 */ /* 0x000fc800078e024d */
        /* <DEDUP_REMOVED lines=9> */
[----:B------:R-:W-:Y:S01]  /*1d60*/  STL [R1+0xd4], R86 ;  /* 0x0000d45601007387 */ /* 0x000fe20000100800 */
        /* <DEDUP_REMOVED lines=14> */
[----:B------:R-:W-:Y:S01]  /*1e50*/  SHF.R.S32.HI R23, RZ, 0x1f, R134 ;  /* 0x0000001fff177819 */ /* 0x000fe20000011486 */
[----:B-1----:R-:W-:Y:S01]  /*1e60*/  IMAD.IADD R4, R11, 0x1, R77 ;  /* 0x000000010b047824 */ /* 0x002fe200078e024d */
[----:B------:R-:W-:-:S03]  /*1e70*/  SHF.R.S32.HI R6, RZ, 0x1f, R15 ;  /* 0x0000001fff067819 */ /* 0x000fc6000001140f */
[----:B------:R-:W-:Y:S02]  /*1e80*/  IMAD R5, R23, c[0x0][0x1b8], RZ ;  /* 0x00006e0017057a24 */ /* 0x000fe400078e02ff */
[----:B------:R-:W-:-:S04]  /*1e90*/  @P3 IMAD.HI.U32 R7, R4, c[0x0][0x2c8], RZ ;  /* 0x0000b20004073a27 */ /* 0x000fc800078e00ff */
[C---:B------:R-:W-:Y:S02]  /*1ea0*/  IMAD R5, R134.reuse, c[0x0][0x1bc], R5 ;  /* 0x00006f0086057a24 */ /* 0x040fe400078e0205 */
[----:B------:R-:W-:Y:S01]  /*1eb0*/  IMAD.MOV.U32 R0, RZ, RZ, R4 ;  /* 0x000000ffff007224 */ /* 0x000fe200078e0004 */
[----:B------:R-:W-:Y:S01]  /*1ec0*/  @P3 SHF.R.U32.HI R0, RZ, c[0x0][0x2cc], R7 ;  /* 0x0000b300ff003a19 */ /* 0x000fe20000011607 */
[----:B------:R-:W-:-:S04]  /*1ed0*/  IMAD.WIDE.U32 R2, R134, c[0x0][0x1b8], RZ ;  /* 0x00006e0086027a25 */ /* 0x000fc800078e00ff */
[----:B------:R-:W-:Y:S02]  /*1ee0*/  IMAD.IADD R3, R3, 0x1, R5 ;  /* 0x0000000103037824 */ /* 0x000fe400078e0205 */
[----:B------:R-:W-:Y:S01]  /*1ef0*/  IMAD R5, R6, c[0x0][0x1c0], RZ ;  /* 0x0000700006057a24 */ /* 0x000fe200078e02ff */
[----:B------:R-:W-:Y:S01]  /*1f00*/  SHF.R.S32.HI R7, RZ, 0x1f, R0 ;  /* 0x0000001fff077819 */ /* 0x000fe20000011400 */
[----:B------:R-:W-:-:S04]  /*1f10*/  IMAD.WIDE.U32 R2, R15, c[0x0][0x1c0], R2 ;  /* 0x000070000f027a25 */ /* 0x000fc800078e0002 */
[----:B------:R-:W-:Y:S02]  /*1f20*/  IMAD R6, R15, c[0x0][0x1c4], R5 ;  /* 0x000071000f067a24 */ /* 0x000fe400078e0205 */
        /* <DEDUP_REMOVED lines=14> */
[----:B------:R-:W2:Y:S01]  /*2010*/  SHFL.IDX PT, R3, R17, RZ, 0x181f ;  /* 0x00181fff11037589 */ /* 0x000ea200000e0000 */
[----:B------:R-:W-:-:S03]  /*2020*/  IMAD R24, R14, c[0x0][0x168], RZ ;  /* 0x00005a000e187a24 */ /* 0x000fc600078e02ff */
[----:B------:R-:W3:Y:S01]  /*2030*/  SHFL.IDX PT, R4, R16, RZ, 0x181f ;  /* 0x00181fff10047589 */ /* 0x000ee200000e0000 */
[----:B------:R-:W-:-:S05]  /*2040*/  IMAD.IADD R20, R168, 0x1, R11 ;  /* 0x00000001a8147824 */ /* 0x000fca00078e020b */
[C---:B------:R-:W-:Y:S01]  /*2050*/  ISETP.GE.AND P0, PT, R20.reuse, R24, PT ;  /* 0x000000181400720c */ /* 0x040fe20003f06270 */
[----:B------:R-:W1:Y:S01]  /*2060*/  SHFL.IDX PT, R0, R17, 0x1, 0x181f ;  /* 0x00381f0011007f89 */ /* 0x000e6200000e0000 */
[----:B------:R-:W-:-:S03]  /*2070*/  IADD3 R5, R20, 0x20, RZ ;  /* 0x0000002014057810 */ /* 0x000fc60007ffe0ff */
[----:B------:R-:W1:Y:S01]  /*2080*/  SHFL.IDX PT, R2, R16, 0x1, 0x181f ;  /* 0x00381f0010027f89 */ /* 0x000e6200000e0000 */
[----:B------:R-:W-:Y:S01]  /*2090*/  ISETP.GE.AND P1, PT, R5, R24, PT ;  /* 0x000000180500720c */ /* 0x000fe20003f26270 */
[----:B------:R-:W-:-:S06]  /*20a0*/  IMAD.WIDE.U32 R84, R134, c[0x0][0x1e8], RZ ;  /* 0x00007a0086547a25 */ /* 0x000fcc00078e00ff */
[----:B--2---:R-:W-:-:S04]  /*20b0*/  @!P0 LEA R10, P3, R32, R3, 0x1 ;  /* 0x00000003200a8211 */ /* 0x004fc800078608ff */
[-C--:B---3--:R-:W-:Y:S02]  /*20c0*/  @!P0 LEA.HI.X R11, R32, R4.reuse, R35, 0x1, P3 ;  /* 0x00000004200b8211 */ /* 0x088fe400018f0c23 */
[-C--:B----4-:R-:W-:Y:S02]  /*20d0*/  @!P0 LEA R6, P3, R30, R3.reuse, 0x1 ;  /* 0x000000031e068211 */ /* 0x090fe400078608ff */
[----:B------:R-:W-:Y:S02]  /*20e0*/  ISETP.GE.AND P4, PT, R32, c[0x0][0x198], PT ;  /* 0x0000660020007a0c */ /* 0x000fe40003f86270 */
[----:B------:R-:W-:Y:S02]  /*20f0*/  @!P0 LEA.HI.X R7, R30, R4, R33, 0x1, P3 ;  /* 0x000000041e078211 */ /* 0x000fe400018f0c21 */
[C---:B------:R-:W-:Y:S02]  /*2100*/  ISETP.GE.AND P3, PT, R26.reuse, c[0x0][0x198], PT ;  /* 0x000066001a007a0c */ /* 0x040fe40003f66270 */
[----:B------:R-:W-:-:S02]  /*2110*/  @!P0 LEA R12, P2, R26, R3, 0x1 ;  /* 0x000000031a0c8211 */ /* 0x000fc400078408ff */
[C---:B------:R-:W-:Y:S02]  /*2120*/  ISETP.GE.AND P5, PT, R31.reuse, c[0x0][0x198], PT ;  /* 0x000066001f007a0c */ /* 0x040fe40003fa6270 */
        /* <DEDUP_REMOVED lines=18> */
[----:B------:R-:W3:Y:S02]  /*2250*/  SHFL.IDX PT, R0, R17, 0x2, 0x181f ;  /* 0x00581f0011007f89 */ /* 0x000ee400000e0000 */
[----:B------:R-:W-:Y:S02]  /*2260*/  @!P1 LEA.HI.X R5, R30, R2, R33, 0x1, P0 ;  /* 0x000000021e059211 */ /* 0x000fe400000f0c21 */
[----:B------:R-:W4:Y:S01]  /*2270*/  SHFL.IDX PT, R2, R16, 0x2, 0x181f ;  /* 0x00581f0010027f89 */ /* 0x000f2200000e0000 */
[----:B------:R-:W-:-:S03]  /*2280*/  ISETP.GE.AND P0, PT, R3, R24, PT ;  /* 0x000000180300720c */ /* 0x000fc60003f06270 */
[----:B------:R1:W-:Y:S04]  /*2290*/  @!P1 LDGSTS.E.BYPASS.LTC128B.128 [R29+0x9100], [R6.64], !P5 ;  /* 0x09100000061d9fae */ /* 0x0003e8000e901d46 */
[----:B------:R1:W-:Y:S04]  /*22a0*/  @!P1 LDGSTS.E.BYPASS.LTC128B.128 [R29+0xd100], [R4.64], !P6 ;  /* 0x0d100000041d9fae */ /* 0x0003e8000f101d46 */
[----:B------:R-:W1:Y:S02]  /*22b0*/  SHFL.IDX PT, R12, R17, 0x3, 0x181f ;  /* 0x00781f00110c7f89 */ /* 0x000e6400000e0000 */
[----:B---3--:R-:W-:-:S04]  /*22c0*/  @!P0 LEA R10, P1, R32, R0, 0x1 ;  /* 0x00000000200a8211 */ /* 0x008fc800078208ff */
[----:B----4-:R-:W-:Y:S02]  /*22d0*/  @!P0 LEA.HI.X R11, R32, R2, R35, 0x1, P1 ;  /* 0x00000002200b8211 */ /* 0x010fe400008f0c23 */
[CC--:B--2---:R-:W-:Y:S01]  /*22e0*/  @!P0 LEA R8, P1, R31.reuse, R0.reuse, 0x1 ;  /* 0x000000001f088211 */ /* 0x0c4fe200078208ff */
[----:B------:R-:W2:Y:S01]  /*22f0*/  SHFL.IDX PT, R13, R16, 0x3, 0x181f ;  /* 0x00781f00100d7f89 */ /* 0x000ea200000e0000 */
[----:B------:R-:W-:Y:S02]  /*2300*/  @!P0 LEA R14, P2, R26, R0, 0x1 ;  /* 0x000000001a0e8211 */ /* 0x000fe400078408ff */
[----:B------:R-:W-:Y:S02]  /*2310*/  @!P0 LEA.HI.X R9, R31, R2, R34, 0x1, P1 ;  /* 0x000000021f098211 */ /* 0x000fe400008f0c22 */
[----:B------:R-:W-:Y:S02]  /*2320*/  IADD3 R20, R20, 0x60, RZ ;  /* 0x0000006014147810 */ /* 0x000fe40007ffe0ff */
[----:B-1----:R-:W-:Y:S01]  /*2330*/  @!P0 LEA R4, P1, R30, R0, 0x1 ;  /* 0x000000001e048211 */ /* 0x002fe200078208ff */
[----:B------:R-:W-:Y:S01]  /*2340*/  IMAD.MOV R0, RZ, RZ, -R21 ;  /* 0x000000ffff007224 */ /* 0x000fe200078e0a15 */
[----:B------:R-:W-:-:S02]  /*2350*/  @!P0 LEA.HI.X R15, R26, R2, R27, 0x1, P2 ;  /* 0x000000021a0f8211 */ /* 0x000fc400010f0c1b */
[----:B------:R-:W-:Y:S01]  /*2360*/  ISETP.GE.AND P2, PT, R20, R24, PT ;  /* 0x000000181400720c */ /* 0x000fe20003f46270 */
[----:B------:R-:W-:Y:S02]  /*2370*/  IMAD R22, R0, c[0x0][0x2b8], R22 ;  /* 0x0000ae0000167a24 */ /* 0x000fe400078e0216 */
[----:B------:R1:W-:Y:S04]  /*2380*/  @!P0 LDGSTS.E.BYPASS.LTC128B.128 [R29+0x2100], [R14.64], !P3 ;  /* 0x021000000e1d8fae */ /* 0x0003e8000d901d46 */
[----:B------:R3:W-:Y:S04]  /*2390*/  @!P0 LDGSTS.E.BYPASS.LTC128B.128 [R29+0x6100], [R10.64], !P4 ;  /* 0x061000000a1d8fae */ /* 0x0007e8000e101d46 */
[----:B------:R4:W-:Y:S01]  /*23a0*/  @!P0 LDGSTS.E.BYPASS.LTC128B.128 [R29+0xa100], [R8.64], !P5 ;  /* 0x0a100000081d8fae */ /* 0x0009e2000e901d46 */
[----:B------:R-:W-:Y:S01]  /*23b0*/  @!P0 LEA.HI.X R5, R30, R2, R33, 0x1, P1 ;  /* 0x000000021e058211 */ /* 0x000fe200008f0c21 */
[----:B------:R-:W-:Y:S01]  /*23c0*/  IMAD.WIDE.U32 R2, R22, c[0x0][0x1e0], RZ ;  /* 0x0000780016027a25 */ /* 0x000fe200078e00ff */
[----:B------:R-:W-:-:S03]  /*23d0*/  @!P2 LEA R6, P1, R26, R12, 0x1 ;  /* 0x0000000c1a06a211 */ /* 0x000fc600078208ff */
[----:B------:R1:W-:Y:S01]  /*23e0*/  @!P0 LDGSTS.E.BYPASS.LTC128B.128 [R29+0xe100], [R4.64], !P6 ;  /* 0x0e100000041d8fae */ /* 0x0003e2000f101d46 */
[----:B--2---:R-:W-:-:S05]  /*23f0*/  @!P2 LEA.HI.X R7, R26, R13, R27, 0x1, P1 ;  /* 0x0000000d1a07a211 */ /* 0x004fca00008f0c1b */
[----:B------:R2:W-:Y:S01]  /*2400*/  @!P2 LDGSTS.E.BYPASS.LTC128B.128 [R29+0x3100], [R6.64], !P3 ;  /* 0x03100000061dafae */ /* 0x0005e2000d901d46 */
[----:B----4-:R-:W-:-:S05]  /*2410*/  SHF.R.S32.HI R8, RZ, 0x1f, R22 ;  /* 0x0000001fff087819 */ /* 0x010fca0000011416 */
[----:B------:R-:W-:-:S04]  /*2420*/  IMAD R0, R8, c[0x0][0x1e0], RZ ;  /* 0x0000780008007a24 */ /* 0x000fc800078e02ff */
[----:B------:R-:W-:Y:S01]  /*2430*/  IMAD R0, R22, c[0x0][0x1e4], R0 ;  /* 0x0000790016007a24 */ /* 0x000fe200078e0200 */
[----:B-1----:R-:W-:-:S03]  /*2440*/  SHF.R.S32.HI R15, RZ, 0x1f, R36 ;  /* 0x0000001fff0f7819 */ /* 0x002fc60000011424 */
[----:B------:R-:W-:Y:S02]  /*2450*/  IMAD.IADD R3, R3, 0x1, R0 ;  /* 0x0000000103037824 */ /* 0x000fe400078e0200 */
[----:B------:R-:W-:Y:S01]  /*2460*/  IMAD R0, R23, c[0x0][0x1e8], RZ ;  /* 0x00007a0017007a24 */ /* 0x000fe200078e02ff */
[----:B------:R-:W-:Y:S01]  /*2470*/  @!P2 LEA R4, P0, R32, R12, 0x1 ;  /* 0x0000000c2004a211 */ /* 0x000fe200078008ff */
[----:B--2---:R-:W-:Y:S02]  /*2480*/  IMAD R6, R15, c[0x0][0x1f0], RZ ;  /* 0x00007c000f067a24 */ /* 0x004fe400078e02ff */
[----:B------:R-:W-:Y:S02]  /*2490*/  IMAD R0, R134, c[0x0][0x1ec], R0 ;  /* 0x00007b0086007a24 */ /* 0x000fe400078e0200 */
[----:B------:R-:W-:Y:S01]  /*24a0*/  IMAD.WIDE.U32 R2, R36, c[0x0][0x1f0], R2 ;  /* 0x00007c0024027a25 */ /* 0x000fe200078e0002 */
[----:B------:R-:W-:-:S03]  /*24b0*/  @!P2 LEA.HI.X R5, R32, R13, R35, 0x1, P0 ;  /* 0x0000000d2005a211 */ /* 0x000fc600000f0c23 */
[----:B------:R-:W-:Y:S01]  /*24c0*/  IMAD.IADD R83, R85, 0x1, R0 ;  /* 0x0000000155537824 */ /* 0x000fe200078e0200 */
[----:B------:R-:W-:Y:S01]  /*24d0*/  IADD3 R0, P0, R2, R84, RZ ;  /* 0x0000005402007210 */ /* 0x000fe20007f1e0ff */
[----:B------:R-:W-:Y:S01]  /*24e0*/  IMAD R6, R36, c[0x0][0x1f4], R6 ;  /* 0x00007d0024067a24 */ /* 0x000fe200078e0206 */
[----:B------:R1:W-:Y:S04]  /*24f0*/  @!P2 LDGSTS.E.BYPASS.LTC128B.128 [R29+0x7100], [R4.64], !P4 ;  /* 0x07100000041dafae */ /* 0x0003e8000e101d46 */
[----:B------:R-:W-:Y:S02]  /*2500*/  IADD3.X R2, R83, R3, R6, P0, !PT ;  /* 0x0000000353027210 */ /* 0x000fe400007fe406 */
[----:B---3--:R-:W-:-:S04]  /*2510*/  LEA R10, P0, R0, c[0x0][0x1c8], 0x1 ;  /* 0x00007200000a7a11 */ /* 0x008fc800078008ff */
[----:B------:R-:W-:Y:S02]  /*2520*/  LEA.HI.X R11, R0, c[0x0][0x1cc], R2, 0x1, P0 ;  /* 0x00007300000b7a11 */ /* 0x000fe400000f0c02 */
[CC--:B------:R-:W-:Y:S01]  /*2530*/  @!P2 LEA R2, P0, R31.reuse, R12.reuse, 0x1 ;  /* 0x0000000c1f02a211 */ /* 0x0c0fe200078008ff */
[----:B------:R-:W-:Y:S03]  /*2540*/  STL [R1+0x84], R36 ;  /* 0x0000842401007387 */ /* 0x000fe60000100800 */
[----:B------:R-:W-:Y:S01]  /*2550*/  @!P2 LEA.HI.X R3, R31, R13, R34, 0x1, P0 ;  /* 0x0000000d1f03a211 */ /* 0x000fe200000f0c22 */
[----:B------:R-:W-:Y:S04]  /*2560*/  STL [R1+0x8c], R22 ;  /* 0x00008c1601007387 */ /* 0x000fe80000100800 */
[----:B------:R-:W-:Y:S01]  /*2570*/  STL.64 [R1+0xb8], R84 ;  /* 0x0000b85401007387 */ /* 0x000fe20000100a00 */
[----:B-1----:R-:W-:-:S03]  /*2580*/  @!P2 LEA R4, P0, R30, R12, 0x1 ;  /* 0x0000000c1e04a211 */ /* 0x002fc600078008ff */
[----:B------:R-:W-:Y:S01]  /*2590*/  STL [R1+0xd0], R83 ;  /* 0x0000d05301007387 */ /* 0x000fe20000100800 */
[----:B------:R-:W-:-:S03]  /*25a0*/  @!P2 LEA.HI.X R5, R30, R13, R33, 0x1, P0 ;  /* 0x0000000d1e05a211 */ /* 0x000fc600000f0c21 */
[----:B------:R-:W2:Y:S04]  /*25b0*/  LDL R16, [R1+0x48] ;  /* 0x0000480001107983 */ /* 0x000ea80000100800 */
[----:B------:R-:W3:Y:S04]  /*25c0*/  LDL R13, [R1+0x50] ;  /* 0x00005000010d7983 */ /* 0x000ee80000100800 */
[----:B------:R-:W4:Y:S01]  /*25d0*/  LDL R12, [R1+0x4c] ;  /* 0x00004c00010c7983 */ /* 0x000f220000100800 */
[----:B------:R-:W-:-:S03]  /*25e0*/  IMAD R78, R72, -0x40, R169 ;  /* 0xffffffc0484e7824 */ /* 0x000fc600078e02a9 */
[----:B------:R-:W1:Y:S01]  /*25f0*/  SHFL.IDX PT, R0, R10, RZ, 0x181f ;  /* 0x00181fff0a007589 */ /* 0x000e6200000e0000 */
[----:B------:R-:W-:-:S03]  /*2600*/  IMAD.IADD R14, R78, 0x1, -R168 ;  /* 0x000000014e0e7824 */ /* 0x000fc600078e0aa8 */
[----:B------:R-:W1:Y:S02]  /*2610*/  SHFL.IDX PT, R7, R11, RZ, 0x181f ;  /* 0x00181fff0b077589 */ /* 0x000e6400000e0000 */
[----:B------:R-:W-:Y:S02]  /*2620*/  ISETP.GE.AND P1, PT, R14, 0x1, PT ;  /* 0x000000010e00780c */ /* 0x000fe40003f26270 */
[----:B------:R1:W-:Y:S04]  /*2630*/  @!P2 LDGSTS.E.BYPASS.LTC128B.128 [R29+0xb100], [R2.64], !P5 ;  /* 0x0b100000021dafae */ /* 0x0003e8000e901d46 */
[----:B------:R1:W-:Y:S04]  /*2640*/  @!P2 LDGSTS.E.BYPASS.LTC128B.128 [R29+0xf100], [R4.64], !P6 ;  /* 0x0f100000041dafae */ /* 0x0003e8000f101d46 */
[----:B------:R-:W1:Y:S03]  /*2650*/  SHFL.IDX PT, R10, R10, 0x1, 0x181f ;  /* 0x00381f000a0a7f89 */ /* 0x000e6600000e0000 */
[----:B------:R-:W-:Y:S01]  /*2660*/  @P1 ISETP.GE.AND P4, PT, R26, c[0x0][0x1d4], PT ;  /* 0x000075001a001a0c */ /* 0x000fe20003f86270 */
[----:B------:R-:W1:Y:S01]  /*2670*/  SHFL.IDX PT, R11, R11, 0x1, 0x181f ;  /* 0x00381f000b0b7f89 */ /* 0x000e6200000e0000 */
[----:B------:R-:W-:-:S03]  /*2680*/  @P1 ISETP.GE.AND P3, PT, R32, c[0x0][0x1d4], PT ;  /* 0x0000750020001a0c */ /* 0x000fc60003f66270 */
[----:B------:R-:W0:Y:S01]  /*2690*/  LDGDEPBAR ;  /* 0x00000000000079af */ /* 0x000e220000000000 */
[-C--:B-1----:R-:W-:Y:S02]  /*26a0*/  @P1 LEA R2, P0, R26, R0.reuse, 0x1 ;  /* 0x000000001a021211 */ /* 0x082fe400078008ff */
[----:B------:R-:W-:Y:S02]  /*26b0*/  @P1 LEA R4, P2, R32, R0, 0x1 ;  /* 0x0000000020041211 */ /* 0x000fe400078408ff */
[-C--:B------:R-:W-:Y:S02]  /*26c0*/  @P1 LEA.HI.X R3, R26, R7.reuse, R27, 0x1, P0 ;  /* 0x000000071a031211 */ /* 0x080fe400000f0c1b */
[----:B------:R-:W-:-:S03]  /*26d0*/  @P1 LEA.HI.X R5, R32, R7, R35, 0x1, P2 ;  /* 0x0000000720051211 */ /* 0x000fc600010f0c23 */
[----:B------:R1:W-:Y:S01]  /*26e0*/  @P1 LDGSTS.E.BYPASS.LTC128B.128 [R29+0x10100], [R2.64], !P4 ;  /* 0x10100000021d1fae */ /* 0x0003e2000e101d46 */
[C---:B------:R-:W-:Y:S02]  /*26f0*/  @P1 ISETP.GE.AND P4, PT, R31.reuse, c[0x0][0x1d4], PT ;  /* 0x000075001f001a0c */ /* 0x040fe40003f86270 */
[----:B------:R-:W-:Y:S01]  /*2700*/  ISETP.GE.AND P0, PT, R14, 0x21, PT ;  /* 0x000000210e00780c */ /* 0x000fe20003f06270 */
[----:B------:R1:W-:Y:S01]  /*2710*/  @P1 LDGSTS.E.BYPASS.LTC128B.128 [R29+0x12100], [R4.64], !P3 ;  /* 0x12100000041d1fae */ /* 0x0003e2000d901d46 */
[----:B------:R-:W-:Y:S02]  /*2720*/  @P1 ISETP.GE.AND P3, PT, R30, c[0x0][0x1d4], PT ;  /* 0x000075001e001a0c */ /* 0x000fe40003f66270 */
[----:B-1----:R-:W-:-:S04]  /*2730*/  @P1 LEA R2, P2, R31, R0, 0x1 ;  /* 0x000000001f021211 */ /* 0x002fc800078408ff */
[----:B------:R-:W-:Y:S02]  /*2740*/  @P1 LEA.HI.X R3, R31, R7, R34, 0x1, P2 ;  /* 0x000000071f031211 */ /* 0x000fe400010f0c22 */
[----:B------:R-:W-:-:S03]  /*2750*/  @P1 LEA R6, P2, R30, R0, 0x1 ;  /* 0x000000001e061211 */ /* 0x000fc600078408ff */
[----:B------:R1:W-:Y:S01]  /*2760*/  @P1 LDGSTS.E.BYPASS.LTC128B.128 [R29+0x14100], [R2.64], !P4 ;  /* 0x14100000021d1fae */ /* 0x0003e2000e101d46 */
[----:B------:R-:W-:Y:S02]  /*2770*/  @P1 LEA.HI.X R7, R30, R7, R33, 0x1, P2 ;  /* 0x000000071e071211 */ /* 0x000fe400010f0c21 */
[----:B------:R-:W-:-:S03]  /*2780*/  @P0 ISETP.GE.AND P4, PT, R26, c[0x0][0x1d4], PT ;  /* 0x000075001a000a0c */ /* 0x000fc60003f86270 */
[----:B------:R1:W-:Y:S01]  /*2790*/  @P1 LDGSTS.E.BYPASS.LTC128B.128 [R29+0x16100], [R6.64], !P3 ;  /* 0x16100000061d1fae */ /* 0x0003e2000d901d46 */
[----:B------:R-:W-:Y:S01]  /*27a0*/  @P0 ISETP.GE.AND P1, PT, R32, c[0x0][0x1d4], PT ;  /* 0x0000750020000a0c */ /* 0x000fe20003f26270 */
[----:B------:R-:W-:Y:S01]  /*27b0*/  IMAD R0, R8, c[0x0][0x208], RZ ;  /* 0x0000820008007a24 */ /* 0x000fe200078e02ff */
[-C--:B------:R-:W-:Y:S02]  /*27c0*/  @P0 LEA R4, P2, R26, R10.reuse, 0x1 ;  /* 0x0000000a1a040211 */ /* 0x080fe400078408ff */
[----:B------:R-:W-:Y:S02]  /*27d0*/  @P0 LEA R8, P3, R32, R10, 0x1 ;  /* 0x0000000a20080211 */ /* 0x000fe400078608ff */
[----:B------:R-:W-:Y:S02]  /*27e0*/  @P0 ISETP.GE.AND P5, PT, R31, c[0x0][0x1d4], PT ;  /* 0x000075001f000a0c */ /* 0x000fe40003fa6270 */
[-C--:B------:R-:W-:Y:S02]  /*27f0*/  @P0 LEA.HI.X R5, R26, R11.reuse, R27, 0x1, P2 ;  /* 0x0000000b1a050211 */ /* 0x080fe400010f0c1b */
[----:B------:R-:W-:Y:S01]  /*2800*/  @P0 LEA.HI.X R9, R32, R11, R35, 0x1, P3 ;  /* 0x0000000b20090211 */ /* 0x000fe200018f0c23 */
[----:B------:R-:W-:-:S02]  /*2810*/  IMAD R0, R22, c[0x0][0x20c], R0 ;  /* 0x0000830016007a24 */ /* 0x000fc400078e0200 */
[----:B------:R1:W-:Y:S04]  /*2820*/  @P0 LDGSTS.E.BYPASS.LTC128B.128 [R29+0x11100], [R4.64], !P4 ;  /* 0x11100000041d0fae */ /* 0x0003e8000e101d46 */
[----:B------:R2:W-:Y:S01]  /*2830*/  @P0 LDGSTS.E.BYPASS.LTC128B.128 [R29+0x13100], [R8.64], !P1 ;  /* 0x13100000081d0fae */ /* 0x0005e2000c901d46 */
[----:B-1----:R-:W-:Y:S01]  /*2840*/  IMAD.WIDE.U32 R2, R22, c[0x0][0x208], RZ ;  /* 0x0000820016027a25 */ /* 0x002fe200078e00ff */
[----:B------:R-:W-:Y:S02]  /*2850*/  @P0 ISETP.GE.AND P1, PT, R30, c[0x0][0x1d4], PT ;  /* 0x000075001e000a0c */ /* 0x000fe40003f26270 */
[----:B------:R-:W-:Y:S01]  /*2860*/  @P0 LEA R6, P2, R31, R10, 0x1 ;  /* 0x0000000a1f060211 */ /* 0x000fe200078408ff */
[----:B------:R-:W-:-:S03]  /*2870*/  IMAD.IADD R3, R3, 0x1, R0 ;  /* 0x0000000103037824 */ /* 0x000fc600078e0200 */
[----:B------:R-:W-:Y:S01]  /*2880*/  @P0 LEA.HI.X R7, R31, R11, R34, 0x1, P2 ;  /* 0x0000000b1f070211 */ /* 0x000fe200010f0c22 */
[----:B------:R-:W-:-:S04]  /*2890*/  IMAD.WIDE.U32 R18, R134, c[0x0][0x210], RZ ;  /* 0x0000840086127a25 */ /* 0x000fc800078e00ff */
[----:B------:R-:W-:Y:S01]  /*28a0*/  IMAD.WIDE.U32 R2, R36, c[0x0][0x218], R2 ;  /* 0x0000860024027a25 */ /* 0x000fe200078e0002 */
[----:B------:R1:W-:Y:S01]  /*28b0*/  @P0 LDGSTS.E.BYPASS.LTC128B.128 [R29+0x15100], [R6.64], !P5 ;  /* 0x15100000061d0fae */ /* 0x0003e2000e901d46 */
[----:B------:R-:W-:-:S03]  /*28c0*/  @P0 LEA R4, P4, R30, R10, 0x1 ;  /* 0x0000000a1e040211 */ /* 0x000fc600078808ff */
[----:B------:R-:W-:Y:S02]  /*28d0*/  IADD3 R0, P3, R2, R18, RZ ;  /* 0x0000001202007210 */ /* 0x000fe40007f7e0ff */
[----:B------:R-:W-:Y:S01]  /*28e0*/  @P0 LEA.HI.X R5, R30, R11, R33, 0x1, P4 ;  /* 0x0000000b1e050211 */ /* 0x000fe200020f0c21 */
[----:B------:R-:W-:-:S04]  /*28f0*/  IMAD R2, R15, c[0x0][0x218], RZ ;  /* 0x000086000f027a24 */ /* 0x000fc800078e02ff */
[----:B------:R1:W-:Y:S01]  /*2900*/  @P0 LDGSTS.E.BYPASS.LTC128B.128 [R29+0x17100], [R4.64], !P1 ;  /* 0x17100000041d0fae */ /* 0x0003e2000c901d46 */
[----:B------:R-:W-:Y:S02]  /*2910*/  IMAD R2, R36, c[0x0][0x21c], R2 ;  /* 0x0000870024027a24 */ /* 0x000fe400078e0202 */
[----:B-1----:R-:W-:Y:S01]  /*2920*/  IMAD R6, R23, c[0x0][0x210], RZ ;  /* 0x0000840017067a24 */ /* 0x002fe200078e02ff */
[----:B------:R-:W0:Y:S03]  /*2930*/  LDGDEPBAR ;  /* 0x00000000000079af */ /* 0x000e260000000000 */
[----:B------:R-:W-:Y:S01]  /*2940*/  IMAD R6, R134, c[0x0][0x214], R6 ;  /* 0x0000850086067a24 */ /* 0x000fe200078e0206 */
[----:B------:R-:W-:-:S03]  /*2950*/  LEA R10, P2, R0, c[0x0][0x1f8], 0x1 ;  /* 0x00007e00000a7a11 */ /* 0x000fc600078408ff */
[----:B------:R-:W-:-:S05]  /*2960*/  IMAD.IADD R4, R19, 0x1, R6 ;  /* 0x0000000113047824 */ /* 0x000fca00078e0206 */
[----:B------:R-:W-:-:S04]  /*2970*/  IADD3.X R2, R4, R3, R2, P3, !PT ;  /* 0x0000000304027210 */ /* 0x000fc80001ffe402 */
[----:B------:R-:W-:Y:S02]  /*2980*/  LEA.HI.X R0, R0, c[0x0][0x1fc], R2, 0x1, P2 ;  /* 0x00007f0000007a11 */ /* 0x000fe400010f0c02 */
[----:B------:R-:W-:Y:S01]  /*2990*/  R2P PR, R25, 0x6 ;  /* 0x0000000619007804 */ /* 0x000fe20000000000 */
[----:B------:R-:W-:-:S04]  /*29a0*/  DEPBAR.LE SB0, 0x1 ;  /* 0x000080400000791a */ /* 0x000fc80000000000 */
[----:B------:R-:W1:Y:S04]  /*29b0*/  S2R R25, SR_TID.X ;  /* 0x0000000000197919 */ /* 0x000e680000002100 */
[----:B------:R-:W-:Y:S01]  /*29c0*/  BAR.SYNC.DEFER_BLOCKING 0x0 ;  /* 0x0000000000007b1d */ /* 0x000fe20000010000 */
[----:B-1----:R-:W-:-:S04]  /*29d0*/  SHF.R.S32.HI R17, RZ, 0x1f, R25 ;  /* 0x0000001fff117819 */ /* 0x002fc80000011419 */
        /* <DEDUP_REMOVED lines=8> */
[----:B------:R-:W-:Y:S04]  /*2a60*/  STL.64 [R1+0xc8], R18 ;  /* 0x0000c81201007387 */ /* 0x000fe80000100a00 */
[----:B------:R-:W-:Y:S04]  /*2a70*/  STL [R1+0xd8], R4 ;  /* 0x0000d80401007387 */ /* 0x000fe80000100800 */
[----:B--2---:R-:W-:Y:S04]  /*2a80*/  LDSM.16.M88.4 R172, [R16] ;  /* 0x0000000010ac783b */ /* 0x004fe80000000200 */
[----:B---3--:R-:W-:Y:S04]  /*2a90*/  LDSM.16.M88.4 R192, [R13] ;  /* 0x000000000dc0783b */ /* 0x008fe80000000200 */
[----:B----4-:R-:W-:Y:S04]  /*2aa0*/  LDSM.16.M88.4 R196, [R12] ;  /* 0x000000000cc4783b */ /* 0x010fe80000000200 */
[----:B------:R-:W-:Y:S04]  /*2ab0*/  LDSM.16.M88.4 R204, [R16+0x4000] ;  /* 0x0040000010cc783b */ /* 0x000fe80000000200 */
        /* <DEDUP_REMOVED lines=8> */
[----:B------:R-:W-:Y:S06]  /*2b40*/  BAR.SYNC.DEFER_BLOCKING 0x0 ;  /* 0x0000000000007b1d */ /* 0x000fec0000010000 */
[----:B------:R-:W2:Y:S01]  /*2b50*/  SHFL.IDX PT, R4, R0, RZ, 0x181f ;  /* 0x00181fff00047589 */ /* 0x000ea200000e0000 */
[----:B------:R-:W-:-:S04]  /*2b60*/  DEPBAR.LE SB0, 0x0 ;  /* 0x000080000000791a */ /* 0x000fc80000000000 */
[----:B------:R-:W-:Y:S01]  /*2b70*/  BAR.SYNC.DEFER_BLOCKING 0x0 ;  /* 0x0000000000007b1d */ /* 0x000fe20000010000 */
[C---:B------:R-:W-:Y:S01]  /*2b80*/  ISETP.GE.AND P5, PT, R26.reuse, c[0x0][0x1d4], PT ;  /* 0x000075001a007a0c */ /* 0x040fe20003fa6270 */
[----:B------:R-:W-:-:S04]  /*2b90*/  IMAD.SHL.U32 R80, R26, 0x2, RZ ;  /* 0x000000021a507824 */ /* 0x000fc800078e00ff */
[----:B------:R-:W3:Y:S01]  /*2ba0*/  SHFL.IDX PT, R2, R10, 0x1, 0x181f ;  /* 0x00381f000a027f89 */ /* 0x000ee200000e0000 */
[----:B------:R-:W-:-:S03]  /*2bb0*/  ISETP.LT.OR P3, PT, R14, 0x1, P5 ;  /* 0x000000010e00780c */ /* 0x000fc60002f61670 */
[----:B------:R-:W4:Y:S01]  /*2bc0*/  SHFL.IDX PT, R3, R0, 0x1, 0x181f ;  /* 0x00381f0000037f89 */ /* 0x000f2200000e0000 */
[----:B------:R-:W-:Y:S02]  /*2bd0*/  SHF.L.U64.HI R73, R26, 0x1, R27 ;  /* 0x000000011a497819 */ /* 0x000fe4000001021b */
[----:B-1----:R-:W-:Y:S01]  /*2be0*/  IADD3 R8, P0, R7, R80, RZ ;  /* 0x0000005007087210 */ /* 0x002fe20007f1e0ff */
[----:B------:R-:W1:Y:S01]  /*2bf0*/  LDSM.16.M88.4 R20, [R135] ;  /* 0x000000008714783b */ /* 0x000e620000000200 */
[----:B------:R-:W-:-:S03]  /*2c00*/  IADD3 R90, R135, 0x20, RZ ;  /* 0x00000020875a7810 */ /* 0x000fc60007ffe0ff */
[----:B--2---:R-:W-:Y:S01]  /*2c10*/  IMAD.X R9, R4, 0x1, R73, P0 ;  /* 0x0000000104097824 */ /* 0x004fe200000e0649 */
[----:B------:R-:W-:Y:S01]  /*2c20*/  @P1 IADD3 R90, R135, -0x20, RZ ;  /* 0xffffffe0875a1810 */ /* 0x000fe20007ffe0ff */
[----:B------:R-:W-:Y:S01]  /*2c30*/  IMAD.SHL.U32 R79, R32, 0x2, RZ ;  /* 0x00000002204f7824 */ /* 0x000fe200078e00ff */
[----:B------:R-:W2:Y:S01]  /*2c40*/  LDSM.16.M88.4 R24, [R135+0x800] ;  /* 0x000800008718783b */ /* 0x000ea20000000200 */
[----:B------:R-:W-:Y:S02]  /*2c50*/  IMAD.SHL.U32 R81, R31, 0x2, RZ ;  /* 0x000000021f517824 */ /* 0x000fe400078e00ff */
[----:B------:R-:W-:Y:S01]  /*2c60*/  IMAD.SHL.U32 R82, R30, 0x2, RZ ;  /* 0x000000021e527824 */ /* 0x000fe200078e00ff */
[----:B------:R-:W-:Y:S01]  /*2c70*/  LDSM.16.M88.4 R44, [R135+0x1000] ;  /* 0x00100000872c783b */ /* 0x000fe20000000200 */
[----:B------:R-:W-:-:S03]  /*2c80*/  SHF.L.U64.HI R74, R32, 0x1, R35 ;  /* 0x00000001204a7819 */ /* 0x000fc60000010223 */
[----:B------:R-:W-:Y:S01]  /*2c90*/  LDSM.16.M88.4 R64, [R135+0x1800] ;  /* 0x001800008740783b */ /* 0x000fe20000000200 */
[----:B------:R-:W-:-:S03]  /*2ca0*/  SHF.L.U64.HI R75, R31, 0x1, R34 ;  /* 0x000000011f4b7819 */ /* 0x000fc60000010222 */
[----:B------:R-:W1:Y:S01]  /*2cb0*/  LDSM.16.M88.4 R36, [R90] ;  /* 0x000000005a24783b */ /* 0x000e620000000200 */
[----:B------:R-:W-:-:S03]  /*2cc0*/  SHF.L.U64.HI R76, R30, 0x1, R33 ;  /* 0x000000011e4c7819 */ /* 0x000fc60000010221 */
[----:B------:R-:W1:Y:S01]  /*2cd0*/  LDSM.16.M88.4 R40, [R90+0x800] ;  /* 0x000800005a28783b */ /* 0x000e620000000200 */
[----:B------:R-:W-:-:S03]  /*2ce0*/  IADD3 R12, P1, R7, R81, RZ ;  /* 0x00000051070c7210 */ /* 0x000fc60007f3e0ff */
[----:B------:R-:W1:Y:S01]  /*2cf0*/  LDSM.16.M88.4 R52, [R90+0x1000] ;  /* 0x001000005a34783b */ /* 0x000e620000000200 */
[----:B------:R-:W-:-:S03]  /*2d00*/  IADD3 R6, P0, R7, R82, RZ ;  /* 0x0000005207067210 */ /* 0x000fc60007f1e0ff */
[----:B------:R-:W-:Y:S04]  /*2d10*/  LDSM.16.M88.4 R68, [R90+0x1800] ;  /* 0x001800005a44783b */ /* 0x000fe80000000200 */
[----:B------:R-:W-:Y:S01]  /*2d20*/  @!PT LDS RZ, [RZ] ;  /* 0x00000000fffff984 */ /* 0x000fe20000000800 */
[----:B------:R-:W-:Y:S01]  /*2d30*/  @!PT LDS RZ, [RZ] ;  /* 0x00000000fffff984 */ /* 0x000fe20000000800 */
[----:B------:R-:W-:Y:S01]  /*2d40*/  @!PT LDS RZ, [RZ] ;  /* 0x00000000fffff984 */ /* 0x000fe20000000800 */
[----:B------:R2:W-:Y:S01]  /*2d50*/  LDGSTS.E.BYPASS.LTC128B.128 [R29+0x100], [R8.64], !P3 ;  /* 0x00100000081d7fae */ /* 0x0005e2000d901d46 */
[----:B------:R-:W-:Y:S01]  /*2d60*/  IMAD.X R13, R4, 0x1, R75, P1 ;  /* 0x00000001040d7824 */ /* 0x000fe200008e064b */
[----:B------:R-:W-:Y:S02]  /*2d70*/  ISETP.GE.AND P4, PT, R32, c[0x0][0x1d4], PT ;  /* 0x0000750020007a0c */ /* 0x000fe40003f86270 */
[----:B--2---:R-:W-:Y:S01]  /*2d80*/  IADD3 R8, P3, R7, R79, RZ ;  /* 0x0000004f07087210 */ /* 0x004fe20007f7e0ff */
[----:B------:R-:W-:-:S04]  /*2d90*/  IMAD.X R7, R4, 0x1, R76, P0 ;  /* 0x0000000104077824 */ /* 0x000fc800000e064c */
[----:B------:R-:W-:Y:S01]  /*2da0*/  IMAD.X R9, R4, 0x1, R74, P3 ;  /* 0x0000000104097824 */ /* 0x000fe200018e064a */
[----:B---3--:R-:W-:-:S05]  /*2db0*/  IADD3 R4, P0, R2, R79, RZ ;  /* 0x0000004f02047210 */ /* 0x008fca0007f1e0ff */
[----:B----4-:R-:W-:Y:S01]  /*2dc0*/  IMAD.X R5, R3, 0x1, R74, P0 ;  /* 0x0000000103057824 */ /* 0x010fe200000e064a */
[----:B------:R-:W-:Y:S01]  /*2dd0*/  ISETP.LT.OR P0, PT, R14, 0x1, P4 ;  /* 0x000000010e00780c */ /* 0x000fe20002701670 */
[----:B-1----:R-:W-:Y:S01]  /*2de0*/  HMMA.16816.F32 R16, R168, R20, RZ ;  /* 0x00000014a810723c */ /* 0x002fe200000018ff */
[----:B------:R-:W-:-:S04]  /*2df0*/  ISETP.GE.AND P3, PT, R31, c[0x0][0x1d4], PT ;  /* 0x000075001f007a0c */ /* 0x000fc80003f66270 */
[----:B------:R-:W-:Y:S02]  /*2e00*/  ISETP.LT.OR P1, PT, R14, 0x1, P3 ;  /* 0x000000010e00780c */ /* 0x000fe40001f21670 */
[----:B------:R-:W-:-:S05]  /*2e10*/  SEL R0, R28, 0xffffffc0, !P2 ;  /* 0xffffffc01c007807 */ /* 0x000fca0005000000 */
[----:B------:R1:W-:Y:S01]  /*2e20*/  LDGSTS.E.BYPASS.LTC128B.128 [R29+0x2100], [R8.64], !P0 ;  /* 0x02100000081d7fae */ /* 0x0003e2000c101d46 */
[----:B------:R-:W-:Y:S02]  /*2e30*/  IADD3 R10, P2, R2, R80, RZ ;  /* 0x00000050020a7210 */ /* 0x000fe40007f5e0ff */
[----:B------:R-:W-:-:S03]  /*2e40*/  ISETP.LT.OR P5, PT, R14, 0x21, P5 ;  /* 0x000000210e00780c */ /* 0x000fc60002fa1670 */
[----:B------:R-:W-:Y:S01]  /*2e50*/  IMAD.X R11, R3, 0x1, R73, P2 ;  /* 0x00000001030b7824 */ /* 0x000fe200010e0649 */
[C---:B------:R-:W-:Y:S01]  /*2e60*/  ISETP.LT.OR P4, PT, R14.reuse, 0x21, P4 ;  /* 0x000000210e00780c */ /* 0x040fe20002781670 */
[----:B------:R2:W-:Y:S01]  /*2e70*/  LDGSTS.E.BYPASS.LTC128B.128 [R29+0x4100], [R12.64], !P1 ;  /* 0x041000000c1d7fae */ /* 0x0005e2000c901d46 */
[----:B------:R-:W-:Y:S02]  /*2e80*/  ISETP.LT.OR P3, PT, R14, 0x21, P3 ;  /* 0x000000210e00780c */ /* 0x000fe40001f61670 */
[----:B-1----:R-:W-:-:S05]  /*2e90*/  IADD3 R8, P0, R2, R81, RZ ;  /* 0x0000005102087210 */ /* 0x002fca0007f1e0ff */
[----:B------:R-:W-:Y:S01]  /*2ea0*/  IMAD.X R9, R3, 0x1, R75, P0 ;  /* 0x0000000103097824 */ /* 0x000fe200000e064b */
[----:B------:R-:W-:-:S04]  /*2eb0*/  ISETP.GE.AND P0, PT, R30, c[0x0][0x1d4], PT ;  /* 0x000075001e007a0c */ /* 0x000fc80003f06270 */
[C---:B------:R-:W-:Y:S02]  /*2ec0*/  ISETP.LT.OR P2, PT, R14.reuse, 0x1, P0 ;  /* 0x000000010e00780c */ /* 0x040fe40000741670 */
[----:B------:R-:W-:Y:S02]  /*2ed0*/  ISETP.LT.OR P1, PT, R14, 0x21, P0 ;  /* 0x000000210e00780c */ /* 0x000fe40000721670 */
[----:B------:R-:W-:Y:S01]  /*2ee0*/  IADD3 R2, P0, R2, R82, RZ ;  /* 0x0000005202027210 */ /* 0x000fe20007f1e0ff */
[----:B--2---:R-:W-:Y:S01]  /*2ef0*/  HMMA.16816.F32 R12, R168, R24, RZ ;  /* 0x00000018a80c723c */ /* 0x004fe200000018ff */
[----:B------:R-:W-:-:S03]  /*2f00*/  IMAD.IADD R249, R135, 0x1, R0 ;  /* 0x0000000187f97824 */ /* 0x000fc600078e0200 */
[----:B------:R-:W-:-:S04]  /*2f10*/  IMAD.X R3, R3, 0x1, R76, P0 ;  /* 0x0000000103037824 */ /* 0x000fc800000e064c */
[----:B------:R-:W-:Y:S01]  /*2f20*/  HMMA.16816.F32 R48, R172, R36, R16 ;  /* 0x00000024ac30723c */ /* 0x000fe20000001810 */
[----:B------:R1:W-:Y:S04]  /*2f30*/  LDGSTS.E.BYPASS.LTC128B.128 [R29+0x6100], [R6.64], !P2 ;  /* 0x06100000061d7fae */ /* 0x0003e8000d101d46 */
[----:B------:R2:W-:Y:S03]  /*2f40*/  LDGSTS.E.BYPASS.LTC128B.128 [R29+0x1100], [R10.64], !P5 ;  /* 0x011000000a1d7fae */ /* 0x0005e6000e901d46 */
[C---:B------:R-:W-:Y:S01]  /*2f50*/  HMMA.16816.F32 R16, R168.reuse, R22, RZ ;  /* 0x00000016a810723c */ /* 0x040fe200000018ff */
[----:B------:R1:W-:Y:S04]  /*2f60*/  LDGSTS.E.BYPASS.LTC128B.128 [R29+0x3100], [R4.64], !P4 ;  /* 0x03100000041d7fae */ /* 0x0003e8000e101d46 */
[----:B------:R2:W-:Y:S04]  /*2f70*/  LDGSTS.E.BYPASS.LTC128B.128 [R29+0x5100], [R8.64], !P3 ;  /* 0x05100000081d7fae */ /* 0x0005e8000d901d46 */
[----:B------:R2:W-:Y:S04]  /*2f80*/  LDGSTS.E.BYPASS.LTC128B.128 [R29+0x7100], [R2.64], !P1 ;  /* 0x07100000021d7fae */ /* 0x0005e8000c901d46 */
[----:B------:R-:W3:Y:S01]  /*2f90*/  LDSM.16.M88.4 R32, [R249] ;  /* 0x00000000f920783b */ /* 0x000ee20000000200 */
[----:B------:R-:W-:Y:S01]  /*2fa0*/  HMMA.16816.F32 R24, R168, R26, RZ ;  /* 0x0000001aa818723c */ /* 0x000fe200000018ff */
[----:B------:R-:W-:-:S02]  /*2fb0*/  IADD3 R91, R90, 0x6000, RZ ;  /* 0x000060005a5b7810 */ /* 0x000fc40007ffe0ff */
[----:B------:R-:W-:Y:S01]  /*2fc0*/  IADD3 R92, R90, 0x2000, RZ ;  /* 0x000020005a5c7810 */ /* 0x000fe20007ffe0ff */
[----:B------:R-:W-:Y:S04]  /*2fd0*/  STL [R1+0x4], R90 ;  /* 0x0000045a01007387 */ /* 0x000fe80000100800 */
[----:B------:R-:W0:Y:S02]  /*2fe0*/  LDGDEPBAR ;  /* 0x00000000000079af */ /* 0x000e240000000000 */
[C---:B------:R-:W-:Y:S08]  /*2ff0*/  HMMA.16816.F32 R20, R172.reuse, R38, R16 ;  /* 0x00000026ac14723c */ /* 0x040ff00000001810 */
[----:B-1----:R-:W-:Y:S01]  /*3000*/  HMMA.16816.F32 R4, R172, R40, R12 ;  /* 0x00000028ac04723c */ /* 0x002fe2000000180c */
[----:B--2---:R-:W1:Y:S07]  /*3010*/  LDSM.16.M88.4 R28, [R249+0x800] ;  /* 0x00080000f91c783b */ /* 0x004e6e0000000200 */
[C---:B------:R-:W-:Y:S08]  /*3020*/  HMMA.16816.F32 R12, R168.reuse, R44, RZ ;  /* 0x0000002ca80c723c */ /* 0x040ff000000018ff */
[----:B------:R-:W-:Y:S08]  /*3030*/  HMMA.16816.F32 R8, R168, R46, RZ ;  /* 0x0000002ea808723c */ /* 0x000ff000000018ff */
[C---:B------:R-:W-:Y:S08]  /*3040*/  HMMA.16816.F32 R16, R172.reuse, R42, R24 ;  /* 0x0000002aac10723c */ /* 0x040ff00000001818 */
[C---:B------:R-:W-:Y:S08]  /*3050*/  HMMA.16816.F32 R36, R172.reuse, R52, R12 ;  /* 0x00000034ac24723c */ /* 0x040ff0000000180c */
[----:B------:R-:W-:Y:S08]  /*3060*/  HMMA.16816.F32 R24, R172, R54, R8 ;  /* 0x00000036ac18723c */ /* 0x000ff00000001808 */
[----:B---3--:R-:W-:Y:S01]  /*3070*/  HMMA.16816.F32 R52, R192, R34, R20 ;  /* 0x00000022c034723c */ /* 0x008fe20000001814 */
[----:B------:R-:W2:Y:S01]  /*3080*/  LDSM.16.M88.4 R20, [R249+0x1000] ;  /* 0x00100000f914783b */ /* 0x000ea20000000200 */
[----:B------:R-:W-:-:S06]  /*3090*/  IMAD.IADD R248, R91, 0x1, R0 ;  /* 0x000000015bf87824 */ /* 0x000fcc00078e0200 */
[----:B-1----:R-:W-:Y:S08]  /*30a0*/  HMMA.16816.F32 R60, R192, R28, R4 ;  /* 0x0000001cc03c723c */ /* 0x002ff00000001804 */
[C---:B------:R-:W-:Y:S08]  /*30b0*/  HMMA.16816.F32 R4, R168.reuse, R64, RZ ;  /* 0x00000040a804723c */ /* 0x040ff000000018ff */
[----:B------:R-:W-:Y:S08]  /*30c0*/  HMMA.16816.F32 R12, R168, R66, RZ ;  /* 0x00000042a80c723c */ /* 0x000ff000000018ff */
[----:B------:R-:W-:Y:S01]  /*30d0*/  HMMA.16816.F32 R56, R192, R30, R16 ;  /* 0x0000001ec038723c */ /* 0x000fe20000001810 */
[----:B------:R-:W1:Y:S04]  /*30e0*/  LDSM.16.M88.4 R16, [R249+0x1800] ;  /* 0x00180000f910783b */ /* 0x000e680000000200 */
[----:B------:R-:W3:Y:S03]  /*30f0*/  LDSM.16.M88.4 R28, [R248+-0x6000] ;  /* 0xffa00000f81c783b */ /* 0x000ee60000000200 */
[----:B------:R-:W-:Y:S08]  /*3100*/  HMMA.16816.F32 R8, R172, R68, R4 ;  /* 0x00000044ac08723c */ /* 0x000ff00000001804 */
[----:B------:R-:W-:Y:S08]  /*3110*/  HMMA.16816.F32 R48, R192, R32, R48 ;  /* 0x00000020c030723c */ /* 0x000ff00000001830 */
[----:B------:R-:W-:Y:S01]  /*3120*/  HMMA.16816.F32 R4, R172, R70, R12 ;  /* 0x00000046ac04723c */ /* 0x000fe2000000180c */
[----:B------:R-:W-:Y:S07]  /*3130*/  LDSM.16.M88.4 R12, [R135+0x2000] ;  /* 0x00200000870c783b */ /* 0x000fee0000000200 */
[C---:B--2---:R-:W-:Y:S01]  /*3140*/  HMMA.16816.F32 R44, R192.reuse, R20, R36 ;  /* 0x00000014c02c723c */ /* 0x044fe20000001824 */
[----:B------:R-:W2:Y:S07]  /*3150*/  LDSM.16.M88.4 R36, [R248+-0x5800] ;  /* 0xffa80000f824783b */ /* 0x000eae0000000200 */
[C---:B------:R-:W-:Y:S01]  /*3160*/  HMMA.16816.F32 R40, R192.reuse, R22, R24 ;  /* 0x00000016c028723c */ /* 0x040fe20000001818 */
[----:B------:R-:W4:Y:S04]  /*3170*/  LDSM.16.M88.4 R24, [R248+-0x5000] ;  /* 0xffb00000f818783b */ /* 0x000f280000000200 */
[----:B------:R-:W4:Y:S03]  /*3180*/  LDSM.16.M88.4 R20, [R248+-0x4800] ;  /* 0xffb80000f814783b */ /* 0x000f260000000200 */
[C---:B-1----:R-:W-:Y:S08]  /*3190*/  HMMA.16816.F32 R32, R192.reuse, R16, R8 ;  /* 0x00000010c020723c */ /* 0x042ff00000001808 */
[----:B------:R-:W-:Y:S08]  /*31a0*/  HMMA.16816.F32 R16, R192, R18, R4 ;  /* 0x00000012c010723c */ /* 0x000ff00000001804 */
[C---:B---3--:R-:W-:Y:S08]  /*31b0*/  HMMA.16816.F32 R8, R196.reuse, R28, R48 ;  /* 0x0000001cc408723c */ /* 0x048ff00000001830 */
[----:B------:R-:W-:Y:S01]  /*31c0*/  HMMA.16816.F32 R4, R196, R30, R52 ;  /* 0x0000001ec404723c */ /* 0x000fe20000001834 */
[----:B------:R-:W1:Y:S01]  /*31d0*/  LDSM.16.M88.4 R52, [R135+0x2800] ;  /* 0x002800008734783b */ /* 0x000e620000000200 */
[----:B------:R-:W-:-:S06]  /*31e0*/  IADD3 R0, R90, 0x2800, RZ ;  /* 0x000028005a007810 */ /* 0x000fcc0007ffe0ff */
[C---:B--2---:R-:W-:Y:S08]  /*31f0*/  HMMA.16816.F32 R28, R196.reuse, R36, R60 ;  /* 0x00000024c41c723c */ /* 0x044ff0000000183c */
[C---:B------:R-:W-:Y:S08]  /*3200*/  HMMA.16816.F32 R36, R196.reuse, R38, R56 ;  /* 0x00000026c424723c */ /* 0x040ff00000001838 */
[C---:B----4-:R-:W-:Y:S08]  /*3210*/  HMMA.16816.F32 R56, R196.reuse, R24, R44 ;  /* 0x00000018c438723c */ /* 0x050ff0000000182c */
[C---:B------:R-:W-:Y:S08]  /*3220*/  HMMA.16816.F32 R48, R196.reuse, R26, R40 ;  /* 0x0000001ac430723c */ /* 0x040ff00000001828 */
[C---:B------:R-:W-:Y:S01]  /*3230*/  HMMA.16816.F32 R44, R196.reuse, R20, R32 ;  /* 0x00000014c42c723c */ /* 0x040fe20000001820 */
[----:B------:R-:W-:Y:S07]  /*3240*/  LDSM.16.M88.4 R32, [R0] ;  /* 0x000000000020783b */ /* 0x000fee0000000200 */
[----:B------:R-:W-:Y:S08]  /*3250*/  HMMA.16816.F32 R40, R196, R22, R16 ;  /* 0x00000016c428723c */ /* 0x000ff00000001810 */
[C---:B------:R-:W-:Y:S01]  /*3260*/  HMMA.16816.F32 R24, R200.reuse, R12, R8 ;  /* 0x0000000cc818723c */ /* 0x040fe20000001808 */
[----:B------:R-:W2:Y:S07]  /*3270*/  LDSM.16.M88.4 R8, [R135+0x3000] ;  /* 0x003000008708783b */ /* 0x000eae0000000200 */
[C---:B------:R-:W-:Y:S01]  /*3280*/  HMMA.16816.F32 R20, R200.reuse, R14, R4 ;  /* 0x0000000ec814723c */ /* 0x040fe20000001804 */
[----:B------:R-:W3:Y:S04]  /*3290*/  LDSM.16.M88.4 R4, [R135+0x3800] ;  /* 0x003800008704783b */ /* 0x000ee80000000200 */
[----:B------:R-:W4:Y:S03]  /*32a0*/  LDSM.16.M88.4 R12, [R92] ;  /* 0x000000005c0c783b */ /* 0x000f260000000200 */
[C---:B-1----:R-:W-:Y:S01]  /*32b0*/  HMMA.16816.F32 R16, R200.reuse, R52, R28 ;  /* 0x00000034c810723c */ /* 0x042fe2000000181c */
[----:B------:R-:W-:Y:S04]  /*32c0*/  STL [R1+0x8], R91 ;  /* 0x0000085b01007387 */ /* 0x000fe80000100800 */
[----:B------:R-:W-:Y:S04]  /*32d0*/  STL [R1+0x18], R92 ;  /* 0x0000185c01007387 */ /* 0x000fe80000100800 */
[----:B------:R1:W-:Y:S01]  /*32e0*/  STL [R1+0xc], R0 ;  /* 0x00000c0001007387 */ /* 0x0003e20000100800 */
[C---:B------:R-:W-:Y:S08]  /*32f0*/  HMMA.16816.F32 R36, R200.reuse, R54, R36 ;  /* 0x00000036c824723c */ /* 0x040ff00000001824 */
[----:B--2---:R-:W-:Y:S01]  /*3300*/  HMMA.16816.F32 R52, R200, R10, R48 ;  /* 0x0000000ac834723c */ /* 0x004fe20000001830 */
[----:B-1----:R-:W-:-:S07]  /*3310*/  IADD3 R0, R90, 0x3000, RZ ;  /* 0x000030005a007810 */ /* 0x002fce0007ffe0ff */
[C---:B---3--:R-:W-:Y:S01]  /*3320*/  HMMA.16816.F32 R48, R200.reuse, R4, R44 ;  /* 0x00000004c830723c */ /* 0x048fe2000000182c */
[----:B------:R-:W-:Y:S04]  /*3330*/  STL [R1+0x10], R0 ;  /* 0x0000100001007387 */ /* 0x000fe80000100800 */
[----:B------:R1:W2:Y:S03]  /*3340*/  LDSM.16.M88.4 R28, [R0] ;  /* 0x00000000001c783b */ /* 0x0002a60000000200 */
[----:B------:R-:W-:Y:S08]  /*3350*/  HMMA.16816.F32 R44, R200, R6, R40 ;  /* 0x00000006c82c723c */ /* 0x000ff00000001828 */
[----:B----4-:R-:W-:Y:S08]  /*3360*/  HMMA.16816.F32 R40, R204, R12, R24 ;  /* 0x0000000ccc28723c */ /* 0x010ff00000001818 */
[----:B------:R-:W-:Y:S01]  /*3370*/  HMMA.16816.F32 R60, R200, R8, R56 ;  /* 0x00000008c83c723c */ /* 0x000fe20000001838 */
[----:B------:R-:W-:Y:S01]  /*3380*/  LDSM.16.M88.4 R56, [R249+0x3000] ;  /* 0x00300000f938783b */ /* 0x000fe20000000200 */
[----:B-1----:R-:W-:-:S06]  /*3390*/  IADD3 R0, R90, 0x3800, RZ ;  /* 0x000038005a007810 */ /* 0x002fcc0007ffe0ff */
[C---:B------:R-:W-:Y:S01]  /*33a0*/  HMMA.16816.F32 R24, R204.reuse, R14, R20 ;  /* 0x0000000ecc18723c */ /* 0x040fe20000001814 */
[----:B------:R-:W1:Y:S04]  /*33b0*/  LDSM.16.M88.4 R12, [R249+0x2800] ;  /* 0x00280000f90c783b */ /* 0x000e680000000200 */
[----:B------:R-:W3:Y:S03]  /*33c0*/  LDSM.16.M88.4 R20, [R0] ;  /* 0x000000000014783b */ /* 0x000ee60000000200 */
[C---:B------:R-:W-:Y:S01]  /*33d0*/  HMMA.16816.F32 R8, R204.reuse, R32, R16 ;  /* 0x00000020cc08723c */ /* 0x040fe20000001810 */
[----:B------:R-:W4:Y:S07]  /*33e0*/  LDSM.16.M88.4 R16, [R249+0x2000] ;  /* 0x00200000f910783b */ /* 0x000f2e0000000200 */
[C---:B------:R-:W-:Y:S08]  /*33f0*/  HMMA.16816.F32 R4, R204.reuse, R34, R36 ;  /* 0x00000022cc04723c */ /* 0x040ff00000001824 */
[C---:B--2---:R-:W-:Y:S01]  /*3400*/  HMMA.16816.F32 R32, R204.reuse, R28, R60 ;  /* 0x0000001ccc20723c */ /* 0x044fe2000000183c */
[----:B------:R-:W-:Y:S07]  /*3410*/  LDSM.16.M88.4 R60, [R135+0x5800] ;  /* 0x00580000873c783b */ /* 0x000fee0000000200 */
[----:B------:R-:W-:Y:S08]  /*3420*/  HMMA.16816.F32 R52, R204, R30, R52 ;  /* 0x0000001ecc34723c */ /* 0x000ff00000001834 */
[----:B-1----:R-:W-:Y:S08]  /*3430*/  HMMA.16816.F32 R28, R208, R12, R8 ;  /* 0x0000000cd01c723c */ /* 0x002ff00000001808 */
[C---:B---3--:R-:W-:Y:S08]  /*3440*/  HMMA.16816.F32 R48, R204.reuse, R20, R48 ;  /* 0x00000014cc30723c */ /* 0x048ff00000001830 */
[----:B------:R-:W-:Y:S01]  /*3450*/  HMMA.16816.F32 R44, R204, R22, R44 ;  /* 0x00000016cc2c723c */ /* 0x000fe2000000182c */
[----:B------:R-:W1:Y:S07]  /*3460*/  LDSM.16.M88.4 R20, [R249+0x3800] ;  /* 0x00380000f914783b */ /* 0x000e6e0000000200 */
[C---:B----4-:R-:W-:Y:S08]  /*3470*/  HMMA.16816.F32 R40, R208.reuse, R16, R40 ;  /* 0x00000010d028723c */ /* 0x050ff00000001828 */
[C---:B------:R-:W-:Y:S01]  /*3480*/  HMMA.16816.F32 R36, R208.reuse, R18, R24 ;  /* 0x00000012d024723c */ /* 0x040fe20000001818 */
[----:B------:R-:W2:Y:S04]  /*3490*/  LDSM.16.M88.4 R16, [R248+-0x4000] ;  /* 0xffc00000f810783b */ /* 0x000ea80000000200 */
[----:B------:R-:W-:Y:S03]  /*34a0*/  LDSM.16.M88.4 R24, [R248+-0x3000] ;  /* 0xffd00000f818783b */ /* 0x000fe60000000200 */
[C---:B------:R-:W-:Y:S01]  /*34b0*/  HMMA.16816.F32 R8, R208.reuse, R14, R4 ;  /* 0x0000000ed008723c */ /* 0x040fe20000001804 */
[----:B------:R-:W3:Y:S07]  /*34c0*/  LDSM.16.M88.4 R12, [R248+-0x3800] ;  /* 0xffc80000f80c783b */ /* 0x000eee0000000200 */
[C---:B------:R-:W-:Y:S08]  /*34d0*/  HMMA.16816.F32 R4, R208.reuse, R56, R32 ;  /* 0x00000038d004723c */ /* 0x040ff00000001820 */
[C---:B------:R-:W-:Y:S08]  /*34e0*/  HMMA.16816.F32 R32, R208.reuse, R58, R52 ;  /* 0x0000003ad020723c */ /* 0x040ff00000001834 */
[C---:B-1----:R-:W-:Y:S08]  /*34f0*/  HMMA.16816.F32 R56, R208.reuse, R20, R48 ;  /* 0x00000014d038723c */ /* 0x042ff00000001830 */
[----:B------:R-:W-:Y:S01]  /*3500*/  HMMA.16816.F32 R52, R208, R22, R44 ;  /* 0x00000016d034723c */ /* 0x000fe2000000182c */
[----:B------:R-:W-:Y:S07]  /*3510*/  LDSM.16.M88.4 R20, [R135+0x4000] ;  /* 0x004000008714783b */ /* 0x000fee0000000200 */
[C---:B--2---:R-:W-:Y:S08]  /*3520*/  HMMA.16816.F32 R48, R212.reuse, R16, R40 ;  /* 0x00000010d430723c */ /* 0x044ff00000001828 */
[C---:B------:R-:W-:Y:S01]  /*3530*/  HMMA.16816.F32 R44, R212.reuse, R18, R36 ;  /* 0x00000012d42c723c */ /* 0x040fe20000001824 */
[----:B------:R-:W1:Y:S04]  /*3540*/  LDSM.16.M88.4 R16, [R135+0x4800] ;  /* 0x004800008710783b */ /* 0x000e680000000200 */
[----:B------:R-:W2:Y:S03]  /*3550*/  LDSM.16.M88.4 R36, [R248+-0x2800] ;  /* 0xffd80000f824783b */ /* 0x000ea60000000200 */
[C---:B---3--:R-:W-:Y:S08]  /*3560*/  HMMA.16816.F32 R40, R212.reuse, R12, R28 ;  /* 0x0000000cd428723c */ /* 0x048ff0000000181c */
[C---:B------:R-:W-:Y:S01]  /*3570*/  HMMA.16816.F32 R28, R212.reuse, R14, R8 ;  /* 0x0000000ed41c723c */ /* 0x040fe20000001808 */
[----:B------:R-:W3:Y:S07]  /*3580*/  LDSM.16.M88.4 R12, [R135+0x5000] ;  /* 0x00500000870c783b */ /* 0x000eee0000000200 */
[C---:B------:R-:W-:Y:S08]  /*3590*/  HMMA.16816.F32 R8, R212.reuse, R24, R4 ;  /* 0x00000018d408723c */ /* 0x040ff00000001804 */
[----:B------:R-:W-:Y:S01]  /*35a0*/  HMMA.16816.F32 R4, R212, R26, R32 ;  /* 0x0000001ad404723c */ /* 0x000fe20000001820 */
[----:B------:R-:W-:-:S02]  /*35b0*/  IADD3 R2, R90, 0x5000, RZ ;  /* 0x000050005a027810 */ /* 0x000fc40007ffe0ff */
[C---:B------:R-:W-:Y:S02]  /*35c0*/  IADD3 R64, R90.reuse, 0x4000, RZ ;  /* 0x000040005a407810 */ /* 0x040fe40007ffe0ff */
[----:B------:R-:W-:-:S03]  /*35d0*/  IADD3 R3, R90, 0x4800, RZ ;  /* 0x000048005a037810 */ /* 0x000fc60007ffe0ff */
[----:B-1----:R-:W-:Y:S08]  /*35e0*/  HMMA.16816.F32 R32, R216, R18, R28 ;  /* 0x00000012d820723c */ /* 0x002ff0000000181c */
[----:B--2---:R-:W-:Y:S08]  /*35f0*/  HMMA.16816.F32 R24, R212, R36, R56 ;  /* 0x00000024d418723c */ /* 0x004ff00000001838 */
[----:B---3--:R-:W-:Y:S01]  /*3600*/  HMMA.16816.F32 R28, R216, R12, R8 ;  /* 0x0000000cd81c723c */ /* 0x008fe20000001808 */
[----:B------:R-:W1:Y:S07]  /*3610*/  LDSM.16.M88.4 R8, [R2] ;  /* 0x000000000208783b */ /* 0x000e6e0000000200 */
[----:B------:R-:W-:Y:S08]  /*3620*/  HMMA.16816.F32 R56, R212, R38, R52 ;  /* 0x00000026d438723c */ /* 0x000ff00000001834 */
[C---:B------:R-:W-:Y:S01]  /*3630*/  HMMA.16816.F32 R36, R216.reuse, R16, R40 ;  /* 0x00000010d824723c */ /* 0x040fe20000001828 */
[----:B------:R-:W2:Y:S07]  /*3640*/  LDSM.16.M88.4 R16, [R64] ;  /* 0x000000004010783b */ /* 0x000eae0000000200 */
[C---:B------:R-:W-:Y:S01]  /*3650*/  HMMA.16816.F32 R4, R216.reuse, R14, R4 ;  /* 0x0000000ed804723c */ /* 0x040fe20000001804 */
[----:B------:R-:W3:Y:S04]  /*3660*/  LDSM.16.M88.4 R12, [R3] ;  /* 0x00000000030c783b */ /* 0x000ee80000000200 */
[----:B------:R4:W-:Y:S03]  /*3670*/  STL [R1+0x14], R0 ;  /* 0x0000140001007387 */ /* 0x0009e60000100800 */
[C---:B------:R-:W-:Y:S08]  /*3680*/  HMMA.16816.F32 R52, R216.reuse, R20, R48 ;  /* 0x00000014d834723c */ /* 0x040ff00000001830 */
[----:B------:R-:W-:Y:S01]  /*3690*/  HMMA.16816.F32 R44, R216, R22, R44 ;  /* 0x00000016d82c723c */ /* 0x000fe2000000182c */
[----:B----4-:R-:W-:-:S05]  /*36a0*/  IADD3 R0, R90, 0x5800, RZ ;  /* 0x000058005a007810 */ /* 0x010fca0007ffe0ff */
[----:B------:R-:W4:Y:S02]  /*36b0*/  LDSM.16.M88.4 R48, [R0] ;  /* 0x000000000030783b */ /* 0x000f240000000200 */
[----:B------:R-:W-:Y:S08]  /*36c0*/  HMMA.16816.F32 R20, R216, R60, R24 ;  /* 0x0000003cd814723c */ /* 0x000ff00000001818 */
[C---:B-1----:R-:W-:Y:S08]  /*36d0*/  HMMA.16816.F32 R24, R220.reuse, R8, R28 ;  /* 0x00000008dc18723c */ /* 0x042ff0000000181c */
[----:B------:R-:W-:Y:S01]  /*36e0*/  HMMA.16816.F32 R4, R220, R10, R4 ;  /* 0x0000000adc04723c */ /* 0x000fe20000001804 */
[----:B------:R-:W1:Y:S07]  /*36f0*/  LDSM.16.M88.4 R8, [R249+0x5000] ;  /* 0x00500000f908783b */ /* 0x000e6e0000000200 */
[----:B------:R-:W-:Y:S08]  /*3700*/  HMMA.16816.F32 R60, R216, R62, R56 ;  /* 0x0000003ed83c723c */ /* 0x000ff00000001838 */
[C---:B--2---:R-:W-:Y:S01]  /*3710*/  HMMA.16816.F32 R56, R220.reuse, R16, R52 ;  /* 0x00000010dc38723c */ /* 0x044fe20000001834 */
[----:B------:R-:W2:Y:S07]  /*3720*/  LDSM.16.M88.4 R52, [R249+0x5800] ;  /* 0x00580000f934783b */ /* 0x000eae0000000200 */
[C---:B------:R-:W-:Y:S01]  /*3730*/  HMMA.16816.F32 R40, R220.reuse, R18, R44 ;  /* 0x00000012dc28723c */ /* 0x040fe2000000182c */
[----:B------:R-:W2:Y:S07]  /*3740*/  LDSM.16.M88.4 R16, [R249+0x4000] ;  /* 0x00400000f910783b */ /* 0x000eae0000000200 */
[C---:B---3--:R-:W-:Y:S08]  /*3750*/  HMMA.16816.F32 R36, R220.reuse, R12, R36 ;  /* 0x0000000cdc24723c */ /* 0x048ff00000001824 */
[C---:B------:R-:W-:Y:S01]  /*3760*/  HMMA.16816.F32 R32, R220.reuse, R14, R32 ;  /* 0x0000000edc20723c */ /* 0x040fe20000001820 */
[----:B------:R-:W3:Y:S07]  /*3770*/  LDSM.16.M88.4 R12, [R249+0x4800] ;  /* 0x00480000f90c783b */ /* 0x000eee0000000200 */
[----:B----4-:R-:W-:Y:S08]  /*3780*/  HMMA.16816.F32 R20, R220, R48, R20 ;  /* 0x00000030dc14723c */ /* 0x010ff00000001814 */
[C---:B-1----:R-:W-:Y:S08]  /*3790*/  HMMA.16816.F32 R24, R224.reuse, R8, R24 ;  /* 0x00000008e018723c */ /* 0x042ff00000001818 */
[C---:B------:R-:W-:Y:S08]  /*37a0*/  HMMA.16816.F32 R8, R224.reuse, R10, R4 ;  /* 0x0000000ae008723c */ /* 0x040ff00000001804 */
[----:B--2---:R-:W-:Y:S01]  /*37b0*/  HMMA.16816.F32 R4, R224, R52, R20 ;  /* 0x00000034e004723c */ /* 0x004fe20000001814 */
[----:B------:R-:W1:Y:S07]  /*37c0*/  LDSM.16.M88.4 R20, [R248+-0x2000] ;  /* 0xffe00000f814783b */ /* 0x000e6e0000000200 */
[----:B------:R-:W-:Y:S08]  /*37d0*/  HMMA.16816.F32 R60, R220, R50, R60 ;  /* 0x00000032dc3c723c */ /* 0x000ff0000000183c */
[C---:B------:R-:W-:Y:S08]  /*37e0*/  HMMA.16816.F32 R48, R224.reuse, R16, R56 ;  /* 0x00000010e030723c */ /* 0x040ff00000001838 */
[C---:B------:R-:W-:Y:S01]  /*37f0*/  HMMA.16816.F32 R44, R224.reuse, R18, R40 ;  /* 0x00000012e02c723c */ /* 0x040fe20000001828 */
[----:B------:R-:W2:Y:S04]  /*3800*/  LDSM.16.M88.4 R16, [R248+-0x1800] ;  /* 0xffe80000f810783b */ /* 0x000ea80000000200 */
[----:B------:R-:W-:Y:S03]  /*3810*/  LDSM.16.M88.4 R40, [R248+-0x800] ;  /* 0xfff80000f828783b */ /* 0x000fe60000000200 */
[C---:B---3--:R-:W-:Y:S08]  /*3820*/  HMMA.16816.F32 R36, R224.reuse, R12, R36 ;  /* 0x0000000ce024723c */ /* 0x048ff00000001824 */
[C---:B------:R-:W-:Y:S01]  /*3830*/  HMMA.16816.F32 R28, R224.reuse, R14, R32 ;  /* 0x0000000ee01c723c */ /* 0x040fe20000001820 */
[----:B------:R-:W3:Y:S07]  /*3840*/  LDSM.16.M88.4 R12, [R248+-0x1000] ;  /* 0xfff00000f80c783b */ /* 0x000eee0000000200 */
[----:B------:R-:W-:Y:S08]  /*3850*/  HMMA.16816.F32 R56, R224, R54, R60 ;  /* 0x00000036e038723c */ /* 0x000ff0000000183c */
[C---:B-1----:R-:W-:Y:S08]  /*3860*/  HMMA.16816.F32 R52, R228.reuse, R20, R48 ;  /* 0x00000014e434723c */ /* 0x042ff00000001830 */
[C---:B------:R-:W-:Y:S01]  /*3870*/  HMMA.16816.F32 R48, R228.reuse, R22, R44 ;  /* 0x00000016e430723c */ /* 0x040fe2000000182c */
[----:B------:R-:W1:Y:S07]  /*3880*/  LDSM.16.M88.4 R20, [R135+0x6800] ;  /* 0x006800008714783b */ /* 0x000e6e0000000200 */
[C---:B--2---:R-:W-:Y:S08]  /*3890*/  HMMA.16816.F32 R44, R228.reuse, R16, R36 ;  /* 0x00000010e42c723c */ /* 0x044ff00000001824 */
[C---:B------:R-:W-:Y:S01]  /*38a0*/  HMMA.16816.F32 R36, R228.reuse, R18, R28 ;  /* 0x00000012e424723c */ /* 0x040fe2000000181c */
[----:B------:R-:W-:Y:S07]  /*38b0*/  LDSM.16.M88.4 R16, [R135+0x7000] ;  /* 0x007000008710783b */ /* 0x000fee0000000200 */
[C---:B---3--:R-:W-:Y:S01]  /*38c0*/  HMMA.16816.F32 R32, R228.reuse, R12, R24 ;  /* 0x0000000ce420723c */ /* 0x048fe20000001818 */
[----:B------:R-:W2:Y:S07]  /*38d0*/  LDSM.16.M88.4 R24, [R135+0x6000] ;  /* 0x006000008718783b */ /* 0x000eae0000000200 */
[C---:B------:R-:W-:Y:S01]  /*38e0*/  HMMA.16816.F32 R28, R228.reuse, R14, R8 ;  /* 0x0000000ee41c723c */ /* 0x040fe20000001808 */
[----:B------:R-:W3:Y:S07]  /*38f0*/  LDSM.16.M88.4 R12, [R135+0x7800] ;  /* 0x00780000870c783b */ /* 0x000eee0000000200 */
[C---:B------:R-:W-:Y:S08]  /*3900*/  HMMA.16816.F32 R8, R228.reuse, R40, R4 ;  /* 0x00000028e408723c */ /* 0x040ff00000001804 */
[----:B------:R-:W-:Y:S01]  /*3910*/  HMMA.16816.F32 R4, R228, R42, R56 ;  /* 0x0000002ae404723c */ /* 0x000fe20000001838 */
[----:B------:R-:W-:Y:S04]  /*3920*/  STL [R1+0x28], R64 ;  /* 0x0000284001007387 */ /* 0x000fe80000100800 */
[----:B------:R-:W-:Y:S04]  /*3930*/  STL [R1+0x1c], R3 ;  /* 0x00001c0301007387 */ /* 0x000fe80000100800 */
[----:B------:R4:W-:Y:S04]  /*3940*/  STL [R1+0x20], R2 ;  /* 0x0000200201007387 */ /* 0x0009e80000100800 */
[----:B------:R3:W-:Y:S01]  /*3950*/  STL [R1+0x24], R0 ;  /* 0x0000240001007387 */ /* 0x0007e20000100800 */
[C---:B-1----:R-:W-:Y:S08]  /*3960*/  HMMA.16816.F32 R40, R232.reuse, R20, R44 ;  /* 0x00000014e828723c */ /* 0x042ff0000000182c */
[C---:B--2---:R-:W-:Y:S08]  /*3970*/  HMMA.16816.F32 R52, R232.reuse, R24, R52 ;  /* 0x00000018e834723c */ /* 0x044ff00000001834 */
[----:B------:R-:W-:Y:S01]  /*3980*/  HMMA.16816.F32 R48, R232, R26, R48 ;  /* 0x0000001ae830723c */ /* 0x000fe20000001830 */
[----:B----4-:R-:W-:-:S02]  /*3990*/  IADD3 R2, R90, 0x7000, RZ ;  /* 0x000070005a027810 */ /* 0x010fc40007ffe0ff */
[----:B---3--:R-:W-:-:S05]  /*39a0*/  IADD3 R0, R90, 0x7800, RZ ;  /* 0x000078005a007810 */ /* 0x008fca0007ffe0ff */
[C---:B------:R-:W-:Y:S01]  /*39b0*/  HMMA.16816.F32 R36, R232.reuse, R22, R36 ;  /* 0x00000016e824723c */ /* 0x040fe20000001824 */
[----:B------:R-:W1:Y:S07]  /*39c0*/  LDSM.16.M88.4 R20, [R91] ;  /* 0x000000005b14783b */ /* 0x000e6e0000000200 */
[C---:B------:R-:W-:Y:S01]  /*39d0*/  HMMA.16816.F32 R24, R232.reuse, R12, R8 ;  /* 0x0000000ce818723c */ /* 0x040fe20000001808 */
[----:B------:R-:W-:Y:S07]  /*39e0*/  LDSM.16.M88.4 R8, [R0] ;  /* 0x000000000008783b */ /* 0x000fee0000000200 */
[----:B------:R-:W-:Y:S01]  /*39f0*/  HMMA.16816.F32 R4, R232, R14, R4 ;  /* 0x0000000ee804723c */ /* 0x000fe20000001804 */
[----:B------:R-:W2:Y:S01]  /*3a00*/  LDSM.16.M88.4 R12, [R2] ;  /* 0x00000000020c783b */ /* 0x000ea20000000200 */
[----:B------:R-:W-:-:S06]  /*3a10*/  IADD3 R3, R90, 0x6800, RZ ;  /* 0x000068005a037810 */ /* 0x000fcc0007ffe0ff */
[C---:B------:R-:W-:Y:S08]  /*3a20*/  HMMA.16816.F32 R32, R232.reuse, R16, R32 ;  /* 0x00000010e820723c */ /* 0x040ff00000001820 */
[----:B------:R-:W-:Y:S01]  /*3a30*/  HMMA.16816.F32 R28, R232, R18, R28 ;  /* 0x00000012e81c723c */ /* 0x000fe2000000181c */
[----:B------:R-:W3:Y:S07]  /*3a40*/  LDSM.16.M88.4 R16, [R3] ;  /* 0x000000000310783b */ /* 0x000eee0000000200 */
[C---:B-1----:R-:W-:Y:S08]  /*3a50*/  HMMA.16816.F32 R68, R236.reuse, R20, R52 ;  /* 0x00000014ec44723c */ /* 0x042ff00000001834 */
[C---:B------:R-:W-:Y:S08]  /*3a60*/  HMMA.16816.F32 R44, R236.reuse, R22, R48 ;  /* 0x00000016ec2c723c */ /* 0x040ff00000001830 */
[C---:B--2---:R-:W-:Y:S08]  /*3a70*/  HMMA.16816.F32 R32, R236.reuse, R12, R32 ;  /* 0x0000000cec20723c */ /* 0x044ff00000001820 */
[C---:B------:R-:W-:Y:S01]  /*3a80*/  HMMA.16816.F32 R28, R236.reuse, R14, R28 ;  /* 0x0000000eec1c723c */ /* 0x040fe2000000181c */
[----:B------:R-:W1:Y:S07]  /*3a90*/  LDSM.16.M88.4 R12, [R249+0x6000] ;  /* 0x00600000f90c783b */ /* 0x000e6e0000000200 */
[C---:B------:R-:W-:Y:S08]  /*3aa0*/  HMMA.16816.F32 R24, R236.reuse, R8, R24 ;  /* 0x00000008ec18723c */ /* 0x040ff00000001818 */
[C---:B------:R-:W-:Y:S01]  /*3ab0*/  HMMA.16816.F32 R20, R236.reuse, R10, R4 ;  /* 0x0000000aec14723c */ /* 0x040fe20000001804 */
[----:B------:R-:W2:Y:S04]  /*3ac0*/  LDSM.16.M88.4 R8, [R249+0x6800] ;  /* 0x00680000f908783b */ /* 0x000ea80000000200 */
[----:B------:R-:W4:Y:S03]  /*3ad0*/  LDSM.16.M88.4 R4, [R249+0x7000] ;  /* 0x00700000f904783b */ /* 0x000f260000000200 */
        /* <DEDUP_REMOVED lines=9> */
[C---:B----4-:R-:W-:Y:S08]  /*3b70*/  HMMA.16816.F32 R52, R240.reuse, R4, R32 ;  /* 0x00000004f034723c */ /* 0x050ff00000001820 */
[----:B------:R-:W-:Y:S01]  /*3b80*/  HMMA.16816.F32 R48, R240, R6, R28 ;  /* 0x00000006f030723c */ /* 0x000fe2000000181c */
[----:B------:R-:W4:Y:S04]  /*3b90*/  LDSM.16.M88.4 R4, [R248+0x1000] ;  /* 0x00100000f804783b */ /* 0x000f280000000200 */
[----:B------:R-:W4:Y:S01]  /*3ba0*/  LDSM.16.M88.4 R28, [R248+0x1800] ;  /* 0x00180000f81c783b */ /* 0x000f220000000200 */
[----:B------:R-:W-:Y:S01]  /*3bb0*/  ISETP.GT.AND P0, PT, R72, R133, PT ;  /* 0x000000854800720c */ /* 0x000fe20003f04270 */
[----:B------:R-:W-:-:S04]  /*3bc0*/  DEPBAR.LE SB0, 0x0 ;  /* 0x000080000000791a */ /* 0x000fc80000000000 */
[C---:B---3--:R-:W-:Y:S08]  /*3bd0*/  HMMA.16816.F32 R44, R240.reuse, R16, R24 ;  /* 0x00000010f02c723c */ /* 0x048ff00000001818 */
[----:B------:R-:W-:Y:S08]  /*3be0*/  HMMA.16816.F32 R36, R240, R18, R20 ;  /* 0x00000012f024723c */ /* 0x000ff00000001814 */
[C---:B-1----:R-:W-:Y:S08]  /*3bf0*/  HMMA.16816.F32 R40, R244.reuse, R12, R68 ;  /* 0x0000000cf428723c */ /* 0x042ff00000001844 */
[C---:B--2---:R-:W-:Y:S08]  /*3c00*/  HMMA.16816.F32 R24, R244.reuse, R8, R60 ;  /* 0x00000008f418723c */ /* 0x044ff0000000183c */
[C---:B------:R-:W-:Y:S08]  /*3c10*/  HMMA.16816.F32 R32, R244.reuse, R14, R64 ;  /* 0x0000000ef420723c */ /* 0x040ff00000001840 */
[C---:B------:R-:W-:Y:S08]  /*3c20*/  HMMA.16816.F32 R20, R244.reuse, R10, R56 ;  /* 0x0000000af414723c */ /* 0x040ff00000001838 */
[C---:B----4-:R-:W-:Y:S08]  /*3c30*/  HMMA.16816.F32 R16, R244.reuse, R4, R52 ;  /* 0x00000004f410723c */ /* 0x050ff00000001834 */
[C---:B------:R-:W-:Y:S08]  /*3c40*/  HMMA.16816.F32 R12, R244.reuse, R6, R48 ;  /* 0x00000006f40c723c */ /* 0x040ff00000001830 */
[C---:B------:R-:W-:Y:S08]  /*3c50*/  HMMA.16816.F32 R8, R244.reuse, R28, R44 ;  /* 0x0000001cf408723c */ /* 0x040ff0000000182c */
[----:B------:R-:W-:Y:S01]  /*3c60*/  HMMA.16816.F32 R4, R244, R30, R36 ;  /* 0x0000001ef404723c */ /* 0x000fe20000001824 */
[----:B------:R1:W-:Y:S04]  /*3c70*/  STL [R1+0x2c], R3 ;  /* 0x00002c0301007387 */ /* 0x0003e80000100800 */
[----:B------:R2:W-:Y:S04]  /*3c80*/  STL [R1+0x30], R2 ;  /* 0x0000300201007387 */ /* 0x0005e80000100800 */
[----:B------:R3:W-:Y:S01]  /*3c90*/  STL [R1+0x34], R0 ;  /* 0x0000340001007387 */ /* 0x0007e20000100800 */
[----:B------:R-:W-:-:S02]  /*3ca0*/  FMUL.FTZ R40, R40, c[0x0][0x320] ;  /* 0x0000c80028287a20 */ /* 0x000fc40000410000 */
[----:B------:R-:W-:Y:S02]  /*3cb0*/  FMUL.FTZ R42, R42, c[0x0][0x320] ;  /* 0x0000c8002a2a7a20 */ /* 0x000fe40000410000 */
[----:B------:R-:W-:Y:S02]  /*3cc0*/  FMUL.FTZ R43, R43, c[0x0][0x320] ;  /* 0x0000c8002b2b7a20 */ /* 0x000fe40000410000 */
[----:B------:R-:W-:Y:S02]  /*3cd0*/  FMUL.FTZ R24, R24, c[0x0][0x320] ;  /* 0x0000c80018187a20 */ /* 0x000fe40000410000 */
[----:B------:R-:W-:Y:S01]  /*3ce0*/  FMUL.FTZ R25, R25, c[0x0][0x320] ;  /* 0x0000c80019197a20 */ /* 0x000fe20000410000 */
[C---:B-1----:R-:W-:Y:S02]  /*3cf0*/  IADD3 R3, R90.reuse, 0x1800, RZ ;  /* 0x000018005a037810 */ /* 0x042fe40007ffe0ff */
[C---:B--2---:R-:W-:Y:S02]  /*3d00*/  IADD3 R2, R90.reuse, 0x1000, RZ ;  /* 0x000010005a027810 */ /* 0x044fe40007ffe0ff */
[----:B---3--:R-:W-:Y:S01]  /*3d10*/  IADD3 R0, R90, 0x800, RZ ;  /* 0x000008005a007810 */ /* 0x008fe20007ffe0ff */
[----:B------:R1:W-:Y:S01]  /*3d20*/  STL [R1+0x44], R3 ;  /* 0x0000440301007387 */ /* 0x0003e20000100800 */
[----:B------:R-:W-:-:S03]  /*3d30*/  FMUL.FTZ R41, R41, c[0x0][0x320] ;  /* 0x0000c80029297a20 */ /* 0x000fc60000410000 */
[----:B------:R1:W-:Y:S01]  /*3d40*/  STL [R1+0x3c], R0 ;  /* 0x00003c0001007387 */ /* 0x0003e20000100800 */
[----:B------:R-:W-:-:S03]  /*3d50*/  FMUL.FTZ R32, R32, c[0x0][0x320] ;  /* 0x0000c80020207a20 */ /* 0x000fc60000410000 */
[----:B------:R1:W-:Y:S01]  /*3d60*/  STL [R1+0x40], R2 ;  /* 0x0000400201007387 */ /* 0x0003e20000100800 */
[----:B------:R-:W-:Y:S02]  /*3d70*/  FMUL.FTZ R33, R33, c[0x0][0x320] ;  /* 0x0000c80021217a20 */ /* 0x000fe40000410000 */
[----:B------:R-:W-:Y:S02]  /*3d80*/  FMUL.FTZ R34, R34, c[0x0][0x320] ;  /* 0x0000c80022227a20 */ /* 0x000fe40000410000 */
[----:B------:R-:W-:Y:S02]  /*3d90*/  FMUL.FTZ R35, R35, c[0x0][0x320] ;  /* 0x0000c80023237a20 */ /* 0x000fe40000410000 */
[----:B------:R-:W-:Y:S02]  /*3da0*/  FMUL.FTZ R26, R26, c[0x0][0x320] ;  /* 0x0000c8001a1a7a20 */ /* 0x000fe40000410000 */
[----:B------:R-:W-:Y:S02]  /*3db0*/  FMUL.FTZ R27, R27, c[0x0][0x320] ;  /* 0x0000c8001b1b7a20 */ /* 0x000fe40000410000 */
[----:B------:R-:W-:-:S02]  /*3dc0*/  FMUL.FTZ R20, R20, c[0x0][0x320] ;  /* 0x0000c80014147a20 */ /* 0x000fc40000410000 */
        /* <DEDUP_REMOVED lines=18> */
[----:B------:R-:W-:Y:S01]  /*3ef0*/  FMUL.FTZ R7, R7, c[0x0][0x320] ;  /* 0x0000c80007077a20 */ /* 0x000fe20000410000 */
[----:B------:R1:W2:Y:S08]  /*3f00*/  MUFU.TANH R44, R40 ;  /* 0x00000028002c7308 */ /* 0x0002b00000002400 */
[----:B------:R1:W3:Y:S08]  /*3f10*/  MUFU.TANH R49, R42 ;  /* 0x0000002a00317308 */ /* 0x0002f00000002400 */
[----:B------:R1:W4:Y:S08]  /*3f20*/  MUFU.TANH R48, R43 ;  /* 0x0000002b00307308 */ /* 0x0003300000002400 */
[----:B------:R1:W1:Y:S08]  /*3f30*/  MUFU.TANH R31, R24 ;  /* 0x00000018001f7308 */ /* 0x0002700000002400 */
        /* <DEDUP_REMOVED lines=13> */
[----:B------:R-:W1:Y:S08]  /*4010*/  MUFU.TANH R41, R41 ;  /* 0x0000002900297308 */ /* 0x000e700000002400 */
        /* <DEDUP_REMOVED lines=13> */
[----:B------:R1:W1:Y:S01]  /*40f0*/  MUFU.TANH R26, R7 ;  /* 0x00000007001a7308 */ /* 0x0002620000002400 */
[----:B------:R-:W-:Y:S01]  /*4100*/  BSSY B0, `(.L_x_1042) ;  /* 0x000005c000007945 */ /* 0x000fe20003800000 */
[----:B------:R-:W-:Y:S01]  /*4110*/  BAR.SYNC.DEFER_BLOCKING 0x0 ;  /* 0x0000000000007b1d */ /* 0x000fe20000010000 */
[----:B------:R-:W-:-:S05]  /*4120*/  ISETP.GT.AND P6, PT, R77, 0x3f, PT ;  /* 0x0000003f4d00780c */ /* 0x000fca0003fc4270 */
[----:B------:R-:W-:Y:S05]  /*4130*/  @!P0 BRA `(.L_x_1043) ;  /* 0x0000058000008947 */ /* 0x000fea0003800000 */
[----:B--234-:R-:W-:Y:S01]  /*4140*/  ISETP.NE.AND P2, PT, R87, 0x1, PT ;  /* 0x000000015700780c */ /* 0x01cfe20003f45270 */
[----:B-1----:R-:W-:Y:S02]  /*4150*/  IMAD R2, R72, 0x40, R132 ;  /* 0x0000004048027824 */ /* 0x002fe400078e0284 */
[----:B------:R-:W-:-:S03]  /*4160*/  IMAD.MOV.U32 R6, RZ, RZ, RZ ;  /* 0x000000ffff067224 */ /* 0x000fc600078e00ff */
[----:B------:R-:W-:-:S05]  /*4170*/  IADD3 R2, R2, -0x40, R77 ;  /* 0xffffffc002027810 */ /* 0x000fca0007ffe04d */
[----:B------:R-:W-:Y:S02]  /*4180*/  IMAD.MOV.U32 R0, RZ, RZ, R2 ;  /* 0x000000ffff007224 */ /* 0x000fe400078e0002 */
        /* <DEDUP_REMOVED lines=8> */
[----:B------:R-:W-:-:S05]  /*4210*/  IMAD R2, R0, c[0x0][0x2b8], R2 ;  /* 0x0000ae0000027a24 */ /* 0x000fca00078e0202 */
[----:B------:R-:W-:Y:S01]  /*4220*/  SHF.R.S32.HI R0, RZ, 0x1f, R2 ;  /* 0x0000001fff007819 */ /* 0x000fe20000011402 */
[----:B------:R1:W-:Y:S04]  /*4230*/  STL [R1+0x8c], R2 ;  /* 0x00008c0201007387 */ /* 0x0003e80000100800 */
[----:B------:R-:W-:-:S04]  /*4240*/  IMAD R0, R0, c[0x0][0x1e0], RZ ;  /* 0x0000780000007a24 */ /* 0x000fc800078e02ff */
[C---:B------:R-:W-:Y:S02]  /*4250*/  IMAD R0, R2.reuse, c[0x0][0x1e4], R0 ;  /* 0x0000790002007a24 */ /* 0x040fe400078e0200 */
[----:B-1----:R-:W-:-:S04]  /*4260*/  IMAD.WIDE.U32 R2, R2, c[0x0][0x1e0], RZ ;  /* 0x0000780002027a25 */ /* 0x002fc800078e00ff */
[----:B------:R-:W-:Y:S01]  /*4270*/  IMAD.IADD R3, R3, 0x1, R0 ;  /* 0x0000000103037824 */ /* 0x000fe200078e0200 */
[----:B--2---:R1:W-:Y:S01]  /*4280*/  STL [R1+0x84], R6 ;  /* 0x0000840601007387 */ /* 0x0043e20000100800 */
[----:B------:R-:W-:Y:S02]  /*4290*/  SHF.R.S32.HI R0, RZ, 0x1f, R6 ;  /* 0x0000001fff007819 */ /* 0x000fe40000011406 */
[----:B------:R-:W-:-:S04]  /*42a0*/  IMAD.WIDE.U32 R2, R6, c[0x0][0x1f0], R2 ;  /* 0x00007c0006027a25 */ /* 0x000fc800078e0002 */
[----:B------:R-:W-:-:S04]  /*42b0*/  IMAD R0, R0, c[0x0][0x1f0], RZ ;  /* 0x00007c0000007a24 */ /* 0x000fc800078e02ff */
[----:B------:R-:W-:Y:S01]  /*42c0*/  IMAD R5, R6, c[0x0][0x1f4], R0 ;  /* 0x00007d0006057a24 */ /* 0x000fe200078e0200 */
[----:B------:R-:W-:-:S04]  /*42d0*/  IADD3 R0, P0, R84, R2, RZ ;  /* 0x0000000254007210 */ /* 0x000fc80007f1e0ff */
[----:B------:R-:W-:Y:S02]  /*42e0*/  IADD3.X R5, R83, R3, R5, P0, !PT ;  /* 0x0000000353057210 */ /* 0x000fe400007fe405 */
[----:B------:R-:W-:-:S04]  /*42f0*/  LEA R15, P0, R0, c[0x0][0x1c8], 0x1 ;  /* 0x00007200000f7a11 */ /* 0x000fc800078008ff */
[----:B------:R-:W-:Y:S01]  /*4300*/  LEA.HI.X R5, R0, c[0x0][0x1cc], R5, 0x1, P0 ;  /* 0x0000730000057a11 */ /* 0x000fe200000f0c05 */
[----:B------:R-:W-:Y:S06]  /*4310*/  BRA.DIV ~URZ, `(.L_x_1044) ;  /* 0x0000d7a27f007947 */ /* 0x000fec000b800000 */
[----:B------:R2:W3:Y:S02]  /*4320*/  SHFL.IDX PT, R4, R5, RZ, 0x181f ;  /* 0x00181fff05047589 */ /* 0x0004e400000e0000 */
.L_x_1082:
[----:B------:R-:W-:Y:S05]  /*4330*/  BRA.DIV ~URZ, `(.L_x_1045) ;  /* 0x0000d7f27f007947 */ /* 0x000fea000b800000 */
[----:B------:R-:W4:Y:S04]  /*4340*/  LDL R2, [R1+0x88] ;  /* 0x0000880001027983 */ /* 0x000f280000100800 */
[----:B------:R-:W5:Y:S04]  /*4350*/  LDL R51, [R1+0x9c] ;  /* 0x00009c0001337983 */ /* 0x000f680000100800 */
[----:B--2---:R-:W2:Y:S04]  /*4360*/  LDL R50, [R1+0x98] ;  /* 0x0000980001327983 */ /* 0x004ea80000100800 */
[----:B---3--:R-:W3:Y:S04]  /*4370*/  LDL R19, [R1+0x94] ;  /* 0x0000940001137983 */ /* 0x008ee80000100800 */
[----:B------:R-:W3:Y:S04]  /*4380*/  LDL R18, [R1+0x54] ;  /* 0x0000540001127983 */ /* 0x000ee80000100800 */
[----:B------:R-:W1:Y:S02]  /*4390*/  SHFL.IDX PT, R0, R15, RZ, 0x181f ;  /* 0x00181fff0f007589 */ /* 0x000e6400000e0000 */
[----:B-1----:R-:W-:-:S02]  /*43a0*/  IADD3 R10, P1, R0, R80, RZ ;  /* 0x00000050000a7210 */ /* 0x002fc40007f3e0ff */
[C---:B------:R-:W-:Y:S02]  /*43b0*/  IADD3 R8, P0, R0.reuse, R79, RZ ;  /* 0x0000004f00087210 */ /* 0x040fe40007f1e0ff */
[----:B------:R-:W-:Y:S01]  /*43c0*/  IADD3 R6, P5, R0, R81, RZ ;  /* 0x0000005100067210 */ /* 0x000fe20007fbe0ff */
[C---:B------:R-:W-:Y:S02]  /*43d0*/  IMAD.X R11, R4.reuse, 0x1, R73, P1 ;  /* 0x00000001040b7824 */ /* 0x040fe400008e0649 */
[C---:B------:R-:W-:Y:S02]  /*43e0*/  IMAD.X R9, R4.reuse, 0x1, R74, P0 ;  /* 0x0000000104097824 */ /* 0x040fe400000e064a */
[----:B------:R-:W-:Y:S01]  /*43f0*/  IMAD.X R7, R4, 0x1, R75, P5 ;  /* 0x0000000104077824 */ /* 0x000fe200028e064b */
[----:B----4-:R-:W-:Y:S02]  /*4400*/  ISETP.GE.AND P3, PT, R2, c[0x0][0x1d4], PT ;  /* 0x0000750002007a0c */ /* 0x010fe40003f66270 */
[----:B------:R-:W-:-:S02]  /*4410*/  IADD3 R2, P4, R0, R82, RZ ;  /* 0x0000005200027210 */ /* 0x000fc40007f9e0ff */
[----:B-----5:R-:W-:Y:S01]  /*4420*/  ISETP.GE.AND P2, PT, R51, c[0x0][0x1d4], PT ;  /* 0x0000750033007a0c */ /* 0x020fe20003f46270 */
[----:B------:R-:W1:Y:S01]  /*4430*/  SHFL.IDX PT, R0, R15, 0x1, 0x181f ;  /* 0x00381f000f007f89 */ /* 0x000e6200000e0000 */
[----:B------:R-:W-:Y:S01]  /*4440*/  SEL R14, RZ, 0x10, P3 ;  /* 0x00000010ff0e7807 */ /* 0x000fe20001800000 */
[----:B------:R-:W-:Y:S01]  /*4450*/  IMAD.X R3, R4, 0x1, R76, P4 ;  /* 0x0000000104037824 */ /* 0x000fe200020e064c */
[----:B--2---:R-:W-:Y:S01]  /*4460*/  ISETP.GE.AND P1, PT, R50, c[0x0][0x1d4], PT ;  /* 0x0000750032007a0c */ /* 0x004fe20003f26270 */
[----:B------:R2:W4:Y:S01]  /*4470*/  SHFL.IDX PT, R4, R5, 0x1, 0x181f ;  /* 0x00381f0005047f89 */ /* 0x00052200000e0000 */
[----:B------:R-:W-:Y:S02]  /*4480*/  SEL R13, RZ, 0x10, P2 ;  /* 0x00000010ff0d7807 */ /* 0x000fe40001000000 */
[----:B---3--:R-:W-:Y:S02]  /*4490*/  ISETP.GE.AND P0, PT, R19, c[0x0][0x1d4], PT ;  /* 0x0000750013007a0c */ /* 0x008fe40003f06270 */
[----:B------:R-:W-:Y:S01]  /*44a0*/  SEL R12, RZ, 0x10, P1 ;  /* 0x00000010ff0c7807 */ /* 0x000fe20000800000 */
[----:B------:R3:W-:Y:S04]  /*44b0*/  LDGSTS.E.BYPASS.LTC128B.128 [R18+0x10100], [R10.64], !P3 ;  /* 0x101000000a127fae */ /* 0x0007e8000d901d46 */
[----:B------:R3:W-:Y:S04]  /*44c0*/  LDGSTS.E.BYPASS.LTC128B.128 [R18+0x12100], [R8.64], !P2 ;  /* 0x1210000008127fae */ /* 0x0007e8000d101d46 */
[----:B------:R3:W-:Y:S04]  /*44d0*/  LDGSTS.E.BYPASS.LTC128B.128 [R18+0x14100], [R6.64], !P1 ;  /* 0x1410000006127fae */ /* 0x0007e8000c901d46 */
[----:B------:R3:W-:Y:S01]  /*44e0*/  LDGSTS.E.BYPASS.LTC128B.128 [R18+0x16100], [R2.64], !P0 ;  /* 0x1610000002127fae */ /* 0x0007e2000c101d46 */
[----:B--2---:R-:W-:-:S03]  /*44f0*/  SEL R5, RZ, 0x10, P0 ;  /* 0x00000010ff057807 */ /* 0x004fc60000000000 */
.L_x_1083:
[----:B-1----:R-:W2:Y:S01]  /*4500*/  LDL R15, [R1+0x54] ;  /* 0x00005400010f7983 */ /* 0x002ea20000100800 */
[----:B---3--:R-:W-:-:S02]  /*4510*/  IADD3 R2, -R13, 0x10, RZ ;  /* 0x000000100d027810 */ /* 0x008fc40007ffe1ff */
[----:B------:R-:W-:Y:S02]  /*4520*/  IADD3 R10, -R14, 0x10, RZ ;  /* 0x000000100e0a7810 */ /* 0x000fe40007ffe1ff */
[----:B------:R-:W-:Y:S02]  /*4530*/  LOP3.LUT R2, R2, 0xf, RZ, 0xc0, !PT ;  /* 0x0000000f02027812 */ /* 0x000fe400078ec0ff */
[----:B------:R-:W-:Y:S02]  /*4540*/  IADD3 R6, -R12, 0x10, RZ ;  /* 0x000000100c067810 */ /* 0x000fe40007ffe1ff */
[----:B------:R-:W-:Y:S02]  /*4550*/  LOP3.LUT R10, R10, 0xf, RZ, 0xc0, !PT ;  /* 0x0000000f0a0a7812 */ /* 0x000fe400078ec0ff */
[----:B------:R-:W-:Y:S02]  /*4560*/  IADD3 R8, P5, P4, R2, R0, R79 ;  /* 0x0000000002087210 */ /* 0x000fe40007cbe04f */
[----:B------:R-:W-:-:S02]  /*4570*/  IADD3 R2, -R5, 0x10, RZ ;  /* 0x0000001005027810 */ /* 0x000fc40007ffe1ff */
[----:B------:R-:W-:Y:S02]  /*4580*/  LOP3.LUT R6, R6, 0xf, RZ, 0xc0, !PT ;  /* 0x0000000f06067812 */ /* 0x000fe400078ec0ff */
[-C--:B------:R-:W-:Y:S02]  /*4590*/  IADD3 R10, P1, P0, R10, R0.reuse, R80 ;  /* 0x000000000a0a7210 */ /* 0x080fe4000783e050 */
[----:B------:R-:W-:Y:S02]  /*45a0*/  LOP3.LUT R2, R2, 0xf, RZ, 0xc0, !PT ;  /* 0x0000000f02027812 */ /* 0x000fe400078ec0ff */
[----:B------:R-:W-:Y:S02]  /*45b0*/  IADD3 R6, P3, P2, R6, R0, R81 ;  /* 0x0000000006067210 */ /* 0x000fe40007a7e051 */
[----:B----4-:R-:W-:Y:S02]  /*45c0*/  IADD3.X R11, RZ, R4, R73, P1, P0 ;  /* 0x00000004ff0b7210 */ /* 0x010fe40000fe0449 */
[----:B------:R-:W-:-:S02]  /*45d0*/  IADD3 R2, P1, P0, R2, R0, R82 ;  /* 0x0000000002027210 */ /* 0x000fc4000783e052 */
[-C--:B------:R-:W-:Y:S02]  /*45e0*/  IADD3.X R7, RZ, R4.reuse, R75, P3, P2 ;  /* 0x00000004ff077210 */ /* 0x080fe40001fe444b */
[----:B------:R-:W-:Y:S02]  /*45f0*/  ISETP.NE.U32.AND P3, PT, R14, RZ, PT ;  /* 0x000000ff0e00720c */ /* 0x000fe40003f65070 */
[----:B------:R-:W-:Y:S02]  /*4600*/  ISETP.NE.U32.AND P2, PT, R13, RZ, PT ;  /* 0x000000ff0d00720c */ /* 0x000fe40003f45070 */
[----:B------:R-:W-:Y:S02]  /*4610*/  IADD3.X R3, RZ, R4, R76, P1, P0 ;  /* 0x00000004ff037210 */ /* 0x000fe40000fe044c */
[----:B------:R-:W-:Y:S02]  /*4620*/  ISETP.NE.U32.AND P1, PT, R12, RZ, PT ;  /* 0x000000ff0c00720c */ /* 0x000fe40003f25070 */
[----:B------:R-:W-:-:S02]  /*4630*/  ISETP.NE.U32.AND P0, PT, R5, RZ, PT ;  /* 0x000000ff0500720c */ /* 0x000fc40003f05070 */
[----:B------:R-:W-:-:S03]  /*4640*/  IADD3.X R9, RZ, R4, R74, P5, P4 ;  /* 0x00000004ff097210 */ /* 0x000fc60002fe844a */
[----:B------:R-:W-:Y:S01]  /*4650*/  @!PT LDS RZ, [RZ] ;  /* 0x00000000fffff984 */ /* 0x000fe20000000800 */
[----:B------:R-:W-:Y:S01]  /*4660*/  @!PT LDS RZ, [RZ] ;  /* 0x00000000fffff984 */ /* 0x000fe20000000800 */
[----:B------:R-:W-:Y:S01]  /*4670*/  @!PT LDS RZ, [RZ] ;  /* 0x00000000fffff984 */ /* 0x000fe20000000800 */
[----:B--2---:R1:W-:Y:S04]  /*4680*/  LDGSTS.E.BYPASS.LTC128B.128.ZFILL [R15+0x11100], [R10.64], P3 ;  /* 0x111000000a0f7fae */ /* 0x0043e80009941d46 */
[----:B------:R1:W-:Y:S04]  /*4690*/  LDGSTS.E.BYPASS.LTC128B.128.ZFILL [R15+0x13100], [R8.64], P2 ;  /* 0x13100000080f7fae */ /* 0x0003e80009141d46 */
[----:B------:R1:W-:Y:S04]  /*46a0*/  LDGSTS.E.BYPASS.LTC128B.128.ZFILL [R15+0x15100], [R6.64], P1 ;  /* 0x15100000060f7fae */ /* 0x0003e80008941d46 */
[----:B------:R1:W-:Y:S02]  /*46b0*/  LDGSTS.E.BYPASS.LTC128B.128.ZFILL [R15+0x17100], [R2.64], P0 ;  /* 0x17100000020f7fae */ /* 0x0003e40008141d46 */
.L_x_1043:
[----:B--234-:R-:W-:Y:S05]  /*46c0*/  BSYNC B0 ;  /* 0x0000000000007941 */ /* 0x01cfea0003800000 */
.L_x_1042:
[----:B-1----:R-:W2:Y:S04]  /*46d0*/  LDL R3, [R1+0xf0] ;  /* 0x0000f00001037983 */ /* 0x002ea80000100800 */
[----:B------:R-:W2:Y:S01]  /*46e0*/  LDL R2, [R1+0x200] ;  /* 0x0002000001027983 */ /* 0x000ea20000100800 */
[----:B------:R-:W-:-:S03]  /*46f0*/  MOV R4, c[0x0][0x2c4] ;  /* 0x0000b10000047a02 */ /* 0x000fc60000000f00 */
[----:B------:R-:W3:Y:S01]  /*4700*/  LDL R5, [R1+0xdc] ;  /* 0x0000dc0001057983 */ /* 0x000ee20000100800 */
[----:B------:R-:W-:Y:S02]  /*4710*/  ISETP.NE.AND P0, PT, R4, 0x1, PT ;  /* 0x000000010400780c */ /* 0x000fe40003f05270 */
[----:B------:R-:W-:Y:S01]  /*4720*/  MOV R0, 0x1 ;  /* 0x0000000100007802 */ /* 0x000fe20000000f00 */
[----:B------:R-:W0:Y:S04]  /*4730*/  LDGDEPBAR ;  /* 0x00000000000079af */ /* 0x000e280000000000 */
[----:B------:R-:W-:Y:S02]  /*4740*/  IMAD R0, R72, -0x40, R0 ;  /* 0xffffffc048007824 */ /* 0x000fe400078e0200 */
[----:B--2---:R-:W-:Y:S01]  /*4750*/  IMAD.IADD R4, R2, 0x1, R3 ;  /* 0x0000000102047824 */ /* 0x004fe200078e0203 */
[----:B------:R-:W-:-:S03]  /*4760*/  MOV R3, c[0x0][0x2ac] ;  /* 0x0000ab0000037a02 */ /* 0x000fc60000000f00 */
[----:B------:R-:W-:Y:S01]  /*4770*/  @P0 IMAD.HI.U32 R2, R4, c[0x0][0x2c8], RZ ;  /* 0x0000b20004020a27 */ /* 0x000fe200078e00ff */
[----:B------:R1:W-:Y:S03]  /*4780*/  STL [R1+0xac], R4 ;  /* 0x0000ac0401007387 */ /* 0x0003e60000100800 */
[----:B------:R-:W-:Y:S02]  /*4790*/  IMAD R0, R3, c[0x0][0x1d0], R0 ;  /* 0x0000740003007a24 */ /* 0x000fe400078e0200 */
[----:B---3--:R-:W-:-:S03]  /*47a0*/  IMAD.IADD R6, R78, 0x1, -R5 ;  /* 0x000000014e067824 */ /* 0x008fc600078e0a05 */
[----:B------:R-:W-:Y:S02]  /*47b0*/  IADD3 R5, R0, -c[0x0][0x168], -R5 ;  /* 0x80005a0000057a10 */ /* 0x000fe40007ffe805 */
[----:B-1----:R-:W-:Y:S01]  /*47c0*/  @P0 SHF.R.U32.HI R4, RZ, c[0x0][0x2cc], R2 ;  /* 0x0000b300ff040a19 */ /* 0x002fe20000011602 */
[----:B------:R-:W-:Y:S05]  /*47d0*/  BRA.DIV ~URZ, `(.L_x_1046) ;  /* 0x0000d6227f007947 */ /* 0x000fea000b800000 */
[----:B------:R1:W2:Y:S02]  /*47e0*/  SHFL.IDX PT, R0, R4, RZ, 0x1c1f ;  /* 0x001c1fff04007589 */ /* 0x0002a400000e0000 */
.L_x_1084:
[----:B--2---:R-:W-:-:S05]  /*47f0*/  IMAD.IADD R0, R5, 0x1, R0 ;  /* 0x0000000105007824 */ /* 0x004fca00078e0200 */
[----:B------:R-:W-:-:S04]  /*4800*/  IMNMX R0, R6, R0, PT ;  /* 0x0000000006007217 */ /* 0x000fc80003800200 */
[C---:B------:R-:W-:Y:S02]  /*4810*/  ISETP.GT.AND P0, PT, R0.reuse, RZ, PT ;  /* 0x000000ff0000720c */ /* 0x040fe40003f04270 */
[----:B------:R-:W-:Y:S02]  /*4820*/  ISETP.GT.AND P2, PT, R0, 0x1, PT ;  /* 0x000000010000780c */ /* 0x000fe40003f44270 */
[----:B------:R-:W-:Y:S02]  /*4830*/  FSEL R13, R44, -INF , P0 ;  /* 0xff8000002c0d7808 */ /* 0x000fe40000000000 */
[C---:B------:R-:W-:Y:S02]  /*4840*/  ISETP.GT.AND P3, PT, R0.reuse, 0x8, PT ;  /* 0x000000080000780c */ /* 0x040fe40003f64270 */
[C---:B------:R-:W-:Y:S02]  /*4850*/  ISETP.GT.AND P4, PT, R0.reuse, 0x9, PT ;  /* 0x000000090000780c */ /* 0x040fe40003f84270 */
[----:B------:R-:W-:-:S02]  /*4860*/  ISETP.GT.AND P1, PT, R0, 0x10, PT ;  /* 0x000000100000780c */ /* 0x000fc40003f24270 */
[----:B------:R-:W-:Y:S02]  /*4870*/  ISETP.GT.AND P0, PT, R0, 0x11, PT ;  /* 0x000000110000780c */ /* 0x000fe40003f04270 */
[----:B------:R-:W-:Y:S02]  /*4880*/  FSEL R12, R41, -INF , P2 ;  /* 0xff800000290c7808 */ /* 0x000fe40001000000 */
        /* <DEDUP_REMOVED lines=11> */
[----:B------:R-:W-:Y:S02]  /*4940*/  FSEL R87, R25, -INF , P2 ;  /* 0xff80000019577808 */ /* 0x000fe40001000000 */
[----:B------:R-:W-:Y:S02]  /*4950*/  FSEL R86, R24, -INF , P1 ;  /* 0xff80000018567808 */ /* 0x000fe40000800000 */
[----:B------:R-:W-:Y:S02]  /*4960*/  FSEL R85, R23, -INF , P0 ;  /* 0xff80000017557808 */ /* 0x000fe40000000000 */
[C---:B------:R-:W-:Y:S02]  /*4970*/  ISETP.GT.AND P4, PT, R0.reuse, 0x29, PT ;  /* 0x000000290000780c */ /* 0x040fe40003f84270 */
[----:B------:R-:W-:-:S02]  /*4980*/  ISETP.GT.AND P3, PT, R0, 0x30, PT ;  /* 0x000000300000780c */ /* 0x000fc40003f64270 */
[C---:B------:R-:W-:Y:S02]  /*4990*/  ISETP.GT.AND P2, PT, R0.reuse, 0x31, PT ;  /* 0x000000310000780c */ /* 0x040fe40003f44270 */
[C---:B------:R-:W-:Y:S02]  /*49a0*/  ISETP.GT.AND P1, PT, R0.reuse, 0x38, PT ;  /* 0x000000380000780c */ /* 0x040fe40003f24270 */
[----:B------:R-:W-:Y:S02]  /*49b0*/  ISETP.GT.AND P0, PT, R0, 0x39, PT ;  /* 0x000000390000780c */ /* 0x000fe40003f04270 */
[----:B------:R-:W-:Y:S02]  /*49c0*/  FSEL R84, R22, -INF , P4 ;  /* 0xff80000016547808 */ /* 0x000fe40002000000 */
[----:B------:R-:W-:Y:S02]  /*49d0*/  FSEL R83, R21, -INF , P3 ;  /* 0xff80000015537808 */ /* 0x000fe40001800000 */
[----:B------:R-:W-:-:S02]  /*49e0*/  FSEL R82, R20, -INF , P2 ;  /* 0xff80000014527808 */ /* 0x000fc40001000000 */
[----:B------:R-:W-:Y:S02]  /*49f0*/  FSEL R81, R17, -INF , P1 ;  /* 0xff80000011517808 */ /* 0x000fe40000800000 */
[----:B------:R-:W-:Y:S01]  /*4a00*/  FSEL R80, R16, -INF , P0 ;  /* 0xff80000010507808 */ /* 0x000fe20000000000 */
[----:B------:R-:W-:Y:S05]  /*4a10*/  BRA.DIV ~URZ, `(.L_x_1047) ;  /* 0x0000d4427f007947 */ /* 0x000fea000b800000 */
[----:B------:R-:W2:Y:S01]  /*4a20*/  SHFL.IDX PT, R0, R4, 0x1, 0x1c1f ;  /* 0x003c1f0004007f89 */ /* 0x000ea200000e0000 */
[----:B------:R-:W-:-:S04]  /*4a30*/  FMNMX.FTZ R2, R13, R12, !PT ;  /* 0x0000000c0d027209 */ /* 0x000fc80007810000 */
[----:B------:R-:W-:-:S04]  /*4a40*/  FMNMX.FTZ R2, R14, R2, !PT ;  /* 0x000000020e027209 */ /* 0x000fc80007810000 */
[----:B------:R-:W-:-:S04]  /*4a50*/  FMNMX.FTZ R2, R15, R2, !PT ;  /* 0x000000020f027209 */ /* 0x000fc80007810000 */
[----:B------:R-:W-:-:S04]  /*4a60*/  FMNMX.FTZ R2, R18, R2, !PT ;  /* 0x0000000212027209 */ /* 0x000fc80007810000 */
[----:B------:R-:W-:-:S04]  /*4a70*/  FMNMX.FTZ R2, R19, R2, !PT ;  /* 0x0000000213027209 */ /* 0x000fc80007810000 */
[----:B------:R-:W-:Y:S01]  /*4a80*/  FMNMX.FTZ R2, R28, R2, !PT ;  /* 0x000000021c027209 */ /* 0x000fe20007810000 */
[----:B--2---:R-:W-:-:S03]  /*4a90*/  IMAD.IADD R0, R5, 0x1, R0 ;  /* 0x0000000105007824 */ /* 0x004fc600078e0200 */
[----:B------:R-:W-:Y:S02]  /*4aa0*/  FMNMX.FTZ R2, R29, R2, !PT ;  /* 0x000000021d027209 */ /* 0x000fe40007810000 */
[----:B------:R-:W-:Y:S02]  /*4ab0*/  IMNMX R0, R6, R0, PT ;  /* 0x0000000006007217 */ /* 0x000fe40003800200 */
[----:B------:R-:W-:Y:S02]  /*4ac0*/  FMNMX.FTZ R2, R87, R2, !PT ;  /* 0x0000000257027209 */ /* 0x000fe40007810000 */
[C---:B------:R-:W-:Y:S02]  /*4ad0*/  ISETP.GT.AND P1, PT, R0.reuse, RZ, PT ;  /* 0x000000ff0000720c */ /* 0x040fe40003f24270 */
[C---:B------:R-:W-:Y:S02]  /*4ae0*/  ISETP.GT.AND P0, PT, R0.reuse, 0x1, PT ;  /* 0x000000010000780c */ /* 0x040fe40003f04270 */
[----:B------:R-:W-:-:S02]  /*4af0*/  ISETP.GT.AND P2, PT, R0, 0x8, PT ;  /* 0x000000080000780c */ /* 0x000fc40003f44270 */
[----:B------:R-:W-:Y:S02]  /*4b00*/  FSEL R6, R49, -INF , P1 ;  /* 0xff80000031067808 */ /* 0x000fe40000800000 */
[----:B------:R-:W-:Y:S02]  /*4b10*/  FSEL R5, R48, -INF , P0 ;  /* 0xff80000030057808 */ /* 0x000fe40000000000 */
[----:B------:R-:W-:Y:S02]  /*4b20*/  ISETP.GT.AND P0, PT, R0, 0x9, PT ;  /* 0x000000090000780c */ /* 0x000fe40003f04270 */
[----:B------:R-:W-:Y:S02]  /*4b30*/  FSEL R8, R46, -INF , P2 ;  /* 0xff8000002e087808 */ /* 0x000fe40001000000 */
[----:B------:R-:W-:Y:S02]  /*4b40*/  FMNMX.FTZ R3, R6, R5, !PT ;  /* 0x0000000506037209 */ /* 0x000fe40007810000 */
[----:B------:R-:W-:-:S02]  /*4b50*/  ISETP.GT.AND P1, PT, R0, 0x10, PT ;  /* 0x000000100000780c */ /* 0x000fc40003f24270 */
[----:B------:R-:W-:Y:S02]  /*4b60*/  FSEL R7, R47, -INF , P0 ;  /* 0xff8000002f077808 */ /* 0x000fe40000000000 */
[----:B------:R-:W-:Y:S02]  /*4b70*/  FMNMX.FTZ R3, R8, R3, !PT ;  /* 0x0000000308037209 */ /* 0x000fe40007810000 */
[C---:B------:R-:W-:Y:S02]  /*4b80*/  ISETP.GT.AND P0, PT, R0.reuse, 0x11, PT ;  /* 0x000000110000780c */ /* 0x040fe40003f04270 */
[----:B------:R-:W-:Y:S02]  /*4b90*/  FSEL R17, R43, -INF , P1 ;  /* 0xff8000002b117808 */ /* 0x000fe40000800000 */
[----:B------:R-:W-:Y:S02]  /*4ba0*/  FMNMX.FTZ R3, R7, R3, !PT ;  /* 0x0000000307037209 */ /* 0x000fe40007810000 */
[----:B------:R-:W-:-:S02]  /*4bb0*/  ISETP.GT.AND P1, PT, R0, 0x18, PT ;  /* 0x000000180000780c */ /* 0x000fc40003f24270 */
[----:B------:R-:W-:Y:S02]  /*4bc0*/  FSEL R11, R45, -INF , P0 ;  /* 0xff8000002d0b7808 */ /* 0x000fe40000000000 */
[----:B------:R-:W-:Y:S02]  /*4bd0*/  FMNMX.FTZ R3, R17, R3, !PT ;  /* 0x0000000311037209 */ /* 0x000fe40007810000 */
[----:B------:R-:W-:Y:S02]  /*4be0*/  ISETP.GT.AND P0, PT, R0, 0x19, PT ;  /* 0x000000190000780c */ /* 0x000fe40003f04270 */
        /* <DEDUP_REMOVED lines=8> */
[----:B------:R-:W-:-:S02]  /*4c70*/  FMNMX.FTZ R2, R86, R2, !PT ;  /* 0x0000000256027209 */ /* 0x000fc40007810000 */
[----:B------:R-:W-:Y:S02]  /*4c80*/  ISETP.GT.AND P1, PT, R0, 0x28, PT ;  /* 0x000000280000780c */ /* 0x000fe40003f24270 */
[----:B------:R-:W-:Y:S02]  /*4c90*/  FSEL R78, R38, -INF , P0 ;  /* 0xff800000264e7808 */ /* 0x000fe40000000000 */
[----:B------:R-:W-:Y:S02]  /*4ca0*/  FMNMX.FTZ R3, R79, R3, !PT ;  /* 0x000000034f037209 */ /* 0x000fe40007810000 */
[----:B------:R-:W-:Y:S02]  /*4cb0*/  FMNMX.FTZ R2, R85, R2, !PT ;  /* 0x0000000255027209 */ /* 0x000fe40007810000 */
[----:B------:R-:W-:Y:S02]  /*4cc0*/  ISETP.GT.AND P0, PT, R0, 0x29, PT ;  /* 0x000000290000780c */ /* 0x000fe40003f04270 */
[----:B------:R-:W-:-:S02]  /*4cd0*/  FSEL R77, R35, -INF , P1 ;  /* 0xff800000234d7808 */ /* 0x000fc40000800000 */
[----:B------:R-:W-:Y:S02]  /*4ce0*/  FMNMX.FTZ R3, R78, R3, !PT ;  /* 0x000000034e037209 */ /* 0x000fe40007810000 */
        /* <DEDUP_REMOVED lines=17> */
[----:B------:R-:W-:Y:S02]  /*4e00*/  FSEL R72, R26, -INF , P0 ;  /* 0xff8000001a487808 */ /* 0x000fe40000000000 */
[----:B------:R-:W-:Y:S02]  /*4e10*/  FMNMX.FTZ R2, R73, R3, !PT ;  /* 0x0000000349027209 */ /* 0x000fe40007810000 */
[----:B------:R-:W2:Y:S02]  /*4e20*/  SHFL.BFLY PT, R3, R0, 0x2, 0x1f ;  /* 0x0c401f0000037f89 */ /* 0x000ea400000e0000 */
[----:B------:R-:W-:-:S05]  /*4e30*/  FMNMX.FTZ R2, R72, R2, !PT ;  /* 0x0000000248027209 */ /* 0x000fca0007810000 */
[----:B------:R-:W3:Y:S01]  /*4e40*/  SHFL.BFLY PT, R16, R2, 0x2, 0x1f ;  /* 0x0c401f0002107f89 */ /* 0x000ee200000e0000 */
[----:B--2---:R-:W-:-:S05]  /*4e50*/  FMNMX.FTZ R0, R3, R0, !PT ;  /* 0x0000000003007209 */ /* 0x004fca0007810000 */
[----:B------:R-:W2:Y:S01]  /*4e60*/  SHFL.BFLY PT, R132, R0, 0x1, 0x1f ;  /* 0x0c201f0000847f89 */ /* 0x000ea200000e0000 */
[----:B---3--:R-:W-:-:S05]  /*4e70*/  FMNMX.FTZ R16, R2, R16, !PT ;  /* 0x0000001002107209 */ /* 0x008fca0007810000 */
[----:B------:R3:W4:Y:S01]  /*4e80*/  SHFL.BFLY PT, R3, R16, 0x1, 0x1f ;  /* 0x0c201f0010037f89 */ /* 0x00072200000e0000 */
[----:B--2---:R-:W-:-:S03]  /*4e90*/  FMNMX.FTZ R132, R0, R132, !PT ;  /* 0x0000008400847209 */ /* 0x004fc60007810000 */
.L_x_1085:
[----:B------:R-:W2:Y:S04]  /*4ea0*/  LDL R56, [R1+0x38] ;  /* 0x0000380001387983 */ /* 0x000ea80000100800 */
[----:B------:R-:W5:Y:S01]  /*4eb0*/  LDL R93, [R1] ;  /* 0x00000000015d7983 */ /* 0x000f620000100800 */
[C---:B------:R-:W-:Y:S01]  /*4ec0*/  FMUL.FTZ R2, R132.reuse, c[0x0][0x2d0] ;  /* 0x0000b40084027a20 */ /* 0x040fe20000410000 */
[----:B------:R-:W-:Y:S01]  /*4ed0*/  FSETP.NEU.FTZ.AND P0, PT, R132, -INF , PT ;  /* 0xff8000008400780b */ /* 0x000fe20003f1d000 */
[----:B------:R-:W-:Y:S01]  /*4ee0*/  WARPSYNC 0xffffffff ;  /* 0xffffffff00007948 */ /* 0x000fe20003800000 */
[----:B---34-:R-:W-:Y:S01]  /*4ef0*/  FMNMX.FTZ R16, R3, R16, !PT ;  /* 0x0000001003107209 */ /* 0x018fe20007810000 */
[----:B------:R-:W3:Y:S01]  /*4f00*/  LDSM.16.MT88.4 R24, [R250] ;  /* 0x00000000fa18783b */ /* 0x000ee20000004200 */
[----:B------:R-:W-:-:S02]  /*4f10*/  FSEL R2, R2, RZ, P0 ;  /* 0x000000ff02027208 */ /* 0x000fc40000000000 */
[C---:B------:R-:W-:Y:S01]  /*4f20*/  FSETP.NEU.FTZ.AND P0, PT, R16.reuse, -INF , PT ;  /* 0xff8000001000780b */ /* 0x040fe20003f1d000 */
[----:B------:R-:W-:Y:S01]  /*4f30*/  FMUL.FTZ R0, R16, c[0x0][0x2d0] ;  /* 0x0000b40010007a20 */ /* 0x000fe20000410000 */
[----:B------:R-:W4:Y:S01]  /*4f40*/  LDSM.16.MT88.4 R20, [R252] ;  /* 0x00000000fc14783b */ /* 0x000f220000004200 */
[--C-:B------:R-:W-:Y:S02]  /*4f50*/  FFMA.FTZ R3, R14, c[0x0][0x2d0], -R2.reuse ;  /* 0x0000b4000e037a23 */ /* 0x100fe40000010802 */
[--C-:B------:R-:W-:Y:S01]  /*4f60*/  FFMA.FTZ R13, R13, c[0x0][0x2d0], -R2.reuse ;  /* 0x0000b4000d0d7a23 */ /* 0x100fe20000010802 */
[----:B------:R-:W-:Y:S01]  /*4f70*/  FSEL R0, R0, RZ, P0 ;  /* 0x000000ff00007208 */ /* 0x000fe20000000000 */
[----:B------:R1:W-:Y:S01]  /*4f80*/  MUFU.EX2 R117, R3 ;  /* 0x0000000300757308 */ /* 0x0003e20000000800 */
[----:B------:R-:W-:Y:S01]  /*4f90*/  FFMA.FTZ R12, R12, c[0x0][0x2d0], -R2 ;  /* 0x0000b4000c0c7a23 */ /* 0x000fe20000010802 */
[----:B------:R-:W-:Y:S02]  /*4fa0*/  LDSM.16.MT88.4 R44, [R250+0x800] ;  /* 0x00080000fa2c783b */ /* 0x000fe40000004200 */
[----:B------:R-:W-:-:S02]  /*4fb0*/  FFMA.FTZ R6, R6, c[0x0][0x2d0], -R0 ;  /* 0x0000b40006067a23 */ /* 0x000fc40000010800 */
[----:B------:R-:W-:Y:S02]  /*4fc0*/  LDSM.16.MT88.4 R40, [R252+0x800] ;  /* 0x00080000fc28783b */ /* 0x000fe40000004200 */
[----:B------:R-:W-:Y:S02]  /*4fd0*/  MUFU.EX2 R118, R13 ;  /* 0x0000000d00767308 */ /* 0x000fe40000000800 */
[----:B------:R-:W-:Y:S04]  /*4fe0*/  LDSM.16.MT88.4 R32, [R251+0x800] ;  /* 0x00080000fb20783b */ /* 0x000fe80000004200 */
[----:B------:R-:W-:Y:S01]  /*4ff0*/  LDSM.16.MT88.4 R64, [R252+0x2000] ;  /* 0x00200000fc40783b */ /* 0x000fe20000004200 */
[----:B-1----:R-:W-:Y:S01]  /*5000*/  FFMA.FTZ R3, R15, c[0x0][0x2d0], -R2 ;  /* 0x0000b4000f037a23 */ /* 0x002fe20000010802 */
[----:B------:R-:W1:Y:S02]  /*5010*/  MUFU.EX2 R116, R12 ;  /* 0x0000000c00747308 */ /* 0x000e640000000800 */
[----:B------:R-:W-:Y:S04]  /*5020*/  LDSM.16.MT88.4 R60, [R251+0x2800] ;  /* 0x00280000fb3c783b */ /* 0x000fe80000004200 */
[----:B------:R-:W-:Y:S02]  /*5030*/  LDSM.16.MT88.4 R68, [R250+0x4000] ;  /* 0x00400000fa44783b */ /* 0x000fe40000004200 */
[----:B------:R3:W3:Y:S08]  /*5040*/  MUFU.EX2 R121, R3 ;  /* 0x0000000300797308 */ /* 0x0006f00000000800 */
[----:B------:R-:W-:Y:S01]  /*5050*/  MUFU.EX2 R120, R6 ;  /* 0x0000000600787308 */ /* 0x000fe20000000800 */
[----:B-1----:R-:W-:Y:S01]  /*5060*/  F2FP.PACK_AB R12, R116, R118 ;  /* 0x00000076740c723e */ /* 0x002fe200000000ff */
[----:B---3--:R-:W-:Y:S01]  /*5070*/  FFMA.FTZ R3, R5, c[0x0][0x2d0], -R0 ;  /* 0x0000b40005037a23 */ /* 0x008fe20000010800 */
[----:B------:R-:W-:-:S05]  /*5080*/  F2FP.PACK_AB R14, R121, R117 ;  /* 0x00000075790e723e */ /* 0x000fca00000000ff */
[----:B------:R1:W3:Y:S02]  /*5090*/  MUFU.EX2 R119, R3 ;  /* 0x0000000300777308 */ /* 0x0002e40000000800 */
[----:B-1----:R-:W-:Y:S01]  /*50a0*/  FFMA.FTZ R3, R8, c[0x0][0x2d0], -R0 ;  /* 0x0000b40008037a23 */ /* 0x002fe20000010800 */
[----:B---3--:R-:W-:-:S05]  /*50b0*/  F2FP.PACK_AB R13, R119, R120 ;  /* 0x00000078770d723e */ /* 0x008fca00000000ff */
[----:B------:R1:W-:Y:S02]  /*50c0*/  MUFU.EX2 R123, R3 ;  /* 0x00000003007b7308 */ /* 0x0003e40000000800 */
[----:B-1----:R-:W-:Y:S02]  /*50d0*/  FFMA.FTZ R3, R7, c[0x0][0x2d0], -R0 ;  /* 0x0000b40007037a23 */ /* 0x002fe40000010800 */
[----:B------:R-:W1:Y:S04]  /*50e0*/  LDSM.16.MT88.4 R4, [R251] ;  /* 0x00000000fb04783b */ /* 0x000e680000004200 */
[----:B------:R3:W3:Y:S02]  /*50f0*/  MUFU.EX2 R128, R3 ;  /* 0x0000000300807308 */ /* 0x0006e40000000800 */
[----:B---3--:R-:W-:Y:S01]  /*5100*/  FFMA.FTZ R3, R18, c[0x0][0x2d0], -R2 ;  /* 0x0000b40012037a23 */ /* 0x008fe20000010802 */
[----:B------:R-:W-:-:S05]  /*5110*/  F2FP.PACK_AB R15, R128, R123 ;  /* 0x0000007b800f723e */ /* 0x000fca00000000ff */
[----:B------:R3:W-:Y:S02]  /*5120*/  MUFU.EX2 R18, R3 ;  /* 0x0000000300127308 */ /* 0x0007e40000000800 */
[C---:B------:R-:W-:Y:S08]  /*5130*/  HMMA.16816.F32 R48, R12.reuse, R26, RZ ;  /* 0x0000001a0c30723c */ /* 0x040ff000000018ff */
[----:B------:R-:W-:Y:S01]  /*5140*/  HMMA.16816.F32 R52, R12, R24, RZ ;  /* 0x000000180c34723c */ /* 0x000fe200000018ff */
[----:B---3--:R-:W-:-:S04]  /*5150*/  FFMA.FTZ R3, R19, c[0x0][0x2d0], -R2 ;  /* 0x0000b40013037a23 */ /* 0x008fc80000010802 */
[----:B------:R3:W1:Y:S03]  /*5160*/  MUFU.EX2 R129, R3 ;  /* 0x0000000300817308 */ /* 0x0006660000000800 */
[----:B----4-:R-:W-:Y:S01]  /*5170*/  HMMA.16816.F32 R36, R12, R20, RZ ;  /* 0x000000140c24723c */ /* 0x010fe200000018ff */
[----:B---3--:R-:W-:Y:S01]  /*5180*/  FFMA.FTZ R3, R28, c[0x0][0x2d0], -R2 ;  /* 0x0000b4001c037a23 */ /* 0x008fe20000010802 */
[----:B-1----:R-:W-:-:S03]  /*5190*/  F2FP.PACK_AB R8, R129, R18 ;  /* 0x000000128108723e */ /* 0x002fc600000000ff */
[----:B------:R1:W-:Y:S02]  /*51a0*/  MUFU.EX2 R133, R3 ;  /* 0x0000000300857308 */ /* 0x0003e40000000800 */
[----:B-1----:R-:W-:Y:S02]  /*51b0*/  FFMA.FTZ R3, R29, c[0x0][0x2d0], -R2 ;  /* 0x0000b4001d037a23 */ /* 0x002fe40000010802 */
[C---:B------:R-:W-:Y:S04]  /*51c0*/  HMMA.16816.F32 R28, R12.reuse, R22, RZ ;  /* 0x000000160c1c723c */ /* 0x040fe800000018ff */
[----:B------:R1:W3:Y:S04]  /*51d0*/  MUFU.EX2 R92, R3 ;  /* 0x00000003005c7308 */ /* 0x0002e80000000800 */
[C---:B------:R-:W-:Y:S08]  /*51e0*/  HMMA.16816.F32 R20, R12.reuse, R4, RZ ;  /* 0x000000040c14723c */ /* 0x040ff000000018ff */
[----:B------:R-:W-:Y:S01]  /*51f0*/  HMMA.16816.F32 R4, R12, R6, RZ ;  /* 0x000000060c04723c */ /* 0x000fe200000018ff */
[----:B-1----:R-:W-:-:S04]  /*5200*/  FFMA.FTZ R3, R17, c[0x0][0x2d0], -R0 ;  /* 0x0000b40011037a23 */ /* 0x002fc80000010800 */
[----:B------:R1:W-:Y:S02]  /*5210*/  MUFU.EX2 R122, R3 ;  /* 0x00000003007a7308 */ /* 0x0003e40000000800 */
[----:B-1----:R-:W-:-:S06]  /*5220*/  FFMA.FTZ R3, R11, c[0x0][0x2d0], -R0 ;  /* 0x0000b4000b037a23 */ /* 0x002fcc0000010800 */
[----:B------:R1:W4:Y:S02]  /*5230*/  MUFU.EX2 R130, R3 ;  /* 0x0000000300827308 */ /* 0x0003240000000800 */
[----:B-1----:R-:W-:Y:S01]  /*5240*/  FFMA.FTZ R3, R10, c[0x0][0x2d0], -R0 ;  /* 0x0000b4000a037a23 */ /* 0x002fe20000010800 */
[----:B---3--:R-:W-:-:S05]  /*5250*/  F2FP.PACK_AB R10, R92, R133 ;  /* 0x000000855c0a723e */ /* 0x008fca00000000ff */
[----:B------:R1:W-:Y:S02]  /*5260*/  MUFU.EX2 R134, R3 ;  /* 0x0000000300867308 */ /* 0x0003e40000000800 */
[----:B-1----:R-:W-:Y:S01]  /*5270*/  FFMA.FTZ R3, R9, c[0x0][0x2d0], -R0 ;  /* 0x0000b40009037a23 */ /* 0x002fe20000010800 */
[----:B----4-:R-:W-:-:S05]  /*5280*/  F2FP.PACK_AB R9, R130, R122 ;  /* 0x0000007a8209723e */ /* 0x010fca00000000ff */
[----:B------:R-:W1:Y:S02]  /*5290*/  MUFU.EX2 R131, R3 ;  /* 0x0000000300837308 */ /* 0x000e640000000800 */
[----:B-1----:R-:W-:-:S07]  /*52a0*/  F2FP.PACK_AB R11, R131, R134 ;  /* 0x00000086830b723e */ /* 0x002fce00000000ff */
[C---:B------:R-:W-:Y:S08]  /*52b0*/  HMMA.16816.F32 R48, R8.reuse, R46, R48 ;  /* 0x0000002e0830723c */ /* 0x040ff00000001830 */
[C---:B------:R-:W-:Y:S01]  /*52c0*/  HMMA.16816.F32 R164, R8.reuse, R44, R52 ;  /* 0x0000002c08a4723c */ /* 0x040fe20000001834 */
[----:B--2---:R-:W1:Y:S07]  /*52d0*/  LDSM.16.MT88.4 R24, [R56] ;  /* 0x000000003818783b */ /* 0x004e6e0000004200 */
[C---:B------:R-:W-:Y:S01]  /*52e0*/  HMMA.16816.F32 R28, R8.reuse, R42, R28 ;  /* 0x0000002a081c723c */ /* 0x040fe2000000181c */
[----:B------:R-:W2:Y:S04]  /*52f0*/  LDSM.16.MT88.4 R56, [R250+0x2000] ;  /* 0x00200000fa38783b */ /* 0x000ea80000004200 */
[----:B-----5:R-:W3:Y:S03]  /*5300*/  LDSM.16.MT88.4 R52, [R93+0x800] ;  /* 0x000800005d34783b */ /* 0x020ee60000004200 */
[----:B------:R-:W-:Y:S01]  /*5310*/  MOV R98, R51 ;  /* 0x0000003300627202 */ /* 0x000fe20000000f00 */
[----:B------:R-:W-:Y:S01]  /*5320*/  IMAD.MOV.U32 R95, RZ, RZ, R49 ;  /* 0x000000ffff5f7224 */ /* 0x000fe200078e0031 */
[----:B------:R-:W-:Y:S01]  /*5330*/  MOV R97, R48 ;  /* 0x0000003000617202 */ /* 0x000fe20000000f00 */
[----:B------:R-:W-:Y:S01]  /*5340*/  HMMA.16816.F32 R148, R8, R32, R20 ;  /* 0x000000200894723c */ /* 0x000fe20000001814 */
[----:B------:R-:W-:-:S02]  /*5350*/  MOV R96, R50 ;  /* 0x0000003200607202 */ /* 0x000fc40000000f00 */
[----:B------:R-:W4:Y:S05]  /*5360*/  LDSM.16.MT88.4 R48, [R251+0x2000] ;  /* 0x00200000fb30783b */ /* 0x000f2a0000004200 */
[C---:B------:R-:W-:Y:S05]  /*5370*/  HMMA.16816.F32 R4, R8.reuse, R34, R4 ;  /* 0x000000220804723c */ /* 0x040fea0000001804 */
[----:B------:R-:W-:Y:S01]  /*5380*/  MOV R94, R31 ;  /* 0x0000001f005e7202 */ /* 0x000fe20000000f00 */
[----:B------:R-:W-:Y:S01]  /*5390*/  IMAD.MOV.U32 R89, RZ, RZ, R29 ;  /* 0x000000ffff597224 */ /* 0x000fe200078e001d */
[----:B------:R-:W-:Y:S01]  /*53a0*/  MOV R91, R28 ;  /* 0x0000001c005b7202 */ /* 0x000fe20000000f00 */
[----:B------:R-:W-:Y:S01]  /*53b0*/  HMMA.16816.F32 R156, R8, R40, R36 ;  /* 0x00000028089c723c */ /* 0x000fe20000001824 */
[----:B------:R-:W5:Y:S01]  /*53c0*/  LDSM.16.MT88.4 R40, [R250+0x2800] ;  /* 0x00280000fa28783b */ /* 0x000f620000004200 */
[----:B------:R-:W-:-:S03]  /*53d0*/  MOV R90, R30 ;  /* 0x0000001e005a7202 */ /* 0x000fc60000000f00 */
[----:B------:R-:W3:Y:S03]  /*53e0*/  LDSM.16.MT88.4 R36, [R252+0x2800] ;  /* 0x00280000fc24783b */ /* 0x000ee60000004200 */
[C---:B------:R-:W-:Y:S08]  /*53f0*/  HMMA.16816.F32 R20, R12.reuse, R64, RZ ;  /* 0x000000400c14723c */ /* 0x040ff000000018ff */
[----:B-1----:R-:W-:Y:S01]  /*5400*/  HMMA.16816.F32 R32, R12, R26, RZ ;  /* 0x0000001a0c20723c */ /* 0x002fe200000018ff */
[----:B------:R-:W-:Y:S01]  /*5410*/  MOV R88, R4 ;  /* 0x0000000400587202 */ /* 0x000fe20000000f00 */
[----:B------:R-:W-:Y:S01]  /*5420*/  IMAD.MOV.U32 R3, RZ, RZ, R5 ;  /* 0x000000ffff037224 */ /* 0x000fe200078e0005 */
[----:B------:R-:W-:-:S02]  /*5430*/  MOV R19, R6 ;  /* 0x0000000600137202 */ /* 0x000fc40000000f00 */
[----:B------:R-:W-:-:S03]  /*5440*/  MOV R17, R7 ;  /* 0x0000000700117202 */ /* 0x000fc60000000f00 */
[C---:B------:R-:W-:Y:S08]  /*5450*/  HMMA.16816.F32 R44, R12.reuse, R24, RZ ;  /* 0x000000180c2c723c */ /* 0x040ff000000018ff */
[C---:B--2---:R-:W-:Y:S08]  /*5460*/  HMMA.16816.F32 R28, R12.reuse, R56, RZ ;  /* 0x000000380c1c723c */ /* 0x044ff000000018ff */
[----:B------:R-:W-:Y:S01]  /*5470*/  HMMA.16816.F32 R24, R12, R58, RZ ;  /* 0x0000003a0c18723c */ /* 0x000fe200000018ff */
[----:B------:R-:W1:Y:S07]  /*5480*/  LDSM.16.MT88.4 R56, [R93+0x2000] ;  /* 0x002000005d38783b */ /* 0x000e6e0000004200 */
[----:B---3--:R-:W-:Y:S08]  /*5490*/  HMMA.16816.F32 R100, R8, R54, R32 ;  /* 0x000000360864723c */ /* 0x008ff00000001820 */
[----:B------:R-:W-:Y:S01]  /*54a0*/  HMMA.16816.F32 R4, R12, R66, RZ ;  /* 0x000000420c04723c */ /* 0x000fe200000018ff */
[----:B------:R-:W2:Y:S07]  /*54b0*/  LDSM.16.MT88.4 R64, [R93+0x2800] ;  /* 0x002800005d40783b */ /* 0x000eae0000004200 */
[----:B------:R-:W-:Y:S08]  /*54c0*/  HMMA.16816.F32 R140, R8, R52, R44 ;  /* 0x00000034088c723c */ /* 0x000ff0000000182c */
[----:B----4-:R-:W-:Y:S01]  /*54d0*/  HMMA.16816.F32 R44, R12, R48, RZ ;  /* 0x000000300c2c723c */ /* 0x010fe200000018ff */
[----:B------:R-:W-:Y:S01]  /*54e0*/  MOV R35, R103 ;  /* 0x0000006700237202 */ /* 0x000fe20000000f00 */
[----:B------:R-:W-:Y:S01]  /*54f0*/  IMAD.MOV.U32 R32, RZ, RZ, R101 ;  /* 0x000000ffff207224 */ /* 0x000fe200078e0065 */
[----:B------:R-:W-:-:S02]  /*5500*/  MOV R34, R100 ;  /* 0x0000006400227202 */ /* 0x000fc40000000f00 */
[----:B------:R-:W-:-:S03]  /*5510*/  MOV R33, R102 ;  /* 0x0000006600217202 */ /* 0x000fc60000000f00 */
[C---:B-----5:R-:W-:Y:S08]  /*5520*/  HMMA.16816.F32 R100, R8.reuse, R42, R24 ;  /* 0x0000002a0864723c */ /* 0x060ff00000001818 */
[----:B------:R-:W-:Y:S08]  /*5530*/  HMMA.16816.F32 R188, R8, R38, R4 ;  /* 0x0000002608bc723c */ /* 0x000ff00000001804 */
[----:B-1----:R-:W-:Y:S07]  /*5540*/  HMMA.16816.F32 R4, R12, R56, RZ ;  /* 0x000000380c04723c */ /* 0x002fee00000018ff */
[----:B------:R-:W-:Y:S01]  /*5550*/  MOV R56, R35 ;  /* 0x0000002300387202 */ /* 0x000fe20000000f00 */
[C---:B------:R-:W-:Y:S01]  /*5560*/  HMMA.16816.F32 R52, R8.reuse, R40, R28 ;  /* 0x000000280834723c */ /* 0x040fe2000000181c */
[----:B------:R-:W-:Y:S01]  /*5570*/  IMAD.MOV.U32 R57, RZ, RZ, R34 ;  /* 0x000000ffff397224 */ /* 0x000fe200078e0022 */
[----:B------:R-:W-:Y:S01]  /*5580*/  LDSM.16.MT88.4 R40, [R250+0x4800] ;  /* 0x00480000fa28783b */ /* 0x000fe20000004200 */
[----:B------:R-:W-:Y:S01]  /*5590*/  MOV R25, R102 ;  /* 0x0000006600197202 */ /* 0x000fe20000000f00 */
[----:B------:R-:W-:Y:S01]  /*55a0*/  IMAD.MOV.U32 R48, RZ, RZ, R100 ;  /* 0x000000ffff307224 */ /* 0x000fe200078e0064 */
[----:B------:R-:W-:Y:S01]  /*55b0*/  MOV R24, R101 ;  /* 0x0000006500187202 */ /* 0x000fe20000000f00 */
[----:B------:R-:W-:Y:S01]  /*55c0*/  LDSM.16.MT88.4 R28, [R252+0x4800] ;  /* 0x00480000fc1c783b */ /* 0x000fe20000004200 */
[----:B------:R-:W-:Y:S01]  /*55d0*/  MOV R49, R103 ;  /* 0x0000006700317202 */ /* 0x000fe20000000f00 */
[C---:B------:R-:W-:Y:S07]  /*55e0*/  HMMA.16816.F32 R160, R8.reuse, R60, R44 ;  /* 0x0000003c08a0723c */ /* 0x040fee000000182c */
[----:B------:R-:W-:Y:S01]  /*55f0*/  MOV R60, R33 ;  /* 0x00000021003c7202 */ /* 0x000fe20000000f00 */
[----:B------:R-:W-:Y:S01]  /*5600*/  HMMA.16816.F32 R184, R8, R36, R20 ;  /* 0x0000002408b8723c */ /* 0x000fe20000001814 */
[----:B------:R-:W-:Y:S01]  /*5610*/  MOV R61, R32 ;  /* 0x00000020003d7202 */ /* 0x000fe20000000f00 */
[----:B------:R-:W-:Y:S04]  /*5620*/  LDSM.16.MT88.4 R36, [R251+0x4000] ;  /* 0x00400000fb24783b */ /* 0x000fe80000004200 */
[----:B------:R-:W1:Y:S02]  /*5630*/  LDSM.16.MT88.4 R32, [R252+0x4000] ;  /* 0x00400000fc20783b */ /* 0x000e640000004200 */
[----:B------:R-:W-:Y:S07]  /*5640*/  HMMA.16816.F32 R20, R12, R50, RZ ;  /* 0x000000320c14723c */ /* 0x000fee00000018ff */
[----:B------:R-:W-:Y:S01]  /*5650*/  MOV R51, R25 ;  /* 0x0000001900337202 */ /* 0x000fe20000000f00 */
[----:B--2---:R-:W-:Y:S01]  /*5660*/  HMMA.16816.F32 R144, R8, R64, R4 ;  /* 0x000000400890723c */ /* 0x004fe20000001804 */
[----:B------:R-:W-:-:S06]  /*5670*/  MOV R50, R24 ;  /* 0x0000001800327202 */ /* 0x000fcc0000000f00 */
[----:B------:R-:W-:Y:S01]  /*5680*/  MOV R65, R91 ;  /* 0x0000005b00417202 */ /* 0x000fe20000000f00 */
[----:B------:R-:W-:Y:S01]  /*5690*/  HMMA.16816.F32 R24, R12, R58, RZ ;  /* 0x0000003a0c18723c */ /* 0x000fe200000018ff */
[----:B------:R-:W-:-:S06]  /*56a0*/  MOV R64, R94 ;  /* 0x0000005e00407202 */ /* 0x000fcc0000000f00 */
[----:B------:R-:W-:Y:S01]  /*56b0*/  MOV R58, R98 ;  /* 0x00000062003a7202 */ /* 0x000fe20000000f00 */
[----:B------:R-:W-:Y:S01]  /*56c0*/  HMMA.16816.F32 R4, R12, R68, RZ ;  /* 0x000000440c04723c */ /* 0x000fe200000018ff */
[----:B------:R-:W-:-:S06]  /*56d0*/  IMAD.MOV.U32 R59, RZ, RZ, R97 ;  /* 0x000000ffff3b7224 */ /* 0x000fcc00078e0061 */
[----:B------:R-:W-:Y:S01]  /*56e0*/  MOV R68, R88 ;  /* 0x0000005800447202 */ /* 0x000fe20000000f00 */
[----:B------:R-:W-:Y:S01]  /*56f0*/  HMMA.16816.F32 R152, R8, R62, R20 ;  /* 0x0000003e0898723c */ /* 0x000fe20000001814 */
[----:B------:R-:W-:Y:S02]  /*5700*/  IMAD.MOV.U32 R69, RZ, RZ, R3 ;  /* 0x000000ffff457224 */ /* 0x000fe400078e0003 */
[----:B------:R-:W-:-:S04]  /*5710*/  FADD.FTZ R3, R118, R116 ;  /* 0x0000007476037221 */ /* 0x000fc80000010000 */
[----:B------:R-:W-:Y:S01]  /*5720*/  MOV R63, R96 ;  /* 0x00000060003f7202 */ /* 0x000fe20000000f00 */
[----:B------:R-:W-:Y:S01]  /*5730*/  HMMA.16816.F32 R136, R8, R66, R24 ;  /* 0x000000420888723c */ /* 0x000fe20000001818 */
[----:B------:R-:W-:Y:S01]  /*5740*/  MOV R62, R95 ;  /* 0x0000005f003e7202 */ /* 0x000fe20000000f00 */
[----:B------:R-:W-:-:S04]  /*5750*/  FADD.FTZ R3, R117, R3 ;  /* 0x0000000375037221 */ /* 0x000fc80000010000 */
[----:B------:R-:W-:Y:S01]  /*5760*/  FADD.FTZ R3, R121, R3 ;  /* 0x0000000379037221 */ /* 0x000fe20000010000 */
[----:B------:R-:W-:Y:S01]  /*5770*/  MOV R66, R89 ;  /* 0x0000005900427202 */ /* 0x000fe20000000f00 */
[----:B------:R-:W-:Y:S01]  /*5780*/  IMAD.MOV.U32 R67, RZ, RZ, R90 ;  /* 0x000000ffff437224 */ /* 0x000fe200078e005a */
[----:B-1----:R-:W-:Y:S01]  /*5790*/  HMMA.16816.F32 R20, R12, R32, RZ ;  /* 0x000000200c14723c */ /* 0x002fe200000018ff */
[----:B------:R-:W-:Y:S02]  /*57a0*/  FADD.FTZ R3, R18, R3 ;  /* 0x0000000312037221 */ /* 0x000fe40000010000 */
[----:B------:R-:W-:-:S05]  /*57b0*/  FFMA.FTZ R18, R87, c[0x0][0x2d0], -R2 ;  /* 0x0000b40057127a23 */ /* 0x000fca0000010802 */
[----:B------:R-:W-:Y:S07]  /*57c0*/  HMMA.16816.F32 R88, R8, R40, R4 ;  /* 0x000000280858723c */ /* 0x000fee0000001804 */
[----:B------:R-:W-:Y:S01]  /*57d0*/  MOV R41, R17 ;  /* 0x0000001100297202 */ /* 0x000fe20000000f00 */
[----:B------:R-:W-:Y:S01]  /*57e0*/  HMMA.16816.F32 R4, R12, R34, RZ ;  /* 0x000000220c04723c */ /* 0x000fe200000018ff */
[----:B------:R-:W-:Y:S01]  /*57f0*/  FADD.FTZ R17, R120, R119 ;  /* 0x0000007778117221 */ /* 0x000fe20000010000 */
[----:B------:R-:W-:Y:S01]  /*5800*/  MOV R40, R19 ;  /* 0x0000001300287202 */ /* 0x000fe20000000f00 */
[----:B------:R-:W-:-:S05]  /*5810*/  FFMA.FTZ R19, R85, c[0x0][0x2d0], -R2 ;  /* 0x0000b40055137a23 */ /* 0x000fca0000010802 */
[----:B------:R-:W-:Y:S07]  /*5820*/  HMMA.16816.F32 R24, R12, R70, RZ ;  /* 0x000000460c18723c */ /* 0x000fee00000018ff */
[----:B------:R-:W-:Y:S01]  /*5830*/  MOV R71, R93 ;  /* 0x0000005d00477202 */ /* 0x000fe20000000f00 */
[----:B------:R-:W-:Y:S01]  /*5840*/  HMMA.16816.F32 R96, R8, R28, R20 ;  /* 0x0000001c0860723c */ /* 0x000fe20000001814 */
[----:B------:R-:W-:-:S03]  /*5850*/  MOV R70, R92 ;  /* 0x0000005c00467202 */ /* 0x000fc60000000f00 */
[----:B------:R-:W1:Y:S04]  /*5860*/  LDSM.16.MT88.4 R44, [R71+0x4000] ;  /* 0x00400000472c783b */ /* 0x000e680000004200 */
[C---:B------:R-:W-:Y:S01]  /*5870*/  HMMA.16816.F32 R100, R8.reuse, R30, R4 ;  /* 0x0000001e0864723c */ /* 0x040fe20000001804 */
[----:B------:R-:W2:Y:S04]  /*5880*/  LDSM.16.MT88.4 R28, [R251+0x4800] ;  /* 0x00480000fb1c783b */ /* 0x000ea80000004200 */
[----:B------:R-:W3:Y:S03]  /*5890*/  LDSM.16.MT88.4 R32, [R71+0x4800] ;  /* 0x004800004720783b */ /* 0x000ee60000004200 */
[----:B------:R-:W-:Y:S07]  /*58a0*/  HMMA.16816.F32 R92, R8, R42, R24 ;  /* 0x0000002a085c723c */ /* 0x000fee0000001818 */
[----:B------:R-:W-:Y:S01]  /*58b0*/  MOV R42, R67 ;  /* 0x00000043002a7202 */ /* 0x000fe20000000f00 */
[----:B------:R-:W-:Y:S01]  /*58c0*/  HMMA.16816.F32 R24, R12, R36, RZ ;  /* 0x000000240c18723c */ /* 0x000fe200000018ff */
[----:B------:R-:W-:-:S06]  /*58d0*/  MOV R43, R64 ;  /* 0x00000040002b7202 */ /* 0x000fcc0000000f00 */
[--C-:B------:R-:W-:Y:S01]  /*58e0*/  FFMA.FTZ R37, R82, c[0x0][0x2d0], -R2.reuse ;  /* 0x0000b40052257a23 */ /* 0x100fe20000010802 */
[----:B------:R-:W-:Y:S01]  /*58f0*/  HMMA.16816.F32 R20, R12, R38, RZ ;  /* 0x000000260c14723c */ /* 0x000fe200000018ff */
[----:B------:R-:W-:-:S06]  /*5900*/  FFMA.FTZ R36, R81, c[0x0][0x2d0], -R2 ;  /* 0x0000b40051247a23 */ /* 0x000fcc0000010802 */
[----:B------:R-:W-:Y:S01]  /*5910*/  FFMA.FTZ R38, R83, c[0x0][0x2d0], -R2 ;  /* 0x0000b40053267a23 */ /* 0x000fe20000010802 */
[----:B------:R-:W-:Y:S02]  /*5920*/  MOV R39, R58 ;  /* 0x0000003a00277202 */ /* 0x000fe40000000f00 */
[----:B------:R-:W-:Y:S01]  /*5930*/  MOV R58, R51 ;  /* 0x00000033003a7202 */ /* 0x000fe20000000f00 */
[----:B-1----:R-:W-:Y:S07]  /*5940*/  HMMA.16816.F32 R4, R12, R44, RZ ;  /* 0x0000002c0c04723c */ /* 0x002fee00000018ff */
[----:B------:R-:W-:Y:S01]  /*5950*/  IMAD.MOV.U32 R45, RZ, RZ, R62 ;  /* 0x000000ffff2d7224 */ /* 0x000fe200078e003e */
[----:B--2---:R-:W-:Y:S01]  /*5960*/  HMMA.16816.F32 R104, R8, R28, R24 ;  /* 0x0000001c0868723c */ /* 0x004fe20000001818 */
[----:B------:R-:W1:Y:S01]  /*5970*/  LDSM.16.MT88.4 R24, [R250+0x6000] ;  /* 0x00600000fa18783b */ /* 0x000e620000004200 */
[----:B------:R-:W-:-:S02]  /*5980*/  MOV R62, R60 ;  /* 0x0000003c003e7202 */ /* 0x000fc40000000f00 */
[----:B------:R-:W-:Y:S02]  /*5990*/  MOV R44, R59 ;  /* 0x0000003b002c7202 */ /* 0x000fe40000000f00 */
[----:B------:R-:W-:Y:S01]  /*59a0*/  MOV R60, R57 ;  /* 0x00000039003c7202 */ /* 0x000fe20000000f00 */
[----:B------:R-:W-:Y:S01]  /*59b0*/  FFMA.FTZ R28, R84, c[0x0][0x2d0], -R2 ;  /* 0x0000b400541c7a23 */ /* 0x000fe20000010802 */
[----:B------:R-:W-:Y:S01]  /*59c0*/  HMMA.16816.F32 R108, R8, R30, R20 ;  /* 0x0000001e086c723c */ /* 0x000fe20000001814 */
[----:B------:R-:W2:Y:S01]  /*59d0*/  LDSM.16.MT88.4 R20, [R250+0x6800] ;  /* 0x00680000fa14783b */ /* 0x000ea20000004200 */
[----:B------:R-:W-:Y:S02]  /*59e0*/  MOV R57, R50 ;  /* 0x0000003200397202 */ /* 0x000fe40000000f00 */
[----:B------:R-:W-:-:S04]  /*59f0*/  MOV R59, R49 ;  /* 0x00000031003b7202 */ /* 0x000fc80000000f00 */
[----:B---3--:R-:W-:Y:S07]  /*5a00*/  HMMA.16816.F32 R112, R8, R32, R4 ;  /* 0x000000200870723c */ /* 0x008fee0000001804 */
[--C-:B------:R-:W-:Y:S01]  /*5a10*/  FFMA.FTZ R33, R75, c[0x0][0x2d0], -R0.reuse ;  /* 0x0000b4004b217a23 */ /* 0x100fe20000010800 */
[----:B------:R-:W-:Y:S01]  /*5a20*/  HMMA.16816.F32 R4, R12, R46, RZ ;  /* 0x0000002e0c04723c */ /* 0x000fe200000018ff */
[----:B------:R-:W-:-:S06]  /*5a30*/  FFMA.FTZ R32, R74, c[0x0][0x2d0], -R0 ;  /* 0x0000b4004a207a23 */ /* 0x000fcc0000010800 */
[----:B------:R-:W-:Y:S01]  /*5a40*/  MOV R47, R63 ;  /* 0x0000003f002f7202 */ /* 0x000fe20000000f00 */
[----:B------:R-:W-:Y:S02]  /*5a50*/  IMAD.MOV.U32 R63, RZ, RZ, R56 ;  /* 0x000000ffff3f7224 */ /* 0x000fe400078e0038 */
[----:B------:R-:W-:Y:S01]  /*5a60*/  IMAD.MOV.U32 R56, RZ, RZ, R48 ;  /* 0x000000ffff387224 */ /* 0x000fe200078e0030 */
[----:B------:R-:W-:Y:S02]  /*5a70*/  MOV R46, R47 ;  /* 0x0000002f002e7202 */ /* 0x000fe40000000f00 */
[----:B------:R-:W-:-:S11]  /*5a80*/  MOV R47, R39 ;  /* 0x00000027002f7202 */ /* 0x000fd60000000f00 */
[----:B------:R-:W-:Y:S07]  /*5a90*/  HMMA.16816.F32 R180, R8, R34, R4 ;  /* 0x0000002208b4723c */ /* 0x000fee0000001804 */
[----:B------:R-:W-:Y:S01]  /*5aa0*/  FFMA.FTZ R34, R80, c[0x0][0x2d0], -R2 ;  /* 0x0000b40050227a23 */ /* 0x000fe20000010802 */
[----:B-1----:R-:W-:Y:S01]  /*5ab0*/  HMMA.16816.F32 R4, R12, R24, RZ ;  /* 0x000000180c04723c */ /* 0x002fe200000018ff */
[----:B------:R-:W-:Y:S11]  /*5ac0*/  FFMA.FTZ R35, R72, c[0x0][0x2d0], -R0 ;  /* 0x0000b40048237a23 */ /* 0x000ff60000010800 */
[----:B------:R-:W-:Y:S11]  /*5ad0*/  @!UPT UIADD3 URZ, URZ, URZ, URZ ;  /* 0x0000003f3f3ff290 */ /* 0x000ff6000fffe03f */
[----:B------:R-:W-:Y:S01]  /*5ae0*/  @!UPT UIADD3 URZ, URZ, URZ, URZ ;  /* 0x0000003f3f3ff290 */ /* 0x000fe2000fffe03f */
[----:B--2---:R-:W-:Y:S08]  /*5af0*/  HMMA.16816.F32 R176, R8, R20, R4 ;  /* 0x0000001408b0723c */ /* 0x004ff00000001804 */
[----:B------:R-:W-:Y:S01]  /*5b00*/  HMMA.16816.F32 R4, R12, R26, RZ ;  /* 0x0000001a0c04723c */ /* 0x000fe200000018ff */
[----:B------:R-:W-:Y:S11]  /*5b10*/  LDSM.16.MT88.4 R24, [R252+0x6800] ;  /* 0x00680000fc18783b */ /* 0x000ff60000004200 */
[----:B------:R-:W-:Y:S11]  /*5b20*/  @!UPT UIADD3 URZ, URZ, URZ, URZ ;  /* 0x0000003f3f3ff290 */ /* 0x000ff6000fffe03f */
[----:B------:R-:W-:Y:S01]  /*5b30*/  @!UPT UIADD3 URZ, URZ, URZ, URZ ;  /* 0x0000003f3f3ff290 */ /* 0x000fe2000fffe03f */
[----:B------:R-:W-:Y:S01]  /*5b40*/  HMMA.16816.F32 R124, R8, R22, R4 ;  /* 0x00000016087c723c */ /* 0x000fe20000001804 */
[----:B------:R-:W1:Y:S06]  /*5b50*/  LDSM.16.MT88.4 R20, [R252+0x6000] ;  /* 0x00600000fc14783b */ /* 0x000e6c0000004200 */
[----:B------:R-:W-:Y:S02]  /*5b60*/  FADD.FTZ R4, R123, R17 ;  /* 0x000000117b047221 */ /* 0x000fe40000010000 */
[----:B------:R-:W-:Y:S02]  /*5b70*/  FFMA.FTZ R17, R86, c[0x0][0x2d0], -R2 ;  /* 0x0000b40056117a23 */ /* 0x000fe40000010802 */
[----:B------:R-:W-:-:S02]  /*5b80*/  FADD.FTZ R4, R128, R4 ;  /* 0x0000000480047221 */ /* 0x000fc40000010000 */
[----:B------:R-:W-:Y:S02]  /*5b90*/  FADD.FTZ R2, R129, R3 ;  /* 0x0000000381027221 */ /* 0x000fe40000010000 */
[----:B------:R-:W-:Y:S02]  /*5ba0*/  FADD.FTZ R3, R122, R4 ;  /* 0x000000047a037221 */ /* 0x000fe40000010000 */
[----:B------:R-:W-:Y:S01]  /*5bb0*/  FADD.FTZ R2, R133, R2 ;  /* 0x0000000285027221 */ /* 0x000fe20000010000 */
[----:B------:R-:W-:Y:S01]  /*5bc0*/  MOV R133, R71 ;  /* 0x0000004700857202 */ /* 0x000fe20000000f00 */
[----:B------:R-:W-:Y:S01]  /*5bd0*/  IMAD.MOV.U32 R71, RZ, RZ, R41 ;  /* 0x000000ffff477224 */ /* 0x000fe200078e0029 */
[----:B------:R-:W-:Y:S01]  /*5be0*/  MOV R41, R66 ;  /* 0x0000004200297202 */ /* 0x000fe20000000f00 */
[----:B------:R-:W-:Y:S01]  /*5bf0*/  FADD.FTZ R3, R130, R3 ;  /* 0x0000000382037221 */ /* 0x000fe20000010000 */
[----:B-1----:R-:W-:Y:S01]  /*5c00*/  HMMA.16816.F32 R4, R12, R20, RZ ;  /* 0x000000140c04723c */ /* 0x002fe200000018ff */
[----:B------:R1:W-:Y:S08]  /*5c10*/  MUFU.EX2 R21, R17 ;  /* 0x0000001100157308 */ /* 0x0003f00000000800 */
[----:B------:R2:W-:Y:S01]  /*5c20*/  MUFU.EX2 R20, R19 ;  /* 0x0000001300147308 */ /* 0x0005e20000000800 */
[--C-:B-1----:R-:W-:Y:S11]  /*5c30*/  FFMA.FTZ R17, R79, c[0x0][0x2d0], -R0.reuse ;  /* 0x0000b4004f117a23 */ /* 0x102ff60000010800 */
[----:B------:R-:W-:Y:S03]  /*5c40*/  @!UPT UIADD3 URZ, URZ, URZ, URZ ;  /* 0x0000003f3f3ff290 */ /* 0x000fe6000fffe03f */
[----:B------:R-:W-:Y:S01]  /*5c50*/  HMMA.16816.F32 R120, R8, R24, R4 ;  /* 0x000000180878723c */ /* 0x000fe20000001804 */
[----:B--2---:R-:W-:-:S06]  /*5c60*/  FFMA.FTZ R19, R73, c[0x0][0x2d0], -R0 ;  /* 0x0000b40049137a23 */ /* 0x004fcc0000010800 */
[----:B------:R-:W-:Y:S01]  /*5c70*/  MUFU.EX2 R19, R19 ;  /* 0x0000001300137308 */ /* 0x000fe20000000800 */
[----:B------:R-:W-:Y:S07]  /*5c80*/  HMMA.16816.F32 R4, R12, R22, RZ ;  /* 0x000000160c04723c */ /* 0x000fee00000018ff */
[----:B------:R1:W2:Y:S02]  /*5c90*/  MUFU.EX2 R22, R18 ;  /* 0x0000001200167308 */ /* 0x0002a40000000800 */
[--C-:B-1----:R-:W-:Y:S11]  /*5ca0*/  FFMA.FTZ R18, R76, c[0x0][0x2d0], -R0.reuse ;  /* 0x0000b4004c127a23 */ /* 0x102ff60000010800 */
[----:B------:R-:W-:Y:S04]  /*5cb0*/  @!UPT UIADD3 URZ, URZ, URZ, URZ ;  /* 0x0000003f3f3ff290 */ /* 0x000fe8000fffe03f */
[----:B------:R-:W-:Y:S01]  /*5cc0*/  HMMA.16816.F32 R116, R8, R26, R4 ;  /* 0x0000001a0874723c */ /* 0x000fe20000001804 */
[----:B------:R1:W3:Y:S01]  /*5cd0*/  MUFU.EX2 R6, R28 ;  /* 0x0000001c00067308 */ /* 0x0002e20000000800 */
[----:B------:R-:W-:Y:S05]  /*5ce0*/  LDSM.16.MT88.4 R24, [R251+0x6800] ;  /* 0x00680000fb18783b */ /* 0x000fea0000004200 */
[--C-:B------:R-:W-:Y:S01]  /*5cf0*/  FFMA.FTZ R7, R78, c[0x0][0x2d0], -R0.reuse ;  /* 0x0000b4004e077a23 */ /* 0x100fe20000010800 */
[----:B--2---:R-:W-:Y:S01]  /*5d00*/  F2FP.PACK_AB R4, R21, R22 ;  /* 0x000000161504723e */ /* 0x004fe200000000ff */
[----:B------:R-:W-:Y:S02]  /*5d10*/  FFMA.FTZ R5, R77, c[0x0][0x2d0], -R0 ;  /* 0x0000b4004d057a23 */ /* 0x000fe40000010800 */
[----:B------:R-:W-:Y:S01]  /*5d20*/  FADD.FTZ R0, R70, R2 ;  /* 0x0000000246007221 */ /* 0x000fe20000010000 */
[----:B------:R-:W-:Y:S01]  /*5d30*/  MOV R70, R40 ;  /* 0x0000002800467202 */ /* 0x000fe20000000f00 */
[----:B------:R-:W-:Y:S01]  /*5d40*/  MUFU.EX2 R7, R7 ;  /* 0x0000000700077308 */ /* 0x000fe20000000800 */
[----:B------:R-:W-:Y:S01]  /*5d50*/  MOV R40, R65 ;  /* 0x0000004100287202 */ /* 0x000fe20000000f00 */
[----:B------:R-:W-:Y:S01]  /*5d60*/  FADD.FTZ R0, R22, R0 ;  /* 0x0000000016007221 */ /* 0x000fe20000010000 */
[----:B-1----:R-:W1:Y:S01]  /*5d70*/  LDSM.16.MT88.4 R28, [R251+0x6000] ;  /* 0x00600000fb1c783b */ /* 0x002e620000004200 */
[----:B------:R-:W-:-:S02]  /*5d80*/  FADD.FTZ R2, R134, R3 ;  /* 0x0000000386027221 */ /* 0x000fc40000010000 */
[----:B------:R-:W-:Y:S02]  /*5d90*/  FADD.FTZ R0, R21, R0 ;  /* 0x0000000015007221 */ /* 0x000fe40000010000 */
[----:B------:R-:W-:Y:S01]  /*5da0*/  MUFU.EX2 R3, R18 ;  /* 0x0000001200037308 */ /* 0x000fe20000000800 */
[----:B------:R-:W-:Y:S02]  /*5db0*/  FADD.FTZ R2, R131, R2 ;  /* 0x0000000283027221 */ /* 0x000fe40000010000 */
[----:B------:R-:W-:-:S04]  /*5dc0*/  FADD.FTZ R0, R20, R0 ;  /* 0x0000000014007221 */ /* 0x000fc80000010000 */
[C---:B---3--:R-:W-:Y:S01]  /*5dd0*/  FADD.FTZ R0, R6.reuse, R0 ;  /* 0x0000000006007221 */ /* 0x048fe20000010000 */
[----:B------:R-:W-:Y:S02]  /*5de0*/  F2FP.PACK_AB R6, R6, R20 ;  /* 0x000000140606723e */ /* 0x000fe400000000ff */
[----:B-1----:R-:W-:Y:S01]  /*5df0*/  HMMA.16816.F32 R20, R12, R28, RZ ;  /* 0x0000001c0c14723c */ /* 0x002fe200000018ff */
[----:B------:R-:W1:Y:S08]  /*5e00*/  MUFU.EX2 R29, R17 ;  /* 0x00000011001d7308 */ /* 0x000e700000000800 */
[----:B------:R-:W-:Y:S08]  /*5e10*/  MUFU.EX2 R28, R34 ;  /* 0x00000022001c7308 */ /* 0x000ff00000000800 */
[----:B------:R2:W3:Y:S01]  /*5e20*/  MUFU.EX2 R17, R5 ;  /* 0x0000000500117308 */ /* 0x0004e20000000800 */
[----:B-1----:R-:W-:-:S04]  /*5e30*/  FADD.FTZ R2, R29, R2 ;  /* 0x000000021d027221 */ /* 0x002fc80000010000 */
[C---:B------:R-:W-:Y:S02]  /*5e40*/  FADD.FTZ R2, R7.reuse, R2 ;  /* 0x0000000207027221 */ /* 0x040fe40000010000 */
[----:B------:R-:W-:Y:S01]  /*5e50*/  HMMA.16816.F32 R64, R8, R24, R20 ;  /* 0x000000180840723c */ /* 0x000fe20000001814 */
[----:B------:R-:W1:Y:S07]  /*5e60*/  MUFU.EX2 R25, R38 ;  /* 0x0000002600197308 */ /* 0x000e6e0000000800 */
[----:B------:R-:W-:Y:S01]  /*5e70*/  HMMA.16816.F32 R20, R12, R30, RZ ;  /* 0x0000001e0c14723c */ /* 0x000fe200000018ff */
[----:B------:R-:W4:Y:S01]  /*5e80*/  MUFU.EX2 R24, R37 ;  /* 0x0000002500187308 */ /* 0x000f220000000800 */
[----:B--2---:R-:W-:-:S02]  /*5e90*/  F2FP.PACK_AB R5, R7, R29 ;  /* 0x0000001d0705723e */ /* 0x004fc400000000ff */
[----:B---3--:R-:W-:Y:S01]  /*5ea0*/  F2FP.PACK_AB R7, R3, R17 ;  /* 0x000000110307723e */ /* 0x008fe200000000ff */
[----:B-1----:R-:W-:-:S04]  /*5eb0*/  FADD.FTZ R0, R25, R0 ;  /* 0x0000000019007221 */ /* 0x002fc80000010000 */
[----:B------:R-:W1:Y:S01]  /*5ec0*/  MUFU.EX2 R30, R36 ;  /* 0x00000024001e7308 */ /* 0x000e620000000800 */
[C---:B----4-:R-:W-:Y:S01]  /*5ed0*/  FADD.FTZ R0, R24.reuse, R0 ;  /* 0x0000000018007221 */ /* 0x050fe20000010000 */
[----:B------:R-:W-:Y:S11]  /*5ee0*/  F2FP.PACK_AB R128, R24, R25 ;  /* 0x000000191880723e */ /* 0x000ff600000000ff */
[----:B------:R-:W-:Y:S02]  /*5ef0*/  @!UPT UIADD3 URZ, URZ, URZ, URZ ;  /* 0x0000003f3f3ff290 */ /* 0x000fe4000fffe03f */
[----:B------:R-:W-:Y:S01]  /*5f00*/  HMMA.16816.F32 R48, R8, R26, R20 ;  /* 0x0000001a0830723c */ /* 0x000fe20000001814 */
[----:B------:R-:W2:Y:S01]  /*5f10*/  LDSM.16.MT88.4 R20, [R133+0x6000] ;  /* 0x006000008514783b */ /* 0x000ea20000004200 */
[----:B-1----:R-:W-:Y:S01]  /*5f20*/  FADD.FTZ R0, R30, R0 ;  /* 0x000000001e007221 */ /* 0x002fe20000010000 */
[----:B------:R-:W-:-:S03]  /*5f30*/  F2FP.PACK_AB R130, R28, R30 ;  /* 0x0000001e1c82723e */ /* 0x000fc600000000ff */
[----:B------:R-:W-:-:S05]  /*5f40*/  FADD.FTZ R0, R28, R0 ;  /* 0x000000001c007221 */ /* 0x000fca0000010000 */
[----:B------:R1:W-:Y:S02]  /*5f50*/  STL [R1+0xa4], R0 ;  /* 0x0000a40001007387 */ /* 0x0003e40000100800 */
[----:B-1----:R-:W-:Y:S02]  /*5f60*/  FADD.FTZ R0, R17, R2 ;  /* 0x0000000211007221 */ /* 0x002fe40000010000 */
[----:B------:R-:W1:Y:S02]  /*5f70*/  MUFU.EX2 R17, R33 ;  /* 0x0000002100117308 */ /* 0x000e640000000800 */
[----:B------:R-:W-:Y:S01]  /*5f80*/  FADD.FTZ R0, R3, R0 ;  /* 0x0000000003007221 */ /* 0x000fe20000010000 */
[C---:B--2---:R-:W-:Y:S05]  /*5f90*/  HMMA.16816.F32 R24, R12.reuse, R20, RZ ;  /* 0x000000140c18723c */ /* 0x044fea00000018ff */
[----:B------:R-:W2:Y:S03]  /*5fa0*/  MUFU.EX2 R3, R32 ;  /* 0x0000002000037308 */ /* 0x000ea60000000800 */
[----:B------:R-:W-:Y:S01]  /*5fb0*/  HMMA.16816.F32 R20, R12, R22, RZ ;  /* 0x000000160c14723c */ /* 0x000fe200000018ff */
[----:B------:R-:W3:Y:S04]  /*5fc0*/  LDSM.16.MT88.4 R12, [R133+0x6800] ;  /* 0x00680000850c783b */ /* 0x000ee80000004200 */
[----:B------:R-:W4:Y:S01]  /*5fd0*/  MUFU.EX2 R2, R35 ;  /* 0x0000002300027308 */ /* 0x000f220000000800 */
[----:B-1----:R-:W-:-:S04]  /*5fe0*/  FADD.FTZ R0, R17, R0 ;  /* 0x0000000011007221 */ /* 0x002fc80000010000 */
[C---:B--2---:R-:W-:Y:S01]  /*5ff0*/  FADD.FTZ R0, R3.reuse, R0 ;  /* 0x0000000003007221 */ /* 0x044fe20000010000 */
[----:B------:R-:W-:-:S03]  /*6000*/  F2FP.PACK_AB R129, R3, R17 ;  /* 0x000000110381723e */ /* 0x000fc600000000ff */
[----:B------:R-:W-:-:S04]  /*6010*/  FADD.FTZ R0, R19, R0 ;  /* 0x0000000013007221 */ /* 0x000fc80000010000 */
[C---:B----4-:R-:W-:Y:S01]  /*6020*/  FADD.FTZ R0, R2.reuse, R0 ;  /* 0x0000000002007221 */ /* 0x050fe20000010000 */
[----:B------:R-:W-:-:S04]  /*6030*/  F2FP.PACK_AB R131, R2, R19 ;  /* 0x000000130283723e */ /* 0x000fc800000000ff */
[----:B------:R1:W-:Y:S01]  /*6040*/  STL [R1+0xa0], R0 ;  /* 0x0000a00001007387 */ /* 0x0003e20000100800 */
[C---:B---3--:R-:W-:Y:S08]  /*6050*/  HMMA.16816.F32 R32, R8.reuse, R12, R24 ;  /* 0x0000000c0820723c */ /* 0x048ff00000001818 */
[----:B------:R-:W-:Y:S01]  /*6060*/  HMMA.16816.F32 R24, R8, R14, R20 ;  /* 0x0000000e0818723c */ /* 0x000fe20000001814 */
[----:B------:R-:W2:Y:S04]  /*6070*/  LDSM.16.MT88.4 R12, [R252+0x1000] ;  /* 0x00100000fc0c783b */ /* 0x000ea80000004200 */
[----:B------:R-:W3:Y:S04]  /*6080*/  LDSM.16.MT88.4 R8, [R250+0x1000] ;  /* 0x00100000fa08783b */ /* 0x000ee80000004200 */
[----:B-1----:R-:W4:Y:S04]  /*6090*/  LDL R0, [R1+0xf0] ;  /* 0x0000f00001007983 */ /* 0x002f280000100800 */
[----:B------:R-:W5:Y:S04]  /*60a0*/  LDL.LU R3, [R1+0x7c] ;  /* 0x00007c0001037983 */ /* 0x000f680000300800 */
[----:B------:R-:W4:Y:S04]  /*60b0*/  LDL R17, [R1+0xa8] ;  /* 0x0000a80001117983 */ /* 0x000f280000100800 */
[----:B------:R-:W-:Y:S01]  /*60c0*/  LDSM.16.MT88.4 R20, [R252+0x7000] ;  /* 0x00700000fc14783b */ /* 0x000fe20000004200 */
[C---:B--2---:R-:W-:Y:S08]  /*60d0*/  HMMA.16816.F32 R156, R4.reuse, R12, R156 ;  /* 0x0000000c049c723c */ /* 0x044ff0000000189c */
        /* <DEDUP_REMOVED lines=16> */
[----:B------:R-:W-:Y:S07]  /*61e0*/  LDSM.16.MT88.4 R8, [R251+0x3000] ;  /* 0x00300000fb08783b */ /* 0x000fee0000004200 */
[C---:B-1----:R-:W-:Y:S01]  /*61f0*/  HMMA.16816.F32 R80, R4.reuse, R12, R144 ;  /* 0x0000000c0450723c */ /* 0x042fe20000001890 */
[----:B------:R-:W-:Y:S07]  /*6200*/  LDSM.16.MT88.4 R144, [R251+0x1800] ;  /* 0x00180000fb90783b */ /* 0x000fee0000004200 */
[C---:B------:R-:W-:Y:S01]  /*6210*/  HMMA.16816.F32 R84, R4.reuse, R14, R136 ;  /* 0x0000000e0454723c */ /* 0x040fe20000001888 */
[----:B------:R-:W1:Y:S04]  /*6220*/  LDSM.16.MT88.4 R12, [R252+0x5000] ;  /* 0x00500000fc0c783b */ /* 0x000e680000004200 */
[----:B------:R-:W-:Y:S03]  /*6230*/  LDSM.16.MT88.4 R136, [R133+0x1800] ;  /* 0x001800008588783b */ /* 0x000fe60000004200 */
[C---:B-1----:R-:W-:Y:S08]  /*6240*/  HMMA.16816.F32 R96, R4.reuse, R12, R96 ;  /* 0x0000000c0460723c */ /* 0x042ff00000001860 */
[C---:B------:R-:W-:Y:S01]  /*6250*/  HMMA.16816.F32 R100, R4.reuse, R14, R100 ;  /* 0x0000000e0464723c */ /* 0x040fe20000001864 */
[----:B------:R-:W1:Y:S07]  /*6260*/  LDSM.16.MT88.4 R12, [R133+0x5000] ;  /* 0x00500000850c783b */ /* 0x000e6e0000004200 */
[C---:B-1----:R-:W-:Y:S08]  /*6270*/  HMMA.16816.F32 R112, R4.reuse, R12, R112 ;  /* 0x0000000c0470723c */ /* 0x042ff00000001870 */
[C---:B------:R-:W-:Y:S01]  /*6280*/  HMMA.16816.F32 R180, R4.reuse, R14, R180 ;  /* 0x0000000e04b4723c */ /* 0x040fe200000018b4 */
[----:B------:R-:W1:Y:S07]  /*6290*/  LDSM.16.MT88.4 R12, [R251+0x7000] ;  /* 0x00700000fb0c783b */ /* 0x000e6e0000004200 */
[C---:B------:R-:W-:Y:S01]  /*62a0*/  HMMA.16816.F32 R76, R4.reuse, R10, R152 ;  /* 0x0000000a044c723c */ /* 0x040fe20000001898 */
[----:B------:R-:W2:Y:S07]  /*62b0*/  LDSM.16.MT88.4 R152, [R252+0x1800] ;  /* 0x00180000fc98783b */ /* 0x000eae0000004200 */
[----:B------:R-:W-:Y:S08]  /*62c0*/  HMMA.16816.F32 R120, R4, R20, R120 ;  /* 0x000000140478723c */ /* 0x000ff00000001878 */
[----:B------:R-:W-:Y:S08]  /*62d0*/  HMMA.16816.F32 R148, R128, R144, R148 ;  /* 0x000000908094723c */ /* 0x000ff00000001894 */
[----:B------:R-:W-:Y:S08]  /*62e0*/  HMMA.16816.F32 R20, R4, R22, R116 ;  /* 0x000000160414723c */ /* 0x000ff00000001874 */
[----:B------:R-:W-:Y:S01]  /*62f0*/  HMMA.16816.F32 R144, R128, R146, R40 ;  /* 0x000000928090723c */ /* 0x000fe20000001828 */
[----:B------:R-:W3:Y:S07]  /*6300*/  LDSM.16.MT88.4 R40, [R250+0x3800] ;  /* 0x00380000fa28783b */ /* 0x000eee0000004200 */
[C---:B-1----:R-:W-:Y:S01]  /*6310*/  HMMA.16816.F32 R116, R4.reuse, R12, R64 ;  /* 0x0000000c0474723c */ /* 0x042fe20000001840 */
[----:B------:R-:W-:Y:S07]  /*6320*/  LDSM.16.MT88.4 R64, [R133+0x3800] ;  /* 0x003800008540783b */ /* 0x000fee0000004200 */
[C---:B------:R-:W-:Y:S01]  /*6330*/  HMMA.16816.F32 R12, R4.reuse, R14, R48 ;  /* 0x0000000e040c723c */ /* 0x040fe20000001830 */
[----:B------:R-:W1:Y:S07]  /*6340*/  LDSM.16.MT88.4 R48, [R252+0x3800] ;  /* 0x00380000fc30783b */ /* 0x000e6e0000004200 */
[----:B------:R-:W-:Y:S01]  /*6350*/  HMMA.16816.F32 R72, R4, R8, R160 ;  /* 0x000000080448723c */ /* 0x000fe200000018a0 */
[----:B------:R-:W1:Y:S01]  /*6360*/  LDSM.16.MT88.4 R8, [R250+0x5000] ;  /* 0x00500000fa08783b */ /* 0x000e620000004200 */
[----:B------:R-:W-:-:S02]  /*6370*/  MOV R2, c[0x0][0x2c4] ;  /* 0x0000b10000027a02 */ /* 0x000fc40000000f00 */
[----:B------:R-:W-:Y:S01]  /*6380*/  MOV R18, c[0x0][0x2ac] ;  /* 0x0000ab0000127a02 */ /* 0x000fe20000000f00 */
[----:B------:R-:W-:Y:S03]  /*6390*/  LDSM.16.MT88.4 R160, [R250+0x1800] ;  /* 0x00180000faa0783b */ /* 0x000fe60000004200 */
[C---:B--2---:R-:W-:Y:S08]  /*63a0*/  HMMA.16816.F32 R156, R128.reuse, R152, R156 ;  /* 0x00000098809c723c */ /* 0x044ff0000000189c */
[C---:B------:R-:W-:Y:S08]  /*63b0*/  HMMA.16816.F32 R152, R128.reuse, R154, R36 ;  /* 0x0000009a8098723c */ /* 0x040ff00000001824 */
[C---:B------:R-:W-:Y:S08]  /*63c0*/  HMMA.16816.F32 R140, R128.reuse, R136, R140 ;  /* 0x00000088808c723c */ /* 0x040ff0000000188c */
[C---:B---3--:R-:W-:Y:S08]  /*63d0*/  HMMA.16816.F32 R36, R128.reuse, R40, R52 ;  /* 0x000000288024723c */ /* 0x048ff00000001834 */
[C---:B------:R-:W-:Y:S08]  /*63e0*/  HMMA.16816.F32 R136, R128.reuse, R138, R44 ;  /* 0x0000008a8088723c */ /* 0x040ff0000000182c */
[C---:B------:R-:W-:Y:S01]  /*63f0*/  HMMA.16816.F32 R40, R128.reuse, R42, R56 ;  /* 0x0000002a8028723c */ /* 0x040fe20000001838 */
[----:B------:R-:W2:Y:S07]  /*6400*/  LDSM.16.MT88.4 R56, [R251+0x3800] ;  /* 0x00380000fb38783b */ /* 0x000eae0000004200 */
[C---:B-1----:R-:W-:Y:S08]  /*6410*/  HMMA.16816.F32 R44, R128.reuse, R48, R60 ;  /* 0x00000030802c723c */ /* 0x042ff0000000183c */
[----:B------:R-:W-:Y:S01]  /*6420*/  HMMA.16816.F32 R60, R128, R64, R80 ;  /* 0x00000040803c723c */ /* 0x000fe20000001850 */
[----:B------:R-:W1:Y:S07]  /*6430*/  LDSM.16.MT88.4 R80, [R252+0x5800] ;  /* 0x00580000fc50783b */ /* 0x000e6e0000004200 */
[C---:B------:R-:W-:Y:S08]  /*6440*/  HMMA.16816.F32 R88, R4.reuse, R8, R88 ;  /* 0x000000080458723c */ /* 0x040ff00000001858 */
[----:B------:R-:W-:Y:S01]  /*6450*/  HMMA.16816.F32 R92, R4, R10, R92 ;  /* 0x0000000a045c723c */ /* 0x000fe2000000185c */
[----:B------:R-:W3:Y:S07]  /*6460*/  LDSM.16.MT88.4 R8, [R251+0x5000] ;  /* 0x00500000fb08783b */ /* 0x000eee0000004200 */
[C---:B--2---:R-:W-:Y:S01]  /*6470*/  HMMA.16816.F32 R52, R128.reuse, R56, R72 ;  /* 0x000000388034723c */ /* 0x044fe20000001848 */
[----:B------:R-:W2:Y:S07]  /*6480*/  LDSM.16.MT88.4 R72, [R250+0x5800] ;  /* 0x00580000fa48783b */ /* 0x000eae0000004200 */
[C---:B------:R-:W-:Y:S08]  /*6490*/  HMMA.16816.F32 R56, R128.reuse, R58, R76 ;  /* 0x0000003a8038723c */ /* 0x040ff0000000184c */
[----:B-1----:R-:W-:Y:S01]  /*64a0*/  HMMA.16816.F32 R76, R128, R80, R96 ;  /* 0x00000050804c723c */ /* 0x002fe20000001860 */
[----:B------:R-:W1:Y:S07]  /*64b0*/  LDSM.16.MT88.4 R96, [R133+0x5800] ;  /* 0x005800008560783b */ /* 0x000e6e0000004200 */
[C---:B---3--:R-:W-:Y:S08]  /*64c0*/  HMMA.16816.F32 R104, R4.reuse, R8, R104 ;  /* 0x000000080468723c */ /* 0x048ff00000001868 */
[----:B------:R-:W-:Y:S01]  /*64d0*/  HMMA.16816.F32 R108, R4, R10, R108 ;  /* 0x0000000a046c723c */ /* 0x000fe2000000186c */
[----:B------:R-:W3:Y:S07]  /*64e0*/  LDSM.16.MT88.4 R8, [R250+0x7000] ;  /* 0x00700000fa08783b */ /* 0x000eee0000004200 */
[C---:B------:R-:W-:Y:S08]  /*64f0*/  HMMA.16816.F32 R48, R128.reuse, R50, R68 ;  /* 0x000000328030723c */ /* 0x040ff00000001844 */
[C---:B--2---:R-:W-:Y:S01]  /*6500*/  HMMA.16816.F32 R68, R128.reuse, R72, R88 ;  /* 0x000000488044723c */ /* 0x044fe20000001858 */
[----:B------:R-:W2:Y:S07]  /*6510*/  LDSM.16.MT88.4 R88, [R251+0x5800] ;  /* 0x00580000fb58783b */ /* 0x000eae0000004200 */
[C---:B------:R-:W-:Y:S08]  /*6520*/  HMMA.16816.F32 R72, R128.reuse, R74, R92 ;  /* 0x0000004a8048723c */ /* 0x040ff0000000185c */
[----:B-1----:R-:W-:Y:S01]  /*6530*/  HMMA.16816.F32 R92, R128, R96, R112 ;  /* 0x00000060805c723c */ /* 0x002fe20000001870 */
[----:B------:R-:W1:Y:S07]  /*6540*/  LDSM.16.MT88.4 R112, [R252+0x7800] ;  /* 0x00780000fc70783b */ /* 0x000e6e0000004200 */
[C---:B---3--:R-:W-:Y:S08]  /*6550*/  HMMA.16816.F32 R176, R4.reuse, R8, R176 ;  /* 0x0000000804b0723c */ /* 0x048ff000000018b0 */
[----:B------:R-:W-:Y:S01]  /*6560*/  HMMA.16816.F32 R124, R4, R10, R124 ;  /* 0x0000000a047c723c */ /* 0x000fe2000000187c */
[----:B------:R-:W3:Y:S01]  /*6570*/  LDSM.16.MT88.4 R8, [R133+0x7000] ;  /* 0x007000008508783b */ /* 0x000ee20000004200 */
[----:B------:R-:W-:Y:S01]  /*6580*/  ISETP.NE.AND P1, PT, R2, 0x1, PT ;  /* 0x000000010200780c */ /* 0x000fe20003f25270 */
[----:B------:R-:W-:-:S05]  /*6590*/  IMAD R18, R18, c[0x0][0x1d0], RZ ;  /* 0x0000740012127a24 */ /* 0x000fca00078e02ff */
[C---:B------:R-:W-:Y:S07]  /*65a0*/  HMMA.16816.F32 R64, R128.reuse, R66, R84 ;  /* 0x000000428040723c */ /* 0x040fee0000001854 */
[----:B----4-:R-:W-:Y:S01]  /*65b0*/  @P1 IMAD.HI.U32 R2, R0, c[0x0][0x2c8], RZ ;  /* 0x0000b20000021a27 */ /* 0x010fe200078e00ff */
[----:B--2---:R-:W-:Y:S01]  /*65c0*/  HMMA.16816.F32 R84, R128, R88, R104 ;  /* 0x000000588054723c */ /* 0x004fe20000001868 */
[----:B------:R-:W2:Y:S03]  /*65d0*/  LDSM.16.MT88.4 R104, [R250+0x7800] ;  /* 0x00780000fa68783b */ /* 0x000ea60000004200 */
[----:B------:R-:W-:-:S04]  /*65e0*/  @P1 SHF.R.U32.HI R0, RZ, c[0x0][0x2cc], R2 ;  /* 0x0000b300ff001a19 */ /* 0x000fc80000011602 */
[----:B------:R-:W-:Y:S01]  /*65f0*/  HMMA.16816.F32 R88, R128, R90, R108 ;  /* 0x0000005a8058723c */ /* 0x000fe2000000186c */
[----:B------:R-:W-:-:S07]  /*6600*/  IADD3 R0, R0, -c[0x0][0x168], R18 ;  /* 0x80005a0000007a10 */ /* 0x000fce0007ffe012 */
[----:B-1----:R-:W-:Y:S01]  /*6610*/  HMMA.16816.F32 R108, R128, R112, R120 ;  /* 0x00000070806c723c */ /* 0x002fe20000001878 */
[----:B------:R-:W1:Y:S07]  /*6620*/  LDSM.16.MT88.4 R120, [R251+0x7800] ;  /* 0x00780000fb78783b */ /* 0x000e6e0000004200 */
[C---:B---3--:R-:W-:Y:S08]  /*6630*/  HMMA.16816.F32 R32, R4.reuse, R8, R32 ;  /* 0x000000080420723c */ /* 0x048ff00000001820 */
[----:B------:R-:W-:Y:S01]  /*6640*/  HMMA.16816.F32 R24, R4, R10, R24 ;  /* 0x0000000a0418723c */ /* 0x000fe20000001818 */
[----:B------:R-:W3:Y:S01]  /*6650*/  LDSM.16.MT88.4 R4, [R133+0x7800] ;  /* 0x007800008504783b */ /* 0x000ee20000004200 */
[----:B------:R-:W-:-:S04]  /*6660*/  SHF.R.S32.HI R2, RZ, 0x1f, R0 ;  /* 0x0000001fff027819 */ /* 0x000fc80000011400 */
[----:B------:R-:W-:-:S04]  /*6670*/  LEA.HI R0, R2, R0, RZ, 0x6 ;  /* 0x0000000002007211 */ /* 0x000fc800078f30ff */
[----:B------:R-:W-:Y:S02]  /*6680*/  SHF.R.S32.HI R0, RZ, 0x6, R0 ;  /* 0x00000006ff007819 */ /* 0x000fe40000011400 */
[----:B-----5:R-:W-:Y:S02]  /*6690*/  IADD3 R3, R3, -0x2, RZ ;  /* 0xfffffffe03037810 */ /* 0x020fe40007ffe0ff */
[----:B------:R-:W-:-:S03]  /*66a0*/  IMNMX R0, R17, R0, !PT ;  /* 0x0000000011007217 */ /* 0x000fc60007800200 */
[----:B------:R4:W-:Y:S04]  /*66b0*/  STL [R1+0x68], R3 ;  /* 0x0000680301007387 */ /* 0x0009e80000100800 */
[----:B------:R4:W-:Y:S01]  /*66c0*/  STL [R1+0xb0], R0 ;  /* 0x0000b00001007387 */ /* 0x0009e20000100800 */
[----:B------:R-:W-:Y:S01]  /*66d0*/  ISETP.GE.AND P0, PT, R3, R0, PT ;  /* 0x000000000300720c */ /* 0x000fe20003f06270 */
[C---:B------:R-:W-:Y:S08]  /*66e0*/  HMMA.16816.F32 R80, R128.reuse, R82, R100 ;  /* 0x000000528050723c */ /* 0x040ff00000001864 */
[C---:B--2---:R-:W-:Y:S08]  /*66f0*/  HMMA.16816.F32 R100, R128.reuse, R104, R176 ;  /* 0x000000688064723c */ /* 0x044ff000000018b0 */
[C---:B------:R-:W-:Y:S08]  /*6700*/  HMMA.16816.F32 R164, R128.reuse, R160, R164 ;  /* 0x000000a080a4723c */ /* 0x040ff000000018a4 */
[C---:B------:R-:W-:Y:S08]  /*6710*/  HMMA.16816.F32 R104, R128.reuse, R106, R124 ;  /* 0x0000006a8068723c */ /* 0x040ff0000000187c */
[C---:B-1----:R-:W-:Y:S08]  /*6720*/  HMMA.16816.F32 R116, R128.reuse, R120, R116 ;  /* 0x000000788074723c */ /* 0x042ff00000001874 */
[C---:B------:R-:W-:Y:S08]  /*6730*/  HMMA.16816.F32 R160, R128.reuse, R162, R28 ;  /* 0x000000a280a0723c */ /* 0x040ff0000000181c */
[C---:B------:R-:W-:Y:S08]  /*6740*/  HMMA.16816.F32 R96, R128.reuse, R98, R180 ;  /* 0x000000628060723c */ /* 0x040ff000000018b4 */
[C---:B------:R-:W-:Y:S08]  /*6750*/  HMMA.16816.F32 R112, R128.reuse, R114, R20 ;  /* 0x000000728070723c */ /* 0x040ff00000001814 */
[C---:B------:R-:W-:Y:S08]  /*6760*/  HMMA.16816.F32 R120, R128.reuse, R122, R12 ;  /* 0x0000007a8078723c */ /* 0x040ff0000000180c */
[C---:B---3--:R-:W-:Y:S08]  /*6770*/  HMMA.16816.F32 R124, R128.reuse, R4, R32 ;  /* 0x00000004807c723c */ /* 0x048ff00000001820 */
[----:B------:R-:W-:Y:S01]  /*6780*/  HMMA.16816.F32 R128, R128, R6, R24 ;  /* 0x000000068080723c */ /* 0x000fe20000001818 */
[----:B------:R-:W-:Y:S01]  /*6790*/  @!UPT UIADD3 URZ, URZ, URZ, URZ ;  /* 0x0000003f3f3ff290 */ /* 0x000fe2000fffe03f */
[----:B------:R-:W-:Y:S11]  /*67a0*/  @!P0 BRA `(.L_x_1048) ;  /* 0x0000482000008947 */ /* 0x000ff60003800000 */
[----:B----4-:R-:W-:Y:S02]  /*67b0*/  MOV R0, R3 ;  /* 0x0000000300007202 */ /* 0x010fe40000000f00 */
[----:B------:R-:W-:-:S02]  /*67c0*/  MOV R134, R16 ;  /* 0x0000001000867202 */ /* 0x000fc40000000f00 */
[----:B------:R-:W-:Y:S01]  /*67d0*/  MOV R133, R132 ;  /* 0x0000008400857202 */ /* 0x000fe20000000f00 */
[----:B------:R1:W-:Y:S06]  /*67e0*/  STL [R1+0x90], R0 ;  /* 0x0000900001007387 */ /* 0x0003ec0000100800 */
.L_x_1059:
[----:B------:R-:W2:Y:S01]  /*67f0*/  LDL R6, [R1+0x4] ;  /* 0x0000040001067983 */ /* 0x000ea20000100800 */
[----:B------:R-:W-:Y:S04]  /*6800*/  DEPBAR.LE SB0, 0x0 ;  /* 0x000080000000791a */ /* 0x000fe80000000000 */
[----:B------:R-:W3:Y:S01]  /*6810*/  LDL R2, [R1+0x90] ;  /* 0x0000900001027983 */ /* 0x000ee20000100800 */
[----:B------:R-:W-:Y:S01]  /*6820*/  WARPSYNC 0xffffffff ;  /* 0xffffffff00007948 */ /* 0x000fe20003800000 */
[----:B------:R-:W-:Y:S02]  /*6830*/  BSSY B0, `(.L_x_1049) ;  /* 0x0000072000007945 */ /* 0x000fe40003800000 */
[----:B------:R-:W4:Y:S04]  /*6840*/  LDL R5, [R1+0x3c] ;  /* 0x00003c0001057983 */ /* 0x000f280000100800 */
[----:B-1----:R-:W3:Y:S04]  /*6850*/  LDL R0, [R1+0xa8] ;  /* 0x0000a80001007983 */ /* 0x002ee80000100800 */
[----:B------:R-:W5:Y:S04]  /*6860*/  LDL R4, [R1+0x40] ;  /* 0x0000400001047983 */ /* 0x000f680000100800 */
[----:B------:R-:W5:Y:S04]  /*6870*/  LDL R3, [R1+0x44] ;  /* 0x0000440001037983 */ /* 0x000f680000100800 */
[----:B------:R-:W-:Y:S06]  /*6880*/  BAR.SYNC.DEFER_BLOCKING 0x0 ;  /* 0x0000000000007b1d */ /* 0x000fec0000010000 */
[----:B------:R1:W1:Y:S04]  /*6890*/  LDSM.16.M88.4 R8, [R135] ;  /* 0x000000008708783b */ /* 0x0002680000000200 */
[----:B------:R1:W1:Y:S04]  /*68a0*/  LDSM.16.M88.4 R16, [R135+0x800] ;  /* 0x000800008710783b */ /* 0x0002680000000200 */
[----:B------:R1:W1:Y:S04]  /*68b0*/  LDSM.16.M88.4 R24, [R135+0x1000] ;  /* 0x001000008718783b */ /* 0x0002680000000200 */
[----:B------:R1:W1:Y:S04]  /*68c0*/  LDSM.16.M88.4 R32, [R135+0x1800] ;  /* 0x001800008720783b */ /* 0x0002680000000200 */
[----:B--2---:R2:W1:Y:S04]  /*68d0*/  LDSM.16.M88.4 R176, [R6] ;  /* 0x0000000006b0783b */ /* 0x0044680000000200 */
[----:B----4-:R2:W4:Y:S01]  /*68e0*/  LDSM.16.M88.4 R180, [R5] ;  /* 0x0000000005b4783b */ /* 0x0105220000000200 */
[----:B---3--:R-:W-:Y:S03]  /*68f0*/  ISETP.GT.AND P0, PT, R0, R2, PT ;  /* 0x000000020000720c */ /* 0x008fe60003f04270 */
[----:B-----5:R2:W3:Y:S04]  /*6900*/  LDSM.16.M88.4 R184, [R4] ;  /* 0x0000000004b8783b */ /* 0x0204e80000000200 */
[----:B------:R2:W1:Y:S06]  /*6910*/  LDSM.16.M88.4 R188, [R3] ;  /* 0x0000000003bc783b */ /* 0x00046c0000000200 */
[----:B------:R-:W-:-:S05]  /*6920*/  @P0 BRA `(.L_x_1050) ;  /* 0x0000062000000947 */ /* 0x000fca0003800000 */
[----:B--2---:R-:W2:Y:S04]  /*6930*/  LDL R4, [R1+0x8c] ;  /* 0x00008c0001047983 */ /* 0x004ea80000100800 */
[----:B------:R-:W5:Y:S04]  /*6940*/  LDL R28, [R1+0x84] ;  /* 0x00008400011c7983 */ /* 0x000f680000100800 */
[----:B----4-:R-:W4:Y:S04]  /*6950*/  LDL.64 R22, [R1+0xc8] ;  /* 0x0000c80001167983 */ /* 0x010f280000100a00 */
[----:B---3--:R-:W3:Y:S04]  /*6960*/  LDL R5, [R1+0x94] ;  /* 0x0000940001057983 */ /* 0x008ee80000100800 */
[----:B------:R-:W3:Y:S04]  /*6970*/  LDL R21, [R1+0xd8] ;  /* 0x0000d80001157983 */ /* 0x000ee80000100800 */
[----:B------:R-:W3:Y:S04]  /*6980*/  LDL R20, [R1+0x174] ;  /* 0x0001740001147983 */ /* 0x000ee80000100800 */
[----:B------:R-:W4:Y:S04]  /*6990*/  LDL R15, [R1+0x178] ;  /* 0x00017800010f7983 */ /* 0x000f280000100800 */
[----:B------:R-:W4:Y:S04]  /*69a0*/  LDL R14, [R1+0x98] ;  /* 0x00009800010e7983 */ /* 0x000f280000100800 */
[----:B------:R-:W4:Y:S04]  /*69b0*/  LDL R13, [R1+0x17c] ;  /* 0x00017c00010d7983 */ /* 0x000f280000100800 */
[----:B------:R-:W4:Y:S04]  /*69c0*/  LDL R12, [R1+0x9c] ;  /* 0x00009c00010c7983 */ /* 0x000f280000100800 */
[----:B------:R-:W4:Y:S04]  /*69d0*/  LDL R7, [R1+0x180] ;  /* 0x0001800001077983 */ /* 0x000f280000100800 */
[----:B------:R-:W4:Y:S01]  /*69e0*/  LDL R6, [R1+0x88] ;  /* 0x0000880001067983 */ /* 0x000f220000100800 */
[----:B--2---:R-:W-:Y:S01]  /*69f0*/  SHF.R.S32.HI R0, RZ, 0x1f, R4 ;  /* 0x0000001fff007819 */ /* 0x004fe20000011404 */
[----:B------:R-:W-:Y:S04]  /*6a00*/  IMAD.WIDE.U32 R2, R4, c[0x0][0x208], RZ ;  /* 0x0000820004027a25 */ /* 0x000fe800078e00ff */
[----:B------:R-:W-:Y:S04]  /*6a10*/  IMAD R0, R0, c[0x0][0x208], RZ ;  /* 0x0000820000007a24 */ /* 0x000fe800078e02ff */
[----:B------:R-:W-:Y:S01]  /*6a20*/  IMAD R0, R4, c[0x0][0x20c], R0 ;  /* 0x0000830004007a24 */ /* 0x000fe200078e0200 */
[----:B-----5:R-:W-:Y:S03]  /*6a30*/  SHF.R.S32.HI R4, RZ, 0x1f, R28 ;  /* 0x0000001fff047819 */ /* 0x020fe6000001141c */
[----:B------:R-:W-:Y:S02]  /*6a40*/  IMAD.IADD R3, R3, 0x1, R0 ;  /* 0x0000000103037824 */ /* 0x000fe400078e0200 */
[----:B------:R-:W-:Y:S02]  /*6a50*/  IMAD R4, R4, c[0x0][0x218], RZ ;  /* 0x0000860004047a24 */ /* 0x000fe400078e02ff */
[C---:B------:R-:W-:Y:S01]  /*6a60*/  IMAD.WIDE.U32 R2, R28.reuse, c[0x0][0x218], R2 ;  /* 0x000086001c027a25 */ /* 0x040fe200078e0002 */
[C---:B---3--:R-:W-:Y:S03]  /*6a70*/  SHF.L.U64.HI R29, R5.reuse, 0x1, R20 ;  /* 0x00000001051d7819 */ /* 0x048fe60000010214 */
[----:B------:R-:W-:Y:S01]  /*6a80*/  IMAD R4, R28, c[0x0][0x21c], R4 ;  /* 0x000087001c047a24 */ /* 0x000fe200078e0204 */
[----:B----4-:R-:W-:Y:S01]  /*6a90*/  IADD3 R0, P0, R22, R2, RZ ;  /* 0x0000000216007210 */ /* 0x010fe20007f1e0ff */
[----:B------:R-:W-:Y:S03]  /*6aa0*/  IMAD.SHL.U32 R2, R5, 0x2, RZ ;  /* 0x0000000205027824 */ /* 0x000fe600078e00ff */
[----:B------:R-:W-:Y:S02]  /*6ab0*/  IADD3.X R4, R21, R3, R4, P0, !PT ;  /* 0x0000000315047210 */ /* 0x000fe400007fe404 */
[----:B------:R-:W-:Y:S01]  /*6ac0*/  LEA R21, P0, R0, c[0x0][0x1f8], 0x1 ;  /* 0x00007e0000157a11 */ /* 0x000fe200078008ff */
[----:B------:R2:W-:Y:S01]  /*6ad0*/  STL [R1+0x58], R2 ;  /* 0x0000580201007387 */ /* 0x0005e20000100800 */
[----:B------:R-:W-:Y:S02]  /*6ae0*/  SHF.L.U64.HI R28, R14, 0x1, R15 ;  /* 0x000000010e1c7819 */ /* 0x000fe4000001020f */
[----:B------:R-:W-:Y:S02]  /*6af0*/  LEA.HI.X R5, R0, c[0x0][0x1fc], R4, 0x1, P0 ;  /* 0x00007f0000057a11 */ /* 0x000fe400000f0c04 */
[----:B------:R-:W-:Y:S02]  /*6b00*/  SHF.L.U32 R132, R14, 0x1, RZ ;  /* 0x000000010e847819 */ /* 0x000fe400000006ff */
[C---:B------:R-:W-:Y:S01]  /*6b10*/  SHF.L.U64.HI R23, R12.reuse, 0x1, R13 ;  /* 0x000000010c177819 */ /* 0x040fe2000001020d */
[----:B------:R-:W-:Y:S01]  /*6b20*/  IMAD.SHL.U32 R31, R12, 0x2, RZ ;  /* 0x000000020c1f7824 */ /* 0x000fe200078e00ff */
[C---:B------:R-:W-:Y:S02]  /*6b30*/  SHF.L.U64.HI R22, R6.reuse, 0x1, R7 ;  /* 0x0000000106167819 */ /* 0x040fe40000010207 */
[----:B------:R-:W-:Y:S01]  /*6b40*/  SHF.L.U32 R30, R6, 0x1, RZ ;  /* 0x00000001061e7819 */ /* 0x000fe200000006ff */
[----:B------:R-:W-:-:S05]  /*6b50*/  BRA.DIV ~URZ, `(.L_x_1051) ;  /* 0x0000b8a27f007947 */ /* 0x000fca000b800000 */
[----:B------:R3:W4:Y:S02]  /*6b60*/  SHFL.IDX PT, R4, R5, RZ, 0x181f ;  /* 0x00181fff05047589 */ /* 0x00072400000e0000 */
.L_x_1086:
[----:B------:R-:W-:-:S05]  /*6b70*/  BRA.DIV ~URZ, `(.L_x_1052) ;  /* 0x0000b8f27f007947 */ /* 0x000fca000b800000 */
[----:B--2---:R-:W2:Y:S04]  /*6b80*/  LDL R2, [R1+0x88] ;  /* 0x0000880001027983 */ /* 0x004ea80000100800 */
[----:B------:R-:W5:Y:S04]  /*6b90*/  LDL R14, [R1+0x54] ;  /* 0x00005400010e7983 */ /* 0x000f680000100800 */
[----:B---3--:R-:W3:Y:S04]  /*6ba0*/  LDL R7, [R1+0x9c] ;  /* 0x00009c0001077983 */ /* 0x008ee80000100800 */
[----:B----4-:R-:W4:Y:S04]  /*6bb0*/  LDL R20, [R1+0x98] ;  /* 0x0000980001147983 */ /* 0x010f280000100800 */
[----:B------:R-:W2:Y:S04]  /*6bc0*/  LDL R15, [R1+0x94] ;  /* 0x00009400010f7983 */ /* 0x000ea80000100800 */
[----:B------:R-:W2:Y:S04]  /*6bd0*/  LDL R6, [R1+0x58] ;  /* 0x0000580001067983 */ /* 0x000ea80000100800 */
[----:B------:R-:W2:Y:S02]  /*6be0*/  SHFL.IDX PT, R0, R21, RZ, 0x181f ;  /* 0x00181fff15007589 */ /* 0x000ea400000e0000 */
[----:B--2---:R-:W-:Y:S02]  /*6bf0*/  IADD3 R6, P2, R0, R6, RZ ;  /* 0x0000000600067210 */ /* 0x004fe40007f5e0ff */
[----:B------:R-:W-:Y:S02]  /*6c00*/  ISETP.GE.AND P4, PT, R2, c[0x0][0x1d4], PT ;  /* 0x0000750002007a0c */ /* 0x000fe40003f86270 */
[----:B------:R-:W-:Y:S02]  /*6c10*/  IADD3 R2, P0, R0, R30, RZ ;  /* 0x0000001e00027210 */ /* 0x000fe40007f1e0ff */
[----:B---3--:R-:W-:Y:S01]  /*6c20*/  ISETP.GE.AND P3, PT, R7, c[0x0][0x1d4], PT ;  /* 0x0000750007007a0c */ /* 0x008fe20003f66270 */
[----:B------:R-:W-:Y:S01]  /*6c30*/  IMAD.X R7, R4, 0x1, R29, P2 ;  /* 0x0000000104077824 */ /* 0x000fe200010e061d */
[----:B----4-:R-:W-:Y:S01]  /*6c40*/  ISETP.GE.AND P1, PT, R20, c[0x0][0x1d4], PT ;  /* 0x0000750014007a0c */ /* 0x010fe20003f26270 */
[----:B------:R-:W-:Y:S01]  /*6c50*/  IMAD.X R3, R4, 0x1, R22, P0 ;  /* 0x0000000104037824 */ /* 0x000fe200000e0616 */
[----:B------:R-:W-:Y:S02]  /*6c60*/  IADD3 R12, P0, R0, R31, RZ ;  /* 0x0000001f000c7210 */ /* 0x000fe40007f1e0ff */
[----:B------:R-:W-:Y:S03]  /*6c70*/  SEL R20, RZ, 0x10, P3 ;  /* 0x00000010ff147807 */ /* 0x000fe60001800000 */
[----:B------:R-:W-:Y:S01]  /*6c80*/  @!PT LDS RZ, [RZ] ;  /* 0x00000000fffff984 */ /* 0x000fe20000000800 */
[----:B------:R-:W-:Y:S01]  /*6c90*/  @!PT LDS RZ, [RZ] ;  /* 0x00000000fffff984 */ /* 0x000fe20000000800 */
[----:B-----5:R2:W-:Y:S01]  /*6ca0*/  LDGSTS.E.BYPASS.LTC128B.128 [R14+0x100], [R2.64], !P4 ;  /* 0x00100000020e7fae */ /* 0x0205e2000e101d46 */
[----:B------:R-:W-:Y:S05]  /*6cb0*/  IMAD.X R13, R4, 0x1, R23, P0 ;  /* 0x00000001040d7824 */ /* 0x000fea00000e0617 */
[----:B------:R3:W-:Y:S01]  /*6cc0*/  LDGSTS.E.BYPASS.LTC128B.128 [R14+0x2100], [R12.64], !P3 ;  /* 0x021000000c0e7fae */ /* 0x0007e2000d901d46 */
[----:B--2---:R-:W-:Y:S03]  /*6cd0*/  IADD3 R2, P0, R0, R132, RZ ;  /* 0x0000008400027210 */ /* 0x004fe60007f1e0ff */
[----:B------:R-:W2:Y:S02]  /*6ce0*/  SHFL.IDX PT, R0, R21, 0x1, 0x181f ;  /* 0x00381f0015007f89 */ /* 0x000ea400000e0000 */
[----:B------:R-:W-:Y:S01]  /*6cf0*/  IMAD.X R3, R4, 0x1, R28, P0 ;  /* 0x0000000104037824 */ /* 0x000fe200000e061c */
[----:B------:R-:W-:Y:S01]  /*6d00*/  ISETP.GE.AND P0, PT, R15, c[0x0][0x1d4], PT ;  /* 0x000075000f007a0c */ /* 0x000fe20003f06270 */
[----:B------:R4:W1:Y:S01]  /*6d10*/  SHFL.IDX PT, R4, R5, 0x1, 0x181f ;  /* 0x00381f0005047f89 */ /* 0x00086200000e0000 */
[----:B------:R-:W-:Y:S03]  /*6d20*/  SEL R15, RZ, 0x10, P1 ;  /* 0x00000010ff0f7807 */ /* 0x000fe60000800000 */
[----:B------:R3:W-:Y:S08]  /*6d30*/  LDGSTS.E.BYPASS.LTC128B.128 [R14+0x4100], [R2.64], !P1 ;  /* 0x04100000020e7fae */ /* 0x0007f0000c901d46 */
[----:B------:R3:W-:Y:S01]  /*6d40*/  LDGSTS.E.BYPASS.LTC128B.128 [R14+0x6100], [R6.64], !P0 ;  /* 0x06100000060e7fae */ /* 0x0007e2000c101d46 */
[----:B----4-:R-:W-:Y:S02]  /*6d50*/  SEL R5, RZ, 0x10, P4 ;  /* 0x00000010ff057807 */ /* 0x010fe40002000000 */
[----:B---3--:R-:W-:Y:S02]  /*6d60*/  SEL R14, RZ, 0x10, P0 ;  /* 0x00000010ff0e7807 */ /* 0x008fe40000000000 */
.L_x_1087:
[C---:B-12---:R-:W-:Y:S01]  /*6d70*/  ISETP.NE.U32.AND P2, PT, R5.reuse, RZ, PT ;  /* 0x000000ff0500720c */ /* 0x046fe20003f45070 */
[----:B------:R-:W2:Y:S01]  /*6d80*/  LDL R21, [R1+0x54] ;  /* 0x0000540001157983 */ /* 0x000ea20000100800 */
[----:B------:R-:W-:Y:S02]  /*6d90*/  IADD3 R5, -R5, 0x10, RZ ;  /* 0x0000001005057810 */ /* 0x000fe40007ffe1ff */
[----:B------:R-:W-:Y:S02]  /*6da0*/  IADD3 R6, -R15, 0x10, RZ ;  /* 0x000000100f067810 */ /* 0x000fe40007ffe1ff */
[----:B------:R-:W-:Y:S02]  /*6db0*/  LOP3.LUT R5, R5, 0xf, RZ, 0xc0, !PT ;  /* 0x0000000f05057812 */ /* 0x000fe400078ec0ff */
[----:B------:R-:W-:Y:S02]  /*6dc0*/  IADD3 R12, -R20, 0x10, RZ ;  /* 0x00000010140c7810 */ /* 0x000fe40007ffe1ff */
[----:B------:R-:W-:Y:S02]  /*6dd0*/  IADD3 R2, P1, P0, R5, R0, R30 ;  /* 0x0000000005027210 */ /* 0x000fe4000783e01e */
[----:B------:R-:W-:Y:S01]  /*6de0*/  LOP3.LUT R6, R6, 0xf, RZ, 0xc0, !PT ;  /* 0x0000000f06067812 */ /* 0x000fe200078ec0ff */
[----:B------:R-:W3:Y:S01]  /*6df0*/  LDL.LU R30, [R1+0x58] ;  /* 0x00005800011e7983 */ /* 0x000ee20000300800 */
[----:B------:R-:W-:Y:S02]  /*6e00*/  IADD3.X R3, RZ, R4, R22, P1, P0 ;  /* 0x00000004ff037210 */ /* 0x000fe40000fe0416 */
[----:B------:R-:W-:Y:S04]  /*6e10*/  LOP3.LUT R12, R12, 0xf, RZ, 0xc0, !PT ;  /* 0x0000000f0c0c7812 */ /* 0x000fe800078ec0ff */
[----:B------:R-:W-:Y:S04]  /*6e20*/  IADD3 R12, P1, P0, R12, R0, R31 ;  /* 0x000000000c0c7210 */ /* 0x000fe8000783e01f */
[----:B------:R-:W-:Y:S01]  /*6e30*/  IADD3.X R13, RZ, R4, R23, P1, P0 ;  /* 0x00000004ff0d7210 */ /* 0x000fe20000fe0417 */
[----:B------:R-:W-:Y:S01]  /*6e40*/  @!PT LDS RZ, [RZ] ;  /* 0x00000000fffff984 */ /* 0x000fe20000000800 */
[----:B------:R-:W-:Y:S01]  /*6e50*/  @!PT LDS RZ, [RZ] ;  /* 0x00000000fffff984 */ /* 0x000fe20000000800 */
[----:B------:R-:W-:Y:S01]  /*6e60*/  @!PT LDS RZ, [RZ] ;  /* 0x00000000fffff984 */ /* 0x000fe20000000800 */
[----:B--2---:R1:W-:Y:S01]  /*6e70*/  LDGSTS.E.BYPASS.LTC128B.128.ZFILL [R21+0x1100], [R2.64], P2 ;  /* 0x0110000002157fae */ /* 0x0043e20009141d46 */
[----:B------:R-:W-:Y:S04]  /*6e80*/  IADD3 R6, P3, P2, R6, R0, R132 ;  /* 0x0000000006067210 */ /* 0x000fe80007a7e084 */
[----:B------:R-:W-:Y:S02]  /*6e90*/  IADD3.X R7, RZ, R4, R28, P3, P2 ;  /* 0x00000004ff077210 */ /* 0x000fe40001fe441c */
[----:B------:R-:W-:Y:S02]  /*6ea0*/  ISETP.NE.U32.AND P3, PT, R20, RZ, PT ;  /* 0x000000ff1400720c */ /* 0x000fe40003f65070 */
[----:B------:R-:W-:Y:S11]  /*6eb0*/  ISETP.NE.U32.AND P2, PT, R15, RZ, PT ;  /* 0x000000ff0f00720c */ /* 0x000ff60003f45070 */
[----:B------:R2:W-:Y:S04]  /*6ec0*/  LDGSTS.E.BYPASS.LTC128B.128.ZFILL [R21+0x3100], [R12.64], P3 ;  /* 0x031000000c157fae */ /* 0x0005e80009941d46 */
[----:B------:R2:W-:Y:S01]  /*6ed0*/  LDGSTS.E.BYPASS.LTC128B.128.ZFILL [R21+0x5100], [R6.64], P2 ;  /* 0x0510000006157fae */ /* 0x0005e20009141d46 */
[----:B-1----:R-:W-:Y:S04]  /*6ee0*/  IADD3 R2, -R14, 0x10, RZ ;  /* 0x000000100e027810 */ /* 0x002fe80007ffe1ff */
[----:B------:R-:W-:Y:S04]  /*6ef0*/  LOP3.LUT R2, R2, 0xf, RZ, 0xc0, !PT ;  /* 0x0000000f02027812 */ /* 0x000fe800078ec0ff */
[----:B---3--:R-:W-:Y:S04]  /*6f00*/  IADD3 R2, P1, P0, R2, R0, R30 ;  /* 0x0000000002027210 */ /* 0x008fe8000783e01e */
[----:B------:R-:W-:Y:S02]  /*6f10*/  IADD3.X R3, RZ, R4, R29, P1, P0 ;  /* 0x00000004ff037210 */ /* 0x000fe40000fe041d */
[----:B------:R-:W-:Y:S11]  /*6f20*/  ISETP.NE.U32.AND P0, PT, R14, RZ, PT ;  /* 0x000000ff0e00720c */ /* 0x000ff60003f05070 */
[----:B------:R-:W-:Y:S02]  /*6f30*/  @!UPT UIADD3 URZ, URZ, URZ, URZ ;  /* 0x0000003f3f3ff290 */ /* 0x000fe4000fffe03f */
[----:B------:R2:W-:Y:S02]  /*6f40*/  LDGSTS.E.BYPASS.LTC128B.128.ZFILL [R21+0x7100], [R2.64], P0 ;  /* 0x0710000002157fae */ /* 0x0005e40008141d46 */
.L_x_1050:
[----:B------:R-:W-:Y:S05]  /*6f50*/  BSYNC B0 ;  /* 0x0000000000007941 */ /* 0x000fea0003800000 */
.L_x_1049:
[----:B------:R-:W5:Y:S04]  /*6f60*/  LDL R132, [R1+0x18] ;  /* 0x0000180001847983 */ /* 0x000f680000100800 */
[----:B--2---:R-:W2:Y:S04]  /*6f70*/  LDL R3, [R1+0xc] ;  /* 0x00000c0001037983 */ /* 0x004ea80000100800 */
[----:B----4-:R-:W4:Y:S04]  /*6f80*/  LDL R2, [R1+0x10] ;  /* 0x0000100001027983 */ /* 0x010f280000100800 */
[----:B------:R-:W0:Y:S01]  /*6f90*/  LDGDEPBAR ;  /* 0x00000000000079af */ /* 0x000e220000000000 */
[----:B------:R-:W-:Y:S01]  /*6fa0*/  WARPSYNC 0xffffffff ;  /* 0xffffffff00007948 */ /* 0x000fe20003800000 */
[C---:B-1----:R-:W-:Y:S01]  /*6fb0*/  HMMA.16816.F32 R4, R168.reuse, R8, RZ ;  /* 0x00000008a804723c */ /* 0x042fe200000018ff */
[----:B------:R-:W-:Y:S05]  /*6fc0*/  BSSY B0, `(.L_x_1053) ;  /* 0x000018d000007945 */ /* 0x000fea0003800000 */
[----:B---3--:R-:W3:Y:S02]  /*6fd0*/  LDL R0, [R1+0x14] ;  /* 0x0000140001007983 */ /* 0x008ee40000100800 */
[C---:B------:R-:W-:Y:S08]  /*6fe0*/  HMMA.16816.F32 R8, R168.reuse, R10, RZ ;  /* 0x0000000aa808723c */ /* 0x040ff000000018ff */
[C---:B------:R-:W-:Y:S08]  /*6ff0*/  HMMA.16816.F32 R12, R168.reuse, R16, RZ ;  /* 0x00000010a80c723c */ /* 0x040ff000000018ff */
        /* <DEDUP_REMOVED lines=10> */
[----:B------:R-:W1:Y:S07]  /*70a0*/  LDSM.16.M88.4 R180, [R249+0x800] ;  /* 0x00080000f9b4783b */ /* 0x000e6e0000000200 */
[C---:B------:R-:W-:Y:S08]  /*70b0*/  HMMA.16816.F32 R20, R172.reuse, R184, R20 ;  /* 0x000000b8ac14723c */ /* 0x040ff00000001814 */
[C---:B------:R-:W-:Y:S01]  /*70c0*/  HMMA.16816.F32 R24, R172.reuse, R186, R24 ;  /* 0x000000baac18723c */ /* 0x040fe20000001818 */
[----:B------:R-:W1:Y:S07]  /*70d0*/  LDSM.16.M88.4 R184, [R249+0x1000] ;  /* 0x00100000f9b8783b */ /* 0x000e6e0000000200 */
[C---:B------:R-:W-:Y:S08]  /*70e0*/  HMMA.16816.F32 R28, R172.reuse, R188, R28 ;  /* 0x000000bcac1c723c */ /* 0x040ff0000000181c */
[----:B------:R-:W-:Y:S01]  /*70f0*/  HMMA.16816.F32 R32, R172, R190, R32 ;  /* 0x000000beac20723c */ /* 0x000fe20000001820 */
[----:B------:R-:W1:Y:S07]  /*7100*/  LDSM.16.M88.4 R188, [R249+0x1800] ;  /* 0x00180000f9bc783b */ /* 0x000e6e0000000200 */
[C---:B-1----:R-:W-:Y:S08]  /*7110*/  HMMA.16816.F32 R4, R192.reuse, R176, R4 ;  /* 0x000000b0c004723c */ /* 0x042ff00000001804 */
[C---:B------:R-:W-:Y:S01]  /*7120*/  HMMA.16816.F32 R8, R192.reuse, R178, R8 ;  /* 0x000000b2c008723c */ /* 0x040fe20000001808 */
[----:B------:R-:W1:Y:S07]  /*7130*/  LDSM.16.M88.4 R176, [R248+-0x6000] ;  /* 0xffa00000f8b0783b */ /* 0x000e6e0000000200 */
[C---:B------:R-:W-:Y:S08]  /*7140*/  HMMA.16816.F32 R12, R192.reuse, R180, R12 ;  /* 0x000000b4c00c723c */ /* 0x040ff0000000180c */
[C---:B------:R-:W-:Y:S01]  /*7150*/  HMMA.16816.F32 R16, R192.reuse, R182, R16 ;  /* 0x000000b6c010723c */ /* 0x040fe20000001810 */
[----:B------:R-:W1:Y:S07]  /*7160*/  LDSM.16.M88.4 R180, [R248+-0x5800] ;  /* 0xffa80000f8b4783b */ /* 0x000e6e0000000200 */
[C---:B------:R-:W-:Y:S08]  /*7170*/  HMMA.16816.F32 R20, R192.reuse, R184, R20 ;  /* 0x000000b8c014723c */ /* 0x040ff00000001814 */
[C---:B------:R-:W-:Y:S01]  /*7180*/  HMMA.16816.F32 R24, R192.reuse, R186, R24 ;  /* 0x000000bac018723c */ /* 0x040fe20000001818 */
[----:B------:R-:W1:Y:S07]  /*7190*/  LDSM.16.M88.4 R184, [R248+-0x5000] ;  /* 0xffb00000f8b8783b */ /* 0x000e6e0000000200 */
[C---:B------:R-:W-:Y:S08]  /*71a0*/  HMMA.16816.F32 R28, R192.reuse, R188, R28 ;  /* 0x000000bcc01c723c */ /* 0x040ff0000000181c */
[----:B------:R-:W-:Y:S01]  /*71b0*/  HMMA.16816.F32 R32, R192, R190, R32 ;  /* 0x000000bec020723c */ /* 0x000fe20000001820 */
[----:B------:R-:W1:Y:S07]  /*71c0*/  LDSM.16.M88.4 R188, [R248+-0x4800] ;  /* 0xffb80000f8bc783b */ /* 0x000e6e0000000200 */
[C---:B-1----:R-:W-:Y:S08]  /*71d0*/  HMMA.16816.F32 R4, R196.reuse, R176, R4 ;  /* 0x000000b0c404723c */ /* 0x042ff00000001804 */
[C---:B------:R-:W-:Y:S01]  /*71e0*/  HMMA.16816.F32 R8, R196.reuse, R178, R8 ;  /* 0x000000b2c408723c */ /* 0x040fe20000001808 */
[----:B------:R-:W1:Y:S07]  /*71f0*/  LDSM.16.M88.4 R176, [R135+0x2000] ;  /* 0x0020000087b0783b */ /* 0x000e6e0000000200 */
[C---:B------:R-:W-:Y:S08]  /*7200*/  HMMA.16816.F32 R12, R196.reuse, R180, R12 ;  /* 0x000000b4c40c723c */ /* 0x040ff0000000180c */
[C---:B------:R-:W-:Y:S01]  /*7210*/  HMMA.16816.F32 R16, R196.reuse, R182, R16 ;  /* 0x000000b6c410723c */ /* 0x040fe20000001810 */
[----:B------:R-:W1:Y:S07]  /*7220*/  LDSM.16.M88.4 R180, [R135+0x2800] ;  /* 0x0028000087b4783b */ /* 0x000e6e0000000200 */
[C---:B------:R-:W-:Y:S08]  /*7230*/  HMMA.16816.F32 R20, R196.reuse, R184, R20 ;  /* 0x000000b8c414723c */ /* 0x040ff00000001814 */
[C---:B------:R-:W-:Y:S01]  /*7240*/  HMMA.16816.F32 R24, R196.reuse, R186, R24 ;  /* 0x000000bac418723c */ /* 0x040fe20000001818 */
[----:B------:R-:W5:Y:S07]  /*7250*/  LDSM.16.M88.4 R184, [R135+0x3000] ;  /* 0x0030000087b8783b */ /* 0x000f6e0000000200 */
[C---:B------:R-:W-:Y:S08]  /*7260*/  HMMA.16816.F32 R28, R196.reuse, R188, R28 ;  /* 0x000000bcc41c723c */ /* 0x040ff0000000181c */
[----:B------:R-:W-:Y:S01]  /*7270*/  HMMA.16816.F32 R32, R196, R190, R32 ;  /* 0x000000bec420723c */ /* 0x000fe20000001820 */
[----:B------:R-:W2:Y:S07]  /*7280*/  LDSM.16.M88.4 R188, [R135+0x3800] ;  /* 0x0038000087bc783b */ /* 0x000eae0000000200 */
[C---:B-1----:R-:W-:Y:S08]  /*7290*/  HMMA.16816.F32 R4, R200.reuse, R176, R4 ;  /* 0x000000b0c804723c */ /* 0x042ff00000001804 */
[C---:B------:R-:W-:Y:S08]  /*72a0*/  HMMA.16816.F32 R8, R200.reuse, R178, R8 ;  /* 0x000000b2c808723c */ /* 0x040ff00000001808 */
[C---:B------:R-:W-:Y:S08]  /*72b0*/  HMMA.16816.F32 R12, R200.reuse, R180, R12 ;  /* 0x000000b4c80c723c */ /* 0x040ff0000000180c */
[C---:B------:R-:W-:Y:S01]  /*72c0*/  HMMA.16816.F32 R16, R200.reuse, R182, R16 ;  /* 0x000000b6c810723c */ /* 0x040fe20000001810 */
[----:B-----5:R1:W2:Y:S07]  /*72d0*/  LDSM.16.M88.4 R176, [R132] ;  /* 0x0000000084b0783b */ /* 0x0202ae0000000200 */
[C---:B------:R-:W-:Y:S01]  /*72e0*/  HMMA.16816.F32 R20, R200.reuse, R184, R20 ;  /* 0x000000b8c814723c */ /* 0x040fe20000001814 */
[----:B--2---:R2:W2:Y:S07]  /*72f0*/  LDSM.16.M88.4 R180, [R3] ;  /* 0x0000000003b4783b */ /* 0x0044ae0000000200 */
[C---:B------:R-:W-:Y:S01]  /*7300*/  HMMA.16816.F32 R24, R200.reuse, R186, R24 ;  /* 0x000000bac818723c */ /* 0x040fe20000001818 */
[----:B----4-:R4:W2:Y:S07]  /*7310*/  LDSM.16.M88.4 R184, [R2] ;  /* 0x0000000002b8783b */ /* 0x0108ae0000000200 */
[C---:B------:R-:W-:Y:S01]  /*7320*/  HMMA.16816.F32 R28, R200.reuse, R188, R28 ;  /* 0x000000bcc81c723c */ /* 0x040fe2000000181c */
[----:B-1----:R-:W5:Y:S07]  /*7330*/  LDL R132, [R1+0x28] ;  /* 0x0000280001847983 */ /* 0x002f6e0000100800 */
[----:B------:R-:W-:Y:S01]  /*7340*/  HMMA.16816.F32 R32, R200, R190, R32 ;  /* 0x000000bec820723c */ /* 0x000fe20000001820 */
[----:B---3--:R1:W3:Y:S08]  /*7350*/  LDSM.16.M88.4 R188, [R0] ;  /* 0x0000000000bc783b */ /* 0x0082f00000000200 */
[----:B--2---:R-:W2:Y:S01]  /*7360*/  LDL R3, [R1+0x1c] ;  /* 0x00001c0001037983 */ /* 0x004ea20000100800 */
[C---:B------:R-:W-:Y:S03]  /*7370*/  HMMA.16816.F32 R4, R204.reuse, R176, R4 ;  /* 0x000000b0cc04723c */ /* 0x040fe60000001804 */
[----:B----4-:R-:W4:Y:S05]  /*7380*/  LDL R2, [R1+0x20] ;  /* 0x0000200001027983 */ /* 0x010f2a0000100800 */
[C---:B------:R-:W-:Y:S01]  /*7390*/  HMMA.16816.F32 R8, R204.reuse, R178, R8 ;  /* 0x000000b2cc08723c */ /* 0x040fe20000001808 */
[----:B------:R-:W3:Y:S07]  /*73a0*/  LDSM.16.M88.4 R176, [R249+0x2000] ;  /* 0x00200000f9b0783b */ /* 0x000eee0000000200 */
[C---:B------:R-:W-:Y:S01]  /*73b0*/  HMMA.16816.F32 R12, R204.reuse, R180, R12 ;  /* 0x000000b4cc0c723c */ /* 0x040fe2000000180c */
[----:B-1----:R-:W4:Y:S07]  /*73c0*/  LDL R0, [R1+0x24] ;  /* 0x0000240001007983 */ /* 0x002f2e0000100800 */
[C---:B------:R-:W-:Y:S01]  /*73d0*/  HMMA.16816.F32 R16, R204.reuse, R182, R16 ;  /* 0x000000b6cc10723c */ /* 0x040fe20000001810 */
[----:B------:R-:W1:Y:S07]  /*73e0*/  LDSM.16.M88.4 R180, [R249+0x2800] ;  /* 0x00280000f9b4783b */ /* 0x000e6e0000000200 */
[C---:B------:R-:W-:Y:S08]  /*73f0*/  HMMA.16816.F32 R20, R204.reuse, R184, R20 ;  /* 0x000000b8cc14723c */ /* 0x040ff00000001814 */
[C---:B------:R-:W-:Y:S01]  /*7400*/  HMMA.16816.F32 R24, R204.reuse, R186, R24 ;  /* 0x000000bacc18723c */ /* 0x040fe20000001818 */
[----:B------:R-:W1:Y:S07]  /*7410*/  LDSM.16.M88.4 R184, [R249+0x3000] ;  /* 0x00300000f9b8783b */ /* 0x000e6e0000000200 */
[C---:B---3--:R-:W-:Y:S08]  /*7420*/  HMMA.16816.F32 R28, R204.reuse, R188, R28 ;  /* 0x000000bccc1c723c */ /* 0x048ff0000000181c */
[----:B------:R-:W-:Y:S01]  /*7430*/  HMMA.16816.F32 R32, R204, R190, R32 ;  /* 0x000000becc20723c */ /* 0x000fe20000001820 */
[----:B------:R-:W3:Y:S07]  /*7440*/  LDSM.16.M88.4 R188, [R249+0x3800] ;  /* 0x00380000f9bc783b */ /* 0x000eee0000000200 */
[C---:B------:R-:W-:Y:S08]  /*7450*/  HMMA.16816.F32 R4, R208.reuse, R176, R4 ;  /* 0x000000b0d004723c */ /* 0x040ff00000001804 */
[C---:B------:R-:W-:Y:S01]  /*7460*/  HMMA.16816.F32 R8, R208.reuse, R178, R8 ;  /* 0x000000b2d008723c */ /* 0x040fe20000001808 */
[----:B------:R-:W3:Y:S07]  /*7470*/  LDSM.16.M88.4 R176, [R248+-0x4000] ;  /* 0xffc00000f8b0783b */ /* 0x000eee0000000200 */
[C---:B-1----:R-:W-:Y:S08]  /*7480*/  HMMA.16816.F32 R12, R208.reuse, R180, R12 ;  /* 0x000000b4d00c723c */ /* 0x042ff0000000180c */
[C---:B------:R-:W-:Y:S01]  /*7490*/  HMMA.16816.F32 R16, R208.reuse, R182, R16 ;  /* 0x000000b6d010723c */ /* 0x040fe20000001810 */
[----:B------:R-:W1:Y:S07]  /*74a0*/  LDSM.16.M88.4 R180, [R248+-0x3800] ;  /* 0xffc80000f8b4783b */ /* 0x000e6e0000000200 */
[C---:B------:R-:W-:Y:S08]  /*74b0*/  HMMA.16816.F32 R20, R208.reuse, R184, R20 ;  /* 0x000000b8d014723c */ /* 0x040ff00000001814 */
[C---:B------:R-:W-:Y:S01]  /*74c0*/  HMMA.16816.F32 R24, R208.reuse, R186, R24 ;  /* 0x000000bad018723c */ /* 0x040fe20000001818 */
[----:B------:R-:W1:Y:S07]  /*74d0*/  LDSM.16.M88.4 R184, [R248+-0x3000] ;  /* 0xffd00000f8b8783b */ /* 0x000e6e0000000200 */
[C---:B---3--:R-:W-:Y:S08]  /*74e0*/  HMMA.16816.F32 R28, R208.reuse, R188, R28 ;  /* 0x000000bcd01c723c */ /* 0x048ff0000000181c */
[----:B------:R-:W-:Y:S01]  /*74f0*/  HMMA.16816.F32 R32, R208, R190, R32 ;  /* 0x000000bed020723c */ /* 0x000fe20000001820 */
[----:B------:R-:W-:Y:S07]  /*7500*/  LDSM.16.M88.4 R188, [R135+0x4000] ;  /* 0x0040000087bc783b */ /* 0x000fee0000000200 */
[C---:B------:R-:W-:Y:S08]  /*7510*/  HMMA.16816.F32 R4, R212.reuse, R176, R4 ;  /* 0x000000b0d404723c */ /* 0x040ff00000001804 */
[C---:B------:R-:W-:Y:S01]  /*7520*/  HMMA.16816.F32 R8, R212.reuse, R178, R8 ;  /* 0x000000b2d408723c */ /* 0x040fe20000001808 */
[----:B------:R-:W3:Y:S07]  /*7530*/  LDSM.16.M88.4 R176, [R248+-0x2800] ;  /* 0xffd80000f8b0783b */ /* 0x000eee0000000200 */
[C---:B-1----:R-:W-:Y:S08]  /*7540*/  HMMA.16816.F32 R12, R212.reuse, R180, R12 ;  /* 0x000000b4d40c723c */ /* 0x042ff0000000180c */
[C---:B------:R-:W-:Y:S01]  /*7550*/  HMMA.16816.F32 R16, R212.reuse, R182, R16 ;  /* 0x000000b6d410723c */ /* 0x040fe20000001810 */
[----:B------:R-:W1:Y:S07]  /*7560*/  LDSM.16.M88.4 R180, [R135+0x4800] ;  /* 0x0048000087b4783b */ /* 0x000e6e0000000200 */
[C---:B------:R-:W-:Y:S08]  /*7570*/  HMMA.16816.F32 R20, R212.reuse, R184, R20 ;  /* 0x000000b8d414723c */ /* 0x040ff00000001814 */
[C---:B------:R-:W-:Y:S01]  /*7580*/  HMMA.16816.F32 R24, R212.reuse, R186, R24 ;  /* 0x000000bad418723c */ /* 0x040fe20000001818 */
[----:B------:R-:W-:Y:S07]  /*7590*/  LDSM.16.M88.4 R184, [R135+0x5800] ;  /* 0x0058000087b8783b */ /* 0x000fee0000000200 */
[C---:B---3--:R-:W-:Y:S08]  /*75a0*/  HMMA.16816.F32 R28, R212.reuse, R176, R28 ;  /* 0x000000b0d41c723c */ /* 0x048ff0000000181c */
[----:B------:R-:W-:Y:S01]  /*75b0*/  HMMA.16816.F32 R32, R212, R178, R32 ;  /* 0x000000b2d420723c */ /* 0x000fe20000001820 */
[----:B------:R-:W3:Y:S07]  /*75c0*/  LDSM.16.M88.4 R176, [R135+0x5000] ;  /* 0x0050000087b0783b */ /* 0x000eee0000000200 */
[C---:B------:R-:W-:Y:S08]  /*75d0*/  HMMA.16816.F32 R4, R216.reuse, R188, R4 ;  /* 0x000000bcd804723c */ /* 0x040ff00000001804 */
[C---:B------:R-:W-:Y:S08]  /*75e0*/  HMMA.16816.F32 R8, R216.reuse, R190, R8 ;  /* 0x000000bed808723c */ /* 0x040ff00000001808 */
[C---:B-1----:R-:W-:Y:S08]  /*75f0*/  HMMA.16816.F32 R12, R216.reuse, R180, R12 ;  /* 0x000000b4d80c723c */ /* 0x042ff0000000180c */
[C---:B------:R-:W-:Y:S08]  /*7600*/  HMMA.16816.F32 R16, R216.reuse, R182, R16 ;  /* 0x000000b6d810723c */ /* 0x040ff00000001810 */
[C---:B---3--:R-:W-:Y:S08]  /*7610*/  HMMA.16816.F32 R20, R216.reuse, R176, R20 ;  /* 0x000000b0d814723c */ /* 0x048ff00000001814 */
[C---:B------:R-:W-:Y:S08]  /*7620*/  HMMA.16816.F32 R24, R216.reuse, R178, R24 ;  /* 0x000000b2d818723c */ /* 0x040ff00000001818 */
[C---:B------:R-:W-:Y:S08]  /*7630*/  HMMA.16816.F32 R28, R216.reuse, R184, R28 ;  /* 0x000000b8d81c723c */ /* 0x040ff0000000181c */
[----:B------:R-:W-:Y:S01]  /*7640*/  HMMA.16816.F32 R32, R216, R186, R32 ;  /* 0x000000bad820723c */ /* 0x000fe20000001820 */
[----:B-----5:R1:W3:Y:S08]  /*7650*/  LDSM.16.M88.4 R188, [R132] ;  /* 0x0000000084bc783b */ /* 0x0202f00000000200 */
[----:B--2---:R2:W2:Y:S08]  /*7660*/  LDSM.16.M88.4 R176, [R3] ;  /* 0x0000000003b0783b */ /* 0x0044b00000000200 */
[----:B----4-:R4:W2:Y:S08]  /*7670*/  LDSM.16.M88.4 R180, [R2] ;  /* 0x0000000002b4783b */ /* 0x0108b00000000200 */
[----:B-1----:R-:W5:Y:S04]  /*7680*/  LDL R132, [R1+0x8] ;  /* 0x0000080001847983 */ /* 0x002f680000100800 */
[----:B------:R1:W2:Y:S01]  /*7690*/  LDSM.16.M88.4 R184, [R0] ;  /* 0x0000000000b8783b */ /* 0x0002a20000000200 */
[C---:B---3--:R-:W-:Y:S07]  /*76a0*/  HMMA.16816.F32 R4, R220.reuse, R188, R4 ;  /* 0x000000bcdc04723c */ /* 0x048fee0000001804 */
[----:B--2---:R-:W2:Y:S04]  /*76b0*/  LDL R3, [R1+0x2c] ;  /* 0x00002c0001037983 */ /* 0x004ea80000100800 */
[----:B----4-:R-:W3:Y:S01]  /*76c0*/  LDL R2, [R1+0x30] ;  /* 0x0000300001027983 */ /* 0x010ee20000100800 */
[C---:B------:R-:W-:Y:S03]  /*76d0*/  HMMA.16816.F32 R8, R220.reuse, R190, R8 ;  /* 0x000000bedc08723c */ /* 0x040fe60000001808 */
[----:B------:R-:W-:Y:S05]  /*76e0*/  LDSM.16.M88.4 R188, [R249+0x4800] ;  /* 0x00480000f9bc783b */ /* 0x000fea0000000200 */
[C---:B------:R-:W-:Y:S03]  /*76f0*/  HMMA.16816.F32 R12, R220.reuse, R176, R12 ;  /* 0x000000b0dc0c723c */ /* 0x040fe6000000180c */
[----:B-1----:R-:W4:Y:S05]  /*7700*/  LDL R0, [R1+0x34] ;  /* 0x0000340001007983 */ /* 0x002f2a0000100800 */
[C---:B------:R-:W-:Y:S01]  /*7710*/  HMMA.16816.F32 R16, R220.reuse, R178, R16 ;  /* 0x000000b2dc10723c */ /* 0x040fe20000001810 */
[----:B------:R-:W1:Y:S07]  /*7720*/  LDSM.16.M88.4 R176, [R249+0x4000] ;  /* 0x00400000f9b0783b */ /* 0x000e6e0000000200 */
[C---:B------:R-:W-:Y:S08]  /*7730*/  HMMA.16816.F32 R20, R220.reuse, R180, R20 ;  /* 0x000000b4dc14723c */ /* 0x040ff00000001814 */
[C---:B------:R-:W-:Y:S01]  /*7740*/  HMMA.16816.F32 R24, R220.reuse, R182, R24 ;  /* 0x000000b6dc18723c */ /* 0x040fe20000001818 */
[----:B------:R-:W1:Y:S07]  /*7750*/  LDSM.16.M88.4 R180, [R249+0x5000] ;  /* 0x00500000f9b4783b */ /* 0x000e6e0000000200 */
[C---:B------:R-:W-:Y:S08]  /*7760*/  HMMA.16816.F32 R28, R220.reuse, R184, R28 ;  /* 0x000000b8dc1c723c */ /* 0x040ff0000000181c */
[----:B------:R-:W-:Y:S01]  /*7770*/  HMMA.16816.F32 R32, R220, R186, R32 ;  /* 0x000000badc20723c */ /* 0x000fe20000001820 */
[----:B------:R-:W-:Y:S07]  /*7780*/  LDSM.16.M88.4 R184, [R248+-0x2000] ;  /* 0xffe00000f8b8783b */ /* 0x000fee0000000200 */
[C---:B-1----:R-:W-:Y:S08]  /*7790*/  HMMA.16816.F32 R4, R224.reuse, R176, R4 ;  /* 0x000000b0e004723c */ /* 0x042ff00000001804 */
[C---:B------:R-:W-:Y:S01]  /*77a0*/  HMMA.16816.F32 R8, R224.reuse, R178, R8 ;  /* 0x000000b2e008723c */ /* 0x040fe20000001808 */
[----:B------:R-:W1:Y:S07]  /*77b0*/  LDSM.16.M88.4 R176, [R249+0x5800] ;  /* 0x00580000f9b0783b */ /* 0x000e6e0000000200 */
[C---:B------:R-:W-:Y:S08]  /*77c0*/  HMMA.16816.F32 R12, R224.reuse, R188, R12 ;  /* 0x000000bce00c723c */ /* 0x040ff0000000180c */
[C---:B------:R-:W-:Y:S01]  /*77d0*/  HMMA.16816.F32 R16, R224.reuse, R190, R16 ;  /* 0x000000bee010723c */ /* 0x040fe20000001810 */
[----:B------:R-:W1:Y:S07]  /*77e0*/  LDSM.16.M88.4 R188, [R248+-0x1800] ;  /* 0xffe80000f8bc783b */ /* 0x000e6e0000000200 */
[C---:B------:R-:W-:Y:S08]  /*77f0*/  HMMA.16816.F32 R20, R224.reuse, R180, R20 ;  /* 0x000000b4e014723c */ /* 0x040ff00000001814 */
[C---:B------:R-:W-:Y:S01]  /*7800*/  HMMA.16816.F32 R24, R224.reuse, R182, R24 ;  /* 0x000000b6e018723c */ /* 0x040fe20000001818 */
[----:B------:R-:W-:Y:S07]  /*7810*/  LDSM.16.M88.4 R180, [R248+-0x800] ;  /* 0xfff80000f8b4783b */ /* 0x000fee0000000200 */
[C---:B-1----:R-:W-:Y:S08]  /*7820*/  HMMA.16816.F32 R28, R224.reuse, R176, R28 ;  /* 0x000000b0e01c723c */ /* 0x042ff0000000181c */
[----:B------:R-:W-:Y:S01]  /*7830*/  HMMA.16816.F32 R32, R224, R178, R32 ;  /* 0x000000b2e020723c */ /* 0x000fe20000001820 */
[----:B------:R-:W1:Y:S07]  /*7840*/  LDSM.16.M88.4 R176, [R248+-0x1000] ;  /* 0xfff00000f8b0783b */ /* 0x000e6e0000000200 */
[C---:B------:R-:W-:Y:S08]  /*7850*/  HMMA.16816.F32 R4, R228.reuse, R184, R4 ;  /* 0x000000b8e404723c */ /* 0x040ff00000001804 */
[C---:B------:R-:W-:Y:S01]  /*7860*/  HMMA.16816.F32 R8, R228.reuse, R186, R8 ;  /* 0x000000bae408723c */ /* 0x040fe20000001808 */
        /* <DEDUP_REMOVED lines=9> */
[----:B------:R-:W1:Y:S07]  /*7900*/  LDSM.16.M88.4 R180, [R135+0x7800] ;  /* 0x0078000087b4783b */ /* 0x000e6e0000000200 */
        /* <DEDUP_REMOVED lines=8> */
[----:B------:R-:W-:Y:S08]  /*7990*/  LDSM.16.M88.4 R180, [R249+0x6000] ;  /* 0x00600000f9b4783b */ /* 0x000ff00000000200 */
[----:B-----5:R-:W1:Y:S08]  /*79a0*/  LDSM.16.M88.4 R176, [R132] ;  /* 0x0000000084b0783b */ /* 0x020e700000000200 */
[----:B--2---:R-:W2:Y:S08]  /*79b0*/  LDSM.16.M88.4 R184, [R3] ;  /* 0x0000000003b8783b */ /* 0x004eb00000000200 */
[----:B---3--:R-:W3:Y:S01]  /*79c0*/  LDSM.16.M88.4 R188, [R2] ;  /* 0x0000000002bc783b */ /* 0x008ee20000000200 */
[C---:B-1----:R-:W-:Y:S08]  /*79d0*/  HMMA.16816.F32 R4, R236.reuse, R176, R4 ;  /* 0x000000b0ec04723c */ /* 0x042ff00000001804 */
[C---:B------:R-:W-:Y:S01]  /*79e0*/  HMMA.16816.F32 R8, R236.reuse, R178, R8 ;  /* 0x000000b2ec08723c */ /* 0x040fe20000001808 */
[----:B----4-:R-:W1:Y:S07]  /*79f0*/  LDSM.16.M88.4 R176, [R0] ;  /* 0x0000000000b0783b */ /* 0x010e6e0000000200 */
[C---:B--2---:R-:W-:Y:S08]  /*7a00*/  HMMA.16816.F32 R12, R236.reuse, R184, R12 ;  /* 0x000000b8ec0c723c */ /* 0x044ff0000000180c */
[C---:B------:R-:W-:Y:S01]  /*7a10*/  HMMA.16816.F32 R16, R236.reuse, R186, R16 ;  /* 0x000000baec10723c */ /* 0x040fe20000001810 */
[----:B------:R-:W2:Y:S07]  /*7a20*/  LDSM.16.M88.4 R184, [R249+0x6800] ;  /* 0x00680000f9b8783b */ /* 0x000eae0000000200 */
[C---:B---3--:R-:W-:Y:S08]  /*7a30*/  HMMA.16816.F32 R20, R236.reuse, R188, R20 ;  /* 0x000000bcec14723c */ /* 0x048ff00000001814 */
[C---:B------:R-:W-:Y:S01]  /*7a40*/  HMMA.16816.F32 R24, R236.reuse, R190, R24 ;  /* 0x000000beec18723c */ /* 0x040fe20000001818 */
[----:B------:R-:W-:Y:S07]  /*7a50*/  LDSM.16.M88.4 R188, [R248] ;  /* 0x00000000f8bc783b */ /* 0x000fee0000000200 */
[C---:B-1----:R-:W-:Y:S08]  /*7a60*/  HMMA.16816.F32 R28, R236.reuse, R176, R28 ;  /* 0x000000b0ec1c723c */ /* 0x042ff0000000181c */
[----:B------:R-:W-:Y:S01]  /*7a70*/  HMMA.16816.F32 R32, R236, R178, R32 ;  /* 0x000000b2ec20723c */ /* 0x000fe20000001820 */
[----:B------:R-:W1:Y:S07]  /*7a80*/  LDSM.16.M88.4 R176, [R249+0x7000] ;  /* 0x00700000f9b0783b */ /* 0x000e6e0000000200 */
[C---:B------:R-:W-:Y:S08]  /*7a90*/  HMMA.16816.F32 R4, R240.reuse, R180, R4 ;  /* 0x000000b4f004723c */ /* 0x040ff00000001804 */
[C---:B------:R-:W-:Y:S01]  /*7aa0*/  HMMA.16816.F32 R8, R240.reuse, R182, R8 ;  /* 0x000000b6f008723c */ /* 0x040fe20000001808 */
[----:B------:R-:W3:Y:S07]  /*7ab0*/  LDSM.16.M88.4 R180, [R249+0x7800] ;  /* 0x00780000f9b4783b */ /* 0x000eee0000000200 */
[C---:B--2---:R-:W-:Y:S08]  /*7ac0*/  HMMA.16816.F32 R12, R240.reuse, R184, R12 ;  /* 0x000000b8f00c723c */ /* 0x044ff0000000180c */
[C---:B------:R-:W-:Y:S08]  /*7ad0*/  HMMA.16816.F32 R16, R240.reuse, R186, R16 ;  /* 0x000000baf010723c */ /* 0x040ff00000001810 */
[C---:B-1----:R-:W-:Y:S08]  /*7ae0*/  HMMA.16816.F32 R20, R240.reuse, R176, R20 ;  /* 0x000000b0f014723c */ /* 0x042ff00000001814 */
[C---:B------:R-:W-:Y:S01]  /*7af0*/  HMMA.16816.F32 R24, R240.reuse, R178, R24 ;  /* 0x000000b2f018723c */ /* 0x040fe20000001818 */
[----:B------:R-:W1:Y:S07]  /*7b00*/  LDSM.16.M88.4 R176, [R248+0x800] ;  /* 0x00080000f8b0783b */ /* 0x000e6e0000000200 */
[C---:B---3--:R-:W-:Y:S08]  /*7b10*/  HMMA.16816.F32 R28, R240.reuse, R180, R28 ;  /* 0x000000b4f01c723c */ /* 0x048ff0000000181c */
[----:B------:R-:W-:Y:S08]  /*7b20*/  HMMA.16816.F32 R32, R240, R182, R32 ;  /* 0x000000b6f020723c */ /* 0x000ff00000001820 */
[C---:B------:R-:W-:Y:S08]  /*7b30*/  HMMA.16816.F32 R4, R244.reuse, R188, R4 ;  /* 0x000000bcf404723c */ /* 0x040ff00000001804 */
[C---:B------:R-:W-:Y:S08]  /*7b40*/  HMMA.16816.F32 R8, R244.reuse, R190, R8 ;  /* 0x000000bef408723c */ /* 0x040ff00000001808 */
[C---:B-1----:R-:W-:Y:S08]  /*7b50*/  HMMA.16816.F32 R12, R244.reuse, R176, R12 ;  /* 0x000000b0f40c723c */ /* 0x042ff0000000180c */
[----:B------:R-:W-:Y:S01]  /*7b60*/  FMUL.FTZ R4, R4, c[0x0][0x320] ;  /* 0x0000c80004047a20 */ /* 0x000fe20000410000 */
[C---:B------:R-:W-:Y:S03]  /*7b70*/  HMMA.16816.F32 R16, R244.reuse, R178, R16 ;  /* 0x000000b2f410723c */ /* 0x040fe60000001810 */
[----:B------:R-:W1:Y:S01]  /*7b80*/  MUFU.TANH R2, R4 ;  /* 0x0000000400027308 */ /* 0x000e620000002400 */
[----:B------:R-:W-:Y:S02]  /*7b90*/  FMUL.FTZ R5, R5, c[0x0][0x320] ;  /* 0x0000c80005057a20 */ /* 0x000fe40000410000 */
[----:B------:R-:W-:Y:S02]  /*7ba0*/  FMUL.FTZ R6, R6, c[0x0][0x320] ;  /* 0x0000c80006067a20 */ /* 0x000fe40000410000 */
[----:B------:R-:W-:Y:S04]  /*7bb0*/  FMUL.FTZ R7, R7, c[0x0][0x320] ;  /* 0x0000c80007077a20 */ /* 0x000fe80000410000 */
[----:B------:R-:W-:Y:S01]  /*7bc0*/  FMUL.FTZ R10, R10, c[0x0][0x320] ;  /* 0x0000c8000a0a7a20 */ /* 0x000fe20000410000 */
[----:B------:R-:W2:Y:S01]  /*7bd0*/  MUFU.TANH R0, R5 ;  /* 0x0000000500007308 */ /* 0x000ea20000002400 */
[----:B------:R-:W-:Y:S02]  /*7be0*/  FMUL.FTZ R11, R11, c[0x0][0x320] ;  /* 0x0000c8000b0b7a20 */ /* 0x000fe40000410000 */
[----:B------:R-:W-:Y:S02]  /*7bf0*/  FMUL.FTZ R14, R14, c[0x0][0x320] ;  /* 0x0000c8000e0e7a20 */ /* 0x000fe40000410000 */
[----:B------:R-:W-:Y:S02]  /*7c00*/  FMUL.FTZ R8, R8, c[0x0][0x320] ;  /* 0x0000c80008087a20 */ /* 0x000fe40000410000 */
[----:B------:R-:W-:Y:S02]  /*7c10*/  FMUL.FTZ R9, R9, c[0x0][0x320] ;  /* 0x0000c80009097a20 */ /* 0x000fe40000410000 */
[----:B------:R-:W-:Y:S01]  /*7c20*/  FMUL.FTZ R15, R15, c[0x0][0x320] ;  /* 0x0000c8000f0f7a20 */ /* 0x000fe20000410000 */
[----:B------:R-:W-:Y:S01]  /*7c30*/  MUFU.TANH R190, R8 ;  /* 0x0000000800be7308 */ /* 0x000fe20000002400 */
[----:B------:R-:W-:Y:S02]  /*7c40*/  FMUL.FTZ R18, R18, c[0x0][0x320] ;  /* 0x0000c80012127a20 */ /* 0x000fe40000410000 */
[----:B------:R-:W-:Y:S01]  /*7c50*/  FMUL.FTZ R12, R12, c[0x0][0x320] ;  /* 0x0000c8000c0c7a20 */ /* 0x000fe20000410000 */
[----:B-1----:R1:W-:Y:S01]  /*7c60*/  STL [R1+0x70], R2 ;  /* 0x0000700201007387 */ /* 0x0023e20000100800 */
[----:B------:R-:W-:Y:S02]  /*7c70*/  FMUL.FTZ R13, R13, c[0x0][0x320] ;  /* 0x0000c8000d0d7a20 */ /* 0x000fe40000410000 */
[----:B------:R-:W-:Y:S02]  /*7c80*/  FMUL.FTZ R16, R16, c[0x0][0x320] ;  /* 0x0000c80010107a20 */ /* 0x000fe40000410000 */
[----:B------:R-:W-:Y:S01]  /*7c90*/  FMUL.FTZ R17, R17, c[0x0][0x320] ;  /* 0x0000c80011117a20 */ /* 0x000fe20000410000 */
[----:B------:R-:W-:Y:S01]  /*7ca0*/  MUFU.TANH R189, R9 ;  /* 0x0000000900bd7308 */ /* 0x000fe20000002400 */
[----:B------:R-:W-:Y:S01]  /*7cb0*/  FMUL.FTZ R19, R19, c[0x0][0x320] ;  /* 0x0000c80013137a20 */ /* 0x000fe20000410000 */
[----:B--2---:R2:W-:Y:S08]  /*7cc0*/  STL [R1+0x6c], R0 ;  /* 0x00006c0001007387 */ /* 0x0045f00000100800 */
[----:B------:R-:W-:Y:S10]  /*7cd0*/  MUFU.TANH R3, R15 ;  /* 0x0000000f00037308 */ /* 0x000ff40000002400 */
[----:B-1----:R-:W1:Y:S10]  /*7ce0*/  MUFU.TANH R2, R6 ;  /* 0x0000000600027308 */ /* 0x002e740000002400 */
[----:B--2---:R-:W2:Y:S10]  /*7cf0*/  MUFU.TANH R0, R7 ;  /* 0x0000000700007308 */ /* 0x004eb40000002400 */
[----:B------:R-:W-:Y:S01]  /*7d00*/  MUFU.TANH R188, R18 ;  /* 0x0000001200bc7308 */ /* 0x000fe20000002400 */
[----:B-1----:R1:W-:Y:S09]  /*7d10*/  STL [R1+0x80], R2 ;  /* 0x0000800201007387 */ /* 0x0023f20000100800 */
[----:B------:R-:W-:Y:S01]  /*7d20*/  MUFU.TANH R186, R12 ;  /* 0x0000000c00ba7308 */ /* 0x000fe20000002400 */
[----:B--2---:R2:W-:Y:S04]  /*7d30*/  STL [R1+0x7c], R0 ;  /* 0x00007c0001007387 */ /* 0x0045e80000100800 */
[----:B------:R-:W3:Y:S05]  /*7d40*/  LDSM.16.M88.4 R4, [R248+0x1000] ;  /* 0x00100000f804783b */ /* 0x000eea0000000200 */
[----:B------:R-:W-:Y:S10]  /*7d50*/  MUFU.TANH R185, R13 ;  /* 0x0000000d00b97308 */ /* 0x000ff40000002400 */
[----:B-1----:R-:W1:Y:S10]  /*7d60*/  MUFU.TANH R2, R10 ;  /* 0x0000000a00027308 */ /* 0x002e740000002400 */
[----:B--2---:R-:W2:Y:S10]  /*7d70*/  MUFU.TANH R0, R11 ;  /* 0x0000000b00007308 */ /* 0x004eb40000002400 */
[----:B------:R-:W-:Y:S01]  /*7d80*/  MUFU.TANH R182, R16 ;  /* 0x0000001000b67308 */ /* 0x000fe20000002400 */
[----:B-1----:R-:W-:Y:S01]  /*7d90*/  STL [R1+0x78], R2 ;  /* 0x0000780201007387 */ /* 0x002fe20000100800 */
[C---:B---3--:R-:W-:Y:S08]  /*7da0*/  HMMA.16816.F32 R20, R244.reuse, R4, R20 ;  /* 0x00000004f414723c */ /* 0x048ff00000001814 */
[----:B------:R-:W-:Y:S01]  /*7db0*/  MUFU.TANH R181, R17 ;  /* 0x0000001100b57308 */ /* 0x000fe20000002400 */
[----:B--2---:R1:W-:Y:S01]  /*7dc0*/  STL [R1+0x74], R0 ;  /* 0x0000740001007387 */ /* 0x0043e20000100800 */
[C---:B------:R-:W-:Y:S03]  /*7dd0*/  HMMA.16816.F32 R24, R244.reuse, R6, R24 ;  /* 0x00000006f418723c */ /* 0x040fe60000001818 */
[----:B------:R-:W2:Y:S01]  /*7de0*/  LDSM.16.M88.4 R8, [R248+0x1800] ;  /* 0x00180000f808783b */ /* 0x000ea20000000200 */
[----:B------:R-:W-:Y:S04]  /*7df0*/  DEPBAR.LE SB0, 0x0 ;  /* 0x000080000000791a */ /* 0x000fe80000000000 */
[----:B------:R-:W-:Y:S03]  /*7e00*/  MUFU.TANH R187, R19 ;  /* 0x0000001300bb7308 */ /* 0x000fe60000002400 */
[----:B------:R-:W-:Y:S03]  /*7e10*/  BAR.SYNC.DEFER_BLOCKING 0x0 ;  /* 0x0000000000007b1d */ /* 0x000fe60000010000 */
[----:B------:R-:W-:Y:S02]  /*7e20*/  FMUL.FTZ R18, R20, c[0x0][0x320] ;  /* 0x0000c80014127a20 */ /* 0x000fe40000410000 */
[----:B------:R-:W-:Y:S02]  /*7e30*/  FMUL.FTZ R21, R21, c[0x0][0x320] ;  /* 0x0000c80015157a20 */ /* 0x000fe40000410000 */
[----:B------:R-:W-:Y:S02]  /*7e40*/  FMUL.FTZ R22, R22, c[0x0][0x320] ;  /* 0x0000c80016167a20 */ /* 0x000fe40000410000 */
[----:B------:R-:W-:Y:S01]  /*7e50*/  MUFU.TANH R18, R18 ;  /* 0x0000001200127308 */ /* 0x000fe20000002400 */
[----:B------:R-:W-:Y:S03]  /*7e60*/  FMUL.FTZ R23, R23, c[0x0][0x320] ;  /* 0x0000c80017177a20 */ /* 0x000fe60000410000 */
[----:B------:R-:W-:Y:S02]  /*7e70*/  FMUL.FTZ R26, R26, c[0x0][0x320] ;  /* 0x0000c8001a1a7a20 */ /* 0x000fe40000410000 */
[----:B------:R-:W-:Y:S02]  /*7e80*/  FMUL.FTZ R27, R27, c[0x0][0x320] ;  /* 0x0000c8001b1b7a20 */ /* 0x000fe40000410000 */
[----:B------:R-:W-:Y:S02]  /*7e90*/  FMUL.FTZ R24, R24, c[0x0][0x320] ;  /* 0x0000c80018187a20 */ /* 0x000fe40000410000 */
[----:B------:R-:W-:Y:S01]  /*7ea0*/  FMUL.FTZ R25, R25, c[0x0][0x320] ;  /* 0x0000c80019197a20 */ /* 0x000fe20000410000 */
[----:B-1----:R-:W1:Y:S10]  /*7eb0*/  MUFU.TANH R0, R14 ;  /* 0x0000000e00007308 */ /* 0x002e740000002400 */
[----:B------:R-:W-:Y:S01]  /*7ec0*/  MUFU.TANH R180, R26 ;  /* 0x0000001a00b47308 */ /* 0x000fe20000002400 */
[C---:B--2---:R-:W-:Y:S08]  /*7ed0*/  HMMA.16816.F32 R28, R244.reuse, R8, R28 ;  /* 0x00000008f41c723c */ /* 0x044ff0000000181c */
[----:B------:R-:W-:Y:S01]  /*7ee0*/  HMMA.16816.F32 R32, R244, R10, R32 ;  /* 0x0000000af420723c */ /* 0x000fe20000001820 */
[----:B------:R2:W-:Y:S01]  /*7ef0*/  MUFU.TANH R179, R27 ;  /* 0x0000001b00b37308 */ /* 0x0005e20000002400 */
[----:B-1----:R1:W-:Y:S04]  /*7f00*/  STL [R1+0x68], R0 ;  /* 0x0000680001007387 */ /* 0x0023e80000100800 */
[----:B------:R-:W3:Y:S05]  /*7f10*/  LDL R2, [R1+0x90] ;  /* 0x0000900001027983 */ /* 0x000eea0000100800 */
[----:B------:R-:W-:Y:S05]  /*7f20*/  MUFU.TANH R178, R21 ;  /* 0x0000001500b27308 */ /* 0x000fea0000002400 */
[----:B------:R-:W-:Y:S02]  /*7f30*/  FMUL.FTZ R30, R30, c[0x0][0x320] ;  /* 0x0000c8001e1e7a20 */ /* 0x000fe40000410000 */
[----:B------:R-:W-:Y:S02]  /*7f40*/  FMUL.FTZ R31, R31, c[0x0][0x320] ;  /* 0x0000c8001f1f7a20 */ /* 0x000fe40000410000 */
[----:B------:R-:W-:Y:S01]  /*7f50*/  FMUL.FTZ R28, R28, c[0x0][0x320] ;  /* 0x0000c8001c1c7a20 */ /* 0x000fe20000410000 */
[----:B------:R-:W4:Y:S03]  /*7f60*/  MUFU.TANH R4, R30 ;  /* 0x0000001e00047308 */ /* 0x000f260000002400 */
[----:B------:R-:W-:Y:S02]  /*7f70*/  FMUL.FTZ R35, R35, c[0x0][0x320] ;  /* 0x0000c80023237a20 */ /* 0x000fe40000410000 */
[----:B--2---:R-:W-:Y:S02]  /*7f80*/  FMUL.FTZ R27, R32, c[0x0][0x320] ;  /* 0x0000c800201b7a20 */ /* 0x004fe40000410000 */
[----:B------:R-:W-:Y:S01]  /*7f90*/  FMUL.FTZ R26, R33, c[0x0][0x320] ;  /* 0x0000c800211a7a20 */ /* 0x000fe20000410000 */
[----:B-1----:R-:W3:Y:S02]  /*7fa0*/  LDL R0, [R1+0xa8] ;  /* 0x0000a80001007983 */ /* 0x002ee40000100800 */
[----:B------:R1:W-:Y:S01]  /*7fb0*/  MUFU.TANH R132, R28 ;  /* 0x0000001c00847308 */ /* 0x0003e20000002400 */
[----:B------:R-:W-:Y:S01]  /*7fc0*/  FMUL.FTZ R34, R34, c[0x0][0x320] ;  /* 0x0000c80022227a20 */ /* 0x000fe20000410000 */
[----:B------:R2:W-:Y:S08]  /*7fd0*/  STL [R1+0x64], R3 ;  /* 0x0000640301007387 */ /* 0x0005f00000100800 */
[----:B------:R-:W-:Y:S01]  /*7fe0*/  MUFU.TANH R184, R22 ;  /* 0x0000001600b87308 */ /* 0x000fe20000002400 */
[----:B----4-:R-:W-:Y:S09]  /*7ff0*/  STL [R1+0x58], R4 ;  /* 0x0000580401007387 */ /* 0x010ff20000100800 */
[----:B------:R-:W-:Y:S01]  /*8000*/  MUFU.TANH R183, R23 ;  /* 0x0000001700b77308 */ /* 0x000fe20000002400 */
[----:B-1----:R-:W-:Y:S09]  /*8010*/  FMUL.FTZ R28, R29, c[0x0][0x320] ;  /* 0x0000c8001d1c7a20 */ /* 0x002ff20000410000 */
[----:B--2---:R-:W1:Y:S10]  /*8020*/  MUFU.TANH R3, R31 ;  /* 0x0000001f00037308 */ /* 0x004e740000002400 */
[----:B------:R-:W-:Y:S10]  /*8030*/  MUFU.TANH R177, R24 ;  /* 0x0000001800b17308 */ /* 0x000ff40000002400 */
[----:B------:R-:W-:Y:S01]  /*8040*/  MUFU.TANH R176, R25 ;  /* 0x0000001900b07308 */ /* 0x000fe20000002400 */
[----:B-1----:R1:W-:Y:S09]  /*8050*/  STL [R1+0x60], R3 ;  /* 0x0000600301007387 */ /* 0x0023f20000100800 */
[----:B------:R-:W-:Y:S10]  /*8060*/  MUFU.TANH R28, R28 ;  /* 0x0000001c001c7308 */ /* 0x000ff40000002400 */
[----:B------:R-:W-:Y:S10]  /*8070*/  MUFU.TANH R27, R27 ;  /* 0x0000001b001b7308 */ /* 0x000ff40000002400 */
[----:B-1----:R-:W1:Y:S10]  /*8080*/  MUFU.TANH R3, R35 ;  /* 0x0000002300037308 */ /* 0x002e740000002400 */
[----:B------:R-:W2:Y:S10]  /*8090*/  MUFU.TANH R26, R26 ;  /* 0x0000001a001a7308 */ /* 0x000eb40000002400 */
[----:B------:R4:W2:Y:S01]  /*80a0*/  MUFU.TANH R191, R34 ;  /* 0x0000002200bf7308 */ /* 0x0008a20000002400 */
[----:B-1----:R4:W-:Y:S01]  /*80b0*/  STL [R1+0x5c], R3 ;  /* 0x00005c0301007387 */ /* 0x0029e20000100800 */
[----:B---3--:R-:W-:Y:S11]  /*80c0*/  ISETP.GT.AND P0, PT, R2, R0, PT ;  /* 0x000000000200720c */ /* 0x008ff60003f04270 */
[----:B------:R-:W-:Y:S02]  /*80d0*/  @!UPT UIADD3 URZ, URZ, URZ, URZ ;  /* 0x0000003f3f3ff290 */ /* 0x000fe4000fffe03f */
[----:B------:R-:W-:-:S05]  /*80e0*/  @!P0 BRA `(.L_x_1054) ;  /* 0x000007a000008947 */ /* 0x000fca0003800000 */
[----:B--2-4-:R-:W2:Y:S01]  /*80f0*/  LDL R3, [R1+0xb4] ;  /* 0x0000b40001037983 */ /* 0x014ea20000100800 */
[----:B------:R-:W-:Y:S03]  /*8100*/  IMAD.MOV.U32 R11, RZ, RZ, RZ ;  /* 0x000000ffff0b7224 */ /* 0x000fe600078e00ff */
[----:B------:R-:W3:Y:S04]  /*8110*/  LDL.64 R22, [R1+0xc0] ;  /* 0x0000c00001167983 */ /* 0x000ee80000100a00 */
[----:B------:R-:W4:Y:S04]  /*8120*/  LDL R4, [R1+0xd4] ;  /* 0x0000d40001047983 */ /* 0x000f280000100800 */
[----:B------:R-:W1:Y:S04]  /*8130*/  S2R R13, SR_TID.X ;  /* 0x00000000000d7919 */ /* 0x000e680000002100 */
[----:B------:R-:W5:Y:S04]  /*8140*/  LDL.64 R20, [R1+0xb8] ;  /* 0x0000b80001147983 */ /* 0x000f680000100a00 */
[----:B------:R-:W4:Y:S04]  /*8150*/  LDL R10, [R1+0xd0] ;  /* 0x0000d000010a7983 */ /* 0x000f280000100800 */
[----:B------:R-:W5:Y:S04]  /*8160*/  LDL R9, [R1+0x174] ;  /* 0x0001740001097983 */ /* 0x000f680000100800 */
[----:B------:R-:W5:Y:S04]  /*8170*/  LDL R16, [R1+0x94] ;  /* 0x0000940001107983 */ /* 0x000f680000100800 */
[----:B------:R-:W5:Y:S01]  /*8180*/  LDL R8, [R1+0x178] ;  /* 0x0001780001087983 */ /* 0x000f620000100800 */
[--C-:B-1----:R-:W-:Y:S03]  /*8190*/  SHF.R.S32.HI R0, RZ, 0x1f, R13.reuse ;  /* 0x0000001fff007819 */ /* 0x102fe6000001140d */
[----:B------:R-:W5:Y:S01]  /*81a0*/  LDL R15, [R1+0x98] ;  /* 0x00009800010f7983 */ /* 0x000f620000100800 */
[----:B------:R-:W-:Y:S02]  /*81b0*/  SHF.R.S32.HI R12, RZ, 0x1f, R13 ;  /* 0x0000001fff0c7819 */ /* 0x000fe4000001140d */
[-C--:B------:R-:W-:Y:S01]  /*81c0*/  LEA.HI R0, R0, R13.reuse, RZ, 0x3 ;  /* 0x0000000d00007211 */ /* 0x080fe200078f18ff */
[----:B------:R-:W5:Y:S01]  /*81d0*/  LDL R7, [R1+0x17c] ;  /* 0x00017c0001077983 */ /* 0x000f620000100800 */
[----:B------:R-:W-:Y:S02]  /*81e0*/  LEA.HI R12, R12, R13, RZ, 0x3 ;  /* 0x0000000d0c0c7211 */ /* 0x000fe400078f18ff */
[----:B------:R-:W-:Y:S01]  /*81f0*/  LOP3.LUT R0, R0, 0xfffffff8, RZ, 0xc0, !PT ;  /* 0xfffffff800007812 */ /* 0x000fe200078ec0ff */
[----:B------:R-:W5:Y:S01]  /*8200*/  LDL R14, [R1+0x9c] ;  /* 0x00009c00010e7983 */ /* 0x000f620000100800 */
[----:B------:R-:W-:Y:S03]  /*8210*/  SHF.R.S32.HI R12, RZ, 0x3, R12 ;  /* 0x00000003ff0c7819 */ /* 0x000fe6000001140c */
[----:B------:R-:W-:Y:S01]  /*8220*/  IMAD.IADD R0, R13, 0x1, -R0 ;  /* 0x000000010d007824 */ /* 0x000fe200078e0a00 */
[----:B------:R-:W5:Y:S01]  /*8230*/  LDL R6, [R1+0x180] ;  /* 0x0001800001067983 */ /* 0x000f620000100800 */
[----:B------:R-:W-:Y:S02]  /*8240*/  IMAD.MOV.U32 R13, RZ, RZ, c[0x0][0x2b8] ;  /* 0x0000ae00ff0d7624 */ /* 0x000fe400078e00ff */
[----:B------:R-:W-:Y:S02]  /*8250*/  IMAD R0, R0, 0x20, R12 ;  /* 0x0000002000007824 */ /* 0x000fe400078e020c */
[----:B------:R-:W5:Y:S01]  /*8260*/  LDL R12, [R1+0x88] ;  /* 0x00008800010c7983 */ /* 0x000f620000100800 */
[----:B------:R-:W-:Y:S01]  /*8270*/  ISETP.NE.AND P1, PT, R13, 0x1, PT ;  /* 0x000000010d00780c */ /* 0x000fe20003f25270 */
[----:B--2---:R-:W-:Y:S05]  /*8280*/  IMAD R2, R2, 0x40, R3 ;  /* 0x0000004002027824 */ /* 0x004fea00078e0203 */
[----:B------:R-:W-:Y:S07]  /*8290*/  IADD3 R2, R2, -0x40, R0 ;  /* 0xffffffc002027810 */ /* 0x000fee0007ffe000 */
[----:B------:R-:W-:Y:S04]  /*82a0*/  @P1 IMAD.HI.U32 R3, R2, c[0x0][0x2bc], RZ ;  /* 0x0000af0002031a27 */ /* 0x000fe800078e00ff */
[----:B------:R-:W-:Y:S01]  /*82b0*/  IMAD.MOV.U32 R0, RZ, RZ, R2 ;  /* 0x000000ffff007224 */ /* 0x000fe200078e0002 */
[----:B------:R-:W-:Y:S04]  /*82c0*/  @P1 SHF.R.U32.HI R0, RZ, c[0x0][0x2c0], R3 ;  /* 0x0000b000ff001a19 */ /* 0x000fe80000011603 */
[C---:B---3--:R-:W-:Y:S04]  /*82d0*/  @!P6 IADD3 R3, P0, R0.reuse, R22, RZ ;  /* 0x000000160003e210 */ /* 0x048fe80007f1e0ff */
[----:B----4-:R-:W-:Y:S01]  /*82e0*/  @!P6 LEA.HI.X.SX32 R5, R0, R4, 0x1, P0 ;  /* 0x000000040005e211 */ /* 0x010fe200000f0eff */
[----:B------:R-:W-:Y:S01]  /*82f0*/  IMAD.MOV R0, RZ, RZ, -R0 ;  /* 0x000000ffff007224 */ /* 0x000fe200078e0a00 */
[C---:B------:R-:W-:Y:S03]  /*8300*/  @!P6 LEA R4, P0, R3.reuse, c[0x0][0x2a0], 0x2 ;  /* 0x0000a8000304ea11 */ /* 0x040fe600078010ff */
[----:B------:R-:W-:Y:S01]  /*8310*/  IMAD R13, R0, c[0x0][0x2b8], R2 ;  /* 0x0000ae00000d7a24 */ /* 0x000fe200078e0202 */
[----:B------:R-:W-:Y:S01]  /*8320*/  @!P6 LEA.HI.X R5, R3, c[0x0][0x2a4], R5, 0x2, P0 ;  /* 0x0000a9000305ea11 */ /* 0x000fe200000f1405 */
[C---:B-----5:R-:W-:Y:S01]  /*8330*/  IMAD.SHL.U32 R22, R16.reuse, 0x2, RZ ;  /* 0x0000000210167824 */ /* 0x060fe200078e00ff */
[----:B------:R-:W-:Y:S01]  /*8340*/  SHF.L.U64.HI R17, R16, 0x1, R9 ;  /* 0x0000000110117819 */ /* 0x000fe20000010209 */
[----:B------:R-:W-:Y:S01]  /*8350*/  IMAD.WIDE.U32 R2, R13, c[0x0][0x1e0], RZ ;  /* 0x000078000d027a25 */ /* 0x000fe200078e00ff */
[----:B------:R-:W-:Y:S01]  /*8360*/  SHF.R.S32.HI R0, RZ, 0x1f, R13 ;  /* 0x0000001fff007819 */ /* 0x000fe2000001140d */
[----:B------:R-:W2:Y:S02]  /*8370*/  @!P6 LDG.E R11, [R4.64] ;  /* 0x00000006040be981 */ /* 0x000ea4000c1e1900 */
[C---:B------:R-:W-:Y:S02]  /*8380*/  IMAD.SHL.U32 R21, R15.reuse, 0x2, RZ ;  /* 0x000000020f157824 */ /* 0x040fe400078e00ff */
[----:B------:R1:W-:Y:S01]  /*8390*/  STL [R1+0x8c], R13 ;  /* 0x00008c0d01007387 */ /* 0x0003e20000100800 */
[----:B------:R-:W-:Y:S01]  /*83a0*/  IMAD R0, R0, c[0x0][0x1e0], RZ ;  /* 0x0000780000007a24 */ /* 0x000fe200078e02ff */
[----:B------:R-:W-:Y:S03]  /*83b0*/  SHF.L.U64.HI R16, R15, 0x1, R8 ;  /* 0x000000010f107819 */ /* 0x000fe60000010208 */
[----:B------:R-:W-:Y:S01]  /*83c0*/  IMAD R0, R13, c[0x0][0x1e4], R0 ;  /* 0x000079000d007a24 */ /* 0x000fe200078e0200 */
[----:B------:R-:W-:Y:S03]  /*83d0*/  SHF.L.U64.HI R15, R14, 0x1, R7 ;  /* 0x000000010e0f7819 */ /* 0x000fe60000010207 */
[----:B------:R-:W-:Y:S02]  /*83e0*/  IMAD.IADD R3, R3, 0x1, R0 ;  /* 0x0000000103037824 */ /* 0x000fe400078e0200 */
[----:B------:R-:W-:Y:S01]  /*83f0*/  IMAD.SHL.U32 R19, R12, 0x2, RZ ;  /* 0x000000020c137824 */ /* 0x000fe200078e00ff */
[----:B--2---:R-:W-:Y:S01]  /*8400*/  SHF.R.S32.HI R5, RZ, 0x1f, R11 ;  /* 0x0000001fff057819 */ /* 0x004fe2000001140b */
[----:B------:R2:W-:Y:S01]  /*8410*/  STL [R1+0x84], R11 ;  /* 0x0000840b01007387 */ /* 0x0005e20000100800 */
[----:B------:R-:W-:Y:S04]  /*8420*/  IMAD.WIDE.U32 R2, R11, c[0x0][0x1f0], R2 ;  /* 0x00007c000b027a25 */ /* 0x000fe800078e0002 */
[----:B------:R-:W-:Y:S01]  /*8430*/  IMAD R5, R5, c[0x0][0x1f0], RZ ;  /* 0x00007c0005057a24 */ /* 0x000fe200078e02ff */
[----:B------:R-:W-:Y:S01]  /*8440*/  IADD3 R0, P0, R20, R2, RZ ;  /* 0x0000000214007210 */ /* 0x000fe20007f1e0ff */
[----:B------:R-:W-:Y:S01]  /*8450*/  IMAD.SHL.U32 R20, R14, 0x2, RZ ;  /* 0x000000020e147824 */ /* 0x000fe200078e00ff */
[----:B------:R-:W-:Y:S01]  /*8460*/  SHF.L.U64.HI R14, R12, 0x1, R6 ;  /* 0x000000010c0e7819 */ /* 0x000fe20000010206 */
[----:B------:R-:W-:Y:S05]  /*8470*/  IMAD R5, R11, c[0x0][0x1f4], R5 ;  /* 0x00007d000b057a24 */ /* 0x000fea00078e0205 */
[----:B------:R-:W-:Y:S02]  /*8480*/  IADD3.X R5, R10, R3, R5, P0, !PT ;  /* 0x000000030a057210 */ /* 0x000fe400007fe405 */
[C---:B-1----:R-:W-:Y:S04]  /*8490*/  LEA R13, P0, R0.reuse, c[0x0][0x1c8], 0x1 ;  /* 0x00007200000d7a11 */ /* 0x042fe800078008ff */
[----:B------:R-:W-:Y:S01]  /*84a0*/  LEA.HI.X R5, R0, c[0x0][0x1cc], R5, 0x1, P0 ;  /* 0x0000730000057a11 */ /* 0x000fe200000f0c05 */
[----:B------:R-:W-:-:S06]  /*84b0*/  BRA.DIV ~URZ, `(.L_x_1055) ;  /* 0x0000a2927f007947 */ /* 0x000fcc000b800000 */
[----:B------:R1:W3:Y:S02]  /*84c0*/  SHFL.IDX PT, R4, R5, RZ, 0x181f ;  /* 0x00181fff05047589 */ /* 0x0002e400000e0000 */
.L_x_1088:
[----:B------:R-:W-:-:S05]  /*84d0*/  BRA.DIV ~URZ, `(.L_x_1056) ;  /* 0x0000a2e27f007947 */ /* 0x000fca000b800000 */
[----:B------:R-:W4:Y:S04]  /*84e0*/  LDL R2, [R1+0x88] ;  /* 0x0000880001027983 */ /* 0x000f280000100800 */
[----:B------:R-:W5:Y:S04]  /*84f0*/  LDL R23, [R1+0x54] ;  /* 0x0000540001177983 */ /* 0x000f680000100800 */
[----:B--2---:R-:W2:Y:S04]  /*8500*/  LDL R6, [R1+0x9c] ;  /* 0x00009c0001067983 */ /* 0x004ea80000100800 */
[----:B---3--:R-:W3:Y:S04]  /*8510*/  LDL R25, [R1+0x98] ;  /* 0x0000980001197983 */ /* 0x008ee80000100800 */
[----:B------:R-:W5:Y:S04]  /*8520*/  LDL R24, [R1+0x94] ;  /* 0x0000940001187983 */ /* 0x000f680000100800 */
[----:B------:R-:W1:Y:S01]  /*8530*/  SHFL.IDX PT, R0, R13, RZ, 0x181f ;  /* 0x00181fff0d007589 */ /* 0x000e6200000e0000 */
[----:B----4-:R-:W-:Y:S02]  /*8540*/  ISETP.GE.AND P4, PT, R2, c[0x0][0x1d4], PT ;  /* 0x0000750002007a0c */ /* 0x010fe40003f86270 */
[----:B-1----:R-:W-:Y:S05]  /*8550*/  IADD3 R2, P0, R0, R19, RZ ;  /* 0x0000001300027210 */ /* 0x002fea0007f1e0ff */
[----:B------:R-:W-:Y:S01]  /*8560*/  IMAD.X R3, R4, 0x1, R14, P0 ;  /* 0x0000000104037824 */ /* 0x000fe200000e060e */
[----:B------:R-:W-:Y:S02]  /*8570*/  IADD3 R8, P0, R0, R20, RZ ;  /* 0x0000001400087210 */ /* 0x000fe40007f1e0ff */
[----:B--2---:R-:W-:Y:S02]  /*8580*/  ISETP.GE.AND P3, PT, R6, c[0x0][0x1d4], PT ;  /* 0x0000750006007a0c */ /* 0x004fe40003f66270 */
[----:B---3--:R-:W-:Y:S01]  /*8590*/  ISETP.GE.AND P1, PT, R25, c[0x0][0x1d4], PT ;  /* 0x0000750019007a0c */ /* 0x008fe20003f26270 */
[----:B------:R-:W-:Y:S01]  /*85a0*/  @!PT LDS RZ, [RZ] ;  /* 0x00000000fffff984 */ /* 0x000fe20000000800 */
[----:B------:R-:W-:Y:S01]  /*85b0*/  @!PT LDS RZ, [RZ] ;  /* 0x00000000fffff984 */ /* 0x000fe20000000800 */
[----:B-----5:R1:W-:Y:S01]  /*85c0*/  LDGSTS.E.BYPASS.LTC128B.128 [R23+0x10100], [R2.64], !P4 ;  /* 0x1010000002177fae */ /* 0x0203e2000e101d46 */
[----:B------:R-:W-:Y:S01]  /*85d0*/  IMAD.X R9, R4, 0x1, R15, P0 ;  /* 0x0000000104097824 */ /* 0x000fe200000e060f */
[----:B------:R-:W-:Y:S02]  /*85e0*/  IADD3 R6, P2, R0, R22, RZ ;  /* 0x0000001600067210 */ /* 0x000fe40007f5e0ff */
[----:B------:R-:W-:Y:S02]  /*85f0*/  SEL R12, RZ, 0x10, P3 ;  /* 0x00000010ff0c7807 */ /* 0x000fe40001800000 */
[----:B------:R-:W-:Y:S01]  /*8600*/  SEL R11, RZ, 0x10, P1 ;  /* 0x00000010ff0b7807 */ /* 0x000fe20000800000 */
[----:B------:R-:W-:Y:S03]  /*8610*/  IMAD.X R7, R4, 0x1, R17, P2 ;  /* 0x0000000104077824 */ /* 0x000fe600010e0611 */
[----:B------:R2:W-:Y:S01]  /*8620*/  LDGSTS.E.BYPASS.LTC128B.128 [R23+0x12100], [R8.64], !P3 ;  /* 0x1210000008177fae */ /* 0x0005e2000d901d46 */
[----:B-1----:R-:W-:Y:S03]  /*8630*/  IADD3 R2, P0, R0, R21, RZ ;  /* 0x0000001500027210 */ /* 0x002fe60007f1e0ff */
[----:B------:R-:W1:Y:S02]  /*8640*/  SHFL.IDX PT, R0, R13, 0x1, 0x181f ;  /* 0x00381f000d007f89 */ /* 0x000e6400000e0000 */
[----:B------:R-:W-:Y:S01]  /*8650*/  IMAD.X R3, R4, 0x1, R16, P0 ;  /* 0x0000000104037824 */ /* 0x000fe200000e0610 */
[----:B------:R-:W-:Y:S01]  /*8660*/  ISETP.GE.AND P0, PT, R24, c[0x0][0x1d4], PT ;  /* 0x0000750018007a0c */ /* 0x000fe20003f06270 */
[----:B------:R3:W4:Y:S03]  /*8670*/  SHFL.IDX PT, R4, R5, 0x1, 0x181f ;  /* 0x00381f0005047f89 */ /* 0x00072600000e0000 */
[----:B------:R-:W-:Y:S01]  /*8680*/  SEL R10, RZ, 0x10, P0 ;  /* 0x00000010ff0a7807 */ /* 0x000fe20000000000 */
[----:B------:R2:W-:Y:S08]  /*8690*/  LDGSTS.E.BYPASS.LTC128B.128 [R23+0x14100], [R2.64], !P1 ;  /* 0x1410000002177fae */ /* 0x0005f0000c901d46 */
[----:B------:R2:W-:Y:S01]  /*86a0*/  LDGSTS.E.BYPASS.LTC128B.128 [R23+0x16100], [R6.64], !P0 ;  /* 0x1610000006177fae */ /* 0x0005e2000c101d46 */
[----:B---3--:R-:W-:Y:S04]  /*86b0*/  SEL R5, RZ, 0x10, P4 ;  /* 0x00000010ff057807 */ /* 0x008fe80002000000 */
.L_x_1089:
[C---:B-1----:R-:W-:Y:S01]  /*86c0*/  ISETP.NE.U32.AND P2, PT, R5.reuse, RZ, PT ;  /* 0x000000ff0500720c */ /* 0x042fe20003f45070 */
[----:B------:R-:W3:Y:S01]  /*86d0*/  LDL R13, [R1+0x54] ;  /* 0x00005400010d7983 */ /* 0x000ee20000100800 */
[----:B------:R-:W-:Y:S02]  /*86e0*/  IADD3 R5, -R5, 0x10, RZ ;  /* 0x0000001005057810 */ /* 0x000fe40007ffe1ff */
[----:B--2---:R-:W-:Y:S02]  /*86f0*/  IADD3 R6, -R11, 0x10, RZ ;  /* 0x000000100b067810 */ /* 0x004fe40007ffe1ff */
[----:B------:R-:W-:Y:S02]  /*8700*/  LOP3.LUT R5, R5, 0xf, RZ, 0xc0, !PT ;  /* 0x0000000f05057812 */ /* 0x000fe400078ec0ff */
[----:B------:R-:W-:Y:S02]  /*8710*/  IADD3 R8, -R12, 0x10, RZ ;  /* 0x000000100c087810 */ /* 0x000fe40007ffe1ff */
[----:B------:R-:W-:Y:S02]  /*8720*/  IADD3 R2, P1, P0, R5, R0, R19 ;  /* 0x0000000005027210 */ /* 0x000fe4000783e013 */
[----:B------:R-:W-:Y:S02]  /*8730*/  LOP3.LUT R6, R6, 0xf, RZ, 0xc0, !PT ;  /* 0x0000000f06067812 */ /* 0x000fe400078ec0ff */
[----:B----4-:R-:W-:Y:S02]  /*8740*/  IADD3.X R3, RZ, R4, R14, P1, P0 ;  /* 0x00000004ff037210 */ /* 0x010fe40000fe040e */
[----:B------:R-:W-:Y:S04]  /*8750*/  LOP3.LUT R8, R8, 0xf, RZ, 0xc0, !PT ;  /* 0x0000000f08087812 */ /* 0x000fe800078ec0ff */
[----:B------:R-:W-:Y:S04]  /*8760*/  IADD3 R8, P1, P0, R8, R0, R20 ;  /* 0x0000000008087210 */ /* 0x000fe8000783e014 */
[----:B------:R-:W-:Y:S01]  /*8770*/  IADD3.X R9, RZ, R4, R15, P1, P0 ;  /* 0x00000004ff097210 */ /* 0x000fe20000fe040f */
[----:B------:R-:W-:Y:S01]  /*8780*/  @!PT LDS RZ, [RZ] ;  /* 0x00000000fffff984 */ /* 0x000fe20000000800 */
[----:B------:R-:W-:Y:S01]  /*8790*/  @!PT LDS RZ, [RZ] ;  /* 0x00000000fffff984 */ /* 0x000fe20000000800 */
[----:B------:R-:W-:Y:S01]  /*87a0*/  @!PT LDS RZ, [RZ] ;  /* 0x00000000fffff984 */ /* 0x000fe20000000800 */
[----:B---3--:R1:W-:Y:S01]  /*87b0*/  LDGSTS.E.BYPASS.LTC128B.128.ZFILL [R13+0x11100], [R2.64], P2 ;  /* 0x11100000020d7fae */ /* 0x0083e20009141d46 */
        /* <DEDUP_REMOVED lines=8> */
[----:B------:R-:W-:Y:S04]  /*8840*/  IADD3 R2, P1, P0, R2, R0, R22 ;  /* 0x0000000002027210 */ /* 0x000fe8000783e016 */
[----:B------:R-:W-:Y:S02]  /*8850*/  IADD3.X R3, RZ, R4, R17, P1, P0 ;  /* 0x00000004ff037210 */ /* 0x000fe40000fe0411 */
[----:B------:R-:W-:Y:S11]  /*8860*/  ISETP.NE.U32.AND P0, PT, R10, RZ, PT ;  /* 0x000000ff0a00720c */ /* 0x000ff60003f05070 */
[----:B------:R-:W-:Y:S02]  /*8870*/  @!UPT UIADD3 URZ, URZ, URZ, URZ ;  /* 0x0000003f3f3ff290 */ /* 0x000fe4000fffe03f */
[----:B------:R2:W-:Y:S02]  /*8880*/  LDGSTS.E.BYPASS.LTC128B.128.ZFILL [R13+0x17100], [R2.64], P0 ;  /* 0x17100000020d7fae */ /* 0x0005e40008141d46 */
.L_x_1054:
[----:B--2-4-:R-:W-:Y:S05]  /*8890*/  BSYNC B0 ;  /* 0x0000000000007941 */ /* 0x014fea0003800000 */
.L_x_1053:
[----:B------:R-:W2:Y:S01]  /*88a0*/  LDL R4, [R1+0xac] ;  /* 0x0000ac0001047983 */ /* 0x000ea20000100800 */
[----:B------:R-:W-:Y:S02]  /*88b0*/  IMAD.MOV.U32 R0, RZ, RZ, c[0x0][0x2c4] ;  /* 0x0000b100ff007624 */ /* 0x000fe400078e00ff */
[----:B------:R-:W-:Y:S01]  /*88c0*/  IMAD.MOV.U32 R5, RZ, RZ, 0x1 ;  /* 0x00000001ff057424 */ /* 0x000fe200078e00ff */
[----:B------:R-:W3:Y:S02]  /*88d0*/  LDL R3, [R1+0x90] ;  /* 0x0000900001037983 */ /* 0x000ee40000100800 */
[----:B------:R-:W-:Y:S02]  /*88e0*/  ISETP.NE.AND P0, PT, R0, 0x1, PT ;  /* 0x000000010000780c */ /* 0x000fe40003f05270 */
[----:B------:R-:W4:Y:S04]  /*88f0*/  LDL R2, [R1+0xdc] ;  /* 0x0000dc0001027983 */ /* 0x000f280000100800 */
[----:B------:R-:W0:Y:S07]  /*8900*/  LDGDEPBAR ;  /* 0x00000000000079af */ /* 0x000e2e0000000000 */
[----:B--2---:R-:W-:Y:S04]  /*8910*/  @P0 IMAD.HI.U32 R0, R4, c[0x0][0x2c8], RZ ;  /* 0x0000b20004000a27 */ /* 0x004fe800078e00ff */
[----:B---3--:R-:W-:Y:S01]  /*8920*/  IMAD R5, R3, -0x40, R5 ;  /* 0xffffffc003057824 */ /* 0x008fe200078e0205 */
[----:B------:R-:W-:Y:S02]  /*8930*/  @P0 SHF.R.U32.HI R4, RZ, c[0x0][0x2cc], R0 ;  /* 0x0000b300ff040a19 */ /* 0x000fe40000011600 */
[----:B------:R-:W-:Y:S02]  /*8940*/  MOV R0, c[0x0][0x2ac] ;  /* 0x0000ab0000007a02 */ /* 0x000fe40000000f00 */
[----:B----4-:R-:W-:Y:S05]  /*8950*/  IADD3 R5, -R2, R5, RZ ;  /* 0x0000000502057210 */ /* 0x010fea0007ffe1ff */
[----:B------:R-:W-:Y:S05]  /*8960*/  IMAD R5, R0, c[0x0][0x1d0], R5 ;  /* 0x0000740000057a24 */ /* 0x000fea00078e0205 */
[----:B------:R-:W-:Y:S01]  /*8970*/  IADD3 R5, R5, -c[0x0][0x168], RZ ;  /* 0x80005a0005057a10 */ /* 0x000fe20007ffe0ff */
[----:B------:R-:W-:-:S05]  /*8980*/  BRA.DIV ~URZ, `(.L_x_1057) ;  /* 0x0000a1027f007947 */ /* 0x000fca000b800000 */
[----:B------:R1:W2:Y:S02]  /*8990*/  SHFL.IDX PT, R0, R4, RZ, 0x1c1f ;  /* 0x001c1fff04007589 */ /* 0x0002a400000e0000 */
.L_x_1090:
[----:B------:R-:W3:Y:S01]  /*89a0*/  LDL.LU R3, [R1+0x70] ;  /* 0x0000700001037983 */ /* 0x000ee20000300800 */
[----:B--2---:R-:W-:Y:S03]  /*89b0*/  IMAD.IADD R0, R5, 0x1, R0 ;  /* 0x0000000105007824 */ /* 0x004fe600078e0200 */
[----:B------:R-:W2:Y:S02]  /*89c0*/  LDL.LU R2, [R1+0x6c] ;  /* 0x00006c0001027983 */ /* 0x000ea40000300800 */
[C---:B------:R-:W-:Y:S02]  /*89d0*/  ISETP.GT.AND P0, PT, R0.reuse, RZ, PT ;  /* 0x000000ff0000720c */ /* 0x040fe40003f04270 */
[C---:B------:R-:W-:Y:S02]  /*89e0*/  ISETP.GT.AND P2, PT, R0.reuse, 0x1, PT ;  /* 0x000000010000780c */ /* 0x040fe40003f44270 */
[C---:B------:R-:W-:Y:S02]  /*89f0*/  ISETP.GT.AND P3, PT, R0.reuse, 0x8, PT ;  /* 0x000000080000780c */ /* 0x040fe40003f64270 */
[C---:B------:R-:W-:Y:S02]  /*8a00*/  ISETP.GT.AND P4, PT, R0.reuse, 0x9, PT ;  /* 0x000000090000780c */ /* 0x040fe40003f84270 */
[----:B------:R-:W-:Y:S02]  /*8a10*/  ISETP.GT.AND P1, PT, R0, 0x10, PT ;  /* 0x000000100000780c */ /* 0x000fe40003f24270 */
[----:B------:R-:W-:Y:S02]  /*8a20*/  FSEL R24, R190, -INF , P3 ;  /* 0xff800000be187808 */ /* 0x000fe40001800000 */
[C---:B------:R-:W-:Y:S02]  /*8a30*/  ISETP.GT.AND P3, PT, R0.reuse, 0x18, PT ;  /* 0x000000180000780c */ /* 0x040fe40003f64270 */
[----:B------:R-:W-:Y:S02]  /*8a40*/  FSEL R23, R189, -INF , P4 ;  /* 0xff800000bd177808 */ /* 0x000fe40002000000 */
[----:B------:R-:W-:Y:S02]  /*8a50*/  ISETP.GT.AND P4, PT, R0, 0x19, PT ;  /* 0x000000190000780c */ /* 0x000fe40003f84270 */
[----:B------:R-:W-:Y:S02]  /*8a60*/  FSEL R22, R186, -INF , P1 ;  /* 0xff800000ba167808 */ /* 0x000fe40000800000 */
[----:B------:R-:W-:Y:S02]  /*8a70*/  ISETP.GT.AND P1, PT, R0, 0x21, PT ;  /* 0x000000210000780c */ /* 0x000fe40003f24270 */
[----:B------:R-:W-:Y:S02]  /*8a80*/  FSEL R20, R182, -INF , P3 ;  /* 0xff800000b6147808 */ /* 0x000fe40001800000 */
[----:B------:R-:W-:Y:S02]  /*8a90*/  FSEL R19, R181, -INF , P4 ;  /* 0xff800000b5137808 */ /* 0x000fe40002000000 */
[C---:B------:R-:W-:Y:S02]  /*8aa0*/  ISETP.GT.AND P4, PT, R0.reuse, 0x29, PT ;  /* 0x000000290000780c */ /* 0x040fe40003f84270 */
[----:B------:R-:W-:Y:S02]  /*8ab0*/  ISETP.GT.AND P3, PT, R0, 0x30, PT ;  /* 0x000000300000780c */ /* 0x000fe40003f64270 */
[----:B------:R-:W-:Y:S02]  /*8ac0*/  FSEL R17, R178, -INF , P1 ;  /* 0xff800000b2117808 */ /* 0x000fe40000800000 */
[----:B------:R-:W-:Y:S02]  /*8ad0*/  ISETP.GT.AND P1, PT, R0, 0x38, PT ;  /* 0x000000380000780c */ /* 0x000fe40003f24270 */
[----:B------:R-:W-:Y:S02]  /*8ae0*/  FSEL R15, R176, -INF , P4 ;  /* 0xff800000b00f7808 */ /* 0x000fe40002000000 */
[----:B------:R-:W-:Y:S02]  /*8af0*/  FSEL R14, R132, -INF , P3 ;  /* 0xff800000840e7808 */ /* 0x000fe40001800000 */
[----:B------:R-:W-:Y:S02]  /*8b00*/  FSEL R12, R27, -INF , P1 ;  /* 0xff8000001b0c7808 */ /* 0x000fe40000800000 */
[----:B---3--:R-:W-:Y:S02]  /*8b10*/  FSEL R6, R3, -INF , P0 ;  /* 0xff80000003067808 */ /* 0x008fe40000000000 */
[----:B------:R-:W-:Y:S02]  /*8b20*/  ISETP.GT.AND P0, PT, R0, 0x11, PT ;  /* 0x000000110000780c */ /* 0x000fe40003f04270 */
[----:B--2---:R-:W-:Y:S02]  /*8b30*/  FSEL R25, R2, -INF , P2 ;  /* 0xff80000002197808 */ /* 0x004fe40001000000 */
[C---:B------:R-:W-:Y:S02]  /*8b40*/  ISETP.GT.AND P2, PT, R0.reuse, 0x20, PT ;  /* 0x000000200000780c */ /* 0x040fe40003f44270 */
[----:B------:R-:W-:Y:S02]  /*8b50*/  FSEL R21, R185, -INF , P0 ;  /* 0xff800000b9157808 */ /* 0x000fe40000000000 */
[----:B------:R-:W-:Y:S02]  /*8b60*/  ISETP.GT.AND P0, PT, R0, 0x28, PT ;  /* 0x000000280000780c */ /* 0x000fe40003f04270 */
[----:B------:R-:W-:Y:S02]  /*8b70*/  FSEL R18, R18, -INF , P2 ;  /* 0xff80000012127808 */ /* 0x000fe40001000000 */
[C---:B------:R-:W-:Y:S02]  /*8b80*/  ISETP.GT.AND P2, PT, R0.reuse, 0x31, PT ;  /* 0x000000310000780c */ /* 0x040fe40003f44270 */
[----:B------:R-:W-:Y:S02]  /*8b90*/  FSEL R16, R177, -INF , P0 ;  /* 0xff800000b1107808 */ /* 0x000fe40000000000 */
[----:B------:R-:W-:Y:S02]  /*8ba0*/  ISETP.GT.AND P0, PT, R0, 0x39, PT ;  /* 0x000000390000780c */ /* 0x000fe40003f04270 */
[----:B------:R-:W-:Y:S02]  /*8bb0*/  FSEL R13, R28, -INF , P2 ;  /* 0xff8000001c0d7808 */ /* 0x000fe40001000000 */
[----:B------:R-:W-:Y:S01]  /*8bc0*/  FSEL R11, R26, -INF , P0 ;  /* 0xff8000001a0b7808 */ /* 0x000fe20000000000 */
[----:B------:R-:W-:-:S05]  /*8bd0*/  BRA.DIV ~URZ, `(.L_x_1058) ;  /* 0x00009f127f007947 */ /* 0x000fca000b800000 */
[----:B------:R-:W2:Y:S04]  /*8be0*/  LDL.LU R182, [R1+0x80] ;  /* 0x0000800001b67983 */ /* 0x000ea80000300800 */
[----:B------:R-:W3:Y:S04]  /*8bf0*/  LDL.LU R181, [R1+0x7c] ;  /* 0x00007c0001b57983 */ /* 0x000ee80000300800 */
[----:B------:R-:W4:Y:S04]  /*8c00*/  LDL.LU R178, [R1+0x78] ;  /* 0x0000780001b27983 */ /* 0x000f280000300800 */
[----:B------:R-:W5:Y:S04]  /*8c10*/  LDL.LU R176, [R1+0x74] ;  /* 0x0000740001b07983 */ /* 0x000f680000300800 */
[----:B------:R-:W5:Y:S04]  /*8c20*/  LDL.LU R3, [R1+0x68] ;  /* 0x0000680001037983 */ /* 0x000f680000300800 */
[----:B------:R-:W5:Y:S04]  /*8c30*/  LDL.LU R2, [R1+0x64] ;  /* 0x0000640001027983 */ /* 0x000f680000300800 */
[----:B------:R1:W1:Y:S04]  /*8c40*/  SHFL.IDX PT, R0, R4, 0x1, 0x1c1f ;  /* 0x003c1f0004007f89 */ /* 0x00026800000e0000 */
[----:B------:R-:W5:Y:S04]  /*8c50*/  LDL.LU R7, [R1+0x58] ;  /* 0x0000580001077983 */ /* 0x000f680000300800 */
[----:B-1----:R-:W5:Y:S01]  /*8c60*/  LDL.LU R4, [R1+0x60] ;  /* 0x0000600001047983 */ /* 0x002f620000300800 */
[----:B------:R-:W-:Y:S05]  /*8c70*/  IMAD.IADD R0, R5, 0x1, R0 ;  /* 0x0000000105007824 */ /* 0x000fea00078e0200 */
[C---:B------:R-:W-:Y:S02]  /*8c80*/  ISETP.GT.AND P1, PT, R0.reuse, 0x10, PT ;  /* 0x000000100000780c */ /* 0x040fe40003f24270 */
[C---:B------:R-:W-:Y:S02]  /*8c90*/  ISETP.GT.AND P0, PT, R0.reuse, RZ, PT ;  /* 0x000000ff0000720c */ /* 0x040fe40003f04270 */
[C---:B------:R-:W-:Y:S02]  /*8ca0*/  ISETP.GT.AND P2, PT, R0.reuse, 0x1, PT ;  /* 0x000000010000780c */ /* 0x040fe40003f44270 */
[C---:B------:R-:W-:Y:S02]  /*8cb0*/  ISETP.GT.AND P3, PT, R0.reuse, 0x8, PT ;  /* 0x000000080000780c */ /* 0x040fe40003f64270 */
[----:B------:R-:W-:Y:S02]  /*8cc0*/  ISETP.GT.AND P4, PT, R0, 0x9, PT ;  /* 0x000000090000780c */ /* 0x000fe40003f84270 */
[----:B--2---:R-:W-:Y:S02]  /*8cd0*/  FSEL R5, R182, -INF , P0 ;  /* 0xff800000b6057808 */ /* 0x004fe40000000000 */
[C---:B------:R-:W-:Y:S02]  /*8ce0*/  ISETP.GT.AND P0, PT, R0.reuse, 0x11, PT ;  /* 0x000000110000780c */ /* 0x040fe40003f04270 */
[----:B---3--:R-:W-:Y:S02]  /*8cf0*/  FSEL R177, R181, -INF , P2 ;  /* 0xff800000b5b17808 */ /* 0x008fe40001000000 */
[----:B------:R-:W-:Y:S02]  /*8d00*/  ISETP.GT.AND P2, PT, R0, 0x20, PT ;  /* 0x000000200000780c */ /* 0x000fe40003f44270 */
[----:B----4-:R-:W-:Y:S02]  /*8d10*/  FSEL R35, R178, -INF , P3 ;  /* 0xff800000b2237808 */ /* 0x010fe40001800000 */
[----:B------:R-:W-:Y:S02]  /*8d20*/  ISETP.GT.AND P3, PT, R0, 0x18, PT ;  /* 0x000000180000780c */ /* 0x000fe40003f64270 */
[----:B-----5:R-:W-:Y:S02]  /*8d30*/  FSEL R34, R176, -INF , P4 ;  /* 0xff800000b0227808 */ /* 0x020fe40002000000 */
[C---:B------:R-:W-:Y:S02]  /*8d40*/  ISETP.GT.AND P4, PT, R0.reuse, 0x19, PT ;  /* 0x000000190000780c */ /* 0x040fe40003f84270 */
[----:B------:R-:W-:Y:S02]  /*8d50*/  FSEL R33, R3, -INF , P1 ;  /* 0xff80000003217808 */ /* 0x000fe40000800000 */
[----:B------:R-:W-:Y:S01]  /*8d60*/  ISETP.GT.AND P1, PT, R0, 0x21, PT ;  /* 0x000000210000780c */ /* 0x000fe20003f24270 */
[----:B------:R-:W2:Y:S01]  /*8d70*/  LDL.LU R3, [R1+0x5c] ;  /* 0x00005c0001037983 */ /* 0x000ea20000300800 */
[----:B------:R-:W-:Y:S02]  /*8d80*/  FSEL R32, R2, -INF , P0 ;  /* 0xff80000002207808 */ /* 0x000fe40000000000 */
[----:B------:R-:W-:Y:S02]  /*8d90*/  ISETP.GT.AND P0, PT, R0, 0x28, PT ;  /* 0x000000280000780c */ /* 0x000fe40003f04270 */
[----:B------:R-:W-:Y:S02]  /*8da0*/  FSEL R31, R188, -INF , P3 ;  /* 0xff800000bc1f7808 */ /* 0x000fe40001800000 */
[----:B------:R-:W-:Y:S02]  /*8db0*/  FSEL R30, R187, -INF , P4 ;  /* 0xff800000bb1e7808 */ /* 0x000fe40002000000 */
[----:B------:R-:W-:Y:S02]  /*8dc0*/  ISETP.GT.AND P4, PT, R0, 0x29, PT ;  /* 0x000000290000780c */ /* 0x000fe40003f84270 */
[----:B------:R-:W-:Y:S02]  /*8dd0*/  FSEL R29, R184, -INF , P2 ;  /* 0xff800000b81d7808 */ /* 0x000fe40001000000 */
[C---:B------:R-:W-:Y:S02]  /*8de0*/  ISETP.GT.AND P3, PT, R0.reuse, 0x30, PT ;  /* 0x000000300000780c */ /* 0x040fe40003f64270 */
[----:B------:R-:W-:Y:S02]  /*8df0*/  FSEL R28, R183, -INF , P1 ;  /* 0xff800000b71c7808 */ /* 0x000fe40000800000 */
[----:B------:R-:W-:Y:S02]  /*8e00*/  ISETP.GT.AND P2, PT, R0, 0x31, PT ;  /* 0x000000310000780c */ /* 0x000fe40003f44270 */
[----:B------:R-:W-:Y:S02]  /*8e10*/  FSEL R27, R180, -INF , P0 ;  /* 0xff800000b41b7808 */ /* 0x000fe40000000000 */
[C---:B------:R-:W-:Y:S02]  /*8e20*/  ISETP.GT.AND P1, PT, R0.reuse, 0x38, PT ;  /* 0x000000380000780c */ /* 0x040fe40003f24270 */
[----:B------:R-:W-:Y:S02]  /*8e30*/  ISETP.GT.AND P0, PT, R0, 0x39, PT ;  /* 0x000000390000780c */ /* 0x000fe40003f04270 */
[----:B------:R-:W-:Y:S02]  /*8e40*/  FMNMX.FTZ R0, R6, R133, !PT ;  /* 0x0000008506007209 */ /* 0x000fe40007810000 */
[----:B------:R-:W-:Y:S02]  /*8e50*/  FSEL R26, R179, -INF , P4 ;  /* 0xff800000b31a7808 */ /* 0x000fe40002000000 */
[----:B------:R-:W-:Y:S02]  /*8e60*/  FMNMX.FTZ R0, R25, R0, !PT ;  /* 0x0000000019007209 */ /* 0x000fe40007810000 */
[----:B------:R-:W-:Y:S02]  /*8e70*/  FSEL R10, R7, -INF , P3 ;  /* 0xff800000070a7808 */ /* 0x000fe40001800000 */
[----:B------:R-:W-:Y:S02]  /*8e80*/  FMNMX.FTZ R0, R24, R0, !PT ;  /* 0x0000000018007209 */ /* 0x000fe40007810000 */
[----:B------:R-:W-:Y:S02]  /*8e90*/  FSEL R9, R4, -INF , P2 ;  /* 0xff80000004097808 */ /* 0x000fe40001000000 */
[----:B------:R-:W-:Y:S02]  /*8ea0*/  FMNMX.FTZ R0, R23, R0, !PT ;  /* 0x0000000017007209 */ /* 0x000fe40007810000 */
[----:B------:R-:W-:Y:S02]  /*8eb0*/  FSEL R8, R191, -INF , P1 ;  /* 0xff800000bf087808 */ /* 0x000fe40000800000 */
        /* <DEDUP_REMOVED lines=13> */
[----:B-1----:R-:W-:Y:S05]  /*8f90*/  FMNMX.FTZ R0, R2, R0, !PT ;  /* 0x0000000002007209 */ /* 0x002fea0007810000 */
[----:B------:R-:W1:Y:S02]  /*8fa0*/  SHFL.BFLY PT, R132, R0, 0x1, 0x1f ;  /* 0x0c201f0000847f89 */ /* 0x000e6400000e0000 */
[----:B-1----:R-:W-:Y:S02]  /*8fb0*/  FMNMX.FTZ R132, R0, R132, !PT ;  /* 0x0000008400847209 */ /* 0x002fe40007810000 */
        /* <DEDUP_REMOVED lines=15> */
[----:B--2---:R-:W-:Y:S04]  /*90b0*/  FSEL R7, R3, -INF , P0 ;  /* 0xff80000003077808 */ /* 0x004fe80000000000 */
[----:B------:R-:W-:Y:S05]  /*90c0*/  FMNMX.FTZ R4, R7, R4, !PT ;  /* 0x0000000407047209 */ /* 0x000fea0007810000 */
[----:B------:R-:W1:Y:S02]  /*90d0*/  SHFL.BFLY PT, R0, R4, 0x2, 0x1f ;  /* 0x0c401f0004007f89 */ /* 0x000e6400000e0000 */
[----:B-1----:R-:W-:Y:S05]  /*90e0*/  FMNMX.FTZ R4, R4, R0, !PT ;  /* 0x0000000004047209 */ /* 0x002fea0007810000 */
[----:B------:R1:W2:Y:S02]  /*90f0*/  SHFL.BFLY PT, R0, R4, 0x1, 0x1f ;  /* 0x0c201f0004007f89 */ /* 0x0002a400000e0000 */
.L_x_1091:
[----:B------:R-:W3:Y:S01]  /*9100*/  LDL.LU R178, [R1+0xa4] ;  /* 0x0000a40001b27983 */ /* 0x000ee20000300800 */
[C---:B------:R-:W-:Y:S01]  /*9110*/  FSETP.NEU.FTZ.AND P0, PT, R132.reuse, -INF , PT ;  /* 0xff8000008400780b */ /* 0x040fe20003f1d000 */
[----:B------:R-:W-:Y:S01]  /*9120*/  FMUL.FTZ R2, R132, c[0x0][0x2d0] ;  /* 0x0000b40084027a20 */ /* 0x000fe20000410000 */
[----:B--2---:R-:W-:Y:S01]  /*9130*/  FMNMX.FTZ R3, R0, R4, !PT ;  /* 0x0000000400037209 */ /* 0x004fe20007810000 */
[----:B------:R-:W-:Y:S01]  /*9140*/  WARPSYNC 0xffffffff ;  /* 0xffffffff00007948 */ /* 0x000fe20003800000 */
[----:B------:R-:W-:Y:S02]  /*9150*/  FSEL R0, R132, RZ, P0 ;  /* 0x000000ff84007208 */ /* 0x000fe40000000000 */
[----:B------:R-:W-:Y:S01]  /*9160*/  FSEL R2, R2, RZ, P0 ;  /* 0x000000ff02027208 */ /* 0x000fe20000000000 */
[C---:B-1----:R-:W-:Y:S01]  /*9170*/  FMUL.FTZ R4, R3.reuse, c[0x0][0x2d0] ;  /* 0x0000b40003047a20 */ /* 0x042fe20000410000 */
[----:B------:R-:W-:Y:S01]  /*9180*/  FSETP.NEU.FTZ.AND P0, PT, R3, -INF , PT ;  /* 0xff8000000300780b */ /* 0x000fe20003f1d000 */
[----:B------:R-:W-:Y:S02]  /*9190*/  FADD.FTZ R0, -R0, R133 ;  /* 0x0000008500007221 */ /* 0x000fe40000010100 */
[--C-:B------:R-:W-:Y:S01]  /*91a0*/  FFMA.FTZ R6, R6, c[0x0][0x2d0], -R2.reuse ;  /* 0x0000b40006067a23 */ /* 0x100fe20000010802 */
[----:B------:R-:W-:Y:S01]  /*91b0*/  FSEL R4, R4, RZ, P0 ;  /* 0x000000ff04047208 */ /* 0x000fe20000000000 */
[----:B------:R-:W-:Y:S02]  /*91c0*/  FMUL.FTZ R0, R0, c[0x0][0x2d0] ;  /* 0x0000b40000007a20 */ /* 0x000fe40000410000 */
[----:B------:R-:W-:Y:S01]  /*91d0*/  FFMA.FTZ R25, R25, c[0x0][0x2d0], -R2 ;  /* 0x0000b40019197a23 */ /* 0x000fe20000010802 */
[----:B------:R-:W-:Y:S01]  /*91e0*/  MUFU.EX2 R176, R6 ;  /* 0x0000000600b07308 */ /* 0x000fe20000000800 */
[----:B------:R-:W-:Y:S02]  /*91f0*/  FFMA.FTZ R181, R32, c[0x0][0x2d0], -R4 ;  /* 0x0000b40020b57a23 */ /* 0x000fe40000010804 */
        /* <DEDUP_REMOVED lines=8> */
[--C-:B------:R-:W-:Y:S02]  /*9280*/  FFMA.FTZ R17, R17, c[0x0][0x2d0], -R2.reuse ;  /* 0x0000b40011117a23 */ /* 0x100fe40000010802 */
[--C-:B------:R-:W-:Y:S01]  /*9290*/  FFMA.FTZ R16, R16, c[0x0][0x2d0], -R2.reuse ;  /* 0x0000b40010107a23 */ /* 0x100fe20000010802 */
[----:B------:R-:W1:Y:S01]  /*92a0*/  MUFU.EX2 R25, R25 ;  /* 0x0000001900197308 */ /* 0x000e620000000800 */
[--C-:B------:R-:W-:Y:S02]  /*92b0*/  FFMA.FTZ R15, R15, c[0x0][0x2d0], -R2.reuse ;  /* 0x0000b4000f0f7a23 */ /* 0x100fe40000010802 */
[--C-:B------:R-:W-:Y:S02]  /*92c0*/  FFMA.FTZ R19, R12, c[0x0][0x2d0], -R2.reuse ;  /* 0x0000b4000c137a23 */ /* 0x100fe40000010802 */
[--C-:B------:R-:W-:Y:S02]  /*92d0*/  FFMA.FTZ R11, R11, c[0x0][0x2d0], -R2.reuse ;  /* 0x0000b4000b0b7a23 */ /* 0x100fe40000010802 */
[--C-:B------:R-:W-:Y:S02]  /*92e0*/  FFMA.FTZ R24, R24, c[0x0][0x2d0], -R2.reuse ;  /* 0x0000b40018187a23 */ /* 0x100fe40000010802 */
[----:B------:R-:W-:Y:S01]  /*92f0*/  FFMA.FTZ R18, R18, c[0x0][0x2d0], -R2 ;  /* 0x0000b40012127a23 */ /* 0x000fe20000010802 */
[----:B------:R-:W-:Y:S01]  /*9300*/  MUFU.EX2 R23, R23 ;  /* 0x0000001700177308 */ /* 0x000fe20000000800 */
[--C-:B------:R-:W-:Y:S02]  /*9310*/  FFMA.FTZ R10, R10, c[0x0][0x2d0], -R4.reuse ;  /* 0x0000b4000a0a7a23 */ /* 0x100fe40000010804 */
[--C-:B------:R-:W-:Y:S01]  /*9320*/  FFMA.FTZ R133, R35, c[0x0][0x2d0], -R4.reuse ;  /* 0x0000b40023857a23 */ /* 0x100fe20000010804 */
[----:B------:R-:W-:Y:S01]  /*9330*/  MOV R35, R15 ;  /* 0x0000000f00237202 */ /* 0x000fe20000000f00 */
[--C-:B------:R-:W-:Y:S02]  /*9340*/  FFMA.FTZ R15, R9, c[0x0][0x2d0], -R4.reuse ;  /* 0x0000b400090f7a23 */ /* 0x100fe40000010804 */
[--C-:B------:R-:W-:Y:S02]  /*9350*/  FFMA.FTZ R5, R5, c[0x0][0x2d0], -R4.reuse ;  /* 0x0000b40005057a23 */ /* 0x100fe40000010804 */
[--C-:B------:R-:W-:Y:S01]  /*9360*/  FFMA.FTZ R182, R33, c[0x0][0x2d0], -R4.reuse ;  /* 0x0000b40021b67a23 */ /* 0x100fe20000010804 */
[----:B------:R-:W2:Y:S01]  /*9370*/  MUFU.EX2 R24, R24 ;  /* 0x0000001800187308 */ /* 0x000ea20000000800 */
[----:B------:R-:W-:Y:S01]  /*9380*/  MOV R33, R17 ;  /* 0x0000001100217202 */ /* 0x000fe20000000f00 */
[--C-:B------:R-:W-:Y:S02]  /*9390*/  FFMA.FTZ R177, R177, c[0x0][0x2d0], -R4.reuse ;  /* 0x0000b400b1b17a23 */ /* 0x100fe40000010804 */
[--C-:B------:R-:W-:Y:S02]  /*93a0*/  FFMA.FTZ R183, R31, c[0x0][0x2d0], -R4.reuse ;  /* 0x0000b4001fb77a23 */ /* 0x100fe40000010804 */
[--C-:B------:R-:W-:Y:S02]  /*93b0*/  FFMA.FTZ R184, R30, c[0x0][0x2d0], -R4.reuse ;  /* 0x0000b4001eb87a23 */ /* 0x100fe40000010804 */
[--C-:B------:R-:W-:Y:S02]  /*93c0*/  FFMA.FTZ R191, R27, c[0x0][0x2d0], -R4.reuse ;  /* 0x0000b4001bbf7a23 */ /* 0x100fe40000010804 */
[----:B------:R4:W-:Y:S01]  /*93d0*/  MUFU.EX2 R179, R5 ;  /* 0x0000000500b37308 */ /* 0x0009e20000000800 */
[--C-:B------:R-:W-:Y:S02]  /*93e0*/  FFMA.FTZ R26, R26, c[0x0][0x2d0], -R4.reuse ;  /* 0x0000b4001a1a7a23 */ /* 0x100fe40000010804 */
[--C-:B------:R-:W-:Y:S02]  /*93f0*/  FFMA.FTZ R190, R29, c[0x0][0x2d0], -R4.reuse ;  /* 0x0000b4001dbe7a23 */ /* 0x100fe40000010804 */
[--C-:B------:R-:W-:Y:S02]  /*9400*/  FFMA.FTZ R189, R28, c[0x0][0x2d0], -R4.reuse ;  /* 0x0000b4001cbd7a23 */ /* 0x100fe40000010804 */
[----:B------:R-:W-:Y:S03]  /*9410*/  FFMA.FTZ R7, R7, c[0x0][0x2d0], -R4 ;  /* 0x0000b40007077a23 */ /* 0x000fe60000010804 */
[----:B------:R-:W-:Y:S10]  /*9420*/  MUFU.EX2 R190, R190 ;  /* 0x000000be00be7308 */ /* 0x000ff40000000800 */
[----:B------:R-:W-:Y:S10]  /*9430*/  MUFU.EX2 R189, R189 ;  /* 0x000000bd00bd7308 */ /* 0x000ff40000000800 */
[----:B------:R-:W-:Y:S10]  /*9440*/  MUFU.EX2 R191, R191 ;  /* 0x000000bf00bf7308 */ /* 0x000ff40000000800 */
[----:B------:R-:W-:Y:S01]  /*9450*/  MUFU.EX2 R184, R184 ;  /* 0x000000b800b87308 */ /* 0x000fe20000000800 */
[C---:B---3--:R-:W-:Y:S01]  /*9460*/  FFMA.FTZ R2, R0.reuse, R178, R176 ;  /* 0x000000b200027223 */ /* 0x048fe200000100b0 */
[----:B-1----:R-:W-:Y:S01]  /*9470*/  F2FP.PACK_AB R176, R25, R176 ;  /* 0x000000b019b0723e */ /* 0x002fe200000000ff */
[C---:B------:R-:W-:Y:S01]  /*9480*/  FMUL.FTZ R32, R0.reuse, R136 ;  /* 0x0000008800207220 */ /* 0x040fe20000410000 */
[----:B--2---:R-:W-:Y:S01]  /*9490*/  F2FP.PACK_AB R178, R23, R24 ;  /* 0x0000001817b2723e */ /* 0x004fe200000000ff */
[----:B------:R-:W2:Y:S01]  /*94a0*/  LDL.LU R136, [R1+0xa0] ;  /* 0x0000a00001887983 */ /* 0x000ea20000300800 */
[----:B------:R-:W-:Y:S01]  /*94b0*/  FADD.FTZ R6, R25, R2 ;  /* 0x0000000219067221 */ /* 0x000fe20000010000 */
[----:B------:R-:W-:Y:S01]  /*94c0*/  FSEL R2, R3, RZ, P0 ;  /* 0x000000ff03027208 */ /* 0x000fe20000000000 */
[C---:B------:R-:W-:Y:S01]  /*94d0*/  FMUL.FTZ R9, R0.reuse, R161 ;  /* 0x000000a100097220 */ /* 0x040fe20000410000 */
[----:B------:R-:W-:Y:S01]  /*94e0*/  MOV R161, R10 ;  /* 0x0000000a00a17202 */ /* 0x000fe20000000f00 */
[----:B------:R-:W-:Y:S01]  /*94f0*/  FMUL.FTZ R20, R0, R148 ;  /* 0x0000009400147220 */ /* 0x000fe20000410000 */
[----:B------:R-:W-:Y:S01]  /*9500*/  MOV R25, R18 ;  /* 0x0000001200197202 */ /* 0x000fe20000000f00 */
[----:B------:R-:W-:Y:S02]  /*9510*/  FADD.FTZ R2, -R2, R134 ;  /* 0x0000008602027221 */ /* 0x000fe40000010100 */
[--C-:B------:R-:W-:Y:S01]  /*9520*/  FFMA.FTZ R134, R34, c[0x0][0x2d0], -R4.reuse ;  /* 0x0000b40022867a23 */ /* 0x100fe20000010804 */
[----:B------:R-:W-:Y:S01]  /*9530*/  MOV R34, R16 ;  /* 0x0000001000227202 */ /* 0x000fe20000000f00 */
[----:B------:R-:W-:Y:S02]  /*9540*/  FMUL.FTZ R2, R2, c[0x0][0x2d0] ;  /* 0x0000b40002027a20 */ /* 0x000fe40000410000 */
[C---:B------:R-:W-:Y:S01]  /*9550*/  FMUL.FTZ R16, R0.reuse, R152 ;  /* 0x0000009800107220 */ /* 0x040fe20000410000 */
[----:B------:R-:W-:Y:S01]  /*9560*/  MOV R148, R34 ;  /* 0x0000002200947202 */ /* 0x000fe20000000f00 */
[----:B------:R-:W-:Y:S01]  /*9570*/  FMUL.FTZ R28, R0, R140 ;  /* 0x0000008c001c7220 */ /* 0x000fe20000410000 */
[----:B------:R-:W-:Y:S01]  /*9580*/  MOV R140, R35 ;  /* 0x00000023008c7202 */ /* 0x000fe20000000f00 */
[----:B------:R-:W1:Y:S01]  /*9590*/  MUFU.EX2 R2, R2 ;  /* 0x0000000200027308 */ /* 0x000e620000000800 */
[----:B------:R-:W-:Y:S02]  /*95a0*/  FFMA.FTZ R18, R8, c[0x0][0x2d0], -R4 ;  /* 0x0000b40008127a23 */ /* 0x000fe40000010804 */
[----:B------:R-:W-:Y:S02]  /*95b0*/  FADD.FTZ R4, R24, R6 ;  /* 0x0000000618047221 */ /* 0x000fe40000010000 */
        /* <DEDUP_REMOVED lines=9> */
[----:B------:R-:W-:Y:S02]  /*9650*/  FADD.FTZ R180, R23, R4 ;  /* 0x0000000417b47221 */ /* 0x000fe40000010000 */
[C---:B------:R-:W-:Y:S01]  /*9660*/  FMUL.FTZ R4, R0.reuse, R164 ;  /* 0x000000a400047220 */ /* 0x040fe20000410000 */
[----:B------:R-:W3:Y:S01]  /*9670*/  MUFU.EX2 R153, R177 ;  /* 0x000000b100997308 */ /* 0x000ee20000000800 */
[C---:B----4-:R-:W-:Y:S01]  /*9680*/  FMUL.FTZ R5, R0.reuse, R165 ;  /* 0x000000a500057220 */ /* 0x050fe20000410000 */
[----:B------:R-:W-:Y:S01]  /*9690*/  MOV R164, R7 ;  /* 0x0000000700a47202 */ /* 0x000fe20000000f00 */
[----:B------:R-:W-:Y:S01]  /*96a0*/  FMUL.FTZ R21, R0, R149 ;  /* 0x0000009500157220 */ /* 0x000fe20000410000 */
[----:B------:R-:W-:Y:S01]  /*96b0*/  MOV R149, R14 ;  /* 0x0000000e00957202 */ /* 0x000fe20000000f00 */
[C---:B-1----:R-:W-:Y:S01]  /*96c0*/  FMUL.FTZ R10, R2.reuse, R162 ;  /* 0x000000a2020a7220 */ /* 0x042fe20000410000 */
[----:B------:R-:W-:Y:S01]  /*96d0*/  MOV R165, R18 ;  /* 0x0000001200a57202 */ /* 0x000fe20000000f00 */
[----:B------:R-:W4:Y:S01]  /*96e0*/  LDL R162, [R1+0x38] ;  /* 0x0000380001a27983 */ /* 0x000f220000100800 */
[C---:B------:R-:W-:Y:S02]  /*96f0*/  FMUL.FTZ R34, R2.reuse, R138 ;  /* 0x0000008a02227220 */ /* 0x040fe40000410000 */
[C---:B------:R-:W-:Y:S01]  /*9700*/  FMUL.FTZ R35, R2.reuse, R139 ;  /* 0x0000008b02237220 */ /* 0x040fe20000410000 */
[----:B------:R-:W-:Y:S01]  /*9710*/  MUFU.EX2 R156, R133 ;  /* 0x00000085009c7308 */ /* 0x000fe20000000800 */
[C---:B------:R-:W-:Y:S01]  /*9720*/  FMUL.FTZ R6, R2.reuse, R166 ;  /* 0x000000a602067220 */ /* 0x040fe20000410000 */
[----:B------:R-:W-:Y:S01]  /*9730*/  MOV R166, R19 ;  /* 0x0000001300a67202 */ /* 0x000fe20000000f00 */
[C---:B------:R-:W-:Y:S01]  /*9740*/  FMUL.FTZ R7, R2.reuse, R167 ;  /* 0x000000a702077220 */ /* 0x040fe20000410000 */
[----:B------:R-:W-:Y:S01]  /*9750*/  MOV R167, R22 ;  /* 0x0000001600a77202 */ /* 0x000fe20000000f00 */
[----:B------:R-:W-:Y:S02]  /*9760*/  FMUL.FTZ R14, R2, R158 ;  /* 0x0000009e020e7220 */ /* 0x000fe40000410000 */
[----:B------:R-:W5:Y:S01]  /*9770*/  LDL R158, [R1] ;  /* 0x00000000019e7983 */ /* 0x000f620000100800 */
[C---:B------:R-:W-:Y:S01]  /*9780*/  FMUL.FTZ R8, R0.reuse, R160 ;  /* 0x000000a000087220 */ /* 0x040fe20000410000 */
[----:B------:R-:W-:Y:S01]  /*9790*/  MOV R160, R15 ;  /* 0x0000000f00a07202 */ /* 0x000fe20000000f00 */
[----:B------:R-:W1:Y:S01]  /*97a0*/  MUFU.EX2 R157, R134 ;  /* 0x00000086009d7308 */ /* 0x000e620000000800 */
[C---:B------:R-:W-:Y:S01]  /*97b0*/  FMUL.FTZ R29, R0.reuse, R141 ;  /* 0x0000008d001d7220 */ /* 0x040fe20000410000 */
[----:B------:R-:W-:Y:S01]  /*97c0*/  MOV R141, R26 ;  /* 0x0000001a008d7202 */ /* 0x000fe20000000f00 */
[C---:B------:R-:W-:Y:S01]  /*97d0*/  FMUL.FTZ R36, R0.reuse, R36 ;  /* 0x0000002400247220 */ /* 0x040fe20000410000 */
[----:B---3--:R-:W-:Y:S01]  /*97e0*/  F2FP.PACK_AB R177, R153, R179 ;  /* 0x000000b399b1723e */ /* 0x008fe200000000ff */
[C---:B------:R-:W-:Y:S02]  /*97f0*/  FMUL.FTZ R37, R0.reuse, R37 ;  /* 0x0000002500257220 */ /* 0x040fe40000410000 */
[C---:B------:R-:W-:Y:S02]  /*9800*/  FMUL.FTZ R40, R0.reuse, R40 ;  /* 0x0000002800287220 */ /* 0x040fe40000410000 */
[C---:B------:R-:W-:Y:S01]  /*9810*/  FMUL.FTZ R41, R0.reuse, R41 ;  /* 0x0000002900297220 */ /* 0x040fe20000410000 */
[----:B------:R3:W1:Y:S01]  /*9820*/  MUFU.EX2 R133, R188 ;  /* 0x000000bc00857308 */ /* 0x0006620000000800 */
        /* <DEDUP_REMOVED lines=13> */
[C---:B------:R-:W-:Y:S01]  /*9900*/  FMUL.FTZ R65, R0.reuse, R65 ;  /* 0x0000004100417220 */ /* 0x040fe20000410000 */
[----:B---3--:R-:W3:Y:S01]  /*9910*/  LDL.LU R188, [R1+0x90] ;  /* 0x0000900001bc7983 */ /* 0x008ee20000300800 */
        /* <DEDUP_REMOVED lines=49> */
[C---:B------:R-:W-:Y:S01]  /*9c30*/  FMUL.FTZ R38, R2.reuse, R38 ;  /* 0x0000002602267220 */ /* 0x040fe20000410000 */
[----:B------:R-:W-:Y:S01]  /*9c40*/  LDSM.16.MT88.4 R140, [R250+0x800] ;  /* 0x00080000fa8c783b */ /* 0x000fe20000004200 */
        /* <DEDUP_REMOVED lines=50> */
[----:B--2---:R-:W-:Y:S01]  /*9f70*/  FFMA.FTZ R152, R2, R136, R179 ;  /* 0x0000008802987223 */ /* 0x004fe200000100b3 */
[----:B------:R-:W-:Y:S01]  /*9f80*/  F2FP.PACK_AB R179, R157, R156 ;  /* 0x0000009c9db3723e */ /* 0x000fe200000000ff */
[----:B------:R-:W1:Y:S01]  /*9f90*/  LDSM.16.MT88.4 R136, [R250] ;  /* 0x00000000fa88783b */ /* 0x000e620000004200 */
[----:B------:R-:W2:Y:S10]  /*9fa0*/  MUFU.EX2 R2, R187 ;  /* 0x000000bb00027308 */ /* 0x000eb40000000800 */
[----:B------:R-:W1:Y:S10]  /*9fb0*/  MUFU.EX2 R187, R182 ;  /* 0x000000b600bb7308 */ /* 0x000e740000000800 */
[----:B------:R-:W2:Y:S01]  /*9fc0*/  MUFU.EX2 R182, R160 ;  /* 0x000000a000b67308 */ /* 0x000ea20000000800 */
        /* <DEDUP_REMOVED lines=8> */
[----:B----4-:R1:W4:Y:S03]  /*a050*/  LDSM.16.MT88.4 R136, [R162] ;  /* 0x00000000a288783b */ /* 0x0103260000004200 */
[----:B-1----:R-:W-:Y:S02]  /*a060*/  MOV R162, R167 ;  /* 0x000000a700a27202 */ /* 0x002fe40000000f00 */
[----:B------:R-:W-:Y:S02]  /*a070*/  MOV R167, R166 ;  /* 0x000000a600a77202 */ /* 0x000fe40000000f00 */
[----:B------:R-:W-:Y:S01]  /*a080*/  MOV R166, R0 ;  /* 0x0000000000a67202 */ /* 0x000fe20000000f00 */
[----:B------:R-:W-:Y:S02]  /*a090*/  FADD.FTZ R0, R133, R180 ;  /* 0x000000b485007221 */ /* 0x000fe40000010000 */
[----:B------:R-:W-:Y:S02]  /*a0a0*/  MUFU.EX2 R180, R165 ;  /* 0x000000a500b47308 */ /* 0x000fe40000000800 */
[----:B--2---:R-:W-:Y:S04]  /*a0b0*/  FADD.FTZ R0, R2, R0 ;  /* 0x0000000002007221 */ /* 0x004fe80000010000 */
[----:B------:R-:W-:Y:S01]  /*a0c0*/  FADD.FTZ R0, R144, R0 ;  /* 0x0000000090007221 */ /* 0x000fe20000010000 */
[C---:B----4-:R-:W-:Y:S03]  /*a0d0*/  HMMA.16816.F32 R28, R176.reuse, R136, R28 ;  /* 0x00000088b01c723c */ /* 0x050fe6000000181c */
[----:B------:R-:W-:Y:S05]  /*a0e0*/  FADD.FTZ R0, R134, R0 ;  /* 0x0000000086007221 */ /* 0x000fea0000010000 */
        /* <DEDUP_REMOVED lines=10> */
[----:B-----5:R-:W1:Y:S07]  /*a190*/  LDSM.16.MT88.4 R136, [R158+0x2000] ;  /* 0x002000009e88783b */ /* 0x020e6e0000004200 */
        /* <DEDUP_REMOVED lines=30> */
[----:B------:R-:W2:Y:S02]  /*a380*/  LDSM.16.MT88.4 R144, [R252+0x800] ;  /* 0x00080000fc90783b */ /* 0x000ea40000004200 */
[----:B------:R-:W4:Y:S01]  /*a390*/  MUFU.EX2 R2, R154 ;  /* 0x0000009a00027308 */ /* 0x000f220000000800 */
[----:B------:R-:W-:Y:S02]  /*a3a0*/  F2FP.PACK_AB R139, R184, R185 ;  /* 0x000000b9b88b723e */ /* 0x000fe400000000ff */
[----:B------:R-:W-:Y:S05]  /*a3b0*/  F2FP.PACK_AB R177, R182, R181 ;  /* 0x000000b5b6b1723e */ /* 0x000fea00000000ff */
[C---:B------:R-:W-:Y:S02]  /*a3c0*/  HMMA.16816.F32 R4, R136.reuse, R140, R4 ;  /* 0x0000008c8804723c */ /* 0x040fe40000001804 */
[----:B------:R-:W-:Y:S03]  /*a3d0*/  MUFU.EX2 R176, R162 ;  /* 0x000000a200b07308 */ /* 0x000fe60000000800 */
[----:B-1----:R-:W-:Y:S03]  /*a3e0*/  FADD.FTZ R0, R133, R0 ;  /* 0x0000000085007221 */ /* 0x002fe60000010000 */
[C---:B------:R-:W-:Y:S01]  /*a3f0*/  HMMA.16816.F32 R8, R136.reuse, R142, R8 ;  /* 0x0000008e8808723c */ /* 0x040fe20000001808 */
[----:B------:R-:W1:Y:S03]  /*a400*/  LDSM.16.MT88.4 R140, [R251+0x800] ;  /* 0x00080000fb8c783b */ /* 0x000e660000004200 */
[----:B------:R-:W5:Y:S01]  /*a410*/  MUFU.EX2 R134, R159 ;  /* 0x0000009f00867308 */ /* 0x000f620000000800 */
[----:B----4-:R-:W-:Y:S04]  /*a420*/  FADD.FTZ R0, R2, R0 ;  /* 0x0000000002007221 */ /* 0x010fe80000010000 */
[----:B------:R-:W-:Y:S05]  /*a430*/  FADD.FTZ R0, R148, R0 ;  /* 0x0000000094007221 */ /* 0x000fea0000010000 */
[----:B------:R-:W-:Y:S01]  /*a440*/  MUFU.EX2 R178, R166 ;  /* 0x000000a600b27308 */ /* 0x000fe20000000800 */
[C---:B--2---:R-:W-:Y:S03]  /*a450*/  HMMA.16816.F32 R12, R136.reuse, R144, R12 ;  /* 0x00000090880c723c */ /* 0x044fe6000000180c */
[C---:B-----5:R-:W-:Y:S05]  /*a460*/  FADD.FTZ R0, R134.reuse, R0 ;  /* 0x0000000086007221 */ /* 0x060fea0000010000 */
        /* <DEDUP_REMOVED lines=45> */
[----:B------:R-:W4:Y:S01]  /*a740*/  LDSM.16.MT88.4 R148, [R251+0x1000] ;  /* 0x00100000fb94783b */ /* 0x000f220000004200 */
[----:B------:R-:W5:Y:S02]  /*a750*/  MUFU.EX2 R134, R164 ;  /* 0x000000a400867308 */ /* 0x000f640000000800 */
[----:B------:R-:W-:Y:S02]  /*a760*/  F2FP.PACK_AB R136, R2, R133 ;  /* 0x000000850288723e */ /* 0x000fe400000000ff */
[----:B------:R-:W-:Y:S02]  /*a770*/  F2FP.PACK_AB R137, R189, R190 ;  /* 0x000000bebd89723e */ /* 0x000fe400000000ff */
[----:B------:R-:W-:Y:S04]  /*a780*/  F2FP.PACK_AB R139, R183, R191 ;  /* 0x000000bfb78b723e */ /* 0x000fe800000000ff */
[----:B------:R3:W3:Y:S03]  /*a790*/  MUFU.EX2 R2, R163 ;  /* 0x000000a300027308 */ /* 0x0006e60000000800 */
[C---:B-1----:R-:W-:Y:S07]  /*a7a0*/  HMMA.16816.F32 R4, R136.reuse, R140, R4 ;  /* 0x0000008c8804723c */ /* 0x042fee0000001804 */
[----:B------:R-:W1:Y:S01]  /*a7b0*/  MUFU.EX2 R133, R167 ;  /* 0x000000a700857308 */ /* 0x000e620000000800 */
[C---:B------:R-:W-:Y:S01]  /*a7c0*/  HMMA.16816.F32 R8, R136.reuse, R142, R8 ;  /* 0x0000008e8808723c */ /* 0x040fe20000001808 */
[----:B------:R-:W1:Y:S03]  /*a7d0*/  LDSM.16.MT88.4 R140, [R158+0x1000] ;  /* 0x001000009e8c783b */ /* 0x000e660000004200 */
[----:B-----5:R-:W-:Y:S04]  /*a7e0*/  F2FP.PACK_AB R179, R134, R180 ;  /* 0x000000b486b3723e */ /* 0x020fe800000000ff */
[C---:B--2---:R-:W-:Y:S01]  /*a7f0*/  HMMA.16816.F32 R12, R136.reuse, R144, R12 ;  /* 0x00000090880c723c */ /* 0x044fe2000000180c */
[----:B---3--:R-:W-:Y:S03]  /*a800*/  LDSM.16.MT88.4 R160, [R250+0x1800] ;  /* 0x00180000faa0783b */ /* 0x008fe60000004200 */
[----:B------:R-:W-:Y:S04]  /*a810*/  FADD.FTZ R0, R2, R0 ;  /* 0x0000000002007221 */ /* 0x000fe80000010000 */
[C---:B------:R-:W-:Y:S01]  /*a820*/  HMMA.16816.F32 R16, R136.reuse, R146, R16 ;  /* 0x000000928810723c */ /* 0x040fe20000001810 */
[----:B------:R-:W2:Y:S03]  /*a830*/  LDSM.16.MT88.4 R144, [R250+0x3000] ;  /* 0x00300000fa90783b */ /* 0x000ea60000004200 */
[C---:B------:R-:W-:Y:S01]  /*a840*/  FADD.FTZ R0, R176.reuse, R0 ;  /* 0x00000000b0007221 */ /* 0x040fe20000010000 */
[----:B------:R-:W-:Y:S01]  /*a850*/  F2FP.PACK_AB R176, R176, R2 ;  /* 0x00000002b0b0723e */ /* 0x000fe200000000ff */
[----:B------:R-:W-:Y:S02]  /*a860*/  FADD.FTZ R2, R153, R152 ;  /* 0x0000009899027221 */ /* 0x000fe40000010000 */
[C---:B----4-:R-:W-:Y:S01]  /*a870*/  HMMA.16816.F32 R20, R136.reuse, R148, R20 ;  /* 0x000000948814723c */ /* 0x050fe20000001814 */
[----:B------:R-:W-:Y:S03]  /*a880*/  LDSM.16.MT88.4 R152, [R252+0x1800] ;  /* 0x00180000fc98783b */ /* 0x000fe60000004200 */
[----:B-1----:R-:W-:Y:S04]  /*a890*/  FADD.FTZ R0, R133, R0 ;  /* 0x0000000085007221 */ /* 0x002fe80000010000 */
[C---:B------:R-:W-:Y:S01]  /*a8a0*/  HMMA.16816.F32 R24, R136.reuse, R150, R24 ;  /* 0x000000968818723c */ /* 0x040fe20000001818 */
[----:B------:R-:W1:Y:S03]  /*a8b0*/  LDSM.16.MT88.4 R148, [R252+0x3000] ;  /* 0x00300000fc94783b */ /* 0x000e660000004200 */
[C---:B------:R-:W-:Y:S01]  /*a8c0*/  FADD.FTZ R0, R178.reuse, R0 ;  /* 0x00000000b2007221 */ /* 0x040fe20000010000 */
[----:B------:R-:W-:Y:S03]  /*a8d0*/  F2FP.PACK_AB R178, R178, R133 ;  /* 0x00000085b2b2723e */ /* 0x000fe600000000ff */
[C---:B------:R-:W-:Y:S01]  /*a8e0*/  HMMA.16816.F32 R28, R136.reuse, R140, R28 ;  /* 0x0000008c881c723c */ /* 0x040fe2000000181c */
[----:B------:R3:W-:Y:S04]  /*a8f0*/  STL [R1+0xa4], R0 ;  /* 0x0000a40001007387 */ /* 0x0007e80000100800 */
[----:B------:R-:W4:Y:S03]  /*a900*/  LDL R133, [R1+0xb0] ;  /* 0x0000b00001857983 */ /* 0x000f260000100800 */
[C---:B------:R-:W-:Y:S01]  /*a910*/  HMMA.16816.F32 R32, R136.reuse, R142, R32 ;  /* 0x0000008e8820723c */ /* 0x040fe20000001820 */
[----:B------:R-:W5:Y:S07]  /*a920*/  LDSM.16.MT88.4 R140, [R251+0x3000] ;  /* 0x00300000fb8c783b */ /* 0x000f6e0000004200 */
[C---:B--2---:R-:W-:Y:S08]  /*a930*/  HMMA.16816.F32 R36, R136.reuse, R144, R36 ;  /* 0x000000908824723c */ /* 0x044ff00000001824 */
[C---:B------:R-:W-:Y:S01]  /*a940*/  HMMA.16816.F32 R40, R136.reuse, R146, R40 ;  /* 0x000000928828723c */ /* 0x040fe20000001828 */
[----:B------:R-:W2:Y:S03]  /*a950*/  LDSM.16.MT88.4 R144, [R158+0x3000] ;  /* 0x003000009e90783b */ /* 0x000ea60000004200 */
[----:B---3--:R-:W-:Y:S01]  /*a960*/  FADD.FTZ R0, R156, R2 ;  /* 0x000000029c007221 */ /* 0x008fe20000010000 */
[----:B------:R-:W-:Y:S03]  /*a970*/  MOV R2, R157 ;  /* 0x0000009d00027202 */ /* 0x000fe60000000f00 */
[C---:B-1----:R-:W-:Y:S04]  /*a980*/  HMMA.16816.F32 R44, R136.reuse, R148, R44 ;  /* 0x00000094882c723c */ /* 0x042fe8000000182c */
[----:B------:R-:W-:Y:S01]  /*a990*/  FADD.FTZ R0, R2, R0 ;  /* 0x0000000002007221 */ /* 0x000fe20000010000 */
[----:B------:R-:W-:Y:S03]  /*a9a0*/  IADD3 R2, R188, -0x1, RZ ;  /* 0xffffffffbc027810 */ /* 0x000fe60007ffe0ff */
[C---:B------:R-:W-:Y:S01]  /*a9b0*/  HMMA.16816.F32 R48, R136.reuse, R150, R48 ;  /* 0x000000968830723c */ /* 0x040fe20000001830 */
[----:B------:R-:W1:Y:S03]  /*a9c0*/  LDSM.16.MT88.4 R148, [R250+0x5000] ;  /* 0x00500000fa94783b */ /* 0x000e660000004200 */
[----:B------:R-:W-:Y:S04]  /*a9d0*/  FADD.FTZ R0, R187, R0 ;  /* 0x00000000bb007221 */ /* 0x000fe80000010000 */
[C---:B-----5:R-:W-:Y:S01]  /*a9e0*/  HMMA.16816.F32 R52, R136.reuse, R140, R52 ;  /* 0x0000008c8834723c */ /* 0x060fe20000001834 */
[----:B------:R-:W-:Y:S03]  /*a9f0*/  STL [R1+0x68], R2 ;  /* 0x0000680201007387 */ /* 0x000fe60000100800 */
[----:B------:R-:W-:Y:S04]  /*aa00*/  FADD.FTZ R0, R186, R0 ;  /* 0x00000000ba007221 */ /* 0x000fe80000010000 */
[C---:B------:R-:W-:Y:S01]  /*aa10*/  HMMA.16816.F32 R56, R136.reuse, R142, R56 ;  /* 0x0000008e8838723c */ /* 0x040fe20000001838 */
[----:B------:R-:W3:Y:S03]  /*aa20*/  LDSM.16.MT88.4 R140, [R252+0x5000] ;  /* 0x00500000fc8c783b */ /* 0x000ee60000004200 */
[----:B------:R-:W-:Y:S04]  /*aa30*/  FADD.FTZ R0, R185, R0 ;  /* 0x00000000b9007221 */ /* 0x000fe80000010000 */
[----:B------:R-:W-:Y:S01]  /*aa40*/  FADD.FTZ R0, R184, R0 ;  /* 0x00000000b8007221 */ /* 0x000fe20000010000 */
[C---:B--2---:R-:W-:Y:S03]  /*aa50*/  HMMA.16816.F32 R60, R136.reuse, R144, R60 ;  /* 0x00000090883c723c */ /* 0x044fe6000000183c */
[----:B------:R-:W-:Y:S04]  /*aa60*/  FADD.FTZ R0, R190, R0 ;  /* 0x00000000be007221 */ /* 0x000fe80000010000 */
[----:B------:R-:W-:Y:S01]  /*aa70*/  FADD.FTZ R0, R189, R0 ;  /* 0x00000000bd007221 */ /* 0x000fe20000010000 */
[C---:B------:R-:W-:Y:S01]  /*aa80*/  HMMA.16816.F32 R64, R136.reuse, R146, R64 ;  /* 0x000000928840723c */ /* 0x040fe20000001840 */
[----:B------:R-:W2:Y:S03]  /*aa90*/  LDSM.16.MT88.4 R144, [R251+0x5000] ;  /* 0x00500000fb90783b */ /* 0x000ea60000004200 */
[----:B------:R-:W-:Y:S04]  /*aaa0*/  FADD.FTZ R0, R191, R0 ;  /* 0x00000000bf007221 */ /* 0x000fe80000010000 */
[C---:B-1----:R-:W-:Y:S04]  /*aab0*/  HMMA.16816.F32 R68, R136.reuse, R148, R68 ;  /* 0x000000948844723c */ /* 0x042fe80000001844 */
[----:B------:R-:W-:Y:S04]  /*aac0*/  FADD.FTZ R0, R183, R0 ;  /* 0x00000000b7007221 */ /* 0x000fe80000010000 */
[C---:B------:R-:W-:Y:S01]  /*aad0*/  HMMA.16816.F32 R72, R136.reuse, R150, R72 ;  /* 0x000000968848723c */ /* 0x040fe20000001848 */
[----:B------:R-:W1:Y:S03]  /*aae0*/  LDSM.16.MT88.4 R148, [R158+0x5000] ;  /* 0x005000009e94783b */ /* 0x000e660000004200 */
[----:B------:R-:W-:Y:S04]  /*aaf0*/  FADD.FTZ R0, R181, R0 ;  /* 0x00000000b5007221 */ /* 0x000fe80000010000 */
[C---:B---3--:R-:W-:Y:S04]  /*ab00*/  HMMA.16816.F32 R76, R136.reuse, R140, R76 ;  /* 0x0000008c884c723c */ /* 0x048fe8000000184c */
[----:B------:R-:W-:Y:S04]  /*ab10*/  FADD.FTZ R0, R182, R0 ;  /* 0x00000000b6007221 */ /* 0x000fe80000010000 */
[C---:B------:R-:W-:Y:S01]  /*ab20*/  HMMA.16816.F32 R80, R136.reuse, R142, R80 ;  /* 0x0000008e8850723c */ /* 0x040fe20000001850 */
[----:B------:R-:W3:Y:S03]  /*ab30*/  LDSM.16.MT88.4 R140, [R250+0x7000] ;  /* 0x00700000fa8c783b */ /* 0x000ee60000004200 */
[----:B------:R-:W-:Y:S04]  /*ab40*/  FADD.FTZ R0, R180, R0 ;  /* 0x00000000b4007221 */ /* 0x000fe80000010000 */
[----:B------:R-:W-:Y:S01]  /*ab50*/  FADD.FTZ R0, R134, R0 ;  /* 0x0000000086007221 */ /* 0x000fe20000010000 */
[C---:B--2---:R-:W-:Y:S03]  /*ab60*/  HMMA.16816.F32 R84, R136.reuse, R144, R84 ;  /* 0x000000908854723c */ /* 0x044fe60000001854 */
[----:B------:R-:W-:Y:S01]  /*ab70*/  MOV R134, R3 ;  /* 0x0000000300867202 */ /* 0x000fe20000000f00 */
[----:B------:R2:W-:Y:S04]  /*ab80*/  STL [R1+0xa0], R0 ;  /* 0x0000a00001007387 */ /* 0x0005e80000100800 */
[C---:B------:R-:W-:Y:S01]  /*ab90*/  HMMA.16816.F32 R88, R136.reuse, R146, R88 ;  /* 0x000000928858723c */ /* 0x040fe20000001858 */
[----:B------:R-:W5:Y:S07]  /*aba0*/  LDSM.16.MT88.4 R144, [R252+0x7000] ;  /* 0x00700000fc90783b */ /* 0x000f6e0000004200 */
[C---:B-1----:R-:W-:Y:S08]  /*abb0*/  HMMA.16816.F32 R92, R136.reuse, R148, R92 ;  /* 0x00000094885c723c */ /* 0x042ff0000000185c */
[C---:B------:R-:W-:Y:S01]  /*abc0*/  HMMA.16816.F32 R96, R136.reuse, R150, R96 ;  /* 0x000000968860723c */ /* 0x040fe20000001860 */
[----:B------:R-:W1:Y:S03]  /*abd0*/  LDSM.16.MT88.4 R148, [R251+0x7000] ;  /* 0x00700000fb94783b */ /* 0x000e660000004200 */
[----:B--2---:R-:W-:Y:S04]  /*abe0*/  MOV R0, R2 ;  /* 0x0000000200007202 */ /* 0x004fe80000000f00 */
[C---:B---3--:R-:W-:Y:S01]  /*abf0*/  HMMA.16816.F32 R100, R136.reuse, R140, R100 ;  /* 0x0000008c8864723c */ /* 0x048fe20000001864 */
[----:B------:R-:W-:Y:S07]  /*ac00*/  STL [R1+0x90], R0 ;  /* 0x0000900001007387 */ /* 0x000fee0000100800 */
[C---:B------:R-:W-:Y:S01]  /*ac10*/  HMMA.16816.F32 R104, R136.reuse, R142, R104 ;  /* 0x0000008e8868723c */ /* 0x040fe20000001868 */
[----:B------:R-:W2:Y:S07]  /*ac20*/  LDSM.16.MT88.4 R140, [R158+0x7000] ;  /* 0x007000009e8c783b */ /* 0x000eae0000004200 */
[C---:B-----5:R-:W-:Y:S08]  /*ac30*/  HMMA.16816.F32 R108, R136.reuse, R144, R108 ;  /* 0x00000090886c723c */ /* 0x060ff0000000186c */
[C---:B------:R-:W-:Y:S01]  /*ac40*/  HMMA.16816.F32 R112, R136.reuse, R146, R112 ;  /* 0x000000928870723c */ /* 0x040fe20000001870 */
[----:B------:R-:W3:Y:S07]  /*ac50*/  LDSM.16.MT88.4 R144, [R251+0x1800] ;  /* 0x00180000fb90783b */ /* 0x000eee0000004200 */
[C---:B-1----:R-:W-:Y:S08]  /*ac60*/  HMMA.16816.F32 R116, R136.reuse, R148, R116 ;  /* 0x000000948874723c */ /* 0x042ff00000001874 */
[C---:B------:R-:W-:Y:S08]  /*ac70*/  HMMA.16816.F32 R120, R136.reuse, R150, R120 ;  /* 0x000000968878723c */ /* 0x040ff00000001878 */
[C---:B--2---:R-:W-:Y:S07]  /*ac80*/  HMMA.16816.F32 R124, R136.reuse, R140, R124 ;  /* 0x0000008c887c723c */ /* 0x044fee000000187c */
[----:B------:R-:W-:Y:S01]  /*ac90*/  MOV R141, R158 ;  /* 0x0000009e008d7202 */ /* 0x000fe20000000f00 */
[----:B------:R-:W-:Y:S04]  /*aca0*/  HMMA.16816.F32 R128, R136, R142, R128 ;  /* 0x0000008e8880723c */ /* 0x000fe80000001880 */
[----:B------:R-:W1:Y:S04]  /*acb0*/  LDSM.16.MT88.4 R136, [R141+0x1800] ;  /* 0x001800008d88783b */ /* 0x000e680000004200 */
[C---:B------:R-:W-:Y:S04]  /*acc0*/  HMMA.16816.F32 R164, R176.reuse, R160, R4 ;  /* 0x000000a0b0a4723c */ /* 0x040fe80000001804 */
[----:B------:R-:W2:Y:S04]  /*acd0*/  LDSM.16.MT88.4 R4, [R250+0x3800] ;  /* 0x00380000fa04783b */ /* 0x000ea80000004200 */
[C---:B------:R-:W-:Y:S04]  /*ace0*/  HMMA.16816.F32 R160, R176.reuse, R162, R8 ;  /* 0x000000a2b0a0723c */ /* 0x040fe80000001808 */
[----:B------:R-:W5:Y:S04]  /*acf0*/  LDSM.16.MT88.4 R8, [R252+0x3800] ;  /* 0x00380000fc08783b */ /* 0x000f680000004200 */
[C---:B------:R-:W-:Y:S04]  /*ad00*/  HMMA.16816.F32 R156, R176.reuse, R152, R12 ;  /* 0x00000098b09c723c */ /* 0x040fe8000000180c */
[----:B------:R-:W2:Y:S04]  /*ad10*/  LDSM.16.MT88.4 R12, [R251+0x3800] ;  /* 0x00380000fb0c783b */ /* 0x000ea80000004200 */
[C---:B------:R-:W-:Y:S08]  /*ad20*/  HMMA.16816.F32 R152, R176.reuse, R154, R16 ;  /* 0x0000009ab098723c */ /* 0x040ff00000001810 */
[C---:B---3--:R-:W-:Y:S07]  /*ad30*/  HMMA.16816.F32 R148, R176.reuse, R144, R20 ;  /* 0x00000090b094723c */ /* 0x048fee0000001814 */
[----:B------:R-:W-:Y:S01]  /*ad40*/  MOV R23, R141 ;  /* 0x0000008d00177202 */ /* 0x000fe20000000f00 */
[C---:B------:R-:W-:Y:S04]  /*ad50*/  HMMA.16816.F32 R144, R176.reuse, R146, R24 ;  /* 0x00000092b090723c */ /* 0x040fe80000001818 */
[----:B------:R-:W3:Y:S04]  /*ad60*/  LDSM.16.MT88.4 R16, [R23+0x3800] ;  /* 0x003800001710783b */ /* 0x000ee80000004200 */
[C---:B-1----:R-:W-:Y:S08]  /*ad70*/  HMMA.16816.F32 R140, R176.reuse, R136, R28 ;  /* 0x00000088b08c723c */ /* 0x042ff0000000181c */
[C---:B------:R-:W-:Y:S08]  /*ad80*/  HMMA.16816.F32 R136, R176.reuse, R138, R32 ;  /* 0x0000008ab088723c */ /* 0x040ff00000001820 */
[C---:B--2---:R-:W-:Y:S08]  /*ad90*/  HMMA.16816.F32 R36, R176.reuse, R4, R36 ;  /* 0x00000004b024723c */ /* 0x044ff00000001824 */
[C---:B------:R-:W-:Y:S01]  /*ada0*/  HMMA.16816.F32 R40, R176.reuse, R6, R40 ;  /* 0x00000006b028723c */ /* 0x040fe20000001828 */
[----:B------:R-:W1:Y:S07]  /*adb0*/  LDSM.16.MT88.4 R4, [R250+0x5800] ;  /* 0x00580000fa04783b */ /* 0x000e6e0000004200 */
[C---:B-----5:R-:W-:Y:S08]  /*adc0*/  HMMA.16816.F32 R44, R176.reuse, R8, R44 ;  /* 0x00000008b02c723c */ /* 0x060ff0000000182c */
[C---:B------:R-:W-:Y:S01]  /*add0*/  HMMA.16816.F32 R48, R176.reuse, R10, R48 ;  /* 0x0000000ab030723c */ /* 0x040fe20000001830 */
[----:B------:R-:W2:Y:S02]  /*ade0*/  LDSM.16.MT88.4 R8, [R252+0x5800] ;  /* 0x00580000fc08783b */ /* 0x000ea40000004200 */
[----:B----4-:R-:W-:Y:S02]  /*adf0*/  ISETP.GT.AND P0, PT, R188, R133, PT ;  /* 0x00000085bc00720c */ /* 0x010fe40003f04270 */
[----:B------:R-:W-:Y:S03]  /*ae00*/  MOV R133, R132 ;  /* 0x0000008400857202 */ /* 0x000fe60000000f00 */
[C---:B------:R-:W-:Y:S08]  /*ae10*/  HMMA.16816.F32 R52, R176.reuse, R12, R52 ;  /* 0x0000000cb034723c */ /* 0x040ff00000001834 */
[C---:B------:R-:W-:Y:S01]  /*ae20*/  HMMA.16816.F32 R56, R176.reuse, R14, R56 ;  /* 0x0000000eb038723c */ /* 0x040fe20000001838 */
[----:B------:R-:W4:Y:S07]  /*ae30*/  LDSM.16.MT88.4 R12, [R251+0x5800] ;  /* 0x00580000fb0c783b */ /* 0x000f2e0000004200 */
        /* <DEDUP_REMOVED lines=9> */
[C---:B----4-:R-:W-:Y:S08]  /*aed0*/  HMMA.16816.F32 R84, R176.reuse, R12, R84 ;  /* 0x0000000cb054723c */ /* 0x050ff00000001854 */
[C---:B------:R-:W-:Y:S01]  /*aee0*/  HMMA.16816.F32 R88, R176.reuse, R14, R88 ;  /* 0x0000000eb058723c */ /* 0x040fe20000001858 */
[----:B------:R-:W4:Y:S07]  /*aef0*/  LDSM.16.MT88.4 R12, [R251+0x7800] ;  /* 0x00780000fb0c783b */ /* 0x000f2e0000004200 */
[C---:B---3--:R-:W-:Y:S08]  /*af00*/  HMMA.16816.F32 R92, R176.reuse, R16, R92 ;  /* 0x00000010b05c723c */ /* 0x048ff0000000185c */
[C---:B------:R-:W-:Y:S01]  /*af10*/  HMMA.16816.F32 R96, R176.reuse, R18, R96 ;  /* 0x00000012b060723c */ /* 0x040fe20000001860 */
[----:B------:R-:W3:Y:S07]  /*af20*/  LDSM.16.MT88.4 R16, [R23+0x7800] ;  /* 0x007800001710783b */ /* 0x000eee0000004200 */
[C---:B-1----:R-:W-:Y:S08]  /*af30*/  HMMA.16816.F32 R100, R176.reuse, R4, R100 ;  /* 0x00000004b064723c */ /* 0x042ff00000001864 */
[C---:B------:R-:W-:Y:S08]  /*af40*/  HMMA.16816.F32 R104, R176.reuse, R6, R104 ;  /* 0x00000006b068723c */ /* 0x040ff00000001868 */
[C---:B--2---:R-:W-:Y:S08]  /*af50*/  HMMA.16816.F32 R108, R176.reuse, R8, R108 ;  /* 0x00000008b06c723c */ /* 0x044ff0000000186c */
[C---:B------:R-:W-:Y:S08]  /*af60*/  HMMA.16816.F32 R112, R176.reuse, R10, R112 ;  /* 0x0000000ab070723c */ /* 0x040ff00000001870 */
[C---:B----4-:R-:W-:Y:S08]  /*af70*/  HMMA.16816.F32 R116, R176.reuse, R12, R116 ;  /* 0x0000000cb074723c */ /* 0x050ff00000001874 */
[C---:B------:R-:W-:Y:S08]  /*af80*/  HMMA.16816.F32 R120, R176.reuse, R14, R120 ;  /* 0x0000000eb078723c */ /* 0x040ff00000001878 */
[C---:B---3--:R-:W-:Y:S07]  /*af90*/  HMMA.16816.F32 R124, R176.reuse, R16, R124 ;  /* 0x00000010b07c723c */ /* 0x048fee000000187c */
[----:B------:R-:W-:Y:S01]  /*afa0*/  MOV R16, R3 ;  /* 0x0000000300107202 */ /* 0x000fe20000000f00 */
[----:B------:R-:W-:Y:S01]  /*afb0*/  HMMA.16816.F32 R128, R176, R18, R128 ;  /* 0x00000012b080723c */ /* 0x000fe20000001880 */
[----:B------:R-:W-:-:S07]  /*afc0*/  @P0 BRA `(.L_x_1059) ;  /* 0xffffb82000000947 */ /* 0x000fce000383ffff */
.L_x_1048:
[----:B----4-:R-:W2:Y:S04]  /*afd0*/  LDL R2, [R1+0xa8] ;  /* 0x0000a80001027983 */ /* 0x010ea80000100800 */
[----:B------:R-:W2:Y:S02]  /*afe0*/  LDL R0, [R1+0x68] ;  /* 0x0000680001007983 */ /* 0x000ea40000100800 */
[----:B--2---:R-:W-:-:S13]  /*aff0*/  ISETP.GE.AND P0, PT, R0, R2, PT ;  /* 0x000000020000720c */ /* 0x004fda0003f06270 */
[----:B------:R-:W-:Y:S05]  /*b000*/  @!P0 BRA `(.L_x_1060) ;  /* 0x00003fe000008947 */ /* 0x000fea0003800000 */
[----:B------:R-:W-:Y:S02]  /*b010*/  MOV R134, R16 ;  /* 0x0000001000867202 */ /* 0x000fe40000000f00 */
[----:B------:R-:W-:Y:S02]  /*b020*/  MOV R133, R132 ;  /* 0x0000008400857202 */ /* 0x000fe40000000f00 */
.L_x_1067:
[----:B------:R-:W2:Y:S01]  /*b030*/  LDL R6, [R1+0x8c] ;  /* 0x00008c0001067983 */ /* 0x000ea20000100800 */
[----:B------:R-:W-:Y:S04]  /*b040*/  DEPBAR.LE SB0, 0x0 ;  /* 0x000080000000791a */ /* 0x000fe80000000000 */
[----:B------:R-:W3:Y:S01]  /*b050*/  LDL R12, [R1+0x4] ;  /* 0x00000400010c7983 */ /* 0x000ee20000100800 */
[----:B------:R-:W-:Y:S03]  /*b060*/  WARPSYNC 0xffffffff ;  /* 0xffffffff00007948 */ /* 0x000fe60003800000 */
[----:B------:R-:W4:Y:S04]  /*b070*/  LDL R28, [R1+0x84] ;  /* 0x00008400011c7983 */ /* 0x000f280000100800 */
[----:B------:R-:W5:Y:S04]  /*b080*/  LDL R7, [R1+0x3c] ;  /* 0x00003c0001077983 */ /* 0x000f680000100800 */
[----:B------:R-:W4:Y:S04]  /*b090*/  LDL.64 R22, [R1+0xc8] ;  /* 0x0000c80001167983 */ /* 0x000f280000100a00 */
[----:B------:R-:W4:Y:S04]  /*b0a0*/  LDL R4, [R1+0x44] ;  /* 0x0000440001047983 */ /* 0x000f280000100800 */
[----:B------:R-:W4:Y:S04]  /*b0b0*/  LDL R20, [R1+0x94] ;  /* 0x0000940001147983 */ /* 0x000f280000100800 */
[----:B------:R-:W4:Y:S04]  /*b0c0*/  LDL R5, [R1+0x40] ;  /* 0x0000400001057983 */ /* 0x000f280000100800 */
[----:B------:R-:W4:Y:S04]  /*b0d0*/  LDL R21, [R1+0x174] ;  /* 0x0001740001157983 */ /* 0x000f280000100800 */
[----:B------:R-:W4:Y:S04]  /*b0e0*/  LDL R15, [R1+0x178] ;  /* 0x00017800010f7983 */ /* 0x000f280000100800 */
[----:B------:R-:W4:Y:S04]  /*b0f0*/  LDL R14, [R1+0x98] ;  /* 0x00009800010e7983 */ /* 0x000f280000100800 */
[----:B------:R-:W4:Y:S04]  /*b100*/  LDL R13, [R1+0x17c] ;  /* 0x00017c00010d7983 */ /* 0x000f280000100800 */
[----:B------:R-:W-:Y:S06]  /*b110*/  BAR.SYNC.DEFER_BLOCKING 0x0 ;  /* 0x0000000000007b1d */ /* 0x000fec0000010000 */
[----:B------:R-:W1:Y:S04]  /*b120*/  LDSM.16.M88.4 R8, [R135] ;  /* 0x000000008708783b */ /* 0x000e680000000200 */
[----:B------:R-:W1:Y:S04]  /*b130*/  LDSM.16.M88.4 R16, [R135+0x800] ;  /* 0x000800008710783b */ /* 0x000e680000000200 */
[----:B------:R-:W1:Y:S04]  /*b140*/  LDSM.16.M88.4 R24, [R135+0x1000] ;  /* 0x001000008718783b */ /* 0x000e680000000200 */
[----:B------:R-:W1:Y:S04]  /*b150*/  LDSM.16.M88.4 R32, [R135+0x1800] ;  /* 0x001800008720783b */ /* 0x000e680000000200 */
[----:B---3--:R3:W1:Y:S01]  /*b160*/  LDSM.16.M88.4 R176, [R12] ;  /* 0x000000000cb0783b */ /* 0x0086620000000200 */
[----:B--2---:R-:W-:Y:S01]  /*b170*/  SHF.R.S32.HI R0, RZ, 0x1f, R6 ;  /* 0x0000001fff007819 */ /* 0x004fe20000011406 */
[----:B------:R-:W-:Y:S04]  /*b180*/  IMAD.WIDE.U32 R2, R6, c[0x0][0x208], RZ ;  /* 0x0000820006027a25 */ /* 0x000fe800078e00ff */
[----:B------:R-:W-:Y:S01]  /*b190*/  IMAD R0, R0, c[0x0][0x208], RZ ;  /* 0x0000820000007a24 */ /* 0x000fe200078e02ff */
[----:B-----5:R2:W1:Y:S03]  /*b1a0*/  LDSM.16.M88.4 R180, [R7] ;  /* 0x0000000007b4783b */ /* 0x0204660000000200 */
[----:B------:R-:W-:Y:S02]  /*b1b0*/  IMAD R0, R6, c[0x0][0x20c], R0 ;  /* 0x0000830006007a24 */ /* 0x000fe400078e0200 */
[----:B------:R-:W5:Y:S02]  /*b1c0*/  LDL R6, [R1+0xd8] ;  /* 0x0000d80001067983 */ /* 0x000f640000100800 */
[----:B------:R-:W-:Y:S02]  /*b1d0*/  IMAD.IADD R3, R3, 0x1, R0 ;  /* 0x0000000103037824 */ /* 0x000fe400078e0200 */
[----:B----4-:R4:W1:Y:S02]  /*b1e0*/  LDSM.16.M88.4 R188, [R4] ;  /* 0x0000000004bc783b */ /* 0x0108640000000200 */
[----:B------:R-:W-:Y:S05]  /*b1f0*/  IMAD.WIDE.U32 R2, R28, c[0x0][0x218], R2 ;  /* 0x000086001c027a25 */ /* 0x000fea00078e0002 */
[----:B------:R-:W-:Y:S01]  /*b200*/  IADD3 R0, P0, R22, R2, RZ ;  /* 0x0000000216007210 */ /* 0x000fe20007f1e0ff */
[----:B---3--:R-:W3:Y:S01]  /*b210*/  LDL R12, [R1+0x9c] ;  /* 0x00009c00010c7983 */ /* 0x008ee20000100800 */
[----:B------:R-:W-:Y:S03]  /*b220*/  SHF.L.U64.HI R29, R20, 0x1, R21 ;  /* 0x00000001141d7819 */ /* 0x000fe60000010215 */
[----:B------:R1:W3:Y:S04]  /*b230*/  LDSM.16.M88.4 R184, [R5] ;  /* 0x0000000005b8783b */ /* 0x0002e80000000200 */
[----:B--2---:R-:W2:Y:S01]  /*b240*/  LDL R7, [R1+0x180] ;  /* 0x0001800001077983 */ /* 0x004ea20000100800 */
[----:B------:R-:W-:Y:S03]  /*b250*/  SHF.L.U32 R31, R14, 0x1, RZ ;  /* 0x000000010e1f7819 */ /* 0x000fe600000006ff */
[----:B----4-:R-:W2:Y:S01]  /*b260*/  LDL R4, [R1+0x88] ;  /* 0x0000880001047983 */ /* 0x010ea20000100800 */
[----:B-1----:R-:W-:Y:S05]  /*b270*/  SHF.R.S32.HI R5, RZ, 0x1f, R28 ;  /* 0x0000001fff057819 */ /* 0x002fea000001141c */
[----:B------:R-:W-:Y:S04]  /*b280*/  IMAD R5, R5, c[0x0][0x218], RZ ;  /* 0x0000860005057a24 */ /* 0x000fe800078e02ff */
[----:B------:R-:W-:Y:S01]  /*b290*/  IMAD R5, R28, c[0x0][0x21c], R5 ;  /* 0x000087001c057a24 */ /* 0x000fe200078e0205 */
[----:B------:R-:W-:Y:S04]  /*b2a0*/  SHF.L.U64.HI R28, R14, 0x1, R15 ;  /* 0x000000010e1c7819 */ /* 0x000fe8000001020f */
[----:B-----5:R-:W-:Y:S02]  /*b2b0*/  IADD3.X R5, R6, R3, R5, P0, !PT ;  /* 0x0000000306057210 */ /* 0x020fe400007fe405 */
[C---:B------:R-:W-:Y:S04]  /*b2c0*/  LEA R6, P0, R0.reuse, c[0x0][0x1f8], 0x1 ;  /* 0x00007e0000067a11 */ /* 0x040fe800078008ff */
[----:B------:R-:W-:Y:S01]  /*b2d0*/  LEA.HI.X R5, R0, c[0x0][0x1fc], R5, 0x1, P0 ;  /* 0x00007f0000057a11 */ /* 0x000fe200000f0c05 */
[----:B------:R-:W-:Y:S01]  /*b2e0*/  IMAD.SHL.U32 R0, R20, 0x2, RZ ;  /* 0x0000000214007824 */ /* 0x000fe200078e00ff */
[C---:B---3--:R-:W-:Y:S04]  /*b2f0*/  SHF.L.U64.HI R15, R12.reuse, 0x1, R13 ;  /* 0x000000010c0f7819 */ /* 0x048fe8000001020d */
[----:B------:R1:W-:Y:S01]  /*b300*/  STL [R1+0x58], R0 ;  /* 0x0000580001007387 */ /* 0x0003e20000100800 */
[----:B------:R-:W-:Y:S01]  /*b310*/  IMAD.SHL.U32 R23, R12, 0x2, RZ ;  /* 0x000000020c177824 */ /* 0x000fe200078e00ff */
[C---:B--2---:R-:W-:Y:S02]  /*b320*/  SHF.L.U64.HI R14, R4.reuse, 0x1, R7 ;  /* 0x00000001040e7819 */ /* 0x044fe40000010207 */
[----:B------:R-:W-:Y:S01]  /*b330*/  SHF.L.U32 R20, R4, 0x1, RZ ;  /* 0x0000000104147819 */ /* 0x000fe200000006ff */
[----:B------:R-:W-:-:S05]  /*b340*/  BRA.DIV ~URZ, `(.L_x_1061) ;  /* 0x00007da27f007947 */ /* 0x000fca000b800000 */
[----:B-1----:R1:W2:Y:S02]  /*b350*/  SHFL.IDX PT, R0, R5, RZ, 0x181f ;  /* 0x00181fff05007589 */ /* 0x0022a400000e0000 */
.L_x_1092:
[----:B------:R-:W3:Y:S01]  /*b360*/  LDL R2, [R1+0x88] ;  /* 0x0000880001027983 */ /* 0x000ee20000100800 */
[----:B------:R-:W-:Y:S04]  /*b370*/  BSSY B0, `(.L_x_1062) ;  /* 0x00001b2000007945 */ /* 0x000fe80003800000 */
[----:B------:R-:W4:Y:S05]  /*b380*/  LDL R12, [R1+0x9c] ;  /* 0x00009c00010c7983 */ /* 0x000f2a0000100800 */
[----:B--2---:R-:W2:Y:S05]  /*b390*/  LDL R7, [R1+0x98] ;  /* 0x0000980001077983 */ /* 0x004eaa0000100800 */
[----:B------:R-:W2:Y:S05]  /*b3a0*/  LDL R22, [R1+0x94] ;  /* 0x0000940001167983 */ /* 0x000eaa0000100800 */
[----:B------:R-:W2:Y:S05]  /*b3b0*/  LDL.LU R21, [R1+0x58] ;  /* 0x0000580001157983 */ /* 0x000eaa0000300800 */
[----:B------:R1:W-:Y:S05]  /*b3c0*/  STL [R1+0x20c], R36 ;  /* 0x00020c2401007387 */ /* 0x0003ea0000100800 */
[----:B------:R-:W3:Y:S05]  /*b3d0*/  SHFL.IDX PT, R4, R6, RZ, 0x181f ;  /* 0x00181fff06047589 */ /* 0x000eea00000e0000 */
[----:B-1----:R-:W2:Y:S01]  /*b3e0*/  LDL R36, [R1+0x54] ;  /* 0x0000540001247983 */ /* 0x002ea20000100800 */
[----:B---3--:R-:W-:Y:S02]  /*b3f0*/  ISETP.GE.AND P1, PT, R2, c[0x0][0x1d4], PT ;  /* 0x0000750002007a0c */ /* 0x008fe40003f26270 */
[----:B------:R-:W-:Y:S02]  /*b400*/  IADD3 R2, P0, R4, R20, RZ ;  /* 0x0000001404027210 */ /* 0x000fe40007f1e0ff */
[----:B------:R-:W-:Y:S02]  /*b410*/  SEL R132, RZ, 0x10, P1 ;  /* 0x00000010ff847807 */ /* 0x000fe40000800000 */
[----:B----4-:R-:W-:Y:S01]  /*b420*/  ISETP.GE.AND P5, PT, R12, c[0x0][0x1d4], PT ;  /* 0x000075000c007a0c */ /* 0x010fe20003fa6270 */
[----:B------:R-:W-:Y:S01]  /*b430*/  IMAD.X R3, R0, 0x1, R14, P0 ;  /* 0x0000000100037824 */ /* 0x000fe200000e060e */
[----:B------:R-:W-:Y:S02]  /*b440*/  IADD3 R12, P0, R4, R23, RZ ;  /* 0x00000017040c7210 */ /* 0x000fe40007f1e0ff */
[----:B--2---:R-:W-:Y:S02]  /*b450*/  ISETP.GE.AND P4, PT, R7, c[0x0][0x1d4], PT ;  /* 0x0000750007007a0c */ /* 0x004fe40003f86270 */
[----:B------:R-:W-:Y:S02]  /*b460*/  IADD3.X R13, R0, R15, RZ, P0, !PT ;  /* 0x0000000f000d7210 */ /* 0x000fe400007fe4ff */
[----:B------:R-:W-:Y:S01]  /*b470*/  ISETP.GE.AND P3, PT, R22, c[0x0][0x1d4], PT ;  /* 0x0000750016007a0c */ /* 0x000fe20003f66270 */
[----:B------:R-:W-:Y:S01]  /*b480*/  @!PT LDS RZ, [RZ] ;  /* 0x00000000fffff984 */ /* 0x000fe20000000800 */
[----:B------:R-:W-:Y:S01]  /*b490*/  @!PT LDS RZ, [RZ] ;  /* 0x00000000fffff984 */ /* 0x000fe20000000800 */
[----:B------:R1:W-:Y:S05]  /*b4a0*/  LDGSTS.E.BYPASS.LTC128B.128 [R36+0x100], [R2.64], !P1 ;  /* 0x0010000002247fae */ /* 0x0003ea000c901d46 */
[----:B------:R2:W-:Y:S05]  /*b4b0*/  LDGSTS.E.BYPASS.LTC128B.128 [R36+0x2100], [R12.64], !P5 ;  /* 0x021000000c247fae */ /* 0x0005ea000e901d46 */
[----:B-1----:R1:W3:Y:S05]  /*b4c0*/  SHFL.IDX PT, R2, R6, 0x1, 0x181f ;  /* 0x00381f0006027f89 */ /* 0x0022ea00000e0000 */
[----:B------:R4:W3:Y:S01]  /*b4d0*/  SHFL.IDX PT, R3, R5, 0x1, 0x181f ;  /* 0x00381f0005037f89 */ /* 0x0008e200000e0000 */
[----:B--2---:R-:W-:Y:S04]  /*b4e0*/  IADD3 R12, -R132, 0x10, RZ ;  /* 0x00000010840c7810 */ /* 0x004fe80007ffe1ff */
[----:B------:R-:W-:Y:S02]  /*b4f0*/  LOP3.LUT R12, R12, 0xf, RZ, 0xc0, !PT ;  /* 0x0000000f0c0c7812 */ /* 0x000fe400078ec0ff */
[----:B-1----:R-:W-:Y:S05]  /*b500*/  IADD3 R6, P0, R4, R31, RZ ;  /* 0x0000001f04067210 */ /* 0x002fea0007f1e0ff */
[----:B------:R-:W-:Y:S01]  /*b510*/  IMAD.X R7, R0, 0x1, R28, P0 ;  /* 0x0000000100077824 */ /* 0x000fe200000e061c */
[----:B------:R-:W-:Y:S04]  /*b520*/  IADD3 R4, P0, R4, R21, RZ ;  /* 0x0000001504047210 */ /* 0x000fe80007f1e0ff */
[----:B------:R1:W-:Y:S01]  /*b530*/  LDGSTS.E.BYPASS.LTC128B.128 [R36+0x4100], [R6.64], !P4 ;  /* 0x0410000006247fae */ /* 0x0003e2000e101d46 */
[----:B----4-:R-:W-:Y:S02]  /*b540*/  IADD3.X R5, R0, R29, RZ, P0, !PT ;  /* 0x0000001d00057210 */ /* 0x010fe400007fe4ff */
[----:B------:R-:W-:Y:S02]  /*b550*/  SEL R0, RZ, 0x10, P5 ;  /* 0x00000010ff007807 */ /* 0x000fe40002800000 */
[-C--:B---3--:R-:W-:Y:S01]  /*b560*/  IADD3 R12, P1, P0, R12, R2.reuse, R20 ;  /* 0x000000020c0c7210 */ /* 0x088fe2000783e014 */
[----:B------:R2:W-:Y:S01]  /*b570*/  LDGSTS.E.BYPASS.LTC128B.128 [R36+0x6100], [R4.64], !P3 ;  /* 0x0610000004247fae */ /* 0x0005e2000d901d46 */
[----:B------:R-:W-:Y:S02]  /*b580*/  IADD3 R22, -R0, 0x10, RZ ;  /* 0x0000001000167810 */ /* 0x000fe40007ffe1ff */
[----:B------:R-:W-:Y:S02]  /*b590*/  SEL R20, RZ, 0x10, P3 ;  /* 0x00000010ff147807 */ /* 0x000fe40001800000 */
[----:B------:R-:W-:Y:S02]  /*b5a0*/  LOP3.LUT R22, R22, 0xf, RZ, 0xc0, !PT ;  /* 0x0000000f16167812 */ /* 0x000fe400078ec0ff */
[-C--:B------:R-:W-:Y:S02]  /*b5b0*/  IADD3.X R13, RZ, R3.reuse, R14, P1, P0 ;  /* 0x00000003ff0d7210 */ /* 0x080fe40000fe040e */
[-C--:B------:R-:W-:Y:S04]  /*b5c0*/  IADD3 R22, P1, P0, R22, R2.reuse, R23 ;  /* 0x0000000216167210 */ /* 0x080fe8000783e017 */
[-C--:B------:R-:W-:Y:S01]  /*b5d0*/  IADD3.X R23, RZ, R3.reuse, R15, P1, P0 ;  /* 0x00000003ff177210 */ /* 0x080fe20000fe040f */
[----:B-1----:R-:W-:Y:S01]  /*b5e0*/  IMAD.MOV.U32 R7, RZ, RZ, R21 ;  /* 0x000000ffff077224 */ /* 0x002fe200078e0015 */
[----:B------:R-:W-:Y:S04]  /*b5f0*/  SEL R21, RZ, 0x10, P4 ;  /* 0x00000010ff157807 */ /* 0x000fe80002000000 */
[C---:B------:R-:W-:Y:S02]  /*b600*/  IADD3 R30, -R21.reuse, 0x10, RZ ;  /* 0x00000010151e7810 */ /* 0x040fe40007ffe1ff */
[----:B--2---:R-:W-:Y:S02]  /*b610*/  IADD3 R4, -R20, 0x10, RZ ;  /* 0x0000001014047810 */ /* 0x004fe40007ffe1ff */
[----:B------:R-:W-:Y:S02]  /*b620*/  LOP3.LUT R30, R30, 0xf, RZ, 0xc0, !PT ;  /* 0x0000000f1e1e7812 */ /* 0x000fe400078ec0ff */
[----:B------:R-:W-:Y:S02]  /*b630*/  LOP3.LUT R4, R4, 0xf, RZ, 0xc0, !PT ;  /* 0x0000000f04047812 */ /* 0x000fe400078ec0ff */
[-C--:B------:R-:W-:Y:S04]  /*b640*/  IADD3 R30, P1, P0, R30, R2.reuse, R31 ;  /* 0x000000021e1e7210 */ /* 0x080fe8000783e01f */
[-C--:B------:R-:W-:Y:S02]  /*b650*/  IADD3.X R31, RZ, R3.reuse, R28, P1, P0 ;  /* 0x00000003ff1f7210 */ /* 0x080fe40000fe041c */
[----:B------:R-:W-:Y:S02]  /*b660*/  IADD3 R2, P1, P0, R4, R2, R7 ;  /* 0x0000000204027210 */ /* 0x000fe4000783e007 */
[C---:B------:R-:W-:Y:S03]  /*b670*/  HMMA.16816.F32 R4, R168.reuse, R8, RZ ;  /* 0x00000008a804723c */ /* 0x040fe600000018ff */
[----:B------:R-:W-:Y:S02]  /*b680*/  IADD3.X R3, RZ, R3, R29, P1, P0 ;  /* 0x00000003ff037210 */ /* 0x000fe40000fe041d */
[----:B------:R-:W-:Y:S02]  /*b690*/  ISETP.NE.U32.AND P1, PT, R132, RZ, PT ;  /* 0x000000ff8400720c */ /* 0x000fe40003f25070 */
[----:B------:R-:W-:Y:S01]  /*b6a0*/  ISETP.NE.U32.AND P0, PT, R0, RZ, PT ;  /* 0x000000ff0000720c */ /* 0x000fe20003f05070 */
[C---:B------:R-:W-:Y:S10]  /*b6b0*/  HMMA.16816.F32 R8, R168.reuse, R10, RZ ;  /* 0x0000000aa808723c */ /* 0x040ff400000018ff */
[----:B------:R1:W-:Y:S01]  /*b6c0*/  LDGSTS.E.BYPASS.LTC128B.128.ZFILL [R36+0x1100], [R12.64], P1 ;  /* 0x011000000c247fae */ /* 0x0003e20008941d46 */
[----:B------:R-:W-:Y:S04]  /*b6d0*/  ISETP.NE.U32.AND P1, PT, R21, RZ, PT ;  /* 0x000000ff1500720c */ /* 0x000fe80003f25070 */
[----:B------:R2:W-:Y:S01]  /*b6e0*/  LDGSTS.E.BYPASS.LTC128B.128.ZFILL [R36+0x3100], [R22.64], P0 ;  /* 0x0310000016247fae */ /* 0x0005e20008141d46 */
[----:B------:R-:W-:Y:S08]  /*b6f0*/  ISETP.NE.U32.AND P0, PT, R20, RZ, PT ;  /* 0x000000ff1400720c */ /* 0x000ff00003f05070 */
[----:B------:R3:W-:Y:S05]  /*b700*/  LDGSTS.E.BYPASS.LTC128B.128.ZFILL [R36+0x5100], [R30.64], P1 ;  /* 0x051000001e247fae */ /* 0x0007ea0008941d46 */
[----:B------:R3:W-:Y:S05]  /*b710*/  LDGSTS.E.BYPASS.LTC128B.128.ZFILL [R36+0x7100], [R2.64], P0 ;  /* 0x0710000002247fae */ /* 0x0007ea0008141d46 */
[----:B------:R-:W0:Y:S01]  /*b720*/  LDGDEPBAR ;  /* 0x00000000000079af */ /* 0x000e220000000000 */
[C---:B-1----:R-:W-:Y:S08]  /*b730*/  HMMA.16816.F32 R12, R168.reuse, R16, RZ ;  /* 0x00000010a80c723c */ /* 0x042ff000000018ff */
[C---:B------:R-:W-:Y:S08]  /*b740*/  HMMA.16816.F32 R16, R168.reuse, R18, RZ ;  /* 0x00000012a810723c */ /* 0x040ff000000018ff */
[C---:B--2---:R-:W-:Y:S01]  /*b750*/  HMMA.16816.F32 R20, R168.reuse, R24, RZ ;  /* 0x00000018a814723c */ /* 0x044fe200000018ff */
[----:B---3--:R1:W5:Y:S07]  /*b760*/  LDL.LU R36, [R1+0x20c] ;  /* 0x00020c0001247983 */ /* 0x00836e0000300800 */
[C---:B------:R-:W-:Y:S01]  /*b770*/  HMMA.16816.F32 R24, R168.reuse, R26, RZ ;  /* 0x0000001aa818723c */ /* 0x040fe200000018ff */
[----:B------:R-:W2:Y:S05]  /*b780*/  LDL R2, [R1+0xc] ;  /* 0x00000c0001027983 */ /* 0x000eaa0000100800 */
[----:B------:R-:W3:Y:S02]  /*b790*/  LDL R3, [R1+0x10] ;  /* 0x0000100001037983 */ /* 0x000ee40000100800 */
[C---:B------:R-:W-:Y:S03]  /*b7a0*/  HMMA.16816.F32 R28, R168.reuse, R32, RZ ;  /* 0x00000020a81c723c */ /* 0x040fe600000018ff */
[----:B------:R-:W3:Y:S05]  /*b7b0*/  LDL R0, [R1+0x14] ;  /* 0x0000140001007983 */ /* 0x000eea0000100800 */
        /* <DEDUP_REMOVED lines=37> */
[C---:B-1----:R-:W-:Y:S01]  /*ba10*/  HMMA.16816.F32 R4, R200.reuse, R176, R4 ;  /* 0x000000b0c804723c */ /* 0x042fe20000001804 */
[----:B------:R-:W4:Y:S07]  /*ba20*/  LDL R177, [R1+0x18] ;  /* 0x0000180001b17983 */ /* 0x000f2e0000100800 */
[C---:B------:R-:W-:Y:S08]  /*ba30*/  HMMA.16816.F32 R8, R200.reuse, R178, R8 ;  /* 0x000000b2c808723c */ /* 0x040ff00000001808 */
[C---:B------:R-:W-:Y:S08]  /*ba40*/  HMMA.16816.F32 R12, R200.reuse, R180, R12 ;  /* 0x000000b4c80c723c */ /* 0x040ff0000000180c */
[C---:B------:R-:W-:Y:S08]  /*ba50*/  HMMA.16816.F32 R16, R200.reuse, R182, R16 ;  /* 0x000000b6c810723c */ /* 0x040ff00000001810 */
[C---:B------:R-:W-:Y:S08]  /*ba60*/  HMMA.16816.F32 R20, R200.reuse, R184, R20 ;  /* 0x000000b8c814723c */ /* 0x040ff00000001814 */
[C---:B------:R-:W-:Y:S08]  /*ba70*/  HMMA.16816.F32 R24, R200.reuse, R186, R24 ;  /* 0x000000bac818723c */ /* 0x040ff00000001818 */
[C---:B------:R-:W-:Y:S08]  /*ba80*/  HMMA.16816.F32 R28, R200.reuse, R188, R28 ;  /* 0x000000bcc81c723c */ /* 0x040ff0000000181c */
[----:B------:R-:W-:Y:S01]  /*ba90*/  HMMA.16816.F32 R32, R200, R190, R32 ;  /* 0x000000bec820723c */ /* 0x000fe20000001820 */
[----:B--2---:R1:W-:Y:S05]  /*baa0*/  LDSM.16.M88.4 R180, [R2] ;  /* 0x0000000002b4783b */ /* 0x0043ea0000000200 */
[----:B---3--:R2:W-:Y:S05]  /*bab0*/  LDSM.16.M88.4 R184, [R3] ;  /* 0x0000000003b8783b */ /* 0x0085ea0000000200 */
[----:B------:R3:W-:Y:S05]  /*bac0*/  LDSM.16.M88.4 R188, [R0] ;  /* 0x0000000000bc783b */ /* 0x0007ea0000000200 */
[----:B-1----:R-:W4:Y:S05]  /*bad0*/  LDL R2, [R1+0x20] ;  /* 0x0000200001027983 */ /* 0x002f2a0000100800 */
[----:B--2---:R-:W2:Y:S05]  /*bae0*/  LDL R3, [R1+0x1c] ;  /* 0x00001c0001037983 */ /* 0x004eaa0000100800 */
[----:B---3--:R-:W3:Y:S05]  /*baf0*/  LDL R0, [R1+0x24] ;  /* 0x0000240001007983 */ /* 0x008eea0000100800 */
[----:B----4-:R-:W1:Y:S02]  /*bb00*/  LDSM.16.M88.4 R176, [R177] ;  /* 0x00000000b1b0783b */ /* 0x010e640000000200 */
[C---:B-1----:R-:W-:Y:S08]  /*bb10*/  HMMA.16816.F32 R4, R204.reuse, R176, R4 ;  /* 0x000000b0cc04723c */ /* 0x042ff00000001804 */
[C---:B------:R-:W-:Y:S01]  /*bb20*/  HMMA.16816.F32 R8, R204.reuse, R178, R8 ;  /* 0x000000b2cc08723c */ /* 0x040fe20000001808 */
[----:B------:R-:W1:Y:S07]  /*bb30*/  LDSM.16.M88.4 R176, [R249+0x2000] ;  /* 0x00200000f9b0783b */ /* 0x000e6e0000000200 */
[C---:B------:R-:W-:Y:S08]  /*bb40*/  HMMA.16816.F32 R12, R204.reuse, R180, R12 ;  /* 0x000000b4cc0c723c */ /* 0x040ff0000000180c */
[C---:B------:R-:W-:Y:S01]  /*bb50*/  HMMA.16816.F32 R16, R204.reuse, R182, R16 ;  /* 0x000000b6cc10723c */ /* 0x040fe20000001810 */
[----:B------:R-:W4:Y:S07]  /*bb60*/  LDSM.16.M88.4 R180, [R249+0x2800] ;  /* 0x00280000f9b4783b */ /* 0x000f2e0000000200 */
        /* <DEDUP_REMOVED lines=8> */
[----:B------:R-:W1:Y:S07]  /*bbf0*/  LDSM.16.M88.4 R176, [R248+-0x4000] ;  /* 0xffc00000f8b0783b */ /* 0x000e6e0000000200 */
[C---:B----4-:R-:W-:Y:S08]  /*bc00*/  HMMA.16816.F32 R12, R208.reuse, R180, R12 ;  /* 0x000000b4d00c723c */ /* 0x050ff0000000180c */
[C---:B------:R-:W-:Y:S01]  /*bc10*/  HMMA.16816.F32 R16, R208.reuse, R182, R16 ;  /* 0x000000b6d010723c */ /* 0x040fe20000001810 */
[----:B------:R-:W4:Y:S07]  /*bc20*/  LDSM.16.M88.4 R180, [R248+-0x3800] ;  /* 0xffc80000f8b4783b */ /* 0x000f2e0000000200 */
[C---:B--2---:R-:W-:Y:S08]  /*bc30*/  HMMA.16816.F32 R20, R208.reuse, R184, R20 ;  /* 0x000000b8d014723c */ /* 0x044ff00000001814 */
[C---:B------:R-:W-:Y:S01]  /*bc40*/  HMMA.16816.F32 R24, R208.reuse, R186, R24 ;  /* 0x000000bad018723c */ /* 0x040fe20000001818 */
[----:B------:R-:W2:Y:S07]  /*bc50*/  LDSM.16.M88.4 R184, [R248+-0x3000] ;  /* 0xffd00000f8b8783b */ /* 0x000eae0000000200 */
[C---:B---3--:R-:W-:Y:S08]  /*bc60*/  HMMA.16816.F32 R28, R208.reuse, R188, R28 ;  /* 0x000000bcd01c723c */ /* 0x048ff0000000181c */
[----:B------:R-:W-:Y:S01]  /*bc70*/  HMMA.16816.F32 R32, R208, R190, R32 ;  /* 0x000000bed020723c */ /* 0x000fe20000001820 */
[----:B------:R-:W-:Y:S07]  /*bc80*/  LDSM.16.M88.4 R188, [R135+0x4000] ;  /* 0x0040000087bc783b */ /* 0x000fee0000000200 */
[C---:B-1----:R-:W-:Y:S08]  /*bc90*/  HMMA.16816.F32 R4, R212.reuse, R176, R4 ;  /* 0x000000b0d404723c */ /* 0x042ff00000001804 */
[C---:B------:R-:W-:Y:S01]  /*bca0*/  HMMA.16816.F32 R8, R212.reuse, R178, R8 ;  /* 0x000000b2d408723c */ /* 0x040fe20000001808 */
[----:B------:R-:W1:Y:S07]  /*bcb0*/  LDSM.16.M88.4 R176, [R248+-0x2800] ;  /* 0xffd80000f8b0783b */ /* 0x000e6e0000000200 */
[C---:B----4-:R-:W-:Y:S08]  /*bcc0*/  HMMA.16816.F32 R12, R212.reuse, R180, R12 ;  /* 0x000000b4d40c723c */ /* 0x050ff0000000180c */
[C---:B------:R-:W-:Y:S01]  /*bcd0*/  HMMA.16816.F32 R16, R212.reuse, R182, R16 ;  /* 0x000000b6d410723c */ /* 0x040fe20000001810 */
[----:B------:R-:W3:Y:S07]  /*bce0*/  LDSM.16.M88.4 R180, [R135+0x4800] ;  /* 0x0048000087b4783b */ /* 0x000eee0000000200 */
[C---:B--2---:R-:W-:Y:S08]  /*bcf0*/  HMMA.16816.F32 R20, R212.reuse, R184, R20 ;  /* 0x000000b8d414723c */ /* 0x044ff00000001814 */
[C---:B------:R-:W-:Y:S01]  /*bd00*/  HMMA.16816.F32 R24, R212.reuse, R186, R24 ;  /* 0x000000bad418723c */ /* 0x040fe20000001818 */
[----:B------:R-:W-:Y:S07]  /*bd10*/  LDSM.16.M88.4 R184, [R135+0x5800] ;  /* 0x0058000087b8783b */ /* 0x000fee0000000200 */
[C---:B-1----:R-:W-:Y:S08]  /*bd20*/  HMMA.16816.F32 R28, R212.reuse, R176, R28 ;  /* 0x000000b0d41c723c */ /* 0x042ff0000000181c */
[----:B------:R-:W-:Y:S01]  /*bd30*/  HMMA.16816.F32 R32, R212, R178, R32 ;  /* 0x000000b2d420723c */ /* 0x000fe20000001820 */
[----:B------:R-:W1:Y:S07]  /*bd40*/  LDSM.16.M88.4 R176, [R135+0x5000] ;  /* 0x0050000087b0783b */ /* 0x000e6e0000000200 */
[C---:B------:R-:W-:Y:S01]  /*bd50*/  HMMA.16816.F32 R4, R216.reuse, R188, R4 ;  /* 0x000000bcd804723c */ /* 0x040fe20000001804 */
[----:B------:R-:W2:Y:S07]  /*bd60*/  LDL R189, [R1+0x28] ;  /* 0x0000280001bd7983 */ /* 0x000eae0000100800 */
[C---:B------:R-:W-:Y:S08]  /*bd70*/  HMMA.16816.F32 R8, R216.reuse, R190, R8 ;  /* 0x000000bed808723c */ /* 0x040ff00000001808 */
[C---:B---3--:R-:W-:Y:S08]  /*bd80*/  HMMA.16816.F32 R12, R216.reuse, R180, R12 ;  /* 0x000000b4d80c723c */ /* 0x048ff0000000180c */
[C---:B------:R-:W-:Y:S01]  /*bd90*/  HMMA.16816.F32 R16, R216.reuse, R182, R16 ;  /* 0x000000b6d810723c */ /* 0x040fe20000001810 */
[----:B------:R3:W-:Y:S07]  /*bda0*/  LDSM.16.M88.4 R180, [R2] ;  /* 0x0000000002b4783b */ /* 0x0007ee0000000200 */
[C---:B-1----:R-:W-:Y:S08]  /*bdb0*/  HMMA.16816.F32 R20, R216.reuse, R176, R20 ;  /* 0x000000b0d814723c */ /* 0x042ff00000001814 */
[C---:B------:R-:W-:Y:S01]  /*bdc0*/  HMMA.16816.F32 R24, R216.reuse, R178, R24 ;  /* 0x000000b2d818723c */ /* 0x040fe20000001818 */
[----:B------:R1:W-:Y:S05]  /*bdd0*/  LDSM.16.M88.4 R176, [R3] ;  /* 0x0000000003b0783b */ /* 0x0003ea0000000200 */
[----:B---3--:R-:W3:Y:S02]  /*bde0*/  LDL R2, [R1+0x30] ;  /* 0x0000300001027983 */ /* 0x008ee40000100800 */
[C---:B------:R-:W-:Y:S08]  /*bdf0*/  HMMA.16816.F32 R28, R216.reuse, R184, R28 ;  /* 0x000000b8d81c723c */ /* 0x040ff0000000181c */
[----:B------:R-:W-:Y:S01]  /*be00*/  HMMA.16816.F32 R32, R216, R186, R32 ;  /* 0x000000bad820723c */ /* 0x000fe20000001820 */
[----:B------:R4:W-:Y:S05]  /*be10*/  LDSM.16.M88.4 R184, [R0] ;  /* 0x0000000000b8783b */ /* 0x0009ea0000000200 */
[----:B-1----:R-:W3:Y:S05]  /*be20*/  LDL R3, [R1+0x2c] ;  /* 0x00002c0001037983 */ /* 0x002eea0000100800 */
[----:B----4-:R-:W4:Y:S05]  /*be30*/  LDL R0, [R1+0x34] ;  /* 0x0000340001007983 */ /* 0x010f2a0000100800 */
[----:B--2---:R-:W1:Y:S02]  /*be40*/  LDSM.16.M88.4 R188, [R189] ;  /* 0x00000000bdbc783b */ /* 0x004e640000000200 */
[C---:B-1----:R-:W-:Y:S08]  /*be50*/  HMMA.16816.F32 R4, R220.reuse, R188, R4 ;  /* 0x000000bcdc04723c */ /* 0x042ff00000001804 */
[C---:B------:R-:W-:Y:S01]  /*be60*/  HMMA.16816.F32 R8, R220.reuse, R190, R8 ;  /* 0x000000bedc08723c */ /* 0x040fe20000001808 */
[----:B------:R-:W-:Y:S07]  /*be70*/  LDSM.16.M88.4 R188, [R249+0x4800] ;  /* 0x00480000f9bc783b */ /* 0x000fee0000000200 */
[C---:B------:R-:W-:Y:S08]  /*be80*/  HMMA.16816.F32 R12, R220.reuse, R176, R12 ;  /* 0x000000b0dc0c723c */ /* 0x040ff0000000180c */
[C---:B------:R-:W-:Y:S01]  /*be90*/  HMMA.16816.F32 R16, R220.reuse, R178, R16 ;  /* 0x000000b2dc10723c */ /* 0x040fe20000001810 */
[----:B------:R-:W1:Y:S07]  /*bea0*/  LDSM.16.M88.4 R176, [R249+0x4000] ;  /* 0x00400000f9b0783b */ /* 0x000e6e0000000200 */
[C---:B------:R-:W-:Y:S08]  /*beb0*/  HMMA.16816.F32 R20, R220.reuse, R180, R20 ;  /* 0x000000b4dc14723c */ /* 0x040ff00000001814 */
[C---:B------:R-:W-:Y:S01]  /*bec0*/  HMMA.16816.F32 R24, R220.reuse, R182, R24 ;  /* 0x000000b6dc18723c */ /* 0x040fe20000001818 */
[----:B------:R-:W2:Y:S07]  /*bed0*/  LDSM.16.M88.4 R180, [R249+0x5000] ;  /* 0x00500000f9b4783b */ /* 0x000eae0000000200 */
        /* <DEDUP_REMOVED lines=8> */
[----:B------:R-:W3:Y:S07]  /*bf60*/  LDSM.16.M88.4 R188, [R248+-0x1800] ;  /* 0xffe80000f8bc783b */ /* 0x000eee0000000200 */
[C---:B--2---:R-:W-:Y:S08]  /*bf70*/  HMMA.16816.F32 R20, R224.reuse, R180, R20 ;  /* 0x000000b4e014723c */ /* 0x044ff00000001814 */
[C---:B------:R-:W-:Y:S01]  /*bf80*/  HMMA.16816.F32 R24, R224.reuse, R182, R24 ;  /* 0x000000b6e018723c */ /* 0x040fe20000001818 */
[----:B------:R-:W-:Y:S07]  /*bf90*/  LDSM.16.M88.4 R180, [R248+-0x800] ;  /* 0xfff80000f8b4783b */ /* 0x000fee0000000200 */
[C---:B-1----:R-:W-:Y:S08]  /*bfa0*/  HMMA.16816.F32 R28, R224.reuse, R176, R28 ;  /* 0x000000b0e01c723c */ /* 0x042ff0000000181c */
[----:B------:R-:W-:Y:S01]  /*bfb0*/  HMMA.16816.F32 R32, R224, R178, R32 ;  /* 0x000000b2e020723c */ /* 0x000fe20000001820 */
[----:B------:R-:W1:Y:S07]  /*bfc0*/  LDSM.16.M88.4 R176, [R248+-0x1000] ;  /* 0xfff00000f8b0783b */ /* 0x000e6e0000000200 */
[C---:B------:R-:W-:Y:S08]  /*bfd0*/  HMMA.16816.F32 R4, R228.reuse, R184, R4 ;  /* 0x000000b8e404723c */ /* 0x040ff00000001804 */
[C---:B------:R-:W-:Y:S01]  /*bfe0*/  HMMA.16816.F32 R8, R228.reuse, R186, R8 ;  /* 0x000000bae408723c */ /* 0x040fe20000001808 */
[----:B------:R-:W2:Y:S07]  /*bff0*/  LDSM.16.M88.4 R184, [R135+0x6000] ;  /* 0x0060000087b8783b */ /* 0x000eae0000000200 */
[C---:B---3--:R-:W-:Y:S08]  /*c000*/  HMMA.16816.F32 R12, R228.reuse, R188, R12 ;  /* 0x000000bce40c723c */ /* 0x048ff0000000180c */
[C---:B------:R-:W-:Y:S01]  /*c010*/  HMMA.16816.F32 R16, R228.reuse, R190, R16 ;  /* 0x000000bee410723c */ /* 0x040fe20000001810 */
[----:B------:R-:W-:Y:S07]  /*c020*/  LDSM.16.M88.4 R188, [R135+0x7000] ;  /* 0x0070000087bc783b */ /* 0x000fee0000000200 */
[C---:B-1----:R-:W-:Y:S08]  /*c030*/  HMMA.16816.F32 R20, R228.reuse, R176, R20 ;  /* 0x000000b0e414723c */ /* 0x042ff00000001814 */
[C---:B------:R-:W-:Y:S01]  /*c040*/  HMMA.16816.F32 R24, R228.reuse, R178, R24 ;  /* 0x000000b2e418723c */ /* 0x040fe20000001818 */
[----:B------:R-:W1:Y:S07]  /*c050*/  LDSM.16.M88.4 R176, [R135+0x6800] ;  /* 0x0068000087b0783b */ /* 0x000e6e0000000200 */
[C---:B------:R-:W-:Y:S08]  /*c060*/  HMMA.16816.F32 R28, R228.reuse, R180, R28 ;  /* 0x000000b4e41c723c */ /* 0x040ff0000000181c */
[----:B------:R-:W-:Y:S01]  /*c070*/  HMMA.16816.F32 R32, R228, R182, R32 ;  /* 0x000000b6e420723c */ /* 0x000fe20000001820 */
[----:B------:R-:W3:Y:S07]  /*c080*/  LDSM.16.M88.4 R180, [R135+0x7800] ;  /* 0x0078000087b4783b */ /* 0x000eee0000000200 */
[C---:B--2---:R-:W-:Y:S01]  /*c090*/  HMMA.16816.F32 R4, R232.reuse, R184, R4 ;  /* 0x000000b8e804723c */ /* 0x044fe20000001804 */
[----:B------:R-:W2:Y:S07]  /*c0a0*/  LDL R185, [R1+0x8] ;  /* 0x0000080001b97983 */ /* 0x000eae0000100800 */
[C---:B------:R-:W-:Y:S08]  /*c0b0*/  HMMA.16816.F32 R8, R232.reuse, R186, R8 ;  /* 0x000000bae808723c */ /* 0x040ff00000001808 */
[C---:B-1----:R-:W-:Y:S08]  /*c0c0*/  HMMA.16816.F32 R12, R232.reuse, R176, R12 ;  /* 0x000000b0e80c723c */ /* 0x042ff0000000180c */
[C---:B------:R-:W-:Y:S08]  /*c0d0*/  HMMA.16816.F32 R16, R232.reuse, R178, R16 ;  /* 0x000000b2e810723c */ /* 0x040ff00000001810 */
[C---:B------:R-:W-:Y:S08]  /*c0e0*/  HMMA.16816.F32 R20, R232.reuse, R188, R20 ;  /* 0x000000bce814723c */ /* 0x040ff00000001814 */
[C---:B------:R-:W-:Y:S01]  /*c0f0*/  HMMA.16816.F32 R24, R232.reuse, R190, R24 ;  /* 0x000000bee818723c */ /* 0x040fe20000001818 */
[----:B------:R-:W-:Y:S07]  /*c100*/  LDSM.16.M88.4 R188, [R2] ;  /* 0x0000000002bc783b */ /* 0x000fee0000000200 */
[C---:B---3--:R-:W-:Y:S08]  /*c110*/  HMMA.16816.F32 R28, R232.reuse, R180, R28 ;  /* 0x000000b4e81c723c */ /* 0x048ff0000000181c */
[----:B------:R-:W-:Y:S01]  /*c120*/  HMMA.16816.F32 R32, R232, R182, R32 ;  /* 0x000000b6e820723c */ /* 0x000fe20000001820 */
[----:B------:R-:W-:Y:S05]  /*c130*/  LDSM.16.M88.4 R180, [R249+0x6000] ;  /* 0x00600000f9b4783b */ /* 0x000fea0000000200 */
[----:B--2---:R-:W1:Y:S05]  /*c140*/  LDSM.16.M88.4 R176, [R185] ;  /* 0x00000000b9b0783b */ /* 0x004e6a0000000200 */
[----:B------:R-:W2:Y:S01]  /*c150*/  LDSM.16.M88.4 R184, [R3] ;  /* 0x0000000003b8783b */ /* 0x000ea20000000200 */
[C---:B-1----:R-:W-:Y:S08]  /*c160*/  HMMA.16816.F32 R4, R236.reuse, R176, R4 ;  /* 0x000000b0ec04723c */ /* 0x042ff00000001804 */
[C---:B------:R-:W-:Y:S01]  /*c170*/  HMMA.16816.F32 R8, R236.reuse, R178, R8 ;  /* 0x000000b2ec08723c */ /* 0x040fe20000001808 */
[----:B----4-:R-:W1:Y:S07]  /*c180*/  LDSM.16.M88.4 R176, [R0] ;  /* 0x0000000000b0783b */ /* 0x010e6e0000000200 */
[C---:B--2---:R-:W-:Y:S08]  /*c190*/  HMMA.16816.F32 R12, R236.reuse, R184, R12 ;  /* 0x000000b8ec0c723c */ /* 0x044ff0000000180c */
[C---:B------:R-:W-:Y:S01]  /*c1a0*/  HMMA.16816.F32 R16, R236.reuse, R186, R16 ;  /* 0x000000baec10723c */ /* 0x040fe20000001810 */
[----:B------:R-:W2:Y:S07]  /*c1b0*/  LDSM.16.M88.4 R184, [R249+0x6800] ;  /* 0x00680000f9b8783b */ /* 0x000eae0000000200 */
[C---:B------:R-:W-:Y:S08]  /*c1c0*/  HMMA.16816.F32 R20, R236.reuse, R188, R20 ;  /* 0x000000bcec14723c */ /* 0x040ff00000001814 */
        /* <DEDUP_REMOVED lines=43> */
[----:B------:R-:W3:Y:S10]  /*c480*/  MUFU.TANH R3, R10 ;  /* 0x0000000a00037308 */ /* 0x000ef40000002400 */
[----:B------:R4:W3:Y:S01]  /*c490*/  MUFU.TANH R190, R11 ;  /* 0x0000000b00be7308 */ /* 0x0008e20000002400 */
[----:B-1----:R1:W-:Y:S05]  /*c4a0*/  STL [R1+0x64], R0 ;  /* 0x0000640001007387 */ /* 0x0023ea0000100800 */
[----:B--2---:R-:W2:Y:S04]  /*c4b0*/  LDL R2, [R1+0x68] ;  /* 0x0000680001027983 */ /* 0x004ea80000100800 */
[----:B------:R-:W2:Y:S01]  /*c4c0*/  MUFU.TANH R184, R13 ;  /* 0x0000000d00b87308 */ /* 0x000ea20000002400 */
[----:B------:R-:W3:Y:S09]  /*c4d0*/  LDSM.16.M88.4 R4, [R248+0x1000] ;  /* 0x00100000f804783b */ /* 0x000ef20000000200 */
[----:B------:R-:W2:Y:S01]  /*c4e0*/  MUFU.TANH R187, R14 ;  /* 0x0000000e00bb7308 */ /* 0x000ea20000002400 */
[----:B----4-:R-:W4:Y:S01]  /*c4f0*/  LDSM.16.M88.4 R8, [R248+0x1800] ;  /* 0x00180000f808783b */ /* 0x010f220000000200 */
[----:B------:R-:W-:Y:S04]  /*c500*/  DEPBAR.LE SB0, 0x0 ;  /* 0x000080000000791a */ /* 0x000fe80000000000 */
[----:B-1----:R-:W2:Y:S04]  /*c510*/  LDL R0, [R1+0xa8] ;  /* 0x0000a80001007983 */ /* 0x002ea80000100800 */
[----:B------:R-:W1:Y:S01]  /*c520*/  MUFU.TANH R186, R15 ;  /* 0x0000000f00ba7308 */ /* 0x000e620000002400 */
[----:B---3--:R3:W-:Y:S09]  /*c530*/  STL [R1+0x5c], R3 ;  /* 0x00005c0301007387 */ /* 0x0087f20000100800 */
[----:B------:R-:W1:Y:S01]  /*c540*/  MUFU.TANH R183, R16 ;  /* 0x0000001000b77308 */ /* 0x000e620000002400 */
[----:B------:R-:W-:Y:S09]  /*c550*/  BAR.SYNC.DEFER_BLOCKING 0x0 ;  /* 0x0000000000007b1d */ /* 0x000ff20000010000 */
[----:B------:R1:W1:Y:S01]  /*c560*/  MUFU.TANH R180, R17 ;  /* 0x0000001100b47308 */ /* 0x0002620000002400 */
[C---:B------:R-:W-:Y:S09]  /*c570*/  HMMA.16816.F32 R20, R244.reuse, R4, R20 ;  /* 0x00000004f414723c */ /* 0x040ff20000001814 */
[----:B------:R-:W1:Y:S01]  /*c580*/  MUFU.TANH R182, R18 ;  /* 0x0000001200b67308 */ /* 0x000e620000002400 */
[C---:B------:R-:W-:Y:S09]  /*c590*/  HMMA.16816.F32 R24, R244.reuse, R6, R24 ;  /* 0x00000006f418723c */ /* 0x040ff20000001818 */
[----:B------:R1:W1:Y:S01]  /*c5a0*/  MUFU.TANH R181, R19 ;  /* 0x0000001300b57308 */ /* 0x0002620000002400 */
[C---:B----4-:R-:W-:Y:S04]  /*c5b0*/  HMMA.16816.F32 R28, R244.reuse, R8, R28 ;  /* 0x00000008f41c723c */ /* 0x050fe8000000181c */
[----:B------:R-:W-:Y:S04]  /*c5c0*/  FMUL.FTZ R20, R20, c[0x0][0x320] ;  /* 0x0000c80014147a20 */ /* 0x000fe80000410000 */
[----:B------:R-:W-:Y:S01]  /*c5d0*/  HMMA.16816.F32 R32, R244, R10, R32 ;  /* 0x0000000af420723c */ /* 0x000fe20000001820 */
[----:B------:R-:W4:Y:S03]  /*c5e0*/  MUFU.TANH R185, R12 ;  /* 0x0000000c00b97308 */ /* 0x000f260000002400 */
[----:B------:R-:W-:Y:S02]  /*c5f0*/  FMUL.FTZ R21, R21, c[0x0][0x320] ;  /* 0x0000c80015157a20 */ /* 0x000fe40000410000 */
[----:B------:R-:W-:Y:S02]  /*c600*/  FMUL.FTZ R22, R22, c[0x0][0x320] ;  /* 0x0000c80016167a20 */ /* 0x000fe40000410000 */
[----:B------:R-:W-:Y:S03]  /*c610*/  FMUL.FTZ R23, R23, c[0x0][0x320] ;  /* 0x0000c80017177a20 */ /* 0x000fe60000410000 */
[----:B------:R3:W2:Y:S05]  /*c620*/  MUFU.TANH R179, R20 ;  /* 0x0000001400b37308 */ /* 0x0006aa0000002400 */
[----:B-1----:R-:W-:Y:S02]  /*c630*/  FMUL.FTZ R17, R29, c[0x0][0x320] ;  /* 0x0000c8001d117a20 */ /* 0x002fe40000410000 */
[----:B------:R-:W-:Y:S02]  /*c640*/  FMUL.FTZ R19, R30, c[0x0][0x320] ;  /* 0x0000c8001e137a20 */ /* 0x000fe40000410000 */
[----:B------:R-:W-:Y:S01]  /*c650*/  FMUL.FTZ R18, R31, c[0x0][0x320] ;  /* 0x0000c8001f127a20 */ /* 0x000fe20000410000 */
[----:B------:R1:W1:Y:S03]  /*c660*/  MUFU.TANH R176, R21 ;  /* 0x0000001500b07308 */ /* 0x0002660000002400 */
[----:B------:R-:W-:Y:S02]  /*c670*/  FMUL.FTZ R14, R32, c[0x0][0x320] ;  /* 0x0000c800200e7a20 */ /* 0x000fe40000410000 */
[----:B------:R-:W-:Y:S02]  /*c680*/  FMUL.FTZ R13, R33, c[0x0][0x320] ;  /* 0x0000c800210d7a20 */ /* 0x000fe40000410000 */
[----:B------:R-:W-:Y:S02]  /*c690*/  FMUL.FTZ R16, R34, c[0x0][0x320] ;  /* 0x0000c80022107a20 */ /* 0x000fe40000410000 */
[----:B------:R-:W-:Y:S01]  /*c6a0*/  FMUL.FTZ R15, R35, c[0x0][0x320] ;  /* 0x0000c800230f7a20 */ /* 0x000fe20000410000 */
[----:B------:R4:W2:Y:S01]  /*c6b0*/  MUFU.TANH R178, R22 ;  /* 0x0000001600b27308 */ /* 0x0008a20000002400 */
[----:B---3--:R-:W-:Y:S09]  /*c6c0*/  FMUL.FTZ R20, R28, c[0x0][0x320] ;  /* 0x0000c8001c147a20 */ /* 0x008ff20000410000 */
[----:B------:R3:W2:Y:S01]  /*c6d0*/  MUFU.TANH R177, R23 ;  /* 0x0000001700b17308 */ /* 0x0006a20000002400 */
[----:B-1----:R-:W-:Y:S09]  /*c6e0*/  FMUL.FTZ R21, R25, c[0x0][0x320] ;  /* 0x0000c80019157a20 */ /* 0x002ff20000410000 */
[----:B------:R-:W1:Y:S01]  /*c6f0*/  MUFU.TANH R21, R21 ;  /* 0x0000001500157308 */ /* 0x000e620000002400 */
[----:B----4-:R-:W-:Y:S02]  /*c700*/  FMUL.FTZ R22, R24, c[0x0][0x320] ;  /* 0x0000c80018167a20 */ /* 0x010fe40000410000 */
[----:B------:R-:W-:Y:S07]  /*c710*/  FMUL.FTZ R24, R26, c[0x0][0x320] ;  /* 0x0000c8001a187a20 */ /* 0x000fee0000410000 */
[----:B------:R-:W4:Y:S01]  /*c720*/  MUFU.TANH R22, R22 ;  /* 0x0000001600167308 */ /* 0x000f220000002400 */
[----:B---3--:R-:W-:Y:S09]  /*c730*/  FMUL.FTZ R23, R27, c[0x0][0x320] ;  /* 0x0000c8001b177a20 */ /* 0x008ff20000410000 */
[----:B------:R-:W3:Y:S10]  /*c740*/  MUFU.TANH R24, R24 ;  /* 0x0000001800187308 */ /* 0x000ef40000002400 */
        /* <DEDUP_REMOVED lines=9> */
[----:B--2---:R-:W-:Y:S11]  /*c7e0*/  ISETP.GT.AND P0, PT, R2, R0, PT ;  /* 0x000000000200720c */ /* 0x004ff60003f04270 */
[----:B------:R-:W-:Y:S02]  /*c7f0*/  @!UPT UIADD3 URZ, URZ, URZ, URZ ;  /* 0x0000003f3f3ff290 */ /* 0x000fe4000fffe03f */
[----:B------:R-:W-:-:S05]  /*c800*/  @!P0 BRA `(.L_x_1063) ;  /* 0x0000068000008947 */ /* 0x000fca0003800000 */
[----:B-1-34-:R-:W1:Y:S01]  /*c810*/  S2R R12, SR_TID.X ;  /* 0x00000000000c7919 */ /* 0x01ae620000002100 */
[----:B------:R-:W-:Y:S03]  /*c820*/  IMAD.MOV.U32 R6, RZ, RZ, c[0x0][0x2b8] ;  /* 0x0000ae00ff067624 */ /* 0x000fe600078e00ff */
[----:B------:R-:W2:Y:S02]  /*c830*/  LDL R3, [R1+0xb4] ;  /* 0x0000b40001037983 */ /* 0x000ea40000100800 */
[----:B------:R-:W-:Y:S02]  /*c840*/  ISETP.NE.AND P2, PT, R6, 0x1, PT ;  /* 0x000000010600780c */ /* 0x000fe40003f45270 */
[----:B------:R-:W3:Y:S04]  /*c850*/  LDL.64 R4, [R1+0xc0] ;  /* 0x0000c00001047983 */ /* 0x000ee80000100a00 */
[----:B------:R-:W4:Y:S04]  /*c860*/  LDL.64 R28, [R1+0xb8] ;  /* 0x0000b800011c7983 */ /* 0x000f280000100a00 */
[----:B------:R-:W3:Y:S04]  /*c870*/  LDL R8, [R1+0xd0] ;  /* 0x0000d00001087983 */ /* 0x000ee80000100800 */
[----:B------:R-:W3:Y:S04]  /*c880*/  LDL R11, [R1+0x174] ;  /* 0x00017400010b7983 */ /* 0x000ee80000100800 */
[----:B------:R-:W4:Y:S01]  /*c890*/  LDL R26, [R1+0x94] ;  /* 0x00009400011a7983 */ /* 0x000f220000100800 */
[--C-:B-1----:R-:W-:Y:S02]  /*c8a0*/  SHF.R.S32.HI R0, RZ, 0x1f, R12.reuse ;  /* 0x0000001fff007819 */ /* 0x102fe4000001140c */
[----:B------:R-:W-:Y:S01]  /*c8b0*/  SHF.R.S32.HI R7, RZ, 0x1f, R12 ;  /* 0x0000001fff077819 */ /* 0x000fe2000001140c */
[----:B------:R-:W4:Y:S01]  /*c8c0*/  LDL R10, [R1+0x178] ;  /* 0x00017800010a7983 */ /* 0x000f220000100800 */
[-C--:B------:R-:W-:Y:S02]  /*c8d0*/  LEA.HI R0, R0, R12.reuse, RZ, 0x3 ;  /* 0x0000000c00007211 */ /* 0x080fe400078f18ff */
[----:B------:R-:W-:Y:S01]  /*c8e0*/  LEA.HI R7, R7, R12, RZ, 0x3 ;  /* 0x0000000c07077211 */ /* 0x000fe200078f18ff */
[----:B------:R-:W4:Y:S01]  /*c8f0*/  LDL R25, [R1+0x98] ;  /* 0x0000980001197983 */ /* 0x000f220000100800 */
[----:B------:R-:W-:Y:S02]  /*c900*/  LOP3.LUT R0, R0, 0xfffffff8, RZ, 0xc0, !PT ;  /* 0xfffffff800007812 */ /* 0x000fe400078ec0ff */
[----:B------:R-:W-:Y:S01]  /*c910*/  SHF.R.S32.HI R7, RZ, 0x3, R7 ;  /* 0x00000003ff077819 */ /* 0x000fe20000011407 */
[----:B------:R-:W4:Y:S02]  /*c920*/  LDL R6, [R1+0x9c] ;  /* 0x00009c0001067983 */ /* 0x000f240000100800 */
[----:B------:R-:W-:Y:S02]  /*c930*/  IMAD.IADD R0, R12, 0x1, -R0 ;  /* 0x000000010c007824 */ /* 0x000fe400078e0a00 */
[----:B------:R-:W4:Y:S02]  /*c940*/  LDL R12, [R1+0xd4] ;  /* 0x0000d400010c7983 */ /* 0x000f240000100800 */
[----:B------:R-:W-:Y:S02]  /*c950*/  IMAD R0, R0, 0x20, R7 ;  /* 0x0000002000007824 */ /* 0x000fe400078e0207 */
[----:B------:R-:W4:Y:S04]  /*c960*/  LDL R7, [R1+0x88] ;  /* 0x0000880001077983 */ /* 0x000f280000100800 */
[----:B------:R-:W4:Y:S01]  /*c970*/  LDL R9, [R1+0x17c] ;  /* 0x00017c0001097983 */ /* 0x000f220000100800 */
[----:B--2---:R-:W-:Y:S05]  /*c980*/  IMAD R2, R2, 0x40, R3 ;  /* 0x0000004002027824 */ /* 0x004fea00078e0203 */
[----:B------:R-:W-:Y:S05]  /*c990*/  IADD3 R2, R2, -0x40, R0 ;  /* 0xffffffc002027810 */ /* 0x000fea0007ffe000 */
[----:B------:R-:W-:Y:S04]  /*c9a0*/  @P2 IMAD.HI.U32 R3, R2, c[0x0][0x2bc], RZ ;  /* 0x0000af0002032a27 */ /* 0x000fe800078e00ff */
[----:B------:R-:W-:Y:S01]  /*c9b0*/  IMAD.MOV.U32 R0, RZ, RZ, R2 ;  /* 0x000000ffff007224 */ /* 0x000fe200078e0002 */
[----:B------:R-:W-:Y:S04]  /*c9c0*/  @P2 SHF.R.U32.HI R0, RZ, c[0x0][0x2c0], R3 ;  /* 0x0000b000ff002a19 */ /* 0x000fe80000011603 */
[C---:B---3--:R-:W-:Y:S04]  /*c9d0*/  @!P6 IADD3 R3, P0, R0.reuse, R4, RZ ;  /* 0x000000040003e210 */ /* 0x048fe80007f1e0ff */
[----:B----4-:R-:W-:Y:S01]  /*c9e0*/  @!P6 LEA.HI.X.SX32 R5, R0, R12, 0x1, P0 ;  /* 0x0000000c0005e211 */ /* 0x010fe200000f0eff */
[----:B------:R-:W-:Y:S01]  /*c9f0*/  IMAD.MOV.U32 R12, RZ, RZ, RZ ;  /* 0x000000ffff0c7224 */ /* 0x000fe200078e00ff */
[C---:B------:R-:W-:Y:S01]  /*ca00*/  @!P6 LEA R4, P0, R3.reuse, c[0x0][0x2a0], 0x2 ;  /* 0x0000a8000304ea11 */ /* 0x040fe200078010ff */
[----:B------:R-:W-:Y:S03]  /*ca10*/  IMAD.MOV R0, RZ, RZ, -R0 ;  /* 0x000000ffff007224 */ /* 0x000fe600078e0a00 */
[----:B------:R-:W-:Y:S01]  /*ca20*/  @!P6 LEA.HI.X R5, R3, c[0x0][0x2a4], R5, 0x2, P0 ;  /* 0x0000a9000305ea11 */ /* 0x000fe200000f1405 */
[----:B------:R-:W-:Y:S04]  /*ca30*/  IMAD R27, R0, c[0x0][0x2b8], R2 ;  /* 0x0000ae00001b7a24 */ /* 0x000fe800078e0202 */
[C---:B------:R-:W-:Y:S01]  /*ca40*/  IMAD.WIDE.U32 R2, R27.reuse, c[0x0][0x1e0], RZ ;  /* 0x000078001b027a25 */ /* 0x040fe200078e00ff */
[----:B------:R1:W2:Y:S01]  /*ca50*/  @!P6 LDG.E R12, [R4.64] ;  /* 0x00000006040ce981 */ /* 0x0002a2000c1e1900 */
[----:B------:R-:W-:Y:S03]  /*ca60*/  SHF.R.S32.HI R0, RZ, 0x1f, R27 ;  /* 0x0000001fff007819 */ /* 0x000fe6000001141b */
[----:B------:R3:W-:Y:S02]  /*ca70*/  STL [R1+0x8c], R27 ;  /* 0x00008c1b01007387 */ /* 0x0007e40000100800 */
[----:B------:R-:W-:Y:S04]  /*ca80*/  IMAD R0, R0, c[0x0][0x1e0], RZ ;  /* 0x0000780000007a24 */ /* 0x000fe800078e02ff */
[----:B------:R-:W-:Y:S04]  /*ca90*/  IMAD R0, R27, c[0x0][0x1e4], R0 ;  /* 0x000079001b007a24 */ /* 0x000fe800078e0200 */
[----:B------:R-:W-:Y:S01]  /*caa0*/  IMAD.IADD R3, R3, 0x1, R0 ;  /* 0x0000000103037824 */ /* 0x000fe200078e0200 */
[----:B-1----:R-:W4:Y:S01]  /*cab0*/  LDL R4, [R1+0x180] ;  /* 0x0001800001047983 */ /* 0x002f220000100800 */
[----:B---3--:R-:W-:Y:S01]  /*cac0*/  IMAD.SHL.U32 R27, R25, 0x2, RZ ;  /* 0x00000002191b7824 */ /* 0x008fe200078e00ff */
[----:B--2---:R-:W-:Y:S02]  /*cad0*/  SHF.R.S32.HI R5, RZ, 0x1f, R12 ;  /* 0x0000001fff057819 */ /* 0x004fe4000001140c */
[----:B------:R1:W-:Y:S01]  /*cae0*/  STL [R1+0x84], R12 ;  /* 0x0000840c01007387 */ /* 0x0003e20000100800 */
[----:B------:R-:W-:Y:S04]  /*caf0*/  IMAD.WIDE.U32 R2, R12, c[0x0][0x1f0], R2 ;  /* 0x00007c000c027a25 */ /* 0x000fe800078e0002 */
[----:B------:R-:W-:Y:S01]  /*cb00*/  IMAD R5, R5, c[0x0][0x1f0], RZ ;  /* 0x00007c0005057a24 */ /* 0x000fe200078e02ff */
[----:B------:R-:W-:Y:S01]  /*cb10*/  IADD3 R0, P0, R28, R2, RZ ;  /* 0x000000021c007210 */ /* 0x000fe20007f1e0ff */
[----:B------:R-:W-:Y:S02]  /*cb20*/  IMAD.SHL.U32 R28, R26, 0x2, RZ ;  /* 0x000000021a1c7824 */ /* 0x000fe400078e00ff */
[----:B------:R-:W-:Y:S05]  /*cb30*/  IMAD R5, R12, c[0x0][0x1f4], R5 ;  /* 0x00007d000c057a24 */ /* 0x000fea00078e0205 */
[----:B------:R-:W-:Y:S02]  /*cb40*/  IADD3.X R5, R8, R3, R5, P0, !PT ;  /* 0x0000000308057210 */ /* 0x000fe400007fe405 */
[C---:B------:R-:W-:Y:S04]  /*cb50*/  LEA R8, P0, R0.reuse, c[0x0][0x1c8], 0x1 ;  /* 0x0000720000087a11 */ /* 0x040fe800078008ff */
[----:B------:R-:W-:Y:S02]  /*cb60*/  LEA.HI.X R5, R0, c[0x0][0x1cc], R5, 0x1, P0 ;  /* 0x0000730000057a11 */ /* 0x000fe400000f0c05 */
[----:B-1----:R-:W-:Y:S01]  /*cb70*/  SHF.L.U64.HI R12, R26, 0x1, R11 ;  /* 0x000000011a0c7819 */ /* 0x002fe2000001020b */
[C---:B------:R-:W-:Y:S01]  /*cb80*/  IMAD.SHL.U32 R26, R6.reuse, 0x2, RZ ;  /* 0x00000002061a7824 */ /* 0x040fe200078e00ff */
[----:B------:R-:W-:Y:S01]  /*cb90*/  SHF.L.U64.HI R11, R25, 0x1, R10 ;  /* 0x00000001190b7819 */ /* 0x000fe2000001020a */
[C---:B------:R-:W-:Y:S01]  /*cba0*/  IMAD.SHL.U32 R25, R7.reuse, 0x2, RZ ;  /* 0x0000000207197824 */ /* 0x040fe200078e00ff */
[----:B------:R-:W-:Y:S02]  /*cbb0*/  SHF.L.U64.HI R10, R6, 0x1, R9 ;  /* 0x00000001060a7819 */ /* 0x000fe40000010209 */
[----:B----4-:R-:W-:Y:S01]  /*cbc0*/  SHF.L.U64.HI R9, R7, 0x1, R4 ;  /* 0x0000000107097819 */ /* 0x010fe20000010204 */
[----:B------:R-:W-:-:S05]  /*cbd0*/  BRA.DIV ~URZ, `(.L_x_1064) ;  /* 0x000065727f007947 */ /* 0x000fca000b800000 */
[----:B------:R1:W2:Y:S02]  /*cbe0*/  SHFL.IDX PT, R4, R5, RZ, 0x181f ;  /* 0x00181fff05047589 */ /* 0x0002a400000e0000 */
.L_x_1093:
[----:B------:R-:W-:-:S05]  /*cbf0*/  BRA.DIV ~URZ, `(.L_x_1065) ;  /* 0x000065c27f007947 */ /* 0x000fca000b800000 */
[----:B------:R-:W3:Y:S01]  /*cc00*/  LDL R29, [R1+0x54] ;  /* 0x00005400011d7983 */ /* 0x000ee20000100800 */
[----:B------:R-:W-:Y:S03]  /*cc10*/  IADD3 R2, -R132, 0x10, RZ ;  /* 0x0000001084027810 */ /* 0x000fe60007ffe1ff */
[----:B------:R-:W4:Y:S01]  /*cc20*/  SHFL.IDX PT, R0, R8, RZ, 0x181f ;  /* 0x00181fff08007589 */ /* 0x000f2200000e0000 */
[----:B------:R-:W-:Y:S04]  /*cc30*/  LOP3.LUT R2, R2, 0xf, RZ, 0xc0, !PT ;  /* 0x0000000f02027812 */ /* 0x000fe800078ec0ff */
[----:B----4-:R-:W-:Y:S04]  /*cc40*/  IADD3 R2, P1, P0, R2, R0, R25 ;  /* 0x0000000002027210 */ /* 0x010fe8000783e019 */
[----:B--2---:R-:W-:Y:S02]  /*cc50*/  IADD3.X R3, RZ, R4, R9, P1, P0 ;  /* 0x00000004ff037210 */ /* 0x004fe40000fe0409 */
[----:B------:R-:W-:Y:S11]  /*cc60*/  ISETP.NE.U32.AND P0, PT, R132, RZ, PT ;  /* 0x000000ff8400720c */ /* 0x000ff60003f05070 */
[----:B------:R-:W-:Y:S02]  /*cc70*/  @!UPT UIADD3 URZ, URZ, URZ, URZ ;  /* 0x0000003f3f3ff290 */ /* 0x000fe4000fffe03f */
[----:B------:R-:W-:Y:S01]  /*cc80*/  @!PT LDS RZ, [RZ] ;  /* 0x00000000fffff984 */ /* 0x000fe20000000800 */
[----:B------:R-:W-:Y:S01]  /*cc90*/  @!PT LDS RZ, [RZ] ;  /* 0x00000000fffff984 */ /* 0x000fe20000000800 */
[----:B---3--:R2:W-:Y:S02]  /*cca0*/  LDGSTS.E.BYPASS.LTC128B.128.ZFILL [R29+0x10100], [R2.64], P0 ;  /* 0x10100000021d7fae */ /* 0x0085e40008141d46 */
[----:B--2---:R-:W-:Y:S05]  /*ccb0*/  IADD3 R2, P0, R0, R26, RZ ;  /* 0x0000001a00027210 */ /* 0x004fea0007f1e0ff */
[----:B------:R-:W-:Y:S05]  /*ccc0*/  IMAD.X R3, R4, 0x1, R10, P0 ;  /* 0x0000000104037824 */ /* 0x000fea00000e060a */
[----:B------:R2:W-:Y:S02]  /*ccd0*/  LDGSTS.E.BYPASS.LTC128B.128 [R29+0x12100], [R2.64], !P5 ;  /* 0x12100000021d7fae */ /* 0x0005e4000e901d46 */
[----:B--2---:R-:W-:Y:S05]  /*cce0*/  IADD3 R2, P0, R0, R27, RZ ;  /* 0x0000001b00027210 */ /* 0x004fea0007f1e0ff */
[----:B------:R-:W-:Y:S01]  /*ccf0*/  IMAD.X R3, R4, 0x1, R11, P0 ;  /* 0x0000000104037824 */ /* 0x000fe200000e060b */
[----:B------:R-:W-:Y:S02]  /*cd00*/  IADD3 R6, P0, R0, R28, RZ ;  /* 0x0000001c00067210 */ /* 0x000fe40007f1e0ff */
[----:B------:R2:W3:Y:S03]  /*cd10*/  SHFL.IDX PT, R0, R8, 0x1, 0x181f ;  /* 0x00381f0008007f89 */ /* 0x0004e600000e0000 */
[----:B------:R-:W-:Y:S01]  /*cd20*/  IMAD.X R7, R4, 0x1, R12, P0 ;  /* 0x0000000104077824 */ /* 0x000fe200000e060c */
[----:B------:R2:W-:Y:S04]  /*cd30*/  LDGSTS.E.BYPASS.LTC128B.128 [R29+0x14100], [R2.64], !P4 ;  /* 0x14100000021d7fae */ /* 0x0005e8000e101d46 */
[----:B------:R2:W4:Y:S04]  /*cd40*/  SHFL.IDX PT, R4, R5, 0x1, 0x181f ;  /* 0x00381f0005047f89 */ /* 0x00052800000e0000 */
[----:B------:R2:W-:Y:S02]  /*cd50*/  LDGSTS.E.BYPASS.LTC128B.128 [R29+0x16100], [R6.64], !P3 ;  /* 0x16100000061d7fae */ /* 0x0005e4000d901d46 */
.L_x_1094:
[----:B-12---:R-:W2:Y:S01]  /*cd60*/  LDL R5, [R1+0x54] ;  /* 0x0000540001057983 */ /* 0x006ea20000100800 */
[C---:B------:R-:W-:Y:S02]  /*cd70*/  IADD3 R2, -R132.reuse, 0x10, RZ ;  /* 0x0000001084027810 */ /* 0x040fe40007ffe1ff */
[----:B------:R-:W-:Y:S02]  /*cd80*/  ISETP.NE.U32.AND P0, PT, R132, RZ, PT ;  /* 0x000000ff8400720c */ /* 0x000fe40003f05070 */
[----:B------:R-:W-:Y:S04]  /*cd90*/  LOP3.LUT R2, R2, 0xf, RZ, 0xc0, !PT ;  /* 0x0000000f02027812 */ /* 0x000fe800078ec0ff */
[----:B---3--:R-:W-:Y:S04]  /*cda0*/  IADD3 R2, P2, P1, R2, R0, R25 ;  /* 0x0000000002027210 */ /* 0x008fe8000795e019 */
[----:B----4-:R-:W-:Y:S02]  /*cdb0*/  IADD3.X R3, RZ, R4, R9, P2, P1 ;  /* 0x00000004ff037210 */ /* 0x010fe400017e2409 */
[----:B------:R-:W-:Y:S05]  /*cdc0*/  IADD3 R6, P1, R0, R27, RZ ;  /* 0x0000001b00067210 */ /* 0x000fea0007f3e0ff */
[----:B------:R-:W-:Y:S01]  /*cdd0*/  IMAD.X R7, R4, 0x1, R11, P1 ;  /* 0x0000000104077824 */ /* 0x000fe200008e060b */
[----:B------:R-:W-:Y:S01]  /*cde0*/  @!PT LDS RZ, [RZ] ;  /* 0x00000000fffff984 */ /* 0x000fe20000000800 */
[----:B------:R-:W-:Y:S01]  /*cdf0*/  @!PT LDS RZ, [RZ] ;  /* 0x00000000fffff984 */ /* 0x000fe20000000800 */
[----:B------:R-:W-:Y:S01]  /*ce00*/  @!PT LDS RZ, [RZ] ;  /* 0x00000000fffff984 */ /* 0x000fe20000000800 */
[----:B--2---:R1:W-:Y:S01]  /*ce10*/  LDGSTS.E.BYPASS.LTC128B.128.ZFILL [R5+0x11100], [R2.64], P0 ;  /* 0x1110000002057fae */ /* 0x0043e20008141d46 */
[----:B------:R-:W-:Y:S05]  /*ce20*/  IADD3 R8, P0, R0, R26, RZ ;  /* 0x0000001a00087210 */ /* 0x000fea0007f1e0ff */
[----:B------:R-:W-:Y:S05]  /*ce30*/  IMAD.X R9, R4, 0x1, R10, P0 ;  /* 0x0000000104097824 */ /* 0x000fea00000e060a */
[----:B------:R2:W-:Y:S04]  /*ce40*/  LDGSTS.E.BYPASS.LTC128B.128 [R5+0x13100], [R8.64], !P5 ;  /* 0x1310000008057fae */ /* 0x0005e8000e901d46 */
[----:B------:R2:W-:Y:S01]  /*ce50*/  LDGSTS.E.BYPASS.LTC128B.128 [R5+0x15100], [R6.64], !P4 ;  /* 0x1510000006057fae */ /* 0x0005e2000e101d46 */
[----:B-1----:R-:W-:Y:S05]  /*ce60*/  IADD3 R2, P0, R0, R28, RZ ;  /* 0x0000001c00027210 */ /* 0x002fea0007f1e0ff */
[----:B------:R-:W-:Y:S05]  /*ce70*/  IMAD.X R3, R4, 0x1, R12, P0 ;  /* 0x0000000104037824 */ /* 0x000fea00000e060c */
[----:B------:R2:W-:Y:S03]  /*ce80*/  LDGSTS.E.BYPASS.LTC128B.128 [R5+0x17100], [R2.64], !P3 ;  /* 0x1710000002057fae */ /* 0x0005e6000d901d46 */
.L_x_1063:
[----:B-1-34-:R-:W-:Y:S05]  /*ce90*/  BSYNC B0 ;  /* 0x0000000000007941 */ /* 0x01afea0003800000 */
.L_x_1062:
[----:B--2---:R-:W-:Y:S01]  /*cea0*/  FMNMX.FTZ R2, R188, R133, !PT ;  /* 0x00000085bc027209 */ /* 0x004fe20007810000 */
[----:B------:R-:W2:Y:S04]  /*ceb0*/  LDL R0, [R1+0x58] ;  /* 0x0000580001007983 */ /* 0x000ea80000100800 */
[----:B------:R-:W3:Y:S04]  /*cec0*/  LDL R5, [R1+0x60] ;  /* 0x0000600001057983 */ /* 0x000ee80000100800 */
[----:B------:R-:W4:Y:S04]  /*ced0*/  LDL R4, [R1+0x64] ;  /* 0x0000640001047983 */ /* 0x000f280000100800 */
[----:B------:R-:W4:Y:S04]  /*cee0*/  LDL R3, [R1+0x5c] ;  /* 0x00005c0001037983 */ /* 0x000f280000100800 */
[----:B------:R-:W0:Y:S01]  /*cef0*/  LDGDEPBAR ;  /* 0x00000000000079af */ /* 0x000e220000000000 */
[----:B--2---:R-:W-:Y:S02]  /*cf00*/  FMNMX.FTZ R0, R0, R134, !PT ;  /* 0x0000008600007209 */ /* 0x004fe40007810000 */
[----:B---3--:R-:W-:Y:S02]  /*cf10*/  FMNMX.FTZ R2, R5, R2, !PT ;  /* 0x0000000205027209 */ /* 0x008fe40007810000 */
[----:B----4-:R-:W-:Y:S02]  /*cf20*/  FMNMX.FTZ R0, R4, R0, !PT ;  /* 0x0000000004007209 */ /* 0x010fe40007810000 */
        /* <DEDUP_REMOVED lines=36> */
.L_x_1095:
[----:B------:R-:W3:Y:S01]  /*d170*/  LDL.LU R2, [R1+0x60] ;  /* 0x0000600001027983 */ /* 0x000ee20000300800 */
[----:B--2---:R-:W-:Y:S01]  /*d180*/  FMNMX.FTZ R3, R0, R4, !PT ;  /* 0x0000000400037209 */ /* 0x004fe20007810000 */
[C---:B-1----:R-:W-:Y:S01]  /*d190*/  FMUL.FTZ R4, R132.reuse, c[0x0][0x2d0] ;  /* 0x0000b40084047a20 */ /* 0x042fe20000410000 */
[----:B------:R-:W-:Y:S01]  /*d1a0*/  WARPSYNC 0xffffffff ;  /* 0xffffffff00007948 */ /* 0x000fe20003800000 */
[----:B------:R-:W2:Y:S01]  /*d1b0*/  LDL.LU R32, [R1+0xa4] ;  /* 0x0000a40001207983 */ /* 0x000ea20000300800 */
[----:B------:R-:W-:Y:S02]  /*d1c0*/  FADD.FTZ R0, -R132, R133 ;  /* 0x0000008584007221 */ /* 0x000fe40000010100 */
[--C-:B------:R-:W-:Y:S01]  /*d1d0*/  FFMA.FTZ R7, R188, c[0x0][0x2d0], -R4.reuse ;  /* 0x0000b400bc077a23 */ /* 0x100fe20000010804 */
[----:B------:R-:W4:Y:S01]  /*d1e0*/  LDL.LU R31, [R1+0x58] ;  /* 0x00005800011f7983 */ /* 0x000f220000300800 */
[----:B------:R-:W-:Y:S02]  /*d1f0*/  FMUL.FTZ R0, R0, c[0x0][0x2d0] ;  /* 0x0000b40000007a20 */ /* 0x000fe40000410000 */
[--C-:B------:R-:W-:Y:S01]  /*d200*/  FFMA.FTZ R29, R176, c[0x0][0x2d0], -R4.reuse ;  /* 0x0000b400b01d7a23 */ /* 0x100fe20000010804 */
[----:B------:R-:W2:Y:S01]  /*d210*/  LDL.LU R30, [R1+0x64] ;  /* 0x00006400011e7983 */ /* 0x000ea20000300800 */
[----:B------:R-:W-:Y:S01]  /*d220*/  MUFU.EX2 R7, R7 ;  /* 0x0000000700077308 */ /* 0x000fe20000000800 */
[--C-:B------:R-:W-:Y:S02]  /*d230*/  FFMA.FTZ R10, R20, c[0x0][0x2d0], -R4.reuse ;  /* 0x0000b400140a7a23 */ /* 0x100fe40000010804 */
[----:B------:R-:W2:Y:S01]  /*d240*/  LDL.LU R27, [R1+0x5c] ;  /* 0x00005c00011b7983 */ /* 0x000ea20000300800 */
[--C-:B------:R-:W-:Y:S02]  /*d250*/  FFMA.FTZ R28, R21, c[0x0][0x2d0], -R4.reuse ;  /* 0x0000b400151c7a23 */ /* 0x100fe40000010804 */
[--C-:B------:R-:W-:Y:S02]  /*d260*/  FFMA.FTZ R5, R191, c[0x0][0x2d0], -R4.reuse ;  /* 0x0000b400bf057a23 */ /* 0x100fe40000010804 */
[--C-:B------:R-:W-:Y:S02]  /*d270*/  FFMA.FTZ R183, R183, c[0x0][0x2d0], -R4.reuse ;  /* 0x0000b400b7b77a23 */ /* 0x100fe40000010804 */
[----:B------:R4:W-:Y:S01]  /*d280*/  MUFU.EX2 R9, R5 ;  /* 0x0000000500097308 */ /* 0x0009e20000000800 */
[--C-:B------:R-:W-:Y:S02]  /*d290*/  FFMA.FTZ R14, R14, c[0x0][0x2d0], -R4.reuse ;  /* 0x0000b4000e0e7a23 */ /* 0x100fe40000010804 */
[--C-:B------:R-:W-:Y:S02]  /*d2a0*/  FFMA.FTZ R26, R13, c[0x0][0x2d0], -R4.reuse ;  /* 0x0000b4000d1a7a23 */ /* 0x100fe40000010804 */
        /* <DEDUP_REMOVED lines=8> */
[----:B---3--:R-:W-:Y:S03]  /*d330*/  FFMA.FTZ R6, R2, c[0x0][0x2d0], -R4 ;  /* 0x0000b40002067a23 */ /* 0x008fe60000010804 */
[----:B------:R-:W1:Y:S01]  /*d340*/  MUFU.EX2 R2, R0 ;  /* 0x0000000000027308 */ /* 0x000e620000000800 */
[----:B------:R-:W-:Y:S04]  /*d350*/  FMUL.FTZ R4, R3, c[0x0][0x2d0] ;  /* 0x0000b40003047a20 */ /* 0x000fe80000410000 */
[--C-:B------:R-:W-:Y:S02]  /*d360*/  FFMA.FTZ R189, R177, c[0x0][0x2d0], -R4.reuse ;  /* 0x0000b400b1bd7a23 */ /* 0x100fe40000010804 */
[--C-:B----4-:R-:W-:Y:S02]  /*d370*/  FFMA.FTZ R5, R31, c[0x0][0x2d0], -R4.reuse ;  /* 0x0000b4001f057a23 */ /* 0x110fe40000010804 */
[--C-:B------:R-:W-:Y:S01]  /*d380*/  FFMA.FTZ R22, R16, c[0x0][0x2d0], -R4.reuse ;  /* 0x0000b40010167a23 */ /* 0x100fe20000010804 */
[----:B------:R-:W3:Y:S01]  /*d390*/  MUFU.EX2 R176, R6 ;  /* 0x0000000600b07308 */ /* 0x000ee20000000800 */
[--C-:B------:R-:W-:Y:S02]  /*d3a0*/  FFMA.FTZ R190, R190, c[0x0][0x2d0], -R4.reuse ;  /* 0x0000b400bebe7a23 */ /* 0x100fe40000010804 */
[--C-:B------:R-:W-:Y:S02]  /*d3b0*/  FFMA.FTZ R182, R182, c[0x0][0x2d0], -R4.reuse ;  /* 0x0000b400b6b67a23 */ /* 0x100fe40000010804 */
[--C-:B--2---:R-:W-:Y:S02]  /*d3c0*/  FFMA.FTZ R133, R27, c[0x0][0x2d0], -R4.reuse ;  /* 0x0000b4001b857a23 */ /* 0x104fe40000010804 */
[--C-:B------:R-:W-:Y:S02]  /*d3d0*/  FFMA.FTZ R181, R181, c[0x0][0x2d0], -R4.reuse ;  /* 0x0000b400b5b57a23 */ /* 0x100fe40000010804 */
[--C-:B------:R-:W-:Y:S01]  /*d3e0*/  FFMA.FTZ R27, R24, c[0x0][0x2d0], -R4.reuse ;  /* 0x0000b400181b7a23 */ /* 0x100fe20000010804 */
[----:B------:R2:W-:Y:S01]  /*d3f0*/  MUFU.EX2 R177, R5 ;  /* 0x0000000500b17308 */ /* 0x0005e20000000800 */
[--C-:B------:R-:W-:Y:S02]  /*d400*/  FFMA.FTZ R23, R23, c[0x0][0x2d0], -R4.reuse ;  /* 0x0000b40017177a23 */ /* 0x100fe40000010804 */
[----:B------:R-:W-:Y:S02]  /*d410*/  FFMA.FTZ R19, R19, c[0x0][0x2d0], -R4 ;  /* 0x0000b40013137a23 */ /* 0x000fe40000010804 */
[C---:B-1----:R-:W-:Y:S02]  /*d420*/  FFMA.FTZ R0, R2.reuse, R32, R7 ;  /* 0x0000002002007223 */ /* 0x042fe40000010007 */
[C---:B------:R-:W-:Y:S02]  /*d430*/  FMUL.FTZ R32, R2.reuse, R136 ;  /* 0x0000008802207220 */ /* 0x040fe40000410000 */
[----:B------:R-:W4:Y:S01]  /*d440*/  LDL.LU R136, [R1+0xa0] ;  /* 0x0000a00001887983 */ /* 0x000f220000300800 */
[C---:B------:R-:W-:Y:S01]  /*d450*/  FMUL.FTZ R21, R2.reuse, R149 ;  /* 0x0000009502157220 */ /* 0x040fe20000410000 */
[----:B------:R-:W-:Y:S01]  /*d460*/  MOV R149, R10 ;  /* 0x0000000a00957202 */ /* 0x000fe20000000f00 */
[----:B------:R-:W-:Y:S01]  /*d470*/  FMUL.FTZ R33, R2, R137 ;  /* 0x0000008902217220 */ /* 0x000fe20000410000 */
[----:B------:R-:W-:Y:S01]  /*d480*/  MUFU.EX2 R189, R189 ;  /* 0x000000bd00bd7308 */ /* 0x000fe20000000800 */
[C---:B---3--:R-:W-:Y:S01]  /*d490*/  FADD.FTZ R6, R176.reuse, R0 ;  /* 0x00000000b0067221 */ /* 0x048fe20000010000 */
[----:B------:R-:W-:Y:S01]  /*d4a0*/  F2FP.PACK_AB R176, R176, R7 ;  /* 0x00000007b0b0723e */ /* 0x000fe200000000ff */
[----:B------:R-:W-:Y:S01]  /*d4b0*/  FADD.FTZ R0, -R3, R134 ;  /* 0x0000008603007221 */ /* 0x000fe20000010100 */
[----:B------:R-:W-:Y:S01]  /*d4c0*/  MOV R134, R12 ;  /* 0x0000000c00867202 */ /* 0x000fe20000000f00 */
[----:B------:R-:W-:Y:S02]  /*d4d0*/  FMUL.FTZ R16, R2, R152 ;  /* 0x0000009802107220 */ /* 0x000fe40000410000 */
[----:B------:R-:W-:Y:S02]  /*d4e0*/  FMUL.FTZ R0, R0, c[0x0][0x2d0] ;  /* 0x0000b40000007a20 */ /* 0x000fe40000410000 */
[----:B------:R-:W-:Y:S02]  /*d4f0*/  FFMA.FTZ R7, R30, c[0x0][0x2d0], -R4 ;  /* 0x0000b4001e077a23 */ /* 0x000fe40000010804 */
[C---:B------:R-:W-:Y:S02]  /*d500*/  FMUL.FTZ R12, R2.reuse, R156 ;  /* 0x0000009c020c7220 */ /* 0x040fe40000410000 */
[----:B------:R-:W1:Y:S01]  /*d510*/  MUFU.EX2 R0, R0 ;  /* 0x0000000000007308 */ /* 0x000e620000000800 */
[C---:B------:R-:W-:Y:S02]  /*d520*/  FMUL.FTZ R13, R2.reuse, R157 ;  /* 0x0000009d020d7220 */ /* 0x040fe40000410000 */
[----:B------:R-:W-:Y:S02]  /*d530*/  FMUL.FTZ R17, R2, R153 ;  /* 0x0000009902117220 */ /* 0x000fe40000410000 */
[----:B------:R-:W-:Y:S02]  /*d540*/  FADD.FTZ R6, R9, R6 ;  /* 0x0000000609067221 */ /* 0x000fe40000010000 */
[----:B------:R-:W-:Y:S02]  /*d550*/  FFMA.FTZ R18, R18, c[0x0][0x2d0], -R4 ;  /* 0x0000b40012127a23 */ /* 0x000fe40000010804 */
[----:B------:R-:W-:Y:S01]  /*d560*/  FADD.FTZ R188, R8, R6 ;  /* 0x0000000608bc7221 */ /* 0x000fe20000010000 */
[----:B------:R3:W-:Y:S01]  /*d570*/  MUFU.EX2 R153, R7 ;  /* 0x0000000700997308 */ /* 0x0007e20000000800 */
[----:B--2---:R-:W-:Y:S01]  /*d580*/  FMUL.FTZ R5, R2, R165 ;  /* 0x000000a502057220 */ /* 0x004fe20000410000 */
[----:B------:R-:W-:Y:S01]  /*d590*/  MOV R165, R22 ;  /* 0x0000001600a57202 */ /* 0x000fe20000000f00 */
[--C-:B------:R-:W-:Y:S02]  /*d5a0*/  FFMA.FTZ R187, R187, c[0x0][0x2d0], -R4.reuse ;  /* 0x0000b400bbbb7a23 */ /* 0x100fe40000010804 */
[--C-:B------:R-:W-:Y:S02]  /*d5b0*/  FFMA.FTZ R186, R186, c[0x0][0x2d0], -R4.reuse ;  /* 0x0000b400baba7a23 */ /* 0x100fe40000010804 */
[--C-:B------:R-:W-:Y:S01]  /*d5c0*/  FFMA.FTZ R191, R178, c[0x0][0x2d0], -R4.reuse ;  /* 0x0000b400b2bf7a23 */ /* 0x100fe20000010804 */
[----:B------:R-:W-:Y:S01]  /*d5d0*/  F2FP.PACK_AB R178, R8, R9 ;  /* 0x0000000908b2723e */ /* 0x000fe200000000ff */
[----:B------:R-:W-:Y:S01]  /*d5e0*/  FFMA.FTZ R15, R15, c[0x0][0x2d0], -R4 ;  /* 0x0000b4000f0f7a23 */ /* 0x000fe20000010804 */
[----:B------:R-:W-:Y:S01]  /*d5f0*/  MUFU.EX2 R156, R133 ;  /* 0x00000085009c7308 */ /* 0x000fe20000000800 */
[C---:B------:R-:W-:Y:S02]  /*d600*/  FMUL.FTZ R4, R2.reuse, R164 ;  /* 0x000000a402047220 */ /* 0x040fe40000410000 */
[----:B------:R-:W-:Y:S01]  /*d610*/  FMUL.FTZ R8, R2, R160 ;  /* 0x000000a002087220 */ /* 0x000fe20000410000 */
[----:B------:R-:W-:Y:S01]  /*d620*/  MOV R164, R15 ;  /* 0x0000000f00a47202 */ /* 0x000fe20000000f00 */
[C---:B-1----:R-:W-:Y:S01]  /*d630*/  FMUL.FTZ R10, R0.reuse, R162 ;  /* 0x000000a2000a7220 */ /* 0x042fe20000410000 */
[----:B------:R-:W-:Y:S01]  /*d640*/  MOV R160, R18 ;  /* 0x0000001200a07202 */ /* 0x000fe20000000f00 */
[----:B------:R-:W2:Y:S01]  /*d650*/  LDL R162, [R1+0x38] ;  /* 0x0000380001a27983 */ /* 0x000ea20000100800 */
[C---:B------:R-:W-:Y:S02]  /*d660*/  FMUL.FTZ R34, R0.reuse, R138 ;  /* 0x0000008a00227220 */ /* 0x040fe40000410000 */
[C---:B------:R-:W-:Y:S01]  /*d670*/  FMUL.FTZ R35, R0.reuse, R139 ;  /* 0x0000008b00237220 */ /* 0x040fe20000410000 */
[----:B------:R-:W1:Y:S01]  /*d680*/  MUFU.EX2 R157, R190 ;  /* 0x000000be009d7308 */ /* 0x000e620000000800 */
[C---:B------:R-:W-:Y:S01]  /*d690*/  FMUL.FTZ R6, R0.reuse, R166 ;  /* 0x000000a600067220 */ /* 0x040fe20000410000 */
[----:B------:R-:W-:Y:S01]  /*d6a0*/  MOV R166, R14 ;  /* 0x0000000e00a67202 */ /* 0x000fe20000000f00 */
[C---:B---3--:R-:W-:Y:S01]  /*d6b0*/  FMUL.FTZ R7, R0.reuse, R167 ;  /* 0x000000a700077220 */ /* 0x048fe20000410000 */
[----:B------:R-:W-:Y:S01]  /*d6c0*/  MOV R167, R11 ;  /* 0x0000000b00a77202 */ /* 0x000fe20000000f00 */
[----:B------:R-:W-:Y:S02]  /*d6d0*/  FMUL.FTZ R14, R0, R158 ;  /* 0x0000009e000e7220 */ /* 0x000fe40000410000 */
[----:B------:R-:W3:Y:S01]  /*d6e0*/  LDL R158, [R1] ;  /* 0x00000000019e7983 */ /* 0x000ee20000100800 */
[----:B------:R-:W-:Y:S01]  /*d6f0*/  FMUL.FTZ R9, R2, R161 ;  /* 0x000000a102097220 */ /* 0x000fe20000410000 */
[----:B------:R-:W-:Y:S01]  /*d700*/  MOV R161, R19 ;  /* 0x0000001300a17202 */ /* 0x000fe20000000f00 */
[C---:B------:R-:W-:Y:S01]  /*d710*/  FMUL.FTZ R11, R0.reuse, R163 ;  /* 0x000000a3000b7220 */ /* 0x040fe20000410000 */
[----:B------:R-:W4:Y:S01]  /*d720*/  MUFU.EX2 R133, R185 ;  /* 0x000000b900857308 */ /* 0x000f220000000800 */
[C---:B------:R-:W-:Y:S02]  /*d730*/  FMUL.FTZ R15, R0.reuse, R159 ;  /* 0x0000009f000f7220 */ /* 0x040fe40000410000 */
[C---:B------:R-:W-:Y:S02]  /*d740*/  FMUL.FTZ R18, R0.reuse, R154 ;  /* 0x0000009a00127220 */ /* 0x040fe40000410000 */
[----:B------:R-:W-:Y:S02]  /*d750*/  FMUL.FTZ R19, R0, R155 ;  /* 0x0000009b00137220 */ /* 0x000fe40000410000 */
[C---:B------:R-:W-:Y:S01]  /*d760*/  FMUL.FTZ R20, R2.reuse, R148 ;  /* 0x0000009402147220 */ /* 0x040fe20000410000 */
[----:B------:R-:W-:Y:S01]  /*d770*/  MOV R148, R25 ;  /* 0x0000001900947202 */ /* 0x000fe20000000f00 */
[C---:B------:R-:W-:Y:S01]  /*d780*/  FMUL.FTZ R24, R2.reuse, R144 ;  /* 0x0000009002187220 */ /* 0x040fe20000410000 */
[----:B------:R-:W-:Y:S01]  /*d790*/  MOV R144, R29 ;  /* 0x0000001d00907202 */ /* 0x000fe20000000f00 */
[----:B------:R-:W-:Y:S01]  /*d7a0*/  FMUL.FTZ R29, R2, R141 ;  /* 0x0000008d021d7220 */ /* 0x000fe20000410000 */
[----:B------:R-:W-:Y:S01]  /*d7b0*/  MOV R141, R23 ;  /* 0x00000017008d7202 */ /* 0x000fe20000000f00 */
[C---:B------:R-:W-:Y:S01]  /*d7c0*/  FMUL.FTZ R23, R0.reuse, R151 ;  /* 0x0000009700177220 */ /* 0x040fe20000410000 */
[----:B-1----:R-:W-:Y:S01]  /*d7d0*/  F2FP.PACK_AB R179, R157, R156 ;  /* 0x0000009c9db3723e */ /* 0x002fe200000000ff */
[----:B------:R-:W-:Y:S01]  /*d7e0*/  FMUL.FTZ R22, R0, R150 ;  /* 0x0000009600167220 */ /* 0x000fe20000410000 */
[----:B------:R-:W-:Y:S01]  /*d7f0*/  MOV R155, R144 ;  /* 0x00000090009b7202 */ /* 0x000fe20000000f00 */
[C---:B------:R-:W-:Y:S01]  /*d800*/  FMUL.FTZ R25, R2.reuse, R145 ;  /* 0x0000009102197220 */ /* 0x040fe20000410000 */
[----:B------:R-:W-:Y:S01]  /*d810*/  MOV R145, R28 ;  /* 0x0000001c00917202 */ /* 0x000fe20000000f00 */
[----:B------:R-:W-:Y:S01]  /*d820*/  FMUL.FTZ R28, R2, R140 ;  /* 0x0000008c021c7220 */ /* 0x000fe20000410000 */
[----:B------:R-:W-:Y:S01]  /*d830*/  MOV R140, R27 ;  /* 0x0000001b008c7202 */ /* 0x000fe20000000f00 */
[----:B------:R-:W-:Y:S01]  /*d840*/  FMUL.FTZ R27, R0, R147 ;  /* 0x00000093001b7220 */ /* 0x000fe20000410000 */
[----:B------:R-:W-:Y:S01]  /*d850*/  MOV R150, R134 ;  /* 0x0000008600967202 */ /* 0x000fe20000000f00 */
[C---:B-----5:R-:W-:Y:S01]  /*d860*/  FMUL.FTZ R36, R2.reuse, R36 ;  /* 0x0000002402247220 */ /* 0x060fe20000410000 */
[----:B------:R-:W-:Y:S01]  /*d870*/  MUFU.EX2 R144, R183 ;  /* 0x000000b700907308 */ /* 0x000fe20000000800 */
[C---:B------:R-:W-:Y:S01]  /*d880*/  FMUL.FTZ R37, R2.reuse, R37 ;  /* 0x0000002502257220 */ /* 0x040fe20000410000 */
[----:B------:R-:W-:Y:S01]  /*d890*/  MOV R163, R141 ;  /* 0x0000008d00a37202 */ /* 0x000fe20000000f00 */
[C---:B------:R-:W-:Y:S01]  /*d8a0*/  FMUL.FTZ R40, R2.reuse, R40 ;  /* 0x0000002802287220 */ /* 0x040fe20000410000 */
[----:B------:R-:W-:Y:S01]  /*d8b0*/  MOV R159, R140 ;  /* 0x0000008c009f7202 */ /* 0x000fe20000000f00 */
[C---:B------:R-:W-:Y:S01]  /*d8c0*/  FMUL.FTZ R41, R2.reuse, R41 ;  /* 0x0000002902297220 */ /* 0x040fe20000410000 */
[----:B------:R-:W-:Y:S01]  /*d8d0*/  MOV R154, R145 ;  /* 0x00000091009a7202 */ /* 0x000fe20000000f00 */
        /* <DEDUP_REMOVED lines=41> */
[----:B-1----:R-:W-:Y:S01]  /*db70*/  MOV R163, R149 ;  /* 0x0000009500a37202 */ /* 0x002fe20000000f00 */
        /* <DEDUP_REMOVED lines=12> */
[----:B------:R-:W-:Y:S01]  /*dc40*/  MOV R2, R26 ;  /* 0x0000001a00027202 */ /* 0x000fe20000000f00 */
        /* <DEDUP_REMOVED lines=54> */
[----:B----4-:R-:W-:Y:S01]  /*dfb0*/  FFMA.FTZ R152, R0, R136, R177 ;  /* 0x0000008800987223 */ /* 0x010fe200000100b1 */
[----:B------:R-:W-:Y:S01]  /*dfc0*/  F2FP.PACK_AB R177, R153, R177 ;  /* 0x000000b199b1723e */ /* 0x000fe200000000ff */
[----:B------:R-:W1:Y:S01]  /*dfd0*/  LDSM.16.MT88.4 R136, [R250] ;  /* 0x00000000fa88783b */ /* 0x000e620000004200 */
[----:B------:R-:W-:Y:S07]  /*dfe0*/  FADD.FTZ R0, R133, R188 ;  /* 0x000000bc85007221 */ /* 0x000fee0000010000 */
[----:B------:R-:W4:Y:S01]  /*dff0*/  LDL.LU R188, [R1+0x68] ;  /* 0x0000680001bc7983 */ /* 0x000f220000300800 */
        /* <DEDUP_REMOVED lines=9> */
[----:B-1----:R-:W-:Y:S02]  /*e090*/  MOV R162, R167 ;  /* 0x000000a700a27202 */ /* 0x002fe40000000f00 */
[----:B------:R-:W-:Y:S02]  /*e0a0*/  MOV R167, R166 ;  /* 0x000000a600a77202 */ /* 0x000fe40000000f00 */
[----:B------:R-:W-:Y:S02]  /*e0b0*/  MOV R166, R2 ;  /* 0x0000000200a67202 */ /* 0x000fe40000000f00 */
[----:B------:R-:W1:Y:S10]  /*e0c0*/  MUFU.EX2 R2, R184 ;  /* 0x000000b800027308 */ /* 0x000e740000000800 */
[----:B------:R-:W-:Y:S01]  /*e0d0*/  MUFU.EX2 R184, R159 ;  /* 0x0000009f00b87308 */ /* 0x000fe20000000800 */
[C---:B--2---:R-:W-:Y:S08]  /*e0e0*/  HMMA.16816.F32 R28, R176.reuse, R136, R28 ;  /* 0x00000088b01c723c */ /* 0x044ff0000000181c */
[C---:B------:R-:W-:Y:S01]  /*e0f0*/  HMMA.16816.F32 R32, R176.reuse, R138, R32 ;  /* 0x0000008ab020723c */ /* 0x040fe20000001820 */
[----:B------:R-:W2:Y:S03]  /*e100*/  LDSM.16.MT88.4 R136, [R250+0x2000] ;  /* 0x00200000fa88783b */ /* 0x000ea60000004200 */
[----:B-1----:R-:W-:Y:S04]  /*e110*/  FADD.FTZ R0, R2, R0 ;  /* 0x0000000002007221 */ /* 0x002fe80000010000 */
[----:B------:R-:W-:Y:S04]  /*e120*/  FADD.FTZ R0, R144, R0 ;  /* 0x0000000090007221 */ /* 0x000fe80000010000 */
[----:B------:R-:W-:Y:S01]  /*e130*/  FADD.FTZ R0, R134, R0 ;  /* 0x0000000086007221 */ /* 0x000fe20000010000 */
        /* <DEDUP_REMOVED lines=8> */
[----:B---3--:R-:W1:Y:S07]  /*e1c0*/  LDSM.16.MT88.4 R136, [R158+0x2000] ;  /* 0x002000009e88783b */ /* 0x008e6e0000004200 */
        /* <DEDUP_REMOVED lines=31> */
[----:B------:R-:W3:Y:S01]  /*e3c0*/  MUFU.EX2 R2, R155 ;  /* 0x0000009b00027308 */ /* 0x000ee20000000800 */
[----:B------:R-:W-:Y:S02]  /*e3d0*/  F2FP.PACK_AB R139, R185, R186 ;  /* 0x000000bab98b723e */ /* 0x000fe400000000ff */
[----:B------:R-:W-:Y:S05]  /*e3e0*/  F2FP.PACK_AB R177, R182, R181 ;  /* 0x000000b5b6b1723e */ /* 0x000fea00000000ff */
[C---:B------:R-:W-:Y:S02]  /*e3f0*/  HMMA.16816.F32 R4, R136.reuse, R140, R4 ;  /* 0x0000008c8804723c */ /* 0x040fe40000001804 */
[----:B------:R-:W4:Y:S03]  /*e400*/  MUFU.EX2 R134, R154 ;  /* 0x0000009a00867308 */ /* 0x000f260000000800 */
[----:B-1----:R-:W-:Y:S03]  /*e410*/  FADD.FTZ R0, R133, R0 ;  /* 0x0000000085007221 */ /* 0x002fe60000010000 */
[C---:B------:R-:W-:Y:S01]  /*e420*/  HMMA.16816.F32 R8, R136.reuse, R142, R8 ;  /* 0x0000008e8808723c */ /* 0x040fe20000001808 */
[----:B------:R-:W1:Y:S03]  /*e430*/  LDSM.16.MT88.4 R140, [R251+0x800] ;  /* 0x00080000fb8c783b */ /* 0x000e660000004200 */
[----:B------:R-:W-:Y:S01]  /*e440*/  MUFU.EX2 R176, R162 ;  /* 0x000000a200b07308 */ /* 0x000fe20000000800 */
[----:B---3--:R-:W-:Y:S04]  /*e450*/  FADD.FTZ R0, R2, R0 ;  /* 0x0000000002007221 */ /* 0x008fe80000010000 */
[----:B------:R-:W-:Y:S05]  /*e460*/  FADD.FTZ R0, R148, R0 ;  /* 0x0000000094007221 */ /* 0x000fea0000010000 */
[----:B------:R-:W-:Y:S01]  /*e470*/  MUFU.EX2 R178, R166 ;  /* 0x000000a600b27308 */ /* 0x000fe20000000800 */
[C---:B----4-:R-:W-:Y:S01]  /*e480*/  FADD.FTZ R0, R134.reuse, R0 ;  /* 0x0000000086007221 */ /* 0x050fe20000010000 */
        /* <DEDUP_REMOVED lines=47> */
[----:B------:R-:W4:Y:S02]  /*e780*/  MUFU.EX2 R134, R164 ;  /* 0x000000a400867308 */ /* 0x000f240000000800 */
[----:B------:R-:W-:Y:S02]  /*e790*/  F2FP.PACK_AB R136, R2, R133 ;  /* 0x000000850288723e */ /* 0x000fe400000000ff */
[----:B------:R-:W-:Y:S02]  /*e7a0*/  F2FP.PACK_AB R137, R189, R191 ;  /* 0x000000bfbd89723e */ /* 0x000fe400000000ff */
[----:B------:R-:W-:Y:S04]  /*e7b0*/  F2FP.PACK_AB R139, R183, R184 ;  /* 0x000000b8b78b723e */ /* 0x000fe800000000ff */
[----:B------:R2:W2:Y:S03]  /*e7c0*/  MUFU.EX2 R2, R163 ;  /* 0x000000a300027308 */ /* 0x0004a60000000800 */
[C---:B-1----:R-:W-:Y:S07]  /*e7d0*/  HMMA.16816.F32 R4, R136.reuse, R140, R4 ;  /* 0x0000008c8804723c */ /* 0x042fee0000001804 */
[----:B------:R-:W1:Y:S01]  /*e7e0*/  MUFU.EX2 R133, R167 ;  /* 0x000000a700857308 */ /* 0x000e620000000800 */
[C---:B------:R-:W-:Y:S01]  /*e7f0*/  HMMA.16816.F32 R8, R136.reuse, R142, R8 ;  /* 0x0000008e8808723c */ /* 0x040fe20000001808 */
[----:B------:R-:W1:Y:S03]  /*e800*/  LDSM.16.MT88.4 R140, [R158+0x1000] ;  /* 0x001000009e8c783b */ /* 0x000e660000004200 */
[----:B----4-:R-:W-:Y:S04]  /*e810*/  F2FP.PACK_AB R179, R134, R180 ;  /* 0x000000b486b3723e */ /* 0x010fe800000000ff */
[C---:B--2---:R-:W-:Y:S01]  /*e820*/  HMMA.16816.F32 R12, R136.reuse, R144, R12 ;  /* 0x00000090880c723c */ /* 0x044fe2000000180c */
[----:B------:R-:W-:Y:S03]  /*e830*/  LDSM.16.MT88.4 R160, [R250+0x1800] ;  /* 0x00180000faa0783b */ /* 0x000fe60000004200 */
[----:B------:R-:W-:Y:S04]  /*e840*/  FADD.FTZ R0, R2, R0 ;  /* 0x0000000002007221 */ /* 0x000fe80000010000 */
[C---:B------:R-:W-:Y:S01]  /*e850*/  HMMA.16816.F32 R16, R136.reuse, R146, R16 ;  /* 0x000000928810723c */ /* 0x040fe20000001810 */
[----:B------:R-:W2:Y:S03]  /*e860*/  LDSM.16.MT88.4 R144, [R250+0x3000] ;  /* 0x00300000fa90783b */ /* 0x000ea60000004200 */
[C---:B------:R-:W-:Y:S01]  /*e870*/  FADD.FTZ R0, R176.reuse, R0 ;  /* 0x00000000b0007221 */ /* 0x040fe20000010000 */
[----:B------:R-:W-:Y:S01]  /*e880*/  F2FP.PACK_AB R176, R176, R2 ;  /* 0x00000002b0b0723e */ /* 0x000fe200000000ff */
[----:B------:R-:W-:Y:S02]  /*e890*/  FADD.FTZ R2, R153, R152 ;  /* 0x0000009899027221 */ /* 0x000fe40000010000 */
[C---:B---3--:R-:W-:Y:S01]  /*e8a0*/  HMMA.16816.F32 R20, R136.reuse, R148, R20 ;  /* 0x000000948814723c */ /* 0x048fe20000001814 */
        /* <DEDUP_REMOVED lines=10> */
[----:B------:R-:W1:Y:S07]  /*e950*/  LDSM.16.MT88.4 R140, [R251+0x3000] ;  /* 0x00300000fb8c783b */ /* 0x000e6e0000004200 */
[C---:B--2---:R-:W-:Y:S08]  /*e960*/  HMMA.16816.F32 R36, R136.reuse, R144, R36 ;  /* 0x000000908824723c */ /* 0x044ff00000001824 */
[C---:B------:R-:W-:Y:S01]  /*e970*/  HMMA.16816.F32 R40, R136.reuse, R146, R40 ;  /* 0x000000928828723c */ /* 0x040fe20000001828 */
[----:B------:R-:W2:Y:S03]  /*e980*/  LDSM.16.MT88.4 R144, [R158+0x3000] ;  /* 0x003000009e90783b */ /* 0x000ea60000004200 */
[----:B---3--:R-:W-:Y:S01]  /*e990*/  FADD.FTZ R0, R156, R2 ;  /* 0x000000029c007221 */ /* 0x008fe20000010000 */
[----:B------:R-:W-:Y:S03]  /*e9a0*/  MOV R2, R157 ;  /* 0x0000009d00027202 */ /* 0x000fe60000000f00 */
[C---:B-1----:R-:W-:Y:S04]  /*e9b0*/  HMMA.16816.F32 R44, R136.reuse, R148, R44 ;  /* 0x00000094882c723c */ /* 0x042fe8000000182c */
[----:B------:R-:W-:Y:S04]  /*e9c0*/  FADD.FTZ R0, R2, R0 ;  /* 0x0000000002007221 */ /* 0x000fe80000010000 */
[C---:B------:R-:W-:Y:S01]  /*e9d0*/  HMMA.16816.F32 R48, R136.reuse, R150, R48 ;  /* 0x000000968830723c */ /* 0x040fe20000001830 */
[----:B------:R-:W1:Y:S03]  /*e9e0*/  LDSM.16.MT88.4 R148, [R250+0x5000] ;  /* 0x00500000fa94783b */ /* 0x000e660000004200 */
[----:B------:R-:W-:Y:S04]  /*e9f0*/  FADD.FTZ R0, R190, R0 ;  /* 0x00000000be007221 */ /* 0x000fe80000010000 */
[C---:B------:R-:W-:Y:S04]  /*ea00*/  HMMA.16816.F32 R52, R136.reuse, R140, R52 ;  /* 0x0000008c8834723c */ /* 0x040fe80000001834 */
        /* <DEDUP_REMOVED lines=20> */
[----:B------:R-:W-:Y:S01]  /*eb50*/  FADD.FTZ R2, R180, R0 ;  /* 0x00000000b4027221 */ /* 0x000fe20000010000 */
[----:B------:R-:W-:Y:S03]  /*eb60*/  IADD3 R0, R188, -0x1, RZ ;  /* 0xffffffffbc007810 */ /* 0x000fe60007ffe0ff */
[----:B------:R-:W-:Y:S01]  /*eb70*/  FADD.FTZ R2, R134, R2 ;  /* 0x0000000286027221 */ /* 0x000fe20000010000 */
[C---:B--2---:R-:W-:Y:S01]  /*eb80*/  HMMA.16816.F32 R84, R136.reuse, R144, R84 ;  /* 0x000000908854723c */ /* 0x044fe20000001854 */
[----:B------:R-:W-:Y:S02]  /*eb90*/  STL [R1+0x68], R0 ;  /* 0x0000680001007387 */ /* 0x000fe40000100800 */
[----:B------:R-:W-:Y:S02]  /*eba0*/  MOV R134, R3 ;  /* 0x0000000300867202 */ /* 0x000fe40000000f00 */
[----:B------:R-:W-:Y:S03]  /*ebb0*/  STL [R1+0xa0], R2 ;  /* 0x0000a00201007387 */ /* 0x000fe60000100800 */
        /* <DEDUP_REMOVED lines=12> */
[C---:B------:R-:W-:Y:S08]  /*ec80*/  HMMA.16816.F32 R120, R136.reuse, R150, R120 ;  /* 0x000000968878723c */ /* 0x040ff00000001878 */
[C---:B---3--:R-:W-:Y:S07]  /*ec90*/  HMMA.16816.F32 R124, R136.reuse, R140, R124 ;  /* 0x0000008c887c723c */ /* 0x048fee000000187c */
[----:B------:R-:W-:Y:S01]  /*eca0*/  MOV R141, R158 ;  /* 0x0000009e008d7202 */ /* 0x000fe20000000f00 */
[----:B------:R-:W-:Y:S04]  /*ecb0*/  HMMA.16816.F32 R128, R136, R142, R128 ;  /* 0x0000008e8880723c */ /* 0x000fe80000001880 */
[----:B------:R-:W1:Y:S04]  /*ecc0*/  LDSM.16.MT88.4 R136, [R141+0x1800] ;  /* 0x001800008d88783b */ /* 0x000e680000004200 */
[C---:B------:R-:W-:Y:S04]  /*ecd0*/  HMMA.16816.F32 R164, R176.reuse, R160, R4 ;  /* 0x000000a0b0a4723c */ /* 0x040fe80000001804 */
[----:B------:R-:W3:Y:S04]  /*ece0*/  LDSM.16.MT88.4 R4, [R250+0x3800] ;  /* 0x00380000fa04783b */ /* 0x000ee80000004200 */
[C---:B------:R-:W-:Y:S04]  /*ecf0*/  HMMA.16816.F32 R160, R176.reuse, R162, R8 ;  /* 0x000000a2b0a0723c */ /* 0x040fe80000001808 */
[----:B------:R-:W3:Y:S04]  /*ed00*/  LDSM.16.MT88.4 R8, [R252+0x3800] ;  /* 0x00380000fc08783b */ /* 0x000ee80000004200 */
[C---:B------:R-:W-:Y:S04]  /*ed10*/  HMMA.16816.F32 R156, R176.reuse, R152, R12 ;  /* 0x00000098b09c723c */ /* 0x040fe8000000180c */
[----:B------:R-:W3:Y:S04]  /*ed20*/  LDSM.16.MT88.4 R12, [R251+0x3800] ;  /* 0x00380000fb0c783b */ /* 0x000ee80000004200 */
[C---:B------:R-:W-:Y:S08]  /*ed30*/  HMMA.16816.F32 R152, R176.reuse, R154, R16 ;  /* 0x0000009ab098723c */ /* 0x040ff00000001810 */
[C---:B--2---:R-:W-:Y:S07]  /*ed40*/  HMMA.16816.F32 R148, R176.reuse, R144, R20 ;  /* 0x00000090b094723c */ /* 0x044fee0000001814 */
[----:B------:R-:W-:Y:S01]  /*ed50*/  MOV R23, R141 ;  /* 0x0000008d00177202 */ /* 0x000fe20000000f00 */
[C---:B------:R-:W-:Y:S04]  /*ed60*/  HMMA.16816.F32 R144, R176.reuse, R146, R24 ;  /* 0x00000092b090723c */ /* 0x040fe80000001818 */
[----:B------:R-:W2:Y:S04]  /*ed70*/  LDSM.16.MT88.4 R16, [R23+0x3800] ;  /* 0x003800001710783b */ /* 0x000ea80000004200 */
[C---:B-1----:R-:W-:Y:S08]  /*ed80*/  HMMA.16816.F32 R140, R176.reuse, R136, R28 ;  /* 0x00000088b08c723c */ /* 0x042ff0000000181c */
[C---:B------:R-:W-:Y:S08]  /*ed90*/  HMMA.16816.F32 R136, R176.reuse, R138, R32 ;  /* 0x0000008ab088723c */ /* 0x040ff00000001820 */
[C---:B---3--:R-:W-:Y:S08]  /*eda0*/  HMMA.16816.F32 R36, R176.reuse, R4, R36 ;  /* 0x00000004b024723c */ /* 0x048ff00000001824 */
[C---:B------:R-:W-:Y:S01]  /*edb0*/  HMMA.16816.F32 R40, R176.reuse, R6, R40 ;  /* 0x00000006b028723c */ /* 0x040fe20000001828 */
[----:B------:R-:W1:Y:S07]  /*edc0*/  LDSM.16.MT88.4 R4, [R250+0x5800] ;  /* 0x00580000fa04783b */ /* 0x000e6e0000004200 */
[C---:B------:R-:W-:Y:S08]  /*edd0*/  HMMA.16816.F32 R44, R176.reuse, R8, R44 ;  /* 0x00000008b02c723c */ /* 0x040ff0000000182c */
[C---:B------:R-:W-:Y:S01]  /*ede0*/  HMMA.16816.F32 R48, R176.reuse, R10, R48 ;  /* 0x0000000ab030723c */ /* 0x040fe20000001830 */
[----:B------:R-:W3:Y:S02]  /*edf0*/  LDSM.16.MT88.4 R8, [R252+0x5800] ;  /* 0x00580000fc08783b */ /* 0x000ee40000004200 */
[----:B----4-:R-:W-:Y:S02]  /*ee00*/  ISETP.GT.AND P0, PT, R188, R133, PT ;  /* 0x00000085bc00720c */ /* 0x010fe40003f04270 */
[----:B------:R-:W-:Y:S03]  /*ee10*/  MOV R133, R132 ;  /* 0x0000008400857202 */ /* 0x000fe60000000f00 */
[C---:B------:R-:W-:Y:S08]  /*ee20*/  HMMA.16816.F32 R52, R176.reuse, R12, R52 ;  /* 0x0000000cb034723c */ /* 0x040ff00000001834 */
[C---:B------:R-:W-:Y:S01]  /*ee30*/  HMMA.16816.F32 R56, R176.reuse, R14, R56 ;  /* 0x0000000eb038723c */ /* 0x040fe20000001838 */
[----:B------:R-:W4:Y:S07]  /*ee40*/  LDSM.16.MT88.4 R12, [R251+0x5800] ;  /* 0x00580000fb0c783b */ /* 0x000f2e0000004200 */
        /* <DEDUP_REMOVED lines=9> */
[C---:B----4-:R-:W-:Y:S08]  /*eee0*/  HMMA.16816.F32 R84, R176.reuse, R12, R84 ;  /* 0x0000000cb054723c */ /* 0x050ff00000001854 */
[C---:B------:R-:W-:Y:S01]  /*eef0*/  HMMA.16816.F32 R88, R176.reuse, R14, R88 ;  /* 0x0000000eb058723c */ /* 0x040fe20000001858 */
[----:B------:R-:W4:Y:S07]  /*ef00*/  LDSM.16.MT88.4 R12, [R251+0x7800] ;  /* 0x00780000fb0c783b */ /* 0x000f2e0000004200 */
[C---:B--2---:R-:W-:Y:S08]  /*ef10*/  HMMA.16816.F32 R92, R176.reuse, R16, R92 ;  /* 0x00000010b05c723c */ /* 0x044ff0000000185c */
[C---:B------:R-:W-:Y:S01]  /*ef20*/  HMMA.16816.F32 R96, R176.reuse, R18, R96 ;  /* 0x00000012b060723c */ /* 0x040fe20000001860 */
[----:B------:R-:W2:Y:S07]  /*ef30*/  LDSM.16.MT88.4 R16, [R23+0x7800] ;  /* 0x007800001710783b */ /* 0x000eae0000004200 */
[C---:B-1----:R-:W-:Y:S08]  /*ef40*/  HMMA.16816.F32 R100, R176.reuse, R4, R100 ;  /* 0x00000004b064723c */ /* 0x042ff00000001864 */
[C---:B------:R-:W-:Y:S08]  /*ef50*/  HMMA.16816.F32 R104, R176.reuse, R6, R104 ;  /* 0x00000006b068723c */ /* 0x040ff00000001868 */
[C---:B---3--:R-:W-:Y:S08]  /*ef60*/  HMMA.16816.F32 R108, R176.reuse, R8, R108 ;  /* 0x00000008b06c723c */ /* 0x048ff0000000186c */
[C---:B------:R-:W-:Y:S08]  /*ef70*/  HMMA.16816.F32 R112, R176.reuse, R10, R112 ;  /* 0x0000000ab070723c */ /* 0x040ff00000001870 */
[C---:B----4-:R-:W-:Y:S08]  /*ef80*/  HMMA.16816.F32 R116, R176.reuse, R12, R116 ;  /* 0x0000000cb074723c */ /* 0x050ff00000001874 */
[C---:B------:R-:W-:Y:S08]  /*ef90*/  HMMA.16816.F32 R120, R176.reuse, R14, R120 ;  /* 0x0000000eb078723c */ /* 0x040ff00000001878 */
[C---:B--2---:R-:W-:Y:S07]  /*efa0*/  HMMA.16816.F32 R124, R176.reuse, R16, R124 ;  /* 0x00000010b07c723c */ /* 0x044fee000000187c */
[----:B------:R-:W-:Y:S01]  /*efb0*/  MOV R16, R3 ;  /* 0x0000000300107202 */ /* 0x000fe20000000f00 */
[----:B------:R-:W-:Y:S01]  /*efc0*/  HMMA.16816.F32 R128, R176, R18, R128 ;  /* 0x00000012b080723c */ /* 0x000fe20000001880 */
[----:B------:R-:W-:Y:S07]  /*efd0*/  @!UPT UIADD3 URZ, URZ, URZ, URZ ;  /* 0x0000003f3f3ff290 */ /* 0x000fee000fffe03f */
[----:B------:R-:W-:-:S11]  /*efe0*/  @P0 BRA `(.L_x_1067) ;  /* 0xffffc04000000947 */ /* 0x000fd6000383ffff */
.L_x_1060:
[----:B------:R-:W-:Y:S05]  /*eff0*/  BRA.DIV ~URZ, `(.L_x_1068) ;  /* 0x000045227f007947 */ /* 0x000fea000b800000 */
[----:B------:R-:W2:Y:S04]  /*f000*/  LDL R0, [R1+0xa4] ;  /* 0x0000a40001007983 */ /* 0x000ea80000100800 */
[----:B--2---:R1:W2:Y:S02]  /*f010*/  SHFL.BFLY PT, R5, R0, 0x2, 0x1f ;  /* 0x0c401f0000057f89 */ /* 0x0042a400000e0000 */
.L_x_1096:
[----:B-1----:R-:W3:Y:S02]  /*f020*/  LDL.LU R0, [R1+0xa4] ;  /* 0x0000a40001007983 */ /* 0x002ee40000300800 */
[----:B--23--:R-:W-:Y:S01]  /*f030*/  FADD.FTZ R5, R5, R0 ;  /* 0x0000000005057221 */ /* 0x00cfe20000010000 */
[----:B------:R-:W-:Y:S05]  /*f040*/  BRA.DIV ~URZ, `(.L_x_1069) ;  /* 0x000045327f007947 */ /* 0x000fea000b800000 */
[----:B------:R-:W2:Y:S04]  /*f050*/  LDL.LU R2, [R1+0xa0] ;  /* 0x0000a00001027983 */ /* 0x000ea80000300800 */
[----:B------:R-:W1:Y:S02]  /*f060*/  SHFL.BFLY PT, R0, R5, 0x1, 0x1f ;  /* 0x0c201f0005007f89 */ /* 0x000e6400000e0000 */
[----:B-1----:R-:W-:-:S02]  /*f070*/  FADD.FTZ R5, R5, R0 ;  /* 0x0000000005057221 */ /* 0x002fc40000010000 */
[----:B--2---:R-:W1:Y:S02]  /*f080*/  SHFL.BFLY PT, R4, R2, 0x2, 0x1f ;  /* 0x0c401f0002047f89 */ /* 0x004e6400000e0000 */
[----:B-1----:R-:W-:-:S05]  /*f090*/  FADD.FTZ R4, R4, R2 ;  /* 0x0000000204047221 */ /* 0x002fca0000010000 */
[----:B------:R1:W2:Y:S02]  /*f0a0*/  SHFL.BFLY PT, R3, R4, 0x1, 0x1f ;  /* 0x0c201f0004037f89 */ /* 0x0002a400000e0000 */
.L_x_1097:
[----:B------:R-:W-:Y:S01]  /*f0b0*/  FSETP.NE.FTZ.AND P1, PT, R5, RZ, PT ;  /* 0x000000ff0500720b */ /* 0x000fe20003f35000 */
[----:B--2---:R-:W-:Y:S01]  /*f0c0*/  FADD.FTZ R3, R3, R4 ;  /* 0x0000000403037221 */ /* 0x004fe20000010000 */
[----:B------:R-:W-:Y:S02]  /*f0d0*/  MOV R2, RZ ;  /* 0x000000ff00027202 */ /* 0x000fe40000000f00 */
[----:B------:R-:W-:Y:S02]  /*f0e0*/  MOV R0, RZ ;  /* 0x000000ff00007202 */ /* 0x000fe40000000f00 */
[----:B------:R-:W-:Y:S02]  /*f0f0*/  FSETP.NE.FTZ.AND P0, PT, R3, RZ, PT ;  /* 0x000000ff0300720b */ /* 0x000fe40003f15000 */
[----:B------:R-:W-:Y:S02]  /*f100*/  MOV R13, 0xff800000 ;  /* 0xff800000000d7802 */ /* 0x000fe40000000f00 */
[----:B------:R-:W-:-:S03]  /*f110*/  MOV R12, 0xff800000 ;  /* 0xff800000000c7802 */ /* 0x000fc60000000f00 */
[----:B------:R-:W2:Y:S01]  /*f120*/  @P1 MUFU.RCP R2, R5 ;  /* 0x0000000500021308 */ /* 0x000ea20000001000 */
[----:B-1----:R-:W-:-:S05]  /*f130*/  @P1 MOV R4, 0x3f317218 ;  /* 0x3f31721800041802 */ /* 0x002fca0000000f00 */
[----:B------:R-:W-:Y:S02]  /*f140*/  @P1 FMUL.FTZ R4, R4, c[0x0][0x2d0] ;  /* 0x0000b40004041a20 */ /* 0x000fe40000410000 */
[----:B------:R-:W1:Y:S01]  /*f150*/  @P1 MUFU.LG2 R6, R5 ;  /* 0x0000000500061308 */ /* 0x000e620000000c00 */
[----:B--2---:R-:W-:-:S07]  /*f160*/  FMUL.FTZ R164, R2, R164 ;  /* 0x000000a402a47220 */ /* 0x004fce0000410000 */
[----:B------:R-:W2:Y:S01]  /*f170*/  @P0 MUFU.RCP R0, R3 ;  /* 0x0000000300000308 */ /* 0x000ea20000001000 */
        /* <DEDUP_REMOVED lines=63> */
[----:B------:R3:W4:Y:S01]  /*f570*/  @P0 MUFU.LG2 R2, R3 ;  /* 0x0000000300020308 */ /* 0x0007220000000c00 */
[----:B-1----:R-:W-:Y:S02]  /*f580*/  @P1 FMUL.FTZ R6, R6, 0.69314718246459960938 ;  /* 0x3f31721806061820 */ /* 0x002fe40000410000 */
[----:B--2---:R-:W-:Y:S02]  /*f590*/  FMUL.FTZ R166, R0, R166 ;  /* 0x000000a600a67220 */ /* 0x004fe40000410000 */
[----:B------:R-:W-:Y:S01]  /*f5a0*/  @P1 FFMA.FTZ R13, R4, R132, R6 ;  /* 0x00000084040d1223 */ /* 0x000fe20000010006 */
[----:B------:R-:W-:Y:S01]  /*f5b0*/  MOV R4, 0x1 ;  /* 0x0000000100047802 */ /* 0x000fe20000000f00 */
[----:B------:R-:W-:-:S02]  /*f5c0*/  FMUL.FTZ R167, R0, R167 ;  /* 0x000000a700a77220 */ /* 0x000fc40000410000 */
[C---:B------:R-:W-:Y:S02]  /*f5d0*/  FMUL.FTZ R162, R0.reuse, R162 ;  /* 0x000000a200a27220 */ /* 0x040fe40000410000 */
[C---:B------:R-:W-:Y:S02]  /*f5e0*/  FMUL.FTZ R163, R0.reuse, R163 ;  /* 0x000000a300a37220 */ /* 0x040fe40000410000 */
[C---:B------:R-:W-:Y:S02]  /*f5f0*/  FMUL.FTZ R158, R0.reuse, R158 ;  /* 0x0000009e009e7220 */ /* 0x040fe40000410000 */
[----:B------:R-:W-:Y:S01]  /*f600*/  FMUL.FTZ R159, R0, R159 ;  /* 0x0000009f009f7220 */ /* 0x000fe20000410000 */
[----:B---3--:R-:W-:Y:S01]  /*f610*/  @P0 MOV R3, 0x3f317218 ;  /* 0x3f31721800030802 */ /* 0x008fe20000000f00 */
[----:B----4-:R-:W-:Y:S02]  /*f620*/  @P0 FMUL.FTZ R2, R2, 0.69314718246459960938 ;  /* 0x3f31721802020820 */ /* 0x010fe40000410000 */
[----:B------:R-:W-:-:S02]  /*f630*/  FMUL.FTZ R154, R0, R154 ;  /* 0x0000009a009a7220 */ /* 0x000fc40000410000 */
[----:B------:R-:W-:Y:S02]  /*f640*/  @P0 FMUL.FTZ R3, R3, c[0x0][0x2d0] ;  /* 0x0000b40003030a20 */ /* 0x000fe40000410000 */
        /* <DEDUP_REMOVED lines=57> */
[----:B------:R-:W-:Y:S01]  /*f9e0*/  PRMT R0, R4, 0x7610, R0 ;  /* 0x0000761004007816 */ /* 0x000fe20000000000 */
[----:B------:R-:W-:Y:S02]  /*f9f0*/  @P0 FFMA.FTZ R12, R3, R16, R2 ;  /* 0x00000010030c0223 */ /* 0x000fe40000010002 */
.L_x_1041:
[----:B-1----:R-:W2:Y:S04]  /*fa00*/  LDL.LU R2, [R1+0xec] ;  /* 0x0000ec0001027983 */ /* 0x002ea80000300800 */
[----:B------:R-:W1:Y:S04]  /*fa10*/  S2R R6, SR_TID.X ;  /* 0x0000000000067919 */ /* 0x000e680000002100 */
[----:B------:R3:W5:Y:S01]  /*fa20*/  LDL R7, [R1+0xf4] ;  /* 0x0000f40001077983 */ /* 0x0007620000100800 */
[----:B------:R-:W-:Y:S01]  /*fa30*/  BSSY B0, `(.L_x_1070) ;  /* 0x0000014000007945 */ /* 0x000fe20003800000 */
[----:B-1----:R-:W-:-:S02]  /*fa40*/  LOP3.LUT P0, RZ, R6, 0xff, RZ, 0xc0, !PT ;  /* 0x000000ff06ff7812 */ /* 0x002fc4000780c0ff */
[----:B--2---:R-:W-:-:S11]  /*fa50*/  LOP3.LUT R2, R2, 0xfffffffd, RZ, 0xc0, !PT ;  /* 0xfffffffd02027812 */ /* 0x004fd600078ec0ff */
[----:B------:R-:W-:-:S05]  /*fa60*/  @P0 LOP3.LUT R2, R2, 0x2, RZ, 0xfc, !PT ;  /* 0x0000000202020812 */ /* 0x000fca00078efcff */
[----:B------:R3:W-:Y:S01]  /*fa70*/  STL [R1+0xec], R2 ;  /* 0x0000ec0201007387 */ /* 0x0007e20000100800 */
[----:B------:R-:W-:Y:S05]  /*fa80*/  @P0 BRA `(.L_x_1071) ;  /* 0x000000e000000947 */ /* 0x000fea0003800000 */
[----:B------:R-:W1:Y:S01]  /*fa90*/  S2R R4, SR_LANEID ;  /* 0x0000000000047919 */ /* 0x000e620000000000 */
[----:B------:R-:W-:Y:S01]  /*faa0*/  VOTEU.ANY UR4, UPT, PT ;  /* 0x0000000000047886 */ /* 0x000fe200038e0100 */
[----:B------:R-:W-:Y:S01]  /*fab0*/  IMAD.MOV.U32 R5, RZ, RZ, c[0x0][0x584] ;  /* 0x00016100ff057624 */ /* 0x000fe200078e00ff */
[----:B------:R-:W1:Y:S08]  /*fac0*/  FLO.U32 R3, UR4 ;  /* 0x0000000400037d00 */ /* 0x000e7000080e0000 */
[----:B---3--:R-:W2:Y:S01]  /*fad0*/  POPC R2, UR4 ;  /* 0x0000000400027d09 */ /* 0x008ea20008000000 */
[----:B-1----:R-:W-:Y:S01]  /*fae0*/  ISETP.EQ.U32.AND P0, PT, R3, R4, PT ;  /* 0x000000040300720c */ /* 0x002fe20003f02070 */
[----:B------:R-:W-:-:S12]  /*faf0*/  IMAD.MOV.U32 R4, RZ, RZ, c[0x0][0x580] ;  /* 0x00016000ff047624 */ /* 0x000fd800078e00ff */
[----:B--2---:R1:W2:Y:S04]  /*fb00*/  @P0 ATOMG.E.ADD.STRONG.GPU PT, R2, [R4.64], R2 ;  /* 0x00000002040209a8 */ /* 0x0042a800081ee1c6 */
[----:B-1----:R-:W1:Y:S04]  /*fb10*/  S2R R4, SR_LTMASK ;  /* 0x0000000000047919 */ /* 0x002e680000003900 */
[----:B--2---:R1:W2:Y:S02]  /*fb20*/  SHFL.IDX PT, R3, R2, R3, 0x1f ;  /* 0x00001f0302037589 */ /* 0x0042a400000e0000 */
[----:B-1----:R-:W-:-:S06]  /*fb30*/  LOP3.LUT R2, R4, UR4, RZ, 0xc0, !PT ;  /* 0x0000000404027c12 */ /* 0x002fcc000f8ec0ff */
[----:B------:R-:W2:Y:S02]  /*fb40*/  POPC R2, R2 ;  /* 0x0000000200027309 */ /* 0x000ea40000000000 */
[----:B--2--5:R-:W-:-:S05]  /*fb50*/  IADD3 R7, R3, c[0x0][0xc], R2 ;  /* 0x0000030003077a10 */ /* 0x024fca0007ffe002 */
[----:B------:R1:W-:Y:S02]  /*fb60*/  STL [R1+0xf4], R7 ;  /* 0x0000f40701007387 */ /* 0x0003e40000100800 */
.L_x_1071:
[----:B------:R-:W-:Y:S05]  /*fb70*/  BSYNC B0 ;  /* 0x0000000000007941 */ /* 0x000fea0003800000 */
.L_x_1070:
[----:B------:R-:W-:Y:S01]  /*fb80*/  PRMT R0, R0, 0x9910, RZ ;  /* 0x0000991000007816 */ /* 0x000fe200000000ff */
[----:B------:R-:W-:Y:S01]  /*fb90*/  BSSY B1, `(.L_x_1072) ;  /* 0x00001dc000017945 */ /* 0x000fe20003800000 */
[----:B-----5:R-:W-:Y:S02]  /*fba0*/  IMAD.MOV.U32 R14, RZ, RZ, R7 ;  /* 0x000000ffff0e7224 */ /* 0x020fe400078e0007 */
[----:B------:R-:W-:-:S13]  /*fbb0*/  ISETP.NE.AND P0, PT, R0, RZ, PT ;  /* 0x000000ff0000720c */ /* 0x000fda0003f05270 */
[----:B------:R-:W-:Y:S05]  /*fbc0*/  @!P0 BRA `(.L_x_1073) ;  /* 0x00001ac000008947 */ /* 0x000fea0003800000 */
[----:B------:R-:W-:Y:S01]  /*fbd0*/  WARPSYNC 0xffffffff ;  /* 0xffffffff00007948 */ /* 0x000fe20003800000 */
[----:B------:R-:W-:Y:S06]  /*fbe0*/  BAR.SYNC.DEFER_BLOCKING 0x1, 0x100 ;  /* 0x0044000000007b1d */ /* 0x000fec0000010000 */
[----:B------:R-:W-:Y:S05]  /*fbf0*/  BRA.CONV ~URZ, `(.L_x_1074) ;  /* 0x000000837f007947 */ /* 0x000fea000b800000 */
[----:B---3--:R-:W-:Y:S01]  /*fc00*/  SHF.R.S32.HI R2, RZ, 0x1f, R6 ;  /* 0x0000001fff027819 */ /* 0x008fe20000011406 */
[----:B-1----:R-:W-:Y:S02]  /*fc10*/  IMAD.MOV.U32 R7, RZ, RZ, RZ ;  /* 0x000000ffff077224 */ /* 0x002fe400078e00ff */
[----:B------:R-:W-:Y:S01]  /*fc20*/  IMAD.MOV.U32 R3, RZ, RZ, 0x1f ;  /* 0x0000001fff037424 */ /* 0x000fe200078e00ff */
[----:B------:R-:W-:-:S04]  /*fc30*/  LEA.HI R2, R2, R6, RZ, 0x7 ;  /* 0x0000000602027211 */ /* 0x000fc800078f38ff */
[----:B------:R-:W-:-:S05]  /*fc40*/  SHF.R.S32.HI R2, RZ, 0x7, R2 ;  /* 0x00000007ff027819 */ /* 0x000fca0000011402 */
[----:B------:R-:W-:Y:S01]  /*fc50*/  IMAD.MOV.U32 R0, RZ, RZ, R2 ;  /* 0x000000ffff007224 */ /* 0x000fe200078e0002 */
[----:B------:R-:W-:Y:S02]  /*fc60*/  MOV R2, 0xfc80 ;  /* 0x0000fc8000027802 */ /* 0x000fe40000000f00 */
[----:B------:R-:W-:Y:S05]  /*fc70*/  CALL.REL.NOINC `($__internal_18_$__cuda_sm70_shflsync_idx_p) ;  /* 0x00003ae000007944 */ /* 0x000fea0003c00000 */
.L_x_1074:
[----:B------:R-:W2:Y:S04]  /*fc80*/  LDL R6, [R1+0x200] ;  /* 0x0002000001067983 */ /* 0x000ea80000100800 */
[----:B------:R-:W4:Y:S04]  /*fc90*/  LDL.LU R18, [R1+0xe4] ;  /* 0x0000e40001127983 */ /* 0x000f280000300800 */
[----:B---3--:R-:W3:Y:S04]  /*fca0*/  LDL.LU R16, [R1+0xe0] ;  /* 0x0000e00001107983 */ /* 0x008ee80000300800 */
[----:B------:R-:W2:Y:S04]  /*fcb0*/  LDL.LU R15, [R1+0xe8] ;  /* 0x0000e800010f7983 */ /* 0x000ea80000300800 */
[----:B------:R-:W2:Y:S01]  /*fcc0*/  LDL.LU R17, [R1+0xf0] ;  /* 0x0000f00001117983 */ /* 0x000ea20000300800 */
[----:B------:R-:W-:-:S03]  /*fcd0*/  MOV R5, 0x1 ;  /* 0x0000000100057802 */ /* 0x000fc60000000f00 */
[----:B------:R1:W5:Y:S01]  /*fce0*/  LDL R206, [R1+0xdc] ;  /* 0x0000dc0001ce7983 */ /* 0x0003620000100800 */
[----:B------:R-:W-:-:S03]  /*fcf0*/  ISETP.NE.AND P0, PT, R5, c[0x0][0x4e8], PT ;  /* 0x00013a0005007a0c */ /* 0x000fc60003f05270 */
[----:B------:R1:W5:Y:S04]  /*fd00*/  LDL R205, [R1+0x1fc] ;  /* 0x0001fc0001cd7983 */ /* 0x0003680000100800 */
        /* <DEDUP_REMOVED lines=56> */
[----:B------:R1:W5:Y:S02]  /*10090*/  LDL R19, [R1+0x100] ;  /* 0x0001000001137983 */ /* 0x0003640000100800 */
[----:B-1--4-:R-:W-:Y:S01]  /*100a0*/  SHF.R.S32.HI R7, RZ, 0x1f, R18 ;  /* 0x0000001fff077819 */ /* 0x012fe20000011412 */
[----:B------:R-:W-:Y:S01]  /*100b0*/  IMAD.WIDE.U32 R2, R18, c[0x0][0x4d0], RZ ;  /* 0x0001340012027a25 */ /* 0x000fe200078e00ff */
[----:B---3--:R-:W-:-:S03]  /*100c0*/  SHF.R.S32.HI R10, RZ, 0x1f, R16 ;  /* 0x0000001fff0a7819 */ /* 0x008fc60000011410 */
[----:B------:R-:W-:Y:S01]  /*100d0*/  IMAD R0, R7, c[0x0][0x4d0], RZ ;  /* 0x0001340007007a24 */ /* 0x000fe200078e02ff */
[----:B--2---:R-:W-:-:S03]  /*100e0*/  SHF.R.S32.HI R11, RZ, 0x1f, R15 ;  /* 0x0000001fff0b7819 */ /* 0x004fc6000001140f */
[----:B------:R-:W-:Y:S02]  /*100f0*/  IMAD R0, R18, c[0x0][0x4d4], R0 ;  /* 0x0001350012007a24 */ /* 0x000fe400078e0200 */
[----:B-----5:R-:W-:Y:S01]  /*10100*/  IMAD R4, R10, c[0x0][0x4d8], RZ ;  /* 0x000136000a047a24 */ /* 0x020fe200078e02ff */
[----:B------:R-:W-:Y:S02]  /*10110*/  IADD3 R6, R6, R17, RZ ;  /* 0x0000001106067210 */ /* 0x000fe40007ffe0ff */
[----:B------:R-:W-:Y:S01]  /*10120*/  IADD3 R3, R3, R0, RZ ;  /* 0x0000000003037210 */ /* 0x000fe20007ffe0ff */
[C---:B------:R-:W-:Y:S02]  /*10130*/  IMAD R4, R16.reuse, c[0x0][0x4dc], R4 ;  /* 0x0001370010047a24 */ /* 0x040fe400078e0204 */
[----:B------:R-:W-:Y:S02]  /*10140*/  IMAD.MOV.U32 R0, RZ, RZ, R6 ;  /* 0x000000ffff007224 */ /* 0x000fe400078e0006 */
[----:B------:R-:W-:-:S04]  /*10150*/  IMAD.WIDE.U32 R2, R16, c[0x0][0x4d8], R2 ;  /* 0x0001360010027a25 */ /* 0x000fc800078e0002 */
[----:B------:R-:W-:Y:S02]  /*10160*/  IMAD.IADD R3, R3, 0x1, R4 ;  /* 0x0000000103037824 */ /* 0x000fe400078e0204 */
[----:B------:R-:W-:-:S04]  /*10170*/  @P0 IMAD.HI.U32 R4, R6, c[0x0][0x4ec], RZ ;  /* 0x00013b0006040a27 */ /* 0x000fc800078e00ff */
[----:B------:R-:W-:Y:S01]  /*10180*/  IMAD.WIDE.U32 R2, R15, c[0x0][0x4e0], R2 ;  /* 0x000138000f027a25 */ /* 0x000fe200078e0002 */
[----:B------:R-:W-:-:S03]  /*10190*/  @P0 SHF.R.U32.HI R0, RZ, c[0x0][0x4f0], R4 ;  /* 0x00013c00ff000a19 */ /* 0x000fc60000011604 */
[----:B------:R-:W-:Y:S01]  /*101a0*/  IMAD R4, R11, c[0x0][0x4e0], RZ ;  /* 0x000138000b047a24 */ /* 0x000fe200078e02ff */
[----:B------:R-:W-:Y:S02]  /*101b0*/  SHF.R.S32.HI R5, RZ, 0x1f, R0 ;  /* 0x0000001fff057819 */ /* 0x000fe40000011400 */
[----:B------:R-:W-:Y:S01]  /*101c0*/  IADD3 R8, P1, R0, R2, RZ ;  /* 0x0000000200087210 */ /* 0x000fe20007f3e0ff */
[----:B------:R-:W-:Y:S02]  /*101d0*/  IMAD R4, R15, c[0x0][0x4e4], R4 ;  /* 0x000139000f047a24 */ /* 0x000fe400078e0204 */
[----:B------:R-:W-:-:S03]  /*101e0*/  IMAD R2, R7, c[0x0][0x438], RZ ;  /* 0x00010e0007027a24 */ /* 0x000fc600078e02ff */
[----:B------:R-:W-:Y:S01]  /*101f0*/  IADD3.X R9, R5, R3, R4, P1, !PT ;  /* 0x0000000305097210 */ /* 0x000fe20000ffe404 */
[C---:B------:R-:W-:Y:S02]  /*10200*/  IMAD R4, R18.reuse, c[0x0][0x43c], R2 ;  /* 0x00010f0012047a24 */ /* 0x040fe400078e0202 */
[----:B------:R-:W-:-:S05]  /*10210*/  IMAD.WIDE.U32 R2, R18, c[0x0][0x438], RZ ;  /* 0x00010e0012027a25 */ /* 0x000fca00078e00ff */
[----:B------:R-:W-:Y:S01]  /*10220*/  IADD3 R3, R3, R4, RZ ;  /* 0x0000000403037210 */ /* 0x000fe20007ffe0ff */
[----:B------:R-:W-:-:S04]  /*10230*/  IMAD R4, R10, c[0x0][0x440], RZ ;  /* 0x000110000a047a24 */ /* 0x000fc800078e02ff */
[C---:B------:R-:W-:Y:S01]  /*10240*/  IMAD R5, R16.reuse, c[0x0][0x444], R4 ;  /* 0x0001110010057a24 */ /* 0x040fe200078e0204 */
[----:B------:R-:W1:Y:S01]  /*10250*/  S2R R18, SR_TID.X ;  /* 0x0000000000127919 */ /* 0x000e620000002100 */
[----:B------:R-:W-:Y:S01]  /*10260*/  IMAD.WIDE.U32 R2, R16, c[0x0][0x440], R2 ;  /* 0x0001100010027a25 */ /* 0x000fe200078e0002 */
[----:B------:R-:W-:Y:S02]  /*10270*/  IADD3 R4, -R0, RZ, RZ ;  /* 0x000000ff00047210 */ /* 0x000fe40007ffe1ff */
[----:B------:R-:W2:Y:S01]  /*10280*/  LDL R16, [R1+0x208] ;  /* 0x0002080001107983 */ /* 0x000ea20000100800 */
[----:B------:R-:W-:Y:S01]  /*10290*/  IMAD.IADD R3, R3, 0x1, R5 ;  /* 0x0000000103037824 */ /* 0x000fe200078e0205 */
[----:B------:R-:W-:Y:S01]  /*102a0*/  MOV R0, R6 ;  /* 0x0000000600007202 */ /* 0x000fe20000000f00 */
[----:B------:R-:W-:Y:S01]  /*102b0*/  IMAD R4, R4, c[0x0][0x4e8], R6 ;  /* 0x00013a0004047a24 */ /* 0x000fe200078e0206 */
[----:B------:R-:W-:Y:S01]  /*102c0*/  ULDC UR5, c[0x0][0x4e8] ;  /* 0x00013a0000057ab9 */ /* 0x000fe20000000800 */
[----:B------:R-:W-:Y:S01]  /*102d0*/  IMAD R7, R11, c[0x0][0x448], RZ ;  /* 0x000112000b077a24 */ /* 0x000fe200078e02ff */
[----:B------:R-:W-:Y:S01]  /*102e0*/  ULDC UR4, c[0x0][0x388] ;  /* 0x0000e20000047ab9 */ /* 0x000fe20000000800 */
[----:B------:R-:W-:Y:S01]  /*102f0*/  @P0 IMAD.HI.U32 R5, R6, c[0x0][0x4ec], RZ ;  /* 0x00013b0006050a27 */ /* 0x000fe200078e00ff */
[----:B------:R-:W-:Y:S01]  /*10300*/  SHF.R.S32.HI R10, RZ, 0x1f, R4 ;  /* 0x0000001fff0a7819 */ /* 0x000fe20000011404 */
[----:B------:R-:W-:-:S02]  /*10310*/  UIMAD UR4, UR5, UR4, URZ ;  /* 0x00000004050472a4 */ /* 0x000fc4000f8e023f */
[C---:B------:R-:W-:Y:S01]  /*10320*/  IMAD R7, R15.reuse, c[0x0][0x44c], R7 ;  /* 0x000113000f077a24 */ /* 0x040fe200078e0207 */
[----:B------:R-:W-:Y:S01]  /*10330*/  @P0 SHF.R.U32.HI R0, RZ, c[0x0][0x4f0], R5 ;  /* 0x00013c00ff000a19 */ /* 0x000fe20000011605 */
[----:B------:R-:W-:-:S03]  /*10340*/  IMAD.WIDE.U32 R2, R15, c[0x0][0x448], R2 ;  /* 0x000112000f027a25 */ /* 0x000fc600078e0002 */
[----:B------:R-:W-:Y:S01]  /*10350*/  SHF.R.S32.HI R11, RZ, 0x1f, R0 ;  /* 0x0000001fff0b7819 */ /* 0x000fe20000011400 */
[----:B------:R-:W-:Y:S02]  /*10360*/  IMAD R10, R10, c[0x0][0x4c8], RZ ;  /* 0x000132000a0a7a24 */ /* 0x000fe400078e02ff */
[----:B------:R-:W-:Y:S01]  /*10370*/  IMAD.IADD R3, R3, 0x1, R7 ;  /* 0x0000000103037824 */ /* 0x000fe200078e0207 */
[----:B-1----:R-:W-:Y:S01]  /*10380*/  SHF.R.S32.HI R15, RZ, 0x1f, R18 ;  /* 0x0000001fff0f7819 */ /* 0x002fe20000011412 */
[C---:B------:R-:W-:Y:S02]  /*10390*/  IMAD R10, R4.reuse, c[0x0][0x4cc], R10 ;  /* 0x00013300040a7a24 */ /* 0x040fe400078e020a */
[----:B------:R-:W-:Y:S01]  /*103a0*/  IMAD.WIDE.U32 R4, R4, c[0x0][0x4c8], R8 ;  /* 0x0001320004047a25 */ /* 0x000fe200078e0008 */
[----:B------:R-:W-:Y:S02]  /*103b0*/  LEA.HI R15, R15, R18, RZ, 0x5 ;  /* 0x000000120f0f7211 */ /* 0x000fe400078f28ff */
[C---:B------:R-:W-:Y:S01]  /*103c0*/  IADD3 R8, -R0.reuse, RZ, RZ ;  /* 0x000000ff00087210 */ /* 0x040fe20007ffe1ff */
[----:B------:R-:W-:Y:S01]  /*103d0*/  IMAD.WIDE.U32 R2, R0, c[0x0][0x430], R2 ;  /* 0x00010c0000027a25 */ /* 0x000fe200078e0002 */
[----:B------:R-:W-:-:S02]  /*103e0*/  LOP3.LUT R15, R15, 0xffffffe0, RZ, 0xc0, !PT ;  /* 0xffffffe00f0f7812 */ /* 0x000fc400078ec0ff */
[----:B------:R-:W-:Y:S01]  /*103f0*/  IADD3 R7, R5, R10, RZ ;  /* 0x0000000a05077210 */ /* 0x000fe20007ffe0ff */
[----:B------:R-:W-:Y:S01]  /*10400*/  IMAD R5, R11, c[0x0][0x430], RZ ;  /* 0x00010c000b057a24 */ /* 0x000fe200078e02ff */
[----:B------:R-:W-:Y:S01]  /*10410*/  LEA R9, P0, R4, c[0x0][0x4a8], 0x2 ;  /* 0x00012a0004097a11 */ /* 0x000fe200078010ff */
[----:B------:R-:W-:Y:S01]  /*10420*/  IMAD R8, R8, c[0x0][0x4e8], R6 ;  /* 0x00013a0008087a24 */ /* 0x000fe200078e0206 */
[----:B------:R-:W-:Y:S01]  /*10430*/  IADD3 R15, -R15, R18, RZ ;  /* 0x000000120f0f7210 */ /* 0x000fe20007ffe1ff */
[----:B------:R-:W-:Y:S01]  /*10440*/  IMAD R10, R0, c[0x0][0x434], R5 ;  /* 0x00010d00000a7a24 */ /* 0x000fe200078e0205 */
[----:B------:R-:W-:Y:S01]  /*10450*/  LEA.HI.X R7, R4, c[0x0][0x4ac], R7, 0x2, P0 ;  /* 0x00012b0004077a11 */ /* 0x000fe200000f1407 */
[----:B------:R1:W5:Y:S01]  /*10460*/  LDL R18, [R1+0x188] ;  /* 0x0001880001127983 */ /* 0x0003620000100800 */
[----:B------:R-:W-:Y:S01]  /*10470*/  LOP3.LUT P0, RZ, R15, 0x3, RZ, 0xc0, !PT ;  /* 0x000000030fff7812 */ /* 0x000fe2000780c0ff */
[----:B------:R-:W-:Y:S02]  /*10480*/  IMAD.IADD R3, R3, 0x1, R10 ;  /* 0x0000000103037824 */ /* 0x000fe400078e020a */
[----:B------:R1:W5:Y:S04]  /*10490*/  LDL R15, [R1+0xf8] ;  /* 0x0000f800010f7983 */ /* 0x0003680000100800 */
[----:B------:R-:W-:Y:S04]  /*104a0*/  SHFL.IDX PT, R4, R9, RZ, 0x1c1f ;  /* 0x001c1fff09047589 */ /* 0x000fe800000e0000 */
[----:B------:R3:W-:Y:S04]  /*104b0*/  SHFL.IDX PT, R6, R9, 0x1, 0x1c1f ;  /* 0x003c1f0009067f89 */ /* 0x0007e800000e0000 */
[----:B------:R-:W4:Y:S04]  /*104c0*/  SHFL.IDX PT, R5, R7, RZ, 0x1c1f ;  /* 0x001c1fff07057589 */ /* 0x000f2800000e0000 */
[----:B------:R-:W1:Y:S01]  /*104d0*/  SHFL.IDX PT, R7, R7, 0x1, 0x1c1f ;  /* 0x003c1f0007077f89 */ /* 0x000e6200000e0000 */
[----:B--2---:R-:W-:-:S03]  /*104e0*/  IADD3 R0, R16, R17, RZ ;  /* 0x0000001110007210 */ /* 0x004fc60007ffe0ff */
[----:B------:R2:W5:Y:S01]  /*104f0*/  LDL R17, [R1+0xfc] ;  /* 0x0000fc0001117983 */ /* 0x0005620000100800 */
[----:B---3--:R-:W-:-:S03]  /*10500*/  SHF.R.S32.HI R9, RZ, 0x1f, R8 ;  /* 0x0000001fff097819 */ /* 0x008fc60000011408 */
[----:B------:R2:W5:Y:S02]  /*10510*/  LDL R16, [R1+0x184] ;  /* 0x0001840001107983 */ /* 0x0005640000100800 */
[----:B------:R-:W-:Y:S01]  /*10520*/  IMAD R10, R9, c[0x0][0x428], RZ ;  /* 0x00010a00090a7a24 */ /* 0x000fe200078e02ff */
[----:B------:R-:W-:Y:S01]  /*10530*/  IADD3 R9, R0, 0x8, RZ ;  /* 0x0000000800097810 */ /* 0x000fe20007ffe0ff */
[----:B------:R-:W-:-:S04]  /*10540*/  IMAD.WIDE.U32 R2, R8, c[0x0][0x428], R2 ;  /* 0x00010a0008027a25 */ /* 0x000fc800078e0002 */
[----:B------:R-:W-:Y:S01]  /*10550*/  IMAD R10, R8, c[0x0][0x42c], R10 ;  /* 0x00010b00080a7a24 */ /* 0x000fe200078e020a */
[----:B------:R-:W-:Y:S02]  /*10560*/  ISETP.GE.OR P2, PT, R0, UR4, P0 ;  /* 0x0000000400007c0c */ /* 0x000fe40008746670 */
[----:B------:R-:W-:Y:S02]  /*10570*/  ISETP.GE.OR P1, PT, R9, UR4, P0 ;  /* 0x0000000409007c0c */ /* 0x000fe40008726670 */
[----:B------:R-:W-:Y:S02]  /*10580*/  IADD3 R3, R3, R10, RZ ;  /* 0x0000000a03037210 */ /* 0x000fe40007ffe0ff */
[----:B------:R-:W-:-:S04]  /*10590*/  LEA R11, P0, R2, c[0x0][0x400], 0x2 ;  /* 0x00010000020b7a11 */ /* 0x000fc800078010ff */
[----:B------:R-:W-:Y:S02]  /*105a0*/  LEA.HI.X R10, R2, c[0x0][0x404], R3, 0x2, P0 ;  /* 0x00010100020a7a11 */ /* 0x000fe400000f1403 */
[----:B------:R-:W-:Y:S01]  /*105b0*/  ISETP.GE.AND P0, PT, R0, UR4, PT ;  /* 0x0000000400007c0c */ /* 0x000fe2000bf06270 */
[----:B----4-:R2:W-:Y:S01]  /*105c0*/  @!P2 ST.E [R4.64], R13 ;  /* 0x0000000d0400a985 */ /* 0x0105e2000c101906 */
[----:B------:R-:W-:Y:S03]  /*105d0*/  BSSY B0, `(.L_x_1075) ;  /* 0x0000086000007945 */ /* 0x000fe60003800000 */
[----:B-1----:R2:W-:Y:S01]  /*105e0*/  @!P1 ST.E [R6.64], R12 ;  /* 0x0000000c06009985 */ /* 0x0025e2000c101906 */
[----:B------:R-:W-:-:S03]  /*105f0*/  ISETP.GE.AND P1, PT, R9, UR4, PT ;  /* 0x0000000409007c0c */ /* 0x000fc6000bf26270 */
[----:B------:R2:W1:Y:S01]  /*10600*/  SHFL.IDX PT, R2, R11, RZ, 0x1c1f ;  /* 0x001c1fff0b027589 */ /* 0x00046200000e0000 */
[----:B------:R-:W-:-:S03]  /*10610*/  P2R R0, PR, RZ, 0x2 ;  /* 0x00000002ff007803 */ /* 0x000fc60000000000 */
[----:B------:R2:W3:Y:S01]  /*10620*/  SHFL.IDX PT, R3, R10, RZ, 0x1c1f ;  /* 0x001c1fff0a037589 */ /* 0x0004e200000e0000 */
[----:B------:R-:W-:Y:S05]  /*10630*/  @P0 BRA `(.L_x_1076) ;  /* 0x000007f000000947 */ /* 0x000fea0003800000 */
[----:B------:R-:W-:Y:S02]  /*10640*/  ISETP.GE.AND P1, PT, R204, c[0x0][0x3c8], PT ;  /* 0x0000f200cc007a0c */ /* 0x000fe40003f26270 */
[----:B------:R-:W-:Y:S02]  /*10650*/  ISETP.GE.AND P0, PT, R206, c[0x0][0x3c8], PT ;  /* 0x0000f200ce007a0c */ /* 0x000fe40003f06270 */
[----:B------:R-:W-:Y:S02]  /*10660*/  ISETP.GE.AND P2, PT, R202, c[0x0][0x3c8], PT ;  /* 0x0000f200ca007a0c */ /* 0x000fe40003f46270 */
[----:B------:R-:W-:Y:S02]  /*10670*/  ISETP.GE.AND P4, PT, R200, c[0x0][0x3c8], PT ;  /* 0x0000f200c8007a0c */ /* 0x000fe40003f86270 */
[----:B------:R-:W-:Y:S02]  /*10680*/  ISETP.GE.AND P5, PT, R196, c[0x0][0x3c8], PT ;  /* 0x0000f200c4007a0c */ /* 0x000fe40003fa6270 */
[----:B------:R-:W-:-:S03]  /*10690*/  ISETP.GE.AND P6, PT, R21, c[0x0][0x3c8], PT ;  /* 0x0000f20015007a0c */ /* 0x000fc60003fc6270 */
[----:B-12---:R-:W-:Y:S02]  /*106a0*/  @!P1 LEA R4, P3, R204, R2, 0x2 ;  /* 0x00000002cc049211 */ /* 0x006fe400078610ff */
[----:B---3--:R-:W-:Y:S02]  /*106b0*/  @!P0 IMAD.WIDE R6, R206, 0x4, R2 ;  /* 0x00000004ce068825 */ /* 0x008fe400078e0202 */
[----:B------:R-:W-:Y:S02]  /*106c0*/  @!P1 LEA.HI.X R5, R204, R3, R205, 0x2, P3 ;  /* 0x00000003cc059211 */ /* 0x000fe400018f14cd */
[----:B------:R-:W-:Y:S01]  /*106d0*/  ISETP.GE.AND P3, PT, R198, c[0x0][0x3c8], PT ;  /* 0x0000f200c6007a0c */ /* 0x000fe20003f66270 */
[----:B------:R1:W-:Y:S04]  /*106e0*/  @!P0 ST.E.64 [R6.64], R164 ;  /* 0x000000a406008985 */ /* 0x0003e8000c101b06 */
[----:B------:R2:W-:Y:S01]  /*106f0*/  @!P1 ST.E.64 [R4.64], R160 ;  /* 0x000000a004009985 */ /* 0x0005e2000c101b06 */
[----:B------:R-:W-:-:S02]  /*10700*/  ISETP.GE.AND P1, PT, R194, c[0x0][0x3c8], PT ;  /* 0x0000f200c2007a0c */ /* 0x000fc40003f26270 */
[----:B-1----:R-:W-:-:S04]  /*10710*/  @!P2 LEA R6, P0, R202, R2, 0x2 ;  /* 0x00000002ca06a211 */ /* 0x002fc800078010ff */
[----:B------:R-:W-:Y:S02]  /*10720*/  @!P2 LEA.HI.X R7, R202, R3, R203, 0x2, P0 ;  /* 0x00000003ca07a211 */ /* 0x000fe400000f14cb */
[----:B--2---:R-:W-:-:S03]  /*10730*/  @!P4 LEA R4, P0, R200, R2, 0x2 ;  /* 0x00000002c804c211 */ /* 0x004fc600078010ff */
[----:B------:R1:W-:Y:S01]  /*10740*/  @!P2 ST.E.64 [R6.64], R156 ;  /* 0x0000009c0600a985 */ /* 0x0003e2000c101b06 */
[----:B------:R-:W-:Y:S02]  /*10750*/  @!P4 LEA.HI.X R5, R200, R3, R201, 0x2, P0 ;  /* 0x00000003c805c211 */ /* 0x000fe400000f14c9 */
[----:B------:R-:W-:-:S03]  /*10760*/  ISETP.GE.AND P2, PT, R190, c[0x0][0x3c8], PT ;  /* 0x0000f200be007a0c */ /* 0x000fc60003f46270 */
[----:B------:R2:W-:Y:S01]  /*10770*/  @!P4 ST.E.64 [R4.64], R152 ;  /* 0x000000980400c985 */ /* 0x0005e2000c101b06 */
[----:B------:R-:W-:Y:S02]  /*10780*/  ISETP.GE.AND P4, PT, R192, c[0x0][0x3c8], PT ;  /* 0x0000f200c0007a0c */ /* 0x000fe40003f86270 */
        /* <DEDUP_REMOVED lines=12> */
[----:B------:R-:W-:Y:S02]  /*10850*/  ISETP.GE.AND P1, PT, R186, c[0x0][0x3c8], PT ;  /* 0x0000f200ba007a0c */ /* 0x000fe40003f26270 */
[----:B------:R-:W-:-:S05]  /*10860*/  @!P4 LEA.HI.X R5, R192, R3, R193, 0x2, P0 ;  /* 0x00000003c005c211 */ /* 0x000fca00000f14c1 */
        /* <DEDUP_REMOVED lines=72> */
[----:B-1----:R-:W-:-:S04]  /*10cf0*/  @!P2 LEA R6, P1, R25, R2, 0x2 ;  /* 0x000000021906a211 */ /* 0x002fc800078210ff */
[-C--:B------:R-:W-:Y:S02]  /*10d00*/  @!P2 LEA.HI.X R7, R25, R3.reuse, R26, 0x2, P1 ;  /* 0x000000031907a211 */ /* 0x080fe400008f141a */
[----:B-----5:R-:W-:Y:S02]  /*10d10*/  ISETP.GE.AND P1, PT, R15, c[0x0][0x3c8], PT ;  /* 0x0000f2000f007a0c */ /* 0x020fe40003f26270 */
[-C--:B--2---:R-:W-:Y:S01]  /*10d20*/  @!P5 LEA R4, P0, R23, R2.reuse, 0x2 ;  /* 0x000000021704d211 */ /* 0x084fe200078010ff */
[----:B------:R1:W-:Y:S01]  /*10d30*/  @!P2 ST.E.64 [R6.64], R108 ;  /* 0x0000006c0600a985 */ /* 0x0003e2000c101b06 */
[----:B------:R-:W-:Y:S02]  /*10d40*/  ISETP.GE.AND P2, PT, R17, c[0x0][0x3c8], PT ;  /* 0x0000f20011007a0c */ /* 0x000fe40003f46270 */
[----:B------:R-:W-:Y:S02]  /*10d50*/  @!P5 LEA.HI.X R5, R23, R3, R24, 0x2, P0 ;  /* 0x000000031705d211 */ /* 0x000fe400000f1418 */
[----:B------:R-:W-:-:S03]  /*10d60*/  @!P6 LEA R8, P0, R21, R2, 0x2 ;  /* 0x000000021508e211 */ /* 0x000fc600078010ff */
[----:B------:R2:W-:Y:S01]  /*10d70*/  @!P5 ST.E.64 [R4.64], R112 ;  /* 0x000000700400d985 */ /* 0x0005e2000c101b06 */
[----:B------:R-:W-:-:S05]  /*10d80*/  @!P6 LEA.HI.X R9, R21, R3, R22, 0x2, P0 ;  /* 0x000000031509e211 */ /* 0x000fca00000f1416 */
[----:B------:R3:W-:Y:S01]  /*10d90*/  @!P6 ST.E.64 [R8.64], R116 ;  /* 0x000000740800e985 */ /* 0x0007e2000c101b06 */
[----:B-1----:R-:W-:-:S04]  /*10da0*/  @!P3 LEA R6, P0, R19, R2, 0x2 ;  /* 0x000000021306b211 */ /* 0x002fc800078010ff */
[----:B------:R-:W-:Y:S02]  /*10db0*/  @!P3 LEA.HI.X R7, R19, R3, R20, 0x2, P0 ;  /* 0x000000031307b211 */ /* 0x000fe400000f1414 */
[----:B--2---:R-:W-:-:S03]  /*10dc0*/  @!P2 LEA R4, P0, R17, R2, 0x2 ;  /* 0x000000021104a211 */ /* 0x004fc600078010ff */
[----:B------:R3:W-:Y:S01]  /*10dd0*/  @!P3 ST.E.64 [R6.64], R120 ;  /* 0x000000780600b985 */ /* 0x0007e2000c101b06 */
[----:B------:R-:W-:Y:S02]  /*10de0*/  @!P2 LEA.HI.X R5, R17, R3, R18, 0x2, P0 ;  /* 0x000000031105a211 */ /* 0x000fe400000f1412 */
[----:B------:R-:W-:-:S03]  /*10df0*/  @!P1 LEA R2, P0, R15, R2, 0x2 ;  /* 0x000000020f029211 */ /* 0x000fc600078010ff */
[----:B------:R3:W-:Y:S01]  /*10e00*/  @!P2 ST.E.64 [R4.64], R124 ;  /* 0x0000007c0400a985 */ /* 0x0007e2000c101b06 */
[----:B------:R-:W-:-:S05]  /*10e10*/  @!P1 LEA.HI.X R3, R15, R3, R16, 0x2, P0 ;  /* 0x000000030f039211 */ /* 0x000fca00000f1410 */
[----:B------:R3:W-:Y:S04]  /*10e20*/  @!P1 ST.E.64 [R2.64], R128 ;  /* 0x0000008002009985 */ /* 0x0007e8000c101b06 */
.L_x_1076:
[----:B------:R-:W-:Y:S05]  /*10e30*/  BSYNC B0 ;  /* 0x0000000000007941 */ /* 0x000fea0003800000 */
.L_x_1075:
[----:B------:R-:W-:Y:S01]  /*10e40*/  ISETP.NE.AND P0, PT, R0, RZ, PT ;  /* 0x000000ff0000720c */ /* 0x000fe20003f05270 */
[----:B---3--:R3:W4:Y:S04]  /*10e50*/  SHFL.IDX PT, R3, R10, 0x1, 0x1c1f ;  /* 0x003c1f000a037f89 */ /* 0x00872800000e0000 */
[----:B-1----:R3:W1:Y:S08]  /*10e60*/  SHFL.IDX PT, R2, R11, 0x1, 0x1c1f ;  /* 0x003c1f000b027f89 */ /* 0x00267000000e0000 */
[----:B------:R-:W-:Y:S05]  /*10e70*/  @P0 BRA `(.L_x_1077) ;  /* 0x00000ad000000947 */ /* 0x000fea0003800000 */
[----:B------:R-:W-:Y:S02]  /*10e80*/  ISETP.GE.AND P0, PT, R206, c[0x0][0x3c8], PT ;  /* 0x0000f200ce007a0c */ /* 0x000fe40003f06270 */
[----:B------:R-:W-:-:S02]  /*10e90*/  ISETP.GE.AND P1, PT, R204, c[0x0][0x3c8], PT ;  /* 0x0000f200cc007a0c */ /* 0x000fc40003f26270 */
[----:B------:R-:W-:Y:S02]  /*10ea0*/  ISETP.GE.AND P2, PT, R202, c[0x0][0x3c8], PT ;  /* 0x0000f200ca007a0c */ /* 0x000fe40003f46270 */
[----:B------:R-:W-:Y:S02]  /*10eb0*/  ISETP.GE.AND P4, PT, R200, c[0x0][0x3c8], PT ;  /* 0x0000f200c8007a0c */ /* 0x000fe40003f86270 */
[----:B------:R-:W-:-:S05]  /*10ec0*/  ISETP.GE.AND P6, PT, R27, c[0x0][0x3c8], PT ;  /* 0x0000f2001b007a0c */ /* 0x000fca0003fc6270 */
[----:B-12-4-:R-:W-:Y:S02]  /*10ed0*/  @!P0 IMAD.WIDE R6, R206, 0x4, R2 ;  /* 0x00000004ce068825 */ /* 0x016fe400078e0202 */
[----:B------:R-:W-:-:S03]  /*10ee0*/  @!P1 LEA R4, P5, R204, R2, 0x2 ;  /* 0x00000002cc049211 */ /* 0x000fc600078a10ff */
[----:B------:R1:W-:Y:S01]  /*10ef0*/  @!P0 ST.E.64 [R6.64], R166 ;  /* 0x000000a606008985 */ /* 0x0003e2000c101b06 */
[----:B------:R-:W-:Y:S02]  /*10f00*/  ISETP.GE.AND P0, PT, R198, c[0x0][0x3c8], PT ;  /* 0x0000f200c6007a0c */ /* 0x000fe40003f06270 */
[----:B------:R-:W-:-:S05]  /*10f10*/  @!P1 LEA.HI.X R5, R204, R3, R205, 0x2, P5 ;  /* 0x00000003cc059211 */ /* 0x000fca00028f14cd */
[----:B------:R2:W-:Y:S01]  /*10f20*/  @!P1 ST.E.64 [R4.64], R162 ;  /* 0x000000a204009985 */ /* 0x0005e2000c101b06 */
[----:B------:R-:W-:Y:S02]  /*10f30*/  ISETP.GE.AND P1, PT, R196, c[0x0][0x3c8], PT ;  /* 0x0000f200c4007a0c */ /* 0x000fe40003f26270 */
[----:B-1----:R-:W-:-:S04]  /*10f40*/  @!P2 LEA R6, P3, R202, R2, 0x2 ;  /* 0x00000002ca06a211 */ /* 0x002fc800078610ff */
[-C--:B------:R-:W-:Y:S02]  /*10f50*/  @!P2 LEA.HI.X R7, R202, R3.reuse, R203, 0x2, P3 ;  /* 0x00000003ca07a211 */ /* 0x080fe400018f14cb */
[----:B------:R-:W-:Y:S02]  /*10f60*/  ISETP.GE.AND P3, PT, R194, c[0x0][0x3c8], PT ;  /* 0x0000f200c2007a0c */ /* 0x000fe40003f66270 */
[C---:B--2---:R-:W-:Y:S01]  /*10f70*/  @!P4 LEA R4, P5, R200.reuse, R2, 0x2 ;  /* 0x00000002c804c211 */ /* 0x044fe200078a10ff */
[----:B------:R1:W-:Y:S03]  /*10f80*/  @!P2 ST.E.64 [R6.64], R158 ;  /* 0x0000009e0600a985 */ /* 0x0003e6000c101b06 */
        /* <DEDUP_REMOVED lines=12> */
[----:B------:R-:W-:Y:S02]  /*11050*/  ISETP.GE.AND P2, PT, R188, c[0x0][0x3c8], PT ;  /* 0x0000f200bc007a0c */ /* 0x000fe40003f46270 */
[----:B--2---:R-:W-:Y:S01]  /*11060*/  @!P4 LEA R4, P5, R192, R2, 0x2 ;  /* 0x00000002c004c211 */ /* 0x004fe200078a10ff */
        /* <DEDUP_REMOVED lines=48> */
[CC--:B--2---:R-:W-:Y:S01]  /*11370*/  @!P4 LEA R4, P5, R168.reuse, R2.reuse, 0x2 ;  /* 0x00000002a804c211 */ /* 0x0c4fe200078a10ff */
[----:B------:R1:W-:Y:S01]  /*11380*/  @!P0 ST.E.64 [R6.64], R78 ;  /* 0x0000004e06008985 */ /* 0x0003e2000c101b06 */
[C---:B------:R-:W-:Y:S02]  /*11390*/  @!P3 LEA R8, P0, R133.reuse, R2, 0x2 ;  /* 0x000000028508b211 */ /* 0x040fe400078010ff */
[-C--:B------:R-:W-:Y:S02]  /*113a0*/  @!P4 LEA.HI.X R5, R168, R3.reuse, R169, 0x2, P5 ;  /* 0x00000003a805c211 */ /* 0x080fe400028f14a9 */
[----:B------:R-:W-:-:S02]  /*113b0*/  @!P3 LEA.HI.X R9, R133, R3, R134, 0x2, P0 ;  /* 0x000000038509b211 */ /* 0x000fc400000f1486 */
[----:B------:R-:W-:Y:S01]  /*113c0*/  ISETP.GE.AND P0, PT, R31, c[0x0][0x3c8], PT ;  /* 0x0000f2001f007a0c */ /* 0x000fe20003f06270 */
[----:B------:R2:W-:Y:S01]  /*113d0*/  @!P4 ST.E.64 [R4.64], R82 ;  /* 0x000000520400c985 */ /* 0x0005e2000c101b06 */
[----:B------:R-:W-:-:S03]  /*113e0*/  ISETP.GE.AND P4, PT, R29, c[0x0][0x3c8], PT ;  /* 0x0000f2001d007a0c */ /* 0x000fc60003f86270 */
[----:B------:R4:W-:Y:S01]  /*113f0*/  @!P3 ST.E.64 [R8.64], R86 ;  /* 0x000000560800b985 */ /* 0x0009e2000c101b06 */
[----:B-1----:R-:W-:-:S04]  /*11400*/  @!P2 LEA R6, P5, R35, R2, 0x2 ;  /* 0x000000022306a211 */ /* 0x002fc800078a10ff */
[-C--:B------:R-:W-:Y:S02]  /*11410*/  @!P2 LEA.HI.X R7, R35, R3.reuse, R132, 0x2, P5 ;  /* 0x000000032307a211 */ /* 0x080fe400028f1484 */
[----:B------:R-:W-:Y:S02]  /*11420*/  ISETP.GE.AND P5, PT, R25, c[0x0][0x3c8], PT ;  /* 0x0000f20019007a0c */ /* 0x000fe40003fa6270 */
[-C--:B--2---:R-:W-:Y:S01]  /*11430*/  @!P1 LEA R4, P3, R33, R2.reuse, 0x2 ;  /* 0x0000000221049211 */ /* 0x084fe200078610ff */
[----:B------:R1:W-:Y:S01]  /*11440*/  @!P2 ST.E.64 [R6.64], R90 ;  /* 0x0000005a0600a985 */ /* 0x0003e2000c101b06 */
[----:B----4-:R-:W-:Y:S02]  /*11450*/  @!P0 LEA R8, P2, R31, R2, 0x2 ;  /* 0x000000021f088211 */ /* 0x010fe400078410ff */
[-C--:B------:R-:W-:Y:S02]  /*11460*/  @!P1 LEA.HI.X R5, R33, R3.reuse, R34, 0x2, P3 ;  /* 0x0000000321059211 */ /* 0x080fe400018f1422 */
[----:B------:R-:W-:-:S02]  /*11470*/  @!P0 LEA.HI.X R9, R31, R3, R32, 0x2, P2 ;  /* 0x000000031f098211 */ /* 0x000fc400010f1420 */
[----:B------:R-:W-:Y:S01]  /*11480*/  ISETP.GE.AND P3, PT, R23, c[0x0][0x3c8], PT ;  /* 0x0000f20017007a0c */ /* 0x000fe20003f66270 */
[----:B------:R2:W-:Y:S04]  /*11490*/  @!P1 ST.E.64 [R4.64], R94 ;  /* 0x0000005e04009985 */ /* 0x0005e8000c101b06 */
[----:B------:R-:W-:Y:S01]  /*114a0*/  @!P0 ST.E.64 [R8.64], R98 ;  /* 0x0000006208008985 */ /* 0x000fe2000c101b06 */
[----:B-----5:R-:W-:Y:S02]  /*114b0*/  ISETP.GE.AND P0, PT, R17, c[0x0][0x3c8], PT ;  /* 0x0000f20011007a0c */ /* 0x020fe40003f06270 */
[----:B-1----:R-:W-:-:S04]  /*114c0*/  @!P6 LEA R6, P2, R27, R2, 0x2 ;  /* 0x000000021b06e211 */ /* 0x002fc800078410ff */
[----:B------:R-:W-:Y:S02]  /*114d0*/  @!P6 LEA.HI.X R7, R27, R3, R28, 0x2, P2 ;  /* 0x000000031b07e211 */ /* 0x000fe400010f141c */
[----:B------:R-:W-:Y:S02]  /*114e0*/  ISETP.GE.AND P2, PT, R21, c[0x0][0x3c8], PT ;  /* 0x0000f20015007a0c */ /* 0x000fe40003f46270 */
[----:B--2---:R-:W-:-:S04]  /*114f0*/  @!P4 LEA R4, P1, R29, R2, 0x2 ;  /* 0x000000021d04c211 */ /* 0x004fc800078210ff */
[----:B------:R-:W-:Y:S02]  /*11500*/  @!P4 LEA.HI.X R5, R29, R3, R30, 0x2, P1 ;  /* 0x000000031d05c211 */ /* 0x000fe400008f141e */
[----:B------:R-:W-:-:S03]  /*11510*/  ISETP.GE.AND P1, PT, R19, c[0x0][0x3c8], PT ;  /* 0x0000f20013007a0c */ /* 0x000fc60003f26270 */
[----:B------:R1:W-:Y:S04]  /*11520*/  @!P4 ST.E.64 [R4.64], R102 ;  /* 0x000000660400c985 */ /* 0x0003e8000c101b06 */
[----:B------:R2:W-:Y:S01]  /*11530*/  @!P6 ST.E.64 [R6.64], R106 ;  /* 0x0000006a0600e985 */ /* 0x0005e2000c101b06 */
[----:B---3--:R-:W-:-:S04]  /*11540*/  @!P3 LEA R10, P6, R23, R2, 0x2 ;  /* 0x00000002170ab211 */ /* 0x008fc800078c10ff */
[----:B------:R-:W-:Y:S02]  /*11550*/  @!P3 LEA.HI.X R11, R23, R3, R24, 0x2, P6 ;  /* 0x00000003170bb211 */ /* 0x000fe400030f1418 */
[----:B-1----:R-:W-:-:S04]  /*11560*/  @!P5 LEA R4, P4, R25, R2, 0x2 ;  /* 0x000000021904d211 */ /* 0x002fc800078810ff */
[----:B------:R-:W-:Y:S02]  /*11570*/  @!P5 LEA.HI.X R5, R25, R3, R26, 0x2, P4 ;  /* 0x000000031905d211 */ /* 0x000fe400020f141a */
[----:B------:R-:W-:-:S03]  /*11580*/  @!P2 LEA R8, P4, R21, R2, 0x2 ;  /* 0x000000021508a211 */ /* 0x000fc600078810ff */
[----:B------:R1:W-:Y:S01]  /*11590*/  @!P5 ST.E.64 [R4.64], R110 ;  /* 0x0000006e0400d985 */ /* 0x0003e2000c101b06 */
[----:B--2---:R-:W-:Y:S02]  /*115a0*/  @!P1 LEA R6, P5, R19, R2, 0x2 ;  /* 0x0000000213069211 */ /* 0x004fe400078a10ff */
[-C--:B------:R-:W-:Y:S01]  /*115b0*/  @!P2 LEA.HI.X R9, R21, R3.reuse, R22, 0x2, P4 ;  /* 0x000000031509a211 */ /* 0x080fe200020f1416 */
[----:B------:R2:W-:Y:S01]  /*115c0*/  @!P3 ST.E.64 [R10.64], R114 ;  /* 0x000000720a00b985 */ /* 0x0005e2000c101b06 */
[----:B------:R-:W-:-:S03]  /*115d0*/  @!P1 LEA.HI.X R7, R19, R3, R20, 0x2, P5 ;  /* 0x0000000313079211 */ /* 0x000fc600028f1414 */
[----:B------:R2:W-:Y:S04]  /*115e0*/  @!P2 ST.E.64 [R8.64], R118 ;  /* 0x000000760800a985 */ /* 0x0005e8000c101b06 */
[----:B------:R2:W-:Y:S01]  /*115f0*/  @!P1 ST.E.64 [R6.64], R122 ;  /* 0x0000007a06009985 */ /* 0x0005e2000c101b06 */
[----:B-1----:R-:W-:-:S04]  /*11600*/  @!P0 LEA R4, P4, R17, R2, 0x2 ;  /* 0x0000000211048211 */ /* 0x002fc800078810ff */
[----:B------:R-:W-:-:S05]  /*11610*/  @!P0 LEA.HI.X R5, R17, R3, R18, 0x2, P4 ;  /* 0x0000000311058211 */ /* 0x000fca00020f1412 */
[----:B------:R2:W-:Y:S01]  /*11620*/  @!P0 ST.E.64 [R4.64], R126 ;  /* 0x0000007e04008985 */ /* 0x0005e2000c101b06 */
[----:B------:R-:W-:-:S13]  /*11630*/  ISETP.GE.AND P0, PT, R15, c[0x0][0x3c8], PT ;  /* 0x0000f2000f007a0c */ /* 0x000fda0003f06270 */
[----:B------:R-:W-:Y:S05]  /*11640*/  @P0 BRA `(.L_x_1077) ;  /* 0x0000030000000947 */ /* 0x000fea0003800000 */
[----:B------:R-:W-:-:S04]  /*11650*/  LEA R2, P0, R15, R2, 0x2 ;  /* 0x000000020f027211 */ /* 0x000fc800078010ff */
[----:B------:R-:W-:-:S05]  /*11660*/  LEA.HI.X R3, R15, R3, R16, 0x2, P0 ;  /* 0x000000030f037211 */ /* 0x000fca00000f1410 */
[----:B------:R1:W-:Y:S01]  /*11670*/  ST.E.64 [R2.64], R130 ;  /* 0x0000008202007985 */ /* 0x0003e2000c101b06 */
[----:B------:R-:W-:Y:S05]  /*11680*/  BRA `(.L_x_1077) ;  /* 0x000002c000007947 */ /* 0x000fea0003800000 */
.L_x_1073:
[----:B------:R-:W2:Y:S02]  /*11690*/  S2R R4, SR_TID.X ;  /* 0x0000000000047919 */ /* 0x000ea40000002100 */
[----:B--2---:R-:W-:-:S13]  /*116a0*/  ISETP.GT.AND P0, PT, R4, 0x7f, PT ;  /* 0x0000007f0400780c */ /* 0x004fda0003f04270 */
[----:B------:R-:W-:Y:S05]  /*116b0*/  @P0 BRA `(.L_x_1077) ;  /* 0x0000029000000947 */ /* 0x000fea0003800000 */
[----:B------:R-:W2:Y:S01]  /*116c0*/  LDL.LU R3, [R1+0xf0] ;  /* 0x0000f00001037983 */ /* 0x000ea20000300800 */
[----:B---3--:R-:W-:-:S05]  /*116d0*/  MOV R2, c[0x0][0x4e8] ;  /* 0x00013a0000027a02 */ /* 0x008fca0000000f00 */
[----:B------:R-:W-:Y:S01]  /*116e0*/  IMAD R0, R2, c[0x0][0x388], RZ ;  /* 0x0000e20002007a24 */ /* 0x000fe200078e02ff */
[----:B--2---:R-:W-:-:S04]  /*116f0*/  IADD3 R6, R3, R4, RZ ;  /* 0x0000000403067210 */ /* 0x004fc80007ffe0ff */
[----:B------:R-:W-:-:S13]  /*11700*/  ISETP.GE.AND P0, PT, R6, R0, PT ;  /* 0x000000000600720c */ /* 0x000fda0003f06270 */
[----:B------:R-:W-:Y:S05]  /*11710*/  @P0 BRA `(.L_x_1077) ;  /* 0x0000023000000947 */ /* 0x000fea0003800000 */
[----:B------:R-:W2:Y:S04]  /*11720*/  LDL.LU R3, [R1+0xe4] ;  /* 0x0000e40001037983 */ /* 0x000ea80000300800 */
[----:B------:R-:W3:Y:S04]  /*11730*/  LDL.LU R9, [R1+0xe0] ;  /* 0x0000e00001097983 */ /* 0x000ee80000300800 */
[----:B------:R-:W4:Y:S01]  /*11740*/  LDL.LU R8, [R1+0xe8] ;  /* 0x0000e80001087983 */ /* 0x000f220000300800 */
[----:B------:R-:W-:-:S13]  /*11750*/  ISETP.NE.AND P0, PT, R2, 0x1, PT ;  /* 0x000000010200780c */ /* 0x000fda0003f05270 */
[----:B-1----:R-:W-:Y:S01]  /*11760*/  @P0 IMAD.HI.U32 R7, R6, c[0x0][0x4ec], RZ ;  /* 0x00013b0006070a27 */ /* 0x002fe200078e00ff */
[----:B--2---:R-:W-:Y:S02]  /*11770*/  SHF.R.S32.HI R0, RZ, 0x1f, R3 ;  /* 0x0000001fff007819 */ /* 0x004fe40000011403 */
[----:B---3--:R-:W-:-:S03]  /*11780*/  SHF.R.S32.HI R5, RZ, 0x1f, R9 ;  /* 0x0000001fff057819 */ /* 0x008fc60000011409 */
[----:B------:R-:W-:-:S04]  /*11790*/  IMAD R0, R0, c[0x0][0x4d0], RZ ;  /* 0x0001340000007a24 */ /* 0x000fc800078e02ff */
[C---:B------:R-:W-:Y:S01]  /*117a0*/  IMAD R4, R3.reuse, c[0x0][0x4d4], R0 ;  /* 0x0001350003047a24 */ /* 0x040fe200078e0200 */
[----:B------:R-:W-:Y:S01]  /*117b0*/  MOV R0, R6 ;  /* 0x0000000600007202 */ /* 0x000fe20000000f00 */
[----:B------:R-:W-:Y:S01]  /*117c0*/  IMAD.WIDE.U32 R2, R3, c[0x0][0x4d0], RZ ;  /* 0x0001340003027a25 */ /* 0x000fe200078e00ff */
[----:B------:R-:W-:-:S03]  /*117d0*/  @P0 SHF.R.U32.HI R0, RZ, c[0x0][0x4f0], R7 ;  /* 0x00013c00ff000a19 */ /* 0x000fc60000011607 */
[----:B------:R-:W-:Y:S01]  /*117e0*/  IMAD R5, R5, c[0x0][0x4d8], RZ ;  /* 0x0001360005057a24 */ /* 0x000fe200078e02ff */
[----:B------:R-:W-:Y:S02]  /*117f0*/  IADD3 R3, R3, R4, RZ ;  /* 0x0000000403037210 */ /* 0x000fe40007ffe0ff */
[----:B----4-:R-:W-:Y:S01]  /*11800*/  SHF.R.S32.HI R4, RZ, 0x1f, R8 ;  /* 0x0000001fff047819 */ /* 0x010fe20000011408 */
[C---:B------:R-:W-:Y:S01]  /*11810*/  IMAD R7, R9.reuse, c[0x0][0x4dc], R5 ;  /* 0x0001370009077a24 */ /* 0x040fe200078e0205 */
[----:B------:R-:W-:Y:S01]  /*11820*/  IADD3 R5, -R0, RZ, RZ ;  /* 0x000000ff00057210 */ /* 0x000fe20007ffe1ff */
[----:B------:R-:W-:-:S05]  /*11830*/  IMAD.WIDE.U32 R2, R9, c[0x0][0x4d8], R2 ;  /* 0x0001360009027a25 */ /* 0x000fca00078e0002 */
[----:B------:R-:W-:Y:S01]  /*11840*/  IADD3 R3, R3, R7, RZ ;  /* 0x0000000703037210 */ /* 0x000fe20007ffe0ff */
[----:B------:R-:W-:Y:S02]  /*11850*/  IMAD R7, R4, c[0x0][0x4e0], RZ ;  /* 0x0001380004077a24 */ /* 0x000fe400078e02ff */
[----:B------:R-:W-:Y:S02]  /*11860*/  IMAD R4, R5, c[0x0][0x4e8], R6 ;  /* 0x00013a0005047a24 */ /* 0x000fe400078e0206 */
[----:B------:R-:W-:-:S03]  /*11870*/  IMAD.WIDE.U32 R2, R8, c[0x0][0x4e0], R2 ;  /* 0x0001380008027a25 */ /* 0x000fc600078e0002 */
[----:B------:R-:W-:Y:S01]  /*11880*/  SHF.R.S32.HI R5, RZ, 0x1f, R4 ;  /* 0x0000001fff057819 */ /* 0x000fe20000011404 */
[----:B------:R-:W-:Y:S01]  /*11890*/  IMAD R6, R8, c[0x0][0x4e4], R7 ;  /* 0x0001390008067a24 */ /* 0x000fe200078e0207 */
[----:B------:R-:W-:Y:S02]  /*118a0*/  SHF.R.S32.HI R7, RZ, 0x1f, R0 ;  /* 0x0000001fff077819 */ /* 0x000fe40000011400 */
[----:B------:R-:W-:Y:S01]  /*118b0*/  IADD3 R2, P0, R0, R2, RZ ;  /* 0x0000000200027210 */ /* 0x000fe20007f1e0ff */
[----:B------:R-:W-:-:S03]  /*118c0*/  IMAD R0, R5, c[0x0][0x4c8], RZ ;  /* 0x0001320005007a24 */ /* 0x000fc600078e02ff */
[----:B------:R-:W-:Y:S01]  /*118d0*/  IADD3.X R3, R7, R3, R6, P0, !PT ;  /* 0x0000000307037210 */ /* 0x000fe200007fe406 */
[----:B------:R-:W-:-:S04]  /*118e0*/  IMAD R0, R4, c[0x0][0x4cc], R0 ;  /* 0x0001330004007a24 */ /* 0x000fc800078e0200 */
[----:B------:R-:W-:-:S05]  /*118f0*/  IMAD.WIDE.U32 R2, R4, c[0x0][0x4c8], R2 ;  /* 0x0001320004027a25 */ /* 0x000fca00078e0002 */
[----:B------:R-:W-:Y:S02]  /*11900*/  IADD3 R0, R3, R0, RZ ;  /* 0x0000000003007210 */ /* 0x000fe40007ffe0ff */
[----:B------:R-:W-:-:S04]  /*11910*/  LEA R4, P0, R2, c[0x0][0x4a8], 0x2 ;  /* 0x00012a0002047a11 */ /* 0x000fc800078010ff */
[----:B------:R-:W-:Y:S02]  /*11920*/  LEA.HI.X R5, R2, c[0x0][0x4ac], R0, 0x2, P0 ;  /* 0x00012b0002057a11 */ /* 0x000fe400000f1400 */
[----:B------:R-:W-:-:S05]  /*11930*/  MOV R0, 0xff800000 ;  /* 0xff80000000007802 */ /* 0x000fca0000000f00 */
[----:B------:R1:W-:Y:S02]  /*11940*/  STG.E [R4.64], R0 ;  /* 0x0000000004007986 */ /* 0x0003e4000c101906 */
.L_x_1077:
[----:B------:R-:W-:Y:S05]  /*11950*/  BSYNC B1 ;  /* 0x0000000000017941 */ /* 0x000fea0003800000 */
.L_x_1072:
[----:B-12---:R-:W2:Y:S02]  /*11960*/  LDL R0, [R1+0x204] ;  /* 0x0002040001007983 */ /* 0x006ea40000100800 */
[----:B--2---:R-:W-:-:S13]  /*11970*/  ISETP.NE.AND P0, PT, R0, RZ, PT ;  /* 0x000000ff0000720c */ /* 0x004fda0003f05270 */
[----:B------:R-:W-:Y:S01]  /*11980*/  @P0 WARPSYNC 0xffffffff ;  /* 0xffffffff00000948 */ /* 0x000fe20003800000 */
[----:B------:R-:W-:Y:S06]  /*11990*/  @P0 BAR.SYNC.DEFER_BLOCKING 0x5, 0x100 ;  /* 0x0144000000000b1d */ /* 0x000fec0000010000 */
[----:B------:R-:W1:Y:S04]  /*119a0*/  @P0 LDS R0, [0x18100] ;  /* 0x01810000ff000984 */ /* 0x000e680000000800 */
[----:B-1----:R1:W-:Y:S04]  /*119b0*/  @P0 STL [R1+0xf4], R0 ;  /* 0x0000f40001000387 */ /* 0x0023e80000100800 */
[----:B------:R-:W-:Y:S06]  /*119c0*/  @P0 BAR.ARV 0x4, 0x100 ;  /* 0x0104000000000b1d */ /* 0x000fec0000002000 */
[----:B------:R-:W-:Y:S05]  /*119d0*/  @P0 BRA `(.L_x_1078) ;  /* 0x0000009000000947 */ /* 0x000fea0003800000 */
[----:B------:R-:W-:Y:S05]  /*119e0*/  BRA.DIV ~URZ, `(.L_x_1079) ;  /* 0x00001c927f007947 */ /* 0x000fea000b800000 */
[----:B-1----:R1:W2:Y:S02]  /*119f0*/  SHFL.IDX PT, R0, R14, RZ, 0x1f ;  /* 0x00001fff0e007589 */ /* 0x0022a400000e0000 */
.L_x_1098:
[----:B---3--:R-:W3:Y:S01]  /*11a00*/  S2R R2, SR_TID.X ;  /* 0x0000000000027919 */ /* 0x008ee20000002100 */
[----:B------:R-:W-:Y:S03]  /*11a10*/  WARPSYNC 0xffffffff ;  /* 0xffffffff00007948 */ /* 0x000fe60003800000 */
[----:B------:R-:W-:Y:S06]  /*11a20*/  BAR.SYNC.DEFER_BLOCKING 0x4, 0x100 ;  /* 0x0104000000007b1d */ /* 0x000fec0000010000 */
[----:B--2---:R2:W-:Y:S01]  /*11a30*/  STL [R1+0xf4], R0 ;  /* 0x0000f40001007387 */ /* 0x0045e20000100800 */
[----:B---3--:R-:W-:-:S13]  /*11a40*/  LOP3.LUT P0, RZ, R2, 0xff, RZ, 0xc0, !PT ;  /* 0x000000ff02ff7812 */ /* 0x008fda000780c0ff */
[----:B------:R2:W-:Y:S04]  /*11a50*/  @!P0 STS [0x18100], R14 ;  /* 0x0181000eff008388 */ /* 0x0005e80000000800 */
[----:B------:R-:W-:Y:S06]  /*11a60*/  BAR.ARV 0x5, 0x100 ;  /* 0x0144000000007b1d */ /* 0x000fec0000002000 */
.L_x_1078:
[----:B-12---:R-:W2:Y:S02]  /*11a70*/  LDL R0, [R1+0xf4] ;  /* 0x0000f40001007983 */ /* 0x006ea40000100800 */
[----:B--2---:R-:W-:-:S13]  /*11a80*/  ISETP.GE.AND P0, PT, R0, c[0x0][0x538], PT ;  /* 0x00014e0000007a0c */ /* 0x004fda0003f06270 */
[----:B---345:R-:W-:Y:S01]  /*11a90*/  @P0 CALL.REL.NOINC `(.L_x_1080) ;  /* 0x0000001000000944 */ /* 0x038fe20003c00000 */
[----:B------:R-:W-:Y:S05]  /*11aa0*/  BRA `(.L_x_1081) ;  /* 0xfffef49000007947 */ /* 0x000fea000383ffff */
.L_x_1080:
[----:B------:R-:W-:Y:S05]  /*11ab0*/  EXIT ;  /* 0x000000000000794d */ /* 0x000fea0003800000 */
.L_x_1044:
[----:B------:R-:W-:Y:S01]  /*11ac0*/  IMAD.MOV.U32 R0, RZ, RZ, R5 ;  /* 0x000000ffff007224 */ /* 0x000fe200078e0005 */
[----:B------:R-:W-:Y:S01]  /*11ad0*/  MOV R7, RZ ;  /* 0x000000ff00077202 */ /* 0x000fe20000000f00 */
[----:B------:R-:W-:Y:S01]  /*11ae0*/  IMAD.MOV.U32 R3, RZ, RZ, 0x181f ;  /* 0x0000181fff037424 */ /* 0x000fe200078e00ff */
[----:B------:R-:W-:Y:S02]  /*11af0*/  MOV R2, 0x11b10 ;  /* 0x00011b1000027802 */ /* 0x000fe40000000f00 */
[----:B-1----:R-:W-:Y:S05]  /*11b00*/  CALL.REL.NOINC `($__internal_18_$__cuda_sm70_shflsync_idx_p) ;  /* 0x00001c5000007944 */ /* 0x002fea0003c00000 */
[----:B-----5:R-:W-:Y:S01]  /*11b10*/  MOV R4, R0 ;  /* 0x0000000000047202 */ /* 0x020fe20000000f00 */
[----:B-1----:R-:W-:Y:S05]  /*11b20*/  BRA `(.L_x_1082) ;  /* 0xffff280000007947 */ /* 0x002fea000383ffff */
.L_x_1045:
[----:B------:R-:W-:Y:S01]  /*11b30*/  IMAD.MOV.U32 R0, RZ, RZ, R15 ;  /* 0x000000ffff007224 */ /* 0x000fe200078e000f */
[----:B------:R-:W-:Y:S01]  /*11b40*/  MOV R7, RZ ;  /* 0x000000ff00077202 */ /* 0x000fe20000000f00 */
[----:B------:R-:W-:Y:S01]  /*11b50*/  IMAD.MOV.U32 R3, RZ, RZ, 0x181f ;  /* 0x0000181fff037424 */ /* 0x000fe200078e00ff */
[----:B------:R-:W-:Y:S02]  /*11b60*/  MOV R2, 0x11b80 ;  /* 0x00011b8000027802 */ /* 0x000fe40000000f00 */
[----:B-123--:R-:W-:Y:S05]  /*11b70*/  CALL.REL.NOINC `($__internal_18_$__cuda_sm70_shflsync_idx_p) ;  /* 0x00001be000007944 */ /* 0x00efea0003c00000 */
[----:B------:R-:W2:Y:S04]  /*11b80*/  LDL R2, [R1+0x88] ;  /* 0x0000880001027983 */ /* 0x000ea80000100800 */
[----:B------:R-:W3:Y:S04]  /*11b90*/  LDL R9, [R1+0x9c] ;  /* 0x00009c0001097983 */ /* 0x000ee80000100800 */
[----:B------:R-:W4:Y:S04]  /*11ba0*/  LDL R6, [R1+0x54] ;  /* 0x0000540001067983 */ /* 0x000f280000100800 */
[----:B------:R-:W4:Y:S04]  /*11bb0*/  LDL R8, [R1+0x98] ;  /* 0x0000980001087983 */ /* 0x000f280000100800 */
[----:B------:R-:W4:Y:S01]  /*11bc0*/  LDL R7, [R1+0x94] ;  /* 0x0000940001077983 */ /* 0x000f220000100800 */
[----:B--2---:R-:W-:-:S02]  /*11bd0*/  ISETP.GE.AND P3, PT, R2, c[0x0][0x1d4], PT ;  /* 0x0000750002007a0c */ /* 0x004fc40003f66270 */
[----:B------:R-:W-:Y:S02]  /*11be0*/  IADD3 R2, P0, R0, R80, RZ ;  /* 0x0000005000027210 */ /* 0x000fe40007f1e0ff */
[----:B---3--:R-:W-:-:S03]  /*11bf0*/  ISETP.GE.AND P2, PT, R9, c[0x0][0x1d4], PT ;  /* 0x0000750009007a0c */ /* 0x008fc60003f46270 */
[----:B-----5:R-:W-:-:S06]  /*11c00*/  IMAD.X R3, R4, 0x1, R73, P0 ;  /* 0x0000000104037824 */ /* 0x020fcc00000e0649 */
[----:B------:R-:W-:Y:S01]  /*11c10*/  @!PT LDS RZ, [RZ] ;  /* 0x00000000fffff984 */ /* 0x000fe20000000800 */
[----:B------:R-:W-:Y:S01]  /*11c20*/  @!PT LDS RZ, [RZ] ;  /* 0x00000000fffff984 */ /* 0x000fe20000000800 */
[----:B------:R-:W-:Y:S01]  /*11c30*/  @!PT LDS RZ, [RZ] ;  /* 0x00000000fffff984 */ /* 0x000fe20000000800 */
[----:B----4-:R2:W-:Y:S01]  /*11c40*/  LDGSTS.E.BYPASS.LTC128B.128 [R6+0x10100], [R2.64], !P3 ;  /* 0x1010000002067fae */ /* 0x0105e2000d901d46 */
[----:B------:R-:W-:Y:S02]  /*11c50*/  ISETP.GE.AND P1, PT, R8, c[0x0][0x1d4], PT ;  /* 0x0000750008007a0c */ /* 0x000fe40003f26270 */
[----:B--2---:R-:W-:-:S05]  /*11c60*/  IADD3 R2, P0, R0, R79, RZ ;  /* 0x0000004f00027210 */ /* 0x004fca0007f1e0ff */
[----:B------:R-:W-:-:S05]  /*11c70*/  IMAD.X R3, R4, 0x1, R74, P0 ;  /* 0x0000000104037824 */ /* 0x000fca00000e064a */
[----:B------:R2:W-:Y:S02]  /*11c80*/  LDGSTS.E.BYPASS.LTC128B.128 [R6+0x12100], [R2.64], !P2 ;  /* 0x1210000002067fae */ /* 0x0005e4000d101d46 */
[----:B--2---:R-:W-:-:S05]  /*11c90*/  IADD3 R2, P0, R0, R81, RZ ;  /* 0x0000005100027210 */ /* 0x004fca0007f1e0ff */
[----:B------:R-:W-:-:S05]  /*11ca0*/  IMAD.X R3, R4, 0x1, R75, P0 ;  /* 0x0000000104037824 */ /* 0x000fca00000e064b */
[----:B------:R2:W-:Y:S01]  /*11cb0*/  LDGSTS.E.BYPASS.LTC128B.128 [R6+0x14100], [R2.64], !P1 ;  /* 0x1410000002067fae */ /* 0x0005e2000c901d46 */
[----:B------:R-:W-:Y:S02]  /*11cc0*/  SEL R14, RZ, 0x10, P3 ;  /* 0x00000010ff0e7807 */ /* 0x000fe40001800000 */
[----:B------:R-:W-:Y:S02]  /*11cd0*/  SEL R13, RZ, 0x10, P2 ;  /* 0x00000010ff0d7807 */ /* 0x000fe40001000000 */
[----:B------:R-:W-:Y:S02]  /*11ce0*/  SEL R12, RZ, 0x10, P1 ;  /* 0x00000010ff0c7807 */ /* 0x000fe40000800000 */
[----:B--2---:R-:W-:-:S05]  /*11cf0*/  IADD3 R2, P0, R0, R82, RZ ;  /* 0x0000005200027210 */ /* 0x004fca0007f1e0ff */
[----:B------:R-:W-:Y:S01]  /*11d00*/  IMAD.X R3, R4, 0x1, R76, P0 ;  /* 0x0000000104037824 */ /* 0x000fe200000e064c */
[----:B------:R-:W-:Y:S01]  /*11d10*/  ISETP.GE.AND P0, PT, R7, c[0x0][0x1d4], PT ;  /* 0x0000750007007a0c */ /* 0x000fe20003f06270 */
[----:B------:R-:W-:Y:S02]  /*11d20*/  IMAD.MOV.U32 R0, RZ, RZ, R5 ;  /* 0x000000ffff007224 */ /* 0x000fe400078e0005 */
[----:B------:R-:W-:Y:S01]  /*11d30*/  IMAD.MOV.U32 R7, RZ, RZ, 0x1 ;  /* 0x00000001ff077424 */ /* 0x000fe200078e00ff */
[----:B------:R-:W-:-:S09]  /*11d40*/  SEL R5, RZ, 0x10, P0 ;  /* 0x00000010ff057807 */ /* 0x000fd20000000000 */
[----:B------:R2:W-:Y:S02]  /*11d50*/  LDGSTS.E.BYPASS.LTC128B.128 [R6+0x16100], [R2.64], !P0 ;  /* 0x1610000002067fae */ /* 0x0005e4000c101d46 */
[----:B--2---:R-:W-:Y:S01]  /*11d60*/  IMAD.MOV.U32 R3, RZ, RZ, 0x181f ;  /* 0x0000181fff037424 */ /* 0x004fe200078e00ff */
[----:B------:R-:W-:Y:S02]  /*11d70*/  MOV R2, 0x11d90 ;  /* 0x00011d9000027802 */ /* 0x000fe40000000f00 */
[----:B-1----:R-:W-:Y:S05]  /*11d80*/  CALL.REL.NOINC `($__internal_18_$__cuda_sm70_shflsync_idx_p) ;  /* 0x000019d000007944 */ /* 0x002fea0003c00000 */
[----:B-----5:R-:W-:Y:S01]  /*11d90*/  IMAD.MOV.U32 R4, RZ, RZ, R0 ;  /* 0x000000ffff047224 */ /* 0x020fe200078e0000 */
[----:B------:R-:W-:Y:S01]  /*11da0*/  MOV R7, 0x1 ;  /* 0x0000000100077802 */ /* 0x000fe20000000f00 */
[----:B------:R-:W-:Y:S01]  /*11db0*/  IMAD.MOV.U32 R0, RZ, RZ, R15 ;  /* 0x000000ffff007224 */ /* 0x000fe200078e000f */
[----:B------:R-:W-:Y:S02]  /*11dc0*/  MOV R3, 0x181f ;  /* 0x0000181f00037802 */ /* 0x000fe40000000f00 */
[----:B------:R-:W-:Y:S02]  /*11dd0*/  MOV R2, 0x11df0 ;  /* 0x00011df000027802 */ /* 0x000fe40000000f00 */
[----:B-1----:R-:W-:Y:S05]  /*11de0*/  CALL.REL.NOINC `($__internal_18_$__cuda_sm70_shflsync_idx_p) ;  /* 0x0000197000007944 */ /* 0x002fea0003c00000 */
[----:B-1---5:R-:W-:Y:S05]  /*11df0*/  BRA `(.L_x_1083) ;  /* 0xffff270000007947 */ /* 0x022fea000383ffff */
.L_x_1046:
[----:B------:R-:W-:Y:S01]  /*11e00*/  IMAD.MOV.U32 R0, RZ, RZ, R4 ;  /* 0x000000ffff007224 */ /* 0x000fe200078e0004 */
[----:B------:R-:W-:Y:S01]  /*11e10*/  MOV R7, RZ ;  /* 0x000000ff00077202 */ /* 0x000fe20000000f00 */
[----:B------:R-:W-:Y:S01]  /*11e20*/  IMAD.MOV.U32 R3, RZ, RZ, 0x1c1f ;  /* 0x00001c1fff037424 */ /* 0x000fe200078e00ff */
[----:B------:R-:W-:-:S02]  /*11e30*/  MOV R2, 0x11e50 ;  /* 0x00011e5000027802 */ /* 0x000fc40000000f00 */
[----:B------:R-:W-:Y:S05]  /*11e40*/  CALL.REL.NOINC `($__internal_18_$__cuda_sm70_shflsync_idx_p) ;  /* 0x0000191000007944 */ /* 0x000fea0003c00000 */
[----:B-1---5:R-:W-:Y:S05]  /*11e50*/  BRA `(.L_x_1084) ;  /* 0xffff299000007947 */ /* 0x022fea000383ffff */
.L_x_1047:
[----:B------:R-:W-:Y:S01]  /*11e60*/  IMAD.MOV.U32 R0, RZ, RZ, R4 ;  /* 0x000000ffff007224 */ /* 0x000fe200078e0004 */
[----:B------:R-:W-:Y:S01]  /*11e70*/  MOV R7, 0x1 ;  /* 0x0000000100077802 */ /* 0x000fe20000000f00 */
[----:B------:R-:W-:Y:S01]  /*11e80*/  IMAD.MOV.U32 R3, RZ, RZ, 0x1c1f ;  /* 0x00001c1fff037424 */ /* 0x000fe200078e00ff */
[----:B------:R-:W-:-:S02]  /*11e90*/  MOV R2, 0x11eb0 ;  /* 0x00011eb000027802 */ /* 0x000fc40000000f00 */
[----:B-1----:R-:W-:Y:S05]  /*11ea0*/  CALL.REL.NOINC `($__internal_18_$__cuda_sm70_shflsync_idx_p) ;  /* 0x000018b000007944 */ /* 0x002fea0003c00000 */
[----:B------:R-:W-:-:S05]  /*11eb0*/  IMAD.IADD R0, R5, 0x1, R0 ;  /* 0x0000000105007824 */ /* 0x000fca00078e0200 */
[----:B------:R-:W-:-:S04]  /*11ec0*/  IMNMX R0, R6, R0, PT ;  /* 0x0000000006007217 */ /* 0x000fc80003800200 */
[C---:B------:R-:W-:Y:S02]  /*11ed0*/  ISETP.GT.AND P0, PT, R0.reuse, RZ, PT ;  /* 0x000000ff0000720c */ /* 0x040fe40003f04270 */
[C---:B------:R-:W-:Y:S02]  /*11ee0*/  ISETP.GT.AND P2, PT, R0.reuse, 0x1, PT ;  /* 0x000000010000780c */ /* 0x040fe40003f44270 */
        /* <DEDUP_REMOVED lines=44> */
[----:B------:R-:W-:Y:S02]  /*121b0*/  FSEL R76, R34, -INF , P4 ;  /* 0xff800000224c7808 */ /* 0x000fe40002000000 */
[----:B------:R-:W-:-:S02]  /*121c0*/  FMNMX.FTZ R0, R84, R0, !PT ;  /* 0x0000000054007209 */ /* 0x000fc40007810000 */
[----:B------:R-:W-:Y:S02]  /*121d0*/  FMNMX.FTZ R3, R77, R2, !PT ;  /* 0x000000024d037209 */ /* 0x000fe40007810000 */
[----:B------:R-:W-:Y:S02]  /*121e0*/  FMNMX.FTZ R0, R83, R0, !PT ;  /* 0x0000000053007209 */ /* 0x000fe40007810000 */
[----:B------:R-:W-:Y:S02]  /*121f0*/  FSEL R75, R33, -INF , P3 ;  /* 0xff800000214b7808 */ /* 0x000fe40001800000 */
[----:B------:R-:W-:Y:S02]  /*12200*/  FMNMX.FTZ R16, R76, R3, !PT ;  /* 0x000000034c107209 */ /* 0x000fe40007810000 */
[----:B------:R-:W-:Y:S02]  /*12210*/  FMNMX.FTZ R0, R82, R0, !PT ;  /* 0x0000000052007209 */ /* 0x000fe40007810000 */
[----:B------:R-:W-:-:S02]  /*12220*/  FSEL R74, R32, -INF , P2 ;  /* 0xff800000204a7808 */ /* 0x000fc40001000000 */
[----:B------:R-:W-:Y:S02]  /*12230*/  FMNMX.FTZ R16, R75, R16, !PT ;  /* 0x000000104b107209 */ /* 0x000fe40007810000 */
[----:B------:R-:W-:Y:S02]  /*12240*/  FMNMX.FTZ R0, R81, R0, !PT ;  /* 0x0000000051007209 */ /* 0x000fe40007810000 */
[----:B------:R-:W-:Y:S02]  /*12250*/  FSEL R73, R27, -INF , P1 ;  /* 0xff8000001b497808 */ /* 0x000fe40000800000 */
[----:B------:R-:W-:Y:S02]  /*12260*/  FMNMX.FTZ R16, R74, R16, !PT ;  /* 0x000000104a107209 */ /* 0x000fe40007810000 */
[----:B------:R-:W-:Y:S01]  /*12270*/  FMNMX.FTZ R132, R80, R0, !PT ;  /* 0x0000000050847209 */ /* 0x000fe20007810000 */
[----:B------:R-:W-:Y:S01]  /*12280*/  IMAD.MOV.U32 R0, RZ, RZ, 0x2 ;  /* 0x00000002ff007424 */ /* 0x000fe200078e00ff */
[----:B------:R-:W-:-:S02]  /*12290*/  FSEL R72, R26, -INF , P0 ;  /* 0xff8000001a487808 */ /* 0x000fc40000000000 */
[----:B------:R-:W-:Y:S01]  /*122a0*/  FMNMX.FTZ R16, R73, R16, !PT ;  /* 0x0000001049107209 */ /* 0x000fe20007810000 */
[----:B-----5:R-:W-:Y:S01]  /*122b0*/  IMAD.MOV.U32 R4, RZ, RZ, R132 ;  /* 0x000000ffff047224 */ /* 0x020fe200078e0084 */
[----:B------:R-:W-:Y:S02]  /*122c0*/  MOV R2, 0x122f0 ;  /* 0x000122f000027802 */ /* 0x000fe40000000f00 */
[----:B------:R-:W-:Y:S02]  /*122d0*/  FMNMX.FTZ R16, R72, R16, !PT ;  /* 0x0000001048107209 */ /* 0x000fe40007810000 */
[----:B-1----:R-:W-:Y:S05]  /*122e0*/  CALL.REL.NOINC `($__internal_17_$__cuda_sm70_shflsync_bfly_p) ;  /* 0x000013f000007944 */ /* 0x002fea0003c00000 */
[----:B------:R-:W-:Y:S01]  /*122f0*/  FMNMX.FTZ R132, R132, R0, !PT ;  /* 0x0000000084847209 */ /* 0x000fe20007810000 */
[----:B------:R-:W-:Y:S01]  /*12300*/  IMAD.MOV.U32 R0, RZ, RZ, 0x1 ;  /* 0x00000001ff007424 */ /* 0x000fe200078e00ff */
[----:B------:R-:W-:-:S03]  /*12310*/  MOV R2, 0x12340 ;  /* 0x0001234000027802 */ /* 0x000fc60000000f00 */
[----:B------:R-:W-:Y:S02]  /*12320*/  IMAD.MOV.U32 R4, RZ, RZ, R132 ;  /* 0x000000ffff047224 */ /* 0x000fe400078e0084 */
[----:B-1---5:R-:W-:Y:S05]  /*12330*/  CALL.REL.NOINC `($__internal_17_$__cuda_sm70_shflsync_bfly_p) ;  /* 0x000013a000007944 */ /* 0x022fea0003c00000 */
[----:B------:R-:W-:Y:S01]  /*12340*/  FMNMX.FTZ R132, R132, R0, !PT ;  /* 0x0000000084847209 */ /* 0x000fe20007810000 */
[----:B------:R-:W-:Y:S01]  /*12350*/  IMAD.MOV.U32 R4, RZ, RZ, R16 ;  /* 0x000000ffff047224 */ /* 0x000fe200078e0010 */
[----:B------:R-:W-:Y:S01]  /*12360*/  MOV R2, 0x12390 ;  /* 0x0001239000027802 */ /* 0x000fe20000000f00 */
[----:B------:R-:W-:Y:S02]  /*12370*/  IMAD.MOV.U32 R0, RZ, RZ, 0x2 ;  /* 0x00000002ff007424 */ /* 0x000fe400078e00ff */
[----:B-1---5:R-:W-:Y:S05]  /*12380*/  CALL.REL.NOINC `($__internal_17_$__cuda_sm70_shflsync_bfly_p) ;  /* 0x0000135000007944 */ /* 0x022fea0003c00000 */
[----:B------:R-:W-:Y:S01]  /*12390*/  FMNMX.FTZ R16, R16, R0, !PT ;  /* 0x0000000010107209 */ /* 0x000fe20007810000 */
[----:B------:R-:W-:Y:S01]  /*123a0*/  IMAD.MOV.U32 R0, RZ, RZ, 0x1 ;  /* 0x00000001ff007424 */ /* 0x000fe200078e00ff */
[----:B------:R-:W-:-:S03]  /*123b0*/  MOV R2, 0x123e0 ;  /* 0x000123e000027802 */ /* 0x000fc60000000f00 */
[----:B------:R-:W-:Y:S02]  /*123c0*/  IMAD.MOV.U32 R4, RZ, RZ, R16 ;  /* 0x000000ffff047224 */ /* 0x000fe400078e0010 */
[----:B-1---5:R-:W-:Y:S05]  /*123d0*/  CALL.REL.NOINC `($__internal_17_$__cuda_sm70_shflsync_bfly_p) ;  /* 0x0000130000007944 */ /* 0x022fea0003c00000 */
[----:B------:R-:W-:Y:S01]  /*123e0*/  MOV R3, R0 ;  /* 0x0000000000037202 */ /* 0x000fe20000000f00 */
[----:B-1---5:R-:W-:Y:S05]  /*123f0*/  BRA `(.L_x_1085) ;  /* 0xffff2aa000007947 */ /* 0x022fea000383ffff */
.L_x_1051:
[----:B------:R-:W-:Y:S01]  /*12400*/  MOV R7, RZ ;  /* 0x000000ff00077202 */ /* 0x000fe20000000f00 */
[----:B------:R-:W-:Y:S01]  /*12410*/  IMAD.MOV.U32 R0, RZ, RZ, R5 ;  /* 0x000000ffff007224 */ /* 0x000fe200078e0005 */
[----:B--2---:R-:W-:Y:S01]  /*12420*/  MOV R2, 0x12450 ;  /* 0x0001245000027802 */ /* 0x004fe20000000f00 */
[----:B------:R-:W-:Y:S02]  /*12430*/  IMAD.MOV.U32 R3, RZ, RZ, 0x181f ;  /* 0x0000181fff037424 */ /* 0x000fe400078e00ff */
[----:B-1----:R-:W-:Y:S05]  /*12440*/  CALL.REL.NOINC `($__internal_18_$__cuda_sm70_shflsync_idx_p) ;  /* 0x0000131000007944 */ /* 0x002fea0003c00000 */
[----:B-----5:R-:W-:Y:S01]  /*12450*/  MOV R4, R0 ;  /* 0x0000000000047202 */ /* 0x020fe20000000f00 */
[----:B-1----:R-:W-:-:S05]  /*12460*/  BRA `(.L_x_1086) ;  /* 0xffff470000007947 */ /* 0x002fca000383ffff */
.L_x_1052:
[----:B------:R-:W-:Y:S01]  /*12470*/  MOV R7, RZ ;  /* 0x000000ff00077202 */ /* 0x000fe20000000f00 */
[----:B------:R-:W-:Y:S01]  /*12480*/  IMAD.MOV.U32 R0, RZ, RZ, R21 ;  /* 0x000000ffff007224 */ /* 0x000fe200078e0015 */
[----:B--2---:R-:W-:Y:S01]  /*12490*/  MOV R2, 0x124c0 ;  /* 0x000124c000027802 */ /* 0x004fe20000000f00 */
[----:B------:R-:W-:Y:S02]  /*124a0*/  IMAD.MOV.U32 R3, RZ, RZ, 0x181f ;  /* 0x0000181fff037424 */ /* 0x000fe400078e00ff */
[----:B-1-34-:R-:W-:Y:S05]  /*124b0*/  CALL.REL.NOINC `($__internal_18_$__cuda_sm70_shflsync_idx_p) ;  /* 0x000012a000007944 */ /* 0x01afea0003c00000 */
[----:B------:R-:W2:Y:S01]  /*124c0*/  LDL R3, [R1+0x88] ;  /* 0x0000880001037983 */ /* 0x000ea20000100800 */
[----:B------:R-:W-:Y:S03]  /*124d0*/  IADD3 R6, P0, R0, R30, RZ ;  /* 0x0000001e00067210 */ /* 0x000fe60007f1e0ff */
[----:B------:R-:W3:Y:S02]  /*124e0*/  LDL R2, [R1+0x9c] ;  /* 0x00009c0001027983 */ /* 0x000ee40000100800 */
[----:B-----5:R-:W-:Y:S02]  /*124f0*/  IMAD.X R7, R4, 0x1, R22, P0 ;  /* 0x0000000104077824 */ /* 0x020fe400000e0616 */
[----:B------:R-:W4:Y:S04]  /*12500*/  LDL R12, [R1+0x54] ;  /* 0x00005400010c7983 */ /* 0x000f280000100800 */
[----:B------:R-:W4:Y:S04]  /*12510*/  LDL R15, [R1+0x98] ;  /* 0x00009800010f7983 */ /* 0x000f280000100800 */
[----:B------:R-:W4:Y:S04]  /*12520*/  LDL R14, [R1+0x58] ;  /* 0x00005800010e7983 */ /* 0x000f280000100800 */
[----:B------:R-:W4:Y:S01]  /*12530*/  LDL R13, [R1+0x94] ;  /* 0x00009400010d7983 */ /* 0x000f220000100800 */
[----:B--2---:R-:W-:Y:S02]  /*12540*/  ISETP.GE.AND P3, PT, R3, c[0x0][0x1d4], PT ;  /* 0x0000750003007a0c */ /* 0x004fe40003f66270 */
[----:B---3--:R-:W-:Y:S02]  /*12550*/  ISETP.GE.AND P2, PT, R2, c[0x0][0x1d4], PT ;  /* 0x0000750002007a0c */ /* 0x008fe40003f46270 */
[----:B------:R-:W-:Y:S02]  /*12560*/  IADD3 R2, P0, R0, R31, RZ ;  /* 0x0000001f00027210 */ /* 0x000fe40007f1e0ff */
[----:B------:R-:W-:Y:S03]  /*12570*/  SEL R20, RZ, 0x10, P2 ;  /* 0x00000010ff147807 */ /* 0x000fe60001000000 */
[----:B------:R-:W-:Y:S01]  /*12580*/  IMAD.X R3, R4, 0x1, R23, P0 ;  /* 0x0000000104037824 */ /* 0x000fe200000e0617 */
[----:B----4-:R-:W-:Y:S03]  /*12590*/  ISETP.GE.AND P1, PT, R15, c[0x0][0x1d4], PT ;  /* 0x000075000f007a0c */ /* 0x010fe60003f26270 */
[----:B------:R-:W-:Y:S01]  /*125a0*/  @!PT LDS RZ, [RZ] ;  /* 0x00000000fffff984 */ /* 0x000fe20000000800 */
[----:B------:R-:W-:Y:S01]  /*125b0*/  @!PT LDS RZ, [RZ] ;  /* 0x00000000fffff984 */ /* 0x000fe20000000800 */
[----:B------:R-:W-:Y:S01]  /*125c0*/  @!PT LDS RZ, [RZ] ;  /* 0x00000000fffff984 */ /* 0x000fe20000000800 */
[----:B------:R2:W-:Y:S01]  /*125d0*/  LDGSTS.E.BYPASS.LTC128B.128 [R12+0x100], [R6.64], !P3 ;  /* 0x00100000060c7fae */ /* 0x0005e2000d901d46 */
[----:B------:R-:W-:Y:S03]  /*125e0*/  SEL R15, RZ, 0x10, P1 ;  /* 0x00000010ff0f7807 */ /* 0x000fe60000800000 */
[----:B------:R3:W-:Y:S01]  /*125f0*/  LDGSTS.E.BYPASS.LTC128B.128 [R12+0x2100], [R2.64], !P2 ;  /* 0x02100000020c7fae */ /* 0x0007e2000d101d46 */
[----:B--2---:R-:W-:Y:S01]  /*12600*/  IMAD.MOV.U32 R7, RZ, RZ, 0x1 ;  /* 0x00000001ff077424 */ /* 0x004fe200078e00ff */
[----:B---3--:R-:W-:Y:S05]  /*12610*/  IADD3 R2, P0, R0, R132, RZ ;  /* 0x0000008400027210 */ /* 0x008fea0007f1e0ff */
[----:B------:R-:W-:Y:S05]  /*12620*/  IMAD.X R3, R4, 0x1, R28, P0 ;  /* 0x0000000104037824 */ /* 0x000fea00000e061c */
[----:B------:R2:W-:Y:S02]  /*12630*/  LDGSTS.E.BYPASS.LTC128B.128 [R12+0x4100], [R2.64], !P1 ;  /* 0x04100000020c7fae */ /* 0x0005e4000c901d46 */
[----:B--2---:R-:W-:Y:S01]  /*12640*/  IADD3 R2, P0, R0, R14, RZ ;  /* 0x0000000e00027210 */ /* 0x004fe20007f1e0ff */
[----:B------:R-:W-:Y:S01]  /*12650*/  IMAD.MOV.U32 R0, RZ, RZ, R5 ;  /* 0x000000ffff007224 */ /* 0x000fe200078e0005 */
[----:B------:R-:W-:Y:S03]  /*12660*/  SEL R5, RZ, 0x10, P3 ;  /* 0x00000010ff057807 */ /* 0x000fe60001800000 */
[----:B------:R-:W-:Y:S01]  /*12670*/  IMAD.X R3, R4, 0x1, R29, P0 ;  /* 0x0000000104037824 */ /* 0x000fe200000e061d */
[----:B------:R-:W-:Y:S04]  /*12680*/  ISETP.GE.AND P0, PT, R13, c[0x0][0x1d4], PT ;  /* 0x000075000d007a0c */ /* 0x000fe80003f06270 */
[----:B------:R-:W-:Y:S09]  /*12690*/  SEL R14, RZ, 0x10, P0 ;  /* 0x00000010ff0e7807 */ /* 0x000ff20000000000 */
[----:B------:R2:W-:Y:S02]  /*126a0*/  LDGSTS.E.BYPASS.LTC128B.128 [R12+0x6100], [R2.64], !P0 ;  /* 0x06100000020c7fae */ /* 0x0005e4000c101d46 */
[----:B--2---:R-:W-:Y:S01]  /*126b0*/  MOV R2, 0x126e0 ;  /* 0x000126e000027802 */ /* 0x004fe20000000f00 */
[----:B------:R-:W-:Y:S02]  /*126c0*/  IMAD.MOV.U32 R3, RZ, RZ, 0x181f ;  /* 0x0000181fff037424 */ /* 0x000fe400078e00ff */
[----:B-1----:R-:W-:Y:S05]  /*126d0*/  CALL.REL.NOINC `($__internal_18_$__cuda_sm70_shflsync_idx_p) ;  /* 0x0000108000007944 */ /* 0x002fea0003c00000 */
[----:B------:R-:W-:Y:S01]  /*126e0*/  MOV R7, 0x1 ;  /* 0x0000000100077802 */ /* 0x000fe20000000f00 */
[----:B-----5:R-:W-:Y:S01]  /*126f0*/  IMAD.MOV.U32 R4, RZ, RZ, R0 ;  /* 0x000000ffff047224 */ /* 0x020fe200078e0000 */
[----:B------:R-:W-:Y:S01]  /*12700*/  MOV R3, 0x181f ;  /* 0x0000181f00037802 */ /* 0x000fe20000000f00 */
[----:B------:R-:W-:Y:S01]  /*12710*/  IMAD.MOV.U32 R0, RZ, RZ, R21 ;  /* 0x000000ffff007224 */ /* 0x000fe200078e0015 */
[----:B------:R-:W-:Y:S02]  /*12720*/  MOV R2, 0x12740 ;  /* 0x0001274000027802 */ /* 0x000fe40000000f00 */
[----:B-1----:R-:W-:Y:S05]  /*12730*/  CALL.REL.NOINC `($__internal_18_$__cuda_sm70_shflsync_idx_p) ;  /* 0x0000102000007944 */ /* 0x002fea0003c00000 */
[----:B-1---5:R-:W-:-:S05]  /*12740*/  BRA `(.L_x_1087) ;  /* 0xffff462000007947 */ /* 0x022fca000383ffff */
.L_x_1055:
[----:B------:R-:W-:Y:S01]  /*12750*/  MOV R7, RZ ;  /* 0x000000ff00077202 */ /* 0x000fe20000000f00 */
[----:B------:R-:W-:Y:S01]  /*12760*/  IMAD.MOV.U32 R0, RZ, RZ, R5 ;  /* 0x000000ffff007224 */ /* 0x000fe200078e0005 */
[----:B------:R-:W-:Y:S01]  /*12770*/  MOV R2, 0x127a0 ;  /* 0x000127a000027802 */ /* 0x000fe20000000f00 */
[----:B------:R-:W-:Y:S02]  /*12780*/  IMAD.MOV.U32 R3, RZ, RZ, 0x181f ;  /* 0x0000181fff037424 */ /* 0x000fe400078e00ff */
[----:B--2---:R-:W-:Y:S05]  /*12790*/  CALL.REL.NOINC `($__internal_18_$__cuda_sm70_shflsync_idx_p) ;  /* 0x00000fc000007944 */ /* 0x004fea0003c00000 */
[----:B-----5:R-:W-:Y:S01]  /*127a0*/  MOV R4, R0 ;  /* 0x0000000000047202 */ /* 0x020fe20000000f00 */
[----:B-1----:R-:W-:-:S05]  /*127b0*/  BRA `(.L_x_1088) ;  /* 0xffff5d1000007947 */ /* 0x002fca000383ffff */
.L_x_1056:
[----:B------:R-:W-:Y:S01]  /*127c0*/  MOV R7, RZ ;  /* 0x000000ff00077202 */ /* 0x000fe20000000f00 */
[----:B------:R-:W-:Y:S01]  /*127d0*/  IMAD.MOV.U32 R0, RZ, RZ, R13 ;  /* 0x000000ffff007224 */ /* 0x000fe200078e000d */
[----:B------:R-:W-:Y:S01]  /*127e0*/  MOV R2, 0x12810 ;  /* 0x0001281000027802 */ /* 0x000fe20000000f00 */
[----:B------:R-:W-:Y:S02]  /*127f0*/  IMAD.MOV.U32 R3, RZ, RZ, 0x181f ;  /* 0x0000181fff037424 */ /* 0x000fe400078e00ff */
[----:B-123--:R-:W-:Y:S05]  /*12800*/  CALL.REL.NOINC `($__internal_18_$__cuda_sm70_shflsync_idx_p) ;  /* 0x00000f5000007944 */ /* 0x00efea0003c00000 */
[----:B------:R-:W2:Y:S01]  /*12810*/  LDL R3, [R1+0x88] ;  /* 0x0000880001037983 */ /* 0x000ea20000100800 */
[----:B------:R-:W-:Y:S03]  /*12820*/  IADD3 R6, P0, R0, R19, RZ ;  /* 0x0000001300067210 */ /* 0x000fe60007f1e0ff */
[----:B------:R-:W3:Y:S02]  /*12830*/  LDL R2, [R1+0x9c] ;  /* 0x00009c0001027983 */ /* 0x000ee40000100800 */
[----:B-----5:R-:W-:Y:S02]  /*12840*/  IMAD.X R7, R4, 0x1, R14, P0 ;  /* 0x0000000104077824 */ /* 0x020fe400000e060e */
        /* <DEDUP_REMOVED lines=36> */
.L_x_1057:
[----:B------:R-:W-:Y:S01]  /*12a90*/  MOV R7, RZ ;  /* 0x000000ff00077202 */ /* 0x000fe20000000f00 */
[----:B------:R-:W-:Y:S01]  /*12aa0*/  IMAD.MOV.U32 R0, RZ, RZ, R4 ;  /* 0x000000ffff007224 */ /* 0x000fe200078e0004 */
[----:B------:R-:W-:Y:S01]  /*12ab0*/  MOV R2, 0x12ae0 ;  /* 0x00012ae000027802 */ /* 0x000fe20000000f00 */
[----:B------:R-:W-:Y:S02]  /*12ac0*/  IMAD.MOV.U32 R3, RZ, RZ, 0x1c1f ;  /* 0x00001c1fff037424 */ /* 0x000fe400078e00ff */
[----:B------:R-:W-:Y:S05]  /*12ad0*/  CALL.REL.NOINC `($__internal_18_$__cuda_sm70_shflsync_idx_p) ;  /* 0x00000c8000007944 */ /* 0x000fea0003c00000 */
[----:B-1---5:R-:W-:-:S05]  /*12ae0*/  BRA `(.L_x_1090) ;  /* 0xffff5eb000007947 */ /* 0x022fca000383ffff */
.L_x_1058:
[----:B------:R-:W-:Y:S01]  /*12af0*/  MOV R7, 0x1 ;  /* 0x0000000100077802 */ /* 0x000fe20000000f00 */
[----:B------:R-:W-:Y:S01]  /*12b00*/  IMAD.MOV.U32 R0, RZ, RZ, R4 ;  /* 0x000000ffff007224 */ /* 0x000fe200078e0004 */
[----:B------:R-:W-:Y:S01]  /*12b10*/  MOV R2, 0x12b40 ;  /* 0x00012b4000027802 */ /* 0x000fe20000000f00 */
[----:B------:R-:W-:Y:S02]  /*12b20*/  IMAD.MOV.U32 R3, RZ, RZ, 0x1c1f ;  /* 0x00001c1fff037424 */ /* 0x000fe400078e00ff */
[----:B-1----:R-:W-:Y:S05]  /*12b30*/  CALL.REL.NOINC `($__internal_18_$__cuda_sm70_shflsync_idx_p) ;  /* 0x00000c2000007944 */ /* 0x002fea0003c00000 */
[----:B------:R-:W2:Y:S01]  /*12b40*/  LDL.LU R9, [R1+0x80] ;  /* 0x0000800001097983 */ /* 0x000ea20000300800 */
[----:B------:R-:W-:Y:S03]  /*12b50*/  IMAD.IADD R0, R5, 0x1, R0 ;  /* 0x0000000105007824 */ /* 0x000fe600078e0200 */
[----:B------:R-:W3:Y:S02]  /*12b60*/  LDL.LU R8, [R1+0x7c] ;  /* 0x00007c0001087983 */ /* 0x000ee40000300800 */
[C---:B------:R-:W-:Y:S02]  /*12b70*/  ISETP.GT.AND P4, PT, R0.reuse, 0x9, PT ;  /* 0x000000090000780c */ /* 0x040fe40003f84270 */
[C---:B------:R-:W-:Y:S01]  /*12b80*/  ISETP.GT.AND P3, PT, R0.reuse, 0x8, PT ;  /* 0x000000080000780c */ /* 0x040fe20003f64270 */
[----:B------:R-:W4:Y:S01]  /*12b90*/  LDL.LU R7, [R1+0x78] ;  /* 0x0000780001077983 */ /* 0x000f220000300800 */
[C---:B------:R-:W-:Y:S02]  /*12ba0*/  ISETP.GT.AND P1, PT, R0.reuse, 0x10, PT ;  /* 0x000000100000780c */ /* 0x040fe40003f24270 */
[C---:B------:R-:W-:Y:S01]  /*12bb0*/  ISETP.GT.AND P0, PT, R0.reuse, RZ, PT ;  /* 0x000000ff0000720c */ /* 0x040fe20003f04270 */
[----:B-----5:R-:W4:Y:S01]  /*12bc0*/  LDL.LU R4, [R1+0x74] ;  /* 0x0000740001047983 */ /* 0x020f220000300800 */
[C---:B------:R-:W-:Y:S03]  /*12bd0*/  ISETP.GT.AND P2, PT, R0.reuse, 0x1, PT ;  /* 0x000000010000780c */ /* 0x040fe60003f44270 */
[----:B------:R-:W4:Y:S04]  /*12be0*/  LDL.LU R3, [R1+0x68] ;  /* 0x0000680001037983 */ /* 0x000f280000300800 */
[----:B------:R-:W4:Y:S01]  /*12bf0*/  LDL.LU R2, [R1+0x64] ;  /* 0x0000640001027983 */ /* 0x000f220000300800 */
[----:B--2---:R-:W-:Y:S02]  /*12c00*/  FSEL R5, R9, -INF , P0 ;  /* 0xff80000009057808 */ /* 0x004fe40000000000 */
[----:B------:R-:W-:Y:S02]  /*12c10*/  ISETP.GT.AND P0, PT, R0, 0x11, PT ;  /* 0x000000110000780c */ /* 0x000fe40003f04270 */
[----:B---3--:R-:W-:Y:S02]  /*12c20*/  FSEL R177, R8, -INF , P2 ;  /* 0xff80000008b17808 */ /* 0x008fe40001000000 */
[C---:B------:R-:W-:Y:S02]  /*12c30*/  ISETP.GT.AND P2, PT, R0.reuse, 0x20, PT ;  /* 0x000000200000780c */ /* 0x040fe40003f44270 */
[----:B----4-:R-:W-:Y:S02]  /*12c40*/  FSEL R35, R7, -INF , P3 ;  /* 0xff80000007237808 */ /* 0x010fe40001800000 */
[----:B------:R-:W-:Y:S02]  /*12c50*/  ISETP.GT.AND P3, PT, R0, 0x18, PT ;  /* 0x000000180000780c */ /* 0x000fe40003f64270 */
[----:B------:R-:W-:Y:S02]  /*12c60*/  FSEL R34, R4, -INF , P4 ;  /* 0xff80000004227808 */ /* 0x000fe40002000000 */
[C---:B------:R-:W-:Y:S01]  /*12c70*/  ISETP.GT.AND P4, PT, R0.reuse, 0x19, PT ;  /* 0x000000190000780c */ /* 0x040fe20003f84270 */
[----:B------:R-:W2:Y:S01]  /*12c80*/  LDL.LU R4, [R1+0x58] ;  /* 0x0000580001047983 */ /* 0x000ea20000300800 */
[----:B------:R-:W-:Y:S02]  /*12c90*/  FSEL R33, R3, -INF , P1 ;  /* 0xff80000003217808 */ /* 0x000fe40000800000 */
[----:B------:R-:W-:Y:S01]  /*12ca0*/  ISETP.GT.AND P1, PT, R0, 0x21, PT ;  /* 0x000000210000780c */ /* 0x000fe20003f24270 */
[----:B------:R-:W3:Y:S01]  /*12cb0*/  LDL.LU R7, [R1+0x60] ;  /* 0x0000600001077983 */ /* 0x000ee20000300800 */
[----:B------:R-:W-:Y:S02]  /*12cc0*/  FSEL R32, R2, -INF , P0 ;  /* 0xff80000002207808 */ /* 0x000fe40000000000 */
[----:B------:R-:W-:Y:S01]  /*12cd0*/  ISETP.GT.AND P0, PT, R0, 0x28, PT ;  /* 0x000000280000780c */ /* 0x000fe20003f04270 */
[----:B------:R-:W4:Y:S01]  /*12ce0*/  LDL.LU R3, [R1+0x5c] ;  /* 0x00005c0001037983 */ /* 0x000f220000300800 */
        /* <DEDUP_REMOVED lines=30> */
[----:B------:R-:W-:Y:S02]  /*12ed0*/  FSEL R26, R179, -INF , P4 ;  /* 0xff800000b31a7808 */ /* 0x000fe40002000000 */
[----:B------:R-:W-:Y:S02]  /*12ee0*/  FMNMX.FTZ R0, R16, R0, !PT ;  /* 0x0000000010007209 */ /* 0x000fe40007810000 */
[----:B------:R-:W-:Y:S02]  /*12ef0*/  FMNMX.FTZ R2, R27, R2, !PT ;  /* 0x000000021b027209 */ /* 0x000fe40007810000 */
[----:B------:R-:W-:Y:S02]  /*12f00*/  FMNMX.FTZ R0, R15, R0, !PT ;  /* 0x000000000f007209 */ /* 0x000fe40007810000 */
[----:B------:R-:W-:Y:S02]  /*12f10*/  FMNMX.FTZ R176, R26, R2, !PT ;  /* 0x000000021ab07209 */ /* 0x000fe40007810000 */
[----:B------:R-:W-:Y:S02]  /*12f20*/  FSEL R8, R191, -INF , P1 ;  /* 0xff800000bf087808 */ /* 0x000fe40000800000 */
[----:B------:R-:W-:Y:S02]  /*12f30*/  MOV R2, 0x13010 ;  /* 0x0001301000027802 */ /* 0x000fe40000000f00 */
[----:B--2---:R-:W-:Y:S02]  /*12f40*/  FSEL R10, R4, -INF , P3 ;  /* 0xff800000040a7808 */ /* 0x004fe40001800000 */
[----:B------:R-:W-:Y:S01]  /*12f50*/  FMNMX.FTZ R4, R14, R0, !PT ;  /* 0x000000000e047209 */ /* 0x000fe20007810000 */
[----:B------:R-:W-:Y:S01]  /*12f60*/  IMAD.MOV.U32 R0, RZ, RZ, 0x2 ;  /* 0x00000002ff007424 */ /* 0x000fe200078e00ff */
[----:B---3--:R-:W-:Y:S02]  /*12f70*/  FSEL R9, R7, -INF , P2 ;  /* 0xff80000007097808 */ /* 0x008fe40001000000 */
[----:B------:R-:W-:Y:S02]  /*12f80*/  FMNMX.FTZ R176, R10, R176, !PT ;  /* 0x000000b00ab07209 */ /* 0x000fe40007810000 */
[----:B------:R-:W-:Y:S02]  /*12f90*/  FMNMX.FTZ R4, R13, R4, !PT ;  /* 0x000000040d047209 */ /* 0x000fe40007810000 */
[----:B------:R-:W-:Y:S02]  /*12fa0*/  FMNMX.FTZ R176, R9, R176, !PT ;  /* 0x000000b009b07209 */ /* 0x000fe40007810000 */
[----:B------:R-:W-:Y:S02]  /*12fb0*/  FMNMX.FTZ R4, R12, R4, !PT ;  /* 0x000000040c047209 */ /* 0x000fe40007810000 */
[----:B----4-:R-:W-:Y:S02]  /*12fc0*/  FSEL R7, R3, -INF , P0 ;  /* 0xff80000003077808 */ /* 0x010fe40000000000 */
[----:B------:R-:W-:Y:S02]  /*12fd0*/  FMNMX.FTZ R176, R8, R176, !PT ;  /* 0x000000b008b07209 */ /* 0x000fe40007810000 */
[----:B------:R-:W-:Y:S02]  /*12fe0*/  FMNMX.FTZ R4, R11, R4, !PT ;  /* 0x000000040b047209 */ /* 0x000fe40007810000 */
[----:B------:R-:W-:Y:S02]  /*12ff0*/  FMNMX.FTZ R176, R7, R176, !PT ;  /* 0x000000b007b07209 */ /* 0x000fe40007810000 */
[----:B-1----:R-:W-:Y:S05]  /*13000*/  CALL.REL.NOINC `($__internal_17_$__cuda_sm70_shflsync_bfly_p) ;  /* 0x000006d000007944 */ /* 0x002fea0003c00000 */
[----:B------:R-:W-:Y:S01]  /*13010*/  FMNMX.FTZ R4, R4, R0, !PT ;  /* 0x0000000004047209 */ /* 0x000fe20007810000 */
[----:B------:R-:W-:Y:S01]  /*13020*/  IMAD.MOV.U32 R0, RZ, RZ, 0x1 ;  /* 0x00000001ff007424 */ /* 0x000fe200078e00ff */
[----:B------:R-:W-:Y:S02]  /*13030*/  MOV R2, 0x13050 ;  /* 0x0001305000027802 */ /* 0x000fe40000000f00 */
        /* <DEDUP_REMOVED lines=8> */
[----:B------:R-:W-:Y:S02]  /*130c0*/  MOV R2, 0x130e0 ;  /* 0x000130e000027802 */ /* 0x000fe40000000f00 */
[----:B-1---5:R-:W-:Y:S05]  /*130d0*/  CALL.REL.NOINC `($__internal_17_$__cuda_sm70_shflsync_bfly_p) ;  /* 0x0000060000007944 */ /* 0x022fea0003c00000 */
[----:B-1---5:R-:W-:-:S05]  /*130e0*/  BRA `(.L_x_1091) ;  /* 0xffff601000007947 */ /* 0x022fca000383ffff */
.L_x_1061:
[----:B------:R-:W-:Y:S01]  /*130f0*/  MOV R7, RZ ;  /* 0x000000ff00077202 */ /* 0x000fe20000000f00 */
[----:B-1----:R-:W-:Y:S01]  /*13100*/  IMAD.MOV.U32 R0, RZ, RZ, R5 ;  /* 0x000000ffff007224 */ /* 0x002fe200078e0005 */
[----:B------:R-:W-:Y:S01]  /*13110*/  MOV R2, 0x13140 ;  /* 0x0001314000027802 */ /* 0x000fe20000000f00 */
[----:B------:R-:W-:Y:S02]  /*13120*/  IMAD.MOV.U32 R3, RZ, RZ, 0x181f ;  /* 0x0000181fff037424 */ /* 0x000fe400078e00ff */
[----:B------:R-:W-:Y:S05]  /*13130*/  CALL.REL.NOINC `($__internal_18_$__cuda_sm70_shflsync_idx_p) ;  /* 0x0000062000007944 */ /* 0x000fea0003c00000 */
[----:B-1---5:R-:W-:-:S05]  /*13140*/  BRA `(.L_x_1092) ;  /* 0xffff821000007947 */ /* 0x022fca000383ffff */
.L_x_1064:
[----:B------:R-:W-:Y:S01]  /*13150*/  MOV R7, RZ ;  /* 0x000000ff00077202 */ /* 0x000fe20000000f00 */
[----:B------:R-:W-:Y:S01]  /*13160*/  IMAD.MOV.U32 R0, RZ, RZ, R5 ;  /* 0x000000ffff007224 */ /* 0x000fe200078e0005 */
[----:B------:R-:W-:Y:S01]  /*13170*/  MOV R2, 0x131a0 ;  /* 0x000131a000027802 */ /* 0x000fe20000000f00 */
[----:B------:R-:W-:Y:S02]  /*13180*/  IMAD.MOV.U32 R3, RZ, RZ, 0x181f ;  /* 0x0000181fff037424 */ /* 0x000fe400078e00ff */
[----:B-----5:R-:W-:Y:S05]  /*13190*/  CALL.REL.NOINC `($__internal_18_$__cuda_sm70_shflsync_idx_p) ;  /* 0x000005c000007944 */ /* 0x020fea0003c00000 */
[----:B-----5:R-:W-:Y:S01]  /*131a0*/  MOV R4, R0 ;  /* 0x0000000000047202 */ /* 0x020fe20000000f00 */
[----:B-1----:R-:W-:-:S05]  /*131b0*/  BRA `(.L_x_1093) ;  /* 0xffff9a3000007947 */ /* 0x002fca000383ffff */
.L_x_1065:
[----:B------:R-:W-:Y:S01]  /*131c0*/  MOV R7, RZ ;  /* 0x000000ff00077202 */ /* 0x000fe20000000f00 */
[----:B------:R-:W-:Y:S01]  /*131d0*/  IMAD.MOV.U32 R0, RZ, RZ, R8 ;  /* 0x000000ffff007224 */ /* 0x000fe200078e0008 */
[----:B------:R-:W-:Y:S01]  /*131e0*/  MOV R2, 0x13210 ;  /* 0x0001321000027802 */ /* 0x000fe20000000f00 */
[----:B------:R-:W-:Y:S02]  /*131f0*/  IMAD.MOV.U32 R3, RZ, RZ, 0x181f ;  /* 0x0000181fff037424 */ /* 0x000fe400078e00ff */
[----:B-12--5:R-:W-:Y:S05]  /*13200*/  CALL.REL.NOINC `($__internal_18_$__cuda_sm70_shflsync_idx_p) ;  /* 0x0000055000007944 */ /* 0x026fea0003c00000 */
[----:B------:R-:W2:Y:S01]  /*13210*/  LDL R29, [R1+0x54] ;  /* 0x00005400011d7983 */ /* 0x000ea20000100800 */
[----:B------:R-:W-:Y:S04]  /*13220*/  IADD3 R2, -R132, 0x10, RZ ;  /* 0x0000001084027810 */ /* 0x000fe80007ffe1ff */
[----:B------:R-:W-:Y:S04]  /*13230*/  LOP3.LUT R2, R2, 0xf, RZ, 0xc0, !PT ;  /* 0x0000000f02027812 */ /* 0x000fe800078ec0ff */
[----:B------:R-:W-:Y:S04]  /*13240*/  IADD3 R2, P1, P0, R2, R0, R25 ;  /* 0x0000000002027210 */ /* 0x000fe8000783e019 */
[----:B-----5:R-:W-:Y:S02]  /*13250*/  IADD3.X R3, RZ, R4, R9, P1, P0 ;  /* 0x00000004ff037210 */ /* 0x020fe40000fe0409 */
[----:B------:R-:W-:Y:S11]  /*13260*/  ISETP.NE.U32.AND P0, PT, R132, RZ, PT ;  /* 0x000000ff8400720c */ /* 0x000ff60003f05070 */
[----:B------:R-:W-:Y:S02]  /*13270*/  @!UPT UIADD3 URZ, URZ, URZ, URZ ;  /* 0x0000003f3f3ff290 */ /* 0x000fe4000fffe03f */
[----:B------:R-:W-:Y:S01]  /*13280*/  @!PT LDS RZ, [RZ] ;  /* 0x00000000fffff984 */ /* 0x000fe20000000800 */
[----:B------:R-:W-:Y:S01]  /*13290*/  @!PT LDS RZ, [RZ] ;  /* 0x00000000fffff984 */ /* 0x000fe20000000800 */
[----:B------:R-:W-:Y:S01]  /*132a0*/  @!PT LDS RZ, [RZ] ;  /* 0x00000000fffff984 */ /* 0x000fe20000000800 */
[----:B--2---:R2:W-:Y:S02]  /*132b0*/  LDGSTS.E.BYPASS.LTC128B.128.ZFILL [R29+0x10100], [R2.64], P0 ;  /* 0x10100000021d7fae */ /* 0x0045e40008141d46 */
[----:B--2---:R-:W-:Y:S05]  /*132c0*/  IADD3 R2, P0, R0, R26, RZ ;  /* 0x0000001a00027210 */ /* 0x004fea0007f1e0ff */
[----:B------:R-:W-:Y:S01]  /*132d0*/  IMAD.X R3, R4, 0x1, R10, P0 ;  /* 0x0000000104037824 */ /* 0x000fe200000e060a */
[----:B------:R-:W-:Y:S04]  /*132e0*/  IADD3 R6, P0, R0, R27, RZ ;  /* 0x0000001b00067210 */ /* 0x000fe80007f1e0ff */
[----:B------:R2:W-:Y:S01]  /*132f0*/  LDGSTS.E.BYPASS.LTC128B.128 [R29+0x12100], [R2.64], !P5 ;  /* 0x12100000021d7fae */ /* 0x0005e2000e901d46 */
[----:B------:R-:W-:Y:S05]  /*13300*/  IMAD.X R7, R4, 0x1, R11, P0 ;  /* 0x0000000104077824 */ /* 0x000fea00000e060b */
[----:B------:R3:W-:Y:S01]  /*13310*/  LDGSTS.E.BYPASS.LTC128B.128 [R29+0x14100], [R6.64], !P4 ;  /* 0x14100000061d7fae */ /* 0x0007e2000e101d46 */
[----:B--2---:R-:W-:Y:S01]  /*13320*/  IADD3 R2, P0, R0, R28, RZ ;  /* 0x0000001c00027210 */ /* 0x004fe20007f1e0ff */
[----:B------:R-:W-:Y:S04]  /*13330*/  IMAD.MOV.U32 R0, RZ, RZ, R5 ;  /* 0x000000ffff007224 */ /* 0x000fe800078e0005 */
[----:B------:R-:W-:Y:S02]  /*13340*/  IMAD.X R3, R4, 0x1, R12, P0 ;  /* 0x0000000104037824 */ /* 0x000fe400000e060c */
[----:B---3--:R-:W-:Y:S03]  /*13350*/  IMAD.MOV.U32 R7, RZ, RZ, 0x1 ;  /* 0x00000001ff077424 */ /* 0x008fe600078e00ff */
        /* <DEDUP_REMOVED lines=11> */
.L_x_1066:
[----:B------:R-:W-:Y:S02]  /*13410*/  MOV R0, 0x2 ;  /* 0x0000000200007802 */ /* 0x000fe40000000f00 */
[----:B------:R-:W-:Y:S02]  /*13420*/  MOV R2, 0x13440 ;  /* 0x0001344000027802 */ /* 0x000fe40000000f00 */
[----:B-----5:R-:W-:Y:S05]  /*13430*/  CALL.REL.NOINC `($__internal_17_$__cuda_sm70_shflsync_bfly_p) ;  /* 0x000002a000007944 */ /* 0x020fea0003c00000 */
[----:B------:R-:W-:Y:S01]  /*13440*/  FMNMX.FTZ R4, R4, R0, !PT ;  /* 0x0000000004047209 */ /* 0x000fe20007810000 */
[----:B------:R-:W-:Y:S01]  /*13450*/  IMAD.MOV.U32 R0, RZ, RZ, 0x1 ;  /* 0x00000001ff007424 */ /* 0x000fe200078e00ff */
[----:B------:R-:W-:Y:S02]  /*13460*/  MOV R2, 0x13480 ;  /* 0x0001348000027802 */ /* 0x000fe40000000f00 */
[----:B-1---5:R-:W-:Y:S05]  /*13470*/  CALL.REL.NOINC `($__internal_17_$__cuda_sm70_shflsync_bfly_p) ;  /* 0x0000026000007944 */ /* 0x022fea0003c00000 */
[----:B------:R-:W-:Y:S01]  /*13480*/  FMNMX.FTZ R132, R4, R0, !PT ;  /* 0x0000000004847209 */ /* 0x000fe20007810000 */
[----:B-----5:R-:W-:Y:S01]  /*13490*/  IMAD.MOV.U32 R4, RZ, RZ, R5 ;  /* 0x000000ffff047224 */ /* 0x020fe200078e0005 */
[----:B------:R-:W-:Y:S01]  /*134a0*/  MOV R2, 0x134d0 ;  /* 0x000134d000027802 */ /* 0x000fe20000000f00 */
[----:B------:R-:W-:Y:S02]  /*134b0*/  IMAD.MOV.U32 R0, RZ, RZ, 0x2 ;  /* 0x00000002ff007424 */ /* 0x000fe400078e00ff */
[----:B-1----:R-:W-:Y:S05]  /*134c0*/  CALL.REL.NOINC `($__internal_17_$__cuda_sm70_shflsync_bfly_p) ;  /* 0x0000021000007944 */ /* 0x002fea0003c00000 */
[----:B-----5:R-:W-:Y:S01]  /*134d0*/  FMNMX.FTZ R4, R5, R0, !PT ;  /* 0x0000000005047209 */ /* 0x020fe20007810000 */
[----:B------:R-:W-:Y:S01]  /*134e0*/  IMAD.MOV.U32 R0, RZ, RZ, 0x1 ;  /* 0x00000001ff007424 */ /* 0x000fe200078e00ff */
[----:B------:R-:W-:Y:S02]  /*134f0*/  MOV R2, 0x13510 ;  /* 0x0001351000027802 */ /* 0x000fe40000000f00 */
[----:B-1----:R-:W-:Y:S05]  /*13500*/  CALL.REL.NOINC `($__internal_17_$__cuda_sm70_shflsync_bfly_p) ;  /* 0x000001d000007944 */ /* 0x002fea0003c00000 */
[----:B-1---5:R-:W-:-:S05]  /*13510*/  BRA `(.L_x_1095) ;  /* 0xffff9c5000007947 */ /* 0x022fca000383ffff */
.L_x_1068:
[----:B------:R1:W5:Y:S01]  /*13520*/  LDL R4, [R1+0xa4] ;  /* 0x0000a40001047983 */ /* 0x0003620000100800 */
[----:B------:R-:W-:-:S02]  /*13530*/  MOV R0, 0x2 ;  /* 0x0000000200007802 */ /* 0x000fc40000000f00 */
[----:B------:R-:W-:Y:S02]  /*13540*/  MOV R2, 0x13560 ;  /* 0x0001356000027802 */ /* 0x000fe40000000f00 */
[----:B-1---5:R-:W-:Y:S05]  /*13550*/  CALL.REL.NOINC `($__internal_17_$__cuda_sm70_shflsync_bfly_p) ;  /* 0x0000018000007944 */ /* 0x022fea0003c00000 */
[----:B-----5:R-:W-:Y:S01]  /*13560*/  MOV R5, R0 ;  /* 0x0000000000057202 */ /* 0x020fe20000000f00 */
[----:B-1----:R-:W-:Y:S05]  /*13570*/  BRA `(.L_x_1096) ;  /* 0xffffbaa000007947 */ /* 0x002fea000383ffff */
.L_x_1069:
[----:B------:R-:W-:Y:S01]  /*13580*/  IMAD.MOV.U32 R4, RZ, RZ, R5 ;  /* 0x000000ffff047224 */ /* 0x000fe200078e0005 */
[----:B------:R-:W-:Y:S02]  /*13590*/  MOV R0, 0x1 ;  /* 0x0000000100007802 */ /* 0x000fe40000000f00 */
[----:B------:R-:W-:Y:S02]  /*135a0*/  MOV R2, 0x135c0 ;  /* 0x000135c000027802 */ /* 0x000fe40000000f00 */
[----:B------:R-:W-:Y:S05]  /*135b0*/  CALL.REL.NOINC `($__internal_17_$__cuda_sm70_shflsync_bfly_p) ;  /* 0x0000012000007944 */ /* 0x000fea0003c00000 */
[----:B------:R2:W5:Y:S02]  /*135c0*/  LDL R4, [R1+0xa0] ;  /* 0x0000a00001047983 */ /* 0x0005640000100800 */
[----:B-----5:R-:W-:Y:S01]  /*135d0*/  FADD.FTZ R5, R5, R0 ;  /* 0x0000000005057221 */ /* 0x020fe20000010000 */
[----:B------:R-:W-:Y:S02]  /*135e0*/  MOV R0, 0x2 ;  /* 0x0000000200007802 */ /* 0x000fe40000000f00 */
[----:B------:R-:W-:Y:S02]  /*135f0*/  MOV R2, 0x13610 ;  /* 0x0001361000027802 */ /* 0x000fe40000000f00 */
[----:B-12---:R-:W-:Y:S05]  /*13600*/  CALL.REL.NOINC `($__internal_17_$__cuda_sm70_shflsync_bfly_p) ;  /* 0x000000d000007944 */ /* 0x006fea0003c00000 */
[----:B------:R-:W2:Y:S02]  /*13610*/  LDL.LU R2, [R1+0xa0] ;  /* 0x0000a00001027983 */ /* 0x000ea40000300800 */
[----:B--2---:R-:W-:Y:S01]  /*13620*/  FADD.FTZ R4, R2, R0 ;  /* 0x0000000002047221 */ /* 0x004fe20000010000 */
[----:B------:R-:W-:-:S02]  /*13630*/  MOV R0, 0x1 ;  /* 0x0000000100007802 */ /* 0x000fc40000000f00 */
[----:B------:R-:W-:Y:S02]  /*13640*/  MOV R2, 0x13660 ;  /* 0x0001366000027802 */ /* 0x000fe40000000f00 */
[----:B-1---5:R-:W-:Y:S05]  /*13650*/  CALL.REL.NOINC `($__internal_17_$__cuda_sm70_shflsync_bfly_p) ;  /* 0x0000008000007944 */ /* 0x022fea0003c00000 */
[----:B------:R-:W-:Y:S01]  /*13660*/  MOV R3, R0 ;  /* 0x0000000000037202 */ /* 0x000fe20000000f00 */
[----:B-1---5:R-:W-:Y:S05]  /*13670*/  BRA `(.L_x_1097) ;  /* 0xffffba3000007947 */ /* 0x022fea000383ffff */
.L_x_1079:
[----:B-1----:R-:W-:Y:S01]  /*13680*/  IMAD.MOV.U32 R0, RZ, RZ, R14 ;  /* 0x000000ffff007224 */ /* 0x002fe200078e000e */
[----:B------:R-:W-:Y:S01]  /*13690*/  MOV R7, RZ ;  /* 0x000000ff00077202 */ /* 0x000fe20000000f00 */
[----:B----4-:R-:W-:Y:S01]  /*136a0*/  IMAD.MOV.U32 R3, RZ, RZ, 0x1f ;  /* 0x0000001fff037424 */ /* 0x010fe200078e00ff */
[----:B---3--:R-:W-:Y:S02]  /*136b0*/  MOV R2, 0x136d0 ;  /* 0x000136d000027802 */ /* 0x008fe40000000f00 */
[----:B-----5:R-:W-:Y:S05]  /*136c0*/  CALL.REL.NOINC `($__internal_18_$__cuda_sm70_shflsync_idx_p) ;  /* 0x0000009000007944 */ /* 0x020fea0003c00000 */
[----:B-1---5:R-:W-:Y:S05]  /*136d0*/  BRA `(.L_x_1098) ;  /* 0xffffe32000007947 */ /* 0x022fea000383ffff */
        .weak           $__internal_17_$__cuda_sm70_shflsync_bfly_p
        .type           $__internal_17_$__cuda_sm70_shflsync_bfly_p,@function
        .size           $__internal_17_$__cuda_sm70_shflsync_bfly_p,($__internal_18_$__cuda_sm70_shflsync_idx_p - $__internal_17_$__cuda_sm70_shflsync_bfly_p)
$__internal_17_$__cuda_sm70_shflsync_bfly_p:
[----:B------:R1:W-:Y:S01]  /*136e0*/  STL [R1+0x20c], R5 ;  /* 0x00020c0501007387 */ /* 0x0003e20000100800 */
[----:B------:R-:W-:Y:S02]  /*136f0*/  MOV R3, 0x1f ;  /* 0x0000001f00037802 */ /* 0x000fe40000000f00 */
[----:B-1----:R-:W-:-:S04]  /*13700*/  MOV R5, 0xffffffff ;  /* 0xffffffff00057802 */ /* 0x002fc80000000f00 */
[----:B------:R-:W-:Y:S04]  /*13710*/  WARPSYNC R5 ;  /* 0x0000000500007348 */ /* 0x000fe80003800000 */
[----:B------:R1:W2:Y:S04]  /*13720*/  SHFL.BFLY PT, R0, R4, R0, R3 ;  /* 0x0c00000004007389 */ /* 0x0002a800000e0003 */
[----:B-1----:R1:W5:Y:S01]  /*13730*/  LDL.LU R5, [R1+0x20c] ;  /* 0x00020c0001057983 */ /* 0x0023620000300800 */
[----:B------:R-:W-:-:S04]  /*13740*/  MOV R3, 0x0 ;  /* 0x0000000000037802 */ /* 0x000fc80000000f00 */
[----:B--2---:R-:W-:Y:S05]  /*13750*/  RET.REL.NODEC R2 `(_ZN7cutlass13device_kernelIN5flash19enable_sm80_to_sm89INS1_16FlashAttnFwdSm80INS1_25CollectiveMainloopFwdSm80ILi8ELi1ELb1EN4cute5tupleIJNS5_1CILi128EEENS7_ILi64EEENS7_ILi256EEEEEELi256ENS_6half_tEfNS_4arch4Sm80ELb1ELb0ELb1ELb0ELb1ELb0ELb1ELb1EEENS1_21CollectiveEpilogueFwdINS6_IJS8_SA_S9_EEENS6_IJNS7_ILi1EEESI_SI_EEESC_SE_Li256ELb0ELb1ELb1ELb0EEENS1_30DynamicPersistentTileSchedulerILi256ELi256ELb1ELb1ELb0EEEEEEEEEvNT_6ParamsE) ;  /* 0xfffec8a002007950 */ /* 0x004fea0003c3ffff */
        .weak           $__internal_18_$__cuda_sm70_shflsync_idx_p
        .type           $__internal_18_$__cuda_sm70_shflsync_idx_p,@function
        .size           $__internal_18_$__cuda_sm70_shflsync_idx_p,(.L_x_3251 - $__internal_18_$__cuda_sm70_shflsync_idx_p)
$__internal_18_$__cuda_sm70_shflsync_idx_p:
[----:B------:R1:W-:Y:S02]  /*13760*/  STL [R1+0x20c], R4 ;  /* 0x00020c0401007387 */ /* 0x0003e40000100800 */
[----:B-1----:R-:W-:-:S04]  /*13770*/  MOV R4, 0xffffffff ;  /* 0xffffffff00047802 */ /* 0x002fc80000000f00 */
[----:B------:R-:W-:Y:S04]  /*13780*/  WARPSYNC R4 ;  /* 0x0000000400007348 */ /* 0x000fe80003800000 */
[----:B------:R1:W2:Y:S04]  /*13790*/  SHFL.IDX PT, R0, R0, R7, R3 ;  /* 0x0000000700007389 */ /* 0x0002a800000e0003 */
[----:B-1----:R1:W5:Y:S01]  /*137a0*/  LDL.LU R4, [R1+0x20c] ;  /* 0x00020c0001047983 */ /* 0x0023620000300800 */
[----:B------:R-:W-:-:S04]  /*137b0*/  MOV R3, 0x0 ;  /* 0x0000000000037802 */ /* 0x000fc80000000f00 */
[----:B--2---:R-:W-:Y:S05]  /*137c0*/  RET.REL.NODEC R2 `(_ZN7cutlass13device_kernelIN5flash19enable_sm80_to_sm89INS1_16FlashAttnFwdSm80INS1_25CollectiveMainloopFwdSm80ILi8ELi1ELb1EN4cute5tupleIJNS5_1CILi128EEENS7_ILi64EEENS7_ILi256EEEEEELi256ENS_6half_tEfNS_4arch4Sm80ELb1ELb0ELb1ELb0ELb1ELb0ELb1ELb1EEENS1_21CollectiveEpilogueFwdINS6_IJS8_SA_S9_EEENS6_IJNS7_ILi1EEESI_SI_EEESC_SE_Li256ELb0ELb1ELb1ELb0EEENS1_30DynamicPersistentTileSchedulerILi256ELi256ELb1ELb1ELb0EEEEEEEEEvNT_6ParamsE) ;  /* 0xfffec83002007950 */ /* 0x004fea0003c3ffff */
.L_x_1099:
        /* <DEDUP_REMOVED lines=11> */
.L_x_3251:


//--------------------- .text._ZN7cutlass13device_kernelIN5flash19enable_sm80_to_sm89INS1_16FlashAttnFwdSm80INS1_25CollectiveMainloopFwdSm80ILi8ELi1ELb1EN4cute5tupleIJNS5_1CILi128EEENS7_ILi48EEENS7_ILi256EEEEEELi256ENS_6half_tEfNS_4arch4Sm80ELb1ELb0ELb1ELb1ELb1ELb0ELb1ELb1EEENS1_21CollectiveEpilogueFwdINS6_IJS8_SA_S9_EEENS6_IJNS7_ILi1EEESI_SI_EEESC_SE_Li256ELb1ELb1ELb1ELb0EEENS1_36VarlenDynamicPersistentTileSchedulerILi128ELi48ELi256ELi256ELb1ELb1ELb0ELb1ELb1ELb1EEEEEEEEEvNT_6ParamsE --------------------------
	.section	.text._ZN7cutlass13device_kernelIN5flash19enable_sm80_to_sm89INS1_16FlashAttnFwdSm80INS1_25CollectiveMainloopFwdSm80ILi8ELi1ELb1EN4cute5tupleIJNS5_1CILi128EEENS7_ILi48EEENS7_ILi256EEEEEELi256ENS_6half_tEfNS_4arch4Sm80ELb1ELb0ELb1ELb1ELb1ELb0ELb1ELb1EEENS1_21CollectiveEpilogueFwdINS6_IJS8_SA_S9_EEENS6_IJNS7_ILi1EEESI_SI_EEESC_SE_Li256ELb1ELb1ELb1ELb0EEENS1_36VarlenDynamicPersistentTileSchedulerILi128ELi48ELi256ELi256ELb1ELb1ELb0ELb1ELb1ELb1EEEEEEEEEvNT_6ParamsE,"ax",@progbits
	.sectioninfo	@"SHI_REGISTERS=255"
	.align	128
.text._ZN7cutlass13device_kernelIN5flash19enable_sm80_to_sm89INS1_16FlashAttnFwdSm80INS1_25CollectiveMainloopFwdSm80ILi8ELi1ELb1EN4cute5tupleIJNS5_1CILi128EEENS7_ILi48EEENS7_ILi256EEEEEELi256ENS_6half_tEfNS_4arch4Sm80ELb1ELb0ELb1ELb1ELb1ELb0ELb1ELb1EEENS1_21CollectiveEpilogueFwdINS6_IJS8_SA_S9_EEENS6_IJNS7_ILi1EEESI_SI_EEESC_SE_Li256ELb1ELb1ELb1ELb0EEENS1_36VarlenDynamicPersistentTileSchedulerILi128ELi48ELi256ELi256ELb1ELb1ELb0ELb1ELb1ELb1EEEEEEEEEvNT_6ParamsE:
        .type           _ZN7cutlass13device_kernelIN5flash19enable_sm80_to_sm89INS1_16FlashAttnFwdSm80INS1_25CollectiveMainloopFwdSm80ILi8ELi1ELb1EN4cute5tupleIJNS5_1CILi128EEENS7_ILi48EEENS7_ILi256EEEEEELi256ENS_6half_tEfNS_4arch4Sm80ELb1ELb0ELb1ELb1ELb1ELb0ELb1ELb1EEENS1_21CollectiveEpilogueFwdINS6_IJS8_SA_S9_EEENS6_IJNS7_ILi1EEESI_SI_EEESC_SE_Li256ELb1ELb1ELb1ELb0EEENS1_36VarlenDynamicPersistentTileSchedulerILi128ELi48ELi256ELi256ELb1ELb1ELb0ELb1ELb1ELb1EEEEEEEEEvNT_6ParamsE,@function
        .size           _ZN7cutlass13device_kernelIN5flash19enable_sm80_to_sm89INS1_16FlashAttnFwdSm80INS1_25CollectiveMainloopFwdSm80ILi8ELi1ELb1EN4cute5tupleIJNS5_1CILi128EEENS7_ILi48EEENS7_ILi256EEEEEELi256ENS_6half_tEfNS_4arch4Sm80ELb1ELb0ELb1ELb1ELb1ELb0ELb1ELb1EEENS1_21CollectiveEpilogueFwdINS6_IJS8_SA_S9_EEENS6_IJNS7_ILi1EEESI_SI_EEESC_SE_Li256ELb1ELb1ELb1ELb0EEENS1_36VarlenDynamicPersistentTileSchedulerILi128ELi48ELi256ELi256ELb1ELb1ELb0ELb1ELb1ELb1EEEEEEEEEvNT_6ParamsE,(.L_x_3254 - _ZN7cutlass13device_kernelIN5flash19enable_sm80_to_sm89INS1_16FlashAttnFwdSm80INS1_25CollectiveMainloopFwdSm80ILi8ELi1ELb1EN4cute5tupleIJNS5_1CILi128EEENS7_ILi48EEENS7_ILi256EEEEEELi256ENS_6half_tEfNS_4arch4Sm80ELb1ELb0ELb1ELb1ELb1ELb0ELb1ELb1EEENS1_21CollectiveEpilogueFwdINS6_IJS8_SA_S9_EEENS6_IJNS7_ILi1EEESI_SI_EEESC_SE_Li256ELb1ELb1ELb1ELb0EEENS1_36VarlenDynamicPersistentTileSchedulerILi128ELi48ELi256ELi256ELb1ELb1ELb0ELb1ELb1ELb1EEEEEEEEEvNT_6ParamsE)
        .other          _ZN7cutlass13device_kernelIN5flash19enable_sm80_to_sm89INS1_16FlashAttnFwdSm80INS1_25CollectiveMainloopFwdSm80ILi8ELi1ELb1EN4cute5tupleIJNS5_1CILi128EEENS7_ILi48EEENS7_ILi256EEEEEELi256ENS_6half_tEfNS_4arch4Sm80ELb1ELb0ELb1ELb1ELb1ELb0ELb1ELb1EEENS1_21CollectiveEpilogueFwdINS6_IJS8_SA_S9_EEENS6_IJNS7_ILi1EEESI_SI_EEESC_SE_Li256ELb1ELb1ELb1ELb0EEENS1_36VarlenDynamicPersistentTileSchedulerILi128ELi48ELi256ELi256ELb1ELb1ELb0ELb1ELb1ELb1EEEEEEEEEvNT_6ParamsE,@"STO_CUDA_ENTRY STV_DEFAULT"
_ZN7cutlass13device_kernelIN5flash19enable_sm80_to_sm89INS1_16FlashAttnFwdSm80INS1_25CollectiveMainloopFwdSm80ILi8ELi1ELb1EN4cute5tupleIJNS5_1CILi128EEENS7_ILi48EEENS7_ILi256EEEEEELi256ENS_6half_tEfNS_4arch4Sm80ELb1ELb0ELb1ELb1ELb1ELb0ELb1ELb1EEENS1_21CollectiveEpilogueFwdINS6_IJS8_SA_S9_EEENS6_IJNS7_ILi1EEESI_SI_EEESC_SE_Li256ELb1ELb1ELb1ELb0EEENS1_36VarlenDynamicPersistentTileSchedulerILi128ELi48ELi256ELi256ELb1ELb1ELb0ELb1ELb1ELb1EEEEEEEEEvNT_6ParamsE:
        /* <DEDUP_REMOVED lines=54> */
.L_x_1105:
        /* <DEDUP_REMOVED lines=16> */
.L_x_1223:
        /* <DEDUP_REMOVED lines=16> */
.L_x_1224:
[----:B--2---:R-:W-:-:S05]  /*0560*/  IMAD R0, R0, c[0x0][0x538], RZ ;  /* 0x00014e0000007a24 */ /* 0x004fca00078e02ff */
[----:B------:R-:W-:-:S04]  /*0570*/  IADD3 R6, R0, R6, RZ ;  /* 0x0000000600067210 */ /* 0x000fc80007ffe0ff */
[----:B------:R-:W-:-:S13]  /*0580*/  ISETP.GT.AND P0, PT, R6, UR4, PT ;  /* 0x0000000406007c0c */ /* 0x000fda000bf04270 */
[----:B-1----:R-:W-:Y:S05]  /*0590*/  @!P0 BRA `(.L_x_1105) ;  /* 0xfffffdc000008947 */ /* 0x002fea000383ffff */
.L_x_1101:
[----:B------:R-:W-:-:S05]  /*05a0*/  IADD3 R11, -R0, R6, RZ ;  /* 0x00000006000b7210 */ /* 0x000fca0007ffe1ff */
[----:B------:R-:W-:-:S05]  /*05b0*/  IMAD R0, R4, c[0x0][0x538], R11 ;  /* 0x00014e0004007a24 */ /* 0x000fca00078e020b */
[----:B------:R-:W-:Y:S01]  /*05c0*/  ISETP.GT.AND P0, PT, R0, UR4, PT ;  /* 0x0000000400007c0c */ /* 0x000fe2000bf04270 */
[----:B------:R-:W-:-:S12]  /*05d0*/  BRA.DIV ~URZ, `(.L_x_1106) ;  /* 0x000140627f007947 */ /* 0x000fd8000b800000 */
[----:B------:R-:W-:-:S04]  /*05e0*/  VOTE.ANY R10, PT, !P0 ;  /* 0x00000000000a7806 */ /* 0x000fc800040e0100 */
.L_x_1225:
[----:B------:R-:W1:Y:S02]  /*05f0*/  POPC R5, R10 ;  /* 0x0000000a00057309 */ /* 0x000e640000000000 */
[----:B-1----:R-:W-:-:S05]  /*0600*/  IADD3 R0, R5, R7, RZ ;  /* 0x0000000705007210 */ /* 0x002fca0007ffe0ff */
[----:B------:R1:W-:Y:S01]  /*0610*/  STL [R1+0xb4], R0 ;  /* 0x0000b40001007387 */ /* 0x0003e20000100800 */
[----:B------:R-:W-:Y:S05]  /*0620*/  BRA.DIV ~URZ, `(.L_x_1107) ;  /* 0x000140627f007947 */ /* 0x000fea000b800000 */
[----:B------:R2:W3:Y:S01]  /*0630*/  SHFL.IDX PT, R12, R9, R5, 0x1f ;  /* 0x00001f05090c7589 */ /* 0x0004e200000e0000 */
[----:B------:R-:W-:-:S03]  /*0640*/  MOV R6, RZ ;  /* 0x000000ff00067202 */ /* 0x000fc60000000f00 */
[----:B------:R2:W4:Y:S04]  /*0650*/  SHFL.IDX PT, R9, R8, R5, 0x1f ;  /* 0x00001f0508097589 */ /* 0x00052800000e0000 */
.L_x_1226:
[----:B------:R-:W-:Y:S01]  /*0660*/  ISETP.NE.AND P0, PT, R10, RZ, PT ;  /* 0x000000ff0a00720c */ /* 0x000fe20003f05270 */
[----:B------:R-:W-:-:S12]  /*0670*/  BSSY B0, `(.L_x_1108) ;  /* 0x0000005000007945 */ /* 0x000fd80003800000 */
[----:B------:R-:W-:Y:S05]  /*0680*/  @!P0 BRA `(.L_x_1109) ;  /* 0x0000003000008947 */ /* 0x000fea0003800000 */
[----:B-1----:R-:W-:Y:S01]  /*0690*/  IADD3 R0, R5, -0x1, RZ ;  /* 0xffffffff05007810 */ /* 0x002fe20007ffe0ff */
[----:B------:R-:W-:Y:S05]  /*06a0*/  BRA.DIV ~URZ, `(.L_x_1110) ;  /* 0x000140c27f007947 */ /* 0x000fea000b800000 */
[----:B------:R1:W2:Y:S02]  /*06b0*/  SHFL.IDX PT, R6, R4, R0, 0x1f ;  /* 0x00001f0004067589 */ /* 0x0002a400000e0000 */
.L_x_1109:
[----:B------:R-:W-:Y:S05]  /*06c0*/  BSYNC B0 ;  /* 0x0000000000007941 */ /* 0x000fea0003800000 */
.L_x_1108:
        /* <DEDUP_REMOVED lines=69> */
.L_x_1112:
        /* <DEDUP_REMOVED lines=70> */
.L_x_1113:
[----:B------:R-:W-:Y:S05]  /*0f80*/  BSYNC B0 ;  /* 0x0000000000007941 */ /* 0x000fea0003800000 */
.L_x_1111:
[----:B------:R-:W-:-:S04]  /*0f90*/  LOP3.LUT R0, RZ, R0, RZ, 0x33, !PT ;  /* 0x00000000ff007212 */ /* 0x000fc800078e33ff */
[----:B------:R-:W-:-:S05]  /*0fa0*/  IADD3 R0, R0, R12, RZ ;  /* 0x0000000c00007210 */ /* 0x000fca0007ffe0ff */
[----:B------:R2:W-:Y:S01]  /*0fb0*/  STL [R1+0xac], R0 ;  /* 0x0000ac0001007387 */ /* 0x0005e20000100800 */
[----:B------:R-:W-:Y:S05]  /*0fc0*/  BRA `(.L_x_1114) ;  /* 0x0000006000007947 */ /* 0x000fea0003800000 */
.L_x_1102:
[----:B------:R-:W-:Y:S01]  /*0fd0*/  MOV R0, UR4 ;  /* 0x0000000400007c02 */ /* 0x000fe20008000f00 */
[----:B------:R-:W-:Y:S04]  /*0fe0*/  STL [R1+0xac], RZ ;  /* 0x0000acff01007387 */ /* 0x000fe80000100800 */
[----:B------:R-:W-:Y:S04]  /*0ff0*/  STL [R1+0xb0], RZ ;  /* 0x0000b0ff01007387 */ /* 0x000fe80000100800 */
[----:B------:R1:W-:Y:S02]  /*1000*/  STL [R1+0xa8], R0 ;  /* 0x0000a80001007387 */ /* 0x0003e40000100800 */
[----:B-1----:R-:W-:-:S05]  /*1010*/  MOV R0, c[0x0][0x53c] ;  /* 0x00014f0000007a02 */ /* 0x002fca0000000f00 */
[----:B------:R1:W-:Y:S02]  /*1020*/  STL [R1+0xb4], R0 ;  /* 0x0000b40001007387 */ /* 0x0003e40000100800 */
.L_x_1114:
        /* <DEDUP_REMOVED lines=8> */
.L_x_1100:
        /* <DEDUP_REMOVED lines=39> */
[----:B------:R-:W-:Y:S02]  /*1320*/  LOP3.LUT R3, R10, 0xffffffe0, RZ, 0xc0, !PT ;  /* 0xffffffe00a037812 */ /* 0x000fe400078ec0ff */
[----:B------:R-:W-:Y:S01]  /*1330*/  LOP3.LUT R0, R6, 0x1c0, RZ, 0xc0, !PT ;  /* 0x000001c006007812 */ /* 0x000fe200078ec0ff */
[----:B------:R-:W-:Y:S01]  /*1340*/  IMAD.IADD R6, R2, 0x1, -R4 ;  /* 0x0000000102067824 */ /* 0x000fe200078e0a04 */
        /* <DEDUP_REMOVED lines=17> */
[----:B------:R-:W-:Y:S02]  /*1460*/  LEA.HI R0, R3, R3, RZ, 0x1 ;  /* 0x0000000303007211 */ /* 0x000fe400078f08ff */
[----:B------:R-:W-:Y:S01]  /*1470*/  ISETP.NE.U32.AND P4, PT, R5, 0x1, PT ;  /* 0x000000010500780c */ /* 0x000fe20003f85070 */
[----:B------:R-:W-:Y:S01]  /*1480*/  IMAD R17, R4, 0x10, R2 ;  /* 0x0000001004117824 */ /* 0x000fe200078e0202 */
[----:B------:R-:W-:Y:S01]  /*1490*/  LOP3.LUT R4, R0, 0x1ffffffe, RZ, 0xc0, !PT ;  /* 0x1ffffffe00047812 */ /* 0x000fe200078ec0ff */
[----:B------:R-:W-:Y:S01]  /*14a0*/  IMAD.SHL.U32 R2, R6, 0x40, RZ ;  /* 0x0000004006027824 */ /* 0x000fe200078e00ff */
[C---:B------:R-:W-:Y:S01]  /*14b0*/  R2P PR, R8.reuse, 0x6 ;  /* 0x0000000608007804 */ /* 0x040fe20000000000 */
[----:B------:R-:W-:Y:S01]  /*14c0*/  IMAD.SHL.U32 R5, R8, 0x40, RZ ;  /* 0x0000004008057824 */ /* 0x000fe200078e00ff */
[C---:B------:R-:W-:Y:S01]  /*14d0*/  LOP3.LUT P3, RZ, R6.reuse, 0x2, RZ, 0xc0, !PT ;  /* 0x0000000206ff7812 */ /* 0x040fe2000786c0ff */
[----:B------:R-:W-:Y:S01]  /*14e0*/  IMAD.IADD R8, R3, 0x1, -R4 ;  /* 0x0000000103087824 */ /* 0x000fe200078e0a04 */
[----:B------:R-:W-:Y:S01]  /*14f0*/  LOP3.LUT P0, RZ, R6, 0x4, RZ, 0xc0, !PT ;  /* 0x0000000406ff7812 */ /* 0x000fe2000780c0ff */
[----:B------:R-:W-:Y:S01]  /*1500*/  IMAD.SHL.U32 R6, R13, 0x8, RZ ;  /* 0x000000080d067824 */ /* 0x000fe200078e00ff */
[----:B------:R-:W-:Y:S01]  /*1510*/  LOP3.LUT R2, R2, 0x1c0, RZ, 0xc0, !PT ;  /* 0x000001c002027812 */ /* 0x000fe200078ec0ff */
[----:B------:R-:W-:Y:S01]  /*1520*/  STL [R1+0x204], R17 ;  /* 0x0002041101007387 */ /* 0x000fe20000100800 */
        /* <DEDUP_REMOVED lines=198> */
.L_x_1222:
[----:B--2---:R-:W2:Y:S01]  /*2190*/  LDL R0, [R1+0xb4] ;  /* 0x0000b40001007983 */ /* 0x004ea20000100800 */
[----:B------:R-:W-:Y:S01]  /*21a0*/  IMAD.MOV.U32 R8, RZ, RZ, 0x4 ;  /* 0x00000004ff087424 */ /* 0x000fe200078e00ff */
[----:B------:R-:W-:-:S02]  /*21b0*/  ISETP.NE.U32.AND P0, PT, RZ, c[0x0][0x370], PT ;  /* 0x0000dc00ff007a0c */ /* 0x000fc40003f05070 */
[----:B------:R-:W-:Y:S01]  /*21c0*/  ISETP.NE.U32.AND P1, PT, RZ, c[0x0][0x360], PT ;  /* 0x0000d800ff007a0c */ /* 0x000fe20003f25070 */
[----:B--2---:R-:W-:-:S05]  /*21d0*/  IMAD.WIDE R2, R0, R8, c[0x0][0x588] ;  /* 0x0001620000027625 */ /* 0x004fca00078e0208 */
[----:B------:R-:W2:Y:S01]  /*21e0*/  LDG.E R17, [R2.64] ;  /* 0x0000000602117981 */ /* 0x000ea2000c1e1900 */
[----:B------:R-:W-:Y:S01]  /*21f0*/  ISETP.NE.AND.EX P3, PT, RZ, c[0x0][0x374], PT, P0 ;  /* 0x0000dd00ff007a0c */ /* 0x000fe20003f65300 */
[----:B------:R-:W-:Y:S01]  /*2200*/  IMAD.MOV.U32 R15, RZ, RZ, RZ ;  /* 0x000000ffff0f7224 */ /* 0x000fe200078e00ff */
[----:B------:R-:W-:Y:S01]  /*2210*/  ISETP.NE.AND.EX P1, PT, RZ, c[0x0][0x364], PT, P1 ;  /* 0x0000d900ff007a0c */ /* 0x000fe20003f25310 */
[----:B------:R-:W-:Y:S01]  /*2220*/  IMAD.MOV.U32 R11, RZ, RZ, RZ ;  /* 0x000000ffff0b7224 */ /* 0x000fe200078e00ff */
[----:B------:R-:W-:-:S04]  /*2230*/  ISETP.NE.U32.AND P4, PT, RZ, c[0x0][0x348], PT ;  /* 0x0000d200ff007a0c */ /* 0x000fc80003f85070 */
[----:B------:R-:W-:Y:S01]  /*2240*/  ISETP.NE.AND.EX P4, PT, RZ, c[0x0][0x34c], PT, P4 ;  /* 0x0000d300ff007a0c */ /* 0x000fe20003f85340 */
[C---:B--2---:R-:W-:Y:S01]  /*2250*/  IMAD.SHL.U32 R114, R17.reuse, 0x4, RZ ;  /* 0x0000000411727824 */ /* 0x044fe200078e00ff */
[----:B------:R-:W-:Y:S01]  /*2260*/  SHF.R.S32.HI R106, RZ, 0x1f, R17 ;  /* 0x0000001fff6a7819 */ /* 0x000fe20000011411 */
[----:B------:R1:W-:Y:S02]  /*2270*/  STL [R1+0xc0], R17 ;  /* 0x0000c01101007387 */ /* 0x0003e40000100800 */
[C---:B------:R-:W-:Y:S02]  /*2280*/  @P3 LEA R6, P0, R17.reuse, c[0x0][0x370], 0x2 ;  /* 0x0000dc0011063a11 */ /* 0x040fe400078010ff */
[C-C-:B------:R-:W-:Y:S01]  /*2290*/  SHF.L.U64.HI R107, R17.reuse, 0x2, R106.reuse ;  /* 0x00000002116b7819 */ /* 0x140fe2000001026a */
[----:B------:R1:W-:Y:S01]  /*22a0*/  STL [R1+0xfc], R106 ;  /* 0x0000fc6a01007387 */ /* 0x0003e20000100800 */
[----:B------:R-:W-:Y:S02]  /*22b0*/  @P1 IADD3 R4, P2, R114, c[0x0][0x360], RZ ;  /* 0x0000d80072041a10 */ /* 0x000fe40007f5e0ff */
[----:B------:R-:W-:Y:S01]  /*22c0*/  @P3 LEA.HI.X R7, R17, c[0x0][0x374], R106, 0x2, P0 ;  /* 0x0000dd0011073a11 */ /* 0x000fe200000f146a */
[----:B------:R1:W-:Y:S01]  /*22d0*/  STL [R1+0xc8], R114 ;  /* 0x0000c87201007387 */ /* 0x0003e20000100800 */
[----:B------:R-:W-:-:S02]  /*22e0*/  @P1 IADD3.X R5, R107, c[0x0][0x364], RZ, P2, !PT ;  /* 0x0000d9006b051a10 */ /* 0x000fc400017fe4ff */
[----:B------:R-:W-:Y:S01]  /*22f0*/  IADD3 R2, P0, R114, c[0x0][0x348], RZ ;  /* 0x0000d20072027a10 */ /* 0x000fe20007f1e0ff */
[----:B------:R-:W2:Y:S03]  /*2300*/  @P3 LDG.E R15, [R6.64] ;  /* 0x00000006060f3981 */ /* 0x000ea6000c1e1900 */
[----:B------:R-:W-:Y:S01]  /*2310*/  IADD3.X R3, R107, c[0x0][0x34c], RZ, P0, !PT ;  /* 0x0000d3006b037a10 */ /* 0x000fe200007fe4ff */
[----:B------:R-:W3:Y:S04]  /*2320*/  @P1 LDG.E R0, [R4.64] ;  /* 0x0000000604001981 */ /* 0x000ee8000c1e1900 */
[----:B------:R1:W5:Y:S04]  /*2330*/  @P4 LDG.E R11, [R2.64] ;  /* 0x00000006020b4981 */ /* 0x000368000c1e1900 */
[----:B------:R1:W-:Y:S01]  /*2340*/  STL [R1+0xcc], R107 ;  /* 0x0000cc6b01007387 */ /* 0x0003e20000100800 */
        /* <DEDUP_REMOVED lines=11> */
.L_x_1115:
[----:B------:R-:W-:-:S04]  /*2400*/  ISETP.NE.U32.AND P0, PT, RZ, c[0x0][0x368], PT ;  /* 0x0000da00ff007a0c */ /* 0x000fc80003f05070 */
[----:B------:R-:W-:-:S13]  /*2410*/  ISETP.NE.AND.EX P0, PT, RZ, c[0x0][0x36c], PT, P0 ;  /* 0x0000db00ff007a0c */ /* 0x000fda0003f05300 */
[----:B------:R-:W-:Y:S05]  /*2420*/  @!P0 BRA `(.L_x_1116) ;  /* 0x0000004000008947 */ /* 0x000fea0003800000 */
[----:B-1----:R-:W-:-:S04]  /*2430*/  IADD3 R2, P0, R114, c[0x0][0x368], RZ ;  /* 0x0000da0072027a10 */ /* 0x002fc80007f1e0ff */
[----:B------:R-:W-:-:S05]  /*2440*/  IADD3.X R3, R107, c[0x0][0x36c], RZ, P0, !PT ;  /* 0x0000db006b037a10 */ /* 0x000fca00007fe4ff */
[----:B------:R1:W5:Y:S01]  /*2450*/  LDG.E R0, [R2.64] ;  /* 0x0000000602007981 */ /* 0x000362000c1e1900 */
[----:B------:R-:W-:Y:S05]  /*2460*/  BRA `(.L_x_1117) ;  /* 0x0000008000007947 */ /* 0x000fea0003800000 */
.L_x_1116:
        /* <DEDUP_REMOVED lines=8> */
.L_x_1117:
[----:B-1----:R-:W2:Y:S04]  /*24f0*/  LDL R3, [R1+0x9c] ;  /* 0x00009c0001037983 */ /* 0x002ea80000100800 */
[----:B------:R-:W3:Y:S04]  /*2500*/  LDL.LU R2, [R1+0xac] ;  /* 0x0000ac0001027983 */ /* 0x000ee80000300800 */
[----:B------:R-:W4:Y:S04]  /*2510*/  LDL.LU R16, [R1+0xc4] ;  /* 0x0000c40001107983 */ /* 0x000f280000300800 */
[----:B------:R-:W4:Y:S01]  /*2520*/  LDL R14, [R1+0xb0] ;  /* 0x0000b000010e7983 */ /* 0x000f220000100800 */
[----:B-----5:R-:W-:Y:S01]  /*2530*/  IMAD.IADD R110, R0, 0x1, -R15 ;  /* 0x00000001006e7824 */ /* 0x020fe200078e0a0f */
[----:B------:R-:W-:Y:S01]  /*2540*/  BSSY B0, `(.L_x_1118) ;  /* 0x0000041000007945 */ /* 0x000fe20003800000 */
[----:B--2---:R-:W-:-:S02]  /*2550*/  IMAD.MOV.U32 R13, RZ, RZ, R3 ;  /* 0x000000ffff0d7224 */ /* 0x004fc400078e0003 */
[----:B------:R-:W-:Y:S02]  /*2560*/  IMAD.MOV.U32 R3, RZ, RZ, c[0x0][0x2c4] ;  /* 0x0000b100ff037624 */ /* 0x000fe400078e00ff */
[----:B---3--:R-:W-:-:S03]  /*2570*/  IMAD.SHL.U32 R12, R2, 0x80, RZ ;  /* 0x00000080020c7824 */ /* 0x008fc600078e00ff */
[----:B------:R-:W-:Y:S02]  /*2580*/  ISETP.NE.AND P3, PT, R3, 0x1, PT ;  /* 0x000000010300780c */ /* 0x000fe40003f65270 */
[----:B------:R-:W-:Y:S01]  /*2590*/  IADD3 R2, R12, 0x7f, RZ ;  /* 0x0000007f0c027810 */ /* 0x000fe20007ffe0ff */
[----:B------:R1:W-:Y:S01]  /*25a0*/  STL [R1+0xa4], R12 ;  /* 0x0000a40c01007387 */ /* 0x0003e20000100800 */
[----:B----4-:R-:W-:-:S03]  /*25b0*/  LOP3.LUT R16, R16, 0xfffffffb, RZ, 0xc0, !PT ;  /* 0xfffffffb10107812 */ /* 0x010fc600078ec0ff */
[----:B------:R-:W-:Y:S01]  /*25c0*/  IMAD.MOV.U32 R0, RZ, RZ, R2 ;  /* 0x000000ffff007224 */ /* 0x000fe200078e0002 */
[----:B------:R1:W-:Y:S05]  /*25d0*/  STL [R1+0xa0], R110 ;  /* 0x0000a06e01007387 */ /* 0x0003ea0000100800 */
[----:B------:R-:W-:Y:S01]  /*25e0*/  @P3 IMAD.HI.U32 R3, R2, c[0x0][0x2c8], RZ ;  /* 0x0000b20002033a27 */ /* 0x000fe200078e00ff */
[----:B------:R-:W-:Y:S02]  /*25f0*/  IADD3 R2, R110, 0x30, -R13 ;  /* 0x000000306e027810 */ /* 0x000fe40007ffe80d */
[----:B------:R-:W-:Y:S02]  /*2600*/  @P3 LOP3.LUT R16, R16, 0x4, RZ, 0xfc, !PT ;  /* 0x0000000410103812 */ /* 0x000fe400078efcff */
[----:B------:R-:W-:-:S02]  /*2610*/  @P3 SHF.R.U32.HI R0, RZ, c[0x0][0x2cc], R3 ;  /* 0x0000b300ff003a19 */ /* 0x000fc40000011603 */
[----:B------:R-:W-:Y:S01]  /*2620*/  IADD3 R3, R110, 0x2f, RZ ;  /* 0x0000002f6e037810 */ /* 0x000fe20007ffe0ff */
[----:B------:R1:W-:Y:S02]  /*2630*/  STL [R1+0xc4], R16 ;  /* 0x0000c41001007387 */ /* 0x0003e40000100800 */
[----:B------:R-:W-:Y:S02]  /*2640*/  IMAD.IADD R0, R2, 0x1, R0 ;  /* 0x0000000102007824 */ /* 0x000fe400078e0200 */
[----:B------:R-:W-:-:S04]  /*2650*/  IMAD.HI R2, R3, 0x2aaaaaab, RZ ;  /* 0x2aaaaaab03027827 */ /* 0x000fc800078e02ff */
[----:B------:R-:W-:Y:S01]  /*2660*/  IMAD.HI R0, R0, 0x2aaaaaab, RZ ;  /* 0x2aaaaaab00007827 */ /* 0x000fe200078e02ff */
[----:B------:R-:W-:-:S04]  /*2670*/  SHF.R.U32.HI R4, RZ, 0x1f, R2 ;  /* 0x0000001fff047819 */ /* 0x000fc80000011602 */
[----:B------:R-:W-:Y:S02]  /*2680*/  SHF.R.U32.HI R3, RZ, 0x1f, R0 ;  /* 0x0000001fff037819 */ /* 0x000fe40000011600 */
[----:B------:R-:W-:Y:S02]  /*2690*/  LEA.HI.SX32 R4, R2, R4, 0x1d ;  /* 0x0000000402047211 */ /* 0x000fe400078feaff */
[----:B------:R-:W-:Y:S02]  /*26a0*/  LEA.HI.SX32 R0, R0, R3, 0x1d ;  /* 0x0000000300007211 */ /* 0x000fe400078feaff */
[----:B------:R-:W-:Y:S02]  /*26b0*/  LOP3.LUT R2, R14, 0xff000000, RZ, 0xc0, !PT ;  /* 0xff0000000e027812 */ /* 0x000fe400078ec0ff */
[----:B------:R-:W-:Y:S02]  /*26c0*/  IMNMX R7, R4, R0, PT ;  /* 0x0000000004077217 */ /* 0x000fe40003800200 */
[----:B------:R-:W-:-:S02]  /*26d0*/  LOP3.LUT R3, R14, 0xff0000, RZ, 0xc0, !PT ;  /* 0x00ff00000e037812 */ /* 0x000fc400078ec0ff */
[----:B------:R-:W-:Y:S01]  /*26e0*/  SHF.R.U32.HI R0, RZ, 0x8, R2 ;  /* 0x00000008ff007819 */ /* 0x000fe20000011602 */
[----:B------:R-:W-:Y:S01]  /*26f0*/  IMAD.MOV.U32 R2, RZ, RZ, RZ ;  /* 0x000000ffff027224 */ /* 0x000fe200078e00ff */
[----:B------:R-:W-:Y:S02]  /*2700*/  ISETP.GE.AND P0, PT, R7, 0x1, PT ;  /* 0x000000010700780c */ /* 0x000fe40003f06270 */
        /* <DEDUP_REMOVED lines=36> */
.L_x_1119:
[----:B------:R-:W-:Y:S05]  /*2950*/  BSYNC B0 ;  /* 0x0000000000007941 */ /* 0x000fea0003800000 */
.L_x_1118:
        /* <DEDUP_REMOVED lines=75> */
[----:B------:R-:W-:-:S04]  /*2e10*/  @P0 IADD3 R2, P1, R114, c[0x0][0x340], RZ ;  /* 0x0000d00072020a10 */ /* 0x000fc80007f3e0ff */
[----:B------:R-:W-:-:S05]  /*2e20*/  @P0 IADD3.X R3, R107, c[0x0][0x344], RZ, P1, !PT ;  /* 0x0000d1006b030a10 */ /* 0x000fca0000ffe4ff */
[----:B------:R1:W5:Y:S01]  /*2e30*/  @P0 LDG.E R0, [R2.64] ;  /* 0x0000000602000981 */ /* 0x000362000c1e1900 */
[----:B------:R-:W-:Y:S01]  /*2e40*/  WARPSYNC 0xffffffff ;  /* 0xffffffff00007948 */ /* 0x000fe20003800000 */
[----:B------:R-:W-:Y:S02]  /*2e50*/  SEL R7, R17, RZ, !P4 ;  /* 0x000000ff11077207 */ /* 0x000fe40006000000 */
[----:B------:R-:W-:Y:S01]  /*2e60*/  SEL R6, R106, RZ, !P4 ;  /* 0x000000ff6a067207 */ /* 0x000fe20006000000 */
[----:B------:R-:W-:Y:S02]  /*2e70*/  @!P0 IMAD.MOV.U32 R0, RZ, RZ, R17 ;  /* 0x000000ffff008224 */ /* 0x000fe400078e0011 */
[----:B-1----:R-:W2:Y:S01]  /*2e80*/  LDL R106, [R1+0x68] ;  /* 0x00006800016a7983 */ /* 0x002ea20000100800 */
[----:B------:R-:W-:Y:S02]  /*2e90*/  IMAD.MOV.U32 R54, RZ, RZ, 0x30 ;  /* 0x00000030ff367424 */ /* 0x000fe400078e00ff */
[----:B------:R-:W-:Y:S02]  /*2ea0*/  IMAD.MOV.U32 R2, RZ, RZ, c[0x0][0x2b8] ;  /* 0x0000ae00ff027624 */ /* 0x000fe400078e00ff */
[----:B------:R-:W-:Y:S01]  /*2eb0*/  IMAD R54, R111, R54, -0x30 ;  /* 0xffffffd06f367424 */ /* 0x000fe200078e0236 */
[----:B-----5:R-:W-:Y:S01]  /*2ec0*/  SHF.R.S32.HI R3, RZ, 0x1f, R0 ;  /* 0x0000001fff037819 */ /* 0x020fe20000011400 */
[----:B------:R-:W-:Y:S01]  /*2ed0*/  IMAD.MOV.U32 R107, RZ, RZ, R16 ;  /* 0x000000ffff6b7224 */ /* 0x000fe200078e0010 */
[----:B------:R-:W-:Y:S01]  /*2ee0*/  ISETP.NE.AND P1, PT, R2, 0x1, PT ;  /* 0x000000010200780c */ /* 0x000fe20003f25270 */
[----:B------:R-:W-:-:S05]  /*2ef0*/  IMAD.WIDE.U32 R8, R0, c[0x0][0x2b0], RZ ;  /* 0x0000ac0000087a25 */ /* 0x000fca00078e00ff */
[----:B------:R-:W-:Y:S01]  /*2f00*/  STL.64 [R1+0x80], R8 ;  /* 0x0000800801007387 */ /* 0x000fe20000100a00 */
[----:B------:R-:W-:-:S06]  /*2f10*/  LOP3.LUT R107, R107, 0xfffffffd, RZ, 0xc0, !PT ;  /* 0xfffffffd6b6b7812 */ /* 0x000fcc00078ec0ff */
[----:B------:R-:W-:Y:S01]  /*2f20*/  @P1 LOP3.LUT R107, R107, 0x2, RZ, 0xfc, !PT ;  /* 0x000000026b6b1812 */ /* 0x000fe200078efcff */
[----:B------:R-:W-:Y:S01]  /*2f30*/  IMAD.MOV.U32 R34, RZ, RZ, RZ ;  /* 0x000000ffff227224 */ /* 0x000fe200078e00ff */
[----:B------:R-:W-:Y:S01]  /*2f40*/  LOP3.LUT R24, R14, 0xffff, RZ, 0xc0, !PT ;  /* 0x0000ffff0e187812 */ /* 0x000fe200078ec0ff */
[----:B------:R-:W-:-:S04]  /*2f50*/  IMAD R6, R6, c[0x0][0x1c0], RZ ;  /* 0x0000700006067a24 */ /* 0x000fc800078e02ff */
[----:B------:R-:W-:Y:S01]  /*2f60*/  IMAD R6, R7, c[0x0][0x1c4], R6 ;  /* 0x0000710007067a24 */ /* 0x000fe200078e0206 */
[----:B------:R-:W-:Y:S01]  /*2f70*/  BAR.SYNC.DEFER_BLOCKING 0x0 ;  /* 0x0000000000007b1d */ /* 0x000fe20000010000 */
[----:B--2---:R-:W-:-:S04]  /*2f80*/  IMAD.IADD R2, R106, 0x1, R54 ;  /* 0x000000016a027824 */ /* 0x004fc800078e0236 */
[C---:B------:R-:W-:Y:S01]  /*2f90*/  IMAD.IADD R23, R2.reuse, 0x1, R15 ;  /* 0x0000000102177824 */ /* 0x040fe200078e020f */
[----:B------:R-:W-:Y:S01]  /*2fa0*/  ISETP.GE.AND P0, PT, R2, R110, PT ;  /* 0x0000006e0200720c */ /* 0x000fe20003f06270 */
[----:B------:R-:W-:-:S04]  /*2fb0*/  IMAD R2, R3, c[0x0][0x2b0], RZ ;  /* 0x0000ac0003027a24 */ /* 0x000fc800078e02ff */
[----:B------:R-:W-:-:S04]  /*2fc0*/  IMAD R2, R0, c[0x0][0x2b4], R2 ;  /* 0x0000ad0000027a24 */ /* 0x000fc800078e0202 */
[----:B------:R-:W-:-:S05]  /*2fd0*/  IMAD.IADD R4, R9, 0x1, R2 ;  /* 0x0000000109047824 */ /* 0x000fca00078e0202 */
[----:B------:R1:W-:Y:S04]  /*2fe0*/  STL [R1+0x94], R4 ;  /* 0x0000940401007387 */ /* 0x0003e80000100800 */
[----:B------:R-:W2:Y:S04]  /*2ff0*/  LDL R25, [R1+0x5c] ;  /* 0x00005c0001197983 */ /* 0x000ea80000100800 */
[----:B------:R-:W3:Y:S04]  /*3000*/  LDL R27, [R1+0x210] ;  /* 0x00021000011b7983 */ /* 0x000ee80000100800 */
[----:B------:R-:W4:Y:S04]  /*3010*/  LDL R29, [R1+0x60] ;  /* 0x00006000011d7983 */ /* 0x000f280000100800 */
[----:B------:R-:W4:Y:S04]  /*3020*/  LDL R30, [R1+0x208] ;  /* 0x00020800011e7983 */ /* 0x000f280000100800 */
[----:B------:R-:W4:Y:S04]  /*3030*/  LDL R32, [R1+0x38] ;  /* 0x0000380001207983 */ /* 0x000f280000100800 */
[----:B------:R-:W4:Y:S04]  /*3040*/  LDL R31, [R1+0x58] ;  /* 0x00005800011f7983 */ /* 0x000f280000100800 */
[----:B------:R-:W4:Y:S04]  /*3050*/  LDL R33, [R1+0x214] ;  /* 0x0002140001217983 */ /* 0x000f280000100800 */
[----:B------:R-:W4:Y:S04]  /*3060*/  LDL R36, [R1+0x20c] ;  /* 0x00020c0001247983 */ /* 0x000f280000100800 */
[----:B------:R-:W4:Y:S01]  /*3070*/  LDL R28, [R1+0x18] ;  /* 0x00001800011c7983 */ /* 0x000f220000100800 */
[----:B------:R-:W-:Y:S01]  /*3080*/  ISETP.GT.OR P0, PT, R106, 0x2f, P0 ;  /* 0x0000002f6a00780c */ /* 0x000fe20000704670 */
[----:B------:R-:W-:-:S04]  /*3090*/  @P1 IMAD.HI.U32 R3, R23, c[0x0][0x2bc], RZ ;  /* 0x0000af0017031a27 */ /* 0x000fc800078e00ff */
[----:B------:R-:W-:Y:S01]  /*30a0*/  IMAD.MOV.U32 R22, RZ, RZ, R23 ;  /* 0x000000ffff167224 */ /* 0x000fe200078e0017 */
[----:B------:R-:W-:-:S07]  /*30b0*/  @P1 SHF.R.U32.HI R22, RZ, c[0x0][0x2c0], R3 ;  /* 0x0000b000ff161a19 */ /* 0x000fce0000011603 */
[----:B------:R-:W-:-:S04]  /*30c0*/  @!P0 IADD3 R0, P1, R22, R8, RZ ;  /* 0x0000000816008210 */ /* 0x000fc80007f3e0ff */
[----:B------:R-:W-:Y:S02]  /*30d0*/  @!P0 LEA.HI.X.SX32 R3, R22, R4, 0x1, P1 ;  /* 0x0000000416038211 */ /* 0x000fe400008f0eff */
[----:B------:R-:W-:-:S04]  /*30e0*/  @!P0 LEA R2, P1, R0, c[0x0][0x2a0], 0x2 ;  /* 0x0000a80000028a11 */ /* 0x000fc800078210ff */
[----:B------:R-:W-:-:S05]  /*30f0*/  @!P0 LEA.HI.X R3, R0, c[0x0][0x2a4], R3, 0x2, P1 ;  /* 0x0000a90000038a11 */ /* 0x000fca00008f1403 */
        /* <DEDUP_REMOVED lines=12> */
[----:B------:R-:W1:Y:S03]  /*31c0*/  S2R R8, SR_TID.X ;  /* 0x0000000000087919 */ /* 0x000e660000002100 */
        /* <DEDUP_REMOVED lines=21> */
[----:B------:R-:W3:Y:S02]  /*3320*/  SHFL.IDX PT, R4, R16, RZ, 0x181f ;  /* 0x00181fff10047589 */ /* 0x000ee400000e0000 */
[----:B------:R-:W-:-:S05]  /*3330*/  IMAD.IADD R20, R26, 0x1, R12 ;  /* 0x000000011a147824 */ /* 0x000fca00078e020c */
[C---:B------:R-:W-:Y:S01]  /*3340*/  ISETP.GE.AND P0, PT, R20.reuse, R21, PT ;  /* 0x000000151400720c */ /* 0x040fe20003f06270 */
[----:B------:R-:W1:Y:S01]  /*3350*/  SHFL.IDX PT, R0, R17, 0x1, 0x181f ;  /* 0x00381f0011007f89 */ /* 0x000e6200000e0000 */
[----:B------:R-:W-:-:S03]  /*3360*/  IADD3 R5, R20, 0x20, RZ ;  /* 0x0000002014057810 */ /* 0x000fc60007ffe0ff */
[----:B------:R-:W1:Y:S01]  /*3370*/  SHFL.IDX PT, R2, R16, 0x1, 0x181f ;  /* 0x00381f0010027f89 */ /* 0x000e6200000e0000 */
[----:B------:R-:W-:Y:S01]  /*3380*/  ISETP.GE.AND P1, PT, R5, R21, PT ;  /* 0x000000150500720c */ /* 0x000fe20003f26270 */
[----:B------:R-:W-:Y:S01]  /*3390*/  IMAD.WIDE.U32 R38, R24, c[0x0][0x1e8], RZ ;  /* 0x00007a0018267a25 */ /* 0x000fe200078e00ff */
[----:B------:R-:W-:-:S05]  /*33a0*/  IADD3 R53, R111, -0x1, RZ ;  /* 0xffffffff6f357810 */ /* 0x000fca0007ffe0ff */
[----:B------:R-:W-:Y:S01]  /*33b0*/  IMAD R52, R53, -0x30, R110 ;  /* 0xffffffd035347824 */ /* 0x000fe200078e026e */
[----:B--2---:R-:W-:-:S04]  /*33c0*/  @!P0 LEA R10, P3, R25, R3, 0x1 ;  /* 0x00000003190a8211 */ /* 0x004fc800078608ff */
[-C--:B---3--:R-:W-:Y:S02]  /*33d0*/  @!P0 LEA.HI.X R11, R25, R4.reuse, R27, 0x1, P3 ;  /* 0x00000004190b8211 */ /* 0x088fe400018f0c1b */
[-C--:B----4-:R-:W-:Y:S02]  /*33e0*/  @!P0 LEA R6, P3, R29, R3.reuse, 0x1 ;  /* 0x000000031d068211 */ /* 0x090fe400078608ff */
[----:B------:R-:W-:Y:S02]  /*33f0*/  ISETP.GE.AND P4, PT, R25, c[0x0][0x198], PT ;  /* 0x0000660019007a0c */ /* 0x000fe40003f86270 */
[----:B------:R-:W-:Y:S02]  /*3400*/  @!P0 LEA.HI.X R7, R29, R4, R30, 0x1, P3 ;  /* 0x000000041d078211 */ /* 0x000fe400018f0c1e */
[C---:B------:R-:W-:Y:S02]  /*3410*/  ISETP.GE.AND P3, PT, R32.reuse, c[0x0][0x198], PT ;  /* 0x0000660020007a0c */ /* 0x040fe40003f66270 */
[----:B------:R-:W-:-:S02]  /*3420*/  @!P0 LEA R12, P2, R32, R3, 0x1 ;  /* 0x00000003200c8211 */ /* 0x000fc400078408ff */
[----:B------:R-:W-:Y:S02]  /*3430*/  ISETP.GE.AND P5, PT, R31, c[0x0][0x198], PT ;  /* 0x000066001f007a0c */ /* 0x000fe40003fa6270 */
        /* <DEDUP_REMOVED lines=23> */
[----:B------:R3:W-:Y:S06]  /*35b0*/  @!P1 LDGSTS.E.BYPASS.LTC128B.128 [R28+0x11080], [R4.64], !P6 ;  /* 0x11080000041c9fae */ /* 0x0007ec000f101d46 */
[----:B--2---:R-:W-:-:S04]  /*35c0*/  @!P0 LEA R8, P1, R25, R0, 0x1 ;  /* 0x0000000019088211 */ /* 0x004fc800078208ff */
[----:B----4-:R-:W-:Y:S02]  /*35d0*/  @!P0 LEA.HI.X R9, R25, R2, R27, 0x1, P1 ;  /* 0x0000000219098211 */ /* 0x010fe400008f0c1b */
[-C--:B------:R-:W-:Y:S02]  /*35e0*/  @!P0 LEA R14, P2, R32, R0.reuse, 0x1 ;  /* 0x00000000200e8211 */ /* 0x080fe400078408ff */
[----:B-1----:R-:W-:-:S04]  /*35f0*/  @!P0 LEA R6, P1, R31, R0, 0x1 ;  /* 0x000000001f068211 */ /* 0x002fc800078208ff */
[----:B------:R-:W-:Y:S02]  /*3600*/  @!P0 LEA.HI.X R7, R31, R2, R36, 0x1, P1 ;  /* 0x000000021f078211 */ /* 0x000fe400008f0c24 */
[C---:B---3--:R-:W-:Y:S02]  /*3610*/  @!P0 LEA R4, P1, R29.reuse, R0, 0x1 ;  /* 0x000000001d048211 */ /* 0x048fe400078208ff */
[----:B------:R-:W-:Y:S02]  /*3620*/  IADD3 R0, R20, 0x60, RZ ;  /* 0x0000006014007810 */ /* 0x000fe40007ffe0ff */
[-C--:B------:R-:W-:Y:S02]  /*3630*/  @!P0 LEA.HI.X R15, R32, R2.reuse, R33, 0x1, P2 ;  /* 0x00000002200f8211 */ /* 0x080fe400010f0c21 */
[----:B------:R-:W-:Y:S01]  /*3640*/  ISETP.GE.AND P2, PT, R0, R21, PT ;  /* 0x000000150000720c */ /* 0x000fe20003f46270 */
[----:B------:R-:W-:Y:S01]  /*3650*/  IMAD.MOV R0, RZ, RZ, -R22 ;  /* 0x000000ffff007224 */ /* 0x000fe200078e0a16 */
[----:B------:R-:W1:Y:S03]  /*3660*/  SHFL.IDX PT, R12, R17, 0x3, 0x181f ;  /* 0x00781f00110c7f89 */ /* 0x000e6600000e0000 */
[----:B------:R-:W-:Y:S01]  /*3670*/  IMAD R23, R0, c[0x0][0x2b8], R23 ;  /* 0x0000ae0000177a24 */ /* 0x000fe200078e0217 */
[----:B------:R2:W-:Y:S04]  /*3680*/  @!P0 LDGSTS.E.BYPASS.LTC128B.128 [R28+0x6080], [R14.64], !P3 ;  /* 0x060800000e1c8fae */ /* 0x0005e8000d901d46 */
[----:B------:R3:W-:Y:S04]  /*3690*/  @!P0 LDGSTS.E.BYPASS.LTC128B.128 [R28+0xa080], [R8.64], !P4 ;  /* 0x0a080000081c8fae */ /* 0x0007e8000e101d46 */
[----:B------:R4:W-:Y:S04]  /*36a0*/  @!P0 LDGSTS.E.BYPASS.LTC128B.128 [R28+0xe080], [R6.64], !P5 ;  /* 0x0e080000061c8fae */ /* 0x0009e8000e901d46 */
[----:B------:R-:W1:Y:S01]  /*36b0*/  SHFL.IDX PT, R13, R16, 0x3, 0x181f ;  /* 0x00781f00100d7f89 */ /* 0x000e6200000e0000 */
[----:B------:R-:W-:Y:S01]  /*36c0*/  @!P0 LEA.HI.X R5, R29, R2, R30, 0x1, P1 ;  /* 0x000000021d058211 */ /* 0x000fe200008f0c1e */
[----:B------:R-:W-:-:S04]  /*36d0*/  IMAD.WIDE.U32 R2, R23, c[0x0][0x1e0], RZ ;  /* 0x0000780017027a25 */ /* 0x000fc800078e00ff */
[----:B------:R1:W-:Y:S01]  /*36e0*/  @!P0 LDGSTS.E.BYPASS.LTC128B.128 [R28+0x12080], [R4.64], !P6 ;  /* 0x12080000041c8fae */ /* 0x0003e2000f101d46 */
[----:B----4-:R-:W-:-:S05]  /*36f0*/  SHF.R.S32.HI R7, RZ, 0x1f, R23 ;  /* 0x0000001fff077819 */ /* 0x010fca0000011417 */
[----:B------:R-:W-:Y:S01]  /*3700*/  IMAD R0, R7, c[0x0][0x1e0], RZ ;  /* 0x0000780007007a24 */ /* 0x000fe200078e02ff */
[----:B--2---:R-:W-:-:S03]  /*3710*/  SHF.R.S32.HI R14, RZ, 0x1f, R34 ;  /* 0x0000001fff0e7819 */ /* 0x004fc60000011422 */
[----:B------:R-:W-:-:S04]  /*3720*/  IMAD R0, R23, c[0x0][0x1e4], R0 ;  /* 0x0000790017007a24 */ /* 0x000fc800078e0200 */
[----:B------:R-:W-:Y:S02]  /*3730*/  IMAD.IADD R3, R3, 0x1, R0 ;  /* 0x0000000103037824 */ /* 0x000fe400078e0200 */
[----:B------:R-:W-:Y:S02]  /*3740*/  IMAD R0, R14, c[0x0][0x1f0], RZ ;  /* 0x00007c000e007a24 */ /* 0x000fe400078e02ff */
[----:B------:R-:W-:Y:S01]  /*3750*/  IMAD.WIDE.U32 R2, R34, c[0x0][0x1f0], R2 ;  /* 0x00007c0022027a25 */ /* 0x000fe200078e0002 */
[----:B-1----:R-:W-:-:S03]  /*3760*/  @!P2 LEA R10, P1, R32, R12, 0x1 ;  /* 0x0000000c200aa211 */ /* 0x002fc600078208ff */
[----:B------:R-:W-:Y:S02]  /*3770*/  IMAD R5, R24, c[0x0][0x1ec], R39 ;  /* 0x00007b0018057a24 */ /* 0x000fe400078e0227 */
[----:B------:R-:W-:Y:S01]  /*3780*/  IMAD R4, R34, c[0x0][0x1f4], R0 ;  /* 0x00007d0022047a24 */ /* 0x000fe200078e0200 */
[----:B------:R-:W-:Y:S02]  /*3790*/  IADD3 R0, P0, R2, R38, RZ ;  /* 0x0000002602007210 */ /* 0x000fe40007f1e0ff */
[----:B------:R-:W-:Y:S02]  /*37a0*/  @!P2 LEA.HI.X R11, R32, R13, R33, 0x1, P1 ;  /* 0x0000000d200ba211 */ /* 0x000fe400008f0c21 */
[----:B------:R-:W-:Y:S02]  /*37b0*/  IADD3.X R2, R5, R3, R4, P0, !PT ;  /* 0x0000000305027210 */ /* 0x000fe400007fe404 */
[----:B------:R-:W-:Y:S01]  /*37c0*/  LEA R6, P0, R0, c[0x0][0x1c8], 0x1 ;  /* 0x0000720000067a11 */ /* 0x000fe200078008ff */
[----:B------:R1:W-:Y:S01]  /*37d0*/  @!P2 LDGSTS.E.BYPASS.LTC128B.128 [R28+0x7080], [R10.64], !P3 ;  /* 0x070800000a1cafae */ /* 0x0003e2000d901d46 */
[----:B------:R-:W-:-:S05]  /*37e0*/  IMNMX R3, R52, 0x30, PT ;  /* 0x0000003034037817 */ /* 0x000fca0003800200 */
[----:B---3--:R-:W-:-:S05]  /*37f0*/  IMAD.IADD R8, R3, 0x1, -R26 ;  /* 0x0000000103087824 */ /* 0x008fca00078e0a1a */
[----:B------:R-:W-:Y:S02]  /*3800*/  ISETP.GE.AND P1, PT, R8, 0x1, PT ;  /* 0x000000010800780c */ /* 0x000fe40003f26270 */
[----:B-1----:R-:W-:Y:S02]  /*3810*/  LEA.HI.X R11, R0, c[0x0][0x1cc], R2, 0x1, P0 ;  /* 0x00007300000b7a11 */ /* 0x002fe400000f0c02 */
[----:B------:R-:W1:Y:S01]  /*3820*/  SHFL.IDX PT, R0, R6, RZ, 0x181f ;  /* 0x00181fff06007589 */ /* 0x000e6200000e0000 */
[----:B------:R-:W-:-:S03]  /*3830*/  @!P2 LEA R2, P0, R25, R12, 0x1 ;  /* 0x0000000c1902a211 */ /* 0x000fc600078008ff */
[----:B------:R-:W2:Y:S01]  /*3840*/  SHFL.IDX PT, R9, R11, RZ, 0x181f ;  /* 0x00181fff0b097589 */ /* 0x000ea200000e0000 */
[----:B------:R-:W-:-:S05]  /*3850*/  @!P2 LEA.HI.X R3, R25, R13, R27, 0x1, P0 ;  /* 0x0000000d1903a211 */ /* 0x000fca00000f0c1b */
[----:B------:R3:W-:Y:S01]  /*3860*/  @!P2 LDGSTS.E.BYPASS.LTC128B.128 [R28+0xb080], [R2.64], !P4 ;  /* 0x0b080000021cafae */ /* 0x0007e2000e101d46 */
[----:B------:R-:W-:-:S03]  /*3870*/  @P1 ISETP.GE.AND P3, PT, R32, c[0x0][0x1d4], PT ;  /* 0x0000750020001a0c */ /* 0x000fc60003f66270 */
[----:B------:R-:W-:Y:S04]  /*3880*/  STL [R1+0x2c], R34 ;  /* 0x00002c2201007387 */ /* 0x000fe80000100800 */
[----:B------:R-:W-:Y:S04]  /*3890*/  STL [R1+0x30], R23 ;  /* 0x0000301701007387 */ /* 0x000fe80000100800 */
[----:B------:R-:W-:Y:S04]  /*38a0*/  STL.64 [R1+0x78], R38 ;  /* 0x0000782601007387 */ /* 0x000fe80000100a00 */
[----:B------:R4:W-:Y:S01]  /*38b0*/  STL [R1+0x90], R5 ;  /* 0x0000900501007387 */ /* 0x0009e20000100800 */
[----:B---3--:R-:W-:-:S04]  /*38c0*/  @!P2 LEA R2, P0, R31, R12, 0x1 ;  /* 0x0000000c1f02a211 */ /* 0x008fc800078008ff */
[----:B------:R-:W-:Y:S02]  /*38d0*/  @!P2 LEA.HI.X R3, R31, R13, R36, 0x1, P0 ;  /* 0x0000000d1f03a211 */ /* 0x000fe400000f0c24 */
[----:B------:R-:W-:-:S03]  /*38e0*/  @!P2 LEA R4, P0, R29, R12, 0x1 ;  /* 0x0000000c1d04a211 */ /* 0x000fc600078008ff */
[----:B------:R1:W-:Y:S01]  /*38f0*/  @!P2 LDGSTS.E.BYPASS.LTC128B.128 [R28+0xf080], [R2.64], !P5 ;  /* 0x0f080000021cafae */ /* 0x0003e2000e901d46 */
[----:B----4-:R-:W-:-:S05]  /*3900*/  @!P2 LEA.HI.X R5, R29, R13, R30, 0x1, P0 ;  /* 0x0000000d1d05a211 */ /* 0x010fca00000f0c1e */
[----:B------:R3:W-:Y:S01]  /*3910*/  @!P2 LDGSTS.E.BYPASS.LTC128B.128 [R28+0x13080], [R4.64], !P6 ;  /* 0x13080000041cafae */ /* 0x0007e2000f101d46 */
[----:B------:R-:W-:-:S03]  /*3920*/  @P1 ISETP.GE.AND P4, PT, R25, c[0x0][0x1d4], PT ;  /* 0x0000750019001a0c */ /* 0x000fc60003f86270 */
[----:B------:R-:W0:Y:S01]  /*3930*/  LDGDEPBAR ;  /* 0x00000000000079af */ /* 0x000e220000000000 */
[----:B-1----:R-:W-:-:S04]  /*3940*/  @P1 LEA R2, P0, R32, R0, 0x1 ;  /* 0x0000000020021211 */ /* 0x002fc800078008ff */
[----:B--2---:R-:W-:Y:S01]  /*3950*/  @P1 LEA.HI.X R3, R32, R9, R33, 0x1, P0 ;  /* 0x0000000920031211 */ /* 0x004fe200000f0c21 */
[----:B------:R1:W3:Y:S04]  /*3960*/  SHFL.IDX PT, R10, R6, 0x1, 0x181f ;  /* 0x00381f00060a7f89 */ /* 0x0002e800000e0000 */
[----:B------:R4:W-:Y:S01]  /*3970*/  @P1 LDGSTS.E.BYPASS.LTC128B.128 [R28+0x14080], [R2.64], !P3 ;  /* 0x14080000021c1fae */ /* 0x0009e2000d901d46 */
[----:B---3--:R-:W-:Y:S01]  /*3980*/  IMAD R4, R7, c[0x0][0x208], RZ ;  /* 0x0000820007047a24 */ /* 0x008fe200078e02ff */
[----:B------:R-:W-:-:S03]  /*3990*/  @P1 ISETP.GE.AND P3, PT, R31, c[0x0][0x1d4], PT ;  /* 0x000075001f001a0c */ /* 0x000fc60003f66270 */
[----:B------:R-:W-:Y:S02]  /*39a0*/  IMAD R4, R23, c[0x0][0x20c], R4 ;  /* 0x0000830017047a24 */ /* 0x000fe400078e0204 */
[----:B------:R-:W-:Y:S01]  /*39b0*/  IMAD.WIDE.U32 R16, R24, c[0x0][0x210], RZ ;  /* 0x0000840018107a25 */ /* 0x000fe200078e00ff */
[----:B-1----:R-:W-:-:S03]  /*39c0*/  @P1 LEA R6, P0, R25, R0, 0x1 ;  /* 0x0000000019061211 */ /* 0x002fc600078008ff */
[----:B----4-:R-:W-:-:S04]  /*39d0*/  IMAD.WIDE.U32 R2, R23, c[0x0][0x208], RZ ;  /* 0x0000820017027a25 */ /* 0x010fc800078e00ff */
[----:B------:R-:W-:Y:S01]  /*39e0*/  IMAD.IADD R3, R3, 0x1, R4 ;  /* 0x0000000103037824 */ /* 0x000fe200078e0204 */
[----:B------:R-:W-:Y:S02]  /*39f0*/  @P1 LEA R4, P2, R31, R0, 0x1 ;  /* 0x000000001f041211 */ /* 0x000fe400078408ff */
[-C--:B------:R-:W-:Y:S02]  /*3a00*/  @P1 LEA.HI.X R7, R25, R9.reuse, R27, 0x1, P0 ;  /* 0x0000000919071211 */ /* 0x080fe400000f0c1b */
[----:B------:R-:W-:Y:S01]  /*3a10*/  @P1 LEA.HI.X R5, R31, R9, R36, 0x1, P2 ;  /* 0x000000091f051211 */ /* 0x000fe200010f0c24 */
[----:B------:R-:W-:Y:S02]  /*3a20*/  IMAD R12, R24, c[0x0][0x214], R17 ;  /* 0x00008500180c7a24 */ /* 0x000fe400078e0211 */
[----:B------:R1:W-:Y:S01]  /*3a30*/  @P1 LDGSTS.E.BYPASS.LTC128B.128 [R28+0x15880], [R6.64], !P4 ;  /* 0x15880000061c1fae */ /* 0x0003e2000e101d46 */
[----:B------:R-:W-:-:S03]  /*3a40*/  IMAD.WIDE.U32 R2, R34, c[0x0][0x218], R2 ;  /* 0x0000860022027a25 */ /* 0x000fc600078e0002 */
[----:B------:R3:W-:Y:S04]  /*3a50*/  @P1 LDGSTS.E.BYPASS.LTC128B.128 [R28+0x17080], [R4.64], !P3 ;  /* 0x17080000041c1fae */ /* 0x0007e8000d901d46 */
[----:B------:R4:W-:Y:S04]  /*3a60*/  STL.64 [R1+0x88], R16 ;  /* 0x0000881001007387 */ /* 0x0009e80000100a00 */
[----:B------:R-:W-:Y:S04]  /*3a70*/  STL [R1+0x98], R12 ;  /* 0x0000980c01007387 */ /* 0x000fe80000100800 */
[----:B------:R-:W2:Y:S01]  /*3a80*/  LDL R15, [R1+0x14] ;  /* 0x00001400010f7983 */ /* 0x000ea20000100800 */
[----:B---3--:R-:W-:Y:S01]  /*3a90*/  @P1 LEA R4, P2, R29, R0, 0x1 ;  /* 0x000000001d041211 */ /* 0x008fe200078408ff */
[----:B-1----:R-:W-:-:S02]  /*3aa0*/  IMAD R6, R14, c[0x0][0x218], RZ ;  /* 0x000086000e067a24 */ /* 0x002fc400078e02ff */
[----:B------:R-:W3:Y:S01]  /*3ab0*/  LDL R14, [R1+0x10] ;  /* 0x00001000010e7983 */ /* 0x000ee20000100800 */
[----:B------:R-:W-:Y:S02]  /*3ac0*/  @P1 LEA.HI.X R5, R29, R9, R30, 0x1, P2 ;  /* 0x000000091d051211 */ /* 0x000fe400010f0c1e */
[----:B------:R-:W-:Y:S02]  /*3ad0*/  IADD3 R0, P2, R2, R16, RZ ;  /* 0x0000001002007210 */ /* 0x000fe40007f5e0ff */
[----:B----4-:R-:W4:Y:S04]  /*3ae0*/  LDL R16, [R1+0xc] ;  /* 0x00000c0001107983 */ /* 0x010f280000100800 */
[----:B------:R-:W1:Y:S01]  /*3af0*/  SHFL.IDX PT, R11, R11, 0x1, 0x181f ;  /* 0x00381f000b0b7f89 */ /* 0x000e6200000e0000 */
[----:B------:R-:W-:-:S02]  /*3b00*/  ISETP.GE.AND P0, PT, R8, 0x21, PT ;  /* 0x000000210800780c */ /* 0x000fc40003f06270 */
[----:B------:R-:W-:Y:S01]  /*3b10*/  @P1 ISETP.GE.AND P4, PT, R29, c[0x0][0x1d4], PT ;  /* 0x000075001d001a0c */ /* 0x000fe20003f86270 */
[----:B------:R-:W-:-:S10]  /*3b20*/  IMAD R6, R34, c[0x0][0x21c], R6 ;  /* 0x0000870022067a24 */ /* 0x000fd400078e0206 */
[C---:B------:R-:W-:Y:S02]  /*3b30*/  @P0 LEA R8, P3, R32.reuse, R10, 0x1 ;  /* 0x0000000a20080211 */ /* 0x040fe400078608ff */
[----:B------:R1:W-:Y:S02]  /*3b40*/  @P1 LDGSTS.E.BYPASS.LTC128B.128 [R28+0x18880], [R4.64], !P4 ;  /* 0x18880000041c1fae */ /* 0x0003e4000e101d46 */
[C---:B-1----:R-:W-:Y:S02]  /*3b50*/  @P0 LEA.HI.X R9, R32.reuse, R11, R33, 0x1, P3 ;  /* 0x0000000b20090211 */ /* 0x042fe400018f0c21 */
[----:B------:R-:W-:Y:S02]  /*3b60*/  @P0 ISETP.GE.AND P3, PT, R32, c[0x0][0x1d4], PT ;  /* 0x0000750020000a0c */ /* 0x000fe40003f66270 */
[----:B------:R-:W-:Y:S02]  /*3b70*/  IADD3.X R2, R12, R3, R6, P2, !PT ;  /* 0x000000030c027210 */ /* 0x000fe400017fe406 */
[----:B------:R-:W-:-:S02]  /*3b80*/  LEA R13, P2, R0, c[0x0][0x1f8], 0x1 ;  /* 0x00007e00000d7a11 */ /* 0x000fc400078408ff */
[C---:B------:R-:W-:Y:S02]  /*3b90*/  @P0 ISETP.GE.AND P4, PT, R25.reuse, c[0x0][0x1d4], PT ;  /* 0x0000750019000a0c */ /* 0x040fe40003f86270 */
[----:B------:R-:W-:Y:S02]  /*3ba0*/  LEA.HI.X R12, R0, c[0x0][0x1fc], R2, 0x1, P2 ;  /* 0x00007f00000c7a11 */ /* 0x000fe400010f0c02 */
[----:B------:R-:W-:-:S03]  /*3bb0*/  @P0 LEA R6, P2, R25, R10, 0x1 ;  /* 0x0000000a19060211 */ /* 0x000fc600078408ff */
[----:B------:R1:W-:Y:S01]  /*3bc0*/  @P0 LDGSTS.E.BYPASS.LTC128B.128 [R28+0x15080], [R8.64], !P3 ;  /* 0x15080000081c0fae */ /* 0x0003e2000d901d46 */
[CC--:B------:R-:W-:Y:S02]  /*3bd0*/  @P0 LEA R4, P1, R31.reuse, R10.reuse, 0x1 ;  /* 0x0000000a1f040211 */ /* 0x0c0fe400078208ff */
[C---:B------:R-:W-:Y:S02]  /*3be0*/  @P0 ISETP.GE.AND P3, PT, R31.reuse, c[0x0][0x1d4], PT ;  /* 0x000075001f000a0c */ /* 0x040fe40003f66270 */
[-C--:B------:R-:W-:Y:S02]  /*3bf0*/  @P0 LEA.HI.X R5, R31, R11.reuse, R36, 0x1, P1 ;  /* 0x0000000b1f050211 */ /* 0x080fe400008f0c24 */
[----:B------:R-:W-:Y:S01]  /*3c00*/  @P0 ISETP.GE.AND P1, PT, R29, c[0x0][0x1d4], PT ;  /* 0x000075001d000a0c */ /* 0x000fe20003f26270 */
[----:B------:R-:W1:Y:S01]  /*3c10*/  S2R R18, SR_TID.X ;  /* 0x0000000000127919 */ /* 0x000e620000002100 */
[----:B------:R-:W-:Y:S02]  /*3c20*/  @P0 LEA.HI.X R7, R25, R11, R27, 0x1, P2 ;  /* 0x0000000b19070211 */ /* 0x000fe400010f0c1b */
[----:B------:R-:W-:-:S03]  /*3c30*/  @P0 LEA R2, P2, R29, R10, 0x1 ;  /* 0x0000000a1d020211 */ /* 0x000fc600078408ff */
[----:B------:R1:W-:Y:S01]  /*3c40*/  @P0 LDGSTS.E.BYPASS.LTC128B.128 [R28+0x16880], [R6.64], !P4 ;  /* 0x16880000061c0fae */ /* 0x0003e2000e101d46 */
[----:B------:R-:W-:-:S03]  /*3c50*/  @P0 LEA.HI.X R3, R29, R11, R30, 0x1, P2 ;  /* 0x0000000b1d030211 */ /* 0x000fc600010f0c1e */
[----:B------:R1:W-:Y:S04]  /*3c60*/  @P0 LDGSTS.E.BYPASS.LTC128B.128 [R28+0x18080], [R4.64], !P3 ;  /* 0x18080000041c0fae */ /* 0x0003e8000d901d46 */
[----:B------:R1:W-:Y:S04]  /*3c70*/  @P0 LDGSTS.E.BYPASS.LTC128B.128 [R28+0x19880], [R2.64], !P1 ;  /* 0x19880000021c0fae */ /* 0x0003e8000c901d46 */
[----:B------:R-:W0:Y:S01]  /*3c80*/  LDGDEPBAR ;  /* 0x00000000000079af */ /* 0x000e220000000000 */
[----:B-1----:R-:W-:-:S04]  /*3c90*/  SHF.R.S32.HI R17, RZ, 0x1f, R18 ;  /* 0x0000001fff117819 */ /* 0x002fc80000011412 */
        /* <DEDUP_REMOVED lines=16> */
[----:B------:R-:W-:Y:S01]  /*3da0*/  ISETP.GE.AND P6, PT, R25, c[0x0][0x1d4], PT ;  /* 0x0000750019007a0c */ /* 0x000fe20003fc6270 */
[----:B------:R-:W-:Y:S01]  /*3db0*/  IMAD.IADD R4, R52, 0x1, -R26 ;  /* 0x0000000134047824 */ /* 0x000fe200078e0a1a */
[C---:B------:R-:W-:Y:S01]  /*3dc0*/  ISETP.GE.AND P5, PT, R32.reuse, c[0x0][0x1d4], PT ;  /* 0x0000750020007a0c */ /* 0x040fe20003fa6270 */
[----:B------:R-:W-:Y:S01]  /*3dd0*/  IMAD.SHL.U32 R2, R32, 0x2, RZ ;  /* 0x0000000220027824 */ /* 0x000fe200078e00ff */
[----:B------:R-:W-:-:S02]  /*3de0*/  LOP3.LUT R107, R107, 0xfffffffe, RZ, 0xc0, !PT ;  /* 0xfffffffe6b6b7812 */ /* 0x000fc400078ec0ff */
[----:B------:R-:W-:Y:S02]  /*3df0*/  IADD3 R243, R236, 0x20, RZ ;  /* 0x00000020ecf37810 */ /* 0x000fe40007ffe0ff */
[----:B------:R-:W-:Y:S02]  /*3e00*/  SHF.L.U64.HI R3, R32, 0x1, R33 ;  /* 0x0000000120037819 */ /* 0x000fe40000010221 */
[----:B------:R-:W-:Y:S01]  /*3e10*/  @P1 IADD3 R243, R236, -0x20, RZ ;  /* 0xffffffe0ecf31810 */ /* 0x000fe20007ffe0ff */
[----:B------:R1:W-:Y:S01]  /*3e20*/  STL [R1+0x108], R2 ;  /* 0x0001080201007387 */ /* 0x0003e20000100800 */
[----:B------:R-:W-:Y:S02]  /*3e30*/  ISETP.LT.OR P1, PT, R4, 0x1, P5 ;  /* 0x000000010400780c */ /* 0x000fe40002f21670 */
[----:B------:R-:W-:Y:S02]  /*3e40*/  @P6 LOP3.LUT R107, R107, 0x1, RZ, 0xfc, !PT ;  /* 0x000000016b6b6812 */ /* 0x000fe400078efcff */
[----:B------:R-:W-:-:S02]  /*3e50*/  SHF.L.U64.HI R5, R25, 0x1, R27 ;  /* 0x0000000119057819 */ /* 0x000fc4000001021b */
[----:B-1----:R-:W-:Y:S01]  /*3e60*/  IADD3 R6, P0, R8, R2, RZ ;  /* 0x0000000208067210 */ /* 0x002fe20007f1e0ff */
[----:B------:R-:W-:Y:S01]  /*3e70*/  STL [R1+0x3c], R3 ;  /* 0x00003c0301007387 */ /* 0x000fe20000100800 */
[----:B------:R-:W-:-:S03]  /*3e80*/  ISETP.LT.OR P2, PT, R4, 0x1, P6 ;  /* 0x000000010400780c */ /* 0x000fc60003741670 */
[----:B------:R-:W-:Y:S01]  /*3e90*/  STL [R1+0xc4], R107 ;  /* 0x0000c46b01007387 */ /* 0x000fe20000100800 */
[----:B------:R-:W-:-:S03]  /*3ea0*/  IMAD.X R7, R0, 0x1, R3, P0 ;  /* 0x0000000100077824 */ /* 0x000fc600000e0603 */
[----:B------:R-:W-:Y:S01]  /*3eb0*/  STL [R1+0x40], R5 ;  /* 0x0000400501007387 */ /* 0x000fe20000100800 */
[----:B------:R-:W-:-:S05]  /*3ec0*/  IMAD.SHL.U32 R2, R25, 0x2, RZ ;  /* 0x0000000219027824 */ /* 0x000fca00078e00ff */
[----:B------:R1:W-:Y:S01]  /*3ed0*/  STL [R1+0x10c], R2 ;  /* 0x00010c0201007387 */ /* 0x0003e20000100800 */
[----:B------:R-:W-:Y:S02]  /*3ee0*/  ISETP.GE.AND P4, PT, R31, c[0x0][0x1d4], PT ;  /* 0x000075001f007a0c */ /* 0x000fe40003f86270 */
[----:B-1----:R-:W-:-:S05]  /*3ef0*/  IADD3 R2, P0, R8, R2, RZ ;  /* 0x0000000208027210 */ /* 0x002fca0007f1e0ff */
[----:B------:R-:W-:Y:S01]  /*3f00*/  IMAD.X R3, R0, 0x1, R5, P0 ;  /* 0x0000000100037824 */ /* 0x000fe200000e0605 */
[----:B------:R-:W-:Y:S01]  /*3f10*/  SHF.L.U64.HI R5, R31, 0x1, R36 ;  /* 0x000000011f057819 */ /* 0x000fe20000010224 */
[----:B--2---:R-:W1:Y:S04]  /*3f20*/  LDSM.16.M88.4 R180, [R15] ;  /* 0x000000000fb4783b */ /* 0x004e680000000200 */
[----:B------:R-:W2:Y:S04]  /*3f30*/  LDSM.16.M88.4 R196, [R15+0x4000] ;  /* 0x004000000fc4783b */ /* 0x000ea80000000200 */
[----:B------:R-:W1:Y:S04]  /*3f40*/  LDSM.16.M88.4 R212, [R15+0x8000] ;  /* 0x008000000fd4783b */ /* 0x000e680000000200 */
[----:B------:R-:W1:Y:S04]  /*3f50*/  LDSM.16.M88.4 R228, [R15+0xc000] ;  /* 0x00c000000fe4783b */ /* 0x000e680000000200 */
[----:B---3--:R-:W3:Y:S04]  /*3f60*/  LDSM.16.M88.4 R184, [R14] ;  /* 0x000000000eb8783b */ /* 0x008ee80000000200 */
[----:B------:R-:W1:Y:S04]  /*3f70*/  LDSM.16.M88.4 R200, [R14+0x4000] ;  /* 0x004000000ec8783b */ /* 0x000e680000000200 */
[----:B----4-:R-:W4:Y:S04]  /*3f80*/  LDSM.16.M88.4 R164, [R16] ;  /* 0x0000000010a4783b */ /* 0x010f280000000200 */
[----:B------:R-:W1:Y:S04]  /*3f90*/  LDSM.16.M88.4 R192, [R16+0x4000] ;  /* 0x0040000010c0783b */ /* 0x000e680000000200 */
[----:B------:R-:W1:Y:S04]  /*3fa0*/  LDSM.16.M88.4 R208, [R16+0x8000] ;  /* 0x0080000010d0783b */ /* 0x000e680000000200 */
[----:B------:R-:W1:Y:S04]  /*3fb0*/  LDSM.16.M88.4 R216, [R14+0x8000] ;  /* 0x008000000ed8783b */ /* 0x000e680000000200 */
[----:B------:R-:W1:Y:S04]  /*3fc0*/  LDSM.16.M88.4 R224, [R16+0xc000] ;  /* 0x00c0000010e0783b */ /* 0x000e680000000200 */
[----:B------:R-:W1:Y:S04]  /*3fd0*/  LDSM.16.M88.4 R232, [R14+0xc000] ;  /* 0x00c000000ee8783b */ /* 0x000e680000000200 */
[----:B------:R-:W-:Y:S06]  /*3fe0*/  BAR.SYNC.DEFER_BLOCKING 0x0 ;  /* 0x0000000000007b1d */ /* 0x000fec0000010000 */
[----:B------:R-:W-:-:S04]  /*3ff0*/  DEPBAR.LE SB0, 0x0 ;  /* 0x000080000000791a */ /* 0x000fc80000000000 */
[----:B------:R-:W-:Y:S01]  /*4000*/  BAR.SYNC.DEFER_BLOCKING 0x0 ;  /* 0x0000000000007b1d */ /* 0x000fe20000010000 */
[----:B------:R-:W-:-:S05]  /*4010*/  ISETP.GE.AND P3, PT, R29, c[0x0][0x1d4], PT ;  /* 0x000075001d007a0c */ /* 0x000fca0003f66270 */
[----:B------:R-:W1:Y:S04]  /*4020*/  LDSM.16.M88.4 R16, [R236] ;  /* 0x00000000ec10783b */ /* 0x000e680000000200 */
[----:B------:R-:W1:Y:S04]  /*4030*/  LDSM.16.M88.4 R20, [R236+0x800] ;  /* 0x00080000ec14783b */ /* 0x000e680000000200 */
[----:B------:R-:W1:Y:S04]  /*4040*/  LDSM.16.M88.4 R40, [R236+0x1000] ;  /* 0x00100000ec28783b */ /* 0x000e680000000200 */
[----:B------:R-:W1:Y:S04]  /*4050*/  LDSM.16.M88.4 R24, [R243] ;  /* 0x00000000f318783b */ /* 0x000e680000000200 */
[----:B------:R-:W1:Y:S04]  /*4060*/  LDSM.16.M88.4 R32, [R243+0x800] ;  /* 0x00080000f320783b */ /* 0x000e680000000200 */
[----:B------:R-:W1:Y:S04]  /*4070*/  LDSM.16.M88.4 R48, [R243+0x1000] ;  /* 0x00100000f330783b */ /* 0x000e680000000200 */
[----:B------:R-:W-:Y:S01]  /*4080*/  @!PT LDS RZ, [RZ] ;  /* 0x00000000fffff984 */ /* 0x000fe20000000800 */
[----:B------:R-:W-:Y:S01]  /*4090*/  @!PT LDS RZ, [RZ] ;  /* 0x00000000fffff984 */ /* 0x000fe20000000800 */
[----:B------:R-:W-:Y:S01]  /*40a0*/  @!PT LDS RZ, [RZ] ;  /* 0x00000000fffff984 */ /* 0x000fe20000000800 */
[----:B------:R2:W-:Y:S01]  /*40b0*/  LDGSTS.E.BYPASS.LTC128B.128 [R28+0x4080], [R6.64], !P1 ;  /* 0x04080000061c7fae */ /* 0x0005e2000c901d46 */
[----:B------:R-:W-:-:S03]  /*40c0*/  ISETP.LT.OR P1, PT, R4, 0x1, P4 ;  /* 0x000000010400780c */ /* 0x000fc60002721670 */
[----:B------:R3:W-:Y:S01]  /*40d0*/  LDGSTS.E.BYPASS.LTC128B.128 [R28+0x5880], [R2.64], !P2 ;  /* 0x05880000021c7fae */ /* 0x0007e2000d101d46 */
[----:B--2---:R-:W-:-:S05]  /*40e0*/  IMAD.SHL.U32 R6, R31, 0x2, RZ ;  /* 0x000000021f067824 */ /* 0x004fca00078e00ff */
[----:B---3--:R-:W-:Y:S01]  /*40f0*/  IADD3 R2, P0, R8, R6, RZ ;  /* 0x0000000608027210 */ /* 0x008fe20007f1e0ff */
[----:B------:R2:W-:Y:S04]  /*4100*/  STL [R1+0x104], R6 ;  /* 0x0001040601007387 */ /* 0x0005e80000100800 */
[----:B------:R-:W-:Y:S01]  /*4110*/  IMAD.X R3, R0, 0x1, R5, P0 ;  /* 0x0000000100037824 */ /* 0x000fe200000e0605 */
[----:B------:R3:W-:Y:S04]  /*4120*/  STL [R1+0x44], R5 ;  /* 0x0000440501007387 */ /* 0x0007e80000100800 */
[----:B------:R1:W-:Y:S01]  /*4130*/  LDGSTS.E.BYPASS.LTC128B.128 [R28+0x7080], [R2.64], !P1 ;  /* 0x07080000021c7fae */ /* 0x0003e2000c901d46 */
[C---:B--2---:R-:W-:Y:S01]  /*4140*/  IMAD.SHL.U32 R6, R29.reuse, 0x2, RZ ;  /* 0x000000021d067824 */ /* 0x044fe200078e00ff */
[----:B---3--:R-:W-:-:S04]  /*4150*/  SHF.L.U64.HI R5, R29, 0x1, R30 ;  /* 0x000000011d057819 */ /* 0x008fc8000001021e */
[----:B------:R-:W-:Y:S01]  /*4160*/  STL [R1+0x100], R6 ;  /* 0x0001000601007387 */ /* 0x000fe20000100800 */
[----:B-1----:R-:W-:-:S03]  /*4170*/  IADD3 R2, P0, R8, R6, RZ ;  /* 0x0000000608027210 */ /* 0x002fc60007f1e0ff */
[----:B------:R1:W-:Y:S02]  /*4180*/  STL [R1+0x48], R5 ;  /* 0x0000480501007387 */ /* 0x0003e40000100800 */
[----:B------:R-:W-:Y:S01]  /*4190*/  IMAD.X R3, R0, 0x1, R5, P0 ;  /* 0x0000000100037824 */ /* 0x000fe200000e0605 */
[----:B------:R-:W-:Y:S02]  /*41a0*/  ISETP.LT.OR P0, PT, R4, 0x1, P3 ;  /* 0x000000010400780c */ /* 0x000fe40001f01670 */
[----:B------:R-:W-:-:S11]  /*41b0*/  IADD3 R0, R243, 0x800, RZ ;  /* 0x00000800f3007810 */ /* 0x000fd60007ffe0ff */
[----:B------:R2:W-:Y:S04]  /*41c0*/  LDGSTS.E.BYPASS.LTC128B.128 [R28+0x8880], [R2.64], !P0 ;  /* 0x08880000021c7fae */ /* 0x0005e8000c101d46 */
[----:B-1----:R-:W1:Y:S01]  /*41d0*/  S2R R5, SR_TID.X ;  /* 0x0000000000057919 */ /* 0x002e620000002100 */
[----:B--2---:R-:W-:-:S05]  /*41e0*/  IADD3 R2, R243, 0x1000, RZ ;  /* 0x00001000f3027810 */ /* 0x004fca0007ffe0ff */
[----:B------:R2:W-:Y:S04]  /*41f0*/  STL [R1+0x8], R2 ;  /* 0x0000080201007387 */ /* 0x0005e80000100800 */
[----:B------:R2:W-:Y:S01]  /*4200*/  STL [R1+0x4], R0 ;  /* 0x0000040001007387 */ /* 0x0005e20000100800 */
[----:B-1----:R-:W-:Y:S01]  /*4210*/  ISETP.GT.AND P0, PT, R5, 0x7f, PT ;  /* 0x0000007f0500780c */ /* 0x002fe20003f04270 */
[----:B------:R-:W-:Y:S01]  /*4220*/  BSSY B0, `(.L_x_1121) ;  /* 0x0000024000007945 */ /* 0x000fe20003800000 */
[----:B------:R-:W-:-:S11]  /*4230*/  ISETP.GT.AND P6, PT, R106, 0x2f, PT ;  /* 0x0000002f6a00780c */ /* 0x000fd60003fc4270 */
[----:B------:R-:W-:Y:S05]  /*4240*/  @P0 BRA `(.L_x_1122) ;  /* 0x0000021000000947 */ /* 0x000fea0003800000 */
[----:B----4-:R-:W-:Y:S05]  /*4250*/  BRA.DIV ~URZ, `(.L_x_1123) ;  /* 0x000105727f007947 */ /* 0x010fea000b800000 */
[----:B------:R1:W3:Y:S04]  /*4260*/  SHFL.IDX PT, R5, R12, 0x1, 0x181f ;  /* 0x00381f000c057f89 */ /* 0x0002e800000e0000 */
[----:B--2---:R1:W2:Y:S02]  /*4270*/  SHFL.IDX PT, R0, R13, 0x1, 0x181f ;  /* 0x00381f000d007f89 */ /* 0x0042a400000e0000 */
.L_x_1227:
[----:B------:R-:W4:Y:S04]  /*4280*/  LDL R2, [R1+0x10c] ;  /* 0x00010c0001027983 */ /* 0x000f280000100800 */
[----:B------:R-:W5:Y:S04]  /*4290*/  LDL R14, [R1+0x40] ;  /* 0x00004000010e7983 */ /* 0x000f680000100800 */
[----:B---3--:R-:W3:Y:S04]  /*42a0*/  LDL R6, [R1+0x108] ;  /* 0x0001080001067983 */ /* 0x008ee80000100800 */
[----:B--2---:R-:W2:Y:S04]  /*42b0*/  LDL R7, [R1+0x5c] ;  /* 0x00005c0001077983 */ /* 0x004ea80000100800 */
[----:B-1----:R-:W2:Y:S04]  /*42c0*/  LDL R13, [R1+0x3c] ;  /* 0x00003c00010d7983 */ /* 0x002ea80000100800 */
[----:B------:R-:W2:Y:S04]  /*42d0*/  LDL R8, [R1+0x18] ;  /* 0x0000180001087983 */ /* 0x000ea80000100800 */
[----:B------:R-:W2:Y:S04]  /*42e0*/  LDL R12, [R1+0x104] ;  /* 0x00010400010c7983 */ /* 0x000ea80000100800 */
[----:B------:R-:W2:Y:S04]  /*42f0*/  LDL R11, [R1+0x44] ;  /* 0x00004400010b7983 */ /* 0x000ea80000100800 */
[----:B------:R-:W2:Y:S04]  /*4300*/  LDL R10, [R1+0x100] ;  /* 0x00010000010a7983 */ /* 0x000ea80000100800 */
[----:B------:R-:W2:Y:S01]  /*4310*/  LDL R9, [R1+0x48] ;  /* 0x0000480001097983 */ /* 0x000ea20000100800 */
[----:B------:R-:W-:-:S02]  /*4320*/  ISETP.LT.OR P1, PT, R4, 0x21, P5 ;  /* 0x000000210400780c */ /* 0x000fc40002f21670 */
[----:B----4-:R-:W-:-:S05]  /*4330*/  IADD3 R2, P0, R0, R2, RZ ;  /* 0x0000000200027210 */ /* 0x010fca0007f1e0ff */
[----:B-----5:R-:W-:Y:S01]  /*4340*/  IMAD.X R3, R5, 0x1, R14, P0 ;  /* 0x0000000105037824 */ /* 0x020fe200000e060e */
[----:B---3--:R-:W-:Y:S02]  /*4350*/  IADD3 R6, P0, R0, R6, RZ ;  /* 0x0000000600067210 */ /* 0x008fe40007f1e0ff */
[----:B--2---:R-:W-:-:S03]  /*4360*/  ISETP.GE.AND P2, PT, R7, c[0x0][0x1d4], PT ;  /* 0x0000750007007a0c */ /* 0x004fc60003f46270 */
[----:B------:R-:W-:Y:S01]  /*4370*/  IMAD.X R7, R5, 0x1, R13, P0 ;  /* 0x0000000105077824 */ /* 0x000fe200000e060d */
[----:B------:R-:W-:-:S04]  /*4380*/  ISETP.LT.OR P0, PT, R4, 0x21, P2 ;  /* 0x000000210400780c */ /* 0x000fc80001701670 */
[----:B------:R-:W-:Y:S01]  /*4390*/  @!PT LDS RZ, [RZ] ;  /* 0x00000000fffff984 */ /* 0x000fe20000000800 */
[----:B------:R-:W-:Y:S01]  /*43a0*/  @!PT LDS RZ, [RZ] ;  /* 0x00000000fffff984 */ /* 0x000fe20000000800 */
[----:B------:R-:W-:Y:S01]  /*43b0*/  @!PT LDS RZ, [RZ] ;  /* 0x00000000fffff984 */ /* 0x000fe20000000800 */
[----:B------:R1:W-:Y:S01]  /*43c0*/  LDGSTS.E.BYPASS.LTC128B.128 [R8+0x5080], [R6.64], !P1 ;  /* 0x0508000006087fae */ /* 0x0003e2000c901d46 */
[C---:B------:R-:W-:Y:S02]  /*43d0*/  ISETP.LT.OR P2, PT, R4.reuse, 0x21, P4 ;  /* 0x000000210400780c */ /* 0x040fe40002741670 */
[----:B------:R-:W-:-:S06]  /*43e0*/  ISETP.LT.OR P1, PT, R4, 0x21, P3 ;  /* 0x000000210400780c */ /* 0x000fcc0001f21670 */
[----:B------:R2:W-:Y:S01]  /*43f0*/  LDGSTS.E.BYPASS.LTC128B.128 [R8+0x6880], [R2.64], !P0 ;  /* 0x0688000002087fae */ /* 0x0005e2000c101d46 */
[----:B-1----:R-:W-:-:S05]  /*4400*/  IADD3 R6, P0, R0, R12, RZ ;  /* 0x0000000c00067210 */ /* 0x002fca0007f1e0ff */
[----:B------:R-:W-:Y:S01]  /*4410*/  IMAD.X R7, R5, 0x1, R11, P0 ;  /* 0x0000000105077824 */ /* 0x000fe200000e060b */
[----:B--2---:R-:W-:-:S04]  /*4420*/  IADD3 R2, P0, R0, R10, RZ ;  /* 0x0000000a00027210 */ /* 0x004fc80007f1e0ff */
[----:B------:R1:W-:Y:S01]  /*4430*/  LDGSTS.E.BYPASS.LTC128B.128 [R8+0x8080], [R6.64], !P2 ;  /* 0x0808000006087fae */ /* 0x0003e2000d101d46 */
[----:B------:R-:W-:-:S05]  /*4440*/  IMAD.X R3, R5, 0x1, R9, P0 ;  /* 0x0000000105037824 */ /* 0x000fca00000e0609 */
[----:B------:R1:W-:Y:S03]  /*4450*/  LDGSTS.E.BYPASS.LTC128B.128 [R8+0x9880], [R2.64], !P1 ;  /* 0x0988000002087fae */ /* 0x0003e6000c901d46 */
.L_x_1122:
[----:B----4-:R-:W-:Y:S05]  /*4460*/  BSYNC B0 ;  /* 0x0000000000007941 */ /* 0x010fea0003800000 */
.L_x_1121:
[----:B-12---:R-:W1:Y:S04]  /*4470*/  S2R R2, SR_TID.X ;  /* 0x0000000000027919 */ /* 0x006e680000002100 */
[----:B------:R-:W0:Y:S01]  /*4480*/  LDGDEPBAR ;  /* 0x00000000000079af */ /* 0x000e220000000000 */
[----:B------:R-:W-:Y:S01]  /*4490*/  WARPSYNC 0xffffffff ;  /* 0xffffffff00007948 */ /* 0x000fe20003800000 */
[C---:B------:R-:W-:Y:S08]  /*44a0*/  HMMA.16816.F32 R4, R160.reuse, R16, RZ ;  /* 0x00000010a004723c */ /* 0x040ff000000018ff */
[C---:B------:R-:W-:Y:S08]  /*44b0*/  HMMA.16816.F32 R12, R160.reuse, R22, RZ ;  /* 0x00000016a00c723c */ /* 0x040ff000000018ff */
[----:B------:R-:W-:Y:S01]  /*44c0*/  HMMA.16816.F32 R8, R160, R18, RZ ;  /* 0x00000012a008723c */ /* 0x000fe200000018ff */
[----:B-1----:R-:W-:-:S04]  /*44d0*/  SHF.R.S32.HI R0, RZ, 0x1f, R2 ;  /* 0x0000001fff007819 */ /* 0x002fc80000011402 */
[----:B------:R-:W-:-:S03]  /*44e0*/  LEA.HI R0, R0, R2, RZ, 0x3 ;  /* 0x0000000200007211 */ /* 0x000fc600078f18ff */
[----:B------:R-:W-:Y:S01]  /*44f0*/  HMMA.16816.F32 R28, R164, R24, R4 ;  /* 0x00000018a41c723c */ /* 0x000fe20000001804 */
[----:B------:R-:W-:-:S04]  /*4500*/  LOP3.LUT R0, R0, 0xfffffff8, RZ, 0xc0, !PT ;  /* 0xfffffff800007812 */ /* 0x000fc800078ec0ff */
[----:B------:R-:W-:-:S03]  /*4510*/  IADD3 R0, -R0, R2, RZ ;  /* 0x0000000200007210 */ /* 0x000fc60007ffe1ff */
[----:B------:R-:W-:Y:S01]  /*4520*/  HMMA.16816.F32 R4, R160, R20, RZ ;  /* 0x00000014a004723c */ /* 0x000fe200000018ff */
[----:B------:R-:W2:Y:S01]  /*4530*/  LDL R2, [R1+0x64] ;  /* 0x0000640001027983 */ /* 0x000ea20000100800 */
[----:B------:R-:W-:Y:S02]  /*4540*/  LOP3.LUT P0, RZ, R0, 0x4, RZ, 0xc0, !PT ;  /* 0x0000000400ff7812 */ /* 0x000fe4000780c0ff */
[----:B------:R-:W-:-:S04]  /*4550*/  MOV R0, 0x40 ;  /* 0x0000004000007802 */ /* 0x000fc80000000f00 */
[----:B------:R-:W-:Y:S01]  /*4560*/  SEL R0, R0, 0xffffffc0, !P0 ;  /* 0xffffffc000007807 */ /* 0x000fe20004000000 */
[----:B------:R-:W-:Y:S03]  /*4570*/  HMMA.16816.F32 R24, R164, R26, R8 ;  /* 0x0000001aa418723c */ /* 0x000fe60000001808 */
[----:B------:R-:W-:-:S05]  /*4580*/  IADD3 R238, R236, R0, RZ ;  /* 0x00000000ecee7210 */ /* 0x000fca0007ffe0ff */
[----:B------:R-:W1:Y:S07]  /*4590*/  LDSM.16.M88.4 R8, [R238+0x800] ;  /* 0x00080000ee08783b */ /* 0x000e6e0000000200 */
[C---:B------:R-:W-:Y:S08]  /*45a0*/  HMMA.16816.F32 R20, R164.reuse, R32, R4 ;  /* 0x00000020a414723c */ /* 0x040ff00000001804 */
[----:B------:R-:W-:Y:S01]  /*45b0*/  HMMA.16816.F32 R4, R164, R34, R12 ;  /* 0x00000022a404723c */ /* 0x000fe2000000180c */
[----:B------:R-:W3:Y:S07]  /*45c0*/  LDSM.16.M88.4 R12, [R238] ;  /* 0x00000000ee0c783b */ /* 0x000eee0000000200 */
[----:B------:R-:W-:Y:S01]  /*45d0*/  HMMA.16816.F32 R16, R160, R40, RZ ;  /* 0x00000028a010723c */ /* 0x000fe200000018ff */
[----:B------:R-:W-:-:S07]  /*45e0*/  IADD3 R237, R243, R0, RZ ;  /* 0x00000000f3ed7210 */ /* 0x000fce0007ffe0ff */
[C---:B-1----:R-:W-:Y:S01]  /*45f0*/  HMMA.16816.F32 R32, R180.reuse, R8, R20 ;  /* 0x00000008b420723c */ /* 0x042fe20000001814 */
[----:B------:R-:W-:Y:S07]  /*4600*/  LDSM.16.M88.4 R20, [R237] ;  /* 0x00000000ed14783b */ /* 0x000fee0000000200 */
[C---:B---3--:R-:W-:Y:S08]  /*4610*/  HMMA.16816.F32 R44, R180.reuse, R12, R28 ;  /* 0x0000000cb42c723c */ /* 0x048ff0000000181c */
[C---:B------:R-:W-:Y:S01]  /*4620*/  HMMA.16816.F32 R36, R180.reuse, R14, R24 ;  /* 0x0000000eb424723c */ /* 0x040fe20000001818 */
[----:B------:R-:W1:Y:S04]  /*4630*/  LDSM.16.M88.4 R12, [R238+0x1000] ;  /* 0x00100000ee0c783b */ /* 0x000e680000000200 */
[----:B------:R-:W-:Y:S03]  /*4640*/  LDSM.16.M88.4 R24, [R237+0x1000] ;  /* 0x00100000ed18783b */ /* 0x000fe60000000200 */
[----:B------:R-:W-:Y:S08]  /*4650*/  HMMA.16816.F32 R28, R180, R10, R4 ;  /* 0x0000000ab41c723c */ /* 0x000ff00000001804 */
[----:B------:R-:W-:Y:S08]  /*4660*/  HMMA.16816.F32 R4, R160, R42, RZ ;  /* 0x0000002aa004723c */ /* 0x000ff000000018ff */
[C---:B------:R-:W-:Y:S01]  /*4670*/  HMMA.16816.F32 R8, R164.reuse, R48, R16 ;  /* 0x00000030a408723c */ /* 0x040fe20000001810 */
[----:B------:R-:W3:Y:S11]  /*4680*/  LDSM.16.M88.4 R16, [R237+0x800] ;  /* 0x00080000ed10783b */ /* 0x000ef60000000200 */
[----:B------:R-:W-:Y:S04]  /*4690*/  @!UPT UIADD3 URZ, URZ, URZ, URZ ;  /* 0x0000003f3f3ff290 */ /* 0x000fe8000fffe03f */
[----:B------:R-:W-:Y:S08]  /*46a0*/  HMMA.16816.F32 R4, R164, R50, R4 ;  /* 0x00000032a404723c */ /* 0x000ff00000001804 */
[C---:B-1----:R-:W-:Y:S11]  /*46b0*/  HMMA.16816.F32 R8, R180.reuse, R12, R8 ;  /* 0x0000000cb408723c */ /* 0x042ff60000001808 */
[----:B------:R-:W-:Y:S05]  /*46c0*/  @!UPT UIADD3 URZ, URZ, URZ, URZ ;  /* 0x0000003f3f3ff290 */ /* 0x000fea000fffe03f */
[----:B------:R-:W-:Y:S08]  /*46d0*/  HMMA.16816.F32 R4, R180, R14, R4 ;  /* 0x0000000eb404723c */ /* 0x000ff00000001804 */
[C---:B---3--:R-:W-:Y:S08]  /*46e0*/  HMMA.16816.F32 R40, R184.reuse, R16, R32 ;  /* 0x00000010b828723c */ /* 0x048ff00000001820 */
[C---:B------:R-:W-:Y:S01]  /*46f0*/  HMMA.16816.F32 R32, R184.reuse, R24, R8 ;  /* 0x00000018b820723c */ /* 0x040fe20000001808 */
[----:B------:R-:W1:Y:S07]  /*4700*/  LDSM.16.M88.4 R8, [R236+0x1800] ;  /* 0x00180000ec08783b */ /* 0x000e6e0000000200 */
[C---:B------:R-:W-:Y:S08]  /*4710*/  HMMA.16816.F32 R12, R184.reuse, R22, R36 ;  /* 0x00000016b80c723c */ /* 0x040ff00000001824 */
[C---:B------:R-:W-:Y:S01]  /*4720*/  HMMA.16816.F32 R36, R184.reuse, R18, R28 ;  /* 0x00000012b824723c */ /* 0x040fe2000000181c */
[----:B------:R-:W-:Y:S07]  /*4730*/  LDSM.16.M88.4 R28, [R243+0x1800] ;  /* 0x00180000f31c783b */ /* 0x000fee0000000200 */
[C---:B------:R-:W-:Y:S01]  /*4740*/  HMMA.16816.F32 R44, R184.reuse, R20, R44 ;  /* 0x00000014b82c723c */ /* 0x040fe2000000182c */
[----:B------:R-:W-:Y:S07]  /*4750*/  LDSM.16.M88.4 R20, [R236+0x2800] ;  /* 0x00280000ec14783b */ /* 0x000fee0000000200 */
[----:B------:R-:W-:Y:S01]  /*4760*/  HMMA.16816.F32 R16, R184, R26, R4 ;  /* 0x0000001ab810723c */ /* 0x000fe20000001804 */
[----:B------:R-:W3:Y:S07]  /*4770*/  LDSM.16.M88.4 R24, [R236+0x2000] ;  /* 0x00200000ec18783b */ /* 0x000eee0000000200 */
[C---:B-1----:R-:W-:Y:S08]  /*4780*/  HMMA.16816.F32 R12, R188.reuse, R10, R12 ;  /* 0x0000000abc0c723c */ /* 0x042ff0000000180c */
[C---:B------:R-:W-:Y:S01]  /*4790*/  HMMA.16816.F32 R4, R188.reuse, R8, R44 ;  /* 0x00000008bc04723c */ /* 0x040fe2000000182c */
[----:B------:R-:W1:Y:S07]  /*47a0*/  LDSM.16.M88.4 R8, [R243+0x2000] ;  /* 0x00200000f308783b */ /* 0x000e6e0000000200 */
[C---:B---3--:R-:W-:Y:S08]  /*47b0*/  HMMA.16816.F32 R48, R188.reuse, R24, R40 ;  /* 0x00000018bc30723c */ /* 0x048ff00000001828 */
[C---:B------:R-:W-:Y:S01]  /*47c0*/  HMMA.16816.F32 R44, R188.reuse, R26, R36 ;  /* 0x0000001abc2c723c */ /* 0x040fe20000001824 */
[----:B------:R-:W3:Y:S07]  /*47d0*/  LDSM.16.M88.4 R24, [R243+0x2800] ;  /* 0x00280000f318783b */ /* 0x000eee0000000200 */
[C---:B------:R-:W-:Y:S08]  /*47e0*/  HMMA.16816.F32 R40, R188.reuse, R20, R32 ;  /* 0x00000014bc28723c */ /* 0x040ff00000001820 */
[----:B------:R-:W-:Y:S01]  /*47f0*/  HMMA.16816.F32 R36, R188, R22, R16 ;  /* 0x00000016bc24723c */ /* 0x000fe20000001810 */
[----:B------:R-:W4:Y:S07]  /*4800*/  LDSM.16.M88.4 R20, [R238+0x1800] ;  /* 0x00180000ee14783b */ /* 0x000f2e0000000200 */
[C---:B------:R-:W-:Y:S08]  /*4810*/  HMMA.16816.F32 R32, R192.reuse, R28, R4 ;  /* 0x0000001cc020723c */ /* 0x040ff00000001804 */
[C---:B------:R-:W-:Y:S01]  /*4820*/  HMMA.16816.F32 R16, R192.reuse, R30, R12 ;  /* 0x0000001ec010723c */ /* 0x040fe2000000180c */
[----:B------:R-:W5:Y:S07]  /*4830*/  LDSM.16.M88.4 R28, [R238+0x2000] ;  /* 0x00200000ee1c783b */ /* 0x000f6e0000000200 */
        /* <DEDUP_REMOVED lines=8> */
[----:B------:R-:W4:Y:S07]  /*48c0*/  LDSM.16.M88.4 R20, [R237+0x2000] ;  /* 0x00200000ed14783b */ /* 0x000f2e0000000200 */
[C---:B-----5:R-:W-:Y:S08]  /*48d0*/  HMMA.16816.F32 R32, R196.reuse, R28, R4 ;  /* 0x0000001cc420723c */ /* 0x060ff00000001804 */
[C---:B------:R-:W-:Y:S01]  /*48e0*/  HMMA.16816.F32 R16, R196.reuse, R30, R12 ;  /* 0x0000001ec410723c */ /* 0x040fe2000000180c */
[----:B------:R-:W5:Y:S07]  /*48f0*/  LDSM.16.M88.4 R28, [R237+0x2800] ;  /* 0x00280000ed1c783b */ /* 0x000f6e0000000200 */
[C---:B-1----:R-:W-:Y:S08]  /*4900*/  HMMA.16816.F32 R4, R196.reuse, R8, R48 ;  /* 0x00000008c404723c */ /* 0x042ff00000001830 */
[----:B------:R-:W-:Y:S01]  /*4910*/  HMMA.16816.F32 R12, R196, R10, R44 ;  /* 0x0000000ac40c723c */ /* 0x000fe2000000182c */
[----:B------:R-:W1:Y:S07]  /*4920*/  LDSM.16.M88.4 R8, [R236+0x3000] ;  /* 0x00300000ec08783b */ /* 0x000e6e0000000200 */
[C---:B---3--:R-:W-:Y:S08]  /*4930*/  HMMA.16816.F32 R48, R200.reuse, R24, R40 ;  /* 0x00000018c830723c */ /* 0x048ff00000001828 */
[C---:B------:R-:W-:Y:S01]  /*4940*/  HMMA.16816.F32 R44, R200.reuse, R26, R36 ;  /* 0x0000001ac82c723c */ /* 0x040fe20000001824 */
[----:B------:R-:W3:Y:S07]  /*4950*/  LDSM.16.M88.4 R24, [R236+0x3800] ;  /* 0x00380000ec18783b */ /* 0x000eee0000000200 */
[C---:B----4-:R-:W-:Y:S08]  /*4960*/  HMMA.16816.F32 R40, R200.reuse, R20, R32 ;  /* 0x00000014c828723c */ /* 0x050ff00000001820 */
[C---:B------:R-:W-:Y:S01]  /*4970*/  HMMA.16816.F32 R36, R200.reuse, R22, R16 ;  /* 0x00000016c824723c */ /* 0x040fe20000001810 */
[----:B------:R-:W4:Y:S07]  /*4980*/  LDSM.16.M88.4 R20, [R236+0x4000] ;  /* 0x00400000ec14783b */ /* 0x000f2e0000000200 */
[C---:B-----5:R-:W-:Y:S08]  /*4990*/  HMMA.16816.F32 R32, R200.reuse, R28, R4 ;  /* 0x0000001cc820723c */ /* 0x060ff00000001804 */
[----:B------:R-:W-:Y:S01]  /*49a0*/  HMMA.16816.F32 R16, R200, R30, R12 ;  /* 0x0000001ec810723c */ /* 0x000fe2000000180c */
[----:B------:R-:W5:Y:S07]  /*49b0*/  LDSM.16.M88.4 R28, [R243+0x3000] ;  /* 0x00300000f31c783b */ /* 0x000f6e0000000200 */
[C---:B-1----:R-:W-:Y:S08]  /*49c0*/  HMMA.16816.F32 R4, R204.reuse, R8, R48 ;  /* 0x00000008cc04723c */ /* 0x042ff00000001830 */
[C---:B------:R-:W-:Y:S01]  /*49d0*/  HMMA.16816.F32 R12, R204.reuse, R10, R44 ;  /* 0x0000000acc0c723c */ /* 0x040fe2000000182c */
[----:B------:R-:W1:Y:S07]  /*49e0*/  LDSM.16.M88.4 R8, [R243+0x3800] ;  /* 0x00380000f308783b */ /* 0x000e6e0000000200 */
[C---:B---3--:R-:W-:Y:S08]  /*49f0*/  HMMA.16816.F32 R48, R204.reuse, R24, R40 ;  /* 0x00000018cc30723c */ /* 0x048ff00000001828 */
[C---:B------:R-:W-:Y:S01]  /*4a00*/  HMMA.16816.F32 R44, R204.reuse, R26, R36 ;  /* 0x0000001acc2c723c */ /* 0x040fe20000001824 */
[----:B------:R-:W3:Y:S07]  /*4a10*/  LDSM.16.M88.4 R24, [R243+0x4000] ;  /* 0x00400000f318783b */ /* 0x000eee0000000200 */
[C---:B----4-:R-:W-:Y:S08]  /*4a20*/  HMMA.16816.F32 R40, R204.reuse, R20, R32 ;  /* 0x00000014cc28723c */ /* 0x050ff00000001820 */
[----:B------:R-:W-:Y:S01]  /*4a30*/  HMMA.16816.F32 R36, R204, R22, R16 ;  /* 0x00000016cc24723c */ /* 0x000fe20000001810 */
[----:B------:R-:W4:Y:S07]  /*4a40*/  LDSM.16.M88.4 R20, [R238+0x3000] ;  /* 0x00300000ee14783b */ /* 0x000f2e0000000200 */
[C---:B-----5:R-:W-:Y:S08]  /*4a50*/  HMMA.16816.F32 R32, R208.reuse, R28, R4 ;  /* 0x0000001cd020723c */ /* 0x060ff00000001804 */
        /* <DEDUP_REMOVED lines=21> */
[C---:B-----5:R-:W-:Y:S08]  /*4bb0*/  HMMA.16816.F32 R32, R216.reuse, R28, R4 ;  /* 0x0000001cd820723c */ /* 0x060ff00000001804 */
[----:B------:R-:W-:Y:S01]  /*4bc0*/  HMMA.16816.F32 R36, R216, R22, R16 ;  /* 0x00000016d824723c */ /* 0x000fe20000001810 */
[----:B------:R-:W4:Y:S04]  /*4bd0*/  LDSM.16.M88.4 R20, [R236+0x5000] ;  /* 0x00500000ec14783b */ /* 0x000f280000000200 */
[----:B------:R-:W5:Y:S03]  /*4be0*/  LDSM.16.M88.4 R16, [R236+0x5800] ;  /* 0x00580000ec10783b */ /* 0x000f660000000200 */
[----:B-1----:R-:W-:Y:S08]  /*4bf0*/  HMMA.16816.F32 R4, R220, R8, R48 ;  /* 0x00000008dc04723c */ /* 0x002ff00000001830 */
[----:B------:R-:W-:Y:S08]  /*4c00*/  HMMA.16816.F32 R12, R216, R30, R12 ;  /* 0x0000001ed80c723c */ /* 0x000ff0000000180c */
[----:B------:R-:W-:Y:S08]  /*4c10*/  HMMA.16816.F32 R8, R220, R10, R44 ;  /* 0x0000000adc08723c */ /* 0x000ff0000000182c */
[----:B---3--:R-:W-:Y:S01]  /*4c20*/  HMMA.16816.F32 R28, R224, R24, R4 ;  /* 0x00000018e01c723c */ /* 0x008fe20000001804 */
[----:B------:R-:W1:Y:S07]  /*4c30*/  LDSM.16.M88.4 R4, [R243+0x5000] ;  /* 0x00500000f304783b */ /* 0x000e6e0000000200 */
[C---:B----4-:R-:W-:Y:S08]  /*4c40*/  HMMA.16816.F32 R44, R220.reuse, R20, R40 ;  /* 0x00000014dc2c723c */ /* 0x050ff00000001828 */
[C---:B------:R-:W-:Y:S01]  /*4c50*/  HMMA.16816.F32 R36, R220.reuse, R22, R36 ;  /* 0x00000016dc24723c */ /* 0x040fe20000001824 */
[----:B------:R-:W3:Y:S07]  /*4c60*/  LDSM.16.M88.4 R20, [R243+0x5800] ;  /* 0x00580000f314783b */ /* 0x000eee0000000200 */
[C---:B-----5:R-:W-:Y:S08]  /*4c70*/  HMMA.16816.F32 R40, R220.reuse, R16, R32 ;  /* 0x00000010dc28723c */ /* 0x060ff00000001820 */
[----:B------:R-:W-:Y:S01]  /*4c80*/  HMMA.16816.F32 R32, R220, R18, R12 ;  /* 0x00000012dc20723c */ /* 0x000fe2000000180c */
[----:B------:R-:W-:Y:S07]  /*4c90*/  LDSM.16.M88.4 R16, [R238+0x4800] ;  /* 0x00480000ee10783b */ /* 0x000fee0000000200 */
[C---:B------:R-:W-:Y:S01]  /*4ca0*/  HMMA.16816.F32 R12, R224.reuse, R26, R8 ;  /* 0x0000001ae00c723c */ /* 0x040fe20000001808 */
[----:B------:R-:W4:Y:S07]  /*4cb0*/  LDSM.16.M88.4 R24, [R238+0x5000] ;  /* 0x00500000ee18783b */ /* 0x000f2e0000000200 */
[C---:B-1----:R-:W-:Y:S08]  /*4cc0*/  HMMA.16816.F32 R8, R224.reuse, R4, R44 ;  /* 0x00000004e008723c */ /* 0x042ff0000000182c */
[C---:B------:R-:W-:Y:S08]  /*4cd0*/  HMMA.16816.F32 R4, R224.reuse, R6, R36 ;  /* 0x00000006e004723c */ /* 0x040ff00000001824 */
[C---:B---3--:R-:W-:Y:S08]  /*4ce0*/  HMMA.16816.F32 R40, R224.reuse, R20, R40 ;  /* 0x00000014e028723c */ /* 0x048ff00000001828 */
[----:B------:R-:W-:Y:S08]  /*4cf0*/  HMMA.16816.F32 R44, R224, R22, R32 ;  /* 0x00000016e02c723c */ /* 0x000ff00000001820 */
[C---:B----4-:R-:W-:Y:S01]  /*4d00*/  HMMA.16816.F32 R20, R228.reuse, R26, R4 ;  /* 0x0000001ae414723c */ /* 0x050fe20000001804 */
[----:B------:R-:W1:Y:S07]  /*4d10*/  LDSM.16.M88.4 R4, [R237+0x4800] ;  /* 0x00480000ed04783b */ /* 0x000e6e0000000200 */
[C---:B------:R-:W-:Y:S08]  /*4d20*/  HMMA.16816.F32 R36, R228.reuse, R16, R28 ;  /* 0x00000010e424723c */ /* 0x040ff0000000181c */
[C---:B------:R-:W-:Y:S01]  /*4d30*/  HMMA.16816.F32 R16, R228.reuse, R18, R12 ;  /* 0x00000012e410723c */ /* 0x040fe2000000180c */
[----:B------:R-:W3:Y:S07]  /*4d40*/  LDSM.16.M88.4 R12, [R238+0x5800] ;  /* 0x00580000ee0c783b */ /* 0x000eee0000000200 */
[----:B------:R-:W-:Y:S01]  /*4d50*/  HMMA.16816.F32 R32, R228, R24, R8 ;  /* 0x00000018e420723c */ /* 0x000fe20000001808 */
[----:B------:R-:W4:Y:S07]  /*4d60*/  LDSM.16.M88.4 R8, [R237+0x5000] ;  /* 0x00500000ed08783b */ /* 0x000f2e0000000200 */
[----:B-1----:R-:W-:Y:S08]  /*4d70*/  HMMA.16816.F32 R36, R232, R4, R36 ;  /* 0x00000004e824723c */ /* 0x002ff00000001824 */
[----:B---3--:R-:W-:Y:S01]  /*4d80*/  HMMA.16816.F32 R28, R228, R12, R40 ;  /* 0x0000000ce41c723c */ /* 0x008fe20000001828 */
[----:B------:R-:W1:Y:S01]  /*4d90*/  LDSM.16.M88.4 R40, [R237+0x5800] ;  /* 0x00580000ed28783b */ /* 0x000e620000000200 */
[----:B--2---:R-:W-:Y:S01]  /*4da0*/  ISETP.GT.AND P0, PT, R53, R2, PT ;  /* 0x000000023500720c */ /* 0x004fe20003f04270 */
[----:B------:R-:W-:-:S05]  /*4db0*/  DEPBAR.LE SB0, 0x0 ;  /* 0x000080000000791a */ /* 0x000fca0000000000 */
[C---:B------:R-:W-:Y:S08]  /*4dc0*/  HMMA.16816.F32 R16, R232.reuse, R6, R16 ;  /* 0x00000006e810723c */ /* 0x040ff00000001810 */
[----:B------:R-:W-:Y:S01]  /*4dd0*/  FMUL.FTZ R0, R36, c[0x0][0x320] ;  /* 0x0000c80024007a20 */ /* 0x000fe20000410000 */
[----:B----4-:R-:W-:Y:S03]  /*4de0*/  HMMA.16816.F32 R4, R232, R8, R32 ;  /* 0x00000008e804723c */ /* 0x010fe60000001820 */
[----:B------:R2:W3:Y:S02]  /*4df0*/  MUFU.TANH R35, R0 ;  /* 0x0000000000237308 */ /* 0x0004e40000002400 */
[----:B--2---:R-:W-:-:S06]  /*4e00*/  FMUL.FTZ R0, R37, c[0x0][0x320] ;  /* 0x0000c80025007a20 */ /* 0x004fcc0000410000 */
[----:B------:R2:W4:Y:S01]  /*4e10*/  MUFU.TANH R33, R0 ;  /* 0x0000000000217308 */ /* 0x0005220000002400 */
[----:B------:R-:W-:Y:S01]  /*4e20*/  HMMA.16816.F32 R24, R228, R14, R44 ;  /* 0x0000000ee418723c */ /* 0x000fe2000000182c */
[----:B--2---:R-:W-:-:S06]  /*4e30*/  FMUL.FTZ R0, R38, c[0x0][0x320] ;  /* 0x0000c80026007a20 */ /* 0x004fcc0000410000 */
[----:B------:R2:W2:Y:S01]  /*4e40*/  MUFU.TANH R38, R0 ;  /* 0x0000000000267308 */ /* 0x0004a20000002400 */
[----:B-1----:R-:W-:Y:S01]  /*4e50*/  HMMA.16816.F32 R12, R232, R40, R28 ;  /* 0x00000028e80c723c */ /* 0x002fe2000000181c */
[----:B--2---:R-:W-:-:S06]  /*4e60*/  FMUL.FTZ R0, R39, c[0x0][0x320] ;  /* 0x0000c80027007a20 */ /* 0x004fcc0000410000 */
        /* <DEDUP_REMOVED lines=99> */
.L_x_1228:
[----:B------:R-:W-:Y:S05]  /*54a0*/  BRA.DIV ~URZ, `(.L_x_1127) ;  /* 0x0000f4527f007947 */ /* 0x000fea000b800000 */
[----:B------:R4:W1:Y:S02]  /*54b0*/  SHFL.IDX PT, R0, R6, RZ, 0x181f ;  /* 0x00181fff06007589 */ /* 0x00086400000e0000 */
.L_x_1229:
        /* <DEDUP_REMOVED lines=34> */
.L_x_1129:
[----:B------:R-:W-:Y:S05]  /*56e0*/  BSYNC B0 ;  /* 0x0000000000007941 */ /* 0x000fea0003800000 */
.L_x_1128:
[----:B------:R-:W-:Y:S01]  /*56f0*/  ISETP.GE.AND P0, PT, R7, 0x21, PT ;  /* 0x000000210700780c */ /* 0x000fe20003f06270 */
[----:B------:R-:W-:Y:S06]  /*5700*/  BRA.DIV ~URZ, `(.L_x_1130) ;  /* 0x0000f2527f007947 */ /* 0x000fec000b800000 */
[----:B---3--:R3:W2:Y:S04]  /*5710*/  SHFL.IDX PT, R4, R5, 0x1, 0x181f ;  /* 0x00381f0005047f89 */ /* 0x0086a800000e0000 */
[----:B-1----:R3:W1:Y:S02]  /*5720*/  SHFL.IDX PT, R0, R6, 0x1, 0x181f ;  /* 0x00381f0006007f89 */ /* 0x00266400000e0000 */
.L_x_1230:
        /* <DEDUP_REMOVED lines=33> */
.L_x_1125:
[----:B-1234-:R-:W-:Y:S05]  /*5940*/  BSYNC B1 ;  /* 0x0000000000017941 */ /* 0x01efea0003800000 */
.L_x_1124:
[----:B------:R-:W2:Y:S01]  /*5950*/  LDL R2, [R1+0xa4] ;  /* 0x0000a40001027983 */ /* 0x000ea20000100800 */
[----:B------:R-:W-:-:S03]  /*5960*/  IMAD.MOV.U32 R4, RZ, RZ, c[0x0][0x2c4] ;  /* 0x0000b100ff047624 */ /* 0x000fc600078e00ff */
[----:B------:R-:W2:Y:S04]  /*5970*/  LDL R0, [R1+0xbc] ;  /* 0x0000bc0001007983 */ /* 0x000ea80000100800 */
[----:B------:R-:W3:Y:S04]  /*5980*/  LDL R5, [R1+0xb8] ;  /* 0x0000b80001057983 */ /* 0x000ee80000100800 */
[----:B------:R-:W4:Y:S01]  /*5990*/  LDL R3, [R1+0x9c] ;  /* 0x00009c0001037983 */ /* 0x000f220000100800 */
[----:B------:R-:W-:-:S03]  /*59a0*/  ISETP.NE.AND P0, PT, R4, 0x1, PT ;  /* 0x000000010400780c */ /* 0x000fc60003f05270 */
[----:B------:R-:W0:Y:S01]  /*59b0*/  LDGDEPBAR ;  /* 0x00000000000079af */ /* 0x000e220000000000 */
[----:B--2---:R-:W-:Y:S02]  /*59c0*/  IADD3 R0, R0, R2, RZ ;  /* 0x0000000200007210 */ /* 0x004fe40007ffe0ff */
[----:B---3--:R-:W-:-:S07]  /*59d0*/  IADD3 R6, -R5, R52, RZ ;  /* 0x0000003405067210 */ /* 0x008fce0007ffe1ff */
[----:B------:R-:W-:-:S04]  /*59e0*/  @P0 IMAD.HI.U32 R2, R0, c[0x0][0x2c8], RZ ;  /* 0x0000b20000020a27 */ /* 0x000fc800078e00ff */
[----:B------:R-:W-:Y:S01]  /*59f0*/  IMAD.MOV.U32 R4, RZ, RZ, R0 ;  /* 0x000000ffff047224 */ /* 0x000fe200078e0000 */
[----:B------:R-:W-:Y:S02]  /*5a00*/  IADD3 R0, -R5, 0x1, R52 ;  /* 0x0000000105007810 */ /* 0x000fe40007ffe134 */
[----:B------:R-:W-:-:S03]  /*5a10*/  @P0 SHF.R.U32.HI R4, RZ, c[0x0][0x2cc], R2 ;  /* 0x0000b300ff040a19 */ /* 0x000fc60000011602 */
[----:B----4-:R-:W-:Y:S01]  /*5a20*/  IMAD.IADD R5, R0, 0x1, -R3 ;  /* 0x0000000100057824 */ /* 0x010fe200078e0a03 */
[----:B------:R-:W-:Y:S05]  /*5a30*/  BRA.DIV ~URZ, `(.L_x_1131) ;  /* 0x0000efe27f007947 */ /* 0x000fea000b800000 */
[----:B------:R1:W2:Y:S02]  /*5a40*/  SHFL.IDX PT, R0, R4, RZ, 0x1c1f ;  /* 0x001c1fff04007589 */ /* 0x0002a400000e0000 */
.L_x_1231:
[----:B--2---:R-:W-:-:S05]  /*5a50*/  IMAD.IADD R0, R5, 0x1, R0 ;  /* 0x0000000105007824 */ /* 0x004fca00078e0200 */
[----:B------:R-:W-:-:S04]  /*5a60*/  IMNMX R0, R6, R0, PT ;  /* 0x0000000006007217 */ /* 0x000fc80003800200 */
[C---:B------:R-:W-:Y:S02]  /*5a70*/  ISETP.GT.AND P1, PT, R0.reuse, RZ, PT ;  /* 0x000000ff0000720c */ /* 0x040fe40003f24270 */
[C---:B------:R-:W-:Y:S02]  /*5a80*/  ISETP.GT.AND P0, PT, R0.reuse, 0x1, PT ;  /* 0x000000010000780c */ /* 0x040fe40003f04270 */
        /* <DEDUP_REMOVED lines=11> */
[----:B------:R-:W-:Y:S02]  /*5b40*/  FSEL R18, R18, -INF , P0 ;  /* 0xff80000012127808 */ /* 0x000fe40000000000 */
[C---:B------:R-:W-:Y:S02]  /*5b50*/  ISETP.GT.AND P4, PT, R0.reuse, 0x19, PT ;  /* 0x000000190000780c */ /* 0x040fe40003f84270 */
        /* <DEDUP_REMOVED lines=8> */
[----:B------:R-:W-:Y:S01]  /*5be0*/  FSEL R72, R8, -INF , P0 ;  /* 0xff80000008487808 */ /* 0x000fe20000000000 */
[----:B------:R-:W-:Y:S05]  /*5bf0*/  BRA.DIV ~URZ, `(.L_x_1132) ;  /* 0x0000ee827f007947 */ /* 0x000fea000b800000 */
[----:B------:R-:W2:Y:S02]  /*5c00*/  SHFL.IDX PT, R0, R4, 0x1, 0x1c1f ;  /* 0x003c1f0004007f89 */ /* 0x000ea400000e0000 */
[----:B--2---:R-:W-:-:S05]  /*5c10*/  IMAD.IADD R0, R5, 0x1, R0 ;  /* 0x0000000105007824 */ /* 0x004fca00078e0200 */
[----:B------:R-:W-:-:S04]  /*5c20*/  IMNMX R0, R6, R0, PT ;  /* 0x0000000006007217 */ /* 0x000fc80003800200 */
[C---:B------:R-:W-:Y:S02]  /*5c30*/  ISETP.GT.AND P1, PT, R0.reuse, RZ, PT ;  /* 0x000000ff0000720c */ /* 0x040fe40003f24270 */
[----:B------:R-:W-:Y:S02]  /*5c40*/  ISETP.GT.AND P0, PT, R0, 0x1, PT ;  /* 0x000000010000780c */ /* 0x000fe40003f04270 */
        /* <DEDUP_REMOVED lines=28> */
[----:B------:R-:W-:Y:S02]  /*5e10*/  FSEL R12, R22, -INF , P4 ;  /* 0xff800000160c7808 */ /* 0x000fe40002000000 */
[----:B------:R-:W-:Y:S02]  /*5e20*/  FMNMX.FTZ R0, R20, R0, !PT ;  /* 0x0000000014007209 */ /* 0x000fe40007810000 */
[----:B------:R-:W-:Y:S02]  /*5e30*/  FMNMX.FTZ R2, R13, R2, !PT ;  /* 0x000000020d027209 */ /* 0x000fe40007810000 */
[----:B------:R-:W-:Y:S02]  /*5e40*/  FSEL R71, R26, -INF , P3 ;  /* 0xff8000001a477808 */ /* 0x000fe40001800000 */
        /* <DEDUP_REMOVED lines=10> */
[----:B------:R-:W-:-:S03]  /*5ef0*/  FMNMX.FTZ R2, R69, R2, !PT ;  /* 0x0000000245027209 */ /* 0x000fc60007810000 */
[----:B------:R-:W2:Y:S01]  /*5f00*/  SHFL.BFLY PT, R3, R0, 0x2, 0x1f ;  /* 0x0c401f0000037f89 */ /* 0x000ea200000e0000 */
[----:B------:R-:W-:-:S05]  /*5f10*/  FMNMX.FTZ R2, R68, R2, !PT ;  /* 0x0000000244027209 */ /* 0x000fca0007810000 */
[----:B-1----:R-:W1:Y:S01]  /*5f20*/  SHFL.BFLY PT, R4, R2, 0x2, 0x1f ;  /* 0x0c401f0002047f89 */ /* 0x002e6200000e0000 */
[----:B--2---:R-:W-:Y:S02]  /*5f30*/  FMNMX.FTZ R0, R3, R0, !PT ;  /* 0x0000000003007209 */ /* 0x004fe40007810000 */
[----:B-1----:R-:W-:-:S03]  /*5f40*/  FMNMX.FTZ R4, R2, R4, !PT ;  /* 0x0000000402047209 */ /* 0x002fc60007810000 */
[----:B------:R-:W1:Y:S04]  /*5f50*/  SHFL.BFLY PT, R2, R0, 0x1, 0x1f ;  /* 0x0c201f0000027f89 */ /* 0x000e6800000e0000 */
[----:B------:R2:W3:Y:S01]  /*5f60*/  SHFL.BFLY PT, R3, R4, 0x1, 0x1f ;  /* 0x0c201f0004037f89 */ /* 0x0004e200000e0000 */
[----:B-1----:R-:W-:-:S04]  /*5f70*/  FMNMX.FTZ R133, R0, R2, !PT ;  /* 0x0000000200857209 */ /* 0x002fc80007810000 */
.L_x_1232:
[----:B------:R-:W4:Y:S01]  /*5f80*/  LDL R44, [R1] ;  /* 0x00000000012c7983 */ /* 0x000f220000100800 */
[C---:B------:R-:W-:Y:S01]  /*5f90*/  FMUL.FTZ R2, R133.reuse, c[0x0][0x2d0] ;  /* 0x0000b40085027a20 */ /* 0x040fe20000410000 */
[----:B------:R-:W-:Y:S01]  /*5fa0*/  FSETP.NEU.FTZ.AND P0, PT, R133, -INF , PT ;  /* 0xff8000008500780b */ /* 0x000fe20003f1d000 */
[----:B------:R-:W-:Y:S01]  /*5fb0*/  WARPSYNC 0xffffffff ;  /* 0xffffffff00007948 */ /* 0x000fe20003800000 */
[----:B---3--:R-:W-:Y:S01]  /*5fc0*/  FMNMX.FTZ R132, R3, R4, !PT ;  /* 0x0000000403847209 */ /* 0x008fe20007810000 */
[----:B------:R-:W-:Y:S01]  /*5fd0*/  LDSM.16.MT88.4 R32, [R241] ;  /* 0x00000000f120783b */ /* 0x000fe20000004200 */
[----:B------:R-:W-:-:S02]  /*5fe0*/  FSEL R2, R2, RZ, P0 ;  /* 0x000000ff02027208 */ /* 0x000fc40000000000 */
[C---:B------:R-:W-:Y:S01]  /*5ff0*/  FSETP.NEU.FTZ.AND P0, PT, R132.reuse, -INF , PT ;  /* 0xff8000008400780b */ /* 0x040fe20003f1d000 */
[----:B--2---:R-:W-:Y:S01]  /*6000*/  FMUL.FTZ R4, R132, c[0x0][0x2d0] ;  /* 0x0000b40084047a20 */ /* 0x004fe20000410000 */
[----:B------:R-:W-:Y:S01]  /*6010*/  LDSM.16.MT88.4 R36, [R241+0x800] ;  /* 0x00080000f124783b */ /* 0x000fe20000004200 */
[--C-:B------:R-:W-:Y:S02]  /*6020*/  FFMA.FTZ R0, R11, c[0x0][0x2d0], -R2.reuse ;  /* 0x0000b4000b007a23 */ /* 0x100fe40000010802 */
[--C-:B------:R-:W-:Y:S01]  /*6030*/  FFMA.FTZ R3, R18, c[0x0][0x2d0], -R2.reuse ;  /* 0x0000b40012037a23 */ /* 0x100fe20000010802 */
[----:B------:R-:W-:Y:S01]  /*6040*/  LDSM.16.MT88.4 R40, [R239+0x800] ;  /* 0x00080000ef28783b */ /* 0x000fe20000004200 */
[----:B------:R1:W-:Y:S03]  /*6050*/  MUFU.EX2 R101, R0 ;  /* 0x0000000000657308 */ /* 0x0003e60000000800 */
[----:B------:R-:W-:Y:S04]  /*6060*/  LDSM.16.MT88.4 R24, [R240] ;  /* 0x00000000f018783b */ /* 0x000fe80000004200 */
[----:B------:R-:W-:Y:S01]  /*6070*/  LDSM.16.MT88.4 R60, [R239+0x1800] ;  /* 0x00180000ef3c783b */ /* 0x000fe20000004200 */
[----:B------:R-:W-:Y:S03]  /*6080*/  MUFU.EX2 R127, R3 ;  /* 0x00000003007f7308 */ /* 0x000fe60000000800 */
[----:B------:R-:W-:Y:S04]  /*6090*/  LDSM.16.MT88.4 R48, [R240+0x800] ;  /* 0x00080000f030783b */ /* 0x000fe80000004200 */
[----:B------:R-:W-:Y:S01]  /*60a0*/  LDSM.16.MT88.4 R56, [R241+0x1800] ;  /* 0x00180000f138783b */ /* 0x000fe20000004200 */
[----:B-1----:R-:W-:-:S03]  /*60b0*/  FFMA.FTZ R0, R10, c[0x0][0x2d0], -R2 ;  /* 0x0000b4000a007a23 */ /* 0x002fc60000010802 */
[----:B------:R-:W-:Y:S01]  /*60c0*/  LDSM.16.MT88.4 R64, [R241+0x2000] ;  /* 0x00200000f140783b */ /* 0x000fe20000004200 */
[----:B------:R1:W-:Y:S02]  /*60d0*/  MUFU.EX2 R100, R0 ;  /* 0x0000000000647308 */ /* 0x0003e40000000800 */
[----:B-1----:R-:W-:-:S06]  /*60e0*/  FFMA.FTZ R0, R17, c[0x0][0x2d0], -R2 ;  /* 0x0000b40011007a23 */ /* 0x002fcc0000010802 */
[----:B------:R1:W-:Y:S02]  /*60f0*/  MUFU.EX2 R116, R0 ;  /* 0x0000000000747308 */ /* 0x0003e40000000800 */
[----:B-1----:R-:W-:-:S06]  /*6100*/  FFMA.FTZ R0, R16, c[0x0][0x2d0], -R2 ;  /* 0x0000b40010007a23 */ /* 0x002fcc0000010802 */
[----:B------:R1:W2:Y:S02]  /*6110*/  MUFU.EX2 R111, R0 ;  /* 0x00000000006f7308 */ /* 0x0002a40000000800 */
[----:B-1----:R-:W-:Y:S01]  /*6120*/  FFMA.FTZ R0, R15, c[0x0][0x2d0], -R2 ;  /* 0x0000b4000f007a23 */ /* 0x002fe20000010802 */
[----:B--2---:R-:W-:-:S05]  /*6130*/  F2FP.PACK_AB R10, R111, R116 ;  /* 0x000000746f0a723e */ /* 0x004fca00000000ff */
[----:B------:R1:W-:Y:S02]  /*6140*/  MUFU.EX2 R117, R0 ;  /* 0x0000000000757308 */ /* 0x0003e40000000800 */
[----:B-1----:R-:W-:Y:S02]  /*6150*/  FFMA.FTZ R0, R19, c[0x0][0x2d0], -R2 ;  /* 0x0000b40013007a23 */ /* 0x002fe40000010802 */
[----:B------:R-:W1:Y:S04]  /*6160*/  LDSM.16.MT88.4 R16, [R239] ;  /* 0x00000000ef10783b */ /* 0x000e680000004200 */
[----:B------:R2:W3:Y:S02]  /*6170*/  MUFU.EX2 R126, R0 ;  /* 0x00000000007e7308 */ /* 0x0004e40000000800 */
[----:B--2---:R-:W-:-:S02]  /*6180*/  FSEL R0, R4, RZ, P0 ;  /* 0x000000ff04007208 */ /* 0x004fc40000000000 */
[----:B---3--:R-:W-:-:S03]  /*6190*/  F2FP.PACK_AB R4, R126, R117 ;  /* 0x000000757e04723e */ /* 0x008fc600000000ff */
[----:B------:R-:W-:-:S04]  /*61a0*/  FFMA.FTZ R3, R6, c[0x0][0x2d0], -R0 ;  /* 0x0000b40006037a23 */ /* 0x000fc80000010800 */
[----:B------:R2:W-:Y:S02]  /*61b0*/  MUFU.EX2 R109, R3 ;  /* 0x00000003006d7308 */ /* 0x0005e40000000800 */
[----:B--2---:R-:W-:-:S06]  /*61c0*/  FFMA.FTZ R3, R5, c[0x0][0x2d0], -R0 ;  /* 0x0000b40005037a23 */ /* 0x004fcc0000010800 */
[----:B------:R2:W3:Y:S02]  /*61d0*/  MUFU.EX2 R108, R3 ;  /* 0x00000003006c7308 */ /* 0x0004e40000000800 */
[----:B--2---:R-:W-:Y:S01]  /*61e0*/  FFMA.FTZ R3, R9, c[0x0][0x2d0], -R0 ;  /* 0x0000b40009037a23 */ /* 0x004fe20000010800 */
[----:B---3--:R-:W-:-:S05]  /*61f0*/  F2FP.PACK_AB R9, R108, R109 ;  /* 0x0000006d6c09723e */ /* 0x008fca00000000ff */
[----:B------:R2:W-:Y:S02]  /*6200*/  MUFU.EX2 R110, R3 ;  /* 0x00000003006e7308 */ /* 0x0005e40000000800 */
[----:B--2---:R-:W-:Y:S01]  /*6210*/  FFMA.FTZ R3, R8, c[0x0][0x2d0], -R0 ;  /* 0x0000b40008037a23 */ /* 0x004fe20000010800 */
[----:B------:R-:W-:-:S05]  /*6220*/  F2FP.PACK_AB R8, R100, R101 ;  /* 0x000000656408723e */ /* 0x000fca00000000ff */
[----:B------:R2:W3:Y:S02]  /*6230*/  MUFU.EX2 R118, R3 ;  /* 0x0000000300767308 */ /* 0x0004e40000000800 */
[----:B--2---:R-:W-:Y:S01]  /*6240*/  FFMA.FTZ R3, R20, c[0x0][0x2d0], -R2 ;  /* 0x0000b40014037a23 */ /* 0x004fe20000010802 */
[----:B---3--:R-:W-:-:S05]  /*6250*/  F2FP.PACK_AB R11, R118, R110 ;  /* 0x0000006e760b723e */ /* 0x008fca00000000ff */
[----:B------:R2:W3:Y:S02]  /*6260*/  MUFU.EX2 R125, R3 ;  /* 0x00000003007d7308 */ /* 0x0004e40000000800 */
[C---:B-1----:R-:W-:Y:S08]  /*6270*/  HMMA.16816.F32 R28, R8.reuse, R16, RZ ;  /* 0x00000010081c723c */ /* 0x042ff000000018ff */
[----:B------:R-:W-:Y:S01]  /*6280*/  HMMA.16816.F32 R20, R8, R18, RZ ;  /* 0x000000120814723c */ /* 0x000fe200000018ff */
[----:B--2---:R-:W-:Y:S01]  /*6290*/  FFMA.FTZ R3, R7, c[0x0][0x2d0], -R0 ;  /* 0x0000b40007037a23 */ /* 0x004fe20000010800 */
[----:B---3--:R-:W-:-:S03]  /*62a0*/  F2FP.PACK_AB R6, R125, R127 ;  /* 0x0000007f7d06723e */ /* 0x008fc600000000ff */
[----:B------:R1:W-:Y:S03]  /*62b0*/  MUFU.EX2 R119, R3 ;  /* 0x0000000300777308 */ /* 0x0003e60000000800 */
[----:B------:R-:W-:Y:S01]  /*62c0*/  HMMA.16816.F32 R16, R8, R32, RZ ;  /* 0x000000200810723c */ /* 0x000fe200000018ff */
[----:B-1----:R-:W-:-:S04]  /*62d0*/  FFMA.FTZ R3, R14, c[0x0][0x2d0], -R0 ;  /* 0x0000b4000e037a23 */ /* 0x002fc80000010800 */
[----:B------:R1:W2:Y:S02]  /*62e0*/  MUFU.EX2 R124, R3 ;  /* 0x00000003007c7308 */ /* 0x0002a40000000800 */
[----:B-1----:R-:W-:Y:S01]  /*62f0*/  FFMA.FTZ R3, R13, c[0x0][0x2d0], -R0 ;  /* 0x0000b4000d037a23 */ /* 0x002fe20000010800 */
[----:B--2---:R-:W-:-:S05]  /*6300*/  F2FP.PACK_AB R5, R124, R119 ;  /* 0x000000777c05723e */ /* 0x004fca00000000ff */
[----:B------:R1:W-:Y:S02]  /*6310*/  MUFU.EX2 R129, R3 ;  /* 0x0000000300817308 */ /* 0x0003e40000000800 */
[----:B-1----:R-:W-:Y:S02]  /*6320*/  FFMA.FTZ R3, R12, c[0x0][0x2d0], -R0 ;  /* 0x0000b4000c037a23 */ /* 0x002fe40000010800 */
[----:B------:R-:W-:Y:S01]  /*6330*/  HMMA.16816.F32 R12, R8, R34, RZ ;  /* 0x00000022080c723c */ /* 0x000fe200000018ff */
[----:B------:R-:W-:Y:S03]  /*6340*/  LDSM.16.MT88.4 R32, [R239+0x2000] ;  /* 0x00200000ef20783b */ /* 0x000fe60000004200 */
[----:B------:R-:W1:Y:S01]  /*6350*/  MUFU.EX2 R128, R3 ;  /* 0x0000000300807308 */ /* 0x000e620000000800 */
[----:B----4-:R-:W2:Y:S01]  /*6360*/  LDSM.16.MT88.4 R44, [R44] ;  /* 0x000000002c2c783b */ /* 0x010ea20000004200 */
[----:B-1----:R-:W-:-:S07]  /*6370*/  F2FP.PACK_AB R7, R128, R129 ;  /* 0x000000818007723e */ /* 0x002fce00000000ff */
[C---:B------:R-:W-:Y:S11]  /*6380*/  HMMA.16816.F32 R148, R4.reuse, R36, R16 ;  /* 0x000000240494723c */ /* 0x040ff60000001810 */
[C---:B------:R-:W-:Y:S01]  /*6390*/  HMMA.16816.F32 R52, R4.reuse, R38, R12 ;  /* 0x000000260434723c */ /* 0x040fe2000000180c */
[----:B------:R-:W1:Y:S07]  /*63a0*/  LDSM.16.MT88.4 R36, [R242+0x800] ;  /* 0x00080000f224783b */ /* 0x000e6e0000004200 */
[C---:B------:R-:W-:Y:S08]  /*63b0*/  HMMA.16816.F32 R156, R4.reuse, R40, R28 ;  /* 0x00000028049c723c */ /* 0x040ff0000000181c */
[----:B------:R-:W-:Y:S08]  /*63c0*/  HMMA.16816.F32 R136, R4, R42, R20 ;  /* 0x0000002a0488723c */ /* 0x000ff00000001814 */
[----:B------:R-:W-:Y:S01]  /*63d0*/  HMMA.16816.F32 R40, R8, R24, RZ ;  /* 0x000000180828723c */ /* 0x000fe200000018ff */
[----:B------:R-:W-:Y:S01]  /*63e0*/  MOV R155, R52 ;  /* 0x00000034009b7202 */ /* 0x000fe20000000f00 */
[----:B------:R-:W-:Y:S01]  /*63f0*/  IMAD.MOV.U32 R153, RZ, RZ, R54 ;  /* 0x000000ffff997224 */ /* 0x000fe200078e0036 */
[----:B------:R-:W-:-:S02]  /*6400*/  MOV R154, R53 ;  /* 0x00000035009a7202 */ /* 0x000fc40000000f00 */
[----:B------:R-:W-:Y:S02]  /*6410*/  MOV R152, R55 ;  /* 0x0000003700987202 */ /* 0x000fe40000000f00 */
[----:B------:R-:W-:Y:S01]  /*6420*/  LDSM.16.MT88.4 R52, [R242+0x1800] ;  /* 0x00180000f234783b */ /* 0x000fe20000004200 */
[C---:B------:R-:W-:Y:S08]  /*6430*/  HMMA.16816.F32 R28, R8.reuse, R26, RZ ;  /* 0x0000001a081c723c */ /* 0x040ff000000018ff */
[C---:B--2---:R-:W-:Y:S08]  /*6440*/  HMMA.16816.F32 R24, R8.reuse, R44, RZ ;  /* 0x0000002c0818723c */ /* 0x044ff000000018ff */
[C---:B------:R-:W-:Y:S01]  /*6450*/  HMMA.16816.F32 R20, R8.reuse, R46, RZ ;  /* 0x0000002e0814723c */ /* 0x040fe200000018ff */
[----:B------:R-:W2:Y:S07]  /*6460*/  LDSM.16.MT88.4 R44, [R240+0x1800] ;  /* 0x00180000f02c783b */ /* 0x000eae0000004200 */
[C---:B------:R-:W-:Y:S08]  /*6470*/  HMMA.16816.F32 R16, R8.reuse, R60, RZ ;  /* 0x0000003c0810723c */ /* 0x040ff000000018ff */
[----:B------:R-:W-:Y:S01]  /*6480*/  HMMA.16816.F32 R12, R8, R62, RZ ;  /* 0x0000003e080c723c */ /* 0x000fe200000018ff */
[----:B------:R-:W3:Y:S07]  /*6490*/  LDSM.16.MT88.4 R60, [R240+0x2000] ;  /* 0x00200000f03c783b */ /* 0x000eee0000004200 */
        /* <DEDUP_REMOVED lines=20> */
[C---:B------:R-:W-:Y:S08]  /*65e0*/  HMMA.16816.F32 R16, R4.reuse, R32, R16 ;  /* 0x000000200410723c */ /* 0x040ff00000001810 */
[----:B------:R-:W-:Y:S08]  /*65f0*/  HMMA.16816.F32 R12, R4, R34, R12 ;  /* 0x00000022040c723c */ /* 0x000ff0000000180c */
[C---:B--2---:R-:W-:Y:S08]  /*6600*/  HMMA.16816.F32 R24, R8.reuse, R44, RZ ;  /* 0x0000002c0818723c */ /* 0x044ff000000018ff */
        /* <DEDUP_REMOVED lines=12> */
[----:B------:R-:W4:Y:S07]  /*66d0*/  LDSM.16.MT88.4 R40, [R239+0x3800] ;  /* 0x00380000ef28783b */ /* 0x000f2e0000004200 */
[C---:B------:R-:W-:Y:S08]  /*66e0*/  HMMA.16816.F32 R16, R8.reuse, R52, RZ ;  /* 0x000000340810723c */ /* 0x040ff000000018ff */
[----:B------:R-:W-:Y:S01]  /*66f0*/  HMMA.16816.F32 R12, R8, R54, RZ ;  /* 0x00000036080c723c */ /* 0x000fe200000018ff */
[----:B------:R-:W5:Y:S01]  /*6700*/  LDSM.16.MT88.4 R52, [R240+0x3000] ;  /* 0x00300000f034783b */ /* 0x000f620000004200 */
[----:B------:R-:W-:Y:S01]  /*6710*/  MOV R84, R33 ;  /* 0x0000002100547202 */ /* 0x000fe20000000f00 */
[----:B------:R-:W-:Y:S01]  /*6720*/  IMAD.MOV.U32 R92, RZ, RZ, R35 ;  /* 0x000000ffff5c7224 */ /* 0x000fe200078e0023 */
[----:B------:R-:W-:-:S02]  /*6730*/  MOV R93, R34 ;  /* 0x00000022005d7202 */ /* 0x000fc40000000f00 */
[----:B------:R-:W-:Y:S02]  /*6740*/  MOV R3, R32 ;  /* 0x0000002000037202 */ /* 0x000fe40000000f00 */
[----:B------:R-:W4:Y:S01]  /*6750*/  LDSM.16.MT88.4 R32, [R241+0x3800] ;  /* 0x00380000f120783b */ /* 0x000f220000004200 */
[----:B---3--:R-:W-:Y:S08]  /*6760*/  HMMA.16816.F32 R64, R4, R60, R24 ;  /* 0x0000003c0440723c */ /* 0x008ff00000001818 */
        /* <DEDUP_REMOVED lines=12> */
[----:B----4-:R-:W-:Y:S01]  /*6830*/  HMMA.16816.F32 R88, R4, R42, R24 ;  /* 0x0000002a0458723c */ /* 0x010fe20000001818 */
        /* <DEDUP_REMOVED lines=26> */
[----:B------:R-:W-:-:S06]  /*69e0*/  IMAD.MOV.U32 R37, RZ, RZ, R134 ;  /* 0x000000ffff257224 */ /* 0x000fcc00078e0086 */
[----:B------:R-:W-:Y:S01]  /*69f0*/  MOV R39, R130 ;  /* 0x0000008200277202 */ /* 0x000fe20000000f00 */
[----:B------:R-:W-:Y:S01]  /*6a00*/  HMMA.16816.F32 R20, R8, R54, RZ ;  /* 0x000000360814723c */ /* 0x000fe200000018ff */
[----:B------:R-:W-:-:S06]  /*6a10*/  MOV R38, R131 ;  /* 0x0000008300267202 */ /* 0x000fcc0000000f00 */
[----:B------:R-:W-:Y:S01]  /*6a20*/  IMAD.MOV.U32 R54, RZ, RZ, R48 ;  /* 0x000000ffff367224 */ /* 0x000fe200078e0030 */
[C---:B--2---:R-:W-:Y:S01]  /*6a30*/  HMMA.16816.F32 R92, R4.reuse, R24, R16 ;  /* 0x00000018045c723c */ /* 0x044fe20000001810 */
[----:B------:R-:W1:Y:S01]  /*6a40*/  LDSM.16.MT88.4 R16, [R239+0x5000] ;  /* 0x00500000ef10783b */ /* 0x000e620000004200 */
[----:B------:R-:W-:Y:S01]  /*6a50*/  MOV R55, R49 ;  /* 0x0000003100377202 */ /* 0x000fe20000000f00 */
[----:B------:R-:W-:Y:S01]  /*6a60*/  IMAD.MOV.U32 R49, RZ, RZ, R35 ;  /* 0x000000ffff317224 */ /* 0x000fe200078e0023 */
[----:B------:R-:W-:Y:S02]  /*6a70*/  MOV R48, R34 ;  /* 0x0000002200307202 */ /* 0x000fe40000000f00 */
[----:B------:R-:W-:Y:S01]  /*6a80*/  MOV R34, R153 ;  /* 0x0000009900227202 */ /* 0x000fe20000000f00 */
[----:B------:R-:W-:Y:S01]  /*6a90*/  FADD.FTZ R25, R117, R3 ;  /* 0x0000000375197221 */ /* 0x000fe20000010000 */
[----:B------:R-:W-:Y:S01]  /*6aa0*/  HMMA.16816.F32 R112, R4, R26, R12 ;  /* 0x0000001a0470723c */ /* 0x000fe2000000180c */
[----:B------:R-:W-:-:S06]  /*6ab0*/  MOV R35, R152 ;  /* 0x0000009800237202 */ /* 0x000fcc0000000f00 */
[--C-:B------:R-:W-:Y:S01]  /*6ac0*/  FFMA.FTZ R27, R74, c[0x0][0x2d0], -R2.reuse ;  /* 0x0000b4004a1b7a23 */ /* 0x100fe20000010802 */
[----:B---3--:R-:W-:Y:S01]  /*6ad0*/  HMMA.16816.F32 R12, R8, R28, RZ ;  /* 0x0000001c080c723c */ /* 0x008fe200000018ff */
[----:B------:R-:W-:Y:S01]  /*6ae0*/  FFMA.FTZ R26, R73, c[0x0][0x2d0], -R2 ;  /* 0x0000b400491a7a23 */ /* 0x000fe20000010802 */
[----:B------:R-:W-:Y:S01]  /*6af0*/  MOV R74, R145 ;  /* 0x00000091004a7202 */ /* 0x000fe20000000f00 */
[----:B------:R-:W-:-:S04]  /*6b00*/  IMAD.MOV.U32 R73, RZ, RZ, R146 ;  /* 0x000000ffff497224 */ /* 0x000fc800078e0092 */
[----:B------:R-:W-:Y:S01]  /*6b10*/  FFMA.FTZ R28, R75, c[0x0][0x2d0], -R2 ;  /* 0x0000b4004b1c7a23 */ /* 0x000fe20000010802 */
[----:B------:R-:W-:Y:S01]  /*6b20*/  HMMA.16816.F32 R104, R4, R50, R20 ;  /* 0x000000320468723c */ /* 0x000fe20000001814 */
[----:B------:R-:W2:Y:S01]  /*6b30*/  LDSM.16.MT88.4 R20, [R241+0x4800] ;  /* 0x00480000f114783b */ /* 0x000ea20000004200 */
[----:B------:R-:W-:Y:S01]  /*6b40*/  FFMA.FTZ R29, R70, c[0x0][0x2d0], -R0 ;  /* 0x0000b400461d7a23 */ /* 0x000fe20000010800 */
[----:B------:R-:W-:-:S04]  /*6b50*/  MOV R75, R144 ;  /* 0x00000090004b7202 */ /* 0x000fc80000000f00 */
[----:B------:R-:W-:Y:S02]  /*6b60*/  MOV R50, R32 ;  /* 0x0000002000327202 */ /* 0x000fe40000000f00 */
[----:B------:R-:W-:Y:S01]  /*6b70*/  MOV R51, R33 ;  /* 0x0000002100337202 */ /* 0x000fe20000000f00 */
[----:B------:R-:W-:Y:S01]  /*6b80*/  IMAD.MOV.U32 R33, RZ, RZ, R154 ;  /* 0x000000ffff217224 */ /* 0x000fe200078e009a */
        /* <DEDUP_REMOVED lines=78> */
[----:B------:R-:W4:Y:S07]  /*7070*/  LDL R9, [R1+0xa0] ;  /* 0x0000a00001097983 */ /* 0x000f2e0000100800 */
[----:B------:R-:W-:Y:S01]  /*7080*/  HMMA.16816.F32 R12, R4, R10, R12 ;  /* 0x0000000a040c723c */ /* 0x000fe2000000180c */
[----:B------:R-:W4:Y:S04]  /*7090*/  LDL R10, [R1+0x9c] ;  /* 0x00009c00010a7983 */ /* 0x000f280000100800 */
[----:B------:R-:W4:Y:S04]  /*70a0*/  LDL.LU R3, [R1+0x34] ;  /* 0x0000340001037983 */ /* 0x000f280000300800 */
[----:B------:R-:W4:Y:S01]  /*70b0*/  LDL R8, [R1+0x64] ;  /* 0x0000640001087983 */ /* 0x000f220000100800 */
[----:B---3--:R-:W-:Y:S03]  /*70c0*/  HMMA.16816.F32 R68, R128, R72, R80 ;  /* 0x000000488044723c */ /* 0x008fe60000001850 */
[----:B------:R-:W3:Y:S01]  /*70d0*/  LDSM.16.MT88.4 R80, [R241+0x4000] ;  /* 0x00400000f150783b */ /* 0x000ee20000004200 */
[----:B------:R-:W-:-:S03]  /*70e0*/  MOV R2, c[0x0][0x2c4] ;  /* 0x0000b10000027a02 */ /* 0x000fc60000000f00 */
[----:B------:R-:W-:Y:S01]  /*70f0*/  LDSM.16.MT88.4 R4, [R242+0x5800] ;  /* 0x00580000f204783b */ /* 0x000fe20000004200 */
[C---:B------:R-:W-:Y:S03]  /*7100*/  HMMA.16816.F32 R72, R128.reuse, R74, R88 ;  /* 0x0000004a8048723c */ /* 0x040fe60000001858 */
[----:B------:R-:W3:Y:S05]  /*7110*/  LDSM.16.MT88.4 R88, [R240+0x4000] ;  /* 0x00400000f058783b */ /* 0x000eea0000004200 */
[C---:B-1----:R-:W-:Y:S08]  /*7120*/  HMMA.16816.F32 R36, R128.reuse, R40, R36 ;  /* 0x000000288024723c */ /* 0x042ff00000001824 */
[C---:B------:R-:W-:Y:S08]  /*7130*/  HMMA.16816.F32 R40, R128.reuse, R42, R44 ;  /* 0x0000002a8028723c */ /* 0x040ff0000000182c */
[C---:B--2---:R-:W-:Y:S01]  /*7140*/  HMMA.16816.F32 R44, R128.reuse, R48, R56 ;  /* 0x00000030802c723c */ /* 0x044fe20000001838 */
[----:B------:R-:W1:Y:S07]  /*7150*/  LDSM.16.MT88.4 R56, [R240+0x2800] ;  /* 0x00280000f038783b */ /* 0x000e6e0000004200 */
[C---:B---3--:R-:W-:Y:S08]  /*7160*/  HMMA.16816.F32 R76, R128.reuse, R80, R76 ;  /* 0x00000050804c723c */ /* 0x048ff0000000184c */
[C---:B------:R-:W-:Y:S08]  /*7170*/  HMMA.16816.F32 R84, R128.reuse, R88, R84 ;  /* 0x000000588054723c */ /* 0x040ff00000001854 */
[C---:B------:R-:W-:Y:S01]  /*7180*/  HMMA.16816.F32 R88, R128.reuse, R90, R104 ;  /* 0x0000005a8058723c */ /* 0x040fe20000001868 */
[----:B------:R-:W2:Y:S07]  /*7190*/  LDSM.16.MT88.4 R104, [R239+0x5800] ;  /* 0x00580000ef68783b */ /* 0x000eae0000004200 */
[----:B------:R-:W-:Y:S01]  /*71a0*/  HMMA.16816.F32 R80, R128, R82, R96 ;  /* 0x000000528050723c */ /* 0x000fe20000001860 */
[----:B------:R-:W3:Y:S01]  /*71b0*/  LDSM.16.MT88.4 R96, [R242+0x4000] ;  /* 0x00400000f260783b */ /* 0x000ee20000004200 */
[----:B------:R-:W-:-:S06]  /*71c0*/  ISETP.NE.AND P1, PT, R2, 0x1, PT ;  /* 0x000000010200780c */ /* 0x000fcc0003f25270 */
[C---:B------:R-:W-:Y:S08]  /*71d0*/  HMMA.16816.F32 R48, R128.reuse, R50, R52 ;  /* 0x000000328030723c */ /* 0x040ff00000001834 */
[C---:B-1----:R-:W-:Y:S01]  /*71e0*/  HMMA.16816.F32 R52, R128.reuse, R56, R64 ;  /* 0x000000388034723c */ /* 0x042fe20000001840 */
[----:B------:R-:W1:Y:S07]  /*71f0*/  LDSM.16.MT88.4 R64, [R242+0x2800] ;  /* 0x00280000f240783b */ /* 0x000e6e0000004200 */
[C---:B--2---:R-:W-:Y:S08]  /*7200*/  HMMA.16816.F32 R100, R128.reuse, R104, R100 ;  /* 0x000000688064723c */ /* 0x044ff00000001864 */
[C---:B---3--:R-:W-:Y:S08]  /*7210*/  HMMA.16816.F32 R92, R128.reuse, R96, R92 ;  /* 0x00000060805c723c */ /* 0x048ff0000000185c */
[C---:B------:R-:W-:Y:S01]  /*7220*/  HMMA.16816.F32 R104, R128.reuse, R106, R120 ;  /* 0x0000006a8068723c */ /* 0x040fe20000001878 */
[----:B------:R-:W2:Y:S07]  /*7230*/  LDSM.16.MT88.4 R120, [R240+0x5800] ;  /* 0x00580000f078783b */ /* 0x000eae0000004200 */
[C---:B------:R-:W-:Y:S01]  /*7240*/  HMMA.16816.F32 R96, R128.reuse, R98, R112 ;  /* 0x000000628060723c */ /* 0x040fe20000001870 */
[----:B------:R-:W3:Y:S07]  /*7250*/  LDSM.16.MT88.4 R112, [R241+0x5800] ;  /* 0x00580000f170783b */ /* 0x000eee0000004200 */
        /* <DEDUP_REMOVED lines=10> */
[----:B------:R-:W-:-:S04]  /*7300*/  @P1 SHF.R.U32.HI R0, RZ, c[0x0][0x2cc], R2 ;  /* 0x0000b300ff001a19 */ /* 0x000fc80000011602 */
[----:B----4-:R-:W-:-:S05]  /*7310*/  IADD3 R0, R0, R9, -R10 ;  /* 0x0000000900007210 */ /* 0x010fca0007ffe80a */
[----:B------:R-:W-:-:S05]  /*7320*/  IMAD.HI R0, R0, 0x2aaaaaab, RZ ;  /* 0x2aaaaaab00007827 */ /* 0x000fca00078e02ff */
[----:B------:R-:W-:-:S04]  /*7330*/  SHF.R.U32.HI R2, RZ, 0x1f, R0 ;  /* 0x0000001fff027819 */ /* 0x000fc80000011600 */
[----:B------:R-:W-:Y:S02]  /*7340*/  LEA.HI.SX32 R0, R0, R2, 0x1d ;  /* 0x0000000200007211 */ /* 0x000fe400078feaff */
[----:B------:R-:W-:Y:S02]  /*7350*/  IADD3 R3, R3, -0x2, RZ ;  /* 0xfffffffe03037810 */ /* 0x000fe40007ffe0ff */
[----:B------:R-:W-:-:S03]  /*7360*/  IMNMX R0, R8, R0, !PT ;  /* 0x0000000008007217 */ /* 0x000fc60007800200 */
[----:B------:R1:W-:Y:S04]  /*7370*/  STL [R1+0x24], R3 ;  /* 0x0000240301007387 */ /* 0x0003e80000100800 */
[----:B------:R1:W-:Y:S01]  /*7380*/  STL [R1+0x6c], R0 ;  /* 0x00006c0001007387 */ /* 0x0003e20000100800 */
[----:B------:R-:W-:Y:S11]  /*7390*/  ISETP.GE.AND P0, PT, R3, R0, PT ;  /* 0x000000000300720c */ /* 0x000ff60003f06270 */
[----:B------:R-:W-:Y:S02]  /*73a0*/  @!UPT UIADD3 URZ, URZ, URZ, URZ ;  /* 0x0000003f3f3ff290 */ /* 0x000fe4000fffe03f */
[----:B------:R-:W-:Y:S05]  /*73b0*/  @!P0 BRA `(.L_x_1133) ;  /* 0x00003a1000008947 */ /* 0x000fea0003800000 */
[----:B-1----:R-:W-:Y:S02]  /*73c0*/  MOV R0, R3 ;  /* 0x0000000300007202 */ /* 0x002fe40000000f00 */
[----:B------:R-:W-:Y:S02]  /*73d0*/  MOV R135, R132 ;  /* 0x0000008400877202 */ /* 0x000fe40000000f00 */
[----:B------:R-:W-:Y:S01]  /*73e0*/  MOV R134, R133 ;  /* 0x0000008500867202 */ /* 0x000fe20000000f00 */
[----:B------:R1:W-:Y:S04]  /*73f0*/  STL [R1+0x34], R0 ;  /* 0x0000340001007387 */ /* 0x0003e80000100800 */
.L_x_1146:
[----:B------:R-:W2:Y:S01]  /*7400*/  LDL R4, [R1+0x4] ;  /* 0x0000040001047983 */ /* 0x000ea20000100800 */
[----:B------:R-:W-:Y:S04]  /*7410*/  DEPBAR.LE SB0, 0x0 ;  /* 0x000080000000791a */ /* 0x000fe80000000000 */
[----:B------:R-:W3:Y:S01]  /*7420*/  LDL R2, [R1+0x34] ;  /* 0x0000340001027983 */ /* 0x000ee20000100800 */
[----:B------:R-:W-:Y:S01]  /*7430*/  WARPSYNC 0xffffffff ;  /* 0xffffffff00007948 */ /* 0x000fe20003800000 */
[----:B------:R-:W-:Y:S02]  /*7440*/  BSSY B0, `(.L_x_1134) ;  /* 0x0000061000007945 */ /* 0x000fe40003800000 */
[----:B------:R-:W4:Y:S04]  /*7450*/  LDL R3, [R1+0x8] ;  /* 0x0000080001037983 */ /* 0x000f280000100800 */
[----:B-1----:R-:W3:Y:S04]  /*7460*/  LDL R0, [R1+0x64] ;  /* 0x0000640001007983 */ /* 0x002ee80000100800 */
        /* <DEDUP_REMOVED lines=29> */
.L_x_1233:
[----:B------:R-:W-:-:S05]  /*7640*/  BRA.DIV ~URZ, `(.L_x_1137) ;  /* 0x0000d9327f007947 */ /* 0x000fca000b800000 */
[----:B------:R4:W2:Y:S02]  /*7650*/  SHFL.IDX PT, R0, R12, RZ, 0x181f ;  /* 0x00181fff0c007589 */ /* 0x0008a400000e0000 */
.L_x_1234:
        /* <DEDUP_REMOVED lines=27> */
[----:B------:R-:W-:Y:S05]  /*7810*/  IMAD.X R3, R4, 0x1, R21, P0 ;  /* 0x0000000104037824 */ /* 0x000fea00000e0615 */
[----:B------:R3:W-:Y:S02]  /*7820*/  LDGSTS.E.BYPASS.LTC128B.128 [R14+0x7080], [R2.64], !P4 ;  /* 0x07080000020e7fae */ /* 0x0007e4000e101d46 */
[----:B---3--:R-:W-:Y:S02]  /*7830*/  IADD3 R2, P0, R0, R13, RZ ;  /* 0x0000000d00027210 */ /* 0x008fe40007f1e0ff */
[----:B------:R-:W3:Y:S03]  /*7840*/  S2R R13, SR_TID.X ;  /* 0x00000000000d7919 */ /* 0x000ee60000002100 */
[----:B------:R-:W-:Y:S05]  /*7850*/  IMAD.X R3, R4, 0x1, R20, P0 ;  /* 0x0000000104037824 */ /* 0x000fea00000e0614 */
[----:B------:R2:W-:Y:S01]  /*7860*/  LDGSTS.E.BYPASS.LTC128B.128 [R14+0x8880], [R2.64], !P1 ;  /* 0x08880000020e7fae */ /* 0x0005e2000c901d46 */
[----:B---3--:R-:W-:Y:S11]  /*7870*/  ISETP.GT.AND P0, PT, R13, 0x7f, PT ;  /* 0x0000007f0d00780c */ /* 0x008ff60003f04270 */
[----:B------:R-:W-:Y:S02]  /*7880*/  @!UPT UIADD3 URZ, URZ, URZ, URZ ;  /* 0x0000003f3f3ff290 */ /* 0x000fe4000fffe03f */
[----:B------:R-:W-:-:S05]  /*7890*/  @P0 BRA `(.L_x_1135) ;  /* 0x000001b000000947 */ /* 0x000fca0003800000 */
[----:B--2---:R-:W-:-:S05]  /*78a0*/  BRA.DIV ~URZ, `(.L_x_1138) ;  /* 0x0000d7327f007947 */ /* 0x004fca000b800000 */
[----:B------:R2:W3:Y:S04]  /*78b0*/  SHFL.IDX PT, R4, R5, 0x1, 0x181f ;  /* 0x00381f0005047f89 */ /* 0x0004e800000e0000 */
[----:B------:R2:W4:Y:S02]  /*78c0*/  SHFL.IDX PT, R0, R12, 0x1, 0x181f ;  /* 0x00381f000c007f89 */ /* 0x00052400000e0000 */
.L_x_1235:
        /* <DEDUP_REMOVED lines=8> */
[----:B------:R-:W3:Y:S01]  /*7950*/  LDL R12, [R1+0x48] ;  /* 0x00004800010c7983 */ /* 0x000ee20000100800 */
[----:B-----5:R-:W-:Y:S05]  /*7960*/  IADD3 R2, P0, R0, R2, RZ ;  /* 0x0000000200027210 */ /* 0x020fea0007f1e0ff */
[----:B--2---:R-:W-:Y:S05]  /*7970*/  IMAD.X R3, R4, 0x1, R20, P0 ;  /* 0x0000000104037824 */ /* 0x004fea00000e0614 */
[----:B------:R-:W-:Y:S01]  /*7980*/  @!PT LDS RZ, [RZ] ;  /* 0x00000000fffff984 */ /* 0x000fe20000000800 */
[----:B------:R-:W-:Y:S01]  /*7990*/  @!PT LDS RZ, [RZ] ;  /* 0x00000000fffff984 */ /* 0x000fe20000000800 */
[----:B------:R-:W-:Y:S01]  /*79a0*/  @!PT LDS RZ, [RZ] ;  /* 0x00000000fffff984 */ /* 0x000fe20000000800 */
[----:B----4-:R3:W-:Y:S02]  /*79b0*/  LDGSTS.E.BYPASS.LTC128B.128 [R5+0x5080], [R2.64], !P3 ;  /* 0x0508000002057fae */ /* 0x0107e4000d901d46 */
[----:B---3--:R-:W-:Y:S05]  /*79c0*/  IADD3 R2, P0, R0, R15, RZ ;  /* 0x0000000f00027210 */ /* 0x008fea0007f1e0ff */
[----:B------:R-:W-:Y:S01]  /*79d0*/  IMAD.X R3, R4, 0x1, R7, P0 ;  /* 0x0000000104037824 */ /* 0x000fe200000e0607 */
[----:B------:R-:W-:Y:S04]  /*79e0*/  IADD3 R6, P0, R0, R6, RZ ;  /* 0x0000000600067210 */ /* 0x000fe80007f1e0ff */
[----:B------:R2:W-:Y:S01]  /*79f0*/  LDGSTS.E.BYPASS.LTC128B.128 [R5+0x6880], [R2.64], !P2 ;  /* 0x0688000002057fae */ /* 0x0005e2000d101d46 */
[----:B------:R-:W-:Y:S05]  /*7a00*/  IMAD.X R7, R4, 0x1, R14, P0 ;  /* 0x0000000104077824 */ /* 0x000fea00000e060e */
[----:B------:R3:W-:Y:S01]  /*7a10*/  LDGSTS.E.BYPASS.LTC128B.128 [R5+0x8080], [R6.64], !P4 ;  /* 0x0808000006057fae */ /* 0x0007e2000e101d46 */
[----:B--2---:R-:W-:Y:S05]  /*7a20*/  IADD3 R2, P0, R0, R13, RZ ;  /* 0x0000000d00027210 */ /* 0x004fea0007f1e0ff */
[----:B------:R-:W-:Y:S05]  /*7a30*/  IMAD.X R3, R4, 0x1, R12, P0 ;  /* 0x0000000104037824 */ /* 0x000fea00000e060c */
[----:B------:R3:W-:Y:S03]  /*7a40*/  LDGSTS.E.BYPASS.LTC128B.128 [R5+0x9880], [R2.64], !P1 ;  /* 0x0988000002057fae */ /* 0x0007e6000c901d46 */
.L_x_1135:
[----:B--2---:R-:W-:Y:S05]  /*7a50*/  BSYNC B0 ;  /* 0x0000000000007941 */ /* 0x004fea0003800000 */
.L_x_1134:
[----:B------:R-:W0:Y:S01]  /*7a60*/  LDGDEPBAR ;  /* 0x00000000000079af */ /* 0x000e220000000000 */
[----:B------:R-:W-:Y:S01]  /*7a70*/  WARPSYNC 0xffffffff ;  /* 0xffffffff00007948 */ /* 0x000fe20003800000 */
[C---:B-1-3--:R-:W-:Y:S01]  /*7a80*/  HMMA.16816.F32 R4, R160.reuse, R8, RZ ;  /* 0x00000008a004723c */ /* 0x04afe200000018ff */
        /* <DEDUP_REMOVED lines=164> */
[----:B------:R-:W1:Y:S01]  /*84d0*/  MUFU.TANH R132, R2 ;  /* 0x0000000200847308 */ /* 0x000e620000002400 */
[----:B--2---:R-:W-:Y:S09]  /*84e0*/  FMUL.FTZ R0, R12, c[0x0][0x320] ;  /* 0x0000c8000c007a20 */ /* 0x004ff20000410000 */
[----:B------:R2:W4:Y:S02]  /*84f0*/  MUFU.TANH R133, R0 ;  /* 0x0000000000857308 */ /* 0x0005240000002400 */
        /* <DEDUP_REMOVED lines=31> */
[----:B------:R-:W-:Y:S02]  /*86f0*/  IMAD.MOV.U32 R5, RZ, RZ, RZ ;  /* 0x000000ffff057224 */ /* 0x000fe400078e00ff */
[----:B------:R-:W-:Y:S01]  /*8700*/  IMAD.MOV.U32 R2, RZ, RZ, c[0x0][0x2b8] ;  /* 0x0000ae00ff027624 */ /* 0x000fe200078e00ff */
[----:B------:R-:W4:Y:S04]  /*8710*/  LDL R3, [R1+0x68] ;  /* 0x0000680001037983 */ /* 0x000f280000100800 */
[----:B------:R-:W-:Y:S01]  /*8720*/  ISETP.NE.AND P1, PT, R2, 0x1, PT ;  /* 0x000000010200780c */ /* 0x000fe20003f25270 */
[----:B------:R-:W5:Y:S04]  /*8730*/  LDL.64 R18, [R1+0x80] ;  /* 0x0000800001127983 */ /* 0x000f680000100a00 */
[----:B--2---:R-:W2:Y:S04]  /*8740*/  LDL R16, [R1+0x94] ;  /* 0x0000940001107983 */ /* 0x004ea80000100800 */
[----:B------:R-:W2:Y:S04]  /*8750*/  LDL R6, [R1+0x90] ;  /* 0x0000900001067983 */ /* 0x000ea80000100800 */
[----:B------:R-:W1:Y:S01]  /*8760*/  S2R R7, SR_TID.X ;  /* 0x0000000000077919 */ /* 0x000e620000002100 */
[----:B---3--:R-:W-:Y:S03]  /*8770*/  IMAD R2, R8, 0x30, R9 ;  /* 0x0000003008027824 */ /* 0x008fe600078e0209 */
[----:B------:R-:W3:Y:S02]  /*8780*/  LDL.64 R8, [R1+0x78] ;  /* 0x0000780001087983 */ /* 0x000ee40000100a00 */
[----:B----4-:R-:W-:Y:S05]  /*8790*/  IADD3 R2, R2, -0x30, R3 ;  /* 0xffffffd002027810 */ /* 0x010fea0007ffe003 */
[----:B------:R-:W-:Y:S04]  /*87a0*/  @P1 IMAD.HI.U32 R3, R2, c[0x0][0x2bc], RZ ;  /* 0x0000af0002031a27 */ /* 0x000fe800078e00ff */
[----:B------:R-:W-:Y:S01]  /*87b0*/  IMAD.MOV.U32 R0, RZ, RZ, R2 ;  /* 0x000000ffff007224 */ /* 0x000fe200078e0002 */
[----:B------:R-:W-:Y:S04]  /*87c0*/  @P1 SHF.R.U32.HI R0, RZ, c[0x0][0x2c0], R3 ;  /* 0x0000b000ff001a19 */ /* 0x000fe80000011603 */
[C---:B-----5:R-:W-:Y:S01]  /*87d0*/  @!P6 IADD3 R3, P0, R0.reuse, R18, RZ ;  /* 0x000000120003e210 */ /* 0x060fe20007f1e0ff */
[----:B------:R-:W-:Y:S03]  /*87e0*/  IMAD.MOV R4, RZ, RZ, -R0 ;  /* 0x000000ffff047224 */ /* 0x000fe600078e0a00 */
[----:B--2---:R-:W-:Y:S01]  /*87f0*/  @!P6 LEA.HI.X.SX32 R0, R0, R16, 0x1, P0 ;  /* 0x000000100000e211 */ /* 0x004fe200000f0eff */
[----:B------:R-:W-:Y:S01]  /*8800*/  IMAD R4, R4, c[0x0][0x2b8], R2 ;  /* 0x0000ae0004047a24 */ /* 0x000fe200078e0202 */
[C---:B------:R-:W-:Y:S04]  /*8810*/  @!P6 LEA R2, P0, R3.reuse, c[0x0][0x2a0], 0x2 ;  /* 0x0000a8000302ea11 */ /* 0x040fe800078010ff */
[----:B------:R-:W-:Y:S01]  /*8820*/  @!P6 LEA.HI.X R3, R3, c[0x0][0x2a4], R0, 0x2, P0 ;  /* 0x0000a9000303ea11 */ /* 0x000fe200000f1400 */
[----:B------:R2:W-:Y:S01]  /*8830*/  STL [R1+0x30], R4 ;  /* 0x0000300401007387 */ /* 0x0005e20000100800 */
[----:B------:R-:W-:Y:S03]  /*8840*/  SHF.R.S32.HI R0, RZ, 0x1f, R4 ;  /* 0x0000001fff007819 */ /* 0x000fe60000011404 */
[----:B------:R4:W5:Y:S02]  /*8850*/  @!P6 LDG.E R5, [R2.64] ;  /* 0x000000060205e981 */ /* 0x000964000c1e1900 */
[----:B------:R-:W-:Y:S04]  /*8860*/  IMAD R0, R0, c[0x0][0x1e0], RZ ;  /* 0x0000780000007a24 */ /* 0x000fe800078e02ff */
[C---:B------:R-:W-:Y:S02]  /*8870*/  IMAD R0, R4.reuse, c[0x0][0x1e4], R0 ;  /* 0x0000790004007a24 */ /* 0x040fe400078e0200 */
[----:B----4-:R-:W-:Y:S04]  /*8880*/  IMAD.WIDE.U32 R2, R4, c[0x0][0x1e0], RZ ;  /* 0x0000780004027a25 */ /* 0x010fe800078e00ff */
[----:B------:R-:W-:Y:S01]  /*8890*/  IMAD.IADD R3, R3, 0x1, R0 ;  /* 0x0000000103037824 */ /* 0x000fe200078e0200 */
[----:B-----5:R-:W-:Y:S01]  /*88a0*/  SHF.R.S32.HI R0, RZ, 0x1f, R5 ;  /* 0x0000001fff007819 */ /* 0x020fe20000011405 */
[----:B------:R1:W-:Y:S02]  /*88b0*/  STL [R1+0x2c], R5 ;  /* 0x00002c0501007387 */ /* 0x0003e40000100800 */
[C---:B------:R-:W-:Y:S04]  /*88c0*/  IMAD.WIDE.U32 R2, R5.reuse, c[0x0][0x1f0], R2 ;  /* 0x00007c0005027a25 */ /* 0x040fe800078e0002 */
[----:B--2---:R-:W-:Y:S01]  /*88d0*/  IMAD R4, R0, c[0x0][0x1f0], RZ ;  /* 0x00007c0000047a24 */ /* 0x004fe200078e02ff */
[----:B---3--:R-:W-:Y:S03]  /*88e0*/  IADD3 R0, P0, R8, R2, RZ ;  /* 0x0000000208007210 */ /* 0x008fe60007f1e0ff */
[----:B------:R-:W-:Y:S05]  /*88f0*/  IMAD R4, R5, c[0x0][0x1f4], R4 ;  /* 0x00007d0005047a24 */ /* 0x000fea00078e0204 */
[----:B------:R-:W-:Y:S02]  /*8900*/  IADD3.X R2, R6, R3, R4, P0, !PT ;  /* 0x0000000306027210 */ /* 0x000fe400007fe404 */
[C---:B------:R-:W-:Y:S04]  /*8910*/  LEA R9, P0, R0.reuse, c[0x0][0x1c8], 0x1 ;  /* 0x0000720000097a11 */ /* 0x040fe800078008ff */
[----:B------:R-:W-:Y:S02]  /*8920*/  LEA.HI.X R8, R0, c[0x0][0x1cc], R2, 0x1, P0 ;  /* 0x0000730000087a11 */ /* 0x000fe400000f0c02 */
[----:B-1----:R-:W-:Y:S04]  /*8930*/  SHF.R.S32.HI R5, RZ, 0x1f, R7 ;  /* 0x0000001fff057819 */ /* 0x002fe80000011407 */
[----:B------:R-:W-:Y:S04]  /*8940*/  LEA.HI R5, R5, R7, RZ, 0x3 ;  /* 0x0000000705057211 */ /* 0x000fe800078f18ff */
[----:B------:R-:W-:Y:S04]  /*8950*/  SHF.R.S32.HI R5, RZ, 0x3, R5 ;  /* 0x00000003ff057819 */ /* 0x000fe80000011405 */
[----:B------:R-:W-:Y:S04]  /*8960*/  IADD3 R5, -R5, 0x30, RZ ;  /* 0x0000003005057810 */ /* 0x000fe80007ffe1ff */
[----:B------:R-:W-:Y:S01]  /*8970*/  ISETP.GE.AND P0, PT, R5, 0x1, PT ;  /* 0x000000010500780c */ /* 0x000fe20003f06270 */
[----:B------:R-:W-:-:S10]  /*8980*/  BRA.DIV ~URZ, `(.L_x_1141) ;  /* 0x0000c7127f007947 */ /* 0x000fd4000b800000 */
[----:B------:R1:W2:Y:S02]  /*8990*/  SHFL.IDX PT, R4, R8, RZ, 0x181f ;  /* 0x00181fff08047589 */ /* 0x0002a400000e0000 */
.L_x_1236:
[----:B------:R-:W-:-:S05]  /*89a0*/  BRA.DIV ~URZ, `(.L_x_1142) ;  /* 0x0000c7627f007947 */ /* 0x000fca000b800000 */
[----:B------:R3:W4:Y:S02]  /*89b0*/  SHFL.IDX PT, R0, R9, RZ, 0x181f ;  /* 0x00181fff09007589 */ /* 0x00072400000e0000 */
.L_x_1237:
        /* <DEDUP_REMOVED lines=13> */
[----:B-----5:R-:W-:Y:S02]  /*8a90*/  @P0 ISETP.GE.AND P1, PT, R7, c[0x0][0x1d4], PT ;  /* 0x0000750007000a0c */ /* 0x020fe40003f26270 */
[----:B---3--:R-:W-:Y:S05]  /*8aa0*/  @P0 IADD3 R6, P2, R0, R6, RZ ;  /* 0x0000000600060210 */ /* 0x008fea0007f5e0ff */
[----:B----4-:R-:W-:Y:S06]  /*8ab0*/  @P0 IMAD.X R7, R4, 0x1, R24, P2 ;  /* 0x0000000104070824 */ /* 0x010fec00010e0618 */
[----:B------:R-:W-:Y:S01]  /*8ac0*/  @!PT LDS RZ, [RZ] ;  /* 0x00000000fffff984 */ /* 0x000fe20000000800 */
[----:B------:R-:W-:Y:S01]  /*8ad0*/  @!PT LDS RZ, [RZ] ;  /* 0x00000000fffff984 */ /* 0x000fe20000000800 */
[----:B------:R-:W-:Y:S01]  /*8ae0*/  @!PT LDS RZ, [RZ] ;  /* 0x00000000fffff984 */ /* 0x000fe20000000800 */
[----:B--2---:R2:W-:Y:S01]  /*8af0*/  @P0 LDGSTS.E.BYPASS.LTC128B.128 [R16+0x14080], [R6.64], !P1 ;  /* 0x1408000006100fae */ /* 0x0045e2000c901d46 */
[----:B------:R-:W-:Y:S02]  /*8b00*/  @P0 ISETP.GE.AND P1, PT, R3, c[0x0][0x1d4], PT ;  /* 0x0000750003000a0c */ /* 0x000fe40003f26270 */
[----:B------:R-:W-:Y:S05]  /*8b10*/  @P0 IADD3 R2, P2, R0, R2, RZ ;  /* 0x0000000200020210 */ /* 0x000fea0007f5e0ff */
[----:B------:R-:W-:Y:S06]  /*8b20*/  @P0 IMAD.X R3, R4, 0x1, R23, P2 ;  /* 0x0000000104030824 */ /* 0x000fec00010e0617 */
[----:B------:R3:W-:Y:S01]  /*8b30*/  @P0 LDGSTS.E.BYPASS.LTC128B.128 [R16+0x15880], [R2.64], !P1 ;  /* 0x1588000002100fae */ /* 0x0007e2000c901d46 */
[----:B------:R-:W-:Y:S02]  /*8b40*/  @P0 ISETP.GE.AND P1, PT, R22, c[0x0][0x1d4], PT ;  /* 0x0000750016000a0c */ /* 0x000fe40003f26270 */
[----:B---3--:R-:W-:Y:S05]  /*8b50*/  @P0 IADD3 R2, P2, R0, R21, RZ ;  /* 0x0000001500020210 */ /* 0x008fea0007f5e0ff */
[----:B------:R-:W-:Y:S06]  /*8b60*/  @P0 IMAD.X R3, R4, 0x1, R20, P2 ;  /* 0x0000000104030824 */ /* 0x000fec00010e0614 */
[----:B------:R3:W-:Y:S01]  /*8b70*/  @P0 LDGSTS.E.BYPASS.LTC128B.128 [R16+0x17080], [R2.64], !P1 ;  /* 0x1708000002100fae */ /* 0x0007e2000c901d46 */
[----:B------:R-:W-:Y:S02]  /*8b80*/  @P0 ISETP.GE.AND P1, PT, R19, c[0x0][0x1d4], PT ;  /* 0x0000750013000a0c */ /* 0x000fe40003f26270 */
[----:B---3--:R-:W-:Y:S05]  /*8b90*/  @P0 IADD3 R2, P2, R0, R18, RZ ;  /* 0x0000001200020210 */ /* 0x008fea0007f5e0ff */
[----:B------:R-:W-:Y:S06]  /*8ba0*/  @P0 IMAD.X R3, R4, 0x1, R17, P2 ;  /* 0x0000000104030824 */ /* 0x000fec00010e0611 */
[----:B------:R2:W-:Y:S01]  /*8bb0*/  @P0 LDGSTS.E.BYPASS.LTC128B.128 [R16+0x18880], [R2.64], !P1 ;  /* 0x1888000002100fae */ /* 0x0005e2000c901d46 */
[----:B------:R-:W-:Y:S01]  /*8bc0*/  ISETP.GE.AND P0, PT, R5, 0x21, PT ;  /* 0x000000210500780c */ /* 0x000fe20003f06270 */
[----:B------:R-:W-:-:S06]  /*8bd0*/  BRA.DIV ~URZ, `(.L_x_1143) ;  /* 0x0000c5927f007947 */ /* 0x000fcc000b800000 */
[----:B------:R3:W4:Y:S04]  /*8be0*/  SHFL.IDX PT, R4, R8, 0x1, 0x181f ;  /* 0x00381f0008047f89 */ /* 0x00072800000e0000 */
[----:B------:R3:W1:Y:S02]  /*8bf0*/  SHFL.IDX PT, R0, R9, 0x1, 0x181f ;  /* 0x00381f0009007f89 */ /* 0x00066400000e0000 */
.L_x_1238:
        /* <DEDUP_REMOVED lines=13> */
[----:B--2---:R-:W-:Y:S02]  /*8cd0*/  @P0 ISETP.GE.AND P1, PT, R7, c[0x0][0x1d4], PT ;  /* 0x0000750007000a0c */ /* 0x004fe40003f26270 */
[----:B-----5:R-:W-:Y:S05]  /*8ce0*/  @P0 IADD3 R6, P2, R0, R6, RZ ;  /* 0x0000000600060210 */ /* 0x020fea0007f5e0ff */
[----:B---3--:R-:W-:Y:S06]  /*8cf0*/  @P0 IMAD.X R7, R4, 0x1, R21, P2 ;  /* 0x0000000104070824 */ /* 0x008fec00010e0615 */
[----:B------:R-:W-:Y:S01]  /*8d00*/  @!PT LDS RZ, [RZ] ;  /* 0x00000000fffff984 */ /* 0x000fe20000000800 */
[----:B------:R-:W-:Y:S01]  /*8d10*/  @!PT LDS RZ, [RZ] ;  /* 0x00000000fffff984 */ /* 0x000fe20000000800 */
[----:B------:R-:W-:Y:S01]  /*8d20*/  @!PT LDS RZ, [RZ] ;  /* 0x00000000fffff984 */ /* 0x000fe20000000800 */
[----:B----4-:R1:W-:Y:S01]  /*8d30*/  @P0 LDGSTS.E.BYPASS.LTC128B.128 [R5+0x15080], [R6.64], !P1 ;  /* 0x1508000006050fae */ /* 0x0103e2000c901d46 */
[----:B------:R-:W-:Y:S02]  /*8d40*/  @P0 ISETP.GE.AND P1, PT, R3, c[0x0][0x1d4], PT ;  /* 0x0000750003000a0c */ /* 0x000fe40003f26270 */
[----:B------:R-:W-:Y:S05]  /*8d50*/  @P0 IADD3 R2, P2, R0, R2, RZ ;  /* 0x0000000200020210 */ /* 0x000fea0007f5e0ff */
[----:B------:R-:W-:Y:S06]  /*8d60*/  @P0 IMAD.X R3, R4, 0x1, R20, P2 ;  /* 0x0000000104030824 */ /* 0x000fec00010e0614 */
[----:B------:R2:W-:Y:S01]  /*8d70*/  @P0 LDGSTS.E.BYPASS.LTC128B.128 [R5+0x16880], [R2.64], !P1 ;  /* 0x1688000002050fae */ /* 0x0005e2000c901d46 */
[----:B------:R-:W-:Y:S02]  /*8d80*/  @P0 ISETP.GE.AND P1, PT, R19, c[0x0][0x1d4], PT ;  /* 0x0000750013000a0c */ /* 0x000fe40003f26270 */
[----:B--2---:R-:W-:Y:S05]  /*8d90*/  @P0 IADD3 R2, P2, R0, R18, RZ ;  /* 0x0000001200020210 */ /* 0x004fea0007f5e0ff */
[----:B------:R-:W-:Y:S06]  /*8da0*/  @P0 IMAD.X R3, R4, 0x1, R17, P2 ;  /* 0x0000000104030824 */ /* 0x000fec00010e0611 */
[----:B------:R2:W-:Y:S01]  /*8db0*/  @P0 LDGSTS.E.BYPASS.LTC128B.128 [R5+0x18080], [R2.64], !P1 ;  /* 0x1808000002050fae */ /* 0x0005e2000c901d46 */
[----:B------:R-:W-:Y:S02]  /*8dc0*/  @P0 ISETP.GE.AND P1, PT, R16, c[0x0][0x1d4], PT ;  /* 0x0000750010000a0c */ /* 0x000fe40003f26270 */
[----:B--2---:R-:W-:Y:S05]  /*8dd0*/  @P0 IADD3 R2, P2, R0, R9, RZ ;  /* 0x0000000900020210 */ /* 0x004fea0007f5e0ff */
[----:B------:R-:W-:Y:S06]  /*8de0*/  @P0 IMAD.X R3, R4, 0x1, R8, P2 ;  /* 0x0000000104030824 */ /* 0x000fec00010e0608 */
[----:B------:R1:W-:Y:S02]  /*8df0*/  @P0 LDGSTS.E.BYPASS.LTC128B.128 [R5+0x19880], [R2.64], !P1 ;  /* 0x1988000002050fae */ /* 0x0003e4000c901d46 */
.L_x_1140:
[----:B---34-:R-:W-:Y:S05]  /*8e00*/  BSYNC B0 ;  /* 0x0000000000007941 */ /* 0x018fea0003800000 */
.L_x_1139:
[----:B------:R-:W3:Y:S01]  /*8e10*/  LDL R4, [R1+0xa4] ;  /* 0x0000a40001047983 */ /* 0x000ee20000100800 */
[----:B-1----:R-:W-:Y:S03]  /*8e20*/  IMAD.MOV.U32 R7, RZ, RZ, c[0x0][0x2c4] ;  /* 0x0000b100ff077624 */ /* 0x002fe600078e00ff */
[----:B--2---:R-:W3:Y:S02]  /*8e30*/  LDL R0, [R1+0xbc] ;  /* 0x0000bc0001007983 */ /* 0x004ee40000100800 */
[----:B------:R-:W-:Y:S02]  /*8e40*/  ISETP.NE.AND P0, PT, R7, 0x1, PT ;  /* 0x000000010700780c */ /* 0x000fe40003f05270 */
[----:B------:R-:W2:Y:S04]  /*8e50*/  LDL R6, [R1+0x34] ;  /* 0x0000340001067983 */ /* 0x000ea80000100800 */
[----:B------:R-:W4:Y:S04]  /*8e60*/  LDL R5, [R1+0xb8] ;  /* 0x0000b80001057983 */ /* 0x000f280000100800 */
[----:B------:R-:W5:Y:S04]  /*8e70*/  LDL R3, [R1+0xa0] ;  /* 0x0000a00001037983 */ /* 0x000f680000100800 */
[----:B------:R-:W5:Y:S04]  /*8e80*/  LDL R2, [R1+0x9c] ;  /* 0x00009c0001027983 */ /* 0x000f680000100800 */
[----:B------:R-:W0:Y:S01]  /*8e90*/  LDGDEPBAR ;  /* 0x00000000000079af */ /* 0x000e220000000000 */
[----:B---3--:R-:W-:Y:S04]  /*8ea0*/  IMAD.IADD R4, R0, 0x1, R4 ;  /* 0x0000000100047824 */ /* 0x008fe800078e0204 */
[----:B------:R-:W-:Y:S05]  /*8eb0*/  @P0 IMAD.HI.U32 R0, R4, c[0x0][0x2c8], RZ ;  /* 0x0000b20004000a27 */ /* 0x000fea00078e00ff */
[----:B------:R-:W-:Y:S01]  /*8ec0*/  @P0 SHF.R.U32.HI R4, RZ, c[0x0][0x2cc], R0 ;  /* 0x0000b300ff040a19 */ /* 0x000fe20000011600 */
[----:B--2---:R-:W-:Y:S05]  /*8ed0*/  IMAD R0, R6, -0x30, RZ ;  /* 0xffffffd006007824 */ /* 0x004fea00078e02ff */
[----:B----4-:R-:W-:Y:S04]  /*8ee0*/  IADD3 R0, -R5, 0x1, R0 ;  /* 0x0000000105007810 */ /* 0x010fe80007ffe100 */
[----:B-----5:R-:W-:Y:S01]  /*8ef0*/  IADD3 R5, -R2, R0, R3 ;  /* 0x0000000002057210 */ /* 0x020fe20007ffe103 */
[----:B------:R-:W-:-:S05]  /*8f00*/  BRA.DIV ~URZ, `(.L_x_1144) ;  /* 0x0000c3227f007947 */ /* 0x000fca000b800000 */
[----:B------:R1:W2:Y:S02]  /*8f10*/  SHFL.IDX PT, R0, R4, RZ, 0x1c1f ;  /* 0x001c1fff04007589 */ /* 0x0002a400000e0000 */
.L_x_1239:
[----:B--2---:R-:W-:Y:S05]  /*8f20*/  IMAD.IADD R0, R5, 0x1, R0 ;  /* 0x0000000105007824 */ /* 0x004fea00078e0200 */
[C---:B------:R-:W-:Y:S02]  /*8f30*/  ISETP.GT.AND P1, PT, R0.reuse, RZ, PT ;  /* 0x000000ff0000720c */ /* 0x040fe40003f24270 */
[C---:B------:R-:W-:Y:S02]  /*8f40*/  ISETP.GT.AND P0, PT, R0.reuse, 0x1, PT ;  /* 0x000000010000780c */ /* 0x040fe40003f04270 */
[C---:B------:R-:W-:Y:S02]  /*8f50*/  ISETP.GT.AND P3, PT, R0.reuse, 0x8, PT ;  /* 0x000000080000780c */ /* 0x040fe40003f64270 */
[C---:B------:R-:W-:Y:S02]  /*8f60*/  ISETP.GT.AND P4, PT, R0.reuse, 0x9, PT ;  /* 0x000000090000780c */ /* 0x040fe40003f84270 */
[----:B------:R-:W-:Y:S02]  /*8f70*/  FSEL R6, R175, -INF , P1 ;  /* 0xff800000af067808 */ /* 0x000fe40000800000 */
[----:B------:R-:W-:Y:S02]  /*8f80*/  ISETP.GT.AND P2, PT, R0, 0x10, PT ;  /* 0x000000100000780c */ /* 0x000fe40003f44270 */
[----:B------:R-:W-:Y:S02]  /*8f90*/  FSEL R21, R174, -INF , P0 ;  /* 0xff800000ae157808 */ /* 0x000fe40000000000 */
[C---:B------:R-:W-:Y:S02]  /*8fa0*/  ISETP.GT.AND P1, PT, R0.reuse, 0x11, PT ;  /* 0x000000110000780c */ /* 0x040fe40003f24270 */
[----:B------:R-:W-:Y:S02]  /*8fb0*/  ISETP.GT.AND P0, PT, R0, 0x18, PT ;  /* 0x000000180000780c */ /* 0x000fe40003f04270 */
[----:B------:R-:W-:Y:S02]  /*8fc0*/  FSEL R20, R173, -INF , P3 ;  /* 0xff800000ad147808 */ /* 0x000fe40001800000 */
[----:B------:R-:W-:Y:S02]  /*8fd0*/  FSEL R19, R172, -INF , P4 ;  /* 0xff800000ac137808 */ /* 0x000fe40002000000 */
[C---:B------:R-:W-:Y:S02]  /*8fe0*/  ISETP.GT.AND P4, PT, R0.reuse, 0x19, PT ;  /* 0x000000190000780c */ /* 0x040fe40003f84270 */
[----:B------:R-:W-:Y:S02]  /*8ff0*/  FSEL R18, R133, -INF , P2 ;  /* 0xff80000085127808 */ /* 0x000fe40001000000 */
[----:B------:R-:W-:Y:S02]  /*9000*/  ISETP.GT.AND P3, PT, R0, 0x20, PT ;  /* 0x000000200000780c */ /* 0x000fe40003f64270 */
[----:B------:R-:W-:Y:S02]  /*9010*/  FSEL R17, R132, -INF , P1 ;  /* 0xff80000084117808 */ /* 0x000fe40000800000 */
[----:B------:R-:W-:Y:S02]  /*9020*/  ISETP.GT.AND P2, PT, R0, 0x21, PT ;  /* 0x000000210000780c */ /* 0x000fe40003f44270 */
[----:B------:R-:W-:Y:S02]  /*9030*/  FSEL R16, R12, -INF , P0 ;  /* 0xff8000000c107808 */ /* 0x000fe40000000000 */
[C---:B------:R-:W-:Y:S02]  /*9040*/  ISETP.GT.AND P1, PT, R0.reuse, 0x28, PT ;  /* 0x000000280000780c */ /* 0x040fe40003f24270 */
[----:B------:R-:W-:Y:S02]  /*9050*/  ISETP.GT.AND P0, PT, R0, 0x29, PT ;  /* 0x000000290000780c */ /* 0x000fe40003f04270 */
[----:B------:R-:W-:Y:S02]  /*9060*/  FSEL R15, R15, -INF , P4 ;  /* 0xff8000000f0f7808 */ /* 0x000fe40002000000 */
[----:B------:R-:W-:Y:S02]  /*9070*/  FSEL R14, R14, -INF , P3 ;  /* 0xff8000000e0e7808 */ /* 0x000fe40001800000 */
[----:B------:R-:W-:Y:S02]  /*9080*/  FSEL R13, R13, -INF , P2 ;  /* 0xff8000000d0d7808 */ /* 0x000fe40001000000 */
[----:B------:R-:W-:Y:S02]  /*9090*/  FSEL R12, R10, -INF , P1 ;  /* 0xff8000000a0c7808 */ /* 0x000fe40000800000 */
[----:B------:R-:W-:Y:S01]  /*90a0*/  FSEL R11, R11, -INF , P0 ;  /* 0xff8000000b0b7808 */ /* 0x000fe20000000000 */
[----:B------:R-:W-:-:S05]  /*90b0*/  BRA.DIV ~URZ, `(.L_x_1145) ;  /* 0x0000c1d27f007947 */ /* 0x000fca000b800000 */
[----:B------:R-:W2:Y:S04]  /*90c0*/  LDL.LU R173, [R1+0x28] ;  /* 0x0000280001ad7983 */ /* 0x000ea80000300800 */
[----:B------:R-:W3:Y:S04]  /*90d0*/  LDL.LU R172, [R1+0x24] ;  /* 0x0000240001ac7983 */ /* 0x000ee80000300800 */
[----:B------:R-:W4:Y:S04]  /*90e0*/  LDL.LU R3, [R1+0x20] ;  /* 0x0000200001037983 */ /* 0x000f280000300800 */
[----:B------:R-:W5:Y:S04]  /*90f0*/  LDL.LU R2, [R1+0x1c] ;  /* 0x00001c0001027983 */ /* 0x000f680000300800 */
[----:B------:R-:W1:Y:S02]  /*9100*/  SHFL.IDX PT, R0, R4, 0x1, 0x1c1f ;  /* 0x003c1f0004007f89 */ /* 0x000e6400000e0000 */
[----:B-1----:R-:W-:Y:S05]  /*9110*/  IMAD.IADD R0, R5, 0x1, R0 ;  /* 0x0000000105007824 */ /* 0x002fea00078e0200 */
[C---:B------:R-:W-:Y:S02]  /*9120*/  ISETP.GT.AND P1, PT, R0.reuse, RZ, PT ;  /* 0x000000ff0000720c */ /* 0x040fe40003f24270 */
[C---:B------:R-:W-:Y:S02]  /*9130*/  ISETP.GT.AND P0, PT, R0.reuse, 0x1, PT ;  /* 0x000000010000780c */ /* 0x040fe40003f04270 */
[C---:B------:R-:W-:Y:S02]  /*9140*/  ISETP.GT.AND P3, PT, R0.reuse, 0x8, PT ;  /* 0x000000080000780c */ /* 0x040fe40003f64270 */
[C---:B------:R-:W-:Y:S02]  /*9150*/  ISETP.GT.AND P4, PT, R0.reuse, 0x9, PT ;  /* 0x000000090000780c */ /* 0x040fe40003f84270 */
[C---:B------:R-:W-:Y:S04]  /*9160*/  ISETP.GT.AND P2, PT, R0.reuse, 0x10, PT ;  /* 0x000000100000780c */ /* 0x040fe80003f44270 */
[----:B------:R-:W-:Y:S02]  /*9170*/  FSEL R25, R171, -INF , P2 ;  /* 0xff800000ab197808 */ /* 0x000fe40001000000 */
[C---:B------:R-:W-:Y:S04]  /*9180*/  ISETP.GT.AND P2, PT, R0.reuse, 0x21, PT ;  /* 0x000000210000780c */ /* 0x040fe80003f44270 */
[----:B------:R-:W-:Y:S02]  /*9190*/  FSEL R9, R179, -INF , P2 ;  /* 0xff800000b3097808 */ /* 0x000fe40001000000 */
[----:B--2---:R-:W-:Y:S02]  /*91a0*/  FSEL R5, R173, -INF , P1 ;  /* 0xff800000ad057808 */ /* 0x004fe40000800000 */
[----:B------:R-:W-:Y:S02]  /*91b0*/  ISETP.GT.AND P1, PT, R0, 0x11, PT ;  /* 0x000000110000780c */ /* 0x000fe40003f24270 */
[----:B---3--:R-:W-:Y:S02]  /*91c0*/  FSEL R132, R172, -INF , P0 ;  /* 0xff800000ac847808 */ /* 0x008fe40000000000 */
[C---:B------:R-:W-:Y:S02]  /*91d0*/  ISETP.GT.AND P0, PT, R0.reuse, 0x18, PT ;  /* 0x000000180000780c */ /* 0x040fe40003f04270 */
[----:B----4-:R-:W-:Y:S02]  /*91e0*/  FSEL R27, R3, -INF , P3 ;  /* 0xff800000031b7808 */ /* 0x010fe40001800000 */
[----:B------:R-:W-:Y:S02]  /*91f0*/  ISETP.GT.AND P3, PT, R0, 0x20, PT ;  /* 0x000000200000780c */ /* 0x000fe40003f64270 */
[----:B-----5:R-:W-:Y:S02]  /*9200*/  FSEL R26, R2, -INF , P4 ;  /* 0xff800000021a7808 */ /* 0x020fe40002000000 */
[----:B------:R-:W-:Y:S02]  /*9210*/  ISETP.GT.AND P4, PT, R0, 0x19, PT ;  /* 0x000000190000780c */ /* 0x000fe40003f84270 */
[----:B------:R-:W-:Y:S02]  /*9220*/  FSEL R24, R170, -INF , P1 ;  /* 0xff800000aa187808 */ /* 0x000fe40000800000 */
        /* <DEDUP_REMOVED lines=37> */
[----:B------:R1:W2:Y:S02]  /*9480*/  SHFL.BFLY PT, R0, R4, 0x1, 0x1f ;  /* 0x0c201f0004007f89 */ /* 0x0002a400000e0000 */
.L_x_1240:
        /* <DEDUP_REMOVED lines=23> */
[----:B------:R-:W-:Y:S05]  /*9600*/  FFMA.FTZ R177, R15, c[0x0][0x2d0], -R2 ;  /* 0x0000b4000fb17a23 */ /* 0x000fea0000010802 */
[----:B------:R-:W1:Y:S10]  /*9610*/  MUFU.EX2 R4, R4 ;  /* 0x0000000400047308 */ /* 0x000e740000000800 */
[----:B------:R2:W-:Y:S10]  /*9620*/  MUFU.EX2 R13, R20 ;  /* 0x00000014000d7308 */ /* 0x0005f40000000800 */
[----:B------:R4:W5:Y:S01]  /*9630*/  MUFU.EX2 R12, R19 ;  /* 0x00000013000c7308 */ /* 0x0009620000000800 */
[----:B---3--:R-:W-:Y:S01]  /*9640*/  FFMA.FTZ R2, R0, R168, R11 ;  /* 0x000000a800027223 */ /* 0x008fe2000001000b */
[----:B-1----:R-:W-:Y:S01]  /*9650*/  F2FP.PACK_AB R168, R4, R11 ;  /* 0x0000000b04a8723e */ /* 0x002fe200000000ff */
[----:B------:R-:W-:Y:S01]  /*9660*/  FMUL.FTZ R16, R0, R144 ;  /* 0x0000009000107220 */ /* 0x000fe20000410000 */
[----:B------:R-:W-:Y:S01]  /*9670*/  MOV R144, R14 ;  /* 0x0000000e00907202 */ /* 0x000fe20000000f00 */
[----:B------:R-:W-:Y:S01]  /*9680*/  FADD.FTZ R6, R4, R2 ;  /* 0x0000000204067221 */ /* 0x000fe20000010000 */
[C---:B------:R-:W-:Y:S01]  /*9690*/  FSEL R2, R3.reuse, RZ, P0 ;  /* 0x000000ff03027208 */ /* 0x040fe20000000000 */
[----:B------:R-:W-:Y:S02]  /*96a0*/  FMUL.FTZ R4, R3, c[0x0][0x2d0] ;  /* 0x0000b40003047a20 */ /* 0x000fe40000410000 */
[----:B------:R-:W-:Y:S01]  /*96b0*/  FMUL.FTZ R17, R0, R145 ;  /* 0x0000009100117220 */ /* 0x000fe20000410000 */
[----:B------:R-:W-:Y:S01]  /*96c0*/  MOV R145, R169 ;  /* 0x000000a900917202 */ /* 0x000fe20000000f00 */
[----:B------:R-:W-:Y:S01]  /*96d0*/  FADD.FTZ R2, -R2, R135 ;  /* 0x0000008702027221 */ /* 0x000fe20000010100 */
[----:B------:R-:W-:Y:S01]  /*96e0*/  FSEL R4, R4, RZ, P0 ;  /* 0x000000ff04047208 */ /* 0x000fe20000000000 */
[----:B--2---:R-:W-:Y:S01]  /*96f0*/  FMUL.FTZ R20, R0, R140 ;  /* 0x0000008c00147220 */ /* 0x004fe20000410000 */
[----:B------:R-:W-:Y:S01]  /*9700*/  MOV R140, R171 ;  /* 0x000000ab008c7202 */ /* 0x000fe20000000f00 */
[----:B------:R-:W-:Y:S02]  /*9710*/  FMUL.FTZ R2, R2, c[0x0][0x2d0] ;  /* 0x0000b40002027a20 */ /* 0x000fe40000410000 */
[--C-:B------:R-:W-:Y:S02]  /*9720*/  FFMA.FTZ R172, R24, c[0x0][0x2d0], -R4.reuse ;  /* 0x0000b40018ac7a23 */ /* 0x100fe40000010804 */
[----:B------:R-:W-:Y:S02]  /*9730*/  FMUL.FTZ R24, R0, R136 ;  /* 0x0000008800187220 */ /* 0x000fe40000410000 */
[----:B------:R-:W2:Y:S01]  /*9740*/  LDL.LU R136, [R1+0x50] ;  /* 0x0000500001887983 */ /* 0x000ea20000300800 */
[--C-:B------:R-:W-:Y:S01]  /*9750*/  FFMA.FTZ R5, R5, c[0x0][0x2d0], -R4.reuse ;  /* 0x0000b40005057a23 */ /* 0x100fe20000010804 */
[----:B------:R-:W1:Y:S01]  /*9760*/  MUFU.EX2 R2, R2 ;  /* 0x0000000200027308 */ /* 0x000e620000000800 */
[--C-:B------:R-:W-:Y:S02]  /*9770*/  FFMA.FTZ R7, R7, c[0x0][0x2d0], -R4.reuse ;  /* 0x0000b40007077a23 */ /* 0x100fe40000010804 */
[--C-:B------:R-:W-:Y:S02]  /*9780*/  FFMA.FTZ R134, R26, c[0x0][0x2d0], -R4.reuse ;  /* 0x0000b4001a867a23 */ /* 0x100fe40000010804 */
[--C-:B------:R-:W-:Y:S02]  /*9790*/  FFMA.FTZ R174, R25, c[0x0][0x2d0], -R4.reuse ;  /* 0x0000b40019ae7a23 */ /* 0x100fe40000010804 */
[--C-:B------:R-:W-:Y:S02]  /*97a0*/  FFMA.FTZ R175, R23, c[0x0][0x2d0], -R4.reuse ;  /* 0x0000b40017af7a23 */ /* 0x100fe40000010804 */
[--C-:B------:R-:W-:Y:S01]  /*97b0*/  FFMA.FTZ R176, R22, c[0x0][0x2d0], -R4.reuse ;  /* 0x0000b40016b07a23 */ /* 0x100fe20000010804 */
[----:B------:R3:W-:Y:S01]  /*97c0*/  MUFU.EX2 R135, R5 ;  /* 0x0000000500877308 */ /* 0x0007e20000000800 */
[--C-:B------:R-:W-:Y:S02]  /*97d0*/  FFMA.FTZ R15, R9, c[0x0][0x2d0], -R4.reuse ;  /* 0x0000b400090f7a23 */ /* 0x100fe40000010804 */
[--C-:B----4-:R-:W-:Y:S02]  /*97e0*/  FFMA.FTZ R19, R8, c[0x0][0x2d0], -R4.reuse ;  /* 0x0000b40008137a23 */ /* 0x110fe40000010804 */
[--C-:B------:R-:W-:Y:S02]  /*97f0*/  FFMA.FTZ R11, R132, c[0x0][0x2d0], -R4.reuse ;  /* 0x0000b400840b7a23 */ /* 0x100fe40000010804 */
[--C-:B------:R-:W-:Y:S01]  /*9800*/  FFMA.FTZ R132, R27, c[0x0][0x2d0], -R4.reuse ;  /* 0x0000b4001b847a23 */ /* 0x100fe20000010804 */
[----:B------:R-:W-:Y:S01]  /*9810*/  MOV R27, R170 ;  /* 0x000000aa001b7202 */ /* 0x000fe20000000f00 */
[----:B------:R-:W-:Y:S01]  /*9820*/  FFMA.FTZ R10, R10, c[0x0][0x2d0], -R4 ;  /* 0x0000b4000a0a7a23 */ /* 0x000fe20000010804 */
[----:B-----5:R-:W-:Y:S01]  /*9830*/  F2FP.PACK_AB R170, R12, R13 ;  /* 0x0000000d0caa723e */ /* 0x020fe200000000ff */
[----:B------:R-:W-:Y:S01]  /*9840*/  FADD.FTZ R4, R13, R6 ;  /* 0x000000060d047221 */ /* 0x000fe20000010000 */
[----:B------:R-:W-:Y:S01]  /*9850*/  MUFU.EX2 R176, R176 ;  /* 0x000000b000b07308 */ /* 0x000fe20000000800 */
[----:B------:R-:W-:Y:S02]  /*9860*/  FMUL.FTZ R25, R0, R137 ;  /* 0x0000008900197220 */ /* 0x000fe40000410000 */
[C---:B-1----:R-:W-:Y:S02]  /*9870*/  FMUL.FTZ R26, R2.reuse, R138 ;  /* 0x0000008a021a7220 */ /* 0x042fe40000410000 */
[C---:B------:R-:W-:Y:S01]  /*9880*/  FMUL.FTZ R6, R2.reuse, R158 ;  /* 0x0000009e02067220 */ /* 0x040fe20000410000 */
[----:B------:R-:W-:Y:S01]  /*9890*/  MOV R158, R27 ;  /* 0x0000001b009e7202 */ /* 0x000fe20000000f00 */
[----:B------:R-:W-:Y:S02]  /*98a0*/  FMUL.FTZ R27, R2, R139 ;  /* 0x0000008b021b7220 */ /* 0x000fe40000410000 */
[----:B------:R-:W-:Y:S02]  /*98b0*/  FADD.FTZ R173, R12, R4 ;  /* 0x000000040cad7221 */ /* 0x000fe40000010000 */
[C---:B------:R-:W-:Y:S02]  /*98c0*/  FMUL.FTZ R12, R0.reuse, R148 ;  /* 0x00000094000c7220 */ /* 0x040fe40000410000 */
[----:B---3--:R-:W-:Y:S01]  /*98d0*/  FMUL.FTZ R5, R0, R157 ;  /* 0x0000009d00057220 */ /* 0x008fe20000410000 */
[----:B------:R-:W-:Y:S01]  /*98e0*/  MOV R157, R7 ;  /* 0x00000007009d7202 */ /* 0x000fe20000000f00 */
[----:B------:R-:W-:Y:S02]  /*98f0*/  FMUL.FTZ R7, R2, R159 ;  /* 0x0000009f02077220 */ /* 0x000fe40000410000 */
[----:B------:R-:W3:Y:S01]  /*9900*/  LDL R159, [R1] ;  /* 0x00000000019f7983 */ /* 0x000ee20000100800 */
[C---:B------:R-:W-:Y:S02]  /*9910*/  FMUL.FTZ R4, R0.reuse, R156 ;  /* 0x0000009c00047220 */ /* 0x040fe40000410000 */
[----:B------:R-:W-:Y:S01]  /*9920*/  FMUL.FTZ R13, R0, R149 ;  /* 0x00000095000d7220 */ /* 0x000fe20000410000 */
[----:B------:R-:W1:Y:S01]  /*9930*/  MUFU.EX2 R156, R11 ;  /* 0x0000000b009c7308 */ /* 0x000e620000000800 */
[----:B------:R-:W-:Y:S02]  /*9940*/  FMUL.FTZ R14, R2, R150 ;  /* 0x00000096020e7220 */ /* 0x000fe40000410000 */
        /* <DEDUP_REMOVED lines=13> */
[----:B------:R-:W4:Y:S01]  /*9a20*/  MUFU.EX2 R150, R134 ;  /* 0x0000008600967308 */ /* 0x000f220000000800 */
[C---:B------:R-:W-:Y:S02]  /*9a30*/  FMUL.FTZ R40, R0.reuse, R40 ;  /* 0x0000002800287220 */ /* 0x040fe40000410000 */
[----:B------:R-:W-:Y:S01]  /*9a40*/  FMUL.FTZ R41, R0, R41 ;  /* 0x0000002900297220 */ /* 0x000fe20000410000 */
[----:B-1----:R-:W-:Y:S01]  /*9a50*/  F2FP.PACK_AB R169, R156, R135 ;  /* 0x000000879ca9723e */ /* 0x002fe200000000ff */
        /* <DEDUP_REMOVED lines=57> */
[----:B-1----:R-:W-:Y:S01]  /*9df0*/  MOV R158, R0 ;  /* 0x00000000009e7202 */ /* 0x002fe20000000f00 */
        /* <DEDUP_REMOVED lines=58> */
[----:B--2---:R-:W-:Y:S02]  /*a1a0*/  FFMA.FTZ R148, R2, R136, R135 ;  /* 0x0000008802947223 */ /* 0x004fe40000010087 */
[----:B------:R-:W1:Y:S01]  /*a1b0*/  LDSM.16.MT88.4 R136, [R239] ;  /* 0x00000000ef88783b */ /* 0x000e620000004200 */
[----:B------:R-:W2:Y:S10]  /*a1c0*/  MUFU.EX2 R2, R179 ;  /* 0x000000b300027308 */ /* 0x000eb40000000800 */
[----:B------:R-:W4:Y:S10]  /*a1d0*/  MUFU.EX2 R135, R178 ;  /* 0x000000b200877308 */ /* 0x000f340000000800 */
[----:B------:R-:W-:Y:S01]  /*a1e0*/  MUFU.EX2 R179, R174 ;  /* 0x000000ae00b37308 */ /* 0x000fe20000000800 */
[----:B--2---:R-:W-:Y:S09]  /*a1f0*/  FADD.FTZ R0, R2, R0 ;  /* 0x0000000002007221 */ /* 0x004ff20000010000 */
[----:B------:R-:W2:Y:S01]  /*a200*/  MUFU.EX2 R178, R172 ;  /* 0x000000ac00b27308 */ /* 0x000ea20000000800 */
        /* <DEDUP_REMOVED lines=12> */
[----:B---3--:R1:W3:Y:S03]  /*a2d0*/  LDSM.16.MT88.4 R136, [R159] ;  /* 0x000000009f88783b */ /* 0x0082e60000004200 */
[----:B-1----:R-:W-:Y:S05]  /*a2e0*/  MOV R159, R141 ;  /* 0x0000008d009f7202 */ /* 0x002fea0000000f00 */
[----:B------:R-:W-:Y:S01]  /*a2f0*/  LDSM.16.MT88.4 R140, [R239+0x800] ;  /* 0x00080000ef8c783b */ /* 0x000fe20000004200 */
        /* <DEDUP_REMOVED lines=40> */
[----:B--2---:R-:W-:Y:S03]  /*a580*/  F2FP.PACK_AB R137, R178, R179 ;  /* 0x000000b3b289723e */ /* 0x004fe600000000ff */
        /* <DEDUP_REMOVED lines=132> */
.L_x_1133:
[----:B------:R-:W2:Y:S04]  /*add0*/  LDL R2, [R1+0x64] ;  /* 0x0000640001027983 */ /* 0x000ea80000100800 */
[----:B-1----:R-:W2:Y:S02]  /*ade0*/  LDL R0, [R1+0x24] ;  /* 0x0000240001007983 */ /* 0x002ea40000100800 */
[----:B--2---:R-:W-:-:S13]  /*adf0*/  ISETP.GE.AND P0, PT, R0, R2, PT ;  /* 0x000000020000720c */ /* 0x004fda0003f06270 */
[----:B------:R-:W-:Y:S05]  /*ae00*/  @!P0 BRA `(.L_x_1147) ;  /* 0x000033a000008947 */ /* 0x000fea0003800000 */
.L_x_1159:
[----:B------:R-:W2:Y:S01]  /*ae10*/  LDL R4, [R1+0x30] ;  /* 0x0000300001047983 */ /* 0x000ea20000100800 */
[----:B------:R-:W-:Y:S04]  /*ae20*/  DEPBAR.LE SB0, 0x0 ;  /* 0x000080000000791a */ /* 0x000fe80000000000 */
[----:B------:R-:W3:Y:S01]  /*ae30*/  LDL R6, [R1+0x98] ;  /* 0x0000980001067983 */ /* 0x000ee20000100800 */
[----:B------:R-:W-:Y:S01]  /*ae40*/  WARPSYNC 0xffffffff ;  /* 0xffffffff00007948 */ /* 0x000fe20003800000 */
[----:B------:R-:W-:Y:S02]  /*ae50*/  MOV R134, R133 ;  /* 0x0000008500867202 */ /* 0x000fe40000000f00 */
        /* <DEDUP_REMOVED lines=26> */
.L_x_1241:
[----:B--2---:R-:W2:Y:S01]  /*b000*/  LDL R5, [R1+0x38] ;  /* 0x0000380001057983 */ /* 0x004ea20000100800 */
[----:B------:R-:W-:Y:S03]  /*b010*/  BSSY B0, `(.L_x_1149) ;  /* 0x000003e000007945 */ /* 0x000fe60003800000 */
[----:B------:R-:W5:Y:S04]  /*b020*/  LDL R4, [R1+0x108] ;  /* 0x0001080001047983 */ /* 0x000f680000100800 */
[----:B----4-:R-:W4:Y:S04]  /*b030*/  LDL R13, [R1+0x18] ;  /* 0x00001800010d7983 */ /* 0x010f280000100800 */
[----:B---3--:R-:W3:Y:S04]  /*b040*/  LDL R135, [R1+0x5c] ;  /* 0x00005c0001877983 */ /* 0x008ee80000100800 */
        /* <DEDUP_REMOVED lines=8> */
[----:B------:R-:W5:Y:S01]  /*b0d0*/  SHFL.IDX PT, R2, R7, RZ, 0x181f ;  /* 0x00181fff07027589 */ /* 0x000f6200000e0000 */
[----:B--2---:R-:W-:Y:S03]  /*b0e0*/  ISETP.GE.AND P4, PT, R5, c[0x0][0x1d4], PT ;  /* 0x0000750005007a0c */ /* 0x004fe60003f86270 */
[----:B------:R-:W2:Y:S01]  /*b0f0*/  LDL R5, [R1+0x3c] ;  /* 0x00003c0001057983 */ /* 0x000ea20000100800 */
[----:B-----5:R-:W-:Y:S02]  /*b100*/  IADD3 R4, P0, R2, R4, RZ ;  /* 0x0000000402047210 */ /* 0x020fe40007f1e0ff */
[----:B---3--:R-:W-:Y:S02]  /*b110*/  ISETP.GE.AND P3, PT, R135, c[0x0][0x1d4], PT ;  /* 0x0000750087007a0c */ /* 0x008fe40003f66270 */
[----:B----4-:R-:W-:Y:S02]  /*b120*/  ISETP.GE.AND P2, PT, R12, c[0x0][0x1d4], PT ;  /* 0x000075000c007a0c */ /* 0x010fe40003f46270 */
[----:B------:R-:W3:Y:S01]  /*b130*/  S2R R12, SR_TID.X ;  /* 0x00000000000c7919 */ /* 0x000ee20000002100 */
[----:B------:R-:W-:Y:S01]  /*b140*/  ISETP.GE.AND P5, PT, R21, c[0x0][0x1d4], PT ;  /* 0x0000750015007a0c */ /* 0x000fe20003fa6270 */
[----:B--2---:R-:W-:Y:S05]  /*b150*/  IMAD.X R5, R0, 0x1, R5, P0 ;  /* 0x0000000100057824 */ /* 0x004fea00000e0605 */
[----:B------:R-:W-:Y:S01]  /*b160*/  @!PT LDS RZ, [RZ] ;  /* 0x00000000fffff984 */ /* 0x000fe20000000800 */
[----:B------:R-:W-:Y:S01]  /*b170*/  @!PT LDS RZ, [RZ] ;  /* 0x00000000fffff984 */ /* 0x000fe20000000800 */
[----:B------:R2:W-:Y:S02]  /*b180*/  LDGSTS.E.BYPASS.LTC128B.128 [R13+0x4080], [R4.64], !P4 ;  /* 0x04080000040d7fae */ /* 0x0005e4000e101d46 */
[----:B--2---:R-:W-:Y:S05]  /*b190*/  IADD3 R4, P0, R2, R23, RZ ;  /* 0x0000001702047210 */ /* 0x004fea0007f1e0ff */
[----:B------:R-:W-:Y:S05]  /*b1a0*/  IMAD.X R5, R0, 0x1, R22, P0 ;  /* 0x0000000100057824 */ /* 0x000fea00000e0616 */
[----:B------:R2:W-:Y:S02]  /*b1b0*/  LDGSTS.E.BYPASS.LTC128B.128 [R13+0x5880], [R4.64], !P3 ;  /* 0x05880000040d7fae */ /* 0x0005e4000d901d46 */
[----:B--2---:R-:W-:Y:S05]  /*b1c0*/  IADD3 R4, P0, R2, R20, RZ ;  /* 0x0000001402047210 */ /* 0x004fea0007f1e0ff */
[----:B------:R-:W-:Y:S01]  /*b1d0*/  IMAD.X R5, R0, 0x1, R15, P0 ;  /* 0x0000000100057824 */ /* 0x000fe200000e060f */
[----:B------:R-:W-:Y:S04]  /*b1e0*/  IADD3 R2, P0, R2, R3, RZ ;  /* 0x0000000302027210 */ /* 0x000fe80007f1e0ff */
[----:B------:R2:W-:Y:S01]  /*b1f0*/  LDGSTS.E.BYPASS.LTC128B.128 [R13+0x7080], [R4.64], !P5 ;  /* 0x07080000040d7fae */ /* 0x0005e2000e901d46 */
[----:B------:R-:W-:Y:S01]  /*b200*/  IMAD.X R3, R0, 0x1, R14, P0 ;  /* 0x0000000100037824 */ /* 0x000fe200000e060e */
[----:B---3--:R-:W-:Y:S04]  /*b210*/  ISETP.GT.AND P0, PT, R12, 0x7f, PT ;  /* 0x0000007f0c00780c */ /* 0x008fe80003f04270 */
[----:B------:R2:W-:Y:S09]  /*b220*/  LDGSTS.E.BYPASS.LTC128B.128 [R13+0x8880], [R2.64], !P2 ;  /* 0x08880000020d7fae */ /* 0x0005f2000d101d46 */
[----:B------:R-:W-:-:S05]  /*b230*/  @P0 BRA `(.L_x_1150) ;  /* 0x000001b000000947 */ /* 0x000fca0003800000 */
[----:B------:R-:W-:-:S05]  /*b240*/  BRA.DIV ~URZ, `(.L_x_1151) ;  /* 0x0000a5527f007947 */ /* 0x000fca000b800000 */
[----:B--2---:R2:W3:Y:S04]  /*b250*/  SHFL.IDX PT, R4, R6, 0x1, 0x181f ;  /* 0x00381f0006047f89 */ /* 0x0044e800000e0000 */
[----:B------:R2:W4:Y:S02]  /*b260*/  SHFL.IDX PT, R0, R7, 0x1, 0x181f ;  /* 0x00381f0007007f89 */ /* 0x00052400000e0000 */
.L_x_1242:
        /* <DEDUP_REMOVED lines=24> */
.L_x_1150:
[----:B------:R-:W-:Y:S05]  /*b3f0*/  BSYNC B0 ;  /* 0x0000000000007941 */ /* 0x000fea0003800000 */
.L_x_1149:
[----:B------:R-:W0:Y:S01]  /*b400*/  LDGDEPBAR ;  /* 0x00000000000079af */ /* 0x000e220000000000 */
[----:B------:R-:W-:Y:S01]  /*b410*/  WARPSYNC 0xffffffff ;  /* 0xffffffff00007948 */ /* 0x000fe20003800000 */
[C---:B-123--:R-:W-:Y:S01]  /*b420*/  HMMA.16816.F32 R4, R160.reuse, R8, RZ ;  /* 0x00000008a004723c */ /* 0x04efe200000018ff */
        /* <DEDUP_REMOVED lines=203> */
[----:B--2---:R-:W-:Y:S03]  /*c0e0*/  IMAD R2, R8, 0x30, R9 ;  /* 0x0000003008027824 */ /* 0x004fe600078e0209 */
[----:B------:R-:W2:Y:S02]  /*c0f0*/  LDL.64 R8, [R1+0x78] ;  /* 0x0000780001087983 */ /* 0x000ea40000100a00 */
[----:B---3--:R-:W-:Y:S05]  /*c100*/  IADD3 R2, R2, -0x30, R3 ;  /* 0xffffffd002027810 */ /* 0x008fea0007ffe003 */
        /* <DEDUP_REMOVED lines=33> */
.L_x_1243:
[----:B------:R-:W-:-:S05]  /*c320*/  BRA.DIV ~URZ, `(.L_x_1155) ;  /* 0x000095a27f007947 */ /* 0x000fca000b800000 */
[----:B------:R3:W4:Y:S02]  /*c330*/  SHFL.IDX PT, R0, R9, RZ, 0x181f ;  /* 0x00181fff09007589 */ /* 0x00072400000e0000 */
.L_x_1244:
        /* <DEDUP_REMOVED lines=28> */
.L_x_1245:
        /* <DEDUP_REMOVED lines=10> */
[----:B-----5:R-:W-:Y:S05]  /*c5a0*/  @P0 IMAD.X R3, R4, 0x1, R21, P1 ;  /* 0x0000000104030824 */ /* 0x020fea00008e0615 */
[----:B------:R-:W-:Y:S01]  /*c5b0*/  @!PT LDS RZ, [RZ] ;  /* 0x00000000fffff984 */ /* 0x000fe20000000800 */
[----:B------:R-:W-:Y:S01]  /*c5c0*/  @!PT LDS RZ, [RZ] ;  /* 0x00000000fffff984 */ /* 0x000fe20000000800 */
[----:B------:R-:W-:Y:S01]  /*c5d0*/  @!PT LDS RZ, [RZ] ;  /* 0x00000000fffff984 */ /* 0x000fe20000000800 */
[----:B---3--:R4:W-:Y:S02]  /*c5e0*/  @P0 LDGSTS.E.BYPASS.LTC128B.128 [R5+0x15080], [R2.64], !P4 ;  /* 0x1508000002050fae */ /* 0x0089e4000e101d46 */
[----:B----4-:R-:W-:Y:S05]  /*c5f0*/  @P0 IADD3 R2, P1, R0, R20, RZ ;  /* 0x0000001400020210 */ /* 0x010fea0007f3e0ff */
[----:B------:R-:W-:Y:S01]  /*c600*/  @P0 IMAD.X R3, R4, 0x1, R7, P1 ;  /* 0x0000000104030824 */ /* 0x000fe200008e0607 */
[----:B------:R-:W-:Y:S04]  /*c610*/  @P0 IADD3 R6, P1, R0, R6, RZ ;  /* 0x0000000600060210 */ /* 0x000fe80007f3e0ff */
[----:B------:R1:W-:Y:S01]  /*c620*/  @P0 LDGSTS.E.BYPASS.LTC128B.128 [R5+0x16880], [R2.64], !P3 ;  /* 0x1688000002050fae */ /* 0x0003e2000d901d46 */
[----:B------:R-:W-:Y:S05]  /*c630*/  @P0 IMAD.X R7, R4, 0x1, R19, P1 ;  /* 0x0000000104070824 */ /* 0x000fea00008e0613 */
[----:B------:R2:W-:Y:S01]  /*c640*/  @P0 LDGSTS.E.BYPASS.LTC128B.128 [R5+0x18080], [R6.64], !P5 ;  /* 0x1808000006050fae */ /* 0x0005e2000e901d46 */
[----:B-1----:R-:W-:Y:S05]  /*c650*/  @P0 IADD3 R2, P1, R0, R9, RZ ;  /* 0x0000000900020210 */ /* 0x002fea0007f3e0ff */
[----:B------:R-:W-:Y:S05]  /*c660*/  @P0 IMAD.X R3, R4, 0x1, R8, P1 ;  /* 0x0000000104030824 */ /* 0x000fea00008e0608 */
[----:B------:R2:W-:Y:S03]  /*c670*/  @P0 LDGSTS.E.BYPASS.LTC128B.128 [R5+0x19880], [R2.64], !P2 ;  /* 0x1988000002050fae */ /* 0x0005e6000d101d46 */
.L_x_1153:
[----:B--234-:R-:W-:Y:S05]  /*c680*/  BSYNC B0 ;  /* 0x0000000000007941 */ /* 0x01cfea0003800000 */
.L_x_1152:
        /* <DEDUP_REMOVED lines=29> */
.L_x_1246:
[----:B-12---:R-:W-:Y:S01]  /*c860*/  FMNMX.FTZ R4, R4, R0, !PT ;  /* 0x0000000004047209 */ /* 0x006fe20007810000 */
[----:B------:R-:W-:-:S05]  /*c870*/  BRA.DIV ~URZ, `(.L_x_1158) ;  /* 0x000091b27f007947 */ /* 0x000fca000b800000 */
[----:B------:R-:W1:Y:S02]  /*c880*/  SHFL.BFLY PT, R0, R4, 0x1, 0x1f ;  /* 0x0c201f0004007f89 */ /* 0x000e6400000e0000 */
[----:B-1----:R-:W-:Y:S02]  /*c890*/  FMNMX.FTZ R133, R4, R0, !PT ;  /* 0x0000000004857209 */ /* 0x002fe40007810000 */
[----:B------:R-:W1:Y:S02]  /*c8a0*/  SHFL.BFLY PT, R0, R5, 0x2, 0x1f ;  /* 0x0c401f0005007f89 */ /* 0x000e6400000e0000 */
[----:B-1----:R-:W-:Y:S05]  /*c8b0*/  FMNMX.FTZ R4, R5, R0, !PT ;  /* 0x0000000005047209 */ /* 0x002fea0007810000 */
[----:B------:R1:W2:Y:S02]  /*c8c0*/  SHFL.BFLY PT, R0, R4, 0x1, 0x1f ;  /* 0x0c201f0004007f89 */ /* 0x0002a400000e0000 */
.L_x_1247:
        /* <DEDUP_REMOVED lines=398> */
.L_x_1147:
[----:B------:R-:W-:Y:S05]  /*e1b0*/  BRA.DIV ~URZ, `(.L_x_1160) ;  /* 0x000079427f007947 */ /* 0x000fea000b800000 */
[----:B------:R-:W2:Y:S04]  /*e1c0*/  LDL R2, [R1+0x54] ;  /* 0x0000540001027983 */ /* 0x000ea80000100800 */
[----:B--2---:R1:W2:Y:S02]  /*e1d0*/  SHFL.BFLY PT, R0, R2, 0x2, 0x1f ;  /* 0x0c401f0002007f89 */ /* 0x0042a400000e0000 */
.L_x_1248:
[----:B-1----:R-:W3:Y:S02]  /*e1e0*/  LDL.LU R2, [R1+0x54] ;  /* 0x0000540001027983 */ /* 0x002ee40000300800 */
[----:B--23--:R-:W-:Y:S01]  /*e1f0*/  FADD.FTZ R5, R0, R2 ;  /* 0x0000000200057221 */ /* 0x00cfe20000010000 */
[----:B------:R-:W-:Y:S05]  /*e200*/  BRA.DIV ~URZ, `(.L_x_1161) ;  /* 0x000079427f007947 */ /* 0x000fea000b800000 */
[----:B------:R-:W2:Y:S04]  /*e210*/  LDL.LU R2, [R1+0x50] ;  /* 0x0000500001027983 */ /* 0x000ea80000300800 */
[----:B--2---:R-:W1:Y:S02]  /*e220*/  SHFL.BFLY PT, R0, R2, 0x2, 0x1f ;  /* 0x0c401f0002007f89 */ /* 0x004e6400000e0000 */
[----:B-1----:R-:W-:-:S02]  /*e230*/  FADD.FTZ R4, R0, R2 ;  /* 0x0000000200047221 */ /* 0x002fc40000010000 */
[----:B------:R-:W1:Y:S04]  /*e240*/  SHFL.BFLY PT, R0, R5, 0x1, 0x1f ;  /* 0x0c201f0005007f89 */ /* 0x000e6800000e0000 */
[----:B------:R2:W3:Y:S01]  /*e250*/  SHFL.BFLY PT, R3, R4, 0x1, 0x1f ;  /* 0x0c201f0004037f89 */ /* 0x0004e200000e0000 */
[----:B-1----:R-:W-:-:S05]  /*e260*/  FADD.FTZ R5, R5, R0 ;  /* 0x0000000005057221 */ /* 0x002fca0000010000 */
.L_x_1249:
        /* <DEDUP_REMOVED lines=148> */
.L_x_1120:
        /* <DEDUP_REMOVED lines=19> */
.L_x_1163:
[----:B-1----:R-:W-:Y:S05]  /*ece0*/  BSYNC B0 ;  /* 0x0000000000007941 */ /* 0x002fea0003800000 */
.L_x_1162:
        /* <DEDUP_REMOVED lines=166> */
.L_x_1166:
        /* <DEDUP_REMOVED lines=12> */
[----:B-----5:R-:W-:-:S07]  /*f810*/  SHF.R.S32.HI R11, RZ, 0x1f, R0 ;  /* 0x0000001fff0b7819 */ /* 0x020fce0000011400 */
[----:B------:R-:W1:Y:S08]  /*f820*/  LDC.64 R12, c[0x0][R15+0x168] ;  /* 0x00005a000f0c7b82 */ /* 0x000e700000000a00 */
[----:B------:R-:W1:Y:S01]  /*f830*/  LDC.64 R16, c[0x0][R15+0x178] ;  /* 0x00005e000f107b82 */ /* 0x000e620000000a00 */
[----:B--2---:R-:W-:Y:S02]  /*f840*/  SEL R8, R6, RZ, !P0 ;  /* 0x000000ff06087207 */ /* 0x004fe40004000000 */
[----:B---3--:R-:W-:-:S02]  /*f850*/  LOP3.LUT R10, R3, 0xffff, RZ, 0xc0, !PT ;  /* 0x0000ffff030a7812 */ /* 0x008fc400078ec0ff */
[----:B----4-:R-:W-:Y:S01]  /*f860*/  SEL R3, R2, RZ, !P0 ;  /* 0x000000ff02037207 */ /* 0x010fe20004000000 */
[----:B-1----:R-:W-:Y:S02]  /*f870*/  IMAD R2, R5, R8, RZ ;  /* 0x0000000805027224 */ /* 0x002fe400078e02ff */
[----:B------:R-:W-:Y:S02]  /*f880*/  IMAD R6, R13, R10, RZ ;  /* 0x0000000a0d067224 */ /* 0x000fe400078e02ff */
[C---:B------:R-:W-:Y:S02]  /*f890*/  IMAD R7, R4.reuse, R3, R2 ;  /* 0x0000000304077224 */ /* 0x040fe400078e0202 */
[----:B------:R-:W-:-:S04]  /*f8a0*/  IMAD.WIDE.U32 R2, R4, R8, RZ ;  /* 0x0000000804027225 */ /* 0x000fc800078e00ff */
[----:B------:R-:W-:-:S04]  /*f8b0*/  IMAD.WIDE.U32 R4, R12, R10, RZ ;  /* 0x0000000a0c047225 */ /* 0x000fc800078e00ff */
[----:B------:R-:W-:Y:S01]  /*f8c0*/  IMAD.IADD R7, R3, 0x1, R7 ;  /* 0x0000000103077824 */ /* 0x000fe200078e0207 */
[----:B------:R-:W-:Y:S01]  /*f8d0*/  IADD3 R12, P1, P0, R2, R4, R0 ;  /* 0x00000004020c7210 */ /* 0x000fe2000783e000 */
[----:B------:R-:W-:Y:S02]  /*f8e0*/  IMAD.MOV.U32 R2, RZ, RZ, c[0x0][0x4e8] ;  /* 0x00013a00ff027624 */ /* 0x000fe400078e00ff */
[----:B------:R-:W-:Y:S02]  /*f8f0*/  IMAD.IADD R4, R5, 0x1, R6 ;  /* 0x0000000105047824 */ /* 0x000fe400078e0206 */
[----:B------:R-:W-:Y:S01]  /*f900*/  IMAD.IADD R9, R9, 0x1, R110 ;  /* 0x0000000109097824 */ /* 0x000fe200078e026e */
[----:B------:R-:W-:Y:S02]  /*f910*/  ISETP.NE.AND P3, PT, R2, 0x1, PT ;  /* 0x000000010200780c */ /* 0x000fe40003f65270 */
[----:B------:R-:W-:Y:S02]  /*f920*/  SEL R2, R107, RZ, P2 ;  /* 0x000000ff6b027207 */ /* 0x000fe40001000000 */
[----:B------:R-:W-:-:S03]  /*f930*/  IADD3.X R7, R7, R4, R11, P1, P0 ;  /* 0x0000000407077210 */ /* 0x000fc60000fe040b */
        /* <DEDUP_REMOVED lines=8> */
[--C-:B------:R-:W-:Y:S01]  /*f9c0*/  SHF.R.S32.HI R3, RZ, 0x1f, R2.reuse ;  /* 0x0000001fff037819 */ /* 0x100fe20000011402 */
[----:B------:R-:W3:Y:S01]  /*f9d0*/  S2R R111, SR_TID.X ;  /* 0x00000000006f7919 */ /* 0x000ee20000002100 */
[----:B------:R-:W-:Y:S02]  /*f9e0*/  IMAD.MOV R2, RZ, RZ, -R2 ;  /* 0x000000ffff027224 */ /* 0x000fe400078e0a02 */
[----:B------:R-:W-:Y:S02]  /*f9f0*/  IMAD.IADD R6, R5, 0x1, R6 ;  /* 0x0000000105067824 */ /* 0x000fe400078e0206 */
[----:B------:R-:W-:-:S03]  /*fa00*/  IMAD R2, R2, c[0x0][0x4e8], R9 ;  /* 0x00013a0002027a24 */ /* 0x000fc600078e0209 */
[----:B------:R-:W-:Y:S02]  /*fa10*/  IADD3.X R5, R3, R7, R6, P1, P0 ;  /* 0x0000000703057210 */ /* 0x000fe40000fe0406 */
[----:B------:R-:W-:Y:S02]  /*fa20*/  SHF.R.S32.HI R6, RZ, 0x1f, R2 ;  /* 0x0000001fff067819 */ /* 0x000fe40000011402 */
[----:B---3--:R-:W-:-:S04]  /*fa30*/  SHF.R.S32.HI R107, RZ, 0x1f, R111 ;  /* 0x0000001fff6b7819 */ /* 0x008fc8000001146f */
[----:B------:R-:W-:Y:S01]  /*fa40*/  LEA.HI R107, R107, R111, RZ, 0x5 ;  /* 0x0000006f6b6b7211 */ /* 0x000fe200078f28ff */
        /* <DEDUP_REMOVED lines=9> */
[----:B------:R-:W-:Y:S02]  /*fae0*/  LOP3.LUT R107, R107, 0xffffffe0, RZ, 0xc0, !PT ;  /* 0xffffffe06b6b7812 */ /* 0x000fe400078ec0ff */
[----:B------:R-:W-:Y:S01]  /*faf0*/  LEA.HI.X R2, R2, R5, R3, 0x2, P0 ;  /* 0x0000000502027211 */ /* 0x000fe200000f1403 */
[----:B------:R-:W-:Y:S02]  /*fb00*/  SHFL.IDX PT, R6, R4, RZ, 0x1c1f ;  /* 0x001c1fff04067589 */ /* 0x000fe400000e0000 */
[----:B------:R-:W-:-:S02]  /*fb10*/  IMAD.IADD R107, R111, 0x1, -R107 ;  /* 0x000000016f6b7824 */ /* 0x000fc400078e0a6b */
[----:B------:R-:W1:Y:S01]  /*fb20*/  SHFL.IDX PT, R7, R2, RZ, 0x1c1f ;  /* 0x001c1fff02077589 */ /* 0x000e6200000e0000 */
[----:B------:R-:W-:-:S03]  /*fb30*/  IMAD R13, R14, c[0x0][0x4e8], RZ ;  /* 0x00013a000e0d7a24 */ /* 0x000fc600078e02ff */
[----:B------:R-:W-:Y:S01]  /*fb40*/  SHFL.IDX PT, R4, R4, 0x1, 0x1c1f ;  /* 0x003c1f0004047f89 */ /* 0x000fe200000e0000 */
[----:B------:R-:W-:-:S03]  /*fb50*/  LOP3.LUT P0, RZ, R107, 0x3, RZ, 0xc0, !PT ;  /* 0x000000036bff7812 */ /* 0x000fc6000780c0ff */
[----:B------:R2:W3:Y:S02]  /*fb60*/  SHFL.IDX PT, R5, R2, 0x1, 0x1c1f ;  /* 0x003c1f0002057f89 */ /* 0x0004e400000e0000 */
        /* <DEDUP_REMOVED lines=15> */
[----:B------:R-:W-:Y:S02]  /*fc60*/  IMAD R0, R0, c[0x0][0x3a4], R11 ;  /* 0x0000e90000007a24 */ /* 0x000fe400078e020b */
[----:B------:R-:W-:-:S03]  /*fc70*/  IMAD R5, R5, c[0x0][0x3f0], RZ ;  /* 0x0000fc0005057a24 */ /* 0x000fc600078e02ff */
[----:B------:R-:W-:Y:S01]  /*fc80*/  IADD3 R3, R3, R0, RZ ;  /* 0x0000000003037210 */ /* 0x000fe20007ffe0ff */
[----:B------:R-:W-:-:S04]  /*fc90*/  IMAD R7, R8, c[0x0][0x3f4], R5 ;  /* 0x0000fd0008077a24 */ /* 0x000fc800078e0205 */
[----:B------:R-:W-:-:S04]  /*fca0*/  IMAD.WIDE.U32 R2, R10, c[0x0][0x3e8], R2 ;  /* 0x0000fa000a027a25 */ /* 0x000fc800078e0002 */
[----:B------:R-:W-:-:S04]  /*fcb0*/  IMAD R3, R10, c[0x0][0x3ec], R3 ;  /* 0x0000fb000a037a24 */ /* 0x000fc800078e0203 */
[----:B------:R-:W-:-:S05]  /*fcc0*/  IMAD.WIDE.U32 R2, R8, c[0x0][0x3f0], R2 ;  /* 0x0000fc0008027a25 */ /* 0x000fca00078e0002 */
[----:B------:R-:W-:Y:S02]  /*fcd0*/  IADD3 R3, R3, R7, RZ ;  /* 0x0000000703037210 */ /* 0x000fe40007ffe0ff */
[----:B--2---:R-:W-:Y:S01]  /*fce0*/  IADD3 R4, R16, R110, RZ ;  /* 0x0000006e10047210 */ /* 0x004fe20007ffe0ff */
[----:B---3--:R1:W2:Y:S04]  /*fcf0*/  LDS.128 R28, [R107+0x80] ;  /* 0x000080006b1c7984 */ /* 0x0082a80000000c00 */
[----:B------:R-:W-:Y:S01]  /*fd00*/  @P3 IMAD.HI.U32 R6, R4, c[0x0][0x4ec], RZ ;  /* 0x00013b0004063a27 */ /* 0x000fe200078e00ff */
[----:B------:R-:W-:Y:S01]  /*fd10*/  MOV R0, R4 ;  /* 0x0000000400007202 */ /* 0x000fe20000000f00 */
[----:B------:R1:W3:Y:S03]  /*fd20*/  LDS.128 R44, [R107+0x1080] ;  /* 0x001080006b2c7984 */ /* 0x0002e60000000c00 */
[----:B------:R-:W-:Y:S01]  /*fd30*/  @P3 SHF.R.U32.HI R0, RZ, c[0x0][0x4f0], R6 ;  /* 0x00013c00ff003a19 */ /* 0x000fe20000011606 */
[----:B------:R1:W4:Y:S03]  /*fd40*/  LDS.128 R60, [R107+0x2080] ;  /* 0x002080006b3c7984 */ /* 0x0003260000000c00 */
[----:B------:R-:W-:Y:S01]  /*fd50*/  SHF.R.S32.HI R6, RZ, 0x1f, R0 ;  /* 0x0000001fff067819 */ /* 0x000fe20000011400 */
[C---:B------:R-:W-:Y:S01]  /*fd60*/  IMAD.WIDE.U32 R2, R0.reuse, c[0x0][0x3e0], R2 ;  /* 0x0000f80000027a25 */ /* 0x040fe200078e0002 */
[----:B------:R1:W1:Y:S01]  /*fd70*/  LDS.128 R72, [R107+0x3080] ;  /* 0x003080006b487984 */ /* 0x0002620000000c00 */
[----:B------:R-:W-:-:S02]  /*fd80*/  IADD3 R5, -R0, RZ, RZ ;  /* 0x000000ff00057210 */ /* 0x000fc40007ffe1ff */
[----:B------:R-:W-:Y:S01]  /*fd90*/  IMAD R6, R6, c[0x0][0x3e0], RZ ;  /* 0x0000f80006067a24 */ /* 0x000fe200078e02ff */
[----:B------:R1:W1:Y:S02]  /*fda0*/  LDS.128 R24, [R107+0x4080] ;  /* 0x004080006b187984 */ /* 0x0002640000000c00 */
[----:B------:R-:W-:Y:S02]  /*fdb0*/  IMAD R4, R5, c[0x0][0x4e8], R4 ;  /* 0x00013a0005047a24 */ /* 0x000fe400078e0204 */
[----:B------:R1:W1:Y:S01]  /*fdc0*/  LDS.128 R40, [R107+0x5080] ;  /* 0x005080006b287984 */ /* 0x0002620000000c00 */
[----:B------:R-:W-:Y:S02]  /*fdd0*/  IMAD R5, R0, c[0x0][0x3e4], R6 ;  /* 0x0000f90000057a24 */ /* 0x000fe400078e0206 */
[----:B------:R-:W-:Y:S01]  /*fde0*/  SHF.R.S32.HI R0, RZ, 0x1f, R4 ;  /* 0x0000001fff007819 */ /* 0x000fe20000011404 */
[----:B------:R1:W1:Y:S02]  /*fdf0*/  LDS.128 R56, [R107+0x6080] ;  /* 0x006080006b387984 */ /* 0x0002640000000c00 */
[----:B------:R-:W-:-:S02]  /*fe00*/  IADD3 R3, R3, R5, RZ ;  /* 0x0000000503037210 */ /* 0x000fc40007ffe0ff */
[----:B------:R1:W1:Y:S01]  /*fe10*/  LDS.128 R68, [R107+0x7080] ;  /* 0x007080006b447984 */ /* 0x0002620000000c00 */
[----:B------:R-:W-:Y:S02]  /*fe20*/  IMAD R0, R0, c[0x0][0x3d8], RZ ;  /* 0x0000f60000007a24 */ /* 0x000fe400078e02ff */
[C---:B------:R-:W-:Y:S01]  /*fe30*/  IMAD.WIDE.U32 R2, R4.reuse, c[0x0][0x3d8], R2 ;  /* 0x0000f60004027a25 */ /* 0x040fe200078e0002 */
[----:B------:R1:W1:Y:S03]  /*fe40*/  LDS.128 R20, [R107+0x8080] ;  /* 0x008080006b147984 */ /* 0x0002660000000c00 */
[----:B------:R-:W-:Y:S01]  /*fe50*/  IMAD R0, R4, c[0x0][0x3dc], R0 ;  /* 0x0000f70004007a24 */ /* 0x000fe200078e0200 */
[----:B------:R1:W1:Y:S01]  /*fe60*/  LDS.128 R36, [R107+0x9080] ;  /* 0x009080006b247984 */ /* 0x0002620000000c00 */
[----:B------:R-:W-:-:S03]  /*fe70*/  LEA R14, P0, R2, c[0x0][0x380], 0x1 ;  /* 0x0000e000020e7a11 */ /* 0x000fc600078008ff */
[----:B------:R1:W1:Y:S01]  /*fe80*/  LDS.128 R52, [R107+0xa080] ;  /* 0x00a080006b347984 */ /* 0x0002620000000c00 */
[----:B------:R-:W-:-:S03]  /*fe90*/  IADD3 R0, R3, R0, RZ ;  /* 0x0000000003007210 */ /* 0x000fc60007ffe0ff */
[----:B------:R1:W1:Y:S01]  /*fea0*/  LDS.128 R64, [R107+0xb080] ;  /* 0x00b080006b407984 */ /* 0x0002620000000c00 */
[----:B------:R-:W-:-:S03]  /*feb0*/  LEA.HI.X R5, R2, c[0x0][0x384], R0, 0x1, P0 ;  /* 0x0000e10002057a11 */ /* 0x000fc600000f0c00 */
[----:B------:R1:W1:Y:S04]  /*fec0*/  LDS.128 R16, [R107+0xc080] ;  /* 0x00c080006b107984 */ /* 0x0002680000000c00 */
[----:B------:R1:W1:Y:S04]  /*fed0*/  LDS.128 R32, [R107+0xd080] ;  /* 0x00d080006b207984 */ /* 0x0002680000000c00 */
[----:B------:R1:W1:Y:S04]  /*fee0*/  LDS.128 R48, [R107+0xe080] ;  /* 0x00e080006b307984 */ /* 0x0002680000000c00 */
[----:B------:R1:W1:Y:S01]  /*fef0*/  LDS.128 R76, [R107+0xf080] ;  /* 0x00f080006b4c7984 */ /* 0x0002620000000c00 */
[----:B------:R-:W-:Y:S05]  /*ff00*/  BRA.DIV ~URZ, `(.L_x_1168) ;  /* 0x00005d427f007947 */ /* 0x000fea000b800000 */
[----:B--234-:R2:W3:Y:S02]  /*ff10*/  SHFL.IDX PT, R4, R5, RZ, 0x181f ;  /* 0x00181fff05047589 */ /* 0x01c4e400000e0000 */
.L_x_1250:
[----:B------:R-:W-:Y:S05]  /*ff20*/  BRA.DIV ~URZ, `(.L_x_1169) ;  /* 0x00005d927f007947 */ /* 0x000fea000b800000 */
[----:B------:R4:W2:Y:S02]  /*ff30*/  SHFL.IDX PT, R0, R14, RZ, 0x181f ;  /* 0x00181fff0e007589 */ /* 0x0008a400000e0000 */
.L_x_1251:
        /* <DEDUP_REMOVED lines=33> */
.L_x_1171:
[----:B------:R-:W-:Y:S05]  /*10150*/  BSYNC B0 ;  /* 0x0000000000007941 */ /* 0x000fea0003800000 */
.L_x_1170:
[----:B------:R-:W-:Y:S05]  /*10160*/  BRA.DIV ~URZ, `(.L_x_1172) ;  /* 0x00005bb27f007947 */ /* 0x000fea000b800000 */
[----:B---3--:R3:W4:Y:S04]  /*10170*/  SHFL.IDX PT, R4, R5, 0x1, 0x181f ;  /* 0x00381f0005047f89 */ /* 0x00872800000e0000 */
[----:B--2---:R3:W2:Y:S02]  /*10180*/  SHFL.IDX PT, R0, R14, 0x1, 0x181f ;  /* 0x00381f000e007f89 */ /* 0x0046a400000e0000 */
.L_x_1252:
        /* <DEDUP_REMOVED lines=28> */
.L_x_1174:
[----:B------:R-:W-:Y:S05]  /*10350*/  BSYNC B0 ;  /* 0x0000000000007941 */ /* 0x000fea0003800000 */
.L_x_1173:
[----:B------:R-:W-:Y:S05]  /*10360*/  BRA.DIV ~URZ, `(.L_x_1175) ;  /* 0x00005a727f007947 */ /* 0x000fea000b800000 */
[----:B----4-:R4:W3:Y:S02]  /*10370*/  SHFL.IDX PT, R4, R5, 0x2, 0x181f ;  /* 0x00581f0005047f89 */ /* 0x0108e400000e0000 */
.L_x_1253:
[----:B------:R-:W-:Y:S05]  /*10380*/  BRA.DIV ~URZ, `(.L_x_1176) ;  /* 0x00005ac27f007947 */ /* 0x000fea000b800000 */
[----:B--2---:R2:W4:Y:S02]  /*10390*/  SHFL.IDX PT, R0, R14, 0x2, 0x181f ;  /* 0x00581f000e007f89 */ /* 0x00452400000e0000 */
.L_x_1254:
        /* <DEDUP_REMOVED lines=28> */
.L_x_1178:
[----:B------:R-:W-:Y:S05]  /*10560*/  BSYNC B0 ;  /* 0x0000000000007941 */ /* 0x000fea0003800000 */
.L_x_1177:
[----:B------:R-:W-:Y:S05]  /*10570*/  BRA.DIV ~URZ, `(.L_x_1179) ;  /* 0x000059327f007947 */ /* 0x000fea000b800000 */
[----:B---3--:R3:W1:Y:S04]  /*10580*/  SHFL.IDX PT, R4, R5, 0x3, 0x181f ;  /* 0x00781f0005047f89 */ /* 0x00866800000e0000 */
[----:B----4-:R3:W4:Y:S02]  /*10590*/  SHFL.IDX PT, R0, R14, 0x3, 0x181f ;  /* 0x00781f000e007f89 */ /* 0x01072400000e0000 */
.L_x_1255:
        /* <DEDUP_REMOVED lines=29> */
.L_x_1167:
[----:B-1----:R-:W2:Y:S01]  /*10770*/  LDL.LU R5, [R1+0xf8] ;  /* 0x0000f80001057983 */ /* 0x002ea20000300800 */
[----:B------:R-:W-:-:S04]  /*10780*/  IMAD R2, R11, c[0x0][0x408], RZ ;  /* 0x000102000b027a24 */ /* 0x000fc800078e02ff */
[C---:B------:R-:W-:Y:S02]  /*10790*/  IMAD R4, R0.reuse, c[0x0][0x40c], R2 ;  /* 0x0001030000047a24 */ /* 0x040fe400078e0202 */
[----:B------:R-:W-:Y:S01]  /*107a0*/  IMAD.WIDE.U32 R2, R0, c[0x0][0x408], RZ ;  /* 0x0001020000027a25 */ /* 0x000fe200078e00ff */
[----:B------:R-:W-:-:S04]  /*107b0*/  SHF.R.S32.HI R0, RZ, 0x1f, R8 ;  /* 0x0000001fff007819 */ /* 0x000fc80000011408 */
[----:B------:R-:W-:Y:S01]  /*107c0*/  IADD3 R3, R3, R4, RZ ;  /* 0x0000000403037210 */ /* 0x000fe20007ffe0ff */
[----:B------:R-:W-:Y:S02]  /*107d0*/  IMAD R0, R0, c[0x0][0x440], RZ ;  /* 0x0001100000007a24 */ /* 0x000fe400078e02ff */
[----:B------:R-:W-:-:S04]  /*107e0*/  @P3 IMAD.HI.U32 R4, R9, c[0x0][0x4ec], RZ ;  /* 0x00013b0009043a27 */ /* 0x000fc800078e00ff */
        /* <DEDUP_REMOVED lines=25> */
.L_x_1256:
[----:B------:R-:W-:Y:S05]  /*10980*/  BRA.DIV ~URZ, `(.L_x_1182) ;  /* 0x000056527f007947 */ /* 0x000fea000b800000 */
[----:B------:R3:W4:Y:S02]  /*10990*/  SHFL.IDX PT, R0, R12, RZ, 0x1c1f ;  /* 0x001c1fff0c007589 */ /* 0x00072400000e0000 */
.L_x_1257:
        /* <DEDUP_REMOVED lines=194> */
.L_x_1184:
[----:B------:R-:W-:Y:S05]  /*115c0*/  BSYNC B0 ;  /* 0x0000000000007941 */ /* 0x000fea0003800000 */
.L_x_1183:
[----:B------:R-:W-:Y:S05]  /*115d0*/  BRA.DIV ~URZ, `(.L_x_1185) ;  /* 0x00004a627f007947 */ /* 0x000fea000b800000 */
[----:B--2---:R2:W1:Y:S04]  /*115e0*/  SHFL.IDX PT, R4, R5, 0x1, 0x1c1f ;  /* 0x003c1f0005047f89 */ /* 0x00446800000e0000 */
[----:B----4-:R2:W4:Y:S02]  /*115f0*/  SHFL.IDX PT, R0, R12, 0x1, 0x1c1f ;  /* 0x003c1f000c007f89 */ /* 0x01052400000e0000 */
.L_x_1258:
        /* <DEDUP_REMOVED lines=212> */
.L_x_1165:
        /* <DEDUP_REMOVED lines=22> */
.L_x_1186:
        /* <DEDUP_REMOVED lines=60> */
.L_x_1188:
[----:B------:R-:W-:Y:S05]  /*12860*/  BSYNC B0 ;  /* 0x0000000000007941 */ /* 0x000fea0003800000 */
.L_x_1187:
        /* <DEDUP_REMOVED lines=36> */
.L_x_1259:
[----:B------:R-:W-:Y:S05]  /*12ab0*/  BRA.DIV ~URZ, `(.L_x_1190) ;  /* 0x000036b27f007947 */ /* 0x000fea000b800000 */
[----:B------:R3:W4:Y:S02]  /*12ac0*/  SHFL.IDX PT, R0, R14, RZ, 0x181f ;  /* 0x00181fff0e007589 */ /* 0x00072400000e0000 */
.L_x_1260:
        /* <DEDUP_REMOVED lines=34> */
.L_x_1192:
[----:B------:R-:W-:Y:S05]  /*12cf0*/  BSYNC B0 ;  /* 0x0000000000007941 */ /* 0x000fea0003800000 */
.L_x_1191:
[----:B------:R-:W-:Y:S05]  /*12d00*/  BRA.DIV ~URZ, `(.L_x_1193) ;  /* 0x000034c27f007947 */ /* 0x000fea000b800000 */
[----:B--2---:R2:W1:Y:S04]  /*12d10*/  SHFL.IDX PT, R4, R5, 0x1, 0x181f ;  /* 0x00381f0005047f89 */ /* 0x00446800000e0000 */
[----:B----4-:R2:W4:Y:S02]  /*12d20*/  SHFL.IDX PT, R0, R14, 0x1, 0x181f ;  /* 0x00381f000e007f89 */ /* 0x01052400000e0000 */
.L_x_1261:
        /* <DEDUP_REMOVED lines=28> */
.L_x_1195:
[----:B------:R-:W-:Y:S05]  /*12ef0*/  BSYNC B0 ;  /* 0x0000000000007941 */ /* 0x000fea0003800000 */
.L_x_1194:
[----:B------:R-:W-:Y:S05]  /*12f00*/  BRA.DIV ~URZ, `(.L_x_1196) ;  /* 0x000033827f007947 */ /* 0x000fea000b800000 */
[----:B------:R1:W2:Y:S02]  /*12f10*/  SHFL.IDX PT, R4, R5, 0x2, 0x181f ;  /* 0x00581f0005047f89 */ /* 0x0002a400000e0000 */
.L_x_1262:
[----:B------:R-:W-:Y:S05]  /*12f20*/  BRA.DIV ~URZ, `(.L_x_1197) ;  /* 0x000033d27f007947 */ /* 0x000fea000b800000 */
[----:B----4-:R4:W1:Y:S02]  /*12f30*/  SHFL.IDX PT, R0, R14, 0x2, 0x181f ;  /* 0x00581f000e007f89 */ /* 0x01086400000e0000 */
.L_x_1263:
        /* <DEDUP_REMOVED lines=28> */
.L_x_1199:
[----:B------:R-:W-:Y:S05]  /*13100*/  BSYNC B0 ;  /* 0x0000000000007941 */ /* 0x000fea0003800000 */
.L_x_1198:
[----:B------:R-:W-:Y:S05]  /*13110*/  BRA.DIV ~URZ, `(.L_x_1200) ;  /* 0x000032427f007947 */ /* 0x000fea000b800000 */
[----:B--2---:R2:W1:Y:S04]  /*13120*/  SHFL.IDX PT, R4, R5, 0x3, 0x181f ;  /* 0x00781f0005047f89 */ /* 0x00446800000e0000 */
[----:B------:R2:W3:Y:S02]  /*13130*/  SHFL.IDX PT, R0, R14, 0x3, 0x181f ;  /* 0x00781f000e007f89 */ /* 0x0004e400000e0000 */
.L_x_1264:
        /* <DEDUP_REMOVED lines=27> */
.L_x_1180:
[----:B------:R-:W-:Y:S05]  /*132f0*/  BSYNC B1 ;  /* 0x0000000000017941 */ /* 0x000fea0003800000 */
.L_x_1164:
        /* <DEDUP_REMOVED lines=15> */
.L_x_1265:
[----:B------:R-:W-:Y:S05]  /*133f0*/  BRA.DIV ~URZ, `(.L_x_1203) ;  /* 0x000030927f007947 */ /* 0x000fea000b800000 */
[----:B------:R3:W4:Y:S02]  /*13400*/  SHFL.IDX PT, R8, R106, 0x1, 0x1f ;  /* 0x00201f006a087f89 */ /* 0x00072400000e0000 */
.L_x_1266:
        /* <DEDUP_REMOVED lines=19> */
.L_x_1267:
        /* <DEDUP_REMOVED lines=16> */
.L_x_1268:
[----:B---3--:R-:W-:Y:S01]  /*13640*/  IMAD R0, R0, c[0x0][0x538], RZ ;  /* 0x00014e0000007a24 */ /* 0x008fe200078e02ff */
[----:B------:R-:W-:Y:S04]  /*13650*/  BSSY B1, `(.L_x_1206) ;  /* 0x00000cf000017945 */ /* 0x000fe80003800000 */
[----:B----4-:R-:W-:-:S04]  /*13660*/  IADD3 R8, R0, R8, RZ ;  /* 0x0000000800087210 */ /* 0x010fc80007ffe0ff */
[----:B--2---:R-:W-:-:S13]  /*13670*/  ISETP.GT.AND P0, PT, R8, R9, PT ;  /* 0x000000090800720c */ /* 0x004fda0003f04270 */
[----:B------:R-:W-:Y:S05]  /*13680*/  @P0 BRA `(.L_x_1207) ;  /* 0x0000025000000947 */ /* 0x000fea0003800000 */
.L_x_1211:
        /* <DEDUP_REMOVED lines=17> */
.L_x_1269:
        /* <DEDUP_REMOVED lines=16> */
.L_x_1270:
[----:B--2---:R-:W-:-:S05]  /*138a0*/  IMAD R0, R0, c[0x0][0x538], RZ ;  /* 0x00014e0000007a24 */ /* 0x004fca00078e02ff */
[----:B------:R-:W-:-:S04]  /*138b0*/  IADD3 R8, R0, R8, RZ ;  /* 0x0000000800087210 */ /* 0x000fc80007ffe0ff */
[----:B------:R-:W-:-:S13]  /*138c0*/  ISETP.GT.AND P0, PT, R8, R9, PT ;  /* 0x000000090800720c */ /* 0x000fda0003f04270 */
[----:B-1----:R-:W-:Y:S05]  /*138d0*/  @!P0 BRA `(.L_x_1211) ;  /* 0xfffffdb000008947 */ /* 0x002fea000383ffff */
.L_x_1207:
[----:B------:R-:W-:-:S05]  /*138e0*/  IADD3 R8, -R0, R8, RZ ;  /* 0x0000000800087210 */ /* 0x000fca0007ffe1ff */
[----:B------:R-:W-:-:S05]  /*138f0*/  IMAD R0, R4, c[0x0][0x538], R8 ;  /* 0x00014e0004007a24 */ /* 0x000fca00078e0208 */
[----:B------:R-:W-:Y:S01]  /*13900*/  ISETP.GT.AND P0, PT, R0, R9, PT ;  /* 0x000000090000720c */ /* 0x000fe20003f04270 */
[----:B------:R-:W-:-:S12]  /*13910*/  BRA.DIV ~URZ, `(.L_x_1212) ;  /* 0x00002fb27f007947 */ /* 0x000fd8000b800000 */
[----:B------:R-:W-:-:S03]  /*13920*/  VOTE.ANY R10, PT, !P0 ;  /* 0x00000000000a7806 */ /* 0x000fc600040e0100 */
.L_x_1271:
[----:B------:R-:W2:Y:S01]  /*13930*/  LDL.LU R0, [R1+0xb4] ;  /* 0x0000b40001007983 */ /* 0x000ea20000300800 */
[----:B------:R-:W2:Y:S02]  /*13940*/  POPC R5, R10 ;  /* 0x0000000a00057309 */ /* 0x000ea40000000000 */
[----:B--2---:R-:W-:-:S05]  /*13950*/  IADD3 R0, R5, R0, RZ ;  /* 0x0000000005007210 */ /* 0x004fca0007ffe0ff */
[----:B------:R2:W-:Y:S01]  /*13960*/  STL [R1+0xb4], R0 ;  /* 0x0000b40001007387 */ /* 0x0005e20000100800 */
[----:B------:R-:W-:Y:S05]  /*13970*/  BRA.DIV ~URZ, `(.L_x_1213) ;  /* 0x00002fa27f007947 */ /* 0x000fea000b800000 */
[----:B------:R3:W4:Y:S04]  /*13980*/  SHFL.IDX PT, R11, R6, R5, 0x1f ;  /* 0x00001f05060b7589 */ /* 0x00072800000e0000 */
[----:B------:R3:W1:Y:S02]  /*13990*/  SHFL.IDX PT, R7, R7, R5, 0x1f ;  /* 0x00001f0507077589 */ /* 0x00066400000e0000 */
.L_x_1272:
[----:B------:R-:W-:Y:S01]  /*139a0*/  ISETP.NE.AND P0, PT, R10, RZ, PT ;  /* 0x000000ff0a00720c */ /* 0x000fe20003f05270 */
[----:B------:R-:W-:-:S12]  /*139b0*/  BSSY B0, `(.L_x_1214) ;  /* 0x0000005000007945 */ /* 0x000fd80003800000 */
[----:B------:R-:W-:Y:S05]  /*139c0*/  @!P0 BRA `(.L_x_1215) ;  /* 0x0000003000008947 */ /* 0x000fea0003800000 */
[----:B---3--:R-:W-:Y:S01]  /*139d0*/  IADD3 R5, R5, -0x1, RZ ;  /* 0xffffffff05057810 */ /* 0x008fe20007ffe0ff */
[----:B------:R-:W-:Y:S05]  /*139e0*/  BRA.DIV ~URZ, `(.L_x_1216) ;  /* 0x000030027f007947 */ /* 0x000fea000b800000 */
[----:B------:R3:W2:Y:S02]  /*139f0*/  SHFL.IDX PT, R12, R4, R5, 0x1f ;  /* 0x00001f05040c7589 */ /* 0x0006a400000e0000 */
.L_x_1215:
[----:B------:R-:W-:Y:S05]  /*13a00*/  BSYNC B0 ;  /* 0x0000000000007941 */ /* 0x000fea0003800000 */
.L_x_1214:
[----:B--2---:R-:W-:Y:S01]  /*13a10*/  IMAD R0, R12, c[0x0][0x538], R8 ;  /* 0x00014e000c007a24 */ /* 0x004fe200078e0208 */
        /* <DEDUP_REMOVED lines=10> */
[----:B---3--:R-:W1:Y:S02]  /*13ac0*/  F2I.FTZ.U32.TRUNC.NTZ R5, R0 ;  /* 0x0000000000057305 */ /* 0x008e64000021f000 */
        /* <DEDUP_REMOVED lines=56> */
.L_x_1218:
[----:B-1----:R-:W2:Y:S01]  /*13e50*/  LDL R0, [R1+0xb4] ;  /* 0x0000b40001007983 */ /* 0x002ea20000100800 */
[----:B------:R-:W-:-:S04]  /*13e60*/  IMAD.MOV.U32 R2, RZ, RZ, 0x4 ;  /* 0x00000004ff027424 */ /* 0x000fc800078e00ff */
[----:B--2---:R-:W-:-:S05]  /*13e70*/  IMAD.WIDE R2, R0, R2, c[0x0][0x590] ;  /* 0x0001640000027625 */ /* 0x004fca00078e0202 */
[----:B---3--:R-:W2:Y:S02]  /*13e80*/  LDG.E R4, [R2.64] ;  /* 0x0000000602047981 */ /* 0x008ea4000c1e1900 */
        /* <DEDUP_REMOVED lines=65> */
.L_x_1219:
[----:B------:R-:W-:Y:S05]  /*142a0*/  BSYNC B0 ;  /* 0x0000000000007941 */ /* 0x000fea0003800000 */
.L_x_1217:
[----:B------:R-:W-:-:S04]  /*142b0*/  LOP3.LUT R2, RZ, R2, RZ, 0x33, !PT ;  /* 0x00000002ff027212 */ /* 0x000fc800078e33ff */
[----:B-1----:R-:W-:-:S05]  /*142c0*/  IADD3 R0, R2, R11, RZ ;  /* 0x0000000b02007210 */ /* 0x002fca0007ffe0ff */
[----:B------:R1:W-:Y:S01]  /*142d0*/  STL [R1+0xac], R0 ;  /* 0x0000ac0001007387 */ /* 0x0003e20000100800 */
[----:B------:R-:W-:Y:S05]  /*142e0*/  BRA `(.L_x_1220) ;  /* 0x0000005000007947 */ /* 0x000fea0003800000 */
.L_x_1208:
[----:B------:R-:W-:Y:S01]  /*142f0*/  MOV R0, c[0x0][0x53c] ;  /* 0x00014f0000007a02 */ /* 0x000fe20000000f00 */
[----:B------:R2:W-:Y:S04]  /*14300*/  STL [R1+0xa8], R9 ;  /* 0x0000a80901007387 */ /* 0x0005e80000100800 */
[----:B------:R2:W-:Y:S04]  /*14310*/  STL [R1+0xac], RZ ;  /* 0x0000acff01007387 */ /* 0x0005e80000100800 */
[----:B------:R2:W-:Y:S04]  /*14320*/  STL [R1+0xb0], RZ ;  /* 0x0000b0ff01007387 */ /* 0x0005e80000100800 */
[----:B------:R2:W-:Y:S02]  /*14330*/  STL [R1+0xb4], R0 ;  /* 0x0000b40001007387 */ /* 0x0005e40000100800 */
.L_x_1220:
[----:B------:R-:W-:Y:S05]  /*14340*/  BSYNC B1 ;  /* 0x0000000000017941 */ /* 0x000fea0003800000 */
.L_x_1206:
        /* <DEDUP_REMOVED lines=9> */
.L_x_1201:
[----:B--2---:R-:W2:Y:S02]  /*143e0*/  LDL R0, [R1+0xb4] ;  /* 0x0000b40001007983 */ /* 0x004ea40000100800 */
[----:B--2---:R-:W-:-:S13]  /*143f0*/  ISETP.GE.AND P0, PT, R0, c[0x0][0x53c], PT ;  /* 0x00014f0000007a0c */ /* 0x004fda0003f06270 */
[----:B-1----:R-:W-:Y:S01]  /*14400*/  @P0 CALL.REL.NOINC `(.L_x_1221) ;  /* 0x0000001000000944 */ /* 0x002fe20003c00000 */
[----:B------:R-:W-:Y:S05]  /*14410*/  BRA `(.L_x_1222) ;  /* 0xfffedd7000007947 */ /* 0x000fea000383ffff */
.L_x_1221:
[----:B------:R-:W-:Y:S05]  /*14420*/  EXIT ;  /* 0x000000000000794d */ /* 0x000fea0003800000 */
.L_x_1103:
[----:B------:R-:W-:Y:S01]  /*14430*/  IMAD.MOV.U32 R0, RZ, RZ, R5 ;  /* 0x000000ffff007224 */ /* 0x000fe200078e0005 */
[----:B------:R-:W-:Y:S02]  /*14440*/  MOV R3, 0x1 ;  /* 0x0000000100037802 */ /* 0x000fe40000000f00 */
[----:B------:R-:W-:Y:S02]  /*14450*/  MOV R2, 0x14470 ;  /* 0x0001447000027802 */ /* 0x000fe40000000f00 */
[----:B------:R-:W-:Y:S05]  /*14460*/  CALL.REL.NOINC `($__internal_21_$__cuda_sm70_shflsync_up_p) ;  /* 0x0000271000007944 */ /* 0x000fea0003c00000 */
[----:B------:R-:W-:Y:S01]  /*14470*/  MOV R0, R4 ;  /* 0x0000000400007202 */ /* 0x000fe20000000f00 */
[----:B------:R-:W-:Y:S05]  /*14480*/  BRA `(.L_x_1223) ;  /* 0xfffebfd000007947 */ /* 0x000fea000383ffff */
.L_x_1104:
[----:B------:R-:W-:Y:S01]  /*14490*/  IMAD.MOV.U32 R0, RZ, RZ, R5 ;  /* 0x000000ffff007224 */ /* 0x000fe200078e0005 */
[----:B------:R-:W-:Y:S02]  /*144a0*/  MOV R3, 0x2 ;  /* 0x0000000200037802 */ /* 0x000fe40000000f00 */
[----:B------:R-:W-:Y:S02]  /*144b0*/  MOV R2, 0x144d0 ;  /* 0x000144d000027802 */ /* 0x000fe40000000f00 */
[----:B------:R-:W-:Y:S05]  /*144c0*/  CALL.REL.NOINC `($__internal_21_$__cuda_sm70_shflsync_up_p) ;  /* 0x000026b000007944 */ /* 0x000fea0003c00000 */
[----:B------:R-:W-:Y:S01]  /*144d0*/  SEL R4, R4, RZ, P4 ;  /* 0x000000ff04047207 */ /* 0x000fe20002000000 */
[----:B------:R-:W-:Y:S01]  /*144e0*/  IMAD.MOV.U32 R3, RZ, RZ, 0x4 ;  /* 0x00000004ff037424 */ /* 0x000fe200078e00ff */
[----:B------:R-:W-:-:S03]  /*144f0*/  MOV R2, 0x14520 ;  /* 0x0001452000027802 */ /* 0x000fc60000000f00 */
[----:B------:R-:W-:Y:S02]  /*14500*/  IMAD.IADD R0, R5, 0x1, R4 ;  /* 0x0000000105007824 */ /* 0x000fe400078e0204 */
        /* <DEDUP_REMOVED lines=14> */
[----:B------:R-:W-:Y:S01]  /*145f0*/  IMAD.IADD R4, R0, 0x1, R4 ;  /* 0x0000000100047824 */ /* 0x000fe200078e0204 */
[----:B------:R-:W-:-:S04]  /*14600*/  MOV R0, 0x1f ;  /* 0x0000001f00007802 */ /* 0x000fc80000000f00 */
[----:B------:R1:W-:Y:S03]  /*14610*/  STL [R1+0x4c], R4 ;  /* 0x00004c0401007387 */ /* 0x0003e60000100800 */
[----:B-1----:R-:W-:Y:S05]  /*14620*/  CALL.REL.NOINC `($__internal_20_$__cuda_sm70_shflsync_idx_p) ;  /* 0x000024b000007944 */ /* 0x002fea0003c00000 */
[----:B-1---5:R-:W-:Y:S05]  /*14630*/  BRA `(.L_x_1224) ;  /* 0xfffebf2000007947 */ /* 0x022fea000383ffff */
.L_x_1106:
[----:B------:R-:W-:Y:S02]  /*14640*/  SEL R0, RZ, 0x1, P0 ;  /* 0x00000001ff007807 */ /* 0x000fe40000000000 */
[----:B------:R-:W-:Y:S02]  /*14650*/  MOV R2, 0x14670 ;  /* 0x0001467000027802 */ /* 0x000fe40000000f00 */
[----:B------:R-:W-:Y:S05]  /*14660*/  CALL.REL.NOINC `($__internal_22_$__cuda_sm70_votesync_ballot) ;  /* 0x0000257000007944 */ /* 0x000fea0003c00000 */
[----:B------:R-:W-:Y:S01]  /*14670*/  MOV R10, R0 ;  /* 0x00000000000a7202 */ /* 0x000fe20000000f00 */
[----:B------:R-:W-:Y:S05]  /*14680*/  BRA `(.L_x_1225) ;  /* 0xfffebf6000007947 */ /* 0x000fea000383ffff */
.L_x_1107:
[----:B------:R2:W-:Y:S01]  /*14690*/  STL [R1+0x4c], R9 ;  /* 0x00004c0901007387 */ /* 0x0005e20000100800 */
[----:B-1----:R-:W-:Y:S01]  /*146a0*/  IMAD.MOV.U32 R0, RZ, RZ, R5 ;  /* 0x000000ffff007224 */ /* 0x002fe200078e0005 */
[----:B------:R-:W-:Y:S02]  /*146b0*/  MOV R3, 0x1f ;  /* 0x0000001f00037802 */ /* 0x000fe40000000f00 */
[----:B------:R-:W-:Y:S02]  /*146c0*/  MOV R2, 0x146e0 ;  /* 0x000146e000027802 */ /* 0x000fe40000000f00 */
[----:B--2---:R-:W-:Y:S05]  /*146d0*/  CALL.REL.NOINC `($__internal_20_$__cuda_sm70_shflsync_idx_p) ;  /* 0x0000240000007944 */ /* 0x004fea0003c00000 */
[----:B------:R2:W-:Y:S01]  /*146e0*/  STL [R1+0x4c], R8 ;  /* 0x00004c0801007387 */ /* 0x0005e20000100800 */
[----:B------:R-:W-:Y:S01]  /*146f0*/  IMAD.MOV.U32 R12, RZ, RZ, R0 ;  /* 0x000000ffff0c7224 */ /* 0x000fe200078e0000 */
[----:B-----5:R-:W-:Y:S01]  /*14700*/  MOV R0, R5 ;  /* 0x0000000500007202 */ /* 0x020fe20000000f00 */
[----:B------:R-:W-:Y:S01]  /*14710*/  IMAD.MOV.U32 R6, RZ, RZ, RZ ;  /* 0x000000ffff067224 */ /* 0x000fe200078e00ff */
[----:B------:R-:W-:-:S02]  /*14720*/  MOV R3, 0x1f ;  /* 0x0000001f00037802 */ /* 0x000fc40000000f00 */
[----:B------:R-:W-:Y:S02]  /*14730*/  MOV R2, 0x14750 ;  /* 0x0001475000027802 */ /* 0x000fe40000000f00 */
[----:B-12---:R-:W-:Y:S05]  /*14740*/  CALL.REL.NOINC `($__internal_20_$__cuda_sm70_shflsync_idx_p) ;  /* 0x0000239000007944 */ /* 0x006fea0003c00000 */
[----:B------:R-:W-:Y:S01]  /*14750*/  MOV R9, R0 ;  /* 0x0000000000097202 */ /* 0x000fe20000000f00 */
[----:B-1---5:R-:W-:Y:S05]  /*14760*/  BRA `(.L_x_1226) ;  /* 0xfffebef000007947 */ /* 0x022fea000383ffff */
.L_x_1110:
[----:B------:R1:W-:Y:S01]  /*14770*/  STL [R1+0x4c], R4 ;  /* 0x00004c0401007387 */ /* 0x0003e20000100800 */
[----:B------:R-:W-:Y:S02]  /*14780*/  MOV R3, 0x1f ;  /* 0x0000001f00037802 */ /* 0x000fe40000000f00 */
[----:B------:R-:W-:Y:S02]  /*14790*/  MOV R2, 0x147b0 ;  /* 0x000147b000027802 */ /* 0x000fe40000000f00 */
[----:B-1234-:R-:W-:Y:S05]  /*147a0*/  CALL.REL.NOINC `($__internal_20_$__cuda_sm70_shflsync_idx_p) ;  /* 0x0000233000007944 */ /* 0x01efea0003c00000 */
[----:B------:R-:W-:Y:S01]  /*147b0*/  MOV R6, R0 ;  /* 0x0000000000067202 */ /* 0x000fe20000000f00 */
[----:B-1---5:R-:W-:Y:S05]  /*147c0*/  BRA `(.L_x_1109) ;  /* 0xfffebef000007947 */ /* 0x022fea000383ffff */
.L_x_1123:
[----:B------:R1:W-:Y:S01]  /*147d0*/  STL [R1+0x4c], R12 ;  /* 0x00004c0c01007387 */ /* 0x0003e20000100800 */
[----:B--2---:R-:W-:Y:S01]  /*147e0*/  IMAD.MOV.U32 R0, RZ, RZ, 0x1 ;  /* 0x00000001ff007424 */ /* 0x004fe200078e00ff */
[----:B------:R-:W-:Y:S02]  /*147f0*/  MOV R3, 0x181f ;  /* 0x0000181f00037802 */ /* 0x000fe40000000f00 */
[----:B------:R-:W-:Y:S02]  /*14800*/  MOV R2, 0x14820 ;  /* 0x0001482000027802 */ /* 0x000fe40000000f00 */
[----:B-1----:R-:W-:Y:S05]  /*14810*/  CALL.REL.NOINC `($__internal_20_$__cuda_sm70_shflsync_idx_p) ;  /* 0x000022c000007944 */ /* 0x002fea0003c00000 */
[----:B------:R2:W-:Y:S01]  /*14820*/  STL [R1+0x4c], R13 ;  /* 0x00004c0d01007387 */ /* 0x0005e20000100800 */
[----:B-----5:R-:W-:Y:S01]  /*14830*/  IMAD.MOV.U32 R5, RZ, RZ, R0 ;  /* 0x000000ffff057224 */ /* 0x020fe200078e0000 */
[----:B------:R-:W-:Y:S01]  /*14840*/  MOV R0, 0x1 ;  /* 0x0000000100007802 */ /* 0x000fe20000000f00 */
[----:B------:R-:W-:Y:S01]  /*14850*/  IMAD.MOV.U32 R3, RZ, RZ, 0x181f ;  /* 0x0000181fff037424 */ /* 0x000fe200078e00ff */
[----:B------:R-:W-:-:S02]  /*14860*/  MOV R2, 0x14880 ;  /* 0x0001488000027802 */ /* 0x000fc40000000f00 */
[----:B-12---:R-:W-:Y:S05]  /*14870*/  CALL.REL.NOINC `($__internal_20_$__cuda_sm70_shflsync_idx_p) ;  /* 0x0000226000007944 */ /* 0x006fea0003c00000 */
[----:B-1---5:R-:W-:Y:S05]  /*14880*/  BRA `(.L_x_1227) ;  /* 0xfffef9f000007947 */ /* 0x022fea000383ffff */
.L_x_1126:
[----:B------:R2:W-:Y:S01]  /*14890*/  STL [R1+0x4c], R5 ;  /* 0x00004c0501007387 */ /* 0x0005e20000100800 */
[----:B------:R-:W-:Y:S01]  /*148a0*/  IMAD.MOV.U32 R0, RZ, RZ, RZ ;  /* 0x000000ffff007224 */ /* 0x000fe200078e00ff */
[----:B------:R-:W-:-:S02]  /*148b0*/  MOV R3, 0x181f ;  /* 0x0000181f00037802 */ /* 0x000fc40000000f00 */
[----:B------:R-:W-:Y:S02]  /*148c0*/  MOV R2, 0x148e0 ;  /* 0x000148e000027802 */ /* 0x000fe40000000f00 */
[----:B-12---:R-:W-:Y:S05]  /*148d0*/  CALL.REL.NOINC `($__internal_20_$__cuda_sm70_shflsync_idx_p) ;  /* 0x0000220000007944 */ /* 0x006fea0003c00000 */
[----:B-----5:R-:W-:Y:S01]  /*148e0*/  MOV R4, R0 ;  /* 0x0000000000047202 */ /* 0x020fe20000000f00 */
[----:B-1----:R-:W-:Y:S05]  /*148f0*/  BRA `(.L_x_1228) ;  /* 0xffff0ba000007947 */ /* 0x002fea000383ffff */
.L_x_1127:
[----:B------:R4:W-:Y:S01]  /*14900*/  STL [R1+0x4c], R6 ;  /* 0x00004c0601007387 */ /* 0x0009e20000100800 */
[----:B------:R-:W-:Y:S01]  /*14910*/  IMAD.MOV.U32 R0, RZ, RZ, RZ ;  /* 0x000000ffff007224 */ /* 0x000fe200078e00ff */
[----:B------:R-:W-:Y:S02]  /*14920*/  MOV R3, 0x181f ;  /* 0x0000181f00037802 */ /* 0x000fe40000000f00 */
[----:B------:R-:W-:Y:S02]  /*14930*/  MOV R2, 0x14950 ;  /* 0x0001495000027802 */ /* 0x000fe40000000f00 */
[----:B-1234-:R-:W-:Y:S05]  /*14940*/  CALL.REL.NOINC `($__internal_20_$__cuda_sm70_shflsync_idx_p) ;  /* 0x0000219000007944 */ /* 0x01efea0003c00000 */
[----:B-1---5:R-:W-:Y:S05]  /*14950*/  BRA `(.L_x_1229) ;  /* 0xffff0b6000007947 */ /* 0x022fea000383ffff */
.L_x_1130:
[----:B------:R2:W-:Y:S01]  /*14960*/  STL [R1+0x4c], R5 ;  /* 0x00004c0501007387 */ /* 0x0005e20000100800 */
[----:B-1----:R-:W-:Y:S01]  /*14970*/  IMAD.MOV.U32 R0, RZ, RZ, 0x1 ;  /* 0x00000001ff007424 */ /* 0x002fe200078e00ff */
[----:B------:R-:W-:Y:S02]  /*14980*/  MOV R3, 0x181f ;  /* 0x0000181f00037802 */ /* 0x000fe40000000f00 */
[----:B------:R-:W-:Y:S02]  /*14990*/  MOV R2, 0x149b0 ;  /* 0x000149b000027802 */ /* 0x000fe40000000f00 */
[----:B--234-:R-:W-:Y:S05]  /*149a0*/  CALL.REL.NOINC `($__internal_20_$__cuda_sm70_shflsync_idx_p) ;  /* 0x0000213000007944 */ /* 0x01cfea0003c00000 */
[----:B------:R2:W-:Y:S01]  /*149b0*/  STL [R1+0x4c], R6 ;  /* 0x00004c0601007387 */ /* 0x0005e20000100800 */
[----:B-----5:R-:W-:Y:S01]  /*149c0*/  IMAD.MOV.U32 R4, RZ, RZ, R0 ;  /* 0x000000ffff047224 */ /* 0x020fe200078e0000 */
[----:B------:R-:W-:Y:S01]  /*149d0*/  MOV R0, 0x1 ;  /* 0x0000000100007802 */ /* 0x000fe20000000f00 */
[----:B------:R-:W-:Y:S01]  /*149e0*/  IMAD.MOV.U32 R3, RZ, RZ, 0x181f ;  /* 0x0000181fff037424 */ /* 0x000fe200078e00ff */
[----:B------:R-:W-:-:S02]  /*149f0*/  MOV R2, 0x14a10 ;  /* 0x00014a1000027802 */ /* 0x000fc40000000f00 */
[----:B-12---:R-:W-:Y:S05]  /*14a00*/  CALL.REL.NOINC `($__internal_20_$__cuda_sm70_shflsync_idx_p) ;  /* 0x000020d000007944 */ /* 0x006fea0003c00000 */
[----:B-1---5:R-:W-:Y:S05]  /*14a10*/  BRA `(.L_x_1230) ;  /* 0xffff0d1000007947 */ /* 0x022fea000383ffff */
.L_x_1131:
[----:B------:R1:W-:Y:S01]  /*14a20*/  STL [R1+0x4c], R4 ;  /* 0x00004c0401007387 */ /* 0x0003e20000100800 */
[----:B------:R-:W-:Y:S01]  /*14a30*/  IMAD.MOV.U32 R0, RZ, RZ, RZ ;  /* 0x000000ffff007224 */ /* 0x000fe200078e00ff */
[----:B------:R-:W-:-:S02]  /*14a40*/  MOV R3, 0x1c1f ;  /* 0x00001c1f00037802 */ /* 0x000fc40000000f00 */
[----:B------:R-:W-:Y:S02]  /*14a50*/  MOV R2, 0x14a70 ;  /* 0x00014a7000027802 */ /* 0x000fe40000000f00 */
[----:B-1----:R-:W-:Y:S05]  /*14a60*/  CALL.REL.NOINC `($__internal_20_$__cuda_sm70_shflsync_idx_p) ;  /* 0x0000207000007944 */ /* 0x002fea0003c00000 */
[----:B-1---5:R-:W-:Y:S05]  /*14a70*/  BRA `(.L_x_1231) ;  /* 0xffff0fd000007947 */ /* 0x022fea000383ffff */
.L_x_1132:
[----:B------:R2:W-:Y:S01]  /*14a80*/  STL [R1+0x4c], R4 ;  /* 0x00004c0401007387 */ /* 0x0005e20000100800 */
[----:B------:R-:W-:Y:S01]  /*14a90*/  IMAD.MOV.U32 R0, RZ, RZ, 0x1 ;  /* 0x00000001ff007424 */ /* 0x000fe200078e00ff */
[----:B------:R-:W-:Y:S02]  /*14aa0*/  MOV R3, 0x1c1f ;  /* 0x00001c1f00037802 */ /* 0x000fe40000000f00 */
[----:B------:R-:W-:Y:S02]  /*14ab0*/  MOV R2, 0x14ad0 ;  /* 0x00014ad000027802 */ /* 0x000fe40000000f00 */
[----:B-12---:R-:W-:Y:S05]  /*14ac0*/  CALL.REL.NOINC `($__internal_20_$__cuda_sm70_shflsync_idx_p) ;  /* 0x0000201000007944 */ /* 0x006fea0003c00000 */
[----:B-----5:R-:W-:-:S05]  /*14ad0*/  IMAD.IADD R0, R5, 0x1, R0 ;  /* 0x0000000105007824 */ /* 0x020fca00078e0200 */
        /* <DEDUP_REMOVED lines=34> */
[----:B------:R-:W-:Y:S02]  /*14d00*/  FMNMX.FTZ R0, R75, R0, !PT ;  /* 0x000000004b007209 */ /* 0x000fe40007810000 */
[----:B------:R-:W-:Y:S02]  /*14d10*/  FSEL R71, R26, -INF , P3 ;  /* 0xff8000001a477808 */ /* 0x000fe40001800000 */
[----:B------:R-:W-:-:S02]  /*14d20*/  FMNMX.FTZ R21, R12, R21, !PT ;  /* 0x000000150c157209 */ /* 0x000fc40007810000 */
[----:B------:R-:W-:Y:S02]  /*14d30*/  FMNMX.FTZ R0, R74, R0, !PT ;  /* 0x000000004a007209 */ /* 0x000fe40007810000 */
[----:B------:R-:W-:Y:S02]  /*14d40*/  FSEL R70, R25, -INF , P2 ;  /* 0xff80000019467808 */ /* 0x000fe40001000000 */
[----:B------:R-:W-:Y:S02]  /*14d50*/  FMNMX.FTZ R21, R71, R21, !PT ;  /* 0x0000001547157209 */ /* 0x000fe40007810000 */
[----:B------:R-:W-:Y:S02]  /*14d60*/  FMNMX.FTZ R0, R73, R0, !PT ;  /* 0x0000000049007209 */ /* 0x000fe40007810000 */
[----:B------:R-:W-:Y:S02]  /*14d70*/  FSEL R69, R24, -INF , P1 ;  /* 0xff80000018457808 */ /* 0x000fe40000800000 */
[----:B------:R-:W-:-:S02]  /*14d80*/  FMNMX.FTZ R21, R70, R21, !PT ;  /* 0x0000001546157209 */ /* 0x000fc40007810000 */
[----:B------:R-:W-:Y:S01]  /*14d90*/  FMNMX.FTZ R133, R72, R0, !PT ;  /* 0x0000000048857209 */ /* 0x000fe20007810000 */
[----:B------:R-:W-:Y:S01]  /*14da0*/  IMAD.MOV.U32 R0, RZ, RZ, 0x2 ;  /* 0x00000002ff007424 */ /* 0x000fe200078e00ff */
[----:B------:R-:W-:Y:S02]  /*14db0*/  FSEL R68, R23, -INF , P0 ;  /* 0xff80000017447808 */ /* 0x000fe40000000000 */
[----:B------:R-:W-:Y:S01]  /*14dc0*/  FMNMX.FTZ R21, R69, R21, !PT ;  /* 0x0000001545157209 */ /* 0x000fe20007810000 */
[----:B------:R-:W-:Y:S01]  /*14dd0*/  IMAD.MOV.U32 R4, RZ, RZ, R133 ;  /* 0x000000ffff047224 */ /* 0x000fe200078e0085 */
[----:B------:R-:W-:Y:S02]  /*14de0*/  MOV R2, 0x14e10 ;  /* 0x00014e1000027802 */ /* 0x000fe40000000f00 */
[----:B------:R-:W-:Y:S02]  /*14df0*/  FMNMX.FTZ R21, R68, R21, !PT ;  /* 0x0000001544157209 */ /* 0x000fe40007810000 */
[----:B-1----:R-:W-:Y:S05]  /*14e00*/  CALL.REL.NOINC `($__internal_19_$__cuda_sm70_shflsync_bfly_p) ;  /* 0x00001c5000007944 */ /* 0x002fea0003c00000 */
[----:B------:R-:W-:Y:S01]  /*14e10*/  FMNMX.FTZ R133, R133, R0, !PT ;  /* 0x0000000085857209 */ /* 0x000fe20007810000 */
[----:B------:R-:W-:Y:S01]  /*14e20*/  IMAD.MOV.U32 R0, RZ, RZ, 0x1 ;  /* 0x00000001ff007424 */ /* 0x000fe200078e00ff */
[----:B------:R-:W-:-:S03]  /*14e30*/  MOV R2, 0x14e60 ;  /* 0x00014e6000027802 */ /* 0x000fc60000000f00 */
[----:B------:R-:W-:Y:S02]  /*14e40*/  IMAD.MOV.U32 R4, RZ, RZ, R133 ;  /* 0x000000ffff047224 */ /* 0x000fe400078e0085 */
[----:B-1---5:R-:W-:Y:S05]  /*14e50*/  CALL.REL.NOINC `($__internal_19_$__cuda_sm70_shflsync_bfly_p) ;  /* 0x00001c0000007944 */ /* 0x022fea0003c00000 */
[----:B------:R-:W-:Y:S01]  /*14e60*/  FMNMX.FTZ R133, R133, R0, !PT ;  /* 0x0000000085857209 */ /* 0x000fe20007810000 */
[----:B------:R-:W-:Y:S01]  /*14e70*/  IMAD.MOV.U32 R4, RZ, RZ, R21 ;  /* 0x000000ffff047224 */ /* 0x000fe200078e0015 */
[----:B------:R-:W-:Y:S01]  /*14e80*/  MOV R2, 0x14eb0 ;  /* 0x00014eb000027802 */ /* 0x000fe20000000f00 */
[----:B------:R-:W-:Y:S02]  /*14e90*/  IMAD.MOV.U32 R0, RZ, RZ, 0x2 ;  /* 0x00000002ff007424 */ /* 0x000fe400078e00ff */
[----:B-1---5:R-:W-:Y:S05]  /*14ea0*/  CALL.REL.NOINC `($__internal_19_$__cuda_sm70_shflsync_bfly_p) ;  /* 0x00001bb000007944 */ /* 0x022fea0003c00000 */
[----:B------:R-:W-:Y:S01]  /*14eb0*/  FMNMX.FTZ R4, R21, R0, !PT ;  /* 0x0000000015047209 */ /* 0x000fe20007810000 */
[----:B------:R-:W-:Y:S01]  /*14ec0*/  IMAD.MOV.U32 R0, RZ, RZ, 0x1 ;  /* 0x00000001ff007424 */ /* 0x000fe200078e00ff */
[----:B------:R-:W-:Y:S02]  /*14ed0*/  MOV R2, 0x14ef0 ;  /* 0x00014ef000027802 */ /* 0x000fe40000000f00 */
[----:B-1---5:R-:W-:Y:S05]  /*14ee0*/  CALL.REL.NOINC `($__internal_19_$__cuda_sm70_shflsync_bfly_p) ;  /* 0x00001b7000007944 */ /* 0x022fea0003c00000 */
[----:B------:R-:W-:Y:S01]  /*14ef0*/  MOV R3, R0 ;  /* 0x0000000000037202 */ /* 0x000fe20000000f00 */
[----:B-1---5:R-:W-:Y:S05]  /*14f00*/  BRA `(.L_x_1232) ;  /* 0xffff107000007947 */ /* 0x022fea000383ffff */
.L_x_1136:
[----:B------:R-:W-:Y:S01]  /*14f10*/  MOV R3, 0x181f ;  /* 0x0000181f00037802 */ /* 0x000fe20000000f00 */
[----:B------:R2:W-:Y:S01]  /*14f20*/  STL [R1+0x4c], R5 ;  /* 0x00004c0501007387 */ /* 0x0005e20000100800 */
[----:B------:R-:W-:Y:S01]  /*14f30*/  MOV R2, 0x14f60 ;  /* 0x00014f6000027802 */ /* 0x000fe20000000f00 */
[----:B------:R-:W-:Y:S02]  /*14f40*/  IMAD.MOV.U32 R0, RZ, RZ, RZ ;  /* 0x000000ffff007224 */ /* 0x000fe400078e00ff */
[----:B-12---:R-:W-:Y:S05]  /*14f50*/  CALL.REL.NOINC `($__internal_20_$__cuda_sm70_shflsync_idx_p) ;  /* 0x00001b8000007944 */ /* 0x006fea0003c00000 */
[----:B-----5:R-:W-:Y:S01]  /*14f60*/  MOV R4, R0 ;  /* 0x0000000000047202 */ /* 0x020fe20000000f00 */
[----:B-1----:R-:W-:-:S05]  /*14f70*/  BRA `(.L_x_1233) ;  /* 0xffff26c000007947 */ /* 0x002fca000383ffff */
.L_x_1137:
[----:B------:R-:W-:Y:S01]  /*14f80*/  MOV R3, 0x181f ;  /* 0x0000181f00037802 */ /* 0x000fe20000000f00 */
[----:B------:R4:W-:Y:S01]  /*14f90*/  STL [R1+0x4c], R12 ;  /* 0x00004c0c01007387 */ /* 0x0009e20000100800 */
[----:B------:R-:W-:Y:S01]  /*14fa0*/  MOV R2, 0x14fd0 ;  /* 0x00014fd000027802 */ /* 0x000fe20000000f00 */
[----:B------:R-:W-:Y:S02]  /*14fb0*/  IMAD.MOV.U32 R0, RZ, RZ, RZ ;  /* 0x000000ffff007224 */ /* 0x000fe400078e00ff */
[----:B-1234-:R-:W-:Y:S05]  /*14fc0*/  CALL.REL.NOINC `($__internal_20_$__cuda_sm70_shflsync_idx_p) ;  /* 0x00001b1000007944 */ /* 0x01efea0003c00000 */
[----:B-1---5:R-:W-:-:S05]  /*14fd0*/  BRA `(.L_x_1234) ;  /* 0xffff268000007947 */ /* 0x022fca000383ffff */
.L_x_1138:
[----:B------:R-:W-:Y:S01]  /*14fe0*/  MOV R3, 0x181f ;  /* 0x0000181f00037802 */ /* 0x000fe20000000f00 */
[----:B------:R2:W-:Y:S01]  /*14ff0*/  STL [R1+0x4c], R5 ;  /* 0x00004c0501007387 */ /* 0x0005e20000100800 */
[----:B------:R-:W-:Y:S01]  /*15000*/  MOV R2, 0x15030 ;  /* 0x0001503000027802 */ /* 0x000fe20000000f00 */
[----:B------:R-:W-:Y:S02]  /*15010*/  IMAD.MOV.U32 R0, RZ, RZ, 0x1 ;  /* 0x00000001ff007424 */ /* 0x000fe400078e00ff */
[----:B-12---:R-:W-:Y:S05]  /*15020*/  CALL.REL.NOINC `($__internal_20_$__cuda_sm70_shflsync_idx_p) ;  /* 0x00001ab000007944 */ /* 0x006fea0003c00000 */
[----:B------:R-:W-:Y:S01]  /*15030*/  MOV R2, 0x15090 ;  /* 0x0001509000027802 */ /* 0x000fe20000000f00 */
[----:B------:R2:W-:Y:S01]  /*15040*/  STL [R1+0x4c], R12 ;  /* 0x00004c0c01007387 */ /* 0x0005e20000100800 */
[----:B-----5:R-:W-:Y:S01]  /*15050*/  IMAD.MOV.U32 R4, RZ, RZ, R0 ;  /* 0x000000ffff047224 */ /* 0x020fe200078e0000 */
[----:B------:R-:W-:Y:S01]  /*15060*/  MOV R0, 0x1 ;  /* 0x0000000100007802 */ /* 0x000fe20000000f00 */
[----:B------:R-:W-:Y:S02]  /*15070*/  IMAD.MOV.U32 R3, RZ, RZ, 0x181f ;  /* 0x0000181fff037424 */ /* 0x000fe400078e00ff */
[----:B-12---:R-:W-:Y:S05]  /*15080*/  CALL.REL.NOINC `($__internal_20_$__cuda_sm70_shflsync_idx_p) ;  /* 0x00001a5000007944 */ /* 0x006fea0003c00000 */
[----:B-1---5:R-:W-:-:S05]  /*15090*/  BRA `(.L_x_1235) ;  /* 0xffff283000007947 */ /* 0x022fca000383ffff */
.L_x_1141:
[----:B------:R-:W-:Y:S01]  /*150a0*/  MOV R3, 0x181f ;  /* 0x0000181f00037802 */ /* 0x000fe20000000f00 */
[----:B------:R1:W-:Y:S01]  /*150b0*/  STL [R1+0x4c], R8 ;  /* 0x00004c0801007387 */ /* 0x0003e20000100800 */
[----:B------:R-:W-:Y:S01]  /*150c0*/  MOV R2, 0x150f0 ;  /* 0x000150f000027802 */ /* 0x000fe20000000f00 */
[----:B------:R-:W-:Y:S02]  /*150d0*/  IMAD.MOV.U32 R0, RZ, RZ, RZ ;  /* 0x000000ffff007224 */ /* 0x000fe400078e00ff */
[----:B-1----:R-:W-:Y:S05]  /*150e0*/  CALL.REL.NOINC `($__internal_20_$__cuda_sm70_shflsync_idx_p) ;  /* 0x000019f000007944 */ /* 0x002fea0003c00000 */
[----:B-----5:R-:W-:Y:S01]  /*150f0*/  MOV R4, R0 ;  /* 0x0000000000047202 */ /* 0x020fe20000000f00 */
[----:B-1----:R-:W-:-:S05]  /*15100*/  BRA `(.L_x_1236) ;  /* 0xffff389000007947 */ /* 0x002fca000383ffff */
.L_x_1142:
[----:B------:R-:W-:Y:S01]  /*15110*/  MOV R3, 0x181f ;  /* 0x0000181f00037802 */ /* 0x000fe20000000f00 */
[----:B------:R3:W-:Y:S01]  /*15120*/  STL [R1+0x4c], R9 ;  /* 0x00004c0901007387 */ /* 0x0007e20000100800 */
[----:B------:R-:W-:Y:S01]  /*15130*/  MOV R2, 0x15160 ;  /* 0x0001516000027802 */ /* 0x000fe20000000f00 */
[----:B------:R-:W-:Y:S02]  /*15140*/  IMAD.MOV.U32 R0, RZ, RZ, RZ ;  /* 0x000000ffff007224 */ /* 0x000fe400078e00ff */
[----:B-123--:R-:W-:Y:S05]  /*15150*/  CALL.REL.NOINC `($__internal_20_$__cuda_sm70_shflsync_idx_p) ;  /* 0x0000198000007944 */ /* 0x00efea0003c00000 */
[----:B-1---5:R-:W-:-:S05]  /*15160*/  BRA `(.L_x_1237) ;  /* 0xffff385000007947 */ /* 0x022fca000383ffff */
.L_x_1143:
[----:B--2---:R-:W-:Y:S01]  /*15170*/  MOV R3, 0x181f ;  /* 0x0000181f00037802 */ /* 0x004fe20000000f00 */
[----:B------:R2:W-:Y:S01]  /*15180*/  STL [R1+0x4c], R8 ;  /* 0x00004c0801007387 */ /* 0x0005e20000100800 */
[----:B------:R-:W-:Y:S01]  /*15190*/  MOV R2, 0x151c0 ;  /* 0x000151c000027802 */ /* 0x000fe20000000f00 */
[----:B------:R-:W-:Y:S03]  /*151a0*/  IMAD.MOV.U32 R0, RZ, RZ, 0x1 ;  /* 0x00000001ff007424 */ /* 0x000fe600078e00ff */
        /* <DEDUP_REMOVED lines=8> */
.L_x_1144:
[----:B------:R-:W-:Y:S01]  /*15230*/  MOV R3, 0x1c1f ;  /* 0x00001c1f00037802 */ /* 0x000fe20000000f00 */
[----:B------:R1:W-:Y:S01]  /*15240*/  STL [R1+0x4c], R4 ;  /* 0x00004c0401007387 */ /* 0x0003e20000100800 */
[----:B------:R-:W-:Y:S01]  /*15250*/  MOV R2, 0x15280 ;  /* 0x0001528000027802 */ /* 0x000fe20000000f00 */
[----:B------:R-:W-:Y:S02]  /*15260*/  IMAD.MOV.U32 R0, RZ, RZ, RZ ;  /* 0x000000ffff007224 */ /* 0x000fe400078e00ff */
[----:B-1----:R-:W-:Y:S05]  /*15270*/  CALL.REL.NOINC `($__internal_20_$__cuda_sm70_shflsync_idx_p) ;  /* 0x0000186000007944 */ /* 0x002fea0003c00000 */
[----:B-1---5:R-:W-:-:S05]  /*15280*/  BRA `(.L_x_1239) ;  /* 0xffff3c9000007947 */ /* 0x022fca000383ffff */
.L_x_1145:
[----:B------:R-:W-:Y:S01]  /*15290*/  MOV R3, 0x1c1f ;  /* 0x00001c1f00037802 */ /* 0x000fe20000000f00 */
[----:B------:R2:W-:Y:S01]  /*152a0*/  STL [R1+0x4c], R4 ;  /* 0x00004c0401007387 */ /* 0x0005e20000100800 */
[----:B------:R-:W-:Y:S01]  /*152b0*/  MOV R2, 0x152e0 ;  /* 0x000152e000027802 */ /* 0x000fe20000000f00 */
[----:B------:R-:W-:Y:S02]  /*152c0*/  IMAD.MOV.U32 R0, RZ, RZ, 0x1 ;  /* 0x00000001ff007424 */ /* 0x000fe400078e00ff */
[----:B-12---:R-:W-:Y:S05]  /*152d0*/  CALL.REL.NOINC `($__internal_20_$__cuda_sm70_shflsync_idx_p) ;  /* 0x0000180000007944 */ /* 0x006fea0003c00000 */
[----:B------:R-:W2:Y:S01]  /*152e0*/  LDL.LU R7, [R1+0x28] ;  /* 0x0000280001077983 */ /* 0x000ea20000300800 */
[----:B-----5:R-:W-:Y:S03]  /*152f0*/  IMAD.IADD R0, R5, 0x1, R0 ;  /* 0x0000000105007824 */ /* 0x020fe600078e0200 */
[----:B------:R-:W3:Y:S02]  /*15300*/  LDL.LU R4, [R1+0x24] ;  /* 0x0000240001047983 */ /* 0x000ee40000300800 */
[C---:B------:R-:W-:Y:S02]  /*15310*/  ISETP.GT.AND P1, PT, R0.reuse, RZ, PT ;  /* 0x000000ff0000720c */ /* 0x040fe40003f24270 */
[C---:B------:R-:W-:Y:S01]  /*15320*/  ISETP.GT.AND P0, PT, R0.reuse, 0x1, PT ;  /* 0x000000010000780c */ /* 0x040fe20003f04270 */
[----:B------:R-:W4:Y:S01]  /*15330*/  LDL.LU R3, [R1+0x20] ;  /* 0x0000200001037983 */ /* 0x000f220000300800 */
[C---:B------:R-:W-:Y:S02]  /*15340*/  ISETP.GT.AND P3, PT, R0.reuse, 0x8, PT ;  /* 0x000000080000780c */ /* 0x040fe40003f64270 */
[C---:B------:R-:W-:Y:S01]  /*15350*/  ISETP.GT.AND P4, PT, R0.reuse, 0x9, PT ;  /* 0x000000090000780c */ /* 0x040fe20003f84270 */
[----:B------:R-:W4:Y:S01]  /*15360*/  LDL.LU R2, [R1+0x1c] ;  /* 0x00001c0001027983 */ /* 0x000f220000300800 */
[C---:B------:R-:W-:Y:S04]  /*15370*/  ISETP.GT.AND P2, PT, R0.reuse, 0x10, PT ;  /* 0x000000100000780c */ /* 0x040fe80003f44270 */
[----:B------:R-:W-:Y:S02]  /*15380*/  FSEL R25, R171, -INF , P2 ;  /* 0xff800000ab197808 */ /* 0x000fe40001000000 */
[C---:B------:R-:W-:Y:S04]  /*15390*/  ISETP.GT.AND P2, PT, R0.reuse, 0x21, PT ;  /* 0x000000210000780c */ /* 0x040fe80003f44270 */
[----:B------:R-:W-:Y:S02]  /*153a0*/  FSEL R9, R179, -INF , P2 ;  /* 0xff800000b3097808 */ /* 0x000fe40001000000 */
[----:B--2---:R-:W-:Y:S02]  /*153b0*/  FSEL R5, R7, -INF , P1 ;  /* 0xff80000007057808 */ /* 0x004fe40000800000 */
[----:B------:R-:W-:Y:S02]  /*153c0*/  ISETP.GT.AND P1, PT, R0, 0x11, PT ;  /* 0x000000110000780c */ /* 0x000fe40003f24270 */
[----:B---3--:R-:W-:Y:S02]  /*153d0*/  FSEL R132, R4, -INF , P0 ;  /* 0xff80000004847808 */ /* 0x008fe40000000000 */
[----:B------:R-:W-:Y:S02]  /*153e0*/  ISETP.GT.AND P0, PT, R0, 0x18, PT ;  /* 0x000000180000780c */ /* 0x000fe40003f04270 */
[----:B------:R-:W-:Y:S02]  /*153f0*/  FSEL R24, R170, -INF , P1 ;  /* 0xff800000aa187808 */ /* 0x000fe40000800000 */
[----:B----4-:R-:W-:Y:S02]  /*15400*/  FSEL R27, R3, -INF , P3 ;  /* 0xff800000031b7808 */ /* 0x010fe40001800000 */
[----:B------:R-:W-:Y:S02]  /*15410*/  ISETP.GT.AND P3, PT, R0, 0x20, PT ;  /* 0x000000200000780c */ /* 0x000fe40003f64270 */
[----:B------:R-:W-:Y:S02]  /*15420*/  FSEL R26, R2, -INF , P4 ;  /* 0xff800000021a7808 */ /* 0x000fe40002000000 */
[C---:B------:R-:W-:Y:S02]  /*15430*/  ISETP.GT.AND P4, PT, R0.reuse, 0x19, PT ;  /* 0x000000190000780c */ /* 0x040fe40003f84270 */
        /* <DEDUP_REMOVED lines=19> */
[----:B------:R-:W-:Y:S02]  /*15570*/  FSEL R10, R177, -INF , P3 ;  /* 0xff800000b10a7808 */ /* 0x000fe40001800000 */
[----:B------:R-:W-:Y:S02]  /*15580*/  FMNMX.FTZ R168, R22, R2, !PT ;  /* 0x0000000216a87209 */ /* 0x000fe40007810000 */
[----:B------:R-:W-:Y:S01]  /*15590*/  FMNMX.FTZ R4, R14, R0, !PT ;  /* 0x000000000e047209 */ /* 0x000fe20007810000 */
[----:B------:R-:W-:Y:S01]  /*155a0*/  IMAD.MOV.U32 R0, RZ, RZ, 0x2 ;  /* 0x00000002ff007424 */ /* 0x000fe200078e00ff */
[----:B------:R-:W-:Y:S02]  /*155b0*/  FMNMX.FTZ R168, R10, R168, !PT ;  /* 0x000000a80aa87209 */ /* 0x000fe40007810000 */
[----:B------:R-:W-:Y:S02]  /*155c0*/  FMNMX.FTZ R4, R13, R4, !PT ;  /* 0x000000040d047209 */ /* 0x000fe40007810000 */
[----:B------:R-:W-:Y:S02]  /*155d0*/  FSEL R8, R176, -INF , P1 ;  /* 0xff800000b0087808 */ /* 0x000fe40000800000 */
[----:B------:R-:W-:Y:S02]  /*155e0*/  FMNMX.FTZ R168, R9, R168, !PT ;  /* 0x000000a809a87209 */ /* 0x000fe40007810000 */
[----:B------:R-:W-:Y:S02]  /*155f0*/  FMNMX.FTZ R4, R12, R4, !PT ;  /* 0x000000040c047209 */ /* 0x000fe40007810000 */
[----:B------:R-:W-:Y:S02]  /*15600*/  FSEL R7, R178, -INF , P0 ;  /* 0xff800000b2077808 */ /* 0x000fe40000000000 */
[----:B------:R-:W-:Y:S02]  /*15610*/  FMNMX.FTZ R168, R8, R168, !PT ;  /* 0x000000a808a87209 */ /* 0x000fe40007810000 */
[----:B------:R-:W-:Y:S02]  /*15620*/  FMNMX.FTZ R4, R11, R4, !PT ;  /* 0x000000040b047209 */ /* 0x000fe40007810000 */
[----:B------:R-:W-:Y:S02]  /*15630*/  FMNMX.FTZ R168, R7, R168, !PT ;  /* 0x000000a807a87209 */ /* 0x000fe40007810000 */
[----:B------:R-:W-:Y:S02]  /*15640*/  MOV R2, 0x15660 ;  /* 0x0001566000027802 */ /* 0x000fe40000000f00 */
[----:B-1----:R-:W-:Y:S05]  /*15650*/  CALL.REL.NOINC `($__internal_19_$__cuda_sm70_shflsync_bfly_p) ;  /* 0x0000140000007944 */ /* 0x002fea0003c00000 */
[----:B------:R-:W-:Y:S01]  /*15660*/  FMNMX.FTZ R4, R4, R0, !PT ;  /* 0x0000000004047209 */ /* 0x000fe20007810000 */
[----:B------:R-:W-:Y:S01]  /*15670*/  IMAD.MOV.U32 R0, RZ, RZ, 0x1 ;  /* 0x00000001ff007424 */ /* 0x000fe200078e00ff */
[----:B------:R-:W-:Y:S02]  /*15680*/  MOV R2, 0x156a0 ;  /* 0x000156a000027802 */ /* 0x000fe40000000f00 */
        /* <DEDUP_REMOVED lines=10> */
[----:B-1---5:R-:W-:-:S05]  /*15730*/  BRA `(.L_x_1240) ;  /* 0xffff3d5000007947 */ /* 0x022fca000383ffff */
.L_x_1148:
[----:B------:R-:W-:Y:S01]  /*15740*/  MOV R3, 0x181f ;  /* 0x0000181f00037802 */ /* 0x000fe20000000f00 */
[----:B------:R2:W-:Y:S01]  /*15750*/  STL [R1+0x4c], R6 ;  /* 0x00004c0601007387 */ /* 0x0005e20000100800 */
[----:B------:R-:W-:Y:S01]  /*15760*/  MOV R2, 0x15790 ;  /* 0x0001579000027802 */ /* 0x000fe20000000f00 */
[----:B------:R-:W-:Y:S02]  /*15770*/  IMAD.MOV.U32 R0, RZ, RZ, RZ ;  /* 0x000000ffff007224 */ /* 0x000fe400078e00ff */
[----:B-1234-:R-:W-:Y:S05]  /*15780*/  CALL.REL.NOINC `($__internal_20_$__cuda_sm70_shflsync_idx_p) ;  /* 0x0000135000007944 */ /* 0x01efea0003c00000 */
[----:B-1---5:R-:W-:-:S05]  /*15790*/  BRA `(.L_x_1241) ;  /* 0xffff586000007947 */ /* 0x022fca000383ffff */
.L_x_1151:
[----:B--2---:R-:W-:Y:S01]  /*157a0*/  MOV R3, 0x181f ;  /* 0x0000181f00037802 */ /* 0x004fe20000000f00 */
        /* <DEDUP_REMOVED lines=11> */
.L_x_1154:
[----:B------:R-:W-:Y:S01]  /*15860*/  MOV R3, 0x181f ;  /* 0x0000181f00037802 */ /* 0x000fe20000000f00 */
[----:B------:R1:W-:Y:S01]  /*15870*/  STL [R1+0x4c], R8 ;  /* 0x00004c0801007387 */ /* 0x0003e20000100800 */
[----:B------:R-:W-:Y:S01]  /*15880*/  MOV R2, 0x158b0 ;  /* 0x000158b000027802 */ /* 0x000fe20000000f00 */
[----:B------:R-:W-:Y:S02]  /*15890*/  IMAD.MOV.U32 R0, RZ, RZ, RZ ;  /* 0x000000ffff007224 */ /* 0x000fe400078e00ff */
[----:B-1----:R-:W-:Y:S05]  /*158a0*/  CALL.REL.NOINC `($__internal_20_$__cuda_sm70_shflsync_idx_p) ;  /* 0x0000123000007944 */ /* 0x002fea0003c00000 */
[----:B-----5:R-:W-:Y:S01]  /*158b0*/  MOV R4, R0 ;  /* 0x0000000000047202 */ /* 0x020fe20000000f00 */
[----:B-1----:R-:W-:-:S05]  /*158c0*/  BRA `(.L_x_1243) ;  /* 0xffff6a5000007947 */ /* 0x002fca000383ffff */
.L_x_1155:
[----:B------:R-:W-:Y:S01]  /*158d0*/  MOV R3, 0x181f ;  /* 0x0000181f00037802 */ /* 0x000fe20000000f00 */
[----:B------:R3:W-:Y:S01]  /*158e0*/  STL [R1+0x4c], R9 ;  /* 0x00004c0901007387 */ /* 0x0007e20000100800 */
[----:B------:R-:W-:Y:S01]  /*158f0*/  MOV R2, 0x15920 ;  /* 0x0001592000027802 */ /* 0x000fe20000000f00 */
[----:B------:R-:W-:Y:S02]  /*15900*/  IMAD.MOV.U32 R0, RZ, RZ, RZ ;  /* 0x000000ffff007224 */ /* 0x000fe400078e00ff */
[----:B-123--:R-:W-:Y:S05]  /*15910*/  CALL.REL.NOINC `($__internal_20_$__cuda_sm70_shflsync_idx_p) ;  /* 0x000011c000007944 */ /* 0x00efea0003c00000 */
[----:B-1---5:R-:W-:-:S05]  /*15920*/  BRA `(.L_x_1244) ;  /* 0xffff6a1000007947 */ /* 0x022fca000383ffff */
.L_x_1156:
        /* <DEDUP_REMOVED lines=12> */
.L_x_1157:
[----:B------:R-:W-:Y:S02]  /*159f0*/  MOV R0, 0x2 ;  /* 0x0000000200007802 */ /* 0x000fe40000000f00 */
[----:B------:R-:W-:Y:S02]  /*15a00*/  MOV R2, 0x15a20 ;  /* 0x00015a2000027802 */ /* 0x000fe40000000f00 */
[----:B------:R-:W-:Y:S05]  /*15a10*/  CALL.REL.NOINC `($__internal_19_$__cuda_sm70_shflsync_bfly_p) ;  /* 0x0000104000007944 */ /* 0x000fea0003c00000 */
[----:B-1---5:R-:W-:-:S05]  /*15a20*/  BRA `(.L_x_1246) ;  /* 0xffff6e3000007947 */ /* 0x022fca000383ffff */
.L_x_1158:
[----:B------:R-:W-:Y:S02]  /*15a30*/  MOV R0, 0x1 ;  /* 0x0000000100007802 */ /* 0x000fe40000000f00 */
[----:B------:R-:W-:Y:S02]  /*15a40*/  MOV R2, 0x15a60 ;  /* 0x00015a6000027802 */ /* 0x000fe40000000f00 */
[----:B------:R-:W-:Y:S05]  /*15a50*/  CALL.REL.NOINC `($__internal_19_$__cuda_sm70_shflsync_bfly_p) ;  /* 0x0000100000007944 */ /* 0x000fea0003c00000 */
[----:B------:R-:W-:Y:S01]  /*15a60*/  FMNMX.FTZ R133, R4, R0, !PT ;  /* 0x0000000004857209 */ /* 0x000fe20007810000 */
[----:B-----5:R-:W-:Y:S01]  /*15a70*/  IMAD.MOV.U32 R4, RZ, RZ, R5 ;  /* 0x000000ffff047224 */ /* 0x020fe200078e0005 */
[----:B------:R-:W-:Y:S01]  /*15a80*/  MOV R2, 0x15ab0 ;  /* 0x00015ab000027802 */ /* 0x000fe20000000f00 */
[----:B------:R-:W-:Y:S02]  /*15a90*/  IMAD.MOV.U32 R0, RZ, RZ, 0x2 ;  /* 0x00000002ff007424 */ /* 0x000fe400078e00ff */
[----:B-1----:R-:W-:Y:S05]  /*15aa0*/  CALL.REL.NOINC `($__internal_19_$__cuda_sm70_shflsync_bfly_p) ;  /* 0x00000fb000007944 */ /* 0x002fea0003c00000 */
[----:B-----5:R-:W-:Y:S01]  /*15ab0*/  FMNMX.FTZ R4, R5, R0, !PT ;  /* 0x0000000005047209 */ /* 0x020fe20007810000 */
[----:B------:R-:W-:Y:S01]  /*15ac0*/  IMAD.MOV.U32 R0, RZ, RZ, 0x1 ;  /* 0x00000001ff007424 */ /* 0x000fe200078e00ff */
[----:B------:R-:W-:Y:S02]  /*15ad0*/  MOV R2, 0x15af0 ;  /* 0x00015af000027802 */ /* 0x000fe40000000f00 */
[----:B-1----:R-:W-:Y:S05]  /*15ae0*/  CALL.REL.NOINC `($__internal_19_$__cuda_sm70_shflsync_bfly_p) ;  /* 0x00000f7000007944 */ /* 0x002fea0003c00000 */
[----:B-1---5:R-:W-:-:S05]  /*15af0*/  BRA `(.L_x_1247) ;  /* 0xffff6dd000007947 */ /* 0x022fca000383ffff */
.L_x_1160:
[----:B------:R1:W5:Y:S01]  /*15b00*/  LDL R4, [R1+0x54] ;  /* 0x0000540001047983 */ /* 0x0003620000100800 */
[----:B------:R-:W-:-:S02]  /*15b10*/  MOV R0, 0x2 ;  /* 0x0000000200007802 */ /* 0x000fc40000000f00 */
[----:B------:R-:W-:Y:S02]  /*15b20*/  MOV R2, 0x15b40 ;  /* 0x00015b4000027802 */ /* 0x000fe40000000f00 */
[----:B-1---5:R-:W-:Y:S05]  /*15b30*/  CALL.REL.NOINC `($__internal_19_$__cuda_sm70_shflsync_bfly_p) ;  /* 0x00000f2000007944 */ /* 0x022fea0003c00000 */
[----:B-1---5:R-:W-:Y:S05]  /*15b40*/  BRA `(.L_x_1248) ;  /* 0xffff869000007947 */ /* 0x022fea000383ffff */
.L_x_1161:
[----:B------:R-:W-:Y:S01]  /*15b50*/  IMAD.MOV.U32 R4, RZ, RZ, R5 ;  /* 0x000000ffff047224 */ /* 0x000fe200078e0005 */
[----:B------:R-:W-:Y:S02]  /*15b60*/  MOV R0, 0x1 ;  /* 0x0000000100007802 */ /* 0x000fe40000000f00 */
[----:B------:R-:W-:Y:S02]  /*15b70*/  MOV R2, 0x15b90 ;  /* 0x00015b9000027802 */ /* 0x000fe40000000f00 */
[----:B------:R-:W-:Y:S05]  /*15b80*/  CALL.REL.NOINC `($__internal_19_$__cuda_sm70_shflsync_bfly_p) ;  /* 0x00000ed000007944 */ /* 0x000fea0003c00000 */
[----:B------:R2:W5:Y:S02]  /*15b90*/  LDL R4, [R1+0x50] ;  /* 0x0000500001047983 */ /* 0x0005640000100800 */
[----:B-----5:R-:W-:Y:S01]  /*15ba0*/  FADD.FTZ R5, R5, R0 ;  /* 0x0000000005057221 */ /* 0x020fe20000010000 */
[----:B------:R-:W-:Y:S02]  /*15bb0*/  MOV R0, 0x2 ;  /* 0x0000000200007802 */ /* 0x000fe40000000f00 */
[----:B------:R-:W-:Y:S02]  /*15bc0*/  MOV R2, 0x15be0 ;  /* 0x00015be000027802 */ /* 0x000fe40000000f00 */
[----:B-12---:R-:W-:Y:S05]  /*15bd0*/  CALL.REL.NOINC `($__internal_19_$__cuda_sm70_shflsync_bfly_p) ;  /* 0x00000e8000007944 */ /* 0x006fea0003c00000 */
[----:B------:R-:W2:Y:S02]  /*15be0*/  LDL.LU R2, [R1+0x50] ;  /* 0x0000500001027983 */ /* 0x000ea40000300800 */
[----:B--2---:R-:W-:Y:S01]  /*15bf0*/  FADD.FTZ R4, R2, R0 ;  /* 0x0000000002047221 */ /* 0x004fe20000010000 */
[----:B------:R-:W-:-:S02]  /*15c00*/  MOV R0, 0x1 ;  /* 0x0000000100007802 */ /* 0x000fc40000000f00 */
[----:B------:R-:W-:Y:S02]  /*15c10*/  MOV R2, 0x15c30 ;  /* 0x00015c3000027802 */ /* 0x000fe40000000f00 */
[----:B-1---5:R-:W-:Y:S05]  /*15c20*/  CALL.REL.NOINC `($__internal_19_$__cuda_sm70_shflsync_bfly_p) ;  /* 0x00000e3000007944 */ /* 0x022fea0003c00000 */
[----:B------:R-:W-:Y:S01]  /*15c30*/  MOV R3, R0 ;  /* 0x0000000000037202 */ /* 0x000fe20000000f00 */
[----:B-1---5:R-:W-:Y:S05]  /*15c40*/  BRA `(.L_x_1249) ;  /* 0xffff862000007947 */ /* 0x022fea000383ffff */
.L_x_1168:
[----:B--234-:R2:W-:Y:S01]  /*15c50*/  STL [R1+0x4c], R5 ;  /* 0x00004c0501007387 */ /* 0x01c5e20000100800 */
[----:B------:R-:W-:Y:S01]  /*15c60*/  IMAD.MOV.U32 R0, RZ, RZ, RZ ;  /* 0x000000ffff007224 */ /* 0x000fe200078e00ff */
[----:B------:R-:W-:Y:S02]  /*15c70*/  MOV R3, 0x181f ;  /* 0x0000181f00037802 */ /* 0x000fe40000000f00 */
[----:B------:R-:W-:Y:S02]  /*15c80*/  MOV R2, 0x15ca0 ;  /* 0x00015ca000027802 */ /* 0x000fe40000000f00 */
[----:B-12---:R-:W-:Y:S05]  /*15c90*/  CALL.REL.NOINC `($__internal_20_$__cuda_sm70_shflsync_idx_p) ;  /* 0x00000e4000007944 */ /* 0x006fea0003c00000 */
[----:B-----5:R-:W-:Y:S01]  /*15ca0*/  MOV R4, R0 ;  /* 0x0000000000047202 */ /* 0x020fe20000000f00 */
[----:B-1----:R-:W-:Y:S05]  /*15cb0*/  BRA `(.L_x_1250) ;  /* 0xffffa26000007947 */ /* 0x002fea000383ffff */
.L_x_1169:
[----:B------:R4:W-:Y:S01]  /*15cc0*/  STL [R1+0x4c], R14 ;  /* 0x00004c0e01007387 */ /* 0x0009e20000100800 */
[----:B------:R-:W-:Y:S01]  /*15cd0*/  IMAD.MOV.U32 R0, RZ, RZ, RZ ;  /* 0x000000ffff007224 */ /* 0x000fe200078e00ff */
[----:B------:R-:W-:Y:S02]  /*15ce0*/  MOV R3, 0x181f ;  /* 0x0000181f00037802 */ /* 0x000fe40000000f00 */
[----:B------:R-:W-:-:S02]  /*15cf0*/  MOV R2, 0x15d10 ;  /* 0x00015d1000027802 */ /* 0x000fc40000000f00 */
[----:B-1234-:R-:W-:Y:S05]  /*15d00*/  CALL.REL.NOINC `($__internal_20_$__cuda_sm70_shflsync_idx_p) ;  /* 0x00000dd000007944 */ /* 0x01efea0003c00000 */
[----:B-1---5:R-:W-:Y:S05]  /*15d10*/  BRA `(.L_x_1251) ;  /* 0xffffa22000007947 */ /* 0x022fea000383ffff */
.L_x_1172:
[----:B------:R4:W-:Y:S01]  /*15d20*/  STL [R1+0x4c], R5 ;  /* 0x00004c0501007387 */ /* 0x0009e20000100800 */
[----:B--2---:R-:W-:Y:S01]  /*15d30*/  IMAD.MOV.U32 R0, RZ, RZ, 0x1 ;  /* 0x00000001ff007424 */ /* 0x004fe200078e00ff */
[----:B------:R-:W-:-:S02]  /*15d40*/  MOV R3, 0x181f ;  /* 0x0000181f00037802 */ /* 0x000fc40000000f00 */
[----:B------:R-:W-:Y:S02]  /*15d50*/  MOV R2, 0x15d70 ;  /* 0x00015d7000027802 */ /* 0x000fe40000000f00 */
[----:B-1-34-:R-:W-:Y:S05]  /*15d60*/  CALL.REL.NOINC `($__internal_20_$__cuda_sm70_shflsync_idx_p) ;  /* 0x00000d7000007944 */ /* 0x01afea0003c00000 */
[----:B------:R2:W-:Y:S01]  /*15d70*/  STL [R1+0x4c], R14 ;  /* 0x00004c0e01007387 */ /* 0x0005e20000100800 */
[----:B-----5:R-:W-:Y:S01]  /*15d80*/  IMAD.MOV.U32 R4, RZ, RZ, R0 ;  /* 0x000000ffff047224 */ /* 0x020fe200078e0000 */
[----:B------:R-:W-:Y:S01]  /*15d90*/  MOV R0, 0x1 ;  /* 0x0000000100007802 */ /* 0x000fe20000000f00 */
[----:B------:R-:W-:Y:S01]  /*15da0*/  IMAD.MOV.U32 R3, RZ, RZ, 0x181f ;  /* 0x0000181fff037424 */ /* 0x000fe200078e00ff */
[----:B------:R-:W-:Y:S02]  /*15db0*/  MOV R2, 0x15dd0 ;  /* 0x00015dd000027802 */ /* 0x000fe40000000f00 */
[----:B-12---:R-:W-:Y:S05]  /*15dc0*/  CALL.REL.NOINC `($__internal_20_$__cuda_sm70_shflsync_idx_p) ;  /* 0x00000d1000007944 */ /* 0x006fea0003c00000 */
[----:B-1---5:R-:W-:Y:S05]  /*15dd0*/  BRA `(.L_x_1252) ;  /* 0xffffa3b000007947 */ /* 0x022fea000383ffff */
.L_x_1175:
[----:B------:R3:W-:Y:S01]  /*15de0*/  STL [R1+0x4c], R5 ;  /* 0x00004c0501007387 */ /* 0x0007e20000100800 */
[----:B--2---:R-:W-:Y:S01]  /*15df0*/  IMAD.MOV.U32 R0, RZ, RZ, 0x2 ;  /* 0x00000002ff007424 */ /* 0x004fe200078e00ff */
[----:B-1----:R-:W-:Y:S02]  /*15e00*/  MOV R3, 0x181f ;  /* 0x0000181f00037802 */ /* 0x002fe40000000f00 */
[----:B------:R-:W-:Y:S02]  /*15e10*/  MOV R2, 0x15e30 ;  /* 0x00015e3000027802 */ /* 0x000fe40000000f00 */
[----:B---34-:R-:W-:Y:S05]  /*15e20*/  CALL.REL.NOINC `($__internal_20_$__cuda_sm70_shflsync_idx_p) ;  /* 0x00000cb000007944 */ /* 0x018fea0003c00000 */
[----:B-----5:R-:W-:Y:S01]  /*15e30*/  MOV R4, R0 ;  /* 0x0000000000047202 */ /* 0x020fe20000000f00 */
[----:B-1----:R-:W-:Y:S05]  /*15e40*/  BRA `(.L_x_1253) ;  /* 0xffffa53000007947 */ /* 0x002fea000383ffff */
.L_x_1176:
[----:B------:R4:W-:Y:S01]  /*15e50*/  STL [R1+0x4c], R14 ;  /* 0x00004c0e01007387 */ /* 0x0009e20000100800 */
[----:B--2---:R-:W-:Y:S01]  /*15e60*/  IMAD.MOV.U32 R0, RZ, RZ, 0x2 ;  /* 0x00000002ff007424 */ /* 0x004fe200078e00ff */
[----:B-1----:R-:W-:-:S02]  /*15e70*/  MOV R3, 0x181f ;  /* 0x0000181f00037802 */ /* 0x002fc40000000f00 */
[----:B------:R-:W-:Y:S02]  /*15e80*/  MOV R2, 0x15ea0 ;  /* 0x00015ea000027802 */ /* 0x000fe40000000f00 */
[----:B---34-:R-:W-:Y:S05]  /*15e90*/  CALL.REL.NOINC `($__internal_20_$__cuda_sm70_shflsync_idx_p) ;  /* 0x00000c4000007944 */ /* 0x018fea0003c00000 */
[----:B-1---5:R-:W-:Y:S05]  /*15ea0*/  BRA `(.L_x_1254) ;  /* 0xffffa4f000007947 */ /* 0x022fea000383ffff */
.L_x_1179:
[----:B------:R1:W-:Y:S01]  /*15eb0*/  STL [R1+0x4c], R5 ;  /* 0x00004c0501007387 */ /* 0x0003e20000100800 */
[----:B----4-:R-:W-:Y:S01]  /*15ec0*/  IMAD.MOV.U32 R0, RZ, RZ, 0x3 ;  /* 0x00000003ff007424 */ /* 0x010fe200078e00ff */
[----:B-1----:R-:W-:Y:S02]  /*15ed0*/  MOV R3, 0x181f ;  /* 0x0000181f00037802 */ /* 0x002fe40000000f00 */
[----:B------:R-:W-:Y:S02]  /*15ee0*/  MOV R2, 0x15f00 ;  /* 0x00015f0000027802 */ /* 0x000fe40000000f00 */
[----:B--23--:R-:W-:Y:S05]  /*15ef0*/  CALL.REL.NOINC `($__internal_20_$__cuda_sm70_shflsync_idx_p) ;  /* 0x00000be000007944 */ /* 0x00cfea0003c00000 */
[----:B------:R2:W-:Y:S01]  /*15f00*/  STL [R1+0x4c], R14 ;  /* 0x00004c0e01007387 */ /* 0x0005e20000100800 */
[----:B-----5:R-:W-:Y:S01]  /*15f10*/  IMAD.MOV.U32 R4, RZ, RZ, R0 ;  /* 0x000000ffff047224 */ /* 0x020fe200078e0000 */
[----:B------:R-:W-:Y:S01]  /*15f20*/  MOV R0, 0x3 ;  /* 0x0000000300007802 */ /* 0x000fe20000000f00 */
[----:B------:R-:W-:Y:S01]  /*15f30*/  IMAD.MOV.U32 R3, RZ, RZ, 0x181f ;  /* 0x0000181fff037424 */ /* 0x000fe200078e00ff */
[----:B------:R-:W-:Y:S02]  /*15f40*/  MOV R2, 0x15f60 ;  /* 0x00015f6000027802 */ /* 0x000fe40000000f00 */
[----:B-12---:R-:W-:Y:S05]  /*15f50*/  CALL.REL.NOINC `($__internal_20_$__cuda_sm70_shflsync_idx_p) ;  /* 0x00000b8000007944 */ /* 0x006fea0003c00000 */
[----:B-1---5:R-:W-:Y:S05]  /*15f60*/  BRA `(.L_x_1255) ;  /* 0xffffa63000007947 */ /* 0x022fea000383ffff */
.L_x_1181:
[----:B------:R1:W-:Y:S01]  /*15f70*/  STL [R1+0x4c], R5 ;  /* 0x00004c0501007387 */ /* 0x0003e20000100800 */
[----:B------:R-:W-:Y:S01]  /*15f80*/  IMAD.MOV.U32 R0, RZ, RZ, RZ ;  /* 0x000000ffff007224 */ /* 0x000fe200078e00ff */
[----:B------:R-:W-:-:S02]  /*15f90*/  MOV R3, 0x1c1f ;  /* 0x00001c1f00037802 */ /* 0x000fc40000000f00 */
[----:B------:R-:W-:Y:S02]  /*15fa0*/  MOV R2, 0x15fc0 ;  /* 0x00015fc000027802 */ /* 0x000fe40000000f00 */
[----:B-1----:R-:W-:Y:S05]  /*15fb0*/  CALL.REL.NOINC `($__internal_20_$__cuda_sm70_shflsync_idx_p) ;  /* 0x00000b2000007944 */ /* 0x002fea0003c00000 */
[----:B-----5:R-:W-:Y:S01]  /*15fc0*/  MOV R4, R0 ;  /* 0x0000000000047202 */ /* 0x020fe20000000f00 */
[----:B-1----:R-:W-:Y:S05]  /*15fd0*/  BRA `(.L_x_1256) ;  /* 0xffffa9a000007947 */ /* 0x002fea000383ffff */
.L_x_1182:
[----:B------:R3:W-:Y:S01]  /*15fe0*/  STL [R1+0x4c], R12 ;  /* 0x00004c0c01007387 */ /* 0x0007e20000100800 */
[----:B------:R-:W-:Y:S01]  /*15ff0*/  IMAD.MOV.U32 R0, RZ, RZ, RZ ;  /* 0x000000ffff007224 */ /* 0x000fe200078e00ff */
[----:B------:R-:W-:Y:S02]  /*16000*/  MOV R3, 0x1c1f ;  /* 0x00001c1f00037802 */ /* 0x000fe40000000f00 */
[----:B------:R-:W-:Y:S02]  /*16010*/  MOV R2, 0x16030 ;  /* 0x0001603000027802 */ /* 0x000fe40000000f00 */
[----:B-123--:R-:W-:Y:S05]  /*16020*/  CALL.REL.NOINC `($__internal_20_$__cuda_sm70_shflsync_idx_p) ;  /* 0x00000ab000007944 */ /* 0x00efea0003c00000 */
[----:B-1---5:R-:W-:Y:S05]  /*16030*/  BRA `(.L_x_1257) ;  /* 0xffffa96000007947 */ /* 0x022fea000383ffff */
.L_x_1185:
[----:B------:R1:W-:Y:S01]  /*16040*/  STL [R1+0x4c], R5 ;  /* 0x00004c0501007387 */ /* 0x0003e20000100800 */
[----:B----4-:R-:W-:Y:S01]  /*16050*/  IMAD.MOV.U32 R0, RZ, RZ, 0x1 ;  /* 0x00000001ff007424 */ /* 0x010fe200078e00ff */
[----:B--2---:R-:W-:Y:S02]  /*16060*/  MOV R3, 0x1c1f ;  /* 0x00001c1f00037802 */ /* 0x004fe40000000f00 */
[----:B------:R-:W-:Y:S02]  /*16070*/  MOV R2, 0x16090 ;  /* 0x0001609000027802 */ /* 0x000fe40000000f00 */
[----:B-1-3--:R-:W-:Y:S05]  /*16080*/  CALL.REL.NOINC `($__internal_20_$__cuda_sm70_shflsync_idx_p) ;  /* 0x00000a5000007944 */ /* 0x00afea0003c00000 */
[----:B------:R2:W-:Y:S01]  /*16090*/  STL [R1+0x4c], R12 ;  /* 0x00004c0c01007387 */ /* 0x0005e20000100800 */
[----:B-----5:R-:W-:Y:S01]  /*160a0*/  IMAD.MOV.U32 R4, RZ, RZ, R0 ;  /* 0x000000ffff047224 */ /* 0x020fe200078e0000 */
[----:B------:R-:W-:Y:S01]  /*160b0*/  MOV R0, 0x1 ;  /* 0x0000000100007802 */ /* 0x000fe20000000f00 */
[----:B------:R-:W-:Y:S01]  /*160c0*/  IMAD.MOV.U32 R3, RZ, RZ, 0x1c1f ;  /* 0x00001c1fff037424 */ /* 0x000fe200078e00ff */
[----:B------:R-:W-:-:S02]  /*160d0*/  MOV R2, 0x160f0 ;  /* 0x000160f000027802 */ /* 0x000fc40000000f00 */
[----:B-12---:R-:W-:Y:S05]  /*160e0*/  CALL.REL.NOINC `($__internal_20_$__cuda_sm70_shflsync_idx_p) ;  /* 0x000009f000007944 */ /* 0x006fea0003c00000 */
[----:B-1---5:R-:W-:Y:S05]  /*160f0*/  BRA `(.L_x_1258) ;  /* 0xffffb50000007947 */ /* 0x022fea000383ffff */
.L_x_1189:
[----:B------:R1:W-:Y:S01]  /*16100*/  STL [R1+0x4c], R5 ;  /* 0x00004c0501007387 */ /* 0x0003e20000100800 */
[----:B------:R-:W-:Y:S01]  /*16110*/  IMAD.MOV.U32 R0, RZ, RZ, RZ ;  /* 0x000000ffff007224 */ /* 0x000fe200078e00ff */
[----:B------:R-:W-:-:S02]  /*16120*/  MOV R3, 0x181f ;  /* 0x0000181f00037802 */ /* 0x000fc40000000f00 */
[----:B------:R-:W-:Y:S02]  /*16130*/  MOV R2, 0x16150 ;  /* 0x0001615000027802 */ /* 0x000fe40000000f00 */
[----:B-1----:R-:W-:Y:S05]  /*16140*/  CALL.REL.NOINC `($__internal_20_$__cuda_sm70_shflsync_idx_p) ;  /* 0x0000099000007944 */ /* 0x002fea0003c00000 */
[----:B-----5:R-:W-:Y:S01]  /*16150*/  MOV R4, R0 ;  /* 0x0000000000047202 */ /* 0x020fe20000000f00 */
[----:B-1----:R-:W-:Y:S05]  /*16160*/  BRA `(.L_x_1259) ;  /* 0xffffc94000007947 */ /* 0x002fea000383ffff */
.L_x_1190:
[----:B------:R3:W-:Y:S01]  /*16170*/  STL [R1+0x4c], R14 ;  /* 0x00004c0e01007387 */ /* 0x0007e20000100800 */
[----:B------:R-:W-:Y:S01]  /*16180*/  IMAD.MOV.U32 R0, RZ, RZ, RZ ;  /* 0x000000ffff007224 */ /* 0x000fe200078e00ff */
[----:B------:R-:W-:Y:S02]  /*16190*/  MOV R3, 0x181f ;  /* 0x0000181f00037802 */ /* 0x000fe40000000f00 */
[----:B------:R-:W-:Y:S02]  /*161a0*/  MOV R2, 0x161c0 ;  /* 0x000161c000027802 */ /* 0x000fe40000000f00 */
[----:B-123--:R-:W-:Y:S05]  /*161b0*/  CALL.REL.NOINC `($__internal_20_$__cuda_sm70_shflsync_idx_p) ;  /* 0x0000092000007944 */ /* 0x00efea0003c00000 */
[----:B-1---5:R-:W-:Y:S05]  /*161c0*/  BRA `(.L_x_1260) ;  /* 0xffffc90000007947 */ /* 0x022fea000383ffff */
.L_x_1193:
        /* <DEDUP_REMOVED lines=9> */
[----:B------:R-:W-:-:S02]  /*16260*/  MOV R2, 0x16280 ;  /* 0x0001628000027802 */ /* 0x000fc40000000f00 */
[----:B-12---:R-:W-:Y:S05]  /*16270*/  CALL.REL.NOINC `($__internal_20_$__cuda_sm70_shflsync_idx_p) ;  /* 0x0000086000007944 */ /* 0x006fea0003c00000 */
[----:B-1---5:R-:W-:Y:S05]  /*16280*/  BRA `(.L_x_1261) ;  /* 0xffffcaa000007947 */ /* 0x022fea000383ffff */
.L_x_1196:
[----:B------:R1:W-:Y:S01]  /*16290*/  STL [R1+0x4c], R5 ;  /* 0x00004c0501007387 */ /* 0x0003e20000100800 */
[----:B----4-:R-:W-:Y:S01]  /*162a0*/  IMAD.MOV.U32 R0, RZ, RZ, 0x2 ;  /* 0x00000002ff007424 */ /* 0x010fe200078e00ff */
[----:B-1----:R-:W-:-:S02]  /*162b0*/  MOV R3, 0x181f ;  /* 0x0000181f00037802 */ /* 0x002fc40000000f00 */
[----:B------:R-:W-:Y:S02]  /*162c0*/  MOV R2, 0x162e0 ;  /* 0x000162e000027802 */ /* 0x000fe40000000f00 */
[----:B--23--:R-:W-:Y:S05]  /*162d0*/  CALL.REL.NOINC `($__internal_20_$__cuda_sm70_shflsync_idx_p) ;  /* 0x0000080000007944 */ /* 0x00cfea0003c00000 */
[----:B-----5:R-:W-:Y:S01]  /*162e0*/  MOV R4, R0 ;  /* 0x0000000000047202 */ /* 0x020fe20000000f00 */
[----:B-1----:R-:W-:Y:S05]  /*162f0*/  BRA `(.L_x_1262) ;  /* 0xffffcc2000007947 */ /* 0x002fea000383ffff */
.L_x_1197:
[----:B------:R1:W-:Y:S01]  /*16300*/  STL [R1+0x4c], R14 ;  /* 0x00004c0e01007387 */ /* 0x0003e20000100800 */
[----:B----4-:R-:W-:Y:S01]  /*16310*/  IMAD.MOV.U32 R0, RZ, RZ, 0x2 ;  /* 0x00000002ff007424 */ /* 0x010fe200078e00ff */
[----:B-1----:R-:W-:Y:S02]  /*16320*/  MOV R3, 0x181f ;  /* 0x0000181f00037802 */ /* 0x002fe40000000f00 */
[----:B------:R-:W-:Y:S02]  /*16330*/  MOV R2, 0x16350 ;  /* 0x0001635000027802 */ /* 0x000fe40000000f00 */
[----:B--23--:R-:W-:Y:S05]  /*16340*/  CALL.REL.NOINC `($__internal_20_$__cuda_sm70_shflsync_idx_p) ;  /* 0x0000079000007944 */ /* 0x00cfea0003c00000 */
[----:B-1---5:R-:W-:Y:S05]  /*16350*/  BRA `(.L_x_1263) ;  /* 0xffffcbe000007947 */ /* 0x022fea000383ffff */
.L_x_1200:
[----:B------:R1:W-:Y:S01]  /*16360*/  STL [R1+0x4c], R5 ;  /* 0x00004c0501007387 */ /* 0x0003e20000100800 */
[----:B------:R-:W-:Y:S01]  /*16370*/  IMAD.MOV.U32 R0, RZ, RZ, 0x3 ;  /* 0x00000003ff007424 */ /* 0x000fe200078e00ff */
[----:B-1----:R-:W-:Y:S02]  /*16380*/  MOV R3, 0x181f ;  /* 0x0000181f00037802 */ /* 0x002fe40000000f00 */
        /* <DEDUP_REMOVED lines=9> */
.L_x_1202:
[----:B------:R1:W-:Y:S01]  /*16420*/  STL [R1+0x4c], R106 ;  /* 0x00004c6a01007387 */ /* 0x0003e20000100800 */
[----:B------:R-:W-:Y:S01]  /*16430*/  IMAD.MOV.U32 R0, RZ, RZ, RZ ;  /* 0x000000ffff007224 */ /* 0x000fe200078e00ff */
[----:B------:R-:W-:-:S02]  /*16440*/  MOV R3, 0x1f ;  /* 0x0000001f00037802 */ /* 0x000fc40000000f00 */
[----:B------:R-:W-:Y:S02]  /*16450*/  MOV R2, 0x16470 ;  /* 0x0001647000027802 */ /* 0x000fe40000000f00 */
[----:B-1----:R-:W-:Y:S05]  /*16460*/  CALL.REL.NOINC `($__internal_20_$__cuda_sm70_shflsync_idx_p) ;  /* 0x0000067000007944 */ /* 0x002fea0003c00000 */
[----:B------:R-:W-:Y:S01]  /*16470*/  MOV R9, R0 ;  /* 0x0000000000097202 */ /* 0x000fe20000000f00 */
[----:B-1---5:R-:W-:Y:S05]  /*16480*/  BRA `(.L_x_1265) ;  /* 0xffffcf6000007947 */ /* 0x022fea000383ffff */
.L_x_1203:
[----:B------:R3:W-:Y:S01]  /*16490*/  STL [R1+0x4c], R106 ;  /* 0x00004c6a01007387 */ /* 0x0007e20000100800 */
[----:B------:R-:W-:Y:S01]  /*164a0*/  IMAD.MOV.U32 R0, RZ, RZ, 0x1 ;  /* 0x00000001ff007424 */ /* 0x000fe200078e00ff */
[----:B------:R-:W-:Y:S02]  /*164b0*/  MOV R3, 0x1f ;  /* 0x0000001f00037802 */ /* 0x000fe40000000f00 */
[----:B------:R-:W-:Y:S02]  /*164c0*/  MOV R2, 0x164e0 ;  /* 0x000164e000027802 */ /* 0x000fe40000000f00 */
[----:B-123--:R-:W-:Y:S05]  /*164d0*/  CALL.REL.NOINC `($__internal_20_$__cuda_sm70_shflsync_idx_p) ;  /* 0x0000060000007944 */ /* 0x00efea0003c00000 */
[----:B------:R-:W-:Y:S01]  /*164e0*/  MOV R8, R0 ;  /* 0x0000000000087202 */ /* 0x000fe20000000f00 */
[----:B-1---5:R-:W-:Y:S05]  /*164f0*/  BRA `(.L_x_1266) ;  /* 0xffffcf1000007947 */ /* 0x022fea000383ffff */
.L_x_1204:
[----:B------:R-:W-:Y:S02]  /*16500*/  MOV R3, 0x1 ;  /* 0x0000000100037802 */ /* 0x000fe40000000f00 */
[----:B------:R-:W-:Y:S02]  /*16510*/  MOV R2, 0x16530 ;  /* 0x0001653000027802 */ /* 0x000fe40000000f00 */
[----:B-1234-:R-:W-:Y:S05]  /*16520*/  CALL.REL.NOINC `($__internal_21_$__cuda_sm70_shflsync_up_p) ;  /* 0x0000065000007944 */ /* 0x01efea0003c00000 */
[----:B------:R-:W-:Y:S05]  /*16530*/  BRA `(.L_x_1267) ;  /* 0xffffd00000007947 */ /* 0x000fea000383ffff */
.L_x_1205:
[----:B------:R-:W-:Y:S02]  /*16540*/  MOV R3, 0x2 ;  /* 0x0000000200037802 */ /* 0x000fe40000000f00 */
[----:B------:R-:W-:-:S02]  /*16550*/  MOV R2, 0x16570 ;  /* 0x0001657000027802 */ /* 0x000fc40000000f00 */
[----:B--2-4-:R-:W-:Y:S05]  /*16560*/  CALL.REL.NOINC `($__internal_21_$__cuda_sm70_shflsync_up_p) ;  /* 0x0000061000007944 */ /* 0x014fea0003c00000 */
        /* <DEDUP_REMOVED lines=23> */
.L_x_1209:
[----:B------:R-:W-:Y:S02]  /*166e0*/  MOV R3, 0x1 ;  /* 0x0000000100037802 */ /* 0x000fe40000000f00 */
[----:B------:R-:W-:Y:S02]  /*166f0*/  MOV R2, 0x16710 ;  /* 0x0001671000027802 */ /* 0x000fe40000000f00 */
[----:B------:R-:W-:Y:S05]  /*16700*/  CALL.REL.NOINC `($__internal_21_$__cuda_sm70_shflsync_up_p) ;  /* 0x0000047000007944 */ /* 0x000fea0003c00000 */
[----:B------:R-:W-:Y:S01]  /*16710*/  MOV R2, R4 ;  /* 0x0000000400027202 */ /* 0x000fe20000000f00 */
[----:B------:R-:W-:Y:S05]  /*16720*/  BRA `(.L_x_1269) ;  /* 0xffffd07000007947 */ /* 0x000fea000383ffff */
.L_x_1210:
        /* <DEDUP_REMOVED lines=26> */
.L_x_1212:
[----:B------:R-:W-:Y:S02]  /*168d0*/  SEL R0, RZ, 0x1, P0 ;  /* 0x00000001ff007807 */ /* 0x000fe40000000000 */
[----:B------:R-:W-:Y:S02]  /*168e0*/  MOV R2, 0x16900 ;  /* 0x0001690000027802 */ /* 0x000fe40000000f00 */
[----:B-1----:R-:W-:Y:S05]  /*168f0*/  CALL.REL.NOINC `($__internal_22_$__cuda_sm70_votesync_ballot) ;  /* 0x000002e000007944 */ /* 0x002fea0003c00000 */
[----:B------:R-:W-:Y:S01]  /*16900*/  MOV R10, R0 ;  /* 0x00000000000a7202 */ /* 0x000fe20000000f00 */
[----:B------:R-:W-:Y:S05]  /*16910*/  BRA `(.L_x_1271) ;  /* 0xffffd01000007947 */ /* 0x000fea000383ffff */
.L_x_1213:
[----:B------:R3:W-:Y:S01]  /*16920*/  STL [R1+0x4c], R6 ;  /* 0x00004c0601007387 */ /* 0x0007e20000100800 */
[----:B--2---:R-:W-:Y:S01]  /*16930*/  IMAD.MOV.U32 R0, RZ, RZ, R5 ;  /* 0x000000ffff007224 */ /* 0x004fe200078e0005 */
[----:B------:R-:W-:Y:S02]  /*16940*/  MOV R3, 0x1f ;  /* 0x0000001f00037802 */ /* 0x000fe40000000f00 */
[----:B------:R-:W-:Y:S02]  /*16950*/  MOV R2, 0x16970 ;  /* 0x0001697000027802 */ /* 0x000fe40000000f00 */
[----:B-1-3--:R-:W-:Y:S05]  /*16960*/  CALL.REL.NOINC `($__internal_20_$__cuda_sm70_shflsync_idx_p) ;  /* 0x0000017000007944 */ /* 0x00afea0003c00000 */
[----:B------:R2:W-:Y:S01]  /*16970*/  STL [R1+0x4c], R7 ;  /* 0x00004c0701007387 */ /* 0x0005e20000100800 */
[----:B------:R-:W-:Y:S01]  /*16980*/  IMAD.MOV.U32 R11, RZ, RZ, R0 ;  /* 0x000000ffff0b7224 */ /* 0x000fe200078e0000 */
[----:B-----5:R-:W-:Y:S01]  /*16990*/  MOV R0, R5 ;  /* 0x0000000500007202 */ /* 0x020fe20000000f00 */
[----:B------:R-:W-:Y:S01]  /*169a0*/  IMAD.MOV.U32 R3, RZ, RZ, 0x1f ;  /* 0x0000001fff037424 */ /* 0x000fe200078e00ff */
[----:B------:R-:W-:-:S02]  /*169b0*/  MOV R2, 0x169d0 ;  /* 0x000169d000027802 */ /* 0x000fc40000000f00 */
[----:B-12---:R-:W-:Y:S05]  /*169c0*/  CALL.REL.NOINC `($__internal_20_$__cuda_sm70_shflsync_idx_p) ;  /* 0x0000011000007944 */ /* 0x006fea0003c00000 */
[----:B------:R-:W-:Y:S01]  /*169d0*/  MOV R7, R0 ;  /* 0x0000000000077202 */ /* 0x000fe20000000f00 */
[----:B-1---5:R-:W-:Y:S05]  /*169e0*/  BRA `(.L_x_1272) ;  /* 0xffffcfb000007947 */ /* 0x022fea000383ffff */
.L_x_1216:
[----:B------:R3:W-:Y:S01]  /*169f0*/  STL [R1+0x4c], R4 ;  /* 0x00004c0401007387 */ /* 0x0007e20000100800 */
[----:B--2---:R-:W-:Y:S01]  /*16a00*/  IMAD.MOV.U32 R0, RZ, RZ, R5 ;  /* 0x000000ffff007224 */ /* 0x004fe200078e0005 */
[----:B------:R-:W-:-:S02]  /*16a10*/  MOV R3, 0x1f ;  /* 0x0000001f00037802 */ /* 0x000fc40000000f00 */
[----:B------:R-:W-:Y:S02]  /*16a20*/  MOV R2, 0x16a40 ;  /* 0x00016a4000027802 */ /* 0x000fe40000000f00 */
[----:B-1-34-:R-:W-:Y:S05]  /*16a30*/  CALL.REL.NOINC `($__internal_20_$__cuda_sm70_shflsync_idx_p) ;  /* 0x000000a000007944 */ /* 0x01afea0003c00000 */
[----:B------:R-:W-:Y:S01]  /*16a40*/  MOV R12, R0 ;  /* 0x00000000000c7202 */ /* 0x000fe20000000f00 */
[----:B-1---5:R-:W-:Y:S05]  /*16a50*/  BRA `(.L_x_1215) ;  /* 0xffffcfa000007947 */ /* 0x022fea000383ffff */
        .weak           $__internal_19_$__cuda_sm70_shflsync_bfly_p
        .type           $__internal_19_$__cuda_sm70_shflsync_bfly_p,@function
        .size           $__internal_19_$__cuda_sm70_shflsync_bfly_p,($__internal_20_$__cuda_sm70_shflsync_idx_p - $__internal_19_$__cuda_sm70_shflsync_bfly_p)
$__internal_19_$__cuda_sm70_shflsync_bfly_p:
[----:B------:R1:W-:Y:S01]  /*16a60*/  STL [R1+0x218], R5 ;  /* 0x0002180501007387 */ /* 0x0003e20000100800 */
[----:B------:R-:W-:Y:S02]  /*16a70*/  MOV R3, 0x1f ;  /* 0x0000001f00037802 */ /* 0x000fe40000000f00 */
[----:B-1----:R-:W-:-:S04]  /*16a80*/  MOV R5, 0xffffffff ;  /* 0xffffffff00057802 */ /* 0x002fc80000000f00 */
[----:B------:R-:W-:Y:S04]  /*16a90*/  WARPSYNC R5 ;  /* 0x0000000500007348 */ /* 0x000fe80003800000 */
[----:B------:R1:W2:Y:S04]  /*16aa0*/  SHFL.BFLY PT, R0, R4, R0, R3 ;  /* 0x0c00000004007389 */ /* 0x0002a800000e0003 */
[----:B-1----:R1:W5:Y:S01]  /*16ab0*/  LDL.LU R5, [R1+0x218] ;  /* 0x0002180001057983 */ /* 0x0023620000300800 */
[----:B------:R-:W-:-:S04]  /*16ac0*/  MOV R3, 0x0 ;  /* 0x0000000000037802 */ /* 0x000fc80000000f00 */
[----:B--2---:R-:W-:Y:S05]  /*16ad0*/  RET.REL.NODEC R2 `(_ZN7cutlass13device_kernelIN5flash19enable_sm80_to_sm89INS1_16FlashAttnFwdSm80INS1_25CollectiveMainloopFwdSm80ILi8ELi1ELb1EN4cute5tupleIJNS5_1CILi128EEENS7_ILi48EEENS7_ILi256EEEEEELi256ENS_6half_tEfNS_4arch4Sm80ELb1ELb0ELb1ELb1ELb1ELb0ELb1ELb1EEENS1_21CollectiveEpilogueFwdINS6_IJS8_SA_S9_EEENS6_IJNS7_ILi1EEESI_SI_EEESC_SE_Li256ELb1ELb1ELb1ELb0EEENS1_36VarlenDynamicPersistentTileSchedulerILi128ELi48ELi256ELi256ELb1ELb1ELb0ELb1ELb1ELb1EEEEEEEEEvNT_6ParamsE) ;  /* 0xfffe952002007950 */ /* 0x004fea0003c3ffff */
        .weak           $__internal_20_$__cuda_sm70_shflsync_idx_p
        .type           $__internal_20_$__cuda_sm70_shflsync_idx_p,@function
        .size           $__internal_20_$__cuda_sm70_shflsync_idx_p,($__internal_21_$__cuda_sm70_shflsync_up_p - $__internal_20_$__cuda_sm70_shflsync_idx_p)
$__internal_20_$__cuda_sm70_shflsync_idx_p:
[----:B------:R1:W-:Y:S04]  /*16ae0*/  STL [R1+0x21c], R5 ;  /* 0x00021c0501007387 */ /* 0x0003e80000100800 */
[----:B------:R2:W-:Y:S01]  /*16af0*/  STL [R1+0x218], R4 ;  /* 0x0002180401007387 */ /* 0x0005e20000100800 */
[----:B-1----:R-:W-:-:S03]  /*16b00*/  MOV R5, 0xffffffff ;  /* 0xffffffff00057802 */ /* 0x002fc60000000f00 */
[----:B--2---:R-:W2:Y:S01]  /*16b10*/  LDL.LU R4, [R1+0x4c] ;  /* 0x00004c0001047983 */ /* 0x004ea20000300800 */
[----:B------:R-:W-:Y:S04]  /*16b20*/  WARPSYNC R5 ;  /* 0x0000000500007348 */ /* 0x000fe80003800000 */
[----:B--2---:R1:W2:Y:S04]  /*16b30*/  SHFL.IDX PT, R0, R4, R0, R3 ;  /* 0x0000000004007389 */ /* 0x0042a800000e0003 */
[----:B-1----:R1:W5:Y:S04]  /*16b40*/  LDL.LU R5, [R1+0x21c] ;  /* 0x00021c0001057983 */ /* 0x0023680000300800 */
[----:B------:R1:W5:Y:S01]  /*16b50*/  LDL.LU R4, [R1+0x218] ;  /* 0x0002180001047983 */ /* 0x0003620000300800 */
[----:B------:R-:W-:-:S04]  /*16b60*/  MOV R3, 0x0 ;  /* 0x0000000000037802 */ /* 0x000fc80000000f00 */
[----:B--2---:R-:W-:Y:S05]  /*16b70*/  RET.REL.NODEC R2 `(_ZN7cutlass13device_kernelIN5flash19enable_sm80_to_sm89INS1_16FlashAttnFwdSm80INS1_25CollectiveMainloopFwdSm80ILi8ELi1ELb1EN4cute5tupleIJNS5_1CILi128EEENS7_ILi48EEENS7_ILi256EEEEEELi256ENS_6half_tEfNS_4arch4Sm80ELb1ELb0ELb1ELb1ELb1ELb0ELb1ELb1EEENS1_21CollectiveEpilogueFwdINS6_IJS8_SA_S9_EEENS6_IJNS7_ILi1EEESI_SI_EEESC_SE_Li256ELb1ELb1ELb1ELb0EEENS1_36VarlenDynamicPersistentTileSchedulerILi128ELi48ELi256ELi256ELb1ELb1ELb0ELb1ELb1ELb1EEEEEEEEEvNT_6ParamsE) ;  /* 0xfffe948002007950 */ /* 0x004fea0003c3ffff */
        .weak           $__internal_21_$__cuda_sm70_shflsync_up_p
        .type           $__internal_21_$__cuda_sm70_shflsync_up_p,@function
        .size           $__internal_21_$__cuda_sm70_shflsync_up_p,($__internal_22_$__cuda_sm70_votesync_ballot - $__internal_21_$__cuda_sm70_shflsync_up_p)
$__internal_21_$__cuda_sm70_shflsync_up_p:
[----:B------:R-:W-:Y:S02]  /*16b80*/  MOV R4, RZ ;  /* 0x000000ff00047202 */ /* 0x000fe40000000f00 */
[----:B------:R-:W-:-:S04]  /*16b90*/  MOV R10, 0xffffffff ;  /* 0xffffffff000a7802 */ /* 0x000fc80000000f00 */
[----:B------:R-:W-:Y:S04]  /*16ba0*/  WARPSYNC R10 ;  /* 0x0000000a00007348 */ /* 0x000fe80003800000 */
[----:B------:R1:W2:Y:S02]  /*16bb0*/  SHFL.UP PT, R4, R0, R3, R4 ;  /* 0x0400000300047389 */ /* 0x0002a400000e0004 */
[----:B-1----:R-:W-:-:S04]  /*16bc0*/  MOV R3, 0x0 ;  /* 0x0000000000037802 */ /* 0x002fc80000000f00 */
[----:B--2---:R-:W-:Y:S05]  /*16bd0*/  RET.REL.NODEC R2 `(_ZN7cutlass13device_kernelIN5flash19enable_sm80_to_sm89INS1_16FlashAttnFwdSm80INS1_25CollectiveMainloopFwdSm80ILi8ELi1ELb1EN4cute5tupleIJNS5_1CILi128EEENS7_ILi48EEENS7_ILi256EEEEEELi256ENS_6half_tEfNS_4arch4Sm80ELb1ELb0ELb1ELb1ELb1ELb0ELb1ELb1EEENS1_21CollectiveEpilogueFwdINS6_IJS8_SA_S9_EEENS6_IJNS7_ILi1EEESI_SI_EEESC_SE_Li256ELb1ELb1ELb1ELb0EEENS1_36VarlenDynamicPersistentTileSchedulerILi128ELi48ELi256ELi256ELb1ELb1ELb0ELb1ELb1ELb1EEEEEEEEEvNT_6ParamsE) ;  /* 0xfffe942002007950 */ /* 0x004fea0003c3ffff */
        .weak           $__internal_22_$__cuda_sm70_votesync_ballot
        .type           $__internal_22_$__cuda_sm70_votesync_ballot,@function
        .size           $__internal_22_$__cuda_sm70_votesync_ballot,(.L_x_3254 - $__internal_22_$__cuda_sm70_votesync_ballot)
$__internal_22_$__cuda_sm70_votesync_ballot:
[----:B------:R-:W-:Y:S01]  /*16be0*/  ISETP.NE.U32.AND P0, PT, R0, 0x1, PT ;  /* 0x000000010000780c */ /* 0x000fe20003f05070 */
[----:B------:R-:W-:-:S04]  /*16bf0*/  IMAD.MOV.U32 R3, RZ, RZ, -0x1 ;  /* 0xffffffffff037424 */ /* 0x000fc800078e00ff */
[----:B------:R-:W-:Y:S08]  /*16c00*/  WARPSYNC R3 ;  /* 0x0000000300007348 */ /* 0x000ff00003800000 */
[----:B------:R-:W-:-:S04]  /*16c10*/  VOTE.ANY R0, PT, !P0 ;  /* 0x0000000000007806 */ /* 0x000fc800040e0100 */
[----:B------:R-:W-:Y:S01]  /*16c20*/  LOP3.LUT R0, R0, R3, RZ, 0xc0, !PT ;  /* 0x0000000300007212 */ /* 0x000fe200078ec0ff */
[----:B------:R-:W-:-:S04]  /*16c30*/  IMAD.MOV.U32 R3, RZ, RZ, 0x0 ;  /* 0x00000000ff037424 */ /* 0x000fc800078e00ff */
[----:B------:R-:W-:Y:S05]  /*16c40*/  RET.REL.NODEC R2 `(_ZN7cutlass13device_kernelIN5flash19enable_sm80_to_sm89INS1_16FlashAttnFwdSm80INS1_25CollectiveMainloopFwdSm80ILi8ELi1ELb1EN4cute5tupleIJNS5_1CILi128EEENS7_ILi48EEENS7_ILi256EEEEEELi256ENS_6half_tEfNS_4arch4Sm80ELb1ELb0ELb1ELb1ELb1ELb0ELb1ELb1EEENS1_21CollectiveEpilogueFwdINS6_IJS8_SA_S9_EEENS6_IJNS7_ILi1EEESI_SI_EEESC_SE_Li256ELb1ELb1ELb1ELb0EEENS1_36VarlenDynamicPersistentTileSchedulerILi128ELi48ELi256ELi256ELb1ELb1ELb0ELb1ELb1ELb1EEEEEEEEEvNT_6ParamsE) ;  /* 0xfffe93b002007950 */ /* 0x000fea0003c3ffff */
.L_x_1273:
        /* <DEDUP_REMOVED lines=11> */
.L_x_3254:


//--------------------- .text._ZN7cutlass13device_kernelIN5flash19enable_sm80_to_sm89INS1_16FlashAttnFwdSm80INS1_25CollectiveMainloopFwdSm80ILi8ELi1ELb0EN4cute5tupleIJNS5_1CILi128EEENS7_ILi32EEENS7_ILi256EEEEEELi256ENS_6half_tEfNS_4arch4Sm80ELb1ELb0ELb1ELb1ELb1ELb1ELb1ELb1EEENS1_21CollectiveEpilogueFwdINS6_IJS8_SA_S9_EEENS6_IJNS7_ILi1EEESI_SI_EEESC_SE_Li256ELb1ELb1ELb1ELb0EEENS1_36VarlenDynamicPersistentTileSchedulerILi128ELi32ELi256ELi256ELb1ELb1ELb0ELb1ELb1ELb1EEEEEEEEEvNT_6ParamsE --------------------------
	.section	.text._ZN7cutlass13device_kernelIN5flash19enable_sm80_to_sm89INS1_16FlashAttnFwdSm80INS1_25CollectiveMainloopFwdSm80ILi8ELi1ELb0EN4cute5tupleIJNS5_1CILi128EEENS7_ILi32EEENS7_ILi256EEEEEELi256ENS_6half_tEfNS_4arch4Sm80ELb1ELb0ELb1ELb1ELb1ELb1ELb1ELb1EEENS1_21CollectiveEpilogueFwdINS6_IJS8_SA_S9_EEENS6_IJNS7_ILi1EEESI_SI_EEESC_SE_Li256ELb1ELb1ELb1ELb0EEENS1_36VarlenDynamicPersistentTileSchedulerILi128ELi32ELi256ELi256ELb1ELb1ELb0ELb1ELb1ELb1EEEEEEEEEvNT_6ParamsE,"ax",@progbits
	.sectioninfo	@"SHI_REGISTERS=255"
	.align	128
.text._ZN7cutlass13device_kernelIN5flash19enable_sm80_to_sm89INS1_16FlashAttnFwdSm80INS1_25CollectiveMainloopFwdSm80ILi8ELi1ELb0EN4cute5tupleIJNS5_1CILi128EEENS7_ILi32EEENS7_ILi256EEEEEELi256ENS_6half_tEfNS_4arch4Sm80ELb1ELb0ELb1ELb1ELb1ELb1ELb1ELb1EEENS1_21CollectiveEpilogueFwdINS6_IJS8_SA_S9_EEENS6_IJNS7_ILi1EEESI_SI_EEESC_SE_Li256ELb1ELb1ELb1ELb0EEENS1_36VarlenDynamicPersistentTileSchedulerILi128ELi32ELi256ELi256ELb1ELb1ELb0ELb1ELb1ELb1EEEEEEEEEvNT_6ParamsE:
        .type           _ZN7cutlass13device_kernelIN5flash19enable_sm80_to_sm89INS1_16FlashAttnFwdSm80INS1_25CollectiveMainloopFwdSm80ILi8ELi1ELb0EN4cute5tupleIJNS5_1CILi128EEENS7_ILi32EEENS7_ILi256EEEEEELi256ENS_6half_tEfNS_4arch4Sm80ELb1ELb0ELb1ELb1ELb1ELb1ELb1ELb1EEENS1_21CollectiveEpilogueFwdINS6_IJS8_SA_S9_EEENS6_IJNS7_ILi1EEESI_SI_EEESC_SE_Li256ELb1ELb1ELb1ELb0EEENS1_36VarlenDynamicPersistentTileSchedulerILi128ELi32ELi256ELi256ELb1ELb1ELb0ELb1ELb1ELb1EEEEEEEEEvNT_6ParamsE,@function
        .size           _ZN7cutlass13device_kernelIN5flash19enable_sm80_to_sm89INS1_16FlashAttnFwdSm80INS1_25CollectiveMainloopFwdSm80ILi8ELi1ELb0EN4cute5tupleIJNS5_1CILi128EEENS7_ILi32EEENS7_ILi256EEEEEELi256ENS_6half_tEfNS_4arch4Sm80ELb1ELb0ELb1ELb1ELb1ELb1ELb1ELb1EEENS1_21CollectiveEpilogueFwdINS6_IJS8_SA_S9_EEENS6_IJNS7_ILi1EEESI_SI_EEESC_SE_Li256ELb1ELb1ELb1ELb0EEENS1_36VarlenDynamicPersistentTileSchedulerILi128ELi32ELi256ELi256ELb1ELb1ELb0ELb1ELb1ELb1EEEEEEEEEvNT_6ParamsE,(.L_x_3259 - _ZN7cutlass13device_kernelIN5flash19enable_sm80_to_sm89INS1_16FlashAttnFwdSm80INS1_25CollectiveMainloopFwdSm80ILi8ELi1ELb0EN4cute5tupleIJNS5_1CILi128EEENS7_ILi32EEENS7_ILi256EEEEEELi256ENS_6half_tEfNS_4arch4Sm80ELb1ELb0ELb1ELb1ELb1ELb1ELb1ELb1EEENS1_21CollectiveEpilogueFwdINS6_IJS8_SA_S9_EEENS6_IJNS7_ILi1EEESI_SI_EEESC_SE_Li256ELb1ELb1ELb1ELb0EEENS1_36VarlenDynamicPersistentTileSchedulerILi128ELi32ELi256ELi256ELb1ELb1ELb0ELb1ELb1ELb1EEEEEEEEEvNT_6ParamsE)
        .other          _ZN7cutlass13device_kernelIN5flash19enable_sm80_to_sm89INS1_16FlashAttnFwdSm80INS1_25CollectiveMainloopFwdSm80ILi8ELi1ELb0EN4cute5tupleIJNS5_1CILi128EEENS7_ILi32EEENS7_ILi256EEEEEELi256ENS_6half_tEfNS_4arch4Sm80ELb1ELb0ELb1ELb1ELb1ELb1ELb1ELb1EEENS1_21CollectiveEpilogueFwdINS6_IJS8_SA_S9_EEENS6_IJNS7_ILi1EEESI_SI_EEESC_SE_Li256ELb1ELb1ELb1ELb0EEENS1_36VarlenDynamicPersistentTileSchedulerILi128ELi32ELi256ELi256ELb1ELb1ELb0ELb1ELb1ELb1EEEEEEEEEvNT_6ParamsE,@"STO_CUDA_ENTRY STV_DEFAULT"
_ZN7cutlass13device_kernelIN5flash19enable_sm80_to_sm89INS1_16FlashAttnFwdSm80INS1_25CollectiveMainloopFwdSm80ILi8ELi1ELb0EN4cute5tupleIJNS5_1CILi128EEENS7_ILi32EEENS7_ILi256EEEEEELi256ENS_6half_tEfNS_4arch4Sm80ELb1ELb0ELb1ELb1ELb1ELb1ELb1ELb1EEENS1_21CollectiveEpilogueFwdINS6_IJS8_SA_S9_EEENS6_IJNS7_ILi1EEESI_SI_EEESC_SE_Li256ELb1ELb1ELb1ELb0EEENS1_36VarlenDynamicPersistentTileSchedulerILi128ELi32ELi256ELi256ELb1ELb1ELb0ELb1ELb1ELb1EEEEEEEEEvNT_6ParamsE:
        /* <DEDUP_REMOVED lines=52> */
.L_x_1279:
        /* <DEDUP_REMOVED lines=16> */
.L_x_1482:
        /* <DEDUP_REMOVED lines=16> */
.L_x_1483:
[----:B---3--:R-:W-:-:S05]  /*0540*/  IMAD R0, R0, c[0x0][0x538], RZ ;  /* 0x00014e0000007a24 */ /* 0x008fca00078e02ff */
[----:B------:R-:W-:-:S04]  /*0550*/  IADD3 R6, R0, R6, RZ ;  /* 0x0000000600067210 */ /* 0x000fc80007ffe0ff */
[----:B------:R-:W-:-:S13]  /*0560*/  ISETP.GT.AND P0, PT, R6, UR4, PT ;  /* 0x0000000406007c0c */ /* 0x000fda000bf04270 */
[----:B-12---:R-:W-:Y:S05]  /*0570*/  @!P0 BRA `(.L_x_1279) ;  /* 0xfffffdc000008947 */ /* 0x006fea000383ffff */
.L_x_1275:
[----:B------:R-:W-:-:S05]  /*0580*/  IADD3 R11, -R0, R6, RZ ;  /* 0x00000006000b7210 */ /* 0x000fca0007ffe1ff */
[----:B------:R-:W-:-:S05]  /*0590*/  IMAD R0, R4, c[0x0][0x538], R11 ;  /* 0x00014e0004007a24 */ /* 0x000fca00078e020b */
[----:B------:R-:W-:Y:S01]  /*05a0*/  ISETP.GT.AND P0, PT, R0, UR4, PT ;  /* 0x0000000400007c0c */ /* 0x000fe2000bf04270 */
[----:B------:R-:W-:-:S12]  /*05b0*/  BRA.DIV ~URZ, `(.L_x_1280) ;  /* 0x0001c8b27f007947 */ /* 0x000fd8000b800000 */
[----:B------:R-:W-:-:S04]  /*05c0*/  VOTE.ANY R10, PT, !P0 ;  /* 0x00000000000a7806 */ /* 0x000fc800040e0100 */
.L_x_1484:
[----:B------:R-:W1:Y:S02]  /*05d0*/  POPC R5, R10 ;  /* 0x0000000a00057309 */ /* 0x000e640000000000 */
[----:B-12---:R-:W-:Y:S01]  /*05e0*/  IADD3 R235, R5, R7, RZ ;  /* 0x0000000705eb7210 */ /* 0x006fe20007ffe0ff */
[----:B------:R-:W-:Y:S05]  /*05f0*/  BRA.DIV ~URZ, `(.L_x_1281) ;  /* 0x0001c8c27f007947 */ /* 0x000fea000b800000 */
[----:B------:R1:W2:Y:S01]  /*0600*/  SHFL.IDX PT, R12, R9, R5, 0x1f ;  /* 0x00001f05090c7589 */ /* 0x0002a200000e0000 */
[----:B------:R-:W-:-:S03]  /*0610*/  MOV R6, RZ ;  /* 0x000000ff00067202 */ /* 0x000fc60000000f00 */
[----:B------:R1:W3:Y:S04]  /*0620*/  SHFL.IDX PT, R9, R8, R5, 0x1f ;  /* 0x00001f0508097589 */ /* 0x0002e800000e0000 */
.L_x_1485:
[----:B------:R-:W-:Y:S01]  /*0630*/  ISETP.NE.AND P0, PT, R10, RZ, PT ;  /* 0x000000ff0a00720c */ /* 0x000fe20003f05270 */
[----:B------:R-:W-:-:S12]  /*0640*/  BSSY B0, `(.L_x_1282) ;  /* 0x0000005000007945 */ /* 0x000fd80003800000 */
[----:B------:R-:W-:Y:S05]  /*0650*/  @!P0 BRA `(.L_x_1283) ;  /* 0x0000003000008947 */ /* 0x000fea0003800000 */
[----:B------:R-:W-:Y:S01]  /*0660*/  IADD3 R2, R5, -0x1, RZ ;  /* 0xffffffff05027810 */ /* 0x000fe20007ffe0ff */
[----:B------:R-:W-:Y:S05]  /*0670*/  BRA.DIV ~URZ, `(.L_x_1284) ;  /* 0x0001c9227f007947 */ /* 0x000fea000b800000 */
[----:B------:R4:W1:Y:S02]  /*0680*/  SHFL.IDX PT, R6, R4, R2, 0x1f ;  /* 0x00001f0204067589 */ /* 0x00086400000e0000 */
.L_x_1283:
[----:B------:R-:W-:Y:S05]  /*0690*/  BSYNC B0 ;  /* 0x0000000000007941 */ /* 0x000fea0003800000 */
.L_x_1282:
        /* <DEDUP_REMOVED lines=67> */
.L_x_1286:
        /* <DEDUP_REMOVED lines=68> */
.L_x_1287:
[----:B------:R-:W-:Y:S05]  /*0f10*/  BSYNC B0 ;  /* 0x0000000000007941 */ /* 0x000fea0003800000 */
.L_x_1285:
[----:B------:R-:W-:-:S04]  /*0f20*/  LOP3.LUT R0, RZ, R0, RZ, 0x33, !PT ;  /* 0x00000000ff007212 */ /* 0x000fc800078e33ff */
[----:B------:R-:W-:Y:S01]  /*0f30*/  IADD3 R233, R0, R12, RZ ;  /* 0x0000000c00e97210 */ /* 0x000fe20007ffe0ff */
[----:B------:R-:W-:Y:S05]  /*0f40*/  BRA `(.L_x_1288) ;  /* 0x0000004000007947 */ /* 0x000fea0003800000 */
.L_x_1276:
[----:B--2---:R-:W-:Y:S01]  /*0f50*/  IMAD.MOV.U32 R233, RZ, RZ, RZ ;  /* 0x000000ffffe97224 */ /* 0x004fe200078e00ff */
[----:B------:R-:W-:Y:S01]  /*0f60*/  MOV R234, RZ ;  /* 0x000000ff00ea7202 */ /* 0x000fe20000000f00 */
[----:B------:R-:W-:Y:S01]  /*0f70*/  IMAD.U32 R232, RZ, RZ, UR4 ;  /* 0x00000004ffe87e24 */ /* 0x000fe2000f8e00ff */
[----:B------:R-:W-:Y:S02]  /*0f80*/  MOV R235, c[0x0][0x53c] ;  /* 0x00014f0000eb7a02 */ /* 0x000fe40000000f00 */
.L_x_1288:
[----:B------:R-:W-:Y:S01]  /*0f90*/  ISETP.NE.AND P0, PT, R13, RZ, PT ;  /* 0x000000ff0d00720c */ /* 0x000fe20003f05270 */
[----:B------:R-:W-:-:S12]  /*0fa0*/  WARPSYNC 0xffffffff ;  /* 0xffffffff00007948 */ /* 0x000fd80003800000 */
[----:B------:R1:W-:Y:S04]  /*0fb0*/  @!P0 STS.128 [0x20080], R232 ;  /* 0x020080e8ff008388 */ /* 0x0003e80000000c00 */
[----:B------:R-:W-:Y:S06]  /*0fc0*/  BAR.ARV 0x5, 0x100 ;  /* 0x0144000000007b1d */ /* 0x000fec0000002000 */
.L_x_1274:
        /* <DEDUP_REMOVED lines=140> */
[----:B------:R1:W-:Y:S01]  /*1890*/  STL [R1+0x3c], R8 ;  /* 0x00003c0801007387 */ /* 0x0003e20000100800 */
[----:B------:R-:W-:-:S02]  /*18a0*/  SHF.R.S32.HI R2, RZ, 0x1f, R157 ;  /* 0x0000001fff027819 */ /* 0x000fc4000001149d */
[CC--:B------:R-:W-:Y:S01]  /*18b0*/  IADD3 R3, R11.reuse, R9.reuse, R12 ;  /* 0x000000090b037210 */ /* 0x0c0fe20007ffe00c */
[----:B------:R-:W-:Y:S01]  /*18c0*/  STL [R1+0x8], R17 ;  /* 0x0000081101007387 */ /* 0x000fe20000100800 */
[----:B------:R-:W-:Y:S01]  /*18d0*/  LOP3.LUT R4, R11, R9, RZ, 0xfc, !PT ;  /* 0x000000090b047212 */ /* 0x000fe200078efcff */
[----:B------:R-:W-:Y:S01]  /*18e0*/  IMAD.MOV.U32 R12, RZ, RZ, 0x20 ;  /* 0x00000020ff0c7424 */ /* 0x000fe200078e00ff */
[--C-:B------:R-:W-:Y:S01]  /*18f0*/  LOP3.LUT R11, R29, 0x38, R132.reuse, 0xf8, !PT ;  /* 0x000000381d0b7812 */ /* 0x100fe200078ef884 */
[----:B------:R-:W-:Y:S01]  /*1900*/  STL [R1+0x4], R7 ;  /* 0x0000040701007387 */ /* 0x000fe20000100800 */
[--C-:B------:R-:W-:Y:S02]  /*1910*/  LOP3.LUT R10, R28, 0x38, R132.reuse, 0xf8, !PT ;  /* 0x000000381c0a7812 */ /* 0x100fe400078ef884 */
[----:B------:R-:W-:Y:S01]  /*1920*/  LOP3.LUT R9, R27, 0x38, R132, 0xf8, !PT ;  /* 0x000000381b097812 */ /* 0x000fe200078ef884 */
[----:B------:R2:W-:Y:S01]  /*1930*/  STL [R1], R2 ;  /* 0x0000000201007387 */ /* 0x0005e20000100800 */
[----:B------:R-:W-:-:S02]  /*1940*/  LOP3.LUT R11, R23, R11, R24, 0xf6, !PT ;  /* 0x0000000b170b7212 */ /* 0x000fc400078ef618 */
[----:B------:R-:W-:Y:S02]  /*1950*/  LOP3.LUT R10, R21, R10, R22, 0xf6, !PT ;  /* 0x0000000a150a7212 */ /* 0x000fe400078ef616 */
[----:B------:R-:W-:Y:S02]  /*1960*/  LOP3.LUT R9, R19, R9, R20, 0xf6, !PT ;  /* 0x0000000913097212 */ /* 0x000fe400078ef614 */
[----:B------:R-:W-:Y:S02]  /*1970*/  LEA R177, R0, 0xc080, 0x1 ;  /* 0x0000c08000b17811 */ /* 0x000fe400078e08ff */
[----:B------:R-:W-:Y:S02]  /*1980*/  SHF.R.S32.HI R0, RZ, 0x3, R5 ;  /* 0x00000003ff007819 */ /* 0x000fe40000011405 */
[----:B------:R-:W-:Y:S02]  /*1990*/  LEA R11, R11, 0x10080, 0x1 ;  /* 0x000100800b0b7811 */ /* 0x000fe400078e08ff */
[----:B-1----:R-:W-:Y:S01]  /*19a0*/  LOP3.LUT R8, R8, R226, RZ, 0xfc, !PT ;  /* 0x000000e208087212 */ /* 0x002fe200078efcff */
[----:B------:R-:W-:Y:S01]  /*19b0*/  STL [R1+0xc], R0 ;  /* 0x00000c0001007387 */ /* 0x000fe20000100800 */
[----:B------:R-:W-:-:S02]  /*19c0*/  LOP3.LUT R201, R5, 0xfffffff8, RZ, 0xc0, !PT ;  /* 0xfffffff805c97812 */ /* 0x000fc400078ec0ff */
[----:B------:R-:W-:Y:S01]  /*19d0*/  LEA R5, R9, 0x10080, 0x1 ;  /* 0x0001008009057811 */ /* 0x000fe200078e08ff */
[----:B------:R-:W-:Y:S01]  /*19e0*/  IMAD.SHL.U32 R214, R8, 0x2, RZ ;  /* 0x0000000208d67824 */ /* 0x000fe200078e00ff */
[----:B------:R-:W-:Y:S01]  /*19f0*/  LEA R8, R10, 0x10080, 0x1 ;  /* 0x000100800a087811 */ /* 0x000fe200078e08ff */
[----:B------:R-:W-:Y:S01]  /*1a00*/  STL [R1+0x34], R11 ;  /* 0x0000340b01007387 */ /* 0x000fe20000100800 */
[----:B------:R-:W-:Y:S02]  /*1a10*/  LEA R182, R3, 0x10080, 0x1 ;  /* 0x0001008003b67811 */ /* 0x000fe400078e08ff */
[----:B------:R-:W-:Y:S01]  /*1a20*/  LEA R178, R4, 0x8080, 0x1 ;  /* 0x0000808004b27811 */ /* 0x000fe200078e08ff */
[----:B------:R-:W-:Y:S01]  /*1a30*/  STL [R1+0x30], R8 ;  /* 0x0000300801007387 */ /* 0x000fe20000100800 */
[----:B--2---:R-:W-:Y:S01]  /*1a40*/  IMAD.IADD R2, R26, 0x1, -R6 ;  /* 0x000000011a027824 */ /* 0x004fe200078e0a06 */
[----:B------:R-:W-:Y:S02]  /*1a50*/  SEL R6, R12, 0xffffffe0, !P1 ;  /* 0xffffffe00c067807 */ /* 0x000fe40004800000 */
[----:B------:R1:W-:Y:S01]  /*1a60*/  STL [R1+0x2c], R5 ;  /* 0x00002c0501007387 */ /* 0x0003e20000100800 */
[----:B------:R-:W-:Y:S01]  /*1a70*/  IMAD.SHL.U32 R229, R2, 0x2, RZ ;  /* 0x0000000202e57824 */ /* 0x000fe200078e00ff */
[----:B------:R-:W-:Y:S01]  /*1a80*/  SEL R2, R12, 0xffffffe0, !P4 ;  /* 0xffffffe00c027807 */ /* 0x000fe20006000000 */
[----:B------:R-:W-:Y:S01]  /*1a90*/  IMAD.IADD R242, R239, 0x1, R6 ;  /* 0x00000001eff27824 */ /* 0x000fe200078e0206 */
[----:B------:R-:W-:Y:S01]  /*1aa0*/  SEL R7, R18, 0xffffffc0, !P2 ;  /* 0xffffffc012077807 */ /* 0x000fe20005000000 */
[----:B------:R-:W-:Y:S01]  /*1ab0*/  IMAD.IADD R241, R6, 0x1, R240 ;  /* 0x0000000106f17824 */ /* 0x000fe200078e02f0 */
[C---:B------:R-:W-:Y:S01]  /*1ac0*/  IADD3 R36, R229.reuse, 0x10, RZ ;  /* 0x00000010e5247810 */ /* 0x040fe20007ffe0ff */
[----:B------:R-:W-:Y:S01]  /*1ad0*/  IMAD.IADD R183, R182, 0x1, R2 ;  /* 0x00000001b6b77824 */ /* 0x000fe200078e0202 */
[C---:B------:R-:W-:Y:S01]  /*1ae0*/  IADD3 R248, R229.reuse, 0x28, RZ ;  /* 0x00000028e5f87810 */ /* 0x040fe20007ffe0ff */
[----:B------:R-:W-:Y:S01]  /*1af0*/  IMAD.IADD R179, R2, 0x1, R178 ;  /* 0x0000000102b37824 */ /* 0x000fe200078e02b2 */
[----:B------:R-:W-:Y:S01]  /*1b00*/  IADD3 R32, R229, 0x40, RZ ;  /* 0x00000040e5207810 */ /* 0x000fe20007ffe0ff */
[--C-:B------:R-:W-:Y:S01]  /*1b10*/  IMAD.IADD R246, R239, 0x1, R7.reuse ;  /* 0x00000001eff67824 */ /* 0x100fe200078e0207 */
[----:B------:R-:W-:Y:S01]  /*1b20*/  IADD3 R29, R229, 0x58, RZ ;  /* 0x00000058e51d7810 */ /* 0x000fe20007ffe0ff */
[----:B------:R-:W-:Y:S01]  /*1b30*/  IMAD.IADD R245, R7, 0x1, R242 ;  /* 0x0000000107f57824 */ /* 0x000fe200078e02f2 */
[----:B------:R-:W-:Y:S01]  /*1b40*/  IADD3 R26, R229, 0x70, RZ ;  /* 0x00000070e51a7810 */ /* 0x000fe20007ffe0ff */
[----:B------:R-:W-:Y:S01]  /*1b50*/  IMAD.IADD R244, R7, 0x1, R240 ;  /* 0x0000000107f47824 */ /* 0x000fe200078e02f0 */
[----:B------:R-:W-:Y:S01]  /*1b60*/  SHF.R.S32.HI R9, RZ, 0x1f, R36 ;  /* 0x0000001fff097819 */ /* 0x000fe20000011424 */
[----:B------:R-:W-:Y:S01]  /*1b70*/  IMAD.IADD R243, R241, 0x1, R7 ;  /* 0x00000001f1f37824 */ /* 0x000fe200078e0207 */
[----:B------:R-:W-:-:S02]  /*1b80*/  IADD3 R23, R229, 0x88, RZ ;  /* 0x00000088e5177810 */ /* 0x000fc40007ffe0ff */
[C---:B------:R-:W-:Y:S02]  /*1b90*/  IADD3 R250, R229.reuse, 0xf8, RZ ;  /* 0x000000f8e5fa7810 */ /* 0x040fe40007ffe0ff */
[----:B------:R-:W-:Y:S02]  /*1ba0*/  SHF.R.S32.HI R9, RZ, 0x1f, R248 ;  /* 0x0000001fff097819 */ /* 0x000fe400000114f8 */
[C---:B------:R-:W-:Y:S02]  /*1bb0*/  IADD3 R20, R229.reuse, 0xa0, RZ ;  /* 0x000000a0e5147810 */ /* 0x040fe40007ffe0ff */
[C---:B-1----:R-:W-:Y:S02]  /*1bc0*/  IADD3 R5, R229.reuse, 0xe0, RZ ;  /* 0x000000e0e5057810 */ /* 0x042fe40007ffe0ff */
[----:B------:R-:W-:Y:S02]  /*1bd0*/  SHF.R.S32.HI R9, RZ, 0x1f, R32 ;  /* 0x0000001fff097819 */ /* 0x000fe40000011420 */
[----:B------:R-:W-:-:S02]  /*1be0*/  IADD3 R17, R229, 0xb8, RZ ;  /* 0x000000b8e5117810 */ /* 0x000fc40007ffe0ff */
[----:B------:R-:W-:Y:S02]  /*1bf0*/  SHF.R.S32.HI R9, RZ, 0x1f, R29 ;  /* 0x0000001fff097819 */ /* 0x000fe4000001141d */
[C---:B------:R-:W-:Y:S02]  /*1c00*/  IADD3 R10, R229.reuse, 0xd0, RZ ;  /* 0x000000d0e50a7810 */ /* 0x040fe40007ffe0ff */
[----:B------:R-:W-:Y:S02]  /*1c10*/  SHF.R.S32.HI R9, RZ, 0x1f, R26 ;  /* 0x0000001fff097819 */ /* 0x000fe4000001141a */
[----:B------:R-:W-:Y:S02]  /*1c20*/  SHF.R.S32.HI R5, RZ, 0x1f, R5 ;  /* 0x0000001fff057819 */ /* 0x000fe40000011405 */
[C---:B------:R-:W-:Y:S02]  /*1c30*/  IADD3 R8, R229.reuse, 0xd8, RZ ;  /* 0x000000d8e5087810 */ /* 0x040fe40007ffe0ff */
[----:B------:R-:W-:-:S02]  /*1c40*/  IADD3 R252, R229, 0xe8, RZ ;  /* 0x000000e8e5fc7810 */ /* 0x000fc40007ffe0ff */
[----:B------:R-:W-:Y:S02]  /*1c50*/  SHF.R.S32.HI R9, RZ, 0x1f, R23 ;  /* 0x0000001fff097819 */ /* 0x000fe40000011417 */
[----:B------:R-:W-:Y:S02]  /*1c60*/  SHF.R.S32.HI R5, RZ, 0x1f, R250 ;  /* 0x0000001fff057819 */ /* 0x000fe400000114fa */
[----:B------:R-:W-:Y:S02]  /*1c70*/  IADD3 R251, R229, 0xf0, RZ ;  /* 0x000000f0e5fb7810 */ /* 0x000fe40007ffe0ff */
[----:B------:R-:W-:Y:S02]  /*1c80*/  SHF.R.S32.HI R9, RZ, 0x1f, R20 ;  /* 0x0000001fff097819 */ /* 0x000fe40000011414 */
[----:B------:R-:W-:Y:S02]  /*1c90*/  LEA R5, R16, 0x10080, 0x1 ;  /* 0x0001008010057811 */ /* 0x000fe400078e08ff */
[----:B------:R-:W-:-:S02]  /*1ca0*/  SHF.R.S32.HI R9, RZ, 0x1f, R17 ;  /* 0x0000001fff097819 */ /* 0x000fc40000011411 */
[----:B------:R-:W-:Y:S01]  /*1cb0*/  SHF.R.S32.HI R9, RZ, 0x1f, R10 ;  /* 0x0000001fff097819 */ /* 0x000fe2000001140a */
[----:B------:R1:W-:Y:S01]  /*1cc0*/  STL [R1+0x28], R5 ;  /* 0x0000280501007387 */ /* 0x0003e20000100800 */
[----:B------:R-:W-:Y:S02]  /*1cd0*/  SHF.R.S32.HI R8, RZ, 0x1f, R8 ;  /* 0x0000001fff087819 */ /* 0x000fe40000011408 */
[----:B------:R-:W-:Y:S02]  /*1ce0*/  SHF.R.S32.HI R9, RZ, 0x1f, R252 ;  /* 0x0000001fff097819 */ /* 0x000fe400000114fc */
[----:B------:R-:W-:Y:S02]  /*1cf0*/  SHF.R.S32.HI R8, RZ, 0x1f, R251 ;  /* 0x0000001fff087819 */ /* 0x000fe400000114fb */
[----:B------:R-:W-:Y:S02]  /*1d00*/  LEA R9, R15, 0x10080, 0x1 ;  /* 0x000100800f097811 */ /* 0x000fe400078e08ff */
[----:B------:R-:W-:-:S02]  /*1d10*/  LEA R8, R14, 0x10080, 0x1 ;  /* 0x000100800e087811 */ /* 0x000fc400078e08ff */
[----:B------:R-:W-:Y:S01]  /*1d20*/  SEL R0, R18, 0xffffffc0, !P3 ;  /* 0xffffffc012007807 */ /* 0x000fe20005800000 */
[----:B------:R2:W-:Y:S01]  /*1d30*/  STL [R1+0x24], R9 ;  /* 0x0000240901007387 */ /* 0x0005e20000100800 */
[C---:B------:R-:W-:Y:S02]  /*1d40*/  IADD3 R35, R229.reuse, 0x18, RZ ;  /* 0x00000018e5237810 */ /* 0x040fe40007ffe0ff */
[C---:B------:R-:W-:Y:S01]  /*1d50*/  IADD3 R197, R132.reuse, 0x80, RZ ;  /* 0x0000008084c57810 */ /* 0x040fe20007ffe0ff */
[----:B------:R2:W-:Y:S01]  /*1d60*/  STL [R1+0x20], R8 ;  /* 0x0000200801007387 */ /* 0x0005e20000100800 */
[----:B------:R-:W-:Y:S01]  /*1d70*/  IADD3 R198, R132, 0xc0, RZ ;  /* 0x000000c084c67810 */ /* 0x000fe20007ffe0ff */
[----:B------:R-:W-:Y:S01]  /*1d80*/  IMAD.IADD R185, R182, 0x1, R0 ;  /* 0x00000001b6b97824 */ /* 0x000fe200078e0200 */
[C---:B------:R-:W-:Y:S01]  /*1d90*/  IADD3 R37, R229.reuse, 0x8, RZ ;  /* 0x00000008e5257810 */ /* 0x040fe20007ffe0ff */
[C---:B------:R-:W-:Y:S01]  /*1da0*/  IMAD.IADD R181, R0.reuse, 0x1, R178 ;  /* 0x0000000100b57824 */ /* 0x040fe200078e02b2 */
[----:B------:R-:W-:Y:S01]  /*1db0*/  IADD3 R249, R229, 0x20, RZ ;  /* 0x00000020e5f97810 */ /* 0x000fe20007ffe0ff */
[----:B------:R-:W-:Y:S01]  /*1dc0*/  IMAD.IADD R184, R183, 0x1, R0 ;  /* 0x00000001b7b87824 */ /* 0x000fe200078e0200 */
[----:B------:R-:W-:Y:S01]  /*1dd0*/  IADD3 R34, R229, 0x30, RZ ;  /* 0x00000030e5227810 */ /* 0x000fe20007ffe0ff */
[----:B------:R-:W-:Y:S01]  /*1de0*/  IMAD.IADD R180, R0, 0x1, R179 ;  /* 0x0000000100b47824 */ /* 0x000fe200078e02b3 */
[----:B-1----:R-:W-:-:S02]  /*1df0*/  LEA R5, R13, 0x10080, 0x1 ;  /* 0x000100800d057811 */ /* 0x002fc400078e08ff */
[C---:B------:R-:W-:Y:S02]  /*1e00*/  IADD3 R33, R229.reuse, 0x38, RZ ;  /* 0x00000038e5217810 */ /* 0x040fe40007ffe0ff */
[C---:B------:R-:W-:Y:S01]  /*1e10*/  IADD3 R31, R229.reuse, 0x48, RZ ;  /* 0x00000048e51f7810 */ /* 0x040fe20007ffe0ff */
[----:B------:R2:W-:Y:S01]  /*1e20*/  STL [R1+0x1c], R5 ;  /* 0x00001c0501007387 */ /* 0x0005e20000100800 */
        /* <DEDUP_REMOVED lines=10> */
[----:B------:R-:W-:Y:S02]  /*1ed0*/  IADD3 R11, R229, 0xc8, RZ ;  /* 0x000000c8e50b7810 */ /* 0x000fe40007ffe0ff */
        /* <DEDUP_REMOVED lines=21> */
[----:B--2---:R-:W-:Y:S02]  /*2030*/  SHF.R.S32.HI R11, RZ, 0x1f, R11 ;  /* 0x0000001fff0b7819 */ /* 0x004fe4000001140b */
.L_x_1481:
        /* <DEDUP_REMOVED lines=14> */
[----:B------:R-:W-:Y:S01]  /*2120*/  IMAD.MOV.U32 R110, RZ, RZ, RZ ;  /* 0x000000ffff6e7224 */ /* 0x000fe200078e00ff */
[----:B------:R-:W-:Y:S01]  /*2130*/  CS2R R12, SRZ ;  /* 0x00000000000c7805 */ /* 0x000fe2000001ff00 */
        /* <DEDUP_REMOVED lines=25> */
.L_x_1289:
[----:B------:R-:W-:-:S04]  /*22d0*/  ISETP.NE.U32.AND P0, PT, RZ, c[0x0][0x368], PT ;  /* 0x0000da00ff007a0c */ /* 0x000fc80003f05070 */
[----:B------:R-:W-:-:S13]  /*22e0*/  ISETP.NE.AND.EX P0, PT, RZ, c[0x0][0x36c], PT, P0 ;  /* 0x0000db00ff007a0c */ /* 0x000fda0003f05300 */
[----:B------:R-:W-:Y:S05]  /*22f0*/  @!P0 BRA `(.L_x_1290) ;  /* 0x0000004000008947 */ /* 0x000fea0003800000 */
[----:B---3--:R-:W-:-:S04]  /*2300*/  IADD3 R4, P0, R231, c[0x0][0x368], RZ ;  /* 0x0000da00e7047a10 */ /* 0x008fc80007f1e0ff */
[----:B------:R-:W-:-:S05]  /*2310*/  IADD3.X R5, R236, c[0x0][0x36c], RZ, P0, !PT ;  /* 0x0000db00ec057a10 */ /* 0x000fca00007fe4ff */
[----:B------:R1:W5:Y:S01]  /*2320*/  LDG.E R11, [R4.64] ;  /* 0x00000008040b7981 */ /* 0x000362000c1e1900 */
[----:B------:R-:W-:Y:S05]  /*2330*/  BRA `(.L_x_1291) ;  /* 0x0000005000007947 */ /* 0x000fea0003800000 */
.L_x_1290:
[----:B------:R-:W-:Y:S01]  /*2340*/  MOV R11, UR6 ;  /* 0x00000006000b7c02 */ /* 0x000fe20008000f00 */
[----:B------:R-:W-:Y:S05]  /*2350*/  @!P5 BRA `(.L_x_1291) ;  /* 0x000000300000d947 */ /* 0x000fea0003800000 */
[----:B---3--:R-:W2:Y:S04]  /*2360*/  LDG.E R6, [R4.64] ;  /* 0x0000000804067981 */ /* 0x008ea8000c1e1900 */
[----:B------:R-:W2:Y:S02]  /*2370*/  LDG.E R0, [R4.64+0x4] ;  /* 0x0000040804007981 */ /* 0x000ea4000c1e1900 */
[----:B--2---:R-:W-:Y:S02]  /*2380*/  IADD3 R11, -R6, R0, RZ ;  /* 0x00000000060b7210 */ /* 0x004fe40007ffe1ff */
.L_x_1291:
[----:B-1-3--:R1:W2:Y:S04]  /*2390*/  @P6 LDG.E R5, [R2.64] ;  /* 0x0000000802056981 */ /* 0x00a2a8000c1e1900 */
[----:B------:R1:W2:Y:S01]  /*23a0*/  @P6 LDG.E R4, [R2.64+0x4] ;  /* 0x0000040802046981 */ /* 0x0002a2000c1e1900 */
[----:B------:R-:W-:Y:S01]  /*23b0*/  ISETP.NE.U32.AND P0, PT, RZ, c[0x0][0x378], PT ;  /* 0x0000de00ff007a0c */ /* 0x000fe20003f05070 */
[----:B-----5:R-:W-:-:S03]  /*23c0*/  IMAD.MOV.U32 R99, RZ, RZ, R11 ;  /* 0x000000ffff637224 */ /* 0x020fc600078e000b */
[----:B------:R-:W-:Y:S01]  /*23d0*/  ISETP.NE.AND.EX P1, PT, RZ, c[0x0][0x37c], PT, P0 ;  /* 0x0000df00ff007a0c */ /* 0x000fe20003f25300 */
[----:B------:R-:W-:Y:S02]  /*23e0*/  IMAD.MOV.U32 R0, RZ, RZ, c[0x0][0x2c4] ;  /* 0x0000b100ff007624 */ /* 0x000fe400078e00ff */
[----:B------:R-:W-:-:S03]  /*23f0*/  IMAD.SHL.U32 R225, R233, 0x80, RZ ;  /* 0x00000080e9e17824 */ /* 0x000fc600078e00ff */
[----:B------:R-:W-:Y:S01]  /*2400*/  ISETP.NE.AND P2, PT, R0, 0x1, PT ;  /* 0x000000010000780c */ /* 0x000fe20003f45270 */
[----:B------:R-:W-:Y:S01]  /*2410*/  IMAD.MOV.U32 R55, RZ, RZ, c[0x0][0x228] ;  /* 0x00008a00ff377624 */ /* 0x000fe200078e00ff */
[----:B------:R-:W-:Y:S01]  /*2420*/  IADD3 R0, R225, 0x7f, RZ ;  /* 0x0000007fe1007810 */ /* 0x000fe20007ffe0ff */
[----:B------:R-:W-:-:S04]  /*2430*/  IMAD.IADD R8, R11, 0x1, -R223 ;  /* 0x000000010b087824 */ /* 0x000fc800078e0adf */
[----:B-1----:R-:W-:-:S04]  /*2440*/  @P1 IADD3 R2, P0, R231, c[0x0][0x378], RZ ;  /* 0x0000de00e7021a10 */ /* 0x002fc80007f1e0ff */
[----:B------:R-:W-:-:S05]  /*2450*/  @P1 IADD3.X R3, R236, c[0x0][0x37c], RZ, P0, !PT ;  /* 0x0000df00ec031a10 */ /* 0x000fca00007fe4ff */
[----:B------:R1:W5:Y:S01]  /*2460*/  @P1 LDG.E R99, [R2.64] ;  /* 0x0000000802631981 */ /* 0x000362000c1e1900 */
[----:B------:R-:W-:Y:S01]  /*2470*/  LOP3.LUT R7, R234, 0xff0000, RZ, 0xc0, !PT ;  /* 0x00ff0000ea077812 */ /* 0x000fe200078ec0ff */
[----:B------:R-:W-:Y:S01]  /*2480*/  BSSY B0, `(.L_x_1292) ;  /* 0x0000038000007945 */ /* 0x000fe20003800000 */
[----:B------:R-:W-:-:S04]  /*2490*/  LOP3.LUT R207, R207, 0xffffffdf, RZ, 0xc0, !PT ;  /* 0xffffffdfcfcf7812 */ /* 0x000fc800078ec0ff */
[----:B------:R-:W-:Y:S01]  /*24a0*/  @P2 LOP3.LUT R207, R207, 0x20, RZ, 0xfc, !PT ;  /* 0x00000020cfcf2812 */ /* 0x000fe200078efcff */
[----:B-1----:R-:W-:Y:S01]  /*24b0*/  @P2 IMAD.HI.U32 R2, R0, c[0x0][0x2c8], RZ ;  /* 0x0000b20000022a27 */ /* 0x002fe200078e00ff */
[----:B------:R-:W-:-:S04]  /*24c0*/  LOP3.LUT R3, R234, 0xff000000, RZ, 0xc0, !PT ;  /* 0xff000000ea037812 */ /* 0x000fc800078ec0ff */
[----:B------:R-:W-:Y:S02]  /*24d0*/  @P2 SHF.R.U32.HI R0, RZ, c[0x0][0x2cc], R2 ;  /* 0x0000b300ff002a19 */ /* 0x000fe40000011602 */
[----:B------:R-:W-:Y:S01]  /*24e0*/  SHF.R.U32.HI R6, RZ, 0x8, R3 ;  /* 0x00000008ff067819 */ /* 0x000fe20000011603 */
[----:B--2---:R-:W-:-:S04]  /*24f0*/  @P6 IMAD.IADD R55, R4, 0x1, -R5 ;  /* 0x0000000104376824 */ /* 0x004fc800078e0a05 */
[----:B------:R-:W-:-:S05]  /*2500*/  IMAD.IADD R227, R8, 0x1, R55 ;  /* 0x0000000108e37824 */ /* 0x000fca00078e0237 */
[C---:B------:R-:W-:Y:S02]  /*2510*/  IADD3 R103, R227.reuse, 0x20, -R228 ;  /* 0x00000020e3677810 */ /* 0x040fe40007ffe8e4 */
[----:B------:R-:W-:-:S03]  /*2520*/  IADD3 R2, R227, 0x1f, RZ ;  /* 0x0000001fe3027810 */ /* 0x000fc60007ffe0ff */
[----:B------:R-:W-:Y:S01]  /*2530*/  IMAD.IADD R0, R103, 0x1, R0 ;  /* 0x0000000167007824 */ /* 0x000fe200078e0200 */
[----:B------:R-:W-:-:S04]  /*2540*/  SHF.R.S32.HI R4, RZ, 0x1f, R2 ;  /* 0x0000001fff047819 */ /* 0x000fc80000011402 */
[----:B------:R-:W-:Y:S02]  /*2550*/  SHF.R.S32.HI R5, RZ, 0x1f, R0 ;  /* 0x0000001fff057819 */ /* 0x000fe40000011400 */
[----:B------:R-:W-:Y:S02]  /*2560*/  LEA.HI R3, R4, R2, RZ, 0x5 ;  /* 0x0000000204037211 */ /* 0x000fe400078f28ff */
[----:B------:R-:W-:Y:S02]  /*2570*/  LEA.HI R0, R5, R0, RZ, 0x5 ;  /* 0x0000000005007211 */ /* 0x000fe400078f28ff */
[----:B------:R-:W-:Y:S02]  /*2580*/  SHF.R.S32.HI R101, RZ, 0x5, R3 ;  /* 0x00000005ff657819 */ /* 0x000fe40000011403 */
[----:B------:R-:W-:Y:S02]  /*2590*/  SHF.R.S32.HI R0, RZ, 0x5, R0 ;  /* 0x00000005ff007819 */ /* 0x000fe40000011400 */
[----:B------:R-:W-:-:S02]  /*25a0*/  LEA.HI R2, R7, R6, RZ, 0x10 ;  /* 0x0000000607027211 */ /* 0x000fc400078f80ff */
[----:B------:R-:W-:Y:S01]  /*25b0*/  IMNMX R5, R101, R0, PT ;  /* 0x0000000065057217 */ /* 0x000fe20003800200 */
[----:B------:R-:W-:Y:S01]  /*25c0*/  IMAD.MOV.U32 R0, RZ, RZ, RZ ;  /* 0x000000ffff007224 */ /* 0x000fe200078e00ff */
[----:B------:R-:W-:Y:S02]  /*25d0*/  SHF.R.U32.HI R233, RZ, 0x10, R2 ;  /* 0x00000010ffe97819 */ /* 0x000fe40000011602 */
[----:B------:R-:W-:Y:S02]  /*25e0*/  ISETP.GE.AND P0, PT, R5, 0x1, PT ;  /* 0x000000010500780c */ /* 0x000fe40003f06270 */
[C---:B------:R-:W-:Y:S02]  /*25f0*/  ISETP.NE.AND P1, PT, R233.reuse, RZ, PT ;  /* 0x000000ffe900720c */ /* 0x040fe40003f25270 */
[----:B------:R-:W-:Y:S02]  /*2600*/  LOP3.LUT R247, R2, 0xff, RZ, 0xc0, !PT ;  /* 0x000000ff02f77812 */ /* 0x000fe400078ec0ff */
[----:B------:R-:W-:-:S07]  /*2610*/  SEL R97, R233, c[0x0][0x338], P1 ;  /* 0x0000ce00e9617a07 */ /* 0x000fce0000800000 */
        /* <DEDUP_REMOVED lines=30> */
.L_x_1293:
[----:B------:R-:W-:Y:S05]  /*2800*/  BSYNC B0 ;  /* 0x0000000000007941 */ /* 0x000fea0003800000 */
.L_x_1292:
        /* <DEDUP_REMOVED lines=30> */
[----:B------:R-:W-:Y:S01]  /*29f0*/  ISETP.NE.U32.AND P1, PT, RZ, c[0x0][0x340], PT ;  /* 0x0000d000ff007a0c */ /* 0x000fe20003f25070 */
[----:B------:R-:W-:Y:S01]  /*2a00*/  IMAD R0, R45, -0x20, R95 ;  /* 0xffffffe02d007824 */ /* 0x000fe200078e025f */
[----:B------:R-:W-:Y:S01]  /*2a10*/  SEL R10, R237, RZ, !P6 ;  /* 0x000000ffed0a7207 */ /* 0x000fe20007000000 */
[----:B------:R-:W-:Y:S01]  /*2a20*/  IMAD R4, R58, c[0x0][0x23c], R4 ;  /* 0x00008f003a047a24 */ /* 0x000fe200078e0204 */
[----:B------:R-:W-:-:S02]  /*2a30*/  ISETP.NE.AND.EX P1, PT, RZ, c[0x0][0x344], PT, P1 ;  /* 0x0000d100ff007a0c */ /* 0x000fc40003f25310 */
[----:B------:R-:W-:Y:S01]  /*2a40*/  ISETP.GT.AND P0, PT, R0, RZ, PT ;  /* 0x000000ff0000720c */ /* 0x000fe20003f04270 */
[----:B------:R-:W-:Y:S01]  /*2a50*/  IMAD.IADD R3, R3, 0x1, R4 ;  /* 0x0000000103037824 */ /* 0x000fe200078e0204 */
[----:B------:R-:W-:Y:S01]  /*2a60*/  SHF.L.U64.HI R105, R108, R104, c[0x0][0x23c] ;  /* 0x00008f006c697619 */ /* 0x000fe20000010268 */
[----:B------:R-:W-:Y:S01]  /*2a70*/  IMAD R0, R8, c[0x0][0x248], RZ ;  /* 0x0000920008007a24 */ /* 0x000fe200078e02ff */
[----:B------:R-:W-:Y:S01]  /*2a80*/  ISETP.GE.AND P4, PT, R132, c[0x0][0x1d4], PT ;  /* 0x0000750084007a0c */ /* 0x000fe20003f86270 */
[C---:B------:R-:W-:Y:S01]  /*2a90*/  IMAD.WIDE.U32 R2, R20.reuse, c[0x0][0x240], R2 ;  /* 0x0000900014027a25 */ /* 0x040fe200078e0002 */
[----:B------:R-:W-:Y:S02]  /*2aa0*/  LOP3.LUT R207, R207, 0xfffffffe, RZ, 0xc0, !PT ;  /* 0xfffffffecfcf7812 */ /* 0x000fe400078ec0ff */
[----:B------:R-:W-:Y:S01]  /*2ab0*/  ISETP.GE.AND P6, PT, R137, c[0x0][0x1d4], PT ;  /* 0x0000750089007a0c */ /* 0x000fe20003fc6270 */
[----:B------:R-:W-:Y:S01]  /*2ac0*/  IMAD R3, R20, c[0x0][0x244], R3 ;  /* 0x0000910014037a24 */ /* 0x000fe200078e0203 */
[----:B------:R-:W-:Y:S01]  /*2ad0*/  ISETP.GE.AND P5, PT, R197, c[0x0][0x1d4], PT ;  /* 0x00007500c5007a0c */ /* 0x000fe20003fa6270 */
[C---:B------:R-:W-:Y:S01]  /*2ae0*/  IMAD R4, R10.reuse, c[0x0][0x24c], R0 ;  /* 0x000093000a047a24 */ /* 0x040fe200078e0200 */
[----:B------:R-:W-:Y:S01]  /*2af0*/  @P1 IADD3 R6, P3, R231, c[0x0][0x340], RZ ;  /* 0x0000d000e7061a10 */ /* 0x000fe20007f7e0ff */
[----:B------:R-:W-:Y:S01]  /*2b00*/  IMAD.WIDE.U32 R62, R10, c[0x0][0x248], R2 ;  /* 0x000092000a3e7a25 */ /* 0x000fe200078e0002 */
[----:B------:R-:W-:-:S02]  /*2b10*/  @P0 SHF.R.S32.HI R2, RZ, 0x1f, R45 ;  /* 0x0000001fff020819 */ /* 0x000fc4000001142d */
[----:B------:R-:W-:Y:S01]  /*2b20*/  @P1 IADD3.X R7, R236, c[0x0][0x344], RZ, P3, !PT ;  /* 0x0000d100ec071a10 */ /* 0x000fe20001ffe4ff */
[----:B------:R-:W-:Y:S01]  /*2b30*/  IMAD.SHL.U32 R108, R108, 0x20, RZ ;  /* 0x000000206c6c7824 */ /* 0x000fe200078e00ff */
[----:B------:R-:W-:Y:S01]  /*2b40*/  @P4 LOP3.LUT R207, R207, 0x1, RZ, 0xfc, !PT ;  /* 0x00000001cfcf4812 */ /* 0x000fe200078efcff */
[----:B------:R-:W-:Y:S01]  /*2b50*/  @P0 IMAD R0, R105, R45, RZ ;  /* 0x0000002d69000224 */ /* 0x000fe200078e02ff */
[----:B------:R-:W-:Y:S01]  /*2b60*/  ISETP.GE.AND P4, PT, R198, c[0x0][0x1d4], PT ;  /* 0x00007500c6007a0c */ /* 0x000fe20003f86270 */
[----:B------:R-:W-:Y:S02]  /*2b70*/  IMAD.IADD R61, R63, 0x1, R4 ;  /* 0x000000013f3d7824 */ /* 0x000fe400078e0204 */
[----:B------:R-:W-:Y:S02]  /*2b80*/  @P0 IMAD.MOV.U32 R60, RZ, RZ, R62 ;  /* 0x000000ffff3c0224 */ /* 0x000fe400078e003e */
[-C--:B------:R-:W-:Y:S02]  /*2b90*/  @P0 IMAD R0, R2, R108.reuse, R0 ;  /* 0x0000006c02000224 */ /* 0x080fe400078e0200 */
[----:B------:R-:W-:-:S04]  /*2ba0*/  @P0 IMAD.WIDE.U32 R4, R45, R108, R60 ;  /* 0x0000006c2d040225 */ /* 0x000fc800078e003c */
[----:B------:R-:W-:Y:S01]  /*2bb0*/  @P0 IMAD.IADD R0, R5, 0x1, R0 ;  /* 0x0000000105000824 */ /* 0x000fe200078e0200 */
[----:B------:R-:W-:-:S04]  /*2bc0*/  @P0 LEA R2, P2, R4, c[0x0][0x220], 0x1 ;  /* 0x0000880004020a11 */ /* 0x000fc800078408ff */
[----:B------:R-:W-:Y:S02]  /*2bd0*/  @P0 LEA.HI.X R3, R4, c[0x0][0x224], R0, 0x1, P2 ;  /* 0x0000890004030a11 */ /* 0x000fe400010f0c00 */
[C---:B------:R-:W-:Y:S01]  /*2be0*/  LOP3.LUT P2, RZ, R207.reuse, 0x1, RZ, 0xc0, !PT ;  /* 0x00000001cfff7812 */ /* 0x040fe2000784c0ff */
[----:B------:R-:W2:Y:S01]  /*2bf0*/  @P1 LDG.E R0, [R6.64] ;  /* 0x0000000806001981 */ /* 0x000ea2000c1e1900 */
[----:B------:R-:W-:Y:S01]  /*2c00*/  IMAD.MOV.U32 R100, RZ, RZ, c[0x0][0x27c] ;  /* 0x00009f00ff647624 */ /* 0x000fe200078e00ff */
[----:B------:R-:W-:-:S10]  /*2c10*/  LOP3.LUT R207, R207, 0xfffffffd, RZ, 0xc0, !PT ;  /* 0xfffffffdcfcf7812 */ /* 0x000fd400078ec0ff */
[----:B------:R-:W-:Y:S01]  /*2c20*/  @!PT LDS RZ, [RZ] ;  /* 0x00000000fffff984 */ /* 0x000fe20000000800 */
[----:B------:R-:W-:Y:S01]  /*2c30*/  @!PT LDS RZ, [RZ] ;  /* 0x00000000fffff984 */ /* 0x000fe20000000800 */
[----:B------:R-:W-:Y:S01]  /*2c40*/  @!PT LDS RZ, [RZ] ;  /* 0x00000000fffff984 */ /* 0x000fe20000000800 */
[----:B------:R1:W-:Y:S01]  /*2c50*/  @P0 LDGSTS.E.BYPASS.LTC128B.128 [R194+0xc080], [R2.64], !P2 ;  /* 0x0c08000002c20fae */ /* 0x0003e2000d101d48 */
[----:B------:R-:W-:-:S03]  /*2c60*/  ISETP.GE.AND P2, PT, R132, c[0x0][0x27c], PT ;  /* 0x00009f0084007a0c */ /* 0x000fc60003f46270 */
[----:B------:R1:W-:Y:S04]  /*2c70*/  @P0 LDGSTS.E.BYPASS.LTC128B.128 [R194+0xd080], [R2.64+0x80], !P6 ;  /* 0x0d08008002c20fae */ /* 0x0003e8000f101d48 */
[----:B------:R1:W-:Y:S04]  /*2c80*/  @P0 LDGSTS.E.BYPASS.LTC128B.128 [R194+0xe080], [R2.64+0x100], !P5 ;  /* 0x0e08010002c20fae */ /* 0x0003e8000e901d48 */
[----:B------:R1:W-:Y:S01]  /*2c90*/  @P0 LDGSTS.E.BYPASS.LTC128B.128 [R194+0xf080], [R2.64+0x180], !P4 ;  /* 0x0f08018002c20fae */ /* 0x0003e2000e101d48 */
[----:B-----5:R-:W-:-:S03]  /*2ca0*/  SHF.R.S32.HI R19, RZ, 0x1f, R99 ;  /* 0x0000001fff137819 */ /* 0x020fc60000011463 */
[----:B------:R-:W0:Y:S01]  /*2cb0*/  LDGDEPBAR ;  /* 0x00000000000079af */ /* 0x000e220000000000 */
[----:B------:R-:W-:Y:S01]  /*2cc0*/  WARPSYNC 0xffffffff ;  /* 0xffffffff00007948 */ /* 0x000fe20003800000 */
[----:B------:R-:W-:Y:S01]  /*2cd0*/  @P2 LOP3.LUT R207, R207, 0x2, RZ, 0xfc, !PT ;  /* 0x00000002cfcf2812 */ /* 0x000fe200078efcff */
[----:B------:R-:W-:Y:S01]  /*2ce0*/  IMAD.SHL.U32 R100, R100, 0x2, RZ ;  /* 0x0000000264647824 */ /* 0x000fe200078e00ff */
[----:B--2---:R-:W-:Y:S01]  /*2cf0*/  @P1 SHF.R.S32.HI R18, RZ, 0x1f, R0 ;  /* 0x0000001fff121819 */ /* 0x004fe20000011400 */
[----:B------:R-:W-:Y:S02]  /*2d00*/  @!P1 IMAD.MOV.U32 R0, RZ, RZ, R237 ;  /* 0x000000ffff009224 */ /* 0x000fe400078e00ed */
[----:B------:R-:W-:Y:S02]  /*2d10*/  @!P1 IMAD.MOV.U32 R18, RZ, RZ, R238 ;  /* 0x000000ffff129224 */ /* 0x000fe400078e00ee */
[C---:B-1----:R-:W-:Y:S01]  /*2d20*/  IMAD.WIDE.U32 R2, R20.reuse, c[0x0][0x260], R132 ;  /* 0x0000980014027a25 */ /* 0x042fe200078e0084 */
[----:B------:R-:W-:Y:S01]  /*2d30*/  ISETP.GE.AND P0, PT, R137, c[0x0][0x27c], PT ;  /* 0x00009f0089007a0c */ /* 0x000fe20003f06270 */
[----:B------:R-:W-:Y:S01]  /*2d40*/  BAR.SYNC.DEFER_BLOCKING 0x0 ;  /* 0x0000000000007b1d */ /* 0x000fe20000010000 */
[----:B------:R-:W-:Y:S01]  /*2d50*/  LOP3.LUT R207, R207, 0xfffffffb, RZ, 0xc0, !PT ;  /* 0xfffffffbcfcf7812 */ /* 0x000fe200078ec0ff */
[----:B------:R-:W-:Y:S01]  /*2d60*/  IMAD R6, R9, c[0x0][0x290], RZ ;  /* 0x0000a40009067a24 */ /* 0x000fe200078e02ff */
        /* <DEDUP_REMOVED lines=61> */
[----:B------:R-:W-:Y:S01]  /*3140*/  IMAD R10, R99, c[0x0][0x294], R10 ;  /* 0x0000a500630a7a24 */ /* 0x000fe200078e020a */
[----:B------:R-:W-:Y:S01]  /*3150*/  SHF.L.U64.HI R104, R107, R104, c[0x0][0x284] ;  /* 0x0000a1006b687619 */ /* 0x000fe20000010268 */
[----:B------:R-:W-:Y:S01]  /*3160*/  IMAD R0, R99, c[0x0][0x284], R14 ;  /* 0x0000a10063007a24 */ /* 0x000fe200078e020e */
        /* <DEDUP_REMOVED lines=21> */
.L_x_1313:
        /* <DEDUP_REMOVED lines=92> */
.L_x_1299:
[----:B------:R-:W-:Y:S05]  /*3880*/  BSYNC B0 ;  /* 0x0000000000007941 */ /* 0x000fea0003800000 */
.L_x_1298:
        /* <DEDUP_REMOVED lines=38> */
[----:B------:R-:W-:Y:S02]  /*3af0*/  @!P0 SHF.R.U32.HI R25, RZ, 0x10, R25 ;  /* 0x00000010ff198819 */ /* 0x000fe40000011619 */
[----:B-1----:R-:W-:Y:S02]  /*3b00*/  @!P0 MOV R0, R8 ;  /* 0x0000000800008202 */ /* 0x002fe40000000f00 */
[----:B------:R-:W-:Y:S03]  /*3b10*/  @!P0 MOV R4, R9 ;  /* 0x0000000900048202 */ /* 0x000fe60000000f00 */
[--C-:B------:R-:W-:Y:S02]  /*3b20*/  @!P0 HADD2.F32 R21, -RZ, R0.reuse.H1_H1 ;  /* 0x30000000ff158230 */ /* 0x100fe40000004100 */
[----:B------:R-:W-:Y:S03]  /*3b30*/  @!P0 HADD2.F32 R2, -RZ, R0.H0_H0 ;  /* 0x20000000ff028230 */ /* 0x000fe60000004100 */
[CC--:B------:R-:W-:Y:S02]  /*3b40*/  @!P0 FMUL.FTZ R23, R21.reuse, R3.reuse ;  /* 0x0000000315178220 */ /* 0x0c0fe40000410000 */
[C---:B------:R-:W-:Y:S02]  /*3b50*/  @!P0 FMUL.FTZ R0, R2.reuse, R3 ;  /* 0x0000000302008220 */ /* 0x040fe40000410000 */
[-C--:B------:R-:W-:Y:S01]  /*3b60*/  @!P0 FFMA.FTZ R41, R2, R22.reuse, -R23 ;  /* 0x0000001602298223 */ /* 0x080fe20000010817 */
[----:B------:R-:W-:Y:S01]  /*3b70*/  @!P0 HADD2.F32 R2, -RZ, R5.H0_H0 ;  /* 0x20000005ff028230 */ /* 0x000fe20000004100 */
[----:B------:R-:W-:Y:S01]  /*3b80*/  @!P0 IMAD.MOV.U32 R3, RZ, RZ, R10 ;  /* 0x000000ffff038224 */ /* 0x000fe200078e000a */
[--C-:B------:R-:W-:Y:S01]  /*3b90*/  @!P0 HADD2.F32 R23, -RZ, R4.reuse.H1_H1 ;  /* 0x30000004ff178230 */ /* 0x100fe20000004100 */
[----:B------:R-:W-:Y:S01]  /*3ba0*/  @!P0 FFMA.FTZ R0, R21, R22, R0 ;  /* 0x0000001615008223 */ /* 0x000fe20000010000 */
[----:B------:R-:W-:Y:S02]  /*3bb0*/  @!P0 HADD2.F32 R4, -RZ, R4.H0_H0 ;  /* 0x20000004ff048230 */ /* 0x000fe40000004100 */
[----:B------:R-:W-:Y:S01]  /*3bc0*/  @!P0 HADD2.F32 R21, -RZ, R24.H0_H0 ;  /* 0x20000018ff158230 */ /* 0x000fe20000004100 */
[CC--:B------:R-:W-:Y:S01]  /*3bd0*/  @!P0 FMUL.FTZ R5, R23.reuse, R2.reuse ;  /* 0x0000000217058220 */ /* 0x0c0fe20000410000 */
[--C-:B------:R-:W-:Y:S01]  /*3be0*/  @!P0 HADD2.F32 R22, -RZ, R3.reuse.H1_H1 ;  /* 0x30000003ff168230 */ /* 0x100fe20000004100 */
[C---:B------:R-:W-:Y:S01]  /*3bf0*/  @!P0 FMUL.FTZ R2, R4.reuse, R2 ;  /* 0x0000000204028220 */ /* 0x040fe20000410000 */
[----:B------:R-:W-:Y:S01]  /*3c00*/  @!P0 HADD2.F32 R24, -RZ, R32.H0_H0 ;  /* 0x20000020ff188230 */ /* 0x000fe20000004100 */
[----:B------:R-:W-:Y:S01]  /*3c10*/  @!P0 FFMA.FTZ R38, R4, R21, -R5 ;  /* 0x0000001504268223 */ /* 0x000fe20000010805 */
[----:B------:R-:W-:Y:S01]  /*3c20*/  @!P0 MOV R5, R11 ;  /* 0x0000000b00058202 */ /* 0x000fe20000000f00 */
[-C--:B------:R-:W-:Y:S01]  /*3c30*/  @!P0 FMUL.FTZ R32, R22, R16.reuse ;  /* 0x0000001016208220 */ /* 0x080fe20000410000 */
[----:B------:R-:W-:Y:S01]  /*3c40*/  @!P0 HADD2.F32 R4, -RZ, R3.H0_H0 ;  /* 0x20000003ff048230 */ /* 0x000fe20000004100 */
[----:B------:R-:W-:Y:S04]  /*3c50*/  @!P0 FFMA.FTZ R2, R23, R21, R2 ;  /* 0x0000001517028223 */ /* 0x000fe80000010002 */
[----:B------:R-:W-:Y:S01]  /*3c60*/  @!P0 FMUL.FTZ R3, R4, R16 ;  /* 0x0000001004038220 */ /* 0x000fe20000410000 */
[----:B------:R-:W-:Y:S01]  /*3c70*/  @!P0 F2FP.PACK_AB R2, R2, R38 ;  /* 0x000000260202823e */ /* 0x000fe200000000ff */
[-C--:B------:R-:W-:Y:S01]  /*3c80*/  @!P0 FFMA.FTZ R32, R4, R24.reuse, -R32 ;  /* 0x0000001804208223 */ /* 0x080fe20000010820 */
[----:B------:R-:W-:Y:S01]  /*3c90*/  @!P0 HADD2.F32 R4, -RZ, R17.H0_H0 ;  /* 0x20000011ff048230 */ /* 0x000fe20000004100 */
[----:B------:R-:W-:Y:S01]  /*3ca0*/  @!P0 FFMA.FTZ R3, R22, R24, R3 ;  /* 0x0000001816038223 */ /* 0x000fe20000010003 */
[--C-:B------:R-:W-:Y:S01]  /*3cb0*/  @!P0 HADD2.F32 R16, -RZ, R5.reuse.H1_H1 ;  /* 0x30000005ff108230 */ /* 0x100fe20000004100 */
[----:B------:R-:W-:Y:S01]  /*3cc0*/  @!P0 IMAD.MOV.U32 R9, RZ, RZ, R2 ;  /* 0x000000ffff098224 */ /* 0x000fe200078e0002 */
[----:B------:R-:W-:Y:S02]  /*3cd0*/  @!P0 HADD2.F32 R5, -RZ, R5.H0_H0 ;  /* 0x20000005ff058230 */ /* 0x000fe40000004100 */
[----:B------:R-:W-:Y:S01]  /*3ce0*/  @!P0 F2FP.PACK_AB R3, R3, R32 ;  /* 0x000000200303823e */ /* 0x000fe200000000ff */
[----:B------:R-:W-:Y:S01]  /*3cf0*/  @!P0 HADD2.F32 R17, -RZ, R25.H0_H0 ;  /* 0x20000019ff118230 */ /* 0x000fe20000004100 */
[-C--:B------:R-:W-:Y:S02]  /*3d00*/  @!P0 FMUL.FTZ R25, R16, R4.reuse ;  /* 0x0000000410198220 */ /* 0x080fe40000410000 */
[----:B------:R-:W-:Y:S01]  /*3d10*/  @!P0 MOV R10, R3 ;  /* 0x00000003000a8202 */ /* 0x000fe20000000f00 */
[C---:B------:R-:W-:Y:S02]  /*3d20*/  @!P0 FMUL.FTZ R4, R5.reuse, R4 ;  /* 0x0000000405048220 */ /* 0x040fe40000410000 */
[----:B------:R-:W-:Y:S01]  /*3d30*/  @!P0 FFMA.FTZ R25, R5, R17, -R25 ;  /* 0x0000001105198223 */ /* 0x000fe20000010819 */
[----:B------:R-:W-:Y:S01]  /*3d40*/  @!P0 F2FP.PACK_AB R5, R0, R41 ;  /* 0x000000290005823e */ /* 0x000fe200000000ff */
[----:B------:R-:W-:Y:S03]  /*3d50*/  @!P0 FFMA.FTZ R4, R16, R17, R4 ;  /* 0x0000001110048223 */ /* 0x000fe60000010004 */
[----:B------:R-:W-:Y:S02]  /*3d60*/  @!P0 MOV R8, R5 ;  /* 0x0000000500088202 */ /* 0x000fe40000000f00 */
[----:B------:R-:W-:Y:S04]  /*3d70*/  @!P0 F2FP.PACK_AB R0, R4, R25 ;  /* 0x000000190400823e */ /* 0x000fe800000000ff */
[----:B------:R-:W-:Y:S05]  /*3d80*/  @!P0 MOV R11, R0 ;  /* 0x00000000000b8202 */ /* 0x000fea0000000f00 */
[----:B------:R1:W-:Y:S02]  /*3d90*/  ST.E.128 [R36.64], R8 ;  /* 0x0000000824007985 */ /* 0x0003e4000c101d08 */
.L_x_1302:
[----:B------:R-:W-:Y:S05]  /*3da0*/  BSYNC B0 ;  /* 0x0000000000007941 */ /* 0x000fea0003800000 */
.L_x_1301:
        /* <DEDUP_REMOVED lines=39> */
[--C-:B------:R-:W-:Y:S02]  /*4020*/  @!P0 HADD2.F32 R5, -RZ, R4.reuse.H0_H0 ;  /* 0x20000004ff058230 */ /* 0x100fe40000004100 */
        /* <DEDUP_REMOVED lines=18> */
.L_x_1304:
[----:B------:R-:W-:Y:S05]  /*4150*/  BSYNC B0 ;  /* 0x0000000000007941 */ /* 0x000fea0003800000 */
.L_x_1303:
        /* <DEDUP_REMOVED lines=58> */
.L_x_1306:
[----:B------:R-:W-:Y:S05]  /*4500*/  BSYNC B0 ;  /* 0x0000000000007941 */ /* 0x000fea0003800000 */
.L_x_1305:
        /* <DEDUP_REMOVED lines=58> */
.L_x_1297:
        /* <DEDUP_REMOVED lines=31> */
.L_x_1308:
[----:B------:R-:W-:Y:S05]  /*4aa0*/  BSYNC B0 ;  /* 0x0000000000007941 */ /* 0x000fea0003800000 */
.L_x_1307:
        /* <DEDUP_REMOVED lines=147> */
.L_x_1310:
[----:B------:R-:W-:Y:S05]  /*53e0*/  BSYNC B0 ;  /* 0x0000000000007941 */ /* 0x000fea0003800000 */
.L_x_1309:
        /* <DEDUP_REMOVED lines=25> */
[----:B------:R-:W-:Y:S01]  /*5580*/  @!P0 SHF.R.U32.HI R21, RZ, 0x10, R29 ;  /* 0x00000010ff158819 */ /* 0x000fe2000001161d */
[----:B------:R-:W-:Y:S01]  /*5590*/  IMAD.SHL.U32 R0, R0, 0x2, RZ ;  /* 0x0000000200007824 */ /* 0x000fe200078e00ff */
[----:B------:R-:W-:Y:S02]  /*55a0*/  @!P0 SHF.R.U32.HI R7, RZ, 0x10, R13 ;  /* 0x00000010ff078819 */ /* 0x000fe4000001160d */
[----:B------:R-:W-:Y:S02]  /*55b0*/  @!P0 SHF.R.U64 R13, R28, 0x10, R29 ;  /* 0x000000101c0d8819 */ /* 0x000fe4000000121d */
[----:B------:R-:W1:Y:S01]  /*55c0*/  LDS.128 R32, [R0+0xc080] ;  /* 0x00c0800000207984 */ /* 0x000e620000000c00 */
[----:B------:R-:W-:Y:S01]  /*55d0*/  @!P0 HADD2.F32 R7, -RZ, R7.H0_H0 ;  /* 0x20000007ff078230 */ /* 0x000fe20000004100 */
[--C-:B------:R-:W-:Y:S01]  /*55e0*/  @!P0 SHF.R.U64 R10, R14, 0x10, R15.reuse ;  /* 0x000000100e0a8819 */ /* 0x100fe2000000120f */
[----:B------:R-:W-:Y:S01]  /*55f0*/  @!P0 HADD2.F32 R13, -RZ, R13.H0_H0 ;  /* 0x2000000dff0d8230 */ /* 0x000fe20000004100 */
[----:B------:R-:W-:Y:S02]  /*5600*/  @!P0 SHF.R.U32.HI R8, RZ, 0x10, R15 ;  /* 0x00000010ff088819 */ /* 0x000fe4000001160f */
[----:B------:R-:W-:Y:S01]  /*5610*/  @!P0 SHF.R.U32.HI R15, RZ, 0x10, R31 ;  /* 0x00000010ff0f8819 */ /* 0x000fe2000001161f */
[----:B------:R-:W-:Y:S02]  /*5620*/  @!P0 HADD2.F32 R10, -RZ, R10.H0_H0 ;  /* 0x2000000aff0a8230 */ /* 0x000fe40000004100 */
[----:B------:R-:W-:Y:S02]  /*5630*/  @!P0 HADD2.F32 R8, -RZ, R8.H0_H0 ;  /* 0x20000008ff088230 */ /* 0x000fe40000004100 */
[----:B------:R-:W-:Y:S01]  /*5640*/  @!P0 HADD2.F32 R24, -RZ, R15.H0_H0 ;  /* 0x2000000fff188230 */ /* 0x000fe20000004100 */
[----:B-1----:R-:W-:Y:S01]  /*5650*/  @!P0 IMAD.MOV.U32 R12, RZ, RZ, R32 ;  /* 0x000000ffff0c8224 */ /* 0x002fe200078e0020 */
[----:B------:R-:W-:Y:S02]  /*5660*/  @!P0 MOV R0, R16 ;  /* 0x0000001000008202 */ /* 0x000fe40000000f00 */
[----:B------:R-:W-:Y:S02]  /*5670*/  @!P0 MOV R25, R34 ;  /* 0x0000002200198202 */ /* 0x000fe40000000f00 */
        /* <DEDUP_REMOVED lines=13> */
[----:B------:R-:W-:Y:S01]  /*5750*/  @!P0 HADD2.F32 R22, -RZ, R39.H0_H0 ;  /* 0x20000027ff168230 */ /* 0x000fe20000004100 */
[-C--:B------:R-:W-:Y:S01]  /*5760*/  @!P0 FFMA.FTZ R37, R3, R13.reuse, -R14 ;  /* 0x0000000d03258223 */ /* 0x080fe2000001080e */
[----:B------:R-:W-:Y:S01]  /*5770*/  @!P0 HADD2.F32 R14, -RZ, R21.H0_H0 ;  /* 0x20000015ff0e8230 */ /* 0x000fe20000004100 */
[----:B------:R-:W-:Y:S01]  /*5780*/  @!P0 FFMA.FTZ R2, R12, R13, R2 ;  /* 0x0000000d0c028223 */ /* 0x000fe20000010002 */
[----:B------:R-:W-:Y:S02]  /*5790*/  @!P0 HADD2.F32 R13, -RZ, R5.H1_H1 ;  /* 0x30000005ff0d8230 */ /* 0x000fe40000004100 */
[----:B------:R-:W-:Y:S02]  /*57a0*/  @!P0 HADD2.F32 R3, -RZ, R11.H1_H1 ;  /* 0x3000000bff038230 */ /* 0x000fe40000004100 */
[----:B------:R-:W-:Y:S01]  /*57b0*/  @!P0 HADD2.F32 R11, -RZ, R5.H0_H0 ;  /* 0x20000005ff0b8230 */ /* 0x000fe20000004100 */
[----:B------:R-:W-:Y:S01]  /*57c0*/  @!P0 FMUL.FTZ R21, R13, R7 ;  /* 0x000000070d158220 */ /* 0x000fe20000410000 */
[----:B------:R-:W-:Y:S02]  /*57d0*/  @!P0 HADD2.F32 R5, -RZ, R4.H1_H1 ;  /* 0x30000004ff058230 */ /* 0x000fe40000004100 */
[----:B------:R-:W-:Y:S02]  /*57e0*/  @!P0 HADD2.F32 R12, -RZ, R38.H1_H1 ;  /* 0x30000026ff0c8230 */ /* 0x000fe40000004100 */
[----:B------:R-:W-:Y:S01]  /*57f0*/  @!P0 HADD2.F32 R6, -RZ, R4.H0_H0 ;  /* 0x20000004ff068230 */ /* 0x000fe20000004100 */
[----:B------:R-:W-:Y:S01]  /*5800*/  @!P0 FMUL.FTZ R4, R11, R3 ;  /* 0x000000030b048220 */ /* 0x000fe20000410000 */
[--C-:B------:R-:W-:Y:S01]  /*5810*/  @!P0 HADD2.F32 R23, -RZ, R9.reuse.H1_H1 ;  /* 0x30000009ff178230 */ /* 0x100fe20000004100 */
[C---:B------:R-:W-:Y:S01]  /*5820*/  @!P0 FFMA.FTZ R27, R5.reuse, R14, -R21 ;  /* 0x0000000e051b8223 */ /* 0x040fe20000010815 */
[----:B------:R-:W-:Y:S01]  /*5830*/  @!P0 HADD2.F32 R21, -RZ, R9.H0_H0 ;  /* 0x20000009ff158230 */ /* 0x000fe20000004100 */
[C---:B------:R-:W-:Y:S02]  /*5840*/  @!P0 FFMA.FTZ R31, R6.reuse, R12, -R4 ;  /* 0x0000000c061f8223 */ /* 0x040fe40000010804 */
[----:B------:R-:W-:Y:S01]  /*5850*/  @!P0 FMUL.FTZ R4, R5, R7 ;  /* 0x0000000705048220 */ /* 0x000fe20000410000 */
[--C-:B------:R-:W-:Y:S01]  /*5860*/  @!P0 HADD2.F32 R7, -RZ, R20.reuse.H0_H0 ;  /* 0x20000014ff078230 */ /* 0x100fe20000004100 */
[----:B------:R-:W-:Y:S01]  /*5870*/  @!P0 IMAD.MOV.U32 R5, RZ, RZ, R19 ;  /* 0x000000ffff058224 */ /* 0x000fe200078e0013 */
[----:B------:R-:W-:Y:S01]  /*5880*/  @!P0 F2FP.PACK_AB R27, R27, R31 ;  /* 0x0000001f1b1b823e */ /* 0x000fe200000000ff */
[----:B------:R-:W-:Y:S02]  /*5890*/  @!P0 FMUL.FTZ R3, R6, R3 ;  /* 0x0000000306038220 */ /* 0x000fe40000410000 */
[----:B------:R-:W-:Y:S01]  /*58a0*/  @!P0 FMUL.FTZ R9, R23, R8 ;  /* 0x0000000817098220 */ /* 0x000fe20000410000 */
[--C-:B------:R-:W-:Y:S01]  /*58b0*/  @!P0 HADD2.F32 R6, -RZ, R5.reuse.H0_H0 ;  /* 0x20000005ff068230 */ /* 0x100fe20000004100 */
[-C--:B------:R-:W-:Y:S01]  /*58c0*/  @!P0 FMUL.FTZ R15, R21, R7.reuse ;  /* 0x00000007150f8220 */ /* 0x080fe20000410000 */
[----:B------:R-:W-:Y:S01]  /*58d0*/  @!P0 HADD2.F32 R5, -RZ, R5.H1_H1 ;  /* 0x30000005ff058230 */ /* 0x000fe20000004100 */
[----:B------:R-:W-:Y:S01]  /*58e0*/  @!P0 FFMA.FTZ R3, R11, R12, R3 ;  /* 0x0000000c0b038223 */ /* 0x000fe20000010003 */
[----:B------:R-:W-:Y:S01]  /*58f0*/  @!P0 HADD2.F32 R11, -RZ, R39.H1_H1 ;  /* 0x30000027ff0b8230 */ /* 0x000fe20000004100 */
[C---:B------:R-:W-:Y:S01]  /*5900*/  @!P0 FFMA.FTZ R30, R6.reuse, R22, -R15 ;  /* 0x00000016061e8223 */ /* 0x040fe2000001080f */
[--C-:B------:R-:W-:Y:S01]  /*5910*/  @!P0 HADD2.F32 R15, -RZ, R25.reuse.H0_H0 ;  /* 0x20000019ff0f8230 */ /* 0x100fe20000004100 */
[C---:B------:R-:W-:Y:S01]  /*5920*/  @!P0 FFMA.FTZ R29, R5.reuse, R24, -R9 ;  /* 0x00000018051d8223 */ /* 0x040fe20000010809 */
[----:B------:R-:W-:Y:S01]  /*5930*/  @!P0 HADD2.F32 R12, -RZ, R25.H1_H1 ;  /* 0x30000019ff0c8230 */ /* 0x000fe20000004100 */
[----:B------:R-:W-:Y:S02]  /*5940*/  @!P0 IMAD.MOV.U32 R9, RZ, RZ, R18 ;  /* 0x000000ffff098224 */ /* 0x000fe400078e0012 */
[----:B------:R-:W-:Y:S01]  /*5950*/  @!P0 FMUL.FTZ R8, R5, R8 ;  /* 0x0000000805088220 */ /* 0x000fe20000410000 */
[----:B------:R-:W-:Y:S01]  /*5960*/  @!P0 HADD2.F32 R5, -RZ, R20.H1_H1 ;  /* 0x30000014ff058230 */ /* 0x000fe20000004100 */
[----:B------:R-:W-:Y:S01]  /*5970*/  @!P0 FMUL.FTZ R7, R6, R7 ;  /* 0x0000000706078220 */ /* 0x000fe20000410000 */
[--C-:B------:R-:W-:Y:S01]  /*5980*/  @!P0 HADD2.F32 R6, -RZ, R9.reuse.H0_H0 ;  /* 0x20000009ff068230 */ /* 0x100fe20000004100 */
[----:B------:R-:W-:Y:S01]  /*5990*/  @!P0 FMUL.FTZ R25, R12, R10 ;  /* 0x0000000a0c198220 */ /* 0x000fe20000410000 */
[----:B------:R-:W-:Y:S01]  /*59a0*/  @!P0 HADD2.F32 R9, -RZ, R9.H1_H1 ;  /* 0x30000009ff098230 */ /* 0x000fe20000004100 */
[-C--:B------:R-:W-:Y:S02]  /*59b0*/  @!P0 FMUL.FTZ R20, R15, R5.reuse ;  /* 0x000000050f148220 */ /* 0x080fe40000410000 */
[C---:B------:R-:W-:Y:S02]  /*59c0*/  @!P0 FMUL.FTZ R5, R6.reuse, R5 ;  /* 0x0000000506058220 */ /* 0x040fe40000410000 */
[-C--:B------:R-:W-:Y:S01]  /*59d0*/  @!P0 FFMA.FTZ R28, R6, R11.reuse, -R20 ;  /* 0x0000000b061c8223 */ /* 0x080fe20000010814 */
[----:B------:R-:W-:Y:S01]  /*59e0*/  @!P0 HADD2.F32 R20, -RZ, R26.H0_H0 ;  /* 0x2000001aff148230 */ /* 0x000fe20000004100 */
[----:B------:R-:W-:Y:S01]  /*59f0*/  @!P0 F2FP.PACK_AB R26, R37, R44 ;  /* 0x0000002c251a823e */ /* 0x000fe200000000ff */
[----:B------:R-:W-:Y:S02]  /*5a00*/  @!P0 FMUL.FTZ R6, R9, R10 ;  /* 0x0000000a09068220 */ /* 0x000fe40000410000 */
[----:B------:R-:W-:Y:S01]  /*5a10*/  @!P0 FFMA.FTZ R4, R13, R14, R4 ;  /* 0x0000000e0d048223 */ /* 0x000fe20000010004 */
[----:B------:R-:W-:Y:S01]  /*5a20*/  @!P0 MOV R16, R26 ;  /* 0x0000001a00108202 */ /* 0x000fe20000000f00 */
[----:B------:R-:W-:Y:S01]  /*5a30*/  @!P0 FFMA.FTZ R10, R9, R20, -R25 ;  /* 0x00000014090a8223 */ /* 0x000fe20000010819 */
[----:B------:R-:W-:Y:S01]  /*5a40*/  @!P0 F2FP.PACK_AB R25, R29, R30 ;  /* 0x0000001e1d19823e */ /* 0x000fe200000000ff */
[----:B------:R-:W-:Y:S01]  /*5a50*/  @!P0 FFMA.FTZ R5, R15, R11, R5 ;  /* 0x0000000b0f058223 */ /* 0x000fe20000010005 */
[----:B------:R-:W-:Y:S01]  /*5a60*/  @!P0 F2FP.PACK_AB R9, R2, R0 ;  /* 0x000000000209823e */ /* 0x000fe200000000ff */
[----:B------:R-:W-:Y:S01]  /*5a70*/  @!P0 IMAD.MOV.U32 R17, RZ, RZ, R27 ;  /* 0x000000ffff118224 */ /* 0x000fe200078e001b */
        /* <DEDUP_REMOVED lines=21> */
.L_x_1296:
        /* <DEDUP_REMOVED lines=27> */
.L_x_1300:
[----:B------:R-:W-:Y:S05]  /*5d80*/  BSYNC B1 ;  /* 0x0000000000017941 */ /* 0x000fea0003800000 */
.L_x_1295:
        /* <DEDUP_REMOVED lines=59> */
.L_x_1312:
[----:B-123--:R-:W-:Y:S05]  /*6140*/  BSYNC B0 ;  /* 0x0000000000007941 */ /* 0x00efea0003800000 */
.L_x_1311:
        /* <DEDUP_REMOVED lines=23> */
.L_x_1294:
[----:B------:R-:W-:Y:S01]  /*62c0*/  IMAD.MOV.U32 R0, RZ, RZ, c[0x0][0x2c4] ;  /* 0x0000b100ff007624 */ /* 0x000fe200078e00ff */
[----:B------:R-:W-:Y:S04]  /*62d0*/  BSSY B0, `(.L_x_1314) ;  /* 0x000002a000007945 */ /* 0x000fe80003800000 */
[----:B------:R-:W-:-:S02]  /*62e0*/  ISETP.NE.AND P3, PT, R0, 0x1, PT ;  /* 0x000000010000780c */ /* 0x000fc40003f65270 */
[----:B------:R-:W-:-:S11]  /*62f0*/  IADD3 R0, R225, 0x7f, RZ ;  /* 0x0000007fe1007810 */ /* 0x000fd60007ffe0ff */
[----:B------:R-:W-:-:S05]  /*6300*/  @P3 IMAD.HI.U32 R2, R0, c[0x0][0x2c8], RZ ;  /* 0x0000b20000023a27 */ /* 0x000fca00078e00ff */
[----:B------:R-:W-:-:S05]  /*6310*/  @P3 SHF.R.U32.HI R0, RZ, c[0x0][0x2cc], R2 ;  /* 0x0000b300ff003a19 */ /* 0x000fca0000011602 */
[----:B------:R-:W-:-:S05]  /*6320*/  IMAD.IADD R0, R103, 0x1, R0 ;  /* 0x0000000167007824 */ /* 0x000fca00078e0200 */
[----:B------:R-:W-:-:S04]  /*6330*/  SHF.R.S32.HI R2, RZ, 0x1f, R0 ;  /* 0x0000001fff027819 */ /* 0x000fc80000011400 */
[----:B------:R-:W-:-:S04]  /*6340*/  LEA.HI R0, R2, R0, RZ, 0x5 ;  /* 0x0000000002007211 */ /* 0x000fc800078f28ff */
[----:B------:R-:W-:-:S04]  /*6350*/  SHF.R.S32.HI R0, RZ, 0x5, R0 ;  /* 0x00000005ff007819 */ /* 0x000fc80000011400 */
[----:B-1----:R-:W-:Y:S01]  /*6360*/  IMNMX R5, R101, R0, PT ;  /* 0x0000000065057217 */ /* 0x002fe20003800200 */
[----:B------:R-:W-:-:S03]  /*6370*/  IMAD.MOV.U32 R0, RZ, RZ, RZ ;  /* 0x000000ffff007224 */ /* 0x000fc600078e00ff */
[----:B------:R-:W-:-:S13]  /*6380*/  ISETP.GE.AND P0, PT, R5, 0x1, PT ;  /* 0x000000010500780c */ /* 0x000fda0003f06270 */
        /* <DEDUP_REMOVED lines=30> */
.L_x_1315:
[----:B------:R-:W-:Y:S05]  /*6570*/  BSYNC B0 ;  /* 0x0000000000007941 */ /* 0x000fea0003800000 */
.L_x_1314:
        /* <DEDUP_REMOVED lines=77> */
[----:B------:R-:W-:Y:S01]  /*6a50*/  SHF.R.S32.HI R0, RZ, 0x1f, R110 ;  /* 0x0000001fff007819 */ /* 0x000fe2000001146e */
[--C-:B------:R-:W-:Y:S01]  /*6a60*/  IMAD.IADD R4, R211, 0x1, R225.reuse ;  /* 0x00000001d3047824 */ /* 0x100fe200078e02e1 */
[----:B------:R-:W-:Y:S01]  /*6a70*/  ISETP.NE.U32.AND P0, PT, RZ, c[0x0][0x348], PT ;  /* 0x0000d200ff007a0c */ /* 0x000fe20003f05070 */
[----:B------:R-:W-:Y:S01]  /*6a80*/  IMAD.IADD R13, R208, 0x1, R225 ;  /* 0x00000001d00d7824 */ /* 0x000fe200078e02e1 */
[----:B------:R-:W-:Y:S01]  /*6a90*/  LOP3.LUT R215, R234, 0xffff, RZ, 0xc0, !PT ;  /* 0x0000ffffead77812 */ /* 0x000fe200078ec0ff */
[----:B------:R-:W-:Y:S01]  /*6aa0*/  IMAD R0, R0, c[0x0][0x178], RZ ;  /* 0x00005e0000007a24 */ /* 0x000fe200078e02ff */
[----:B------:R-:W-:Y:S01]  /*6ab0*/  ISETP.NE.AND.EX P0, PT, RZ, c[0x0][0x34c], PT, P0 ;  /* 0x0000d300ff007a0c */ /* 0x000fe20003f05300 */
[----:B------:R-:W-:Y:S01]  /*6ac0*/  @P3 IMAD.HI.U32 R7, R4, c[0x0][0x2c8], RZ ;  /* 0x0000b20004073a27 */ /* 0x000fe200078e00ff */
[----:B------:R-:W-:Y:S02]  /*6ad0*/  ISETP.GE.AND P5, PT, R132, c[0x0][0x198], PT ;  /* 0x0000660084007a0c */ /* 0x000fe40003fa6270 */
[----:B------:R-:W-:Y:S01]  /*6ae0*/  SEL R6, R238, RZ, !P0 ;  /* 0x000000ffee067207 */ /* 0x000fe20004000000 */
[----:B------:R-:W-:Y:S01]  /*6af0*/  IMAD R0, R110, c[0x0][0x17c], R0 ;  /* 0x00005f006e007a24 */ /* 0x000fe200078e0200 */
[----:B------:R-:W-:-:S02]  /*6b00*/  SEL R5, R237, RZ, !P0 ;  /* 0x000000ffed057207 */ /* 0x000fc40004000000 */
[----:B------:R-:W-:Y:S01]  /*6b10*/  ISETP.GE.AND P4, PT, R137, c[0x0][0x198], PT ;  /* 0x0000660089007a0c */ /* 0x000fe20003f86270 */
[----:B------:R-:W-:Y:S01]  /*6b20*/  IMAD R6, R6, c[0x0][0x1c0], RZ ;  /* 0x0000700006067a24 */ /* 0x000fe200078e02ff */
[----:B------:R-:W-:Y:S02]  /*6b30*/  ISETP.GE.AND P2, PT, R198, c[0x0][0x198], PT ;  /* 0x00006600c6007a0c */ /* 0x000fe40003f46270 */
[----:B------:R-:W-:Y:S01]  /*6b40*/  IADD3 R114, R195, -0x1, RZ ;  /* 0xffffffffc3727810 */ /* 0x000fe20007ffe0ff */
[----:B------:R-:W-:Y:S02]  /*6b50*/  IMAD R6, R5, c[0x0][0x1c4], R6 ;  /* 0x0000710005067a24 */ /* 0x000fe400078e0206 */
[----:B-1----:R-:W-:-:S04]  /*6b60*/  IMAD.WIDE.U32 R2, R110, c[0x0][0x178], RZ ;  /* 0x00005e006e027a25 */ /* 0x002fc800078e00ff */
[----:B------:R-:W-:Y:S01]  /*6b70*/  IMAD.IADD R3, R3, 0x1, R0 ;  /* 0x0000000103037824 */ /* 0x000fe200078e0200 */
[----:B------:R-:W-:Y:S02]  /*6b80*/  MOV R0, R4 ;  /* 0x0000000400007202 */ /* 0x000fe40000000f00 */
[----:B------:R-:W-:Y:S01]  /*6b90*/  @P3 SHF.R.U32.HI R0, RZ, c[0x0][0x2cc], R7 ;  /* 0x0000b300ff003a19 */ /* 0x000fe20000011607 */
[----:B------:R-:W-:Y:S01]  /*6ba0*/  IMAD.WIDE.U32 R2, R215, c[0x0][0x1b8], R2 ;  /* 0x00006e00d7027a25 */ /* 0x000fe200078e0002 */
[----:B------:R-:W-:Y:S02]  /*6bb0*/  ISETP.GE.AND P3, PT, R197, c[0x0][0x198], PT ;  /* 0x00006600c5007a0c */ /* 0x000fe40003f66270 */
[----:B------:R-:W-:Y:S01]  /*6bc0*/  SHF.R.S32.HI R7, RZ, 0x1f, R0 ;  /* 0x0000001fff077819 */ /* 0x000fe20000011400 */
[----:B------:R-:W-:-:S04]  /*6bd0*/  IMAD R3, R215, c[0x0][0x1bc], R3 ;  /* 0x00006f00d7037a24 */ /* 0x000fc800078e0203 */
        /* <DEDUP_REMOVED lines=18> */
.L_x_1486:
[----:B------:R-:W-:Y:S05]  /*6d00*/  BRA.DIV ~URZ, `(.L_x_1318) ;  /* 0x000163627f007947 */ /* 0x000fea000b800000 */
[----:B------:R3:W4:Y:S02]  /*6d10*/  SHFL.IDX PT, R0, R12, RZ, 0x181f ;  /* 0x00181fff0c007589 */ /* 0x00072400000e0000 */
.L_x_1487:
        /* <DEDUP_REMOVED lines=21> */
.L_x_1320:
[----:B------:R-:W-:Y:S05]  /*6e70*/  BSYNC B0 ;  /* 0x0000000000007941 */ /* 0x000fea0003800000 */
.L_x_1319:
[----:B------:R-:W-:Y:S05]  /*6e80*/  BRA.DIV ~URZ, `(.L_x_1321) ;  /* 0x000162427f007947 */ /* 0x000fea000b800000 */
[----:B--2---:R2:W1:Y:S04]  /*6e90*/  SHFL.IDX PT, R4, R5, 0x1, 0x181f ;  /* 0x00381f0005047f89 */ /* 0x00446800000e0000 */
[----:B----4-:R2:W4:Y:S02]  /*6ea0*/  SHFL.IDX PT, R0, R12, 0x1, 0x181f ;  /* 0x00381f000c007f89 */ /* 0x01052400000e0000 */
.L_x_1488:
        /* <DEDUP_REMOVED lines=21> */
.L_x_1323:
[----:B------:R-:W-:Y:S05]  /*7000*/  BSYNC B0 ;  /* 0x0000000000007941 */ /* 0x000fea0003800000 */
.L_x_1322:
[----:B------:R-:W-:Y:S05]  /*7010*/  BRA.DIV ~URZ, `(.L_x_1324) ;  /* 0x000161727f007947 */ /* 0x000fea000b800000 */
[----:B-1----:R1:W2:Y:S02]  /*7020*/  SHFL.IDX PT, R4, R5, 0x2, 0x181f ;  /* 0x00581f0005047f89 */ /* 0x0022a400000e0000 */
.L_x_1489:
[----:B------:R-:W-:Y:S05]  /*7030*/  BRA.DIV ~URZ, `(.L_x_1325) ;  /* 0x000161c27f007947 */ /* 0x000fea000b800000 */
[----:B----4-:R4:W1:Y:S02]  /*7040*/  SHFL.IDX PT, R0, R12, 0x2, 0x181f ;  /* 0x00581f000c007f89 */ /* 0x01086400000e0000 */
.L_x_1490:
        /* <DEDUP_REMOVED lines=21> */
.L_x_1327:
[----:B------:R-:W-:Y:S05]  /*71a0*/  BSYNC B0 ;  /* 0x0000000000007941 */ /* 0x000fea0003800000 */
.L_x_1326:
[----:B------:R-:W-:Y:S05]  /*71b0*/  BRA.DIV ~URZ, `(.L_x_1328) ;  /* 0x000160a27f007947 */ /* 0x000fea000b800000 */
[----:B--2---:R2:W3:Y:S04]  /*71c0*/  SHFL.IDX PT, R4, R5, 0x3, 0x181f ;  /* 0x00781f0005047f89 */ /* 0x0044e800000e0000 */
[----:B-1----:R2:W1:Y:S02]  /*71d0*/  SHFL.IDX PT, R0, R12, 0x3, 0x181f ;  /* 0x00781f000c007f89 */ /* 0x00246400000e0000 */
.L_x_1491:
[----:B------:R-:W-:Y:S01]  /*71e0*/  IADD3 R2, R13, 0x60, RZ ;  /* 0x000000600d027810 */ /* 0x000fe20007ffe0ff */
[----:B-----5:R-:W-:Y:S01]  /*71f0*/  IMAD.WIDE.U32 R218, R14, c[0x0][0x2b0], RZ ;  /* 0x0000ac000eda7a25 */ /* 0x020fe200078e00ff */
[----:B------:R-:W-:Y:S02]  /*7200*/  LOP3.LUT R207, R207, 0xfffffffe, RZ, 0xc0, !PT ;  /* 0xfffffffecfcf7812 */ /* 0x000fe400078ec0ff */
[----:B------:R-:W-:-:S13]  /*7210*/  ISETP.GE.AND P1, PT, R2, R64, PT ;  /* 0x000000400200720c */ /* 0x000fda0003f26270 */
[C---:B-1----:R-:W-:Y:S02]  /*7220*/  @!P1 LEA R10, P0, R132.reuse, R0, 0x1 ;  /* 0x00000000840a9211 */ /* 0x042fe400078008ff */
[----:B------:R-:W-:Y:S02]  /*7230*/  @P1 LOP3.LUT R207, R207, 0x1, RZ, 0xfc, !PT ;  /* 0x00000001cfcf1812 */ /* 0x000fe400078efcff */
        /* <DEDUP_REMOVED lines=22> */
[----:B-1----:R-:W-:Y:S01]  /*73a0*/  IMAD R2, R114, 0x20, R211 ;  /* 0x0000002072027824 */ /* 0x002fe200078e02d3 */
[----:B------:R-:W-:Y:S01]  /*73b0*/  LOP3.LUT R207, R207, 0xfffffffd, RZ, 0xc0, !PT ;  /* 0xfffffffdcfcf7812 */ /* 0x000fe200078ec0ff */
[----:B------:R-:W-:Y:S01]  /*73c0*/  IMAD.MOV.U32 R196, RZ, RZ, RZ ;  /* 0x000000ffffc47224 */ /* 0x000fe200078e00ff */
[----:B------:R-:W-:-:S02]  /*73d0*/  ISETP.NE.AND P1, PT, R122, 0x1, PT ;  /* 0x000000017a00780c */ /* 0x000fc40003f25270 */
[C---:B------:R-:W-:Y:S01]  /*73e0*/  ISETP.GE.AND P0, PT, R2.reuse, R227, PT ;  /* 0x000000e30200720c */ /* 0x040fe20003f06270 */
[----:B------:R-:W-:-:S03]  /*73f0*/  IMAD.IADD R2, R2, 0x1, R223 ;  /* 0x0000000102027824 */ /* 0x000fc600078e02df */
[----:B------:R-:W-:Y:S01]  /*7400*/  ISETP.GT.OR P0, PT, R211, 0x1f, P0 ;  /* 0x0000001fd300780c */ /* 0x000fe20000704670 */
[----:B------:R-:W-:-:S06]  /*7410*/  IMAD.MOV.U32 R0, RZ, RZ, R2 ;  /* 0x000000ffff007224 */ /* 0x000fcc00078e0002 */
[----:B------:R-:W-:Y:S01]  /*7420*/  @P1 IMAD.HI.U32 R3, R2, c[0x0][0x2bc], RZ ;  /* 0x0000af0002031a27 */ /* 0x000fe200078e00ff */
[----:B------:R-:W-:-:S04]  /*7430*/  @P1 LOP3.LUT R207, R207, 0x2, RZ, 0xfc, !PT ;  /* 0x00000002cfcf1812 */ /* 0x000fc800078efcff */
[----:B------:R-:W-:-:S04]  /*7440*/  @P1 SHF.R.U32.HI R0, RZ, c[0x0][0x2c0], R3 ;  /* 0x0000b000ff001a19 */ /* 0x000fc80000011603 */
        /* <DEDUP_REMOVED lines=50> */
.L_x_1329:
        /* <DEDUP_REMOVED lines=54> */
[----:B------:R-:W-:-:S02]  /*7ad0*/  ISETP.GE.AND P2, PT, R158, c[0x0][0x27c], PT ;  /* 0x00009f009e007a0c */ /* 0x000fc40003f46270 */
[----:B------:R-:W-:-:S09]  /*7ae0*/  ISETP.GE.AND P1, PT, R156, c[0x0][0x27c], PT ;  /* 0x00009f009c007a0c */ /* 0x000fd20003f26270 */
[C---:B------:R-:W-:Y:S01]  /*7af0*/  @!P3 IMAD.SHL.U32 R6, R138.reuse, 0x2, RZ ;  /* 0x000000028a06b824 */ /* 0x040fe200078e00ff */
[----:B------:R-:W-:-:S04]  /*7b00*/  @!P3 SHF.L.U64.HI R5, R138, 0x1, R139 ;  /* 0x000000018a05b819 */ /* 0x000fc8000001028b */
[----:B--2---:R-:W-:-:S05]  /*7b10*/  @!P3 IADD3 R18, P0, R3, R6, RZ ;  /* 0x000000060312b210 */ /* 0x004fca0007f1e0ff */
[----:B----4-:R-:W-:Y:S01]  /*7b20*/  @!P3 IMAD.X R19, R4, 0x1, R5, P0 ;  /* 0x000000010413b824 */ /* 0x010fe200000e0605 */
[----:B---3--:R-:W-:Y:S02]  /*7b30*/  @!P3 IADD3 R16, P0, R0, R6, RZ ;  /* 0x000000060010b210 */ /* 0x008fe40007f1e0ff */
[----:B-----5:R-:W-:-:S03]  /*7b40*/  @!P2 SHF.L.U64.HI R6, R158, 0x1, R105 ;  /* 0x000000019e06a819 */ /* 0x020fc60000010269 */
[----:B-1----:R-:W-:Y:S02]  /*7b50*/  @!P3 IMAD.X R17, R2, 0x1, R5, P0 ;  /* 0x000000010211b824 */ /* 0x002fe400000e0605 */
[----:B------:R-:W-:-:S03]  /*7b60*/  @!P2 IMAD.SHL.U32 R5, R158, 0x2, RZ ;  /* 0x000000029e05a824 */ /* 0x000fc600078e00ff */
[----:B------:R1:W5:Y:S02]  /*7b70*/  @!P3 LD.E.64 R22, [R16.64] ;  /* 0x000000081016b980 */ /* 0x000364000c101b00 */
[----:B------:R-:W-:-:S05]  /*7b80*/  @!P2 IADD3 R14, P0, R3, R5, RZ ;  /* 0x00000005030ea210 */ /* 0x000fca0007f1e0ff */
        /* <DEDUP_REMOVED lines=9> */
[----:B------:R-:W-:-:S13]  /*7c20*/  ISETP.GE.AND P0, PT, R157, c[0x0][0x27c], PT ;  /* 0x00009f009d007a0c */ /* 0x000fda0003f06270 */
[C---:B------:R-:W-:Y:S01]  /*7c30*/  @!P0 IMAD.SHL.U32 R5, R157.reuse, 0x2, RZ ;  /* 0x000000029d058824 */ /* 0x040fe200078e00ff */
[----:B------:R-:W-:-:S04]  /*7c40*/  @!P0 SHF.L.U64.HI R20, R157, 0x1, R100 ;  /* 0x000000019d148819 */ /* 0x000fc80000010264 */
[----:B------:R-:W-:-:S05]  /*7c50*/  @!P0 IADD3 R6, P4, R3, R5, RZ ;  /* 0x0000000503068210 */ /* 0x000fca0007f9e0ff */
[----:B------:R-:W-:Y:S01]  /*7c60*/  @!P0 IMAD.X R7, R4, 0x1, R20, P4 ;  /* 0x0000000104078824 */ /* 0x000fe200020e0614 */
[----:B------:R-:W-:Y:S01]  /*7c70*/  @!P0 IADD3 R4, P4, R0, R5, RZ ;  /* 0x0000000500048210 */ /* 0x000fe20007f9e0ff */
[----:B-1----:R-:W-:-:S04]  /*7c80*/  CS2R R16, SRZ ;  /* 0x0000000000107805 */ /* 0x002fc8000001ff00 */
[----:B------:R-:W-:Y:S02]  /*7c90*/  @!P0 IMAD.X R5, R2, 0x1, R20, P4 ;  /* 0x0000000102058824 */ /* 0x000fe400020e0614 */
[----:B------:R-:W-:Y:S01]  /*7ca0*/  CS2R R20, SRZ ;  /* 0x0000000000147805 */ /* 0x000fe2000001ff00 */
[----:B------:R1:W5:Y:S01]  /*7cb0*/  @!P2 LD.E.64 R16, [R14.64] ;  /* 0x000000080e10a980 */ /* 0x000362000c101b00 */
[----:B------:R-:W-:Y:S01]  /*7cc0*/  CS2R R28, SRZ ;  /* 0x00000000001c7805 */ /* 0x000fe2000001ff00 */
[----:B------:R-:W-:Y:S01]  /*7cd0*/  CS2R R30, SRZ ;  /* 0x00000000001e7805 */ /* 0x000fe2000001ff00 */
[----:B------:R-:W-:Y:S02]  /*7ce0*/  CS2R R32, SRZ ;  /* 0x0000000000207805 */ /* 0x000fe4000001ff00 */
[----:B------:R2:W5:Y:S04]  /*7cf0*/  @!P3 LD.E.64 R20, [R18.64] ;  /* 0x000000081214b980 */ /* 0x000568000c101b00 */
[----:B------:R3:W5:Y:S04]  /*7d00*/  @!P1 LD.E.64 R28, [R8.64] ;  /* 0x00000008081c9980 */ /* 0x000768000c101b00 */
[----:B------:R3:W5:Y:S04]  /*7d10*/  @!P0 LD.E.64 R30, [R6.64] ;  /* 0x00000008061e8980 */ /* 0x000768000c101b00 */
[----:B------:R3:W5:Y:S01]  /*7d20*/  @!P0 LD.E.64 R32, [R4.64] ;  /* 0x0000000804208980 */ /* 0x000762000c101b00 */
[----:B-1----:R-:W-:Y:S01]  /*7d30*/  CS2R R14, SRZ ;  /* 0x00000000000e7805 */ /* 0x002fe2000001ff00 */
[----:B--2---:R-:W-:-:S05]  /*7d40*/  CS2R R18, SRZ ;  /* 0x0000000000127805 */ /* 0x004fca000001ff00 */
[----:B------:R3:W5:Y:S04]  /*7d50*/  @!P1 LD.E.64 R14, [R10.64] ;  /* 0x000000080a0e9980 */ /* 0x000768000c101b00 */
[----:B------:R3:W5:Y:S02]  /*7d60*/  @!P2 LD.E.64 R18, [R12.64] ;  /* 0x000000080c12a980 */ /* 0x000764000c101b00 */
.L_x_1333:
[----:B------:R-:W-:Y:S05]  /*7d70*/  BSYNC B0 ;  /* 0x0000000000007941 */ /* 0x000fea0003800000 */
.L_x_1332:
[----:B---345:R-:W-:Y:S01]  /*7d80*/  IMAD.MOV.U32 R4, RZ, RZ, R14 ;  /* 0x000000ffff047224 */ /* 0x038fe200078e000e */
[----:B------:R-:W-:Y:S01]  /*7d90*/  LOP3.LUT P0, RZ, R207, 0x8, RZ, 0xc0, !PT ;  /* 0x00000008cfff7812 */ /* 0x000fe2000780c0ff */
[----:B--2---:R-:W-:Y:S01]  /*7da0*/  IMAD.MOV.U32 R3, RZ, RZ, R15 ;  /* 0x000000ffff037224 */ /* 0x004fe200078e000f */
[----:B------:R2:W3:Y:S01]  /*7db0*/  SHFL.IDX PT, R8, R24, 0x1, 0x181f ;  /* 0x00381f0018087f89 */ /* 0x0004e200000e0000 */
[----:B-1----:R-:W-:Y:S01]  /*7dc0*/  IMAD.MOV.U32 R2, RZ, RZ, R30 ;  /* 0x000000ffff027224 */ /* 0x002fe200078e001e */
[----:B------:R-:W-:Y:S01]  /*7dd0*/  BSSY B0, `(.L_x_1334) ;  /* 0x000004e000007945 */ /* 0x000fe20003800000 */
[----:B------:R-:W-:Y:S01]  /*7de0*/  IMAD.MOV.U32 R0, RZ, RZ, R31 ;  /* 0x000000ffff007224 */ /* 0x000fe200078e001f */
[----:B------:R-:W-:Y:S01]  /*7df0*/  PRMT R83, R4, 0x5410, R3 ;  /* 0x0000541004537816 */ /* 0x000fe20000000003 */
[----:B------:R-:W-:Y:S01]  /*7e00*/  IMAD.MOV.U32 R4, RZ, RZ, R20 ;  /* 0x000000ffff047224 */ /* 0x000fe200078e0014 */
[----:B------:R-:W-:Y:S01]  /*7e10*/  CS2R R42, SRZ ;  /* 0x00000000002a7805 */ /* 0x000fe2000001ff00 */
        /* <DEDUP_REMOVED lines=11> */
[----:B------:R-:W-:Y:S01]  /*7ed0*/  MOV R2, R32 ;  /* 0x0000002000027202 */ /* 0x000fe20000000f00 */
[----:B------:R2:W1:Y:S01]  /*7ee0*/  SHFL.IDX PT, R3, R26, 0x1, 0x181f ;  /* 0x00381f001a037f89 */ /* 0x00046200000e0000 */
[----:B------:R-:W-:Y:S01]  /*7ef0*/  PRMT R82, R5, 0x5410, R4 ;  /* 0x0000541005527816 */ /* 0x000fe20000000004 */
[----:B------:R-:W-:Y:S01]  /*7f00*/  IMAD.MOV.U32 R4, RZ, RZ, R23 ;  /* 0x000000ffff047224 */ /* 0x000fe200078e0017 */
[----:B------:R-:W-:Y:S01]  /*7f10*/  PRMT R85, R2, 0x7610, R85 ;  /* 0x0000761002557816 */ /* 0x000fe20000000055 */
[----:B------:R-:W-:Y:S01]  /*7f20*/  CS2R R40, SRZ ;  /* 0x0000000000287805 */ /* 0x000fe2000001ff00 */
[----:B------:R-:W-:Y:S01]  /*7f30*/  PRMT R86, R0, 0x7610, R86 ;  /* 0x0000761000567816 */ /* 0x000fe20000000056 */
[----:B------:R2:W4:Y:S01]  /*7f40*/  SHFL.IDX PT, R2, R27, 0x1, 0x181f ;  /* 0x00381f001b027f89 */ /* 0x00052200000e0000 */
[----:B------:R-:W-:Y:S01]  /*7f50*/  MOV R5, R22 ;  /* 0x0000001600057202 */ /* 0x000fe20000000f00 */
[----:B------:R-:W-:Y:S01]  /*7f60*/  CS2R R36, SRZ ;  /* 0x0000000000247805 */ /* 0x000fe2000001ff00 */
[----:B------:R-:W-:Y:S01]  /*7f70*/  PRMT R80, R7, 0x5410, R6 ;  /* 0x0000541007507816 */ /* 0x000fe20000000006 */
[----:B------:R2:W1:Y:S01]  /*7f80*/  SHFL.IDX PT, R0, R25, 0x1, 0x181f ;  /* 0x00381f0019007f89 */ /* 0x00046200000e0000 */
[----:B------:R-:W-:Y:S01]  /*7f90*/  PRMT R13, R5, 0x5410, R4 ;  /* 0x00005410050d7816 */ /* 0x000fe20000000004 */
[----:B------:R-:W-:Y:S01]  /*7fa0*/  CS2R R46, SRZ ;  /* 0x00000000002e7805 */ /* 0x000fe2000001ff00 */
[----:B------:R-:W-:Y:S01]  /*7fb0*/  CS2R R44, SRZ ;  /* 0x00000000002c7805 */ /* 0x000fe2000001ff00 */
[----:B------:R-:W-:Y:S01]  /*7fc0*/  CS2R R38, SRZ ;  /* 0x0000000000267805 */ /* 0x000fe2000001ff00 */
[----:B------:R-:W-:Y:S01]  /*7fd0*/  CS2R R34, SRZ ;  /* 0x0000000000227805 */ /* 0x000fe2000001ff00 */
[----:B------:R-:W-:Y:S05]  /*7fe0*/  @P0 BRA `(.L_x_1335) ;  /* 0x000002c000000947 */ /* 0x000fea0003800000 */
[----:B---3--:R-:W-:Y:S01]  /*7ff0*/  ISETP.GE.AND P0, PT, R138, c[0x0][0x27c], PT ;  /* 0x00009f008a007a0c */ /* 0x008fe20003f06270 */
[----:B------:R-:W-:Y:S01]  /*8000*/  CS2R R36, SRZ ;  /* 0x0000000000247805 */ /* 0x000fe2000001ff00 */
[----:B------:R-:W-:Y:S01]  /*8010*/  ISETP.GE.AND P2, PT, R158, c[0x0][0x27c], PT ;  /* 0x00009f009e007a0c */ /* 0x000fe20003f46270 */
[----:B------:R-:W-:-:S10]  /*8020*/  CS2R R34, SRZ ;  /* 0x0000000000227805 */ /* 0x000fd4000001ff00 */
[C---:B------:R-:W-:Y:S01]  /*8030*/  @!P0 IMAD.SHL.U32 R4, R138.reuse, 0x2, RZ ;  /* 0x000000028a048824 */ /* 0x040fe200078e00ff */
[----:B------:R-:W-:-:S04]  /*8040*/  @!P0 SHF.L.U64.HI R5, R138, 0x1, R139 ;  /* 0x000000018a058819 */ /* 0x000fc8000001028b */
[----:B----4-:R-:W-:-:S05]  /*8050*/  @!P0 IADD3 R6, P1, R2, R4, RZ ;  /* 0x0000000402068210 */ /* 0x010fca0007f3e0ff */
[----:B-1----:R-:W-:Y:S01]  /*8060*/  @!P0 IMAD.X R7, R3, 0x1, R5, P1 ;  /* 0x0000000103078824 */ /* 0x002fe200008e0605 */
[----:B------:R-:W-:Y:S01]  /*8070*/  @!P0 IADD3 R4, P1, R0, R4, RZ ;  /* 0x0000000400048210 */ /* 0x000fe20007f3e0ff */
[----:B------:R-:W-:-:S03]  /*8080*/  @!P2 IMAD.SHL.U32 R9, R158, 0x2, RZ ;  /* 0x000000029e09a824 */ /* 0x000fc600078e00ff */
[----:B------:R1:W5:Y:S01]  /*8090*/  @!P0 LD.E.64 R36, [R6.64] ;  /* 0x0000000806248980 */ /* 0x000362000c101b00 */
[----:B------:R-:W-:Y:S01]  /*80a0*/  @!P0 IMAD.X R5, R8, 0x1, R5, P1 ;  /* 0x0000000108058824 */ /* 0x000fe200008e0605 */
[----:B------:R-:W-:-:S04]  /*80b0*/  ISETP.GE.AND P1, PT, R156, c[0x0][0x27c], PT ;  /* 0x00009f009c007a0c */ /* 0x000fc80003f26270 */
[----:B------:R3:W5:Y:S01]  /*80c0*/  @!P0 LD.E.64 R34, [R4.64] ;  /* 0x0000000804228980 */ /* 0x000762000c101b00 */
[----:B------:R-:W-:Y:S01]  /*80d0*/  CS2R R40, SRZ ;  /* 0x0000000000287805 */ /* 0x000fe2000001ff00 */
[----:B------:R-:W-:Y:S01]  /*80e0*/  CS2R R38, SRZ ;  /* 0x0000000000267805 */ /* 0x000fe2000001ff00 */
[----:B-1----:R-:W-:Y:S02]  /*80f0*/  @!P2 IADD3 R6, P0, R2, R9, RZ ;  /* 0x000000090206a210 */ /* 0x002fe40007f1e0ff */
[----:B---3--:R-:W-:-:S05]  /*8100*/  @!P2 SHF.L.U64.HI R5, R158, 0x1, R105 ;  /* 0x000000019e05a819 */ /* 0x008fca0000010269 */
        /* <DEDUP_REMOVED lines=8> */
[----:B---3--:R-:W-:-:S05]  /*8190*/  @!P1 SHF.L.U64.HI R5, R156, 0x1, R104 ;  /* 0x000000019c059819 */ /* 0x008fca0000010268 */
        /* <DEDUP_REMOVED lines=11> */
[----:B---3--:R-:W-:-:S05]  /*8250*/  @!P0 IADD3 R4, P1, R2, R6, RZ ;  /* 0x0000000602048210 */ /* 0x008fca0007f3e0ff */
[----:B------:R-:W-:Y:S01]  /*8260*/  @!P0 IMAD.X R5, R3, 0x1, R7, P1 ;  /* 0x0000000103058824 */ /* 0x000fe200008e0607 */
[----:B------:R-:W-:-:S04]  /*8270*/  @!P0 IADD3 R2, P1, R0, R6, RZ ;  /* 0x0000000600028210 */ /* 0x000fc80007f3e0ff */
[----:B------:R1:W5:Y:S01]  /*8280*/  @!P0 LD.E.64 R52, [R4.64] ;  /* 0x0000000804348980 */ /* 0x000362000c101b00 */
[----:B------:R-:W-:-:S05]  /*8290*/  @!P0 IMAD.X R3, R8, 0x1, R7, P1 ;  /* 0x0000000108038824 */ /* 0x000fca00008e0607 */
[----:B------:R1:W5:Y:S03]  /*82a0*/  @!P0 LD.E.64 R46, [R2.64] ;  /* 0x00000008022e8980 */ /* 0x000366000c101b00 */
.L_x_1335:
[----:B---3--:R-:W-:Y:S05]  /*82b0*/  BSYNC B0 ;  /* 0x0000000000007941 */ /* 0x008fea0003800000 */
.L_x_1334:
[----:B-1---5:R-:W-:Y:S01]  /*82c0*/  IMAD.MOV.U32 R4, RZ, RZ, R52 ;  /* 0x000000ffff047224 */ /* 0x022fe200078e0034 */
[----:B------:R-:W-:Y:S01]  /*82d0*/  LOP3.LUT P0, RZ, R207, 0x10, RZ, 0xc0, !PT ;  /* 0x00000010cfff7812 */ /* 0x000fe2000780c0ff */
[----:B----4-:R-:W-:Y:S01]  /*82e0*/  IMAD.MOV.U32 R2, RZ, RZ, R42 ;  /* 0x000000ffff027224 */ /* 0x010fe200078e002a */
[----:B------:R-:W-:Y:S01]  /*82f0*/  MOV R7, R39 ;  /* 0x0000002700077202 */ /* 0x000fe20000000f00 */
[----:B------:R-:W-:Y:S01]  /*8300*/  IMAD.MOV.U32 R0, RZ, RZ, R43 ;  /* 0x000000ffff007224 */ /* 0x000fe200078e002b */
[----:B------:R-:W-:Y:S01]  /*8310*/  PRMT R94, R94, 0x5410, R4 ;  /* 0x000054105e5e7816 */ /* 0x000fe20000000004 */
[----:B------:R-:W-:Y:S01]  /*8320*/  IMAD.MOV.U32 R3, RZ, RZ, R53 ;  /* 0x000000ffff037224 */ /* 0x000fe200078e0035 */
[----:B------:R-:W-:Y:S01]  /*8330*/  BSSY B0, `(.L_x_1336) ;  /* 0x0000050000007945 */ /* 0x000fe20003800000 */
        /* <DEDUP_REMOVED lines=18> */
[----:B------:R1:W3:Y:S01]  /*8460*/  SHFL.IDX PT, R4, R26, 0x2, 0x181f ;  /* 0x00581f001a047f89 */ /* 0x0002e200000e0000 */
[----:B------:R-:W-:Y:S01]  /*8470*/  PRMT R90, R2, 0x5410, R0 ;  /* 0x00005410025a7816 */ /* 0x000fe20000000000 */
[----:B------:R-:W-:Y:S01]  /*8480*/  CS2R R78, SRZ ;  /* 0x00000000004e7805 */ /* 0x000fe2000001ff00 */
[----:B------:R-:W-:Y:S01]  /*8490*/  PRMT R88, R8, 0x5410, R7 ;  /* 0x0000541008587816 */ /* 0x000fe20000000007 */
[----:B------:R1:W4:Y:S01]  /*84a0*/  SHFL.IDX PT, R3, R27, 0x2, 0x181f ;  /* 0x00581f001b037f89 */ /* 0x00032200000e0000 */
[----:B------:R-:W-:Y:S01]  /*84b0*/  PRMT R84, R6, 0x5410, R5 ;  /* 0x0000541006547816 */ /* 0x000fe20000000005 */
[----:B------:R-:W-:Y:S01]  /*84c0*/  CS2R R66, SRZ ;  /* 0x0000000000427805 */ /* 0x000fe2000001ff00 */
[----:B------:R-:W-:Y:S01]  /*84d0*/  CS2R R60, SRZ ;  /* 0x00000000003c7805 */ /* 0x000fe2000001ff00 */
[----:B------:R1:W2:Y:S01]  /*84e0*/  SHFL.IDX PT, R2, R24, 0x2, 0x181f ;  /* 0x00581f0018027f89 */ /* 0x0002a200000e0000 */
[----:B------:R-:W-:Y:S01]  /*84f0*/  CS2R R56, SRZ ;  /* 0x0000000000387805 */ /* 0x000fe2000001ff00 */
[----:B------:R-:W-:Y:S01]  /*8500*/  CS2R R48, SRZ ;  /* 0x0000000000307805 */ /* 0x000fe2000001ff00 */
[----:B------:R-:W-:Y:S01]  /*8510*/  CS2R R62, SRZ ;  /* 0x00000000003e7805 */ /* 0x000fe2000001ff00 */
[----:B------:R1:W1:Y:S01]  /*8520*/  SHFL.IDX PT, R0, R25, 0x2, 0x181f ;  /* 0x00581f0019007f89 */ /* 0x00026200000e0000 */
        /* <DEDUP_REMOVED lines=9> */
[----:B------:R-:W-:Y:S01]  /*85c0*/  @!P0 SHF.L.U64.HI R8, R138, 0x1, R139 ;  /* 0x000000018a088819 */ /* 0x000fe2000001028b */
[----:B------:R-:W-:-:S03]  /*85d0*/  @!P2 IMAD.SHL.U32 R12, R158, 0x2, RZ ;  /* 0x000000029e0ca824 */ /* 0x000fc600078e00ff */
[----:B----4-:R-:W-:-:S05]  /*85e0*/  @!P0 IADD3 R6, P1, R3, R5, RZ ;  /* 0x0000000503068210 */ /* 0x010fca0007f3e0ff */
[----:B---3--:R-:W-:Y:S01]  /*85f0*/  @!P0 IMAD.X R7, R4, 0x1, R8, P1 ;  /* 0x0000000104078824 */ /* 0x008fe200008e0608 */
[----:B-1----:R-:W-:-:S04]  /*8600*/  @!P0 IADD3 R10, P1, R0, R5, RZ ;  /* 0x00000005000a8210 */ /* 0x002fc80007f3e0ff */
[----:B------:R1:W5:Y:S01]  /*8610*/  @!P0 LD.E.64 R48, [R6.64] ;  /* 0x0000000806308980 */ /* 0x000362000c101b00 */
[----:B--2---:R-:W-:Y:S01]  /*8620*/  @!P0 IMAD.X R11, R2, 0x1, R8, P1 ;  /* 0x00000001020b8824 */ /* 0x004fe200008e0608 */
[----:B------:R-:W-:Y:S02]  /*8630*/  ISETP.GE.AND P1, PT, R156, c[0x0][0x27c], PT ;  /* 0x00009f009c007a0c */ /* 0x000fe40003f26270 */
[----:B------:R-:W-:Y:S02]  /*8640*/  @!P2 SHF.L.U64.HI R5, R158, 0x1, R105 ;  /* 0x000000019e05a819 */ /* 0x000fe40000010269 */
[----:B------:R2:W5:Y:S01]  /*8650*/  @!P0 LD.E.64 R50, [R10.64] ;  /* 0x000000080a328980 */ /* 0x000562000c101b00 */
[----:B------:R-:W-:Y:S01]  /*8660*/  @!P2 IADD3 R8, P3, R3, R12, RZ ;  /* 0x0000000c0308a210 */ /* 0x000fe20007f7e0ff */
[----:B------:R-:W-:Y:S01]  /*8670*/  CS2R R56, SRZ ;  /* 0x0000000000387805 */ /* 0x000fe2000001ff00 */
[----:B------:R-:W-:-:S03]  /*8680*/  CS2R R54, SRZ ;  /* 0x0000000000367805 */ /* 0x000fc6000001ff00 */
[----:B------:R-:W-:-:S05]  /*8690*/  @!P2 IMAD.X R9, R4, 0x1, R5, P3 ;  /* 0x000000010409a824 */ /* 0x000fca00018e0605 */
[----:B------:R3:W5:Y:S01]  /*86a0*/  @!P2 LD.E.64 R56, [R8.64] ;  /* 0x000000080838a980 */ /* 0x000762000c101b00 */
[----:B-1----:R-:W-:-:S05]  /*86b0*/  @!P2 IADD3 R6, P0, R0, R12, RZ ;  /* 0x0000000c0006a210 */ /* 0x002fca0007f1e0ff */
[----:B------:R-:W-:Y:S02]  /*86c0*/  @!P2 IMAD.X R7, R2, 0x1, R5, P0 ;  /* 0x000000010207a824 */ /* 0x000fe400000e0605 */
[----:B------:R-:W-:-:S03]  /*86d0*/  @!P1 IMAD.SHL.U32 R5, R156, 0x2, RZ ;  /* 0x000000029c059824 */ /* 0x000fc600078e00ff */
[----:B------:R1:W5:Y:S01]  /*86e0*/  @!P2 LD.E.64 R54, [R6.64] ;  /* 0x000000080636a980 */ /* 0x000362000c101b00 */
[----:B------:R-:W-:Y:S01]  /*86f0*/  CS2R R60, SRZ ;  /* 0x00000000003c7805 */ /* 0x000fe2000001ff00 */
[----:B---3--:R-:W-:Y:S01]  /*8700*/  @!P1 SHF.L.U64.HI R8, R156, 0x1, R104 ;  /* 0x000000019c089819 */ /* 0x008fe20000010268 */
        /* <DEDUP_REMOVED lines=18> */
.L_x_1337:
[----:B------:R-:W-:Y:S05]  /*8830*/  BSYNC B0 ;  /* 0x0000000000007941 */ /* 0x000fea0003800000 */
.L_x_1336:
[----:B--2--5:R-:W-:Y:S01]  /*8840*/  IMAD.MOV.U32 R2, RZ, RZ, R66 ;  /* 0x000000ffff027224 */ /* 0x024fe200078e0042 */
[----:B------:R-:W-:Y:S01]  /*8850*/  LOP3.LUT P0, RZ, R207, 0x1, RZ, 0xc0, !PT ;  /* 0x00000001cfff7812 */ /* 0x000fe2000780c0ff */
[----:B-1----:R-:W-:Y:S01]  /*8860*/  IMAD.MOV.U32 R0, RZ, RZ, R67 ;  /* 0x000000ffff007224 */ /* 0x002fe200078e0043 */
[----:B------:R-:W1:Y:S01]  /*8870*/  SHFL.IDX PT, R7, R26, 0x3, 0x181f ;  /* 0x00781f001a077f89 */ /* 0x000e6200000e0000 */
[----:B----4-:R-:W-:Y:S01]  /*8880*/  IMAD.MOV.U32 R3, RZ, RZ, R54 ;  /* 0x000000ffff037224 */ /* 0x010fe200078e0036 */
[----:B------:R-:W-:Y:S01]  /*8890*/  BSSY B0, `(.L_x_1338) ;  /* 0x000004f000007945 */ /* 0x000fe20003800000 */
[----:B------:R-:W-:Y:S01]  /*88a0*/  CS2R R74, SRZ ;  /* 0x00000000004a7805 */ /* 0x000fe2000001ff00 */
[----:B------:R-:W-:Y:S01]  /*88b0*/  PRMT R103, R2, 0x5410, R0 ;  /* 0x0000541002677816 */ /* 0x000fe20000000000 */
[----:B------:R-:W-:Y:S01]  /*88c0*/  IMAD.MOV.U32 R2, RZ, RZ, R60 ;  /* 0x000000ffff027224 */ /* 0x000fe200078e003c */
[----:B------:R-:W2:Y:S01]  /*88d0*/  SHFL.IDX PT, R6, R24, 0x3, 0x181f ;  /* 0x00781f0018067f89 */ /* 0x000ea200000e0000 */
[----:B------:R-:W-:Y:S01]  /*88e0*/  IMAD.MOV.U32 R0, RZ, RZ, R61 ;  /* 0x000000ffff007224 */ /* 0x000fe200078e003d */
[----:B------:R-:W-:Y:S01]  /*88f0*/  CS2R R70, SRZ ;  /* 0x0000000000467805 */ /* 0x000fe2000001ff00 */
[----:B------:R-:W-:Y:S01]  /*8900*/  CS2R R76, SRZ ;  /* 0x00000000004c7805 */ /* 0x000fe2000001ff00 */
[----:B------:R4:W3:Y:S01]  /*8910*/  SHFL.IDX PT, R5, R25, 0x3, 0x181f ;  /* 0x00781f0019057f89 */ /* 0x0008e200000e0000 */
[----:B------:R-:W-:Y:S01]  /*8920*/  CS2R R72, SRZ ;  /* 0x0000000000487805 */ /* 0x000fe2000001ff00 */
[----:B------:R-:W-:Y:S01]  /*8930*/  PRMT R99, R2, 0x5410, R0 ;  /* 0x0000541002637816 */ /* 0x000fe20000000000 */
[----:B------:R-:W-:Y:S01]  /*8940*/  IMAD.MOV.U32 R0, RZ, RZ, R57 ;  /* 0x000000ffff007224 */ /* 0x000fe200078e0039 */
[----:B------:R-:W-:Y:S01]  /*8950*/  MOV R2, R56 ;  /* 0x0000003800027202 */ /* 0x000fe20000000f00 */
[----:B------:R-:W-:-:S03]  /*8960*/  CS2R R68, SRZ ;  /* 0x0000000000447805 */ /* 0x000fc6000001ff00 */
[----:B------:R-:W-:Y:S01]  /*8970*/  PRMT R97, R2, 0x5410, R0 ;  /* 0x0000541002617816 */ /* 0x000fe20000000000 */
[----:B------:R-:W-:Y:S02]  /*8980*/  IMAD.MOV.U32 R2, RZ, RZ, R48 ;  /* 0x000000ffff027224 */ /* 0x000fe400078e0030 */
[----:B------:R-:W-:-:S03]  /*8990*/  IMAD.MOV.U32 R0, RZ, RZ, R49 ;  /* 0x000000ffff007224 */ /* 0x000fc600078e0031 */
[----:B------:R-:W-:Y:S02]  /*89a0*/  PRMT R93, R93, 0x5410, R2 ;  /* 0x000054105d5d7816 */ /* 0x000fe40000000002 */
[----:B------:R-:W-:Y:S01]  /*89b0*/  PRMT R95, R0, 0x7610, R95 ;  /* 0x00007610005f7816 */ /* 0x000fe2000000005f */
[----:B------:R-:W-:Y:S01]  /*89c0*/  IMAD.MOV.U32 R0, RZ, RZ, R63 ;  /* 0x000000ffff007224 */ /* 0x000fe200078e003f */
[----:B------:R-:W-:-:S04]  /*89d0*/  MOV R2, R62 ;  /* 0x0000003e00027202 */ /* 0x000fc80000000f00 */
[----:B------:R-:W-:Y:S01]  /*89e0*/  PRMT R101, R2, 0x7610, R101 ;  /* 0x0000761002657816 */ /* 0x000fe20000000065 */
[----:B------:R-:W-:Y:S01]  /*89f0*/  IMAD.MOV.U32 R2, RZ, RZ, R58 ;  /* 0x000000ffff027224 */ /* 0x000fe200078e003a */
[----:B------:R-:W-:Y:S01]  /*8a00*/  PRMT R102, R0, 0x7610, R102 ;  /* 0x0000761000667816 */ /* 0x000fe20000000066 */
[----:B----4-:R-:W-:Y:S01]  /*8a10*/  CS2R R24, SRZ ;  /* 0x0000000000187805 */ /* 0x010fe2000001ff00 */
[----:B------:R-:W-:-:S04]  /*8a20*/  MOV R0, R59 ;  /* 0x0000003b00007202 */ /* 0x000fc80000000f00 */
[----:B------:R-:W-:Y:S01]  /*8a30*/  PRMT R98, R2, 0x5410, R0 ;  /* 0x0000541002627816 */ /* 0x000fe20000000000 */
[----:B------:R-:W-:Y:S01]  /*8a40*/  IMAD.MOV.U32 R2, RZ, RZ, R55 ;  /* 0x000000ffff027224 */ /* 0x000fe200078e0037 */
[----:B------:R4:W1:Y:S04]  /*8a50*/  SHFL.IDX PT, R0, R27, 0x3, 0x181f ;  /* 0x00781f001b007f89 */ /* 0x00086800000e0000 */
[----:B------:R-:W-:Y:S01]  /*8a60*/  PRMT R96, R3, 0x5410, R2 ;  /* 0x0000541003607816 */ /* 0x000fe20000000002 */
[----:B------:R-:W-:Y:S01]  /*8a70*/  IMAD.MOV.U32 R2, RZ, RZ, R51 ;  /* 0x000000ffff027224 */ /* 0x000fe200078e0033 */
[----:B------:R-:W-:-:S04]  /*8a80*/  MOV R3, R50 ;  /* 0x0000003200037202 */ /* 0x000fc80000000f00 */
[----:B------:R-:W-:Y:S01]  /*8a90*/  PRMT R92, R3, 0x5410, R2 ;  /* 0x00005410035c7816 */ /* 0x000fe20000000002 */
[----:B----4-:R-:W-:Y:S01]  /*8aa0*/  CS2R R26, SRZ ;  /* 0x00000000001a7805 */ /* 0x010fe2000001ff00 */
[----:B------:R-:W-:Y:S05]  /*8ab0*/  @P0 BRA `(.L_x_1339) ;  /* 0x000002c000000947 */ /* 0x000fea0003800000 */
[----:B-123--:R-:W-:Y:S01]  /*8ac0*/  ISETP.GE.AND P0, PT, R138, c[0x0][0x27c], PT ;  /* 0x00009f008a007a0c */ /* 0x00efe20003f06270 */
        /* <DEDUP_REMOVED lines=43> */
.L_x_1339:
[----:B-123--:R-:W-:Y:S05]  /*8d80*/  BSYNC B0 ;  /* 0x0000000000007941 */ /* 0x00efea0003800000 */
.L_x_1338:
        /* <DEDUP_REMOVED lines=80> */
.L_x_1343:
[----:B------:R-:W-:Y:S05]  /*9290*/  BSYNC B0 ;  /* 0x0000000000007941 */ /* 0x000fea0003800000 */
.L_x_1342:
        /* <DEDUP_REMOVED lines=24> */
[----:B------:R-:W-:Y:S01]  /*9420*/  HADD2.F32 R4, -RZ, R6.H0_H0 ;  /* 0x20000006ff047230 */ /* 0x000fe20000004100 */
        /* <DEDUP_REMOVED lines=20> */
.L_x_1345:
[----:B------:R-:W-:Y:S05]  /*9570*/  BSYNC B0 ;  /* 0x0000000000007941 */ /* 0x000fea0003800000 */
.L_x_1344:
        /* <DEDUP_REMOVED lines=45> */
.L_x_1347:
[----:B------:R-:W-:Y:S05]  /*9850*/  BSYNC B0 ;  /* 0x0000000000007941 */ /* 0x000fea0003800000 */
.L_x_1346:
[----:B------:R-:W-:-:S13]  /*9860*/  ISETP.GE.AND P0, PT, R157, c[0x0][0x27c], PT ;  /* 0x00009f009d007a0c */ /* 0x000fda0003f06270 */
[----:B------:R-:W-:Y:S05]  /*9870*/  @P0 BRA `(.L_x_1341) ;  /* 0x000002a000000947 */ /* 0x000fea0003800000 */
[----:B------:R-:W2:Y:S01]  /*9880*/  LDS.128 R8, [R194+0x1c080] ;  /* 0x01c08000c2087984 */ /* 0x000ea20000000c00 */
[----:B------:R-:W-:Y:S02]  /*9890*/  SHF.R.U32.HI R0, RZ, 0x10, R33 ;  /* 0x00000010ff007819 */ /* 0x000fe40000011621 */
[----:B------:R-:W-:Y:S02]  /*98a0*/  SHF.R.U32.HI R3, RZ, 0x10, R31 ;  /* 0x00000010ff037819 */ /* 0x000fe4000001161f */
[----:B------:R-:W-:Y:S01]  /*98b0*/  SHF.R.U64 R12, R32, 0x10, R33 ;  /* 0x00000010200c7819 */ /* 0x000fe20000001221 */
[----:B-1----:R-:W-:Y:S01]  /*98c0*/  HADD2.F32 R6, -RZ, R0.H0_H0 ;  /* 0x20000000ff067230 */ /* 0x002fe20000004100 */
[----:B------:R-:W-:Y:S01]  /*98d0*/  SHF.R.U64 R14, R30, 0x10, R31 ;  /* 0x000000101e0e7819 */ /* 0x000fe2000000121f */
[----:B------:R-:W-:Y:S02]  /*98e0*/  HADD2.F32 R5, -RZ, R3.H0_H0 ;  /* 0x20000003ff057230 */ /* 0x000fe40000004100 */
[----:B--2---:R-:W-:-:S02]  /*98f0*/  HADD2.F32 R2, -RZ, R11.H0_H0 ;  /* 0x2000000bff027230 */ /* 0x004fc40000004100 */
[----:B------:R-:W-:-:S03]  /*9900*/  HADD2.F32 R0, -RZ, R11.H1_H1 ;  /* 0x3000000bff007230 */ /* 0x000fc60000004100 */
[-C--:B------:R-:W-:Y:S02]  /*9910*/  FMUL.FTZ R3, R2, R6.reuse ;  /* 0x0000000602037220 */ /* 0x080fe40000410000 */
[C---:B------:R-:W-:Y:S02]  /*9920*/  FMUL.FTZ R4, R0.reuse, R6 ;  /* 0x0000000600047220 */ /* 0x040fe40000410000 */
[-C--:B------:R-:W-:Y:S01]  /*9930*/  FFMA.FTZ R7, R0, R5.reuse, R3 ;  /* 0x0000000500077223 */ /* 0x080fe20000010003 */
[--C-:B------:R-:W-:Y:S01]  /*9940*/  HADD2.F32 R3, -RZ, R8.reuse.H1_H1 ;  /* 0x30000008ff037230 */ /* 0x100fe20000004100 */
[----:B------:R-:W-:Y:S01]  /*9950*/  FFMA.FTZ R13, R2, R5, -R4 ;  /* 0x00000005020d7223 */ /* 0x000fe20000010804 */
[----:B------:R-:W-:Y:S02]  /*9960*/  HADD2.F32 R0, -RZ, R85.H0_H0 ;  /* 0x20000055ff007230 */ /* 0x000fe40000004100 */
[----:B------:R-:W-:Y:S02]  /*9970*/  HADD2.F32 R4, -RZ, R8.H0_H0 ;  /* 0x20000008ff047230 */ /* 0x000fe40000004100 */
[----:B------:R-:W-:Y:S01]  /*9980*/  HADD2.F32 R2, -RZ, R87.H0_H0 ;  /* 0x20000057ff027230 */ /* 0x000fe20000004100 */
        /* <DEDUP_REMOVED lines=8> */
[----:B------:R-:W-:-:S03]  /*9a10*/  HADD2.F32 R2, -RZ, R87.H1_H1 ;  /* 0x30000057ff027230 */ /* 0x000fc60000004100 */
[CC--:B------:R-:W-:Y:S02]  /*9a20*/  FMUL.FTZ R5, R3.reuse, R0.reuse ;  /* 0x0000000003057220 */ /* 0x0c0fe40000410000 */
[C---:B------:R-:W-:Y:S02]  /*9a30*/  FMUL.FTZ R0, R4.reuse, R0 ;  /* 0x0000000004007220 */ /* 0x040fe40000410000 */
[-C--:B------:R-:W-:Y:S02]  /*9a40*/  FFMA.FTZ R5, R4, R2.reuse, -R5 ;  /* 0x0000000204057223 */ /* 0x080fe40000010805 */
[----:B------:R-:W-:Y:S01]  /*9a50*/  FFMA.FTZ R6, R3, R2, R0 ;  /* 0x0000000203067223 */ /* 0x000fe20000010000 */
[----:B------:R-:W-:Y:S02]  /*9a60*/  HADD2.F32 R3, -RZ, R12.H0_H0 ;  /* 0x2000000cff037230 */ /* 0x000fe40000004100 */
        /* <DEDUP_REMOVED lines=11> */
.L_x_1341:
[----:B------:R-:W-:Y:S05]  /*9b20*/  BSYNC B1 ;  /* 0x0000000000017941 */ /* 0x000fea0003800000 */
.L_x_1340:
        /* <DEDUP_REMOVED lines=49> */
.L_x_1351:
[----:B------:R-:W-:Y:S05]  /*9e40*/  BSYNC B0 ;  /* 0x0000000000007941 */ /* 0x000fea0003800000 */
.L_x_1350:
        /* <DEDUP_REMOVED lines=45> */
.L_x_1353:
[----:B------:R-:W-:Y:S05]  /*a120*/  BSYNC B0 ;  /* 0x0000000000007941 */ /* 0x000fea0003800000 */
.L_x_1352:
[----:B------:R-:W-:Y:S01]  /*a130*/  ISETP.GE.AND P0, PT, R156, c[0x0][0x27c], PT ;  /* 0x00009f009c007a0c */ /* 0x000fe20003f06270 */
[----:B------:R-:W-:-:S12]  /*a140*/  BSSY B0, `(.L_x_1354) ;  /* 0x000002c000007945 */ /* 0x000fd80003800000 */
[----:B------:R-:W-:Y:S05]  /*a150*/  @P0 BRA `(.L_x_1355) ;  /* 0x000002a000000947 */ /* 0x000fea0003800000 */
[----:B------:R-:W2:Y:S01]  /*a160*/  LDS.128 R8, [R194+0x19080] ;  /* 0x01908000c2087984 */ /* 0x000ea20000000c00 */
[----:B------:R-:W-:Y:S01]  /*a170*/  SHF.R.U32.HI R0, RZ, 0x10, R45 ;  /* 0x00000010ff007819 */ /* 0x000fe2000001162d */
[----:B-1----:R-:W-:Y:S01]  /*a180*/  HADD2.F32 R6, -RZ, R91.H0_H0 ;  /* 0x2000005bff067230 */ /* 0x002fe20000004100 */
[----:B------:R-:W-:Y:S02]  /*a190*/  SHF.R.U32.HI R2, RZ, 0x10, R43 ;  /* 0x00000010ff027819 */ /* 0x000fe4000001162b */
[----:B------:R-:W-:Y:S01]  /*a1a0*/  SHF.R.U64 R12, R44, 0x10, R45 ;  /* 0x000000102c0c7819 */ /* 0x000fe2000000122d */
[----:B------:R-:W-:Y:S01]  /*a1b0*/  HADD2.F32 R0, -RZ, R0.H0_H0 ;  /* 0x20000000ff007230 */ /* 0x000fe20000004100 */
[----:B------:R-:W-:Y:S01]  /*a1c0*/  SHF.R.U64 R13, R42, 0x10, R43 ;  /* 0x000000102a0d7819 */ /* 0x000fe2000000122b */
[----:B------:R-:W-:-:S04]  /*a1d0*/  HADD2.F32 R2, -RZ, R2.H0_H0 ;  /* 0x20000002ff027230 */ /* 0x000fc80000004100 */
[----:B------:R-:W-:Y:S02]  /*a1e0*/  HADD2.F32 R13, -RZ, R13.H0_H0 ;  /* 0x2000000dff0d7230 */ /* 0x000fe40000004100 */
        /* <DEDUP_REMOVED lines=33> */
.L_x_1355:
[----:B------:R-:W-:Y:S05]  /*a400*/  BSYNC B0 ;  /* 0x0000000000007941 */ /* 0x000fea0003800000 */
.L_x_1354:
        /* <DEDUP_REMOVED lines=44> */
.L_x_1349:
[----:B------:R-:W-:Y:S05]  /*a6d0*/  BSYNC B1 ;  /* 0x0000000000017941 */ /* 0x000fea0003800000 */
.L_x_1348:
        /* <DEDUP_REMOVED lines=49> */
.L_x_1359:
[----:B------:R-:W-:Y:S05]  /*a9f0*/  BSYNC B0 ;  /* 0x0000000000007941 */ /* 0x000fea0003800000 */
.L_x_1358:
        /* <DEDUP_REMOVED lines=45> */
.L_x_1361:
[----:B------:R-:W-:Y:S05]  /*acd0*/  BSYNC B0 ;  /* 0x0000000000007941 */ /* 0x000fea0003800000 */
.L_x_1360:
        /* <DEDUP_REMOVED lines=45> */
.L_x_1363:
[----:B------:R-:W-:Y:S05]  /*afb0*/  BSYNC B0 ;  /* 0x0000000000007941 */ /* 0x000fea0003800000 */
.L_x_1362:
        /* <DEDUP_REMOVED lines=44> */
.L_x_1357:
[----:B------:R-:W-:Y:S05]  /*b280*/  BSYNC B1 ;  /* 0x0000000000017941 */ /* 0x000fea0003800000 */
.L_x_1356:
        /* <DEDUP_REMOVED lines=48> */
.L_x_1366:
[----:B------:R-:W-:Y:S05]  /*b590*/  BSYNC B0 ;  /* 0x0000000000007941 */ /* 0x000fea0003800000 */
.L_x_1365:
        /* <DEDUP_REMOVED lines=45> */
.L_x_1368:
[----:B------:R-:W-:Y:S05]  /*b870*/  BSYNC B0 ;  /* 0x0000000000007941 */ /* 0x000fea0003800000 */
.L_x_1367:
        /* <DEDUP_REMOVED lines=45> */
.L_x_1370:
[----:B------:R-:W-:Y:S05]  /*bb50*/  BSYNC B0 ;  /* 0x0000000000007941 */ /* 0x000fea0003800000 */
.L_x_1369:
        /* <DEDUP_REMOVED lines=45> */
.L_x_1331:
        /* <DEDUP_REMOVED lines=61> */
.L_x_1372:
[----:B------:R-:W-:Y:S05]  /*c200*/  BSYNC B0 ;  /* 0x0000000000007941 */ /* 0x000fea0003800000 */
.L_x_1371:
[----:B-1--45:R-:W-:Y:S01]  /*c210*/  IMAD.MOV.U32 R2, RZ, RZ, R26 ;  /* 0x000000ffff027224 */ /* 0x032fe200078e001a */
[----:B------:R-:W-:Y:S01]  /*c220*/  LOP3.LUT P0, RZ, R207, 0x8, RZ, 0xc0, !PT ;  /* 0x00000008cfff7812 */ /* 0x000fe2000780c0ff */
[----:B------:R-:W-:Y:S01]  /*c230*/  IMAD.MOV.U32 R0, RZ, RZ, R27 ;  /* 0x000000ffff007224 */ /* 0x000fe200078e001b */
[----:B------:R1:W4:Y:S01]  /*c240*/  SHFL.IDX PT, R8, R14, 0x1, 0x181f ;  /* 0x00381f000e087f89 */ /* 0x00032200000e0000 */
        /* <DEDUP_REMOVED lines=9> */
[----:B------:R1:W3:Y:S01]  /*c2e0*/  SHFL.IDX PT, R6, R15, 0x1, 0x181f ;  /* 0x00381f000f067f89 */ /* 0x0002e200000e0000 */
[----:B------:R-:W-:Y:S01]  /*c2f0*/  IMAD.MOV.U32 R3, RZ, RZ, R17 ;  /* 0x000000ffff037224 */ /* 0x000fe200078e0011 */
[----:B------:R-:W-:Y:S01]  /*c300*/  PRMT R65, R2, 0x5410, R0 ;  /* 0x0000541002417816 */ /* 0x000fe20000000000 */
[----:B------:R-:W-:Y:S01]  /*c310*/  IMAD.MOV.U32 R0, RZ, RZ, R31 ;  /* 0x000000ffff007224 */ /* 0x000fe200078e001f */
[----:B------:R-:W-:Y:S01]  /*c320*/  MOV R2, R30 ;  /* 0x0000001e00027202 */ /* 0x000fe20000000f00 */
[----:B------:R1:W2:Y:S01]  /*c330*/  SHFL.IDX PT, R9, R12, 0x1, 0x181f ;  /* 0x00381f000c097f89 */ /* 0x0002a200000e0000 */
[----:B------:R-:W-:Y:S01]  /*c340*/  PRMT R34, R34, 0x5410, R4 ;  /* 0x0000541022227816 */ /* 0x000fe20000000004 */
[----:B------:R-:W-:Y:S01]  /*c350*/  IMAD.MOV.U32 R4, RZ, RZ, R22 ;  /* 0x000000ffff047224 */ /* 0x000fe200078e0016 */
[----:B------:R-:W-:Y:S01]  /*c360*/  PRMT R67, R67, 0x5410, R2 ;  /* 0x0000541043437816 */ /* 0x000fe20000000002 */
[----:B------:R-:W-:Y:S01]  /*c370*/  IMAD.MOV.U32 R2, RZ, RZ, R28 ;  /* 0x000000ffff027224 */ /* 0x000fe200078e001c */
[----:B------:R-:W-:Y:S01]  /*c380*/  PRMT R92, R92, 0x5410, R0 ;  /* 0x000054105c5c7816 */ /* 0x000fe20000000000 */
[----:B------:R-:W-:Y:S01]  /*c390*/  IMAD.MOV.U32 R0, RZ, RZ, R29 ;  /* 0x000000ffff007224 */ /* 0x000fe200078e001d */
[----:B------:R-:W-:Y:S01]  /*c3a0*/  PRMT R33, R33, 0x5410, R3 ;  /* 0x0000541021217816 */ /* 0x000fe20000000003 */
[----:B------:R1:W1:Y:S01]  /*c3b0*/  SHFL.IDX PT, R7, R13, 0x1, 0x181f ;  /* 0x00381f000d077f89 */ /* 0x00026200000e0000 */
[----:B------:R-:W-:Y:S01]  /*c3c0*/  PRMT R67, R2, 0x7610, R67 ;  /* 0x0000761002437816 */ /* 0x000fe20000000043 */
[----:B------:R-:W-:Y:S01]  /*c3d0*/  IMAD.MOV.U32 R2, RZ, RZ, R20 ;  /* 0x000000ffff027224 */ /* 0x000fe200078e0014 */
[----:B------:R-:W-:Y:S01]  /*c3e0*/  PRMT R66, R0, 0x7610, R66 ;  /* 0x0000761000427816 */ /* 0x000fe20000000042 */
[----:B------:R-:W-:Y:S01]  /*c3f0*/  IMAD.MOV.U32 R0, RZ, RZ, R21 ;  /* 0x000000ffff007224 */ /* 0x000fe200078e0015 */
[----:B------:R-:W-:Y:S01]  /*c400*/  MOV R3, R23 ;  /* 0x0000001700037202 */ /* 0x000fe20000000f00 */
[----:B------:R-:W-:Y:S01]  /*c410*/  CS2R R52, SRZ ;  /* 0x0000000000347805 */ /* 0x000fe2000001ff00 */
        /* <DEDUP_REMOVED lines=10> */
[----:B--234-:R-:W-:Y:S01]  /*c4c0*/  ISETP.GE.AND P1, PT, R132, c[0x0][0x27c], PT ;  /* 0x00009f0084007a0c */ /* 0x01cfe20003f26270 */
        /* <DEDUP_REMOVED lines=10> */
[----:B------:R-:W-:Y:S01]  /*c570*/  @!P1 IMAD.X R3, R9, 0x1, R0, P0 ;  /* 0x0000000109039824 */ /* 0x000fe200000e0600 */
        /* <DEDUP_REMOVED lines=14> */
.L_x_1374:
[----:B--234-:R-:W-:Y:S05]  /*c660*/  BSYNC B0 ;  /* 0x0000000000007941 */ /* 0x01cfea0003800000 */
.L_x_1373:
        /* <DEDUP_REMOVED lines=44> */
[----:B--23--:R-:W-:Y:S01]  /*c930*/  ISETP.GE.AND P1, PT, R132, c[0x0][0x27c], PT ;  /* 0x00009f0084007a0c */ /* 0x00cfe20003f26270 */
[----:B------:R-:W-:Y:S01]  /*c940*/  CS2R R58, SRZ ;  /* 0x00000000003a7805 */ /* 0x000fe2000001ff00 */
[----:B------:R-:W-:Y:S01]  /*c950*/  ISETP.GE.AND P0, PT, R137, c[0x0][0x27c], PT ;  /* 0x00009f0089007a0c */ /* 0x000fe20003f06270 */
[----:B------:R-:W-:-:S10]  /*c960*/  CS2R R56, SRZ ;  /* 0x0000000000387805 */ /* 0x000fd4000001ff00 */
[C---:B------:R-:W-:Y:S01]  /*c970*/  @!P1 IMAD.SHL.U32 R2, R132.reuse, 0x2, RZ ;  /* 0x0000000284029824 */ /* 0x040fe200078e00ff */
[----:B------:R-:W-:-:S04]  /*c980*/  @!P1 SHF.L.U64.HI R0, R132, 0x1, R133 ;  /* 0x0000000184009819 */ /* 0x000fc80000010285 */
[----:B------:R-:W-:-:S05]  /*c990*/  @!P1 IADD3 R4, P2, R6, R2, RZ ;  /* 0x0000000206049210 */ /* 0x000fca0007f5e0ff */
[--C-:B------:R-:W-:Y:S01]  /*c9a0*/  @!P1 IMAD.X R5, R9, 0x1, R0.reuse, P2 ;  /* 0x0000000109059824 */ /* 0x100fe200010e0600 */
[----:B-1----:R-:W-:Y:S01]  /*c9b0*/  @!P1 IADD3 R2, P2, R7, R2, RZ ;  /* 0x0000000207029210 */ /* 0x002fe20007f5e0ff */
[----:B------:R-:W-:Y:S01]  /*c9c0*/  CS2R R62, SRZ ;  /* 0x00000000003e7805 */ /* 0x000fe2000001ff00 */
[----:B------:R-:W-:Y:S02]  /*c9d0*/  CS2R R60, SRZ ;  /* 0x00000000003c7805 */ /* 0x000fe4000001ff00 */
[----:B------:R1:W5:Y:S01]  /*c9e0*/  @!P1 LD.E.128 R56, [R4.64] ;  /* 0x0000000804389980 */ /* 0x000362000c101d00 */
[----:B----4-:R-:W-:Y:S02]  /*c9f0*/  @!P1 IMAD.X R3, R8, 0x1, R0, P2 ;  /* 0x0000000108039824 */ /* 0x010fe400010e0600 */
[----:B------:R-:W-:-:S03]  /*ca00*/  @!P0 IMAD.SHL.U32 R0, R201, 0x2, RZ ;  /* 0x00000002c9008824 */ /* 0x000fc600078e00ff */
[----:B------:R2:W5:Y:S01]  /*ca10*/  @!P1 LD.E.128 R60, [R2.64] ;  /* 0x00000008023c9980 */ /* 0x000562000c101d00 */
[----:B------:R-:W-:Y:S01]  /*ca20*/  CS2R R74, SRZ ;  /* 0x00000000004a7805 */ /* 0x000fe2000001ff00 */
[----:B------:R-:W-:Y:S01]  /*ca30*/  CS2R R72, SRZ ;  /* 0x0000000000487805 */ /* 0x000fe2000001ff00 */
[----:B------:R-:W-:Y:S01]  /*ca40*/  CS2R R70, SRZ ;  /* 0x0000000000467805 */ /* 0x000fe2000001ff00 */
[----:B------:R-:W-:Y:S01]  /*ca50*/  CS2R R68, SRZ ;  /* 0x0000000000447805 */ /* 0x000fe2000001ff00 */
[-C--:B-1----:R-:W-:Y:S02]  /*ca60*/  @!P0 IADD3 R4, P2, R6, R0.reuse, RZ ;  /* 0x0000000006048210 */ /* 0x082fe40007f5e0ff */
[----:B--2---:R-:W-:Y:S02]  /*ca70*/  @!P0 SHF.L.U64.HI R3, R201, 0x1, R204 ;  /* 0x00000001c9038819 */ /* 0x004fe400000102cc */
[----:B------:R-:W-:-:S03]  /*ca80*/  @!P0 IADD3 R2, P1, R7, R0, RZ ;  /* 0x0000000007028210 */ /* 0x000fc60007f3e0ff */
[--C-:B------:R-:W-:Y:S02]  /*ca90*/  @!P0 IMAD.X R5, R9, 0x1, R3.reuse, P2 ;  /* 0x0000000109058824 */ /* 0x100fe400010e0603 */
[----:B------:R-:W-:-:S03]  /*caa0*/  @!P0 IMAD.X R3, R8, 0x1, R3, P1 ;  /* 0x0000000108038824 */ /* 0x000fc600008e0603 */
[----:B------:R1:W5:Y:S04]  /*cab0*/  @!P0 LD.E.128 R72, [R4.64] ;  /* 0x0000000804488980 */ /* 0x000368000c101d00 */
[----:B------:R1:W5:Y:S02]  /*cac0*/  @!P0 LD.E.128 R68, [R2.64] ;  /* 0x0000000802448980 */ /* 0x000364000c101d00 */
.L_x_1376:
[----:B--23--:R-:W-:Y:S05]  /*cad0*/  BSYNC B0 ;  /* 0x0000000000007941 */ /* 0x00cfea0003800000 */
.L_x_1375:
[----:B-1---5:R-:W-:Y:S01]  /*cae0*/  IMAD.MOV.U32 R2, RZ, RZ, R74 ;  /* 0x000000ffff027224 */ /* 0x022fe200078e004a */
[----:B------:R-:W-:Y:S01]  /*caf0*/  LOP3.LUT P0, RZ, R207, 0x1, RZ, 0xc0, !PT ;  /* 0x00000001cfff7812 */ /* 0x000fe2000780c0ff */
[----:B------:R-:W-:Y:S01]  /*cb00*/  IMAD.MOV.U32 R0, RZ, RZ, R75 ;  /* 0x000000ffff007224 */ /* 0x000fe200078e004b */
[----:B----4-:R1:W2:Y:S01]  /*cb10*/  SHFL.IDX PT, R8, R14, 0x3, 0x181f ;  /* 0x00781f000e087f89 */ /* 0x0102a200000e0000 */
[----:B------:R-:W-:Y:S01]  /*cb20*/  BSSY B0, `(.L_x_1377) ;  /* 0x0000040000007945 */ /* 0x000fe20003800000 */
[----:B------:R-:W-:Y:S01]  /*cb30*/  CS2R R88, SRZ ;  /* 0x0000000000587805 */ /* 0x000fe2000001ff00 */
        /* <DEDUP_REMOVED lines=10> */
[----:B------:R1:W4:Y:S01]  /*cbe0*/  SHFL.IDX PT, R7, R12, 0x3, 0x181f ;  /* 0x00781f000c077f89 */ /* 0x00032200000e0000 */
[----:B------:R-:W-:Y:S01]  /*cbf0*/  MOV R0, R59 ;  /* 0x0000003b00007202 */ /* 0x000fe20000000f00 */
[----:B------:R-:W-:Y:S01]  /*cc00*/  CS2R R84, SRZ ;  /* 0x0000000000547805 */ /* 0x000fe2000001ff00 */
[----:B------:R-:W-:Y:S01]  /*cc10*/  CS2R R78, SRZ ;  /* 0x00000000004e7805 */ /* 0x000fe2000001ff00 */
[----:B------:R1:W1:Y:S01]  /*cc20*/  SHFL.IDX PT, R6, R13, 0x3, 0x181f ;  /* 0x00781f000d067f89 */ /* 0x00026200000e0000 */
[----:B------:R-:W-:Y:S01]  /*cc30*/  PRMT R105, R2, 0x5410, R0 ;  /* 0x0000541002697816 */ /* 0x000fe20000000000 */
[----:B------:R-:W-:Y:S01]  /*cc40*/  IMAD.MOV.U32 R2, RZ, RZ, R56 ;  /* 0x000000ffff027224 */ /* 0x000fe200078e0038 */
[----:B------:R-:W-:Y:S01]  /*cc50*/  CS2R R76, SRZ ;  /* 0x00000000004c7805 */ /* 0x000fe2000001ff00 */
        /* <DEDUP_REMOVED lines=44> */
.L_x_1378:
[----:B-1234-:R-:W-:Y:S05]  /*cf20*/  BSYNC B0 ;  /* 0x0000000000007941 */ /* 0x01efea0003800000 */
.L_x_1377:
        /* <DEDUP_REMOVED lines=136> */
.L_x_1382:
[----:B------:R-:W-:Y:S05]  /*d7b0*/  BSYNC B0 ;  /* 0x0000000000007941 */ /* 0x000fea0003800000 */
.L_x_1381:
        /* <DEDUP_REMOVED lines=99> */
.L_x_1380:
[----:B------:R-:W-:Y:S05]  /*ddf0*/  BSYNC B1 ;  /* 0x0000000000017941 */ /* 0x000fea0003800000 */
.L_x_1379:
        /* <DEDUP_REMOVED lines=17> */
[----:B------:R-:W-:Y:S02]  /*df10*/  SHF.R.U64 R16, R40, 0x10, R41 ;  /* 0x0000001028107819 */ /* 0x000fe40000001229 */
        /* <DEDUP_REMOVED lines=13> */
[----:B------:R-:W4:Y:S02]  /*dff0*/  LDS.128 R12, [R17+0x10080] ;  /* 0x01008000110c7984 */ /* 0x000f240000000c00 */
[----:B----4-:R-:W-:-:S05]  /*e000*/  HADD2.F32 R3, -RZ, R13.H0_H0 ;  /* 0x2000000dff037230 */ /* 0x010fca0000004100 */
[----:B-1----:R-:W-:Y:S01]  /*e010*/  FMUL.FTZ R5, R3, R0 ;  /* 0x0000000003057220 */ /* 0x002fe20000410000 */
[----:B---3--:R-:W1:Y:S02]  /*e020*/  LDS.128 R8, [R31] ;  /* 0x000000001f087984 */ /* 0x008e640000000c00 */
[----:B-1----:R-:W-:-:S05]  /*e030*/  HADD2.F32 R4, -RZ, R9.H0_H0 ;  /* 0x20000009ff047230 */ /* 0x002fca0000004100 */
[C---:B------:R-:W-:Y:S02]  /*e040*/  FMUL.FTZ R0, R4.reuse, R0 ;  /* 0x0000000004007220 */ /* 0x040fe40000410000 */
[-C--:B------:R-:W-:Y:S01]  /*e050*/  FFMA.FTZ R27, R4, R2.reuse, -R5 ;  /* 0x00000002041b7223 */ /* 0x080fe20000010805 */
[----:B------:R-:W-:Y:S01]  /*e060*/  SHF.R.U32.HI R4, RZ, 0x10, R37 ;  /* 0x00000010ff047819 */ /* 0x000fe20000011625 */
[----:B------:R-:W-:Y:S01]  /*e070*/  FFMA.FTZ R26, R3, R2, R0 ;  /* 0x00000002031a7223 */ /* 0x000fe20000010000 */
[----:B------:R-:W-:Y:S01]  /*e080*/  SHF.R.U32.HI R0, RZ, 0x10, R41 ;  /* 0x00000010ff007819 */ /* 0x000fe20000011629 */
[----:B------:R-:W-:Y:S01]  /*e090*/  HADD2.F32 R3, -RZ, R9.H1_H1 ;  /* 0x30000009ff037230 */ /* 0x000fe20000004100 */
[----:B------:R-:W-:Y:S01]  /*e0a0*/  SHF.R.U64 R9, R38, 0x10, R39 ;  /* 0x0000001026097819 */ /* 0x000fe20000001227 */
[----:B------:R-:W-:Y:S02]  /*e0b0*/  HADD2.F32 R2, -RZ, R13.H1_H1 ;  /* 0x3000000dff027230 */ /* 0x000fe40000004100 */
[----:B------:R-:W-:-:S02]  /*e0c0*/  HADD2.F32 R0, -RZ, R0.H0_H0 ;  /* 0x20000000ff007230 */ /* 0x000fc40000004100 */
[----:B------:R-:W-:Y:S02]  /*e0d0*/  HADD2.F32 R5, -RZ, R4.H0_H0 ;  /* 0x20000004ff057230 */ /* 0x000fe40000004100 */
[----:B------:R-:W-:Y:S01]  /*e0e0*/  HADD2.F32 R9, -RZ, R9.H0_H0 ;  /* 0x20000009ff097230 */ /* 0x000fe20000004100 */
[CC--:B------:R-:W-:Y:S02]  /*e0f0*/  FMUL.FTZ R4, R3.reuse, R0.reuse ;  /* 0x0000000003047220 */ /* 0x0c0fe40000410000 */
[C---:B------:R-:W-:Y:S02]  /*e100*/  FMUL.FTZ R0, R2.reuse, R0 ;  /* 0x0000000002007220 */ /* 0x040fe40000410000 */
[-C--:B------:R-:W-:Y:S01]  /*e110*/  FFMA.FTZ R24, R2, R5.reuse, R4 ;  /* 0x0000000502187223 */ /* 0x080fe20000010004 */
[----:B------:R-:W-:Y:S01]  /*e120*/  HADD2.F32 R4, -RZ, R8.H0_H0 ;  /* 0x20000008ff047230 */ /* 0x000fe20000004100 */
[----:B------:R-:W-:Y:S01]  /*e130*/  FFMA.FTZ R25, R3, R5, -R0 ;  /* 0x0000000503197223 */ /* 0x000fe20000010800 */
        /* <DEDUP_REMOVED lines=8> */
[----:B------:R-:W-:-:S02]  /*e1c0*/  HADD2.F32 R0, -RZ, R95.H1_H1 ;  /* 0x3000005fff007230 */ /* 0x000fc40000004100 */
        /* <DEDUP_REMOVED lines=13> */
[--C-:B------:R-:W-:Y:S01]  /*e2a0*/  SHF.R.U64 R5, R42, 0x10, R43.reuse ;  /* 0x000000102a057819 */ /* 0x100fe2000000122b */
[----:B------:R-:W-:Y:S01]  /*e2b0*/  FFMA.FTZ R13, R3, R2, R0 ;  /* 0x00000002030d7223 */ /* 0x000fe20000010000 */
[----:B------:R-:W-:Y:S01]  /*e2c0*/  SHF.R.U32.HI R0, RZ, 0x10, R43 ;  /* 0x00000010ff007819 */ /* 0x000fe2000001162b */
[----:B------:R-:W-:Y:S01]  /*e2d0*/  HADD2.F32 R2, -RZ, R11.H1_H1 ;  /* 0x3000000bff027230 */ /* 0x000fe20000004100 */
[----:B------:R-:W-:Y:S01]  /*e2e0*/  SHF.R.U32.HI R3, RZ, 0x10, R39 ;  /* 0x00000010ff037819 */ /* 0x000fe20000011627 */
[----:B------:R-:W-:-:S02]  /*e2f0*/  HADD2.F32 R5, -RZ, R5.H0_H0 ;  /* 0x20000005ff057230 */ /* 0x000fc40000004100 */
[----:B------:R-:W-:Y:S02]  /*e300*/  HADD2.F32 R4, -RZ, R0.H0_H0 ;  /* 0x20000000ff047230 */ /* 0x000fe40000004100 */
[----:B------:R-:W-:Y:S02]  /*e310*/  HADD2.F32 R0, -RZ, R15.H1_H1 ;  /* 0x3000000fff007230 */ /* 0x000fe40000004100 */
[----:B------:R-:W-:Y:S01]  /*e320*/  HADD2.F32 R6, -RZ, R3.H0_H0 ;  /* 0x20000003ff067230 */ /* 0x000fe20000004100 */
[-C--:B------:R-:W-:Y:S02]  /*e330*/  FMUL.FTZ R3, R2, R4.reuse ;  /* 0x0000000402037220 */ /* 0x080fe40000410000 */
[C---:B------:R-:W-:Y:S02]  /*e340*/  FMUL.FTZ R4, R0.reuse, R4 ;  /* 0x0000000400047220 */ /* 0x040fe40000410000 */
[-C--:B------:R-:W-:Y:S01]  /*e350*/  FFMA.FTZ R7, R0, R6.reuse, R3 ;  /* 0x0000000600077223 */ /* 0x080fe20000010003 */
[----:B------:R-:W-:Y:S01]  /*e360*/  HADD2.F32 R0, -RZ, R12.H1_H1 ;  /* 0x3000000cff007230 */ /* 0x000fe20000004100 */
[----:B------:R-:W-:Y:S01]  /*e370*/  FFMA.FTZ R11, R2, R6, -R4 ;  /* 0x00000006020b7223 */ /* 0x000fe20000010804 */
[----:B------:R-:W-:-:S02]  /*e380*/  HADD2.F32 R2, -RZ, R8.H1_H1 ;  /* 0x30000008ff027230 */ /* 0x000fc40000004100 */
[----:B------:R-:W-:Y:S01]  /*e390*/  HADD2.F32 R4, -RZ, R16.H0_H0 ;  /* 0x20000010ff047230 */ /* 0x000fe20000004100 */
[----:B------:R-:W-:Y:S01]  /*e3a0*/  F2FP.PACK_AB R7, R7, R13 ;  /* 0x0000000d0707723e */ /* 0x000fe200000000ff */
[----:B------:R-:W-:Y:S01]  /*e3b0*/  HADD2.F32 R8, -RZ, R20.H0_H0 ;  /* 0x20000014ff087230 */ /* 0x000fe20000004100 */
[----:B------:R-:W-:Y:S02]  /*e3c0*/  F2FP.PACK_AB R11, R11, R18 ;  /* 0x000000120b0b723e */ /* 0x000fe400000000ff */
[-C--:B------:R-:W-:Y:S02]  /*e3d0*/  FMUL.FTZ R3, R2, R4.reuse ;  /* 0x0000000402037220 */ /* 0x080fe40000410000 */
[C---:B------:R-:W-:Y:S02]  /*e3e0*/  FMUL.FTZ R4, R0.reuse, R4 ;  /* 0x0000000400047220 */ /* 0x040fe40000410000 */
[-C--:B------:R-:W-:Y:S01]  /*e3f0*/  FFMA.FTZ R6, R0, R8.reuse, R3 ;  /* 0x0000000800067223 */ /* 0x080fe20000010003 */
[----:B------:R-:W-:Y:S01]  /*e400*/  HADD2.F32 R0, -RZ, R14.H1_H1 ;  /* 0x3000000eff007230 */ /* 0x000fe20000004100 */
[----:B------:R-:W-:Y:S01]  /*e410*/  FFMA.FTZ R8, R2, R8, -R4 ;  /* 0x0000000802087223 */ /* 0x000fe20000010804 */
[----:B------:R-:W-:-:S03]  /*e420*/  HADD2.F32 R2, -RZ, R10.H1_H1 ;  /* 0x3000000aff027230 */ /* 0x000fc60000004100 */
[----:B------:R-:W-:Y:S01]  /*e430*/  FMUL.FTZ R4, R0, R5 ;  /* 0x0000000500047220 */ /* 0x000fe20000410000 */
[----:B------:R-:W-:Y:S01]  /*e440*/  F2FP.PACK_AB R8, R8, R23 ;  /* 0x000000170808723e */ /* 0x000fe200000000ff */
[----:B------:R-:W-:Y:S01]  /*e450*/  FMUL.FTZ R3, R2, R5 ;  /* 0x0000000502037220 */ /* 0x000fe20000410000 */
[----:B------:R-:W-:Y:S01]  /*e460*/  F2FP.PACK_AB R5, R24, R26 ;  /* 0x0000001a1805723e */ /* 0x000fe200000000ff */
[-C--:B------:R-:W-:Y:S01]  /*e470*/  FFMA.FTZ R2, R2, R9.reuse, -R4 ;  /* 0x0000000902027223 */ /* 0x080fe20000010804 */
[----:B------:R-:W-:Y:S01]  /*e480*/  F2FP.PACK_AB R4, R6, R22 ;  /* 0x000000160604723e */ /* 0x000fe200000000ff */
[----:B------:R-:W-:Y:S01]  /*e490*/  FFMA.FTZ R3, R0, R9, R3 ;  /* 0x0000000900037223 */ /* 0x000fe20000010003 */
[----:B------:R-:W-:Y:S02]  /*e4a0*/  F2FP.PACK_AB R9, R25, R27 ;  /* 0x0000001b1909723e */ /* 0x000fe400000000ff */
[----:B------:R-:W-:Y:S02]  /*e4b0*/  F2FP.PACK_AB R10, R2, R21 ;  /* 0x00000015020a723e */ /* 0x000fe400000000ff */
[----:B------:R-:W-:-:S03]  /*e4c0*/  F2FP.PACK_AB R6, R3, R19 ;  /* 0x000000130306723e */ /* 0x000fc600000000ff */
[----:B------:R1:W-:Y:S04]  /*e4d0*/  STS.128 [R31], R8 ;  /* 0x000000081f007388 */ /* 0x0003e80000000c00 */
[----:B------:R1:W-:Y:S02]  /*e4e0*/  STS.128 [R17+0x10080], R4 ;  /* 0x0100800411007388 */ /* 0x0003e40000000c00 */
.L_x_1386:
[----:B------:R-:W-:Y:S05]  /*e4f0*/  BSYNC B0 ;  /* 0x0000000000007941 */ /* 0x000fea0003800000 */
.L_x_1385:
[----:B------:R-:W-:-:S13]  /*e500*/  ISETP.GE.AND P0, PT, R137, c[0x0][0x27c], PT ;  /* 0x00009f0089007a0c */ /* 0x000fda0003f06270 */
[----:B------:R-:W-:Y:S05]  /*e510*/  @P0 BRA `(.L_x_1384) ;  /* 0x0000061000000947 */ /* 0x000fea0003800000 */
[----:B------:R-:W3:Y:S04]  /*e520*/  LDL R2, [R1+0xc] ;  /* 0x00000c0001027983 */ /* 0x000ee80000100800 */
[----:B------:R-:W4:Y:S01]  /*e530*/  LDL R25, [R1+0x24] ;  /* 0x0000240001197983 */ /* 0x000f220000100800 */
[----:B------:R-:W-:Y:S02]  /*e540*/  MOV R0, c[0x0][0x27c] ;  /* 0x00009f0000007a02 */ /* 0x000fe40000000f00 */
[----:B-1----:R-:W-:-:S05]  /*e550*/  SHF.R.U64 R6, R54, 0x10, R55 ;  /* 0x0000001036067819 */ /* 0x002fca0000001237 */
[----:B------:R-:W-:Y:S01]  /*e560*/  HADD2.F32 R6, -RZ, R6.H0_H0 ;  /* 0x20000006ff067230 */ /* 0x000fe20000004100 */
        /* <DEDUP_REMOVED lines=69> */
[----:B------:R-:W-:Y:S01]  /*e9c0*/  F2FP.PACK_AB R7, R7, R9 ;  /* 0x000000090707723e */ /* 0x000fe200000000ff */
[----:B------:R-:W-:Y:S01]  /*e9d0*/  HADD2.F32 R0, -RZ, R12.H1_H1 ;  /* 0x3000000cff007230 */ /* 0x000fe20000004100 */
[----:B------:R-:W-:Y:S01]  /*e9e0*/  F2FP.PACK_AB R11, R11, R13 ;  /* 0x0000000d0b0b723e */ /* 0x000fe200000000ff */
[----:B------:R-:W-:Y:S01]  /*e9f0*/  HADD2.F32 R12, -RZ, R2.H0_H0 ;  /* 0x20000002ff0c7230 */ /* 0x000fe20000004100 */
[-C--:B------:R-:W-:Y:S01]  /*ea00*/  FMUL.FTZ R2, R3, R4.reuse ;  /* 0x0000000403027220 */ /* 0x080fe20000410000 */
[----:B------:R-:W-:Y:S01]  /*ea10*/  HADD2.F32 R5, -RZ, R5.H0_H0 ;  /* 0x20000005ff057230 */ /* 0x000fe20000004100 */
[----:B------:R-:W-:Y:S01]  /*ea20*/  FMUL.FTZ R4, R0, R4 ;  /* 0x0000000400047220 */ /* 0x000fe20000410000 */
[----:B------:R-:W-:Y:S01]  /*ea30*/  F2FP.PACK_AB R9, R22, R24 ;  /* 0x000000181609723e */ /* 0x000fe200000000ff */
[----:B------:R-:W-:Y:S01]  /*ea40*/  FFMA.FTZ R8, R0, R12, R2 ;  /* 0x0000000c00087223 */ /* 0x000fe20000010002 */
[----:B------:R-:W-:-:S02]  /*ea50*/  HADD2.F32 R0, -RZ, R14.H1_H1 ;  /* 0x3000000eff007230 */ /* 0x000fc40000004100 */
[----:B------:R-:W-:Y:S01]  /*ea60*/  HADD2.F32 R2, -RZ, R10.H1_H1 ;  /* 0x3000000aff027230 */ /* 0x000fe20000004100 */
[----:B------:R-:W-:Y:S02]  /*ea70*/  FFMA.FTZ R10, R3, R12, -R4 ;  /* 0x0000000c030a7223 */ /* 0x000fe40000010804 */
[-C--:B------:R-:W-:Y:S02]  /*ea80*/  FMUL.FTZ R4, R0, R5.reuse ;  /* 0x0000000500047220 */ /* 0x080fe40000410000 */
[C---:B------:R-:W-:Y:S01]  /*ea90*/  FMUL.FTZ R3, R2.reuse, R5 ;  /* 0x0000000502037220 */ /* 0x040fe20000410000 */
[----:B------:R-:W-:Y:S01]  /*eaa0*/  F2FP.PACK_AB R5, R21, R23 ;  /* 0x000000171505723e */ /* 0x000fe200000000ff */
[-C--:B------:R-:W-:Y:S01]  /*eab0*/  FFMA.FTZ R2, R2, R6.reuse, -R4 ;  /* 0x0000000602027223 */ /* 0x080fe20000010804 */
[----:B------:R-:W-:Y:S01]  /*eac0*/  F2FP.PACK_AB R4, R8, R19 ;  /* 0x000000130804723e */ /* 0x000fe200000000ff */
[----:B------:R-:W-:Y:S01]  /*ead0*/  FFMA.FTZ R3, R0, R6, R3 ;  /* 0x0000000600037223 */ /* 0x000fe20000010003 */
[----:B------:R-:W-:-:S02]  /*eae0*/  F2FP.PACK_AB R8, R10, R20 ;  /* 0x000000140a08723e */ /* 0x000fc400000000ff */
[----:B------:R-:W-:Y:S02]  /*eaf0*/  F2FP.PACK_AB R10, R2, R17 ;  /* 0x00000011020a723e */ /* 0x000fe400000000ff */
[----:B------:R-:W-:-:S03]  /*eb00*/  F2FP.PACK_AB R6, R3, R18 ;  /* 0x000000120306723e */ /* 0x000fc600000000ff */
[----:B------:R1:W-:Y:S04]  /*eb10*/  STS.128 [R25], R8 ;  /* 0x0000000819007388 */ /* 0x0003e80000000c00 */
[----:B------:R1:W-:Y:S02]  /*eb20*/  STS.128 [R16+0x10080], R4 ;  /* 0x0100800410007388 */ /* 0x0003e40000000c00 */
.L_x_1384:
[----:B------:R-:W-:Y:S05]  /*eb30*/  BSYNC B1 ;  /* 0x0000000000017941 */ /* 0x000fea0003800000 */
.L_x_1383:
        /* <DEDUP_REMOVED lines=18> */
[----:B-1----:R-:W-:Y:S01]  /*ec60*/  SHF.R.U32.HI R9, RZ, 0x10, R57 ;  /* 0x00000010ff097819 */ /* 0x002fe20000011639 */
[----:B------:R-:W-:Y:S01]  /*ec70*/  HADD2.F32 R15, -RZ, R104.H0_H0 ;  /* 0x20000068ff0f7230 */ /* 0x000fe20000004100 */
[----:B------:R-:W-:Y:S01]  /*ec80*/  LEA.HI R0, R0, R224, RZ, 0x1d ;  /* 0x000000e000007211 */ /* 0x000fe200078fe8ff */
[----:B------:R-:W-:Y:S01]  /*ec90*/  HADD2.F32 R11, -RZ, R105.H0_H0 ;  /* 0x20000069ff0b7230 */ /* 0x000fe20000004100 */
[----:B------:R-:W-:Y:S01]  /*eca0*/  SHF.R.U32.HI R23, RZ, 0x10, R63 ;  /* 0x00000010ff177819 */ /* 0x000fe2000001163f */
[----:B------:R-:W-:Y:S01]  /*ecb0*/  HADD2.F32 R39, -RZ, R9.H0_H0 ;  /* 0x20000009ff277230 */ /* 0x000fe20000004100 */
[----:B------:R-:W-:-:S02]  /*ecc0*/  SHF.R.S32.HI R3, RZ, 0x1f, R0 ;  /* 0x0000001fff037819 */ /* 0x000fc40000011400 */
[----:B------:R-:W-:Y:S01]  /*ecd0*/  SHF.L.U32 R2, R0, 0x3, RZ ;  /* 0x0000000300027819 */ /* 0x000fe200000006ff */
[----:B------:R-:W-:Y:S01]  /*ece0*/  HADD2.F32 R23, -RZ, R23.H0_H0 ;  /* 0x20000017ff177230 */ /* 0x000fe20000004100 */
[----:B------:R-:W-:Y:S02]  /*ecf0*/  LEA.HI R0, R3, R0, RZ, 0x3 ;  /* 0x0000000003007211 */ /* 0x000fe400078f18ff */
[----:B------:R-:W-:Y:S02]  /*ed00*/  LOP3.LUT R2, R43, 0x38, R2, 0xf8, !PT ;  /* 0x000000382b027812 */ /* 0x000fe400078ef802 */
[----:B------:R-:W-:Y:S02]  /*ed10*/  SHF.L.U32 R0, R0, 0xa, RZ ;  /* 0x0000000a00007819 */ /* 0x000fe400000006ff */
[----:B------:R-:W-:Y:S02]  /*ed20*/  LOP3.LUT R2, R2, R41, RZ, 0x3c, !PT ;  /* 0x0000002902027212 */ /* 0x000fe400078e3cff */
[----:B------:R-:W-:-:S02]  /*ed30*/  LOP3.LUT R0, R0, 0x7fffe000, RZ, 0xc0, !PT ;  /* 0x7fffe00000007812 */ /* 0x000fc400078ec0ff */
        /* <DEDUP_REMOVED lines=12> */
[----:B------:R-:W-:Y:S02]  /*ee00*/  HADD2.F32 R27, -RZ, R32.H0_H0 ;  /* 0x20000020ff1b7230 */ /* 0x000fe40000004100 */
[----:B-1----:R-:W-:Y:S02]  /*ee10*/  HADD2.F32 R2, -RZ, R17.H0_H0 ;  /* 0x20000011ff027230 */ /* 0x002fe40000004100 */
[----:B------:R-:W-:-:S03]  /*ee20*/  HADD2.F32 R3, -RZ, R16.H0_H0 ;  /* 0x20000010ff037230 */ /* 0x000fc60000004100 */
[-C--:B------:R-:W-:Y:S01]  /*ee30*/  FMUL.FTZ R22, R2, R0.reuse ;  /* 0x0000000002167220 */ /* 0x080fe20000410000 */
[----:B----4-:R-:W1:Y:S02]  /*ee40*/  LDS.128 R4, [R42] ;  /* 0x000000002a047984 */ /* 0x010e640000000c00 */
[--C-:B-1----:R-:W-:Y:S02]  /*ee50*/  HADD2.F32 R14, -RZ, R5.reuse.H0_H0 ;  /* 0x20000005ff0e7230 */ /* 0x102fe40000004100 */
[----:B------:R-:W-:Y:S02]  /*ee60*/  HADD2.F32 R21, -RZ, R5.H1_H1 ;  /* 0x30000005ff157230 */ /* 0x000fe40000004100 */
[----:B------:R-:W-:Y:S01]  /*ee70*/  HADD2.F32 R20, -RZ, R4.H0_H0 ;  /* 0x20000004ff147230 */ /* 0x000fe20000004100 */
[----:B------:R-:W-:Y:S01]  /*ee80*/  FMUL.FTZ R8, R14, R0 ;  /* 0x000000000e087220 */ /* 0x000fe20000410000 */
[----:B------:R-:W-:Y:S01]  /*ee90*/  HADD2.F32 R0, -RZ, R102.H1_H1 ;  /* 0x30000066ff007230 */ /* 0x000fe20000004100 */
[----:B------:R-:W-:Y:S01]  /*eea0*/  FMUL.FTZ R5, R21, R10 ;  /* 0x0000000a15057220 */ /* 0x000fe20000410000 */
[--C-:B------:R-:W-:Y:S01]  /*eeb0*/  HADD2.F32 R12, -RZ, R6.reuse.H0_H0 ;  /* 0x20000006ff0c7230 */ /* 0x100fe20000004100 */
[----:B------:R-:W-:Y:S01]  /*eec0*/  FFMA.FTZ R37, R2, R13, R8 ;  /* 0x0000000d02257223 */ /* 0x000fe20000010008 */
[----:B------:R-:W-:Y:S01]  /*eed0*/  HADD2.F32 R2, -RZ, R17.H1_H1 ;  /* 0x30000011ff027230 */ /* 0x000fe20000004100 */
[-C--:B------:R-:W-:Y:S01]  /*eee0*/  FMUL.FTZ R8, R20, R0.reuse ;  /* 0x0000000014087220 */ /* 0x080fe20000410000 */
[----:B------:R-:W-:Y:S01]  /*eef0*/  HADD2.F32 R9, -RZ, R6.H1_H1 ;  /* 0x30000006ff097230 */ /* 0x000fe20000004100 */
[C---:B------:R-:W-:Y:S01]  /*ef00*/  FMUL.FTZ R28, R3.reuse, R0 ;  /* 0x00000000031c7220 */ /* 0x040fe20000410000 */
[----:B------:R-:W-:Y:S01]  /*ef10*/  HADD2.F32 R0, -RZ, R103.H1_H1 ;  /* 0x30000067ff007230 */ /* 0x000fe20000004100 */
[C---:B------:R-:W-:Y:S01]  /*ef20*/  FMUL.FTZ R31, R2.reuse, R10 ;  /* 0x0000000a021f7220 */ /* 0x040fe20000410000 */
[----:B------:R-:W-:Y:S01]  /*ef30*/  HADD2.F32 R10, -RZ, R4.H1_H1 ;  /* 0x30000004ff0a7230 */ /* 0x000fe20000004100 */
[----:B------:R-:W-:Y:S01]  /*ef40*/  FFMA.FTZ R36, R2, R39, R5 ;  /* 0x0000002702247223 */ /* 0x000fe20000010005 */
[----:B------:R-:W-:Y:S01]  /*ef50*/  HADD2.F32 R2, -RZ, R18.H0_H0 ;  /* 0x20000012ff027230 */ /* 0x000fe20000004100 */
[----:B------:R-:W-:Y:S01]  /*ef60*/  FFMA.FTZ R35, R3, R15, R8 ;  /* 0x0000000f03237223 */ /* 0x000fe20000010008 */
[----:B------:R-:W-:Y:S01]  /*ef70*/  HADD2.F32 R8, -RZ, R7.H0_H0 ;  /* 0x20000007ff087230 */ /* 0x000fe20000004100 */
[-C--:B------:R-:W-:Y:S01]  /*ef80*/  FMUL.FTZ R3, R12, R0.reuse ;  /* 0x000000000c037220 */ /* 0x080fe20000410000 */
[----:B------:R-:W-:Y:S01]  /*ef90*/  HADD2.F32 R4, -RZ, R19.H0_H0 ;  /* 0x20000013ff047230 */ /* 0x000fe20000004100 */
[C---:B------:R-:W-:Y:S01]  /*efa0*/  FMUL.FTZ R25, R2.reuse, R0 ;  /* 0x0000000002197220 */ /* 0x040fe20000410000 */
[----:B------:R-:W-:Y:S01]  /*efb0*/  HADD2.F32 R0, -RZ, R104.H1_H1 ;  /* 0x30000068ff007230 */ /* 0x000fe20000004100 */
[----:B------:R-:W-:Y:S01]  /*efc0*/  FFMA.FTZ R34, R2, R11, R3 ;  /* 0x0000000b02227223 */ /* 0x000fe20000010003 */
[----:B------:R-:W-:Y:S01]  /*efd0*/  HADD2.F32 R2, -RZ, R105.H1_H1 ;  /* 0x30000069ff027230 */ /* 0x000fe20000004100 */
[----:B------:R-:W-:Y:S01]  /*efe0*/  FFMA.FTZ R26, R14, R13, -R22 ;  /* 0x0000000d0e1a7223 */ /* 0x000fe20000010816 */
[----:B------:R-:W-:Y:S01]  /*eff0*/  HADD2.F32 R7, -RZ, R7.H1_H1 ;  /* 0x30000007ff077230 */ /* 0x000fe20000004100 */
[-C--:B------:R-:W-:Y:S01]  /*f000*/  FMUL.FTZ R13, R8, R0.reuse ;  /* 0x00000000080d7220 */ /* 0x080fe20000410000 */
[----:B------:R-:W-:Y:S01]  /*f010*/  HADD2.F32 R3, -RZ, R19.H1_H1 ;  /* 0x30000013ff037230 */ /* 0x000fe20000004100 */
[C---:B------:R-:W-:Y:S01]  /*f020*/  FMUL.FTZ R17, R4.reuse, R0 ;  /* 0x0000000004117220 */ /* 0x040fe20000410000 */
[----:B------:R-:W-:Y:S01]  /*f030*/  HADD2.F32 R6, -RZ, R16.H1_H1 ;  /* 0x30000010ff067230 */ /* 0x000fe20000004100 */
[----:B------:R-:W-:Y:S01]  /*f040*/  FFMA.FTZ R19, R4, R2, R13 ;  /* 0x0000000204137223 */ /* 0x000fe2000001000d */
[----:B------:R-:W-:Y:S01]  /*f050*/  HADD2.F32 R4, -RZ, R29.H0_H0 ;  /* 0x2000001dff047230 */ /* 0x000fe20000004100 */
[-C--:B------:R-:W-:Y:S01]  /*f060*/  FMUL.FTZ R0, R7, R23.reuse ;  /* 0x0000001707007220 */ /* 0x080fe20000410000 */
[----:B------:R-:W-:Y:S01]  /*f070*/  HADD2.F32 R14, -RZ, R30.H0_H0 ;  /* 0x2000001eff0e7230 */ /* 0x000fe20000004100 */
[C---:B------:R-:W-:Y:S01]  /*f080*/  FMUL.FTZ R13, R3.reuse, R23 ;  /* 0x00000017030d7220 */ /* 0x040fe20000410000 */
[----:B------:R-:W-:Y:S01]  /*f090*/  HADD2.F32 R5, -RZ, R18.H1_H1 ;  /* 0x30000012ff057230 */ /* 0x000fe20000004100 */
[----:B------:R-:W-:Y:S01]  /*f0a0*/  FFMA.FTZ R16, R3, R38, R0 ;  /* 0x0000002603107223 */ /* 0x000fe20000010000 */
[----:B------:R-:W-:Y:S01]  /*f0b0*/  HADD2.F32 R23, -RZ, R33.H0_H0 ;  /* 0x20000021ff177230 */ /* 0x000fe20000004100 */
[----:B------:R-:W-:-:S02]  /*f0c0*/  FMUL.FTZ R3, R10, R4 ;  /* 0x000000040a037220 */ /* 0x000fc40000410000 */
[----:B------:R-:W-:Y:S02]  /*f0d0*/  FMUL.FTZ R0, R9, R14 ;  /* 0x0000000e09007220 */ /* 0x000fe40000410000 */
[C---:B------:R-:W-:Y:S02]  /*f0e0*/  FFMA.FTZ R18, R6.reuse, R27, R3 ;  /* 0x0000001b06127223 */ /* 0x040fe40000010003 */
[----:B------:R-:W-:Y:S02]  /*f0f0*/  FMUL.FTZ R4, R6, R4 ;  /* 0x0000000406047220 */ /* 0x000fe40000410000 */
[C---:B------:R-:W-:Y:S02]  /*f100*/  FMUL.FTZ R3, R5.reuse, R14 ;  /* 0x0000000e05037220 */ /* 0x040fe40000410000 */
[----:B------:R-:W-:Y:S01]  /*f110*/  FFMA.FTZ R22, R5, R23, R0 ;  /* 0x0000001705167223 */ /* 0x000fe20000010000 */
[----:B------:R-:W-:Y:S01]  /*f120*/  F2FP.PACK_AB R5, R36, R37 ;  /* 0x000000252405723e */ /* 0x000fe200000000ff */
[----:B------:R-:W-:-:S02]  /*f130*/  FFMA.FTZ R14, R21, R39, -R31 ;  /* 0x00000027150e7223 */ /* 0x000fc4000001081f */
[----:B------:R-:W-:Y:S02]  /*f140*/  FFMA.FTZ R15, R20, R15, -R28 ;  /* 0x0000000f140f7223 */ /* 0x000fe4000001081c */
[----:B------:R-:W-:Y:S02]  /*f150*/  FFMA.FTZ R12, R12, R11, -R25 ;  /* 0x0000000b0c0c7223 */ /* 0x000fe40000010819 */
[----:B------:R-:W-:Y:S02]  /*f160*/  FFMA.FTZ R2, R8, R2, -R17 ;  /* 0x0000000208027223 */ /* 0x000fe40000010811 */
[----:B------:R-:W-:Y:S01]  /*f170*/  FFMA.FTZ R0, R7, R38, -R13 ;  /* 0x0000002607007223 */ /* 0x000fe2000001080d */
[----:B------:R-:W-:Y:S01]  /*f180*/  F2FP.PACK_AB R7, R16, R19 ;  /* 0x000000131007723e */ /* 0x000fe200000000ff */
[----:B------:R-:W-:Y:S01]  /*f190*/  FFMA.FTZ R6, R10, R27, -R4 ;  /* 0x0000001b0a067223 */ /* 0x000fe20000010804 */
[----:B------:R-:W-:Y:S01]  /*f1a0*/  F2FP.PACK_AB R4, R18, R35 ;  /* 0x000000231204723e */ /* 0x000fe200000000ff */
[----:B------:R-:W-:Y:S01]  /*f1b0*/  FFMA.FTZ R3, R9, R23, -R3 ;  /* 0x0000001709037223 */ /* 0x000fe20000010803 */
[----:B------:R-:W-:-:S02]  /*f1c0*/  F2FP.PACK_AB R11, R0, R2 ;  /* 0x00000002000b723e */ /* 0x000fc400000000ff */
[----:B------:R-:W-:Y:S02]  /*f1d0*/  F2FP.PACK_AB R9, R14, R26 ;  /* 0x0000001a0e09723e */ /* 0x000fe400000000ff */
[----:B------:R-:W-:Y:S02]  /*f1e0*/  F2FP.PACK_AB R8, R6, R15 ;  /* 0x0000000f0608723e */ /* 0x000fe400000000ff */
[----:B------:R-:W-:Y:S02]  /*f1f0*/  F2FP.PACK_AB R10, R3, R12 ;  /* 0x0000000c030a723e */ /* 0x000fe400000000ff */
[----:B------:R-:W-:-:S03]  /*f200*/  F2FP.PACK_AB R6, R22, R34 ;  /* 0x000000221606723e */ /* 0x000fc600000000ff */
[----:B------:R1:W-:Y:S04]  /*f210*/  STS.128 [R42], R8 ;  /* 0x000000082a007388 */ /* 0x0003e80000000c00 */
[----:B------:R1:W-:Y:S02]  /*f220*/  STS.128 [R24+0x10080], R4 ;  /* 0x0100800418007388 */ /* 0x0003e40000000c00 */
.L_x_1390:
[----:B------:R-:W-:Y:S05]  /*f230*/  BSYNC B0 ;  /* 0x0000000000007941 */ /* 0x000fea0003800000 */
.L_x_1389:
        /* <DEDUP_REMOVED lines=8> */
[----:B------:R-:W-:Y:S02]  /*f2c0*/  SHF.R.U32.HI R27, RZ, 0x10, R75 ;  /* 0x00000010ff1b7819 */ /* 0x000fe4000001164b */
        /* <DEDUP_REMOVED lines=14> */
[----:B-----5:R-:W-:Y:S01]  /*f3b0*/  IADD3 R0, R2, R0, R40 ;  /* 0x0000000002007210 */ /* 0x020fe20007ffe028 */
        /* <DEDUP_REMOVED lines=75> */
.L_x_1388:
[----:B------:R-:W-:Y:S05]  /*f870*/  BSYNC B1 ;  /* 0x0000000000017941 */ /* 0x000fea0003800000 */
.L_x_1387:
        /* <DEDUP_REMOVED lines=110> */
.L_x_1392:
[----:B------:R-:W-:Y:S05]  /*ff60*/  BSYNC B0 ;  /* 0x0000000000007941 */ /* 0x000fea0003800000 */
.L_x_1391:
        /* <DEDUP_REMOVED lines=8> */
[----:B------:R-:W-:Y:S01]  /*fff0*/  SHF.R.U32.HI R27, RZ, 0x10, R91 ;  /* 0x00000010ff1b7819 */ /* 0x000fe2000001165b */
[----:B------:R-:W-:Y:S01]  /*10000*/  HADD2.F32 R41, -RZ, R23.H0_H0 ;  /* 0x20000017ff297230 */ /* 0x000fe20000004100 */
[----:B------:R-:W-:Y:S02]  /*10010*/  SHF.R.U64 R32, R84, 0x10, R85 ;  /* 0x0000001054207819 */ /* 0x000fe40000001255 */
[----:B------:R-:W-:Y:S01]  /*10020*/  SHF.R.U64 R33, R86, 0x10, R87 ;  /* 0x0000001056217819 */ /* 0x000fe20000001257 */
[----:B-----5:R-:W-:Y:S01]  /*10030*/  HADD2.F32 R40, -RZ, R27.H0_H0 ;  /* 0x2000001bff287230 */ /* 0x020fe20000004100 */
        /* <DEDUP_REMOVED lines=86> */
.L_x_1364:
[----:B------:R-:W-:Y:S05]  /*105a0*/  BSYNC B2 ;  /* 0x0000000000027941 */ /* 0x000fea0003800000 */
.L_x_1330:
[----:B------:R-:W-:Y:S01]  /*105b0*/  IMAD R0, R120, c[0x0][0x208], RZ ;  /* 0x0000820078007a24 */ /* 0x000fe200078e02ff */
[----:B------:R-:W-:-:S04]  /*105c0*/  DEPBAR.LE SB0, 0x0 ;  /* 0x000080000000791a */ /* 0x000fc80000000000 */
[----:B------:R-:W-:Y:S01]  /*105d0*/  IMAD.WIDE.U32 R2, R199, c[0x0][0x208], RZ ;  /* 0x00008200c7027a25 */ /* 0x000fe200078e00ff */
        /* <DEDUP_REMOVED lines=8> */
[----:B-1----:R-:W-:Y:S01]  /*10660*/  IMAD R4, R196, c[0x0][0x21c], R0 ;  /* 0x00008700c4047a24 */ /* 0x002fe200078e0200 */
[----:B------:R-:W-:Y:S01]  /*10670*/  IADD3 R0, P0, R2, R212, RZ ;  /* 0x000000d402007210 */ /* 0x000fe20007f1e0ff */
[----:B------:R-:W-:-:S05]  /*10680*/  IMAD R215, R215, c[0x0][0x214], R213 ;  /* 0x00008500d7d77a24 */ /* 0x000fca00078e02d5 */
[----:B------:R-:W-:Y:S01]  /*10690*/  IADD3.X R2, R215, R3, R4, P0, !PT ;  /* 0x00000003d7027210 */ /* 0x000fe200007fe404 */
[----:B----4-:R-:W-:Y:S01]  /*106a0*/  LDSM.16.M88.4 R12, [R182] ;  /* 0x00000000b60c783b */ /* 0x010fe20000000200 */
[----:B------:R-:W-:-:S03]  /*106b0*/  LEA R3, P0, R0, c[0x0][0x1f8], 0x1 ;  /* 0x00007e0000037a11 */ /* 0x000fc600078008ff */
[----:B------:R-:W-:Y:S01]  /*106c0*/  LDSM.16.M88.4 R24, [R177] ;  /* 0x00000000b118783b */ /* 0x000fe20000000200 */
[----:B------:R-:W-:Y:S02]  /*106d0*/  LEA.HI.X R2, R0, c[0x0][0x1fc], R2, 0x1, P0 ;  /* 0x00007f0000027a11 */ /* 0x000fe400000f0c02 */
[----:B------:R-:W-:Y:S01]  /*106e0*/  R2P PR, R224, 0x6 ;  /* 0x00000006e0007804 */ /* 0x000fe20000000000 */
[----:B------:R-:W1:Y:S01]  /*106f0*/  SHFL.IDX PT, R0, R3, RZ, 0x181f ;  /* 0x00181fff03007589 */ /* 0x000e6200000e0000 */
[----:B------:R-:W-:-:S03]  /*10700*/  ISETP.GT.AND P0, PT, R119, R208, PT ;  /* 0x000000d07700720c */ /* 0x000fc60003f04270 */
[----:B------:R-:W4:Y:S04]  /*10710*/  SHFL.IDX PT, R2, R2, RZ, 0x181f ;  /* 0x00181fff02027589 */ /* 0x000f2800000e0000 */
[----:B------:R-:W-:Y:S04]  /*10720*/  LDSM.16.M88.4 R8, [R183] ;  /* 0x00000000b708783b */ /* 0x000fe80000000200 */
[----:B------:R-:W-:Y:S01]  /*10730*/  @P1 IADD3 R186, R177, -0x20, RZ ;  /* 0xffffffe0b1ba1810 */ /* 0x000fe20007ffe0ff */
[----:B------:R-:W2:Y:S03]  /*10740*/  LDSM.16.M88.4 R36, [R177+0x800] ;  /* 0x00080000b124783b */ /* 0x000ea60000000200 */
[C---:B------:R-:W-:Y:S01]  /*10750*/  IADD3 R187, R186.reuse, 0x3000, RZ ;  /* 0x00003000babb7810 */ /* 0x040fe20007ffe0ff */
[----:B-----5:R-:W3:Y:S01]  /*10760*/  LDSM.16.M88.4 R28, [R186] ;  /* 0x00000000ba1c783b */ /* 0x020ee20000000200 */
[----:B------:R-:W-:-:S02]  /*10770*/  IADD3 R189, R186, 0x1000, RZ ;  /* 0x00001000babd7810 */ /* 0x000fc40007ffe0ff */
[C---:B------:R-:W-:Y:S01]  /*10780*/  IADD3 R188, R186.reuse, 0x1800, RZ ;  /* 0x00001800babc7810 */ /* 0x040fe20007ffe0ff */
[----:B------:R-:W3:Y:S01]  /*10790*/  LDSM.16.M88.4 R56, [R186+0x800] ;  /* 0x00080000ba38783b */ /* 0x000ee20000000200 */
[----:B------:R-:W-:Y:S02]  /*107a0*/  IADD3 R191, R186, 0x2000, RZ ;  /* 0x00002000babf7810 */ /* 0x000fe40007ffe0ff */
[-C--:B-1----:R-:W-:Y:S02]  /*107b0*/  LEA R18, P1, R197, R0.reuse, 0x1 ;  /* 0x00000000c5127211 */ /* 0x082fe400078208ff */
[-C--:B------:R-:W-:Y:S02]  /*107c0*/  LEA R4, P4, R132, R0.reuse, 0x1 ;  /* 0x0000000084047211 */ /* 0x080fe400078808ff */
[----:B------:R-:W-:Y:S02]  /*107d0*/  LEA R16, P3, R201, R0, 0x1 ;  /* 0x00000000c9107211 */ /* 0x000fe400078608ff */
[----:B----4-:R-:W-:-:S02]  /*107e0*/  LEA.HI.X R19, R197, R2, R206, 0x1, P1 ;  /* 0x00000002c5137211 */ /* 0x010fc400008f0cce */
[----:B------:R-:W-:Y:S01]  /*107f0*/  LEA R6, P1, R198, R0, 0x1 ;  /* 0x00000000c6067211 */ /* 0x000fe200078208ff */
[----:B------:R-:W-:Y:S01]  /*10800*/  IMAD.MOV.U32 R0, RZ, RZ, 0x40 ;  /* 0x00000040ff007424 */ /* 0x000fe200078e00ff */
[CC--:B------:R-:W-:Y:S02]  /*10810*/  LEA.HI.X R5, R132.reuse, R2.reuse, R133, 0x1, P4 ;  /* 0x0000000284057211 */ /* 0x0c0fe400020f0c85 */
[-C--:B------:R-:W-:Y:S01]  /*10820*/  LEA.HI.X R17, R201, R2.reuse, R204, 0x1, P3 ;  /* 0x00000002c9117211 */ /* 0x080fe200018f0ccc */
[----:B------:R-:W-:Y:S01]  /*10830*/  HMMA.16816.F32 R20, R12, R24, RZ ;  /* 0x000000180c14723c */ /* 0x000fe200000018ff */
[----:B------:R-:W-:Y:S02]  /*10840*/  ISETP.GE.OR P4, PT, R132, c[0x0][0x1d4], !P0 ;  /* 0x0000750084007a0c */ /* 0x000fe40004786670 */
[----:B------:R-:W-:Y:S02]  /*10850*/  LEA.HI.X R7, R198, R2, R205, 0x1, P1 ;  /* 0x00000002c6077211 */ /* 0x000fe400008f0ccd */
[----:B------:R-:W-:-:S02]  /*10860*/  ISETP.GE.OR P3, PT, R137, c[0x0][0x1d4], !P0 ;  /* 0x0000750089007a0c */ /* 0x000fc40004766670 */
[----:B------:R-:W-:Y:S01]  /*10870*/  ISETP.GE.OR P1, PT, R197, c[0x0][0x1d4], !P0 ;  /* 0x00007500c5007a0c */ /* 0x000fe20004726670 */
[C---:B------:R-:W-:Y:S01]  /*10880*/  HMMA.16816.F32 R24, R12.reuse, R26, RZ ;  /* 0x0000001a0c18723c */ /* 0x040fe200000018ff */
[----:B------:R-:W-:Y:S02]  /*10890*/  ISETP.GE.OR P0, PT, R198, c[0x0][0x1d4], !P0 ;  /* 0x00007500c6007a0c */ /* 0x000fe40004706670 */
[----:B------:R-:W-:Y:S02]  /*108a0*/  SEL R0, R0, 0xffffffc0, !P2 ;  /* 0xffffffc000007807 */ /* 0x000fe40005000000 */
[C---:B------:R-:W-:Y:S01]  /*108b0*/  IADD3 R190, R186.reuse, 0x2800, RZ ;  /* 0x00002800babe7810 */ /* 0x040fe20007ffe0ff */
[----:B------:R-:W-:Y:S01]  /*108c0*/  @!PT LDS RZ, [RZ] ;  /* 0x00000000fffff984 */ /* 0x000fe20000000800 */
[----:B------:R-:W-:Y:S01]  /*108d0*/  @!PT LDS RZ, [RZ] ;  /* 0x00000000fffff984 */ /* 0x000fe20000000800 */
[----:B------:R-:W-:Y:S01]  /*108e0*/  @!PT LDS RZ, [RZ] ;  /* 0x00000000fffff984 */ /* 0x000fe20000000800 */
[----:B------:R1:W-:Y:S01]  /*108f0*/  LDGSTS.E.BYPASS.LTC128B.128 [R194+0x8080], [R4.64], !P4 ;  /* 0x0808000004c27fae */ /* 0x0003e2000e101d48 */
[C---:B------:R-:W-:Y:S01]  /*10900*/  IADD3 R192, R186.reuse, 0x3800, RZ ;  /* 0x00003800bac07810 */ /* 0x040fe20007ffe0ff */
[--C-:B------:R-:W-:Y:S01]  /*10910*/  IMAD.IADD R176, R177, 0x1, R0.reuse ;  /* 0x00000001b1b07824 */ /* 0x100fe200078e0200 */
[----:B--2---:R-:W-:Y:S01]  /*10920*/  HMMA.16816.F32 R32, R12, R36, RZ ;  /* 0x000000240c20723c */ /* 0x004fe200000018ff */
[----:B------:R2:W-:Y:S01]  /*10930*/  LDGSTS.E.BYPASS.LTC128B.128 [R194+0x9080], [R16.64], !P3 ;  /* 0x0908000010c27fae */ /* 0x0005e2000d901d48 */
[----:B------:R-:W-:Y:S01]  /*10940*/  IMAD.IADD R159, R187, 0x1, R0 ;  /* 0x00000001bb9f7824 */ /* 0x000fe200078e0200 */
[----:B------:R-:W-:-:S02]  /*10950*/  IADD3 R193, R186, 0x800, RZ ;  /* 0x00000800bac17810 */ /* 0x000fc40007ffe0ff */
[----:B------:R2:W-:Y:S03]  /*10960*/  LDGSTS.E.BYPASS.LTC128B.128 [R194+0xa080], [R18.64], !P1 ;  /* 0x0a08000012c27fae */ /* 0x0005e6000c901d48 */
[----:B---3--:R-:W-:Y:S01]  /*10970*/  HMMA.16816.F32 R20, R8, R28, R20 ;  /* 0x0000001c0814723c */ /* 0x008fe20000001814 */
[----:B------:R1:W-:Y:S01]  /*10980*/  LDGSTS.E.BYPASS.LTC128B.128 [R194+0xb080], [R6.64], !P0 ;  /* 0x0b08000006c27fae */ /* 0x0003e2000c101d48 */
[----:B------:R-:W-:-:S03]  /*10990*/  ISETP.GT.AND P0, PT, R114, R209, PT ;  /* 0x000000d17200720c */ /* 0x000fc60003f04270 */
[----:B------:R-:W-:Y:S03]  /*109a0*/  LDSM.16.M88.4 R40, [R176] ;  /* 0x00000000b028783b */ /* 0x000fe60000000200 */
[----:B------:R-:W-:Y:S01]  /*109b0*/  HMMA.16816.F32 R28, R8, R30, R24 ;  /* 0x0000001e081c723c */ /* 0x000fe20000001818 */
[----:B------:R-:W-:Y:S04]  /*109c0*/  LDSM.16.M88.4 R44, [R159+-0x3000] ;  /* 0xffd000009f2c783b */ /* 0x000fe80000000200 */
[----:B------:R-:W-:Y:S03]  /*109d0*/  LDSM.16.M88.4 R48, [R176+0x800] ;  /* 0x00080000b030783b */ /* 0x000fe60000000200 */
[----:B------:R-:W-:Y:S01]  /*109e0*/  HMMA.16816.F32 R36, R12, R38, RZ ;  /* 0x000000260c24723c */ /* 0x000fe200000018ff */
[----:B------:R-:W-:Y:S04]  /*109f0*/  LDSM.16.M88.4 R24, [R182+0x4000] ;  /* 0x00400000b618783b */ /* 0x000fe80000000200 */
[----:B------:R-:W-:Y:S03]  /*10a00*/  LDSM.16.M88.4 R64, [R177+0x1000] ;  /* 0x00100000b140783b */ /* 0x000fe60000000200 */
[C---:B------:R-:W-:Y:S01]  /*10a10*/  HMMA.16816.F32 R32, R8.reuse, R56, R32 ;  /* 0x000000380820723c */ /* 0x040fe20000001820 */
[----:B--2---:R-:W-:Y:S04]  /*10a20*/  LDSM.16.M88.4 R16, [R184] ;  /* 0x00000000b810783b */ /* 0x004fe80000000200 */
[----:B-1----:R-:W1:Y:S04]  /*10a30*/  LDSM.16.M88.4 R4, [R185] ;  /* 0x00000000b904783b */ /* 0x002e680000000200 */
[----:B------:R-:W2:Y:S04]  /*10a40*/  LDSM.16.M88.4 R52, [R159+-0x2800] ;  /* 0xffd800009f34783b */ /* 0x000ea80000000200 */
[----:B------:R-:W-:Y:S03]  /*10a50*/  LDSM.16.M88.4 R68, [R189] ;  /* 0x00000000bd44783b */ /* 0x000fe60000000200 */
[----:B------:R-:W-:Y:S01]  /*10a60*/  HMMA.16816.F32 R36, R8, R58, R36 ;  /* 0x0000003a0824723c */ /* 0x000fe20000001824 */
[----:B------:R-:W-:Y:S04]  /*10a70*/  LDSM.16.M88.4 R60, [R176+0x1000] ;  /* 0x00100000b03c783b */ /* 0x000fe80000000200 */
[----:B------:R-:W-:Y:S04]  /*10a80*/  LDSM.16.M88.4 R56, [R188] ;  /* 0x00000000bc38783b */ /* 0x000fe80000000200 */
[----:B------:R-:W-:Y:S04]  /*10a90*/  LDSM.16.M88.4 R72, [R159+-0x2000] ;  /* 0xffe000009f48783b */ /* 0x000fe80000000200 */
[----:B------:R-:W0:Y:S01]  /*10aa0*/  LDGDEPBAR ;  /* 0x00000000000079af */ /* 0x000e220000000000 */
[C---:B-1----:R-:W-:Y:S08]  /*10ab0*/  HMMA.16816.F32 R20, R4.reuse, R40, R20 ;  /* 0x000000280414723c */ /* 0x042ff00000001814 */
[C---:B------:R-:W-:Y:S01]  /*10ac0*/  HMMA.16816.F32 R12, R4.reuse, R42, R28 ;  /* 0x0000002a040c723c */ /* 0x040fe2000000181c */
[----:B------:R-:W1:Y:S07]  /*10ad0*/  LDSM.16.M88.4 R28, [R183+0x4000] ;  /* 0x00400000b71c783b */ /* 0x000e6e0000000200 */
[----:B------:R-:W-:Y:S08]  /*10ae0*/  HMMA.16816.F32 R32, R4, R48, R32 ;  /* 0x000000300420723c */ /* 0x000ff00000001820 */
[C---:B------:R-:W-:Y:S08]  /*10af0*/  HMMA.16816.F32 R20, R16.reuse, R44, R20 ;  /* 0x0000002c1014723c */ /* 0x040ff00000001814 */
[----:B------:R-:W-:Y:S01]  /*10b00*/  HMMA.16816.F32 R12, R16, R46, R12 ;  /* 0x0000002e100c723c */ /* 0x000fe2000000180c */
[----:B------:R-:W3:Y:S07]  /*10b10*/  LDSM.16.M88.4 R44, [R177+0x1800] ;  /* 0x00180000b12c783b */ /* 0x000eee0000000200 */
[----:B------:R-:W-:Y:S01]  /*10b20*/  HMMA.16816.F32 R40, R4, R50, R36 ;  /* 0x000000320428723c */ /* 0x000fe20000001824 */
[----:B------:R-:W-:Y:S07]  /*10b30*/  LDSM.16.M88.4 R48, [R176+0x1800] ;  /* 0x00180000b030783b */ /* 0x000fee0000000200 */
[----:B------:R-:W-:Y:S01]  /*10b40*/  HMMA.16816.F32 R8, R24, R64, R20 ;  /* 0x000000401808723c */ /* 0x000fe20000001814 */
[----:B------:R-:W4:Y:S07]  /*10b50*/  LDSM.16.M88.4 R20, [R185+0x4000] ;  /* 0x00400000b914783b */ /* 0x000f2e0000000200 */
[----:B--2---:R-:W-:Y:S08]  /*10b60*/  HMMA.16816.F32 R36, R16, R52, R32 ;  /* 0x000000341024723c */ /* 0x004ff00000001820 */
[----:B------:R-:W-:Y:S01]  /*10b70*/  HMMA.16816.F32 R32, R24, R66, R12 ;  /* 0x000000421820723c */ /* 0x000fe2000000180c */
[----:B------:R-:W2:Y:S04]  /*10b80*/  LDSM.16.M88.4 R12, [R184+0x4000] ;  /* 0x00400000b80c783b */ /* 0x000ea80000000200 */
[----:B------:R-:W-:Y:S03]  /*10b90*/  LDSM.16.M88.4 R64, [R177+0x2000] ;  /* 0x00200000b140783b */ /* 0x000fe60000000200 */
[----:B-1----:R-:W-:Y:S01]  /*10ba0*/  HMMA.16816.F32 R4, R28, R68, R8 ;  /* 0x000000441c04723c */ /* 0x002fe20000001808 */
[----:B------:R-:W1:Y:S07]  /*10bb0*/  LDSM.16.M88.4 R8, [R182+0x8000] ;  /* 0x00800000b608783b */ /* 0x000e6e0000000200 */
[----:B------:R-:W-:Y:S01]  /*10bc0*/  HMMA.16816.F32 R40, R16, R54, R40 ;  /* 0x000000361028723c */ /* 0x000fe20000001828 */
[----:B------:R-:W-:Y:S07]  /*10bd0*/  LDSM.16.M88.4 R52, [R177+0x2800] ;  /* 0x00280000b134783b */ /* 0x000fee0000000200 */
[----:B---3--:R-:W-:Y:S08]  /*10be0*/  HMMA.16816.F32 R36, R24, R44, R36 ;  /* 0x0000002c1824723c */ /* 0x008ff00000001824 */
[----:B------:R-:W-:Y:S01]  /*10bf0*/  HMMA.16816.F32 R16, R28, R70, R32 ;  /* 0x000000461c10723c */ /* 0x000fe20000001820 */
[----:B------:R-:W-:Y:S07]  /*10c00*/  LDSM.16.M88.4 R68, [R176+0x2000] ;  /* 0x00200000b044783b */ /* 0x000fee0000000200 */
[----:B----4-:R-:W-:Y:S08]  /*10c10*/  HMMA.16816.F32 R4, R20, R60, R4 ;  /* 0x0000003c1404723c */ /* 0x010ff00000001804 */
[----:B------:R-:W-:Y:S01]  /*10c20*/  HMMA.16816.F32 R40, R24, R46, R40 ;  /* 0x0000002e1828723c */ /* 0x000fe20000001828 */
[----:B------:R-:W3:Y:S07]  /*10c30*/  LDSM.16.M88.4 R44, [R159+-0x1800] ;  /* 0xffe800009f2c783b */ /* 0x000eee0000000200 */
[----:B------:R-:W-:Y:S08]  /*10c40*/  HMMA.16816.F32 R32, R28, R56, R36 ;  /* 0x000000381c20723c */ /* 0x000ff00000001824 */
[----:B------:R-:W-:Y:S01]  /*10c50*/  HMMA.16816.F32 R24, R20, R62, R16 ;  /* 0x0000003e1418723c */ /* 0x000fe20000001810 */
[----:B------:R-:W-:Y:S07]  /*10c60*/  LDSM.16.M88.4 R60, [R191] ;  /* 0x00000000bf3c783b */ /* 0x000fee0000000200 */
[----:B--2---:R-:W-:Y:S01]  /*10c70*/  HMMA.16816.F32 R16, R12, R72, R4 ;  /* 0x000000480c10723c */ /* 0x004fe20000001804 */
[----:B------:R-:W2:Y:S07]  /*10c80*/  LDSM.16.M88.4 R4, [R183+0x8000] ;  /* 0x00800000b704783b */ /* 0x000eae0000000200 */
        /* <DEDUP_REMOVED lines=10> */
[----:B---3--:R-:W-:Y:S08]  /*10d30*/  HMMA.16816.F32 R32, R12, R44, R32 ;  /* 0x0000002c0c20723c */ /* 0x008ff00000001820 */
[----:B------:R-:W-:Y:S01]  /*10d40*/  HMMA.16816.F32 R28, R8, R66, R28 ;  /* 0x00000042081c723c */ /* 0x000fe2000000181c */
[----:B------:R-:W-:Y:S07]  /*10d50*/  LDSM.16.M88.4 R64, [R187] ;  /* 0x00000000bb40783b */ /* 0x000fee0000000200 */
[----:B--2---:R-:W-:Y:S08]  /*10d60*/  HMMA.16816.F32 R16, R4, R60, R16 ;  /* 0x0000003c0410723c */ /* 0x004ff00000001810 */
        /* <DEDUP_REMOVED lines=78> */
[----:B------:R-:W-:Y:S02]  /*11250*/  IMAD R2, R114, 0x20, R223 ;  /* 0x0000002072027824 */ /* 0x000fe400078e02df */
[----:B------:R-:W-:-:S03]  /*11260*/  IMAD.MOV.U32 R196, RZ, RZ, RZ ;  /* 0x000000ffffc47224 */ /* 0x000fc600078e00ff */
[----:B------:R-:W-:-:S05]  /*11270*/  IADD3 R2, R2, -0x20, R211 ;  /* 0xffffffe002027810 */ /* 0x000fca0007ffe0d3 */
        /* <DEDUP_REMOVED lines=25> */
.L_x_1492:
[----:B------:R-:W-:Y:S05]  /*11410*/  BRA.DIV ~URZ, `(.L_x_1396) ;  /* 0x0000bf627f007947 */ /* 0x000fea000b800000 */
[----:B-1----:R1:W3:Y:S02]  /*11420*/  SHFL.IDX PT, R0, R5, RZ, 0x181f ;  /* 0x00181fff05007589 */ /* 0x0022e400000e0000 */
.L_x_1493:
        /* <DEDUP_REMOVED lines=19> */
.L_x_1394:
[----:B--234-:R-:W-:Y:S05]  /*11560*/  BSYNC B0 ;  /* 0x0000000000007941 */ /* 0x01cfea0003800000 */
.L_x_1393:
[----:B-1----:R-:W-:Y:S01]  /*11570*/  IMAD.MOV.U32 R0, RZ, RZ, c[0x0][0x2c4] ;  /* 0x0000b100ff007624 */ /* 0x002fe200078e00ff */
[----:B------:R-:W0:Y:S01]  /*11580*/  LDGDEPBAR ;  /* 0x00000000000079af */ /* 0x000e220000000000 */
[----:B------:R-:W-:Y:S01]  /*11590*/  IMAD.MOV.U32 R2, RZ, RZ, -0x20 ;  /* 0xffffffe0ff027424 */ /* 0x000fe200078e00ff */
[----:B------:R-:W-:Y:S02]  /*115a0*/  IADD3 R6, -R229, R119, RZ ;  /* 0x00000077e5067210 */ /* 0x000fe40007ffe1ff */
[----:B------:R-:W-:Y:S01]  /*115b0*/  ISETP.NE.AND P0, PT, R0, 0x1, PT ;  /* 0x000000010000780c */ /* 0x000fe20003f05270 */
[----:B------:R-:W-:Y:S01]  /*115c0*/  IMAD R2, R114, R2, 0x1 ;  /* 0x0000000172027424 */ /* 0x000fe200078e0202 */
[----:B------:R-:W-:-:S05]  /*115d0*/  IADD3 R0, R230, R225, RZ ;  /* 0x000000e1e6007210 */ /* 0x000fca0007ffe0ff */
[----:B------:R-:W-:-:S06]  /*115e0*/  IMAD.MOV.U32 R4, RZ, RZ, R0 ;  /* 0x000000ffff047224 */ /* 0x000fcc00078e0000 */
[----:B------:R-:W-:Y:S01]  /*115f0*/  @P0 IMAD.HI.U32 R3, R0, c[0x0][0x2c8], RZ ;  /* 0x0000b20000030a27 */ /* 0x000fe200078e00ff */
[----:B------:R-:W-:-:S04]  /*11600*/  IADD3 R0, -R229, R2, R227 ;  /* 0x00000002e5007210 */ /* 0x000fc80007ffe1e3 */
[----:B------:R-:W-:Y:S02]  /*11610*/  @P0 SHF.R.U32.HI R4, RZ, c[0x0][0x2cc], R3 ;  /* 0x0000b300ff040a19 */ /* 0x000fe40000011603 */
[----:B------:R-:W-:Y:S01]  /*11620*/  IADD3 R5, R0, -R228, RZ ;  /* 0x800000e400057210 */ /* 0x000fe20007ffe0ff */
[----:B------:R-:W-:Y:S05]  /*11630*/  BRA.DIV ~URZ, `(.L_x_1397) ;  /* 0x0000bda27f007947 */ /* 0x000fea000b800000 */
[----:B------:R1:W2:Y:S02]  /*11640*/  SHFL.IDX PT, R0, R4, RZ, 0x1c1f ;  /* 0x001c1fff04007589 */ /* 0x0002a400000e0000 */
.L_x_1494:
[----:B--2---:R-:W-:-:S05]  /*11650*/  IMAD.IADD R0, R5, 0x1, R0 ;  /* 0x0000000105007824 */ /* 0x004fca00078e0200 */
[----:B------:R-:W-:-:S04]  /*11660*/  IMNMX R0, R6, R0, PT ;  /* 0x0000000006007217 */ /* 0x000fc80003800200 */
[C---:B------:R-:W-:Y:S02]  /*11670*/  ISETP.GT.AND P1, PT, R0.reuse, RZ, PT ;  /* 0x000000ff0000720c */ /* 0x040fe40003f24270 */
[C---:B------:R-:W-:Y:S02]  /*11680*/  ISETP.GT.AND P0, PT, R0.reuse, 0x1, PT ;  /* 0x000000010000780c */ /* 0x040fe40003f04270 */
[C---:B------:R-:W-:Y:S02]  /*11690*/  ISETP.GT.AND P3, PT, R0.reuse, 0x8, PT ;  /* 0x000000080000780c */ /* 0x040fe40003f64270 */
[----:B------:R-:W-:Y:S02]  /*116a0*/  ISETP.GT.AND P5, PT, R0, 0x9, PT ;  /* 0x000000090000780c */ /* 0x000fe40003fa4270 */
[----:B------:R-:W-:Y:S02]  /*116b0*/  FSEL R10, R36, -INF , P1 ;  /* 0xff800000240a7808 */ /* 0x000fe40000800000 */
[----:B------:R-:W-:-:S02]  /*116c0*/  FSEL R11, R29, -INF , P0 ;  /* 0xff8000001d0b7808 */ /* 0x000fc40000000000 */
[C---:B------:R-:W-:Y:S02]  /*116d0*/  ISETP.GT.AND P4, PT, R0.reuse, 0x10, PT ;  /* 0x000000100000780c */ /* 0x040fe40003f84270 */
[C---:B------:R-:W-:Y:S02]  /*116e0*/  ISETP.GT.AND P2, PT, R0.reuse, 0x11, PT ;  /* 0x000000110000780c */ /* 0x040fe40003f44270 */
[C---:B------:R-:W-:Y:S02]  /*116f0*/  ISETP.GT.AND P1, PT, R0.reuse, 0x18, PT ;  /* 0x000000180000780c */ /* 0x040fe40003f24270 */
[----:B------:R-:W-:Y:S02]  /*11700*/  ISETP.GT.AND P0, PT, R0, 0x19, PT ;  /* 0x000000190000780c */ /* 0x000fe40003f04270 */
[----:B------:R-:W-:Y:S02]  /*11710*/  FSEL R12, R26, -INF , P3 ;  /* 0xff8000001a0c7808 */ /* 0x000fe40001800000 */
[----:B------:R-:W-:-:S02]  /*11720*/  FSEL R13, R24, -INF , P5 ;  /* 0xff800000180d7808 */ /* 0x000fc40002800000 */
[----:B------:R-:W-:Y:S02]  /*11730*/  FSEL R14, R18, -INF , P4 ;  /* 0xff800000120e7808 */ /* 0x000fe40002000000 */
[----:B------:R-:W-:Y:S02]  /*11740*/  FSEL R23, R17, -INF , P2 ;  /* 0xff80000011177808 */ /* 0x000fe40001000000 */
        /* <DEDUP_REMOVED lines=10> */
[----:B--2---:R-:W-:-:S05]  /*117f0*/  IMAD.IADD R0, R5, 0x1, R0 ;  /* 0x0000000105007824 */ /* 0x004fca00078e0200 */
[----:B------:R-:W-:-:S04]  /*11800*/  IMNMX R0, R6, R0, PT ;  /* 0x0000000006007217 */ /* 0x000fc80003800200 */
[C---:B------:R-:W-:Y:S02]  /*11810*/  ISETP.GT.AND P1, PT, R0.reuse, RZ, PT ;  /* 0x000000ff0000720c */ /* 0x040fe40003f24270 */
[C---:B------:R-:W-:Y:S02]  /*11820*/  ISETP.GT.AND P0, PT, R0.reuse, 0x1, PT ;  /* 0x000000010000780c */ /* 0x040fe40003f04270 */
[----:B------:R-:W-:Y:S02]  /*11830*/  ISETP.GT.AND P2, PT, R0, 0x8, PT ;  /* 0x000000080000780c */ /* 0x000fe40003f44270 */
[----:B------:R-:W-:Y:S02]  /*11840*/  FSEL R6, R30, -INF , P1 ;  /* 0xff8000001e067808 */ /* 0x000fe40000800000 */
[----:B------:R-:W-:Y:S02]  /*11850*/  FSEL R7, R28, -INF , P0 ;  /* 0xff8000001c077808 */ /* 0x000fe40000000000 */
        /* <DEDUP_REMOVED lines=15> */
[----:B------:R-:W-:Y:S02]  /*11950*/  FMNMX.FTZ R0, R26, R2, !PT ;  /* 0x000000021a007209 */ /* 0x000fe40007810000 */
        /* <DEDUP_REMOVED lines=8> */
[----:B-1----:R1:W3:Y:S01]  /*119e0*/  SHFL.BFLY PT, R4, R5, 0x1, 0x1f ;  /* 0x0c201f0005047f89 */ /* 0x0022e200000e0000 */
[----:B--2---:R-:W-:-:S05]  /*119f0*/  FMNMX.FTZ R134, R0, R3, !PT ;  /* 0x0000000300867209 */ /* 0x004fca0007810000 */
.L_x_1495:
[C---:B------:R-:W-:Y:S01]  /*11a00*/  FMUL.FTZ R2, R134.reuse, c[0x0][0x2d0] ;  /* 0x0000b40086027a20 */ /* 0x040fe20000410000 */
[----:B------:R-:W-:Y:S01]  /*11a10*/  FSETP.NEU.FTZ.AND P0, PT, R134, -INF , PT ;  /* 0xff8000008600780b */ /* 0x000fe20003f1d000 */
[----:B------:R-:W-:Y:S01]  /*11a20*/  WARPSYNC 0xffffffff ;  /* 0xffffffff00007948 */ /* 0x000fe20003800000 */
[----:B-1-3--:R-:W-:Y:S01]  /*11a30*/  FMNMX.FTZ R5, R4, R5, !PT ;  /* 0x0000000504057209 */ /* 0x00afe20007810000 */
        /* <DEDUP_REMOVED lines=11> */
[----:B------:R-:W-:Y:S04]  /*11af0*/  LDSM.16.MT88.4 R36, [R180] ;  /* 0x00000000b424783b */ /* 0x000fe80000004200 */
[----:B------:R-:W-:Y:S01]  /*11b00*/  LDSM.16.MT88.4 R40, [R178+0x1000] ;  /* 0x00100000b228783b */ /* 0x000fe20000004200 */
[----:B------:R2:W-:Y:S03]  /*11b10*/  MUFU.EX2 R119, R3 ;  /* 0x0000000300777308 */ /* 0x0005e60000000800 */
[----:B------:R-:W-:Y:S04]  /*11b20*/  LDSM.16.MT88.4 R52, [R180+0x800] ;  /* 0x00080000b434783b */ /* 0x000fe80000004200 */
[----:B------:R-:W-:Y:S01]  /*11b30*/  LDSM.16.MT88.4 R56, [R181+0x1000] ;  /* 0x00100000b538783b */ /* 0x000fe20000004200 */
[----:B-1----:R-:W-:-:S03]  /*11b40*/  FFMA.FTZ R0, R11, c[0x0][0x2d0], -R2 ;  /* 0x0000b4000b007a23 */ /* 0x002fc60000010802 */
[----:B------:R-:W-:Y:S01]  /*11b50*/  LDSM.16.MT88.4 R16, [R179] ;  /* 0x00000000b310783b */ /* 0x000fe20000004200 */
        /* <DEDUP_REMOVED lines=10> */
[----:B------:R-:W-:Y:S04]  /*11c00*/  LDSM.16.MT88.4 R64, [R180+0x1000] ;  /* 0x00100000b440783b */ /* 0x000fe80000004200 */
[----:B------:R-:W-:Y:S04]  /*11c10*/  LDSM.16.MT88.4 R80, [R180+0x1800] ;  /* 0x00180000b450783b */ /* 0x000fe80000004200 */
[----:B------:R-:W4:Y:S04]  /*11c20*/  LDSM.16.MT88.4 R84, [R179+0x2000] ;  /* 0x00200000b354783b */ /* 0x000f280000004200 */
        /* <DEDUP_REMOVED lines=9> */
[----:B------:R-:W-:Y:S04]  /*11cc0*/  LDSM.16.MT88.4 R48, [R179+0x1800] ;  /* 0x00180000b330783b */ /* 0x000fe80000004200 */
[----:B------:R-:W-:Y:S04]  /*11cd0*/  LDSM.16.MT88.4 R88, [R181+0x2000] ;  /* 0x00200000b558783b */ /* 0x000fe80000004200 */
[----:B------:R-:W3:Y:S01]  /*11ce0*/  LDSM.16.MT88.4 R104, [R178+0x3000] ;  /* 0x00300000b268783b */ /* 0x000ee20000004200 */
[----:B--2---:R-:W-:-:S04]  /*11cf0*/  FFMA.FTZ R3, R7, c[0x0][0x2d0], -R0 ;  /* 0x0000b40007037a23 */ /* 0x004fc80000010800 */
[----:B------:R2:W5:Y:S02]  /*11d00*/  MUFU.EX2 R4, R3 ;  /* 0x0000000300047308 */ /* 0x0005640000000800 */
[----:B--2---:R-:W-:Y:S01]  /*11d10*/  FFMA.FTZ R3, R9, c[0x0][0x2d0], -R0 ;  /* 0x0000b40009037a23 */ /* 0x004fe20000010800 */
[----:B-----5:R-:W-:-:S05]  /*11d20*/  F2FP.PACK_AB R9, R4, R6 ;  /* 0x000000060409723e */ /* 0x020fca00000000ff */
[----:B------:R2:W-:Y:S02]  /*11d30*/  MUFU.EX2 R116, R3 ;  /* 0x0000000300747308 */ /* 0x0005e40000000800 */
[----:B--2---:R-:W-:Y:S01]  /*11d40*/  FFMA.FTZ R3, R8, c[0x0][0x2d0], -R0 ;  /* 0x0000b40008037a23 */ /* 0x004fe20000010800 */
[----:B------:R-:W-:-:S05]  /*11d50*/  F2FP.PACK_AB R8, R108, R110 ;  /* 0x0000006e6c08723e */ /* 0x000fca00000000ff */
        /* <DEDUP_REMOVED lines=9> */
[----:B------:R-:W-:Y:S03]  /*11df0*/  MUFU.EX2 R125, R3 ;  /* 0x00000003007d7308 */ /* 0x000fe60000000800 */
[C---:B------:R-:W-:Y:S05]  /*11e00*/  HMMA.16816.F32 R144, R8.reuse, R16, RZ ;  /* 0x000000100890723c */ /* 0x040fea00000018ff */
[----:B------:R1:W2:Y:S03]  /*11e10*/  MUFU.EX2 R203, R2 ;  /* 0x0000000200cb7308 */ /* 0x0002a60000000800 */
[C---:B------:R-:W-:Y:S08]  /*11e20*/  HMMA.16816.F32 R16, R8.reuse, R18, RZ ;  /* 0x000000120810723c */ /* 0x040ff000000018ff */
[----:B------:R-:W-:Y:S01]  /*11e30*/  HMMA.16816.F32 R44, R8, R60, RZ ;  /* 0x0000003c082c723c */ /* 0x000fe200000018ff */
[----:B-1----:R-:W-:Y:S01]  /*11e40*/  FFMA.FTZ R2, R21, c[0x0][0x2d0], -R0 ;  /* 0x0000b40015027a23 */ /* 0x002fe20000010800 */
[----:B--2---:R-:W-:-:S06]  /*11e50*/  F2FP.PACK_AB R130, R203, R125 ;  /* 0x0000007dcb82723e */ /* 0x004fcc00000000ff */
[C---:B----4-:R-:W-:Y:S01]  /*11e60*/  HMMA.16816.F32 R76, R8.reuse, R84, RZ ;  /* 0x00000054084c723c */ /* 0x050fe200000018ff */
[----:B------:R1:W-:Y:S07]  /*11e70*/  MUFU.EX2 R3, R2 ;  /* 0x0000000200037308 */ /* 0x0003ee0000000800 */
[C---:B---3--:R-:W-:Y:S08]  /*11e80*/  HMMA.16816.F32 R100, R8.reuse, R104, RZ ;  /* 0x000000680864723c */ /* 0x048ff000000018ff */
[----:B------:R-:W-:Y:S01]  /*11e90*/  HMMA.16816.F32 R104, R8, R106, RZ ;  /* 0x0000006a0868723c */ /* 0x000fe200000018ff */
[----:B-1----:R-:W-:-:S04]  /*11ea0*/  FFMA.FTZ R2, R20, c[0x0][0x2d0], -R0 ;  /* 0x0000b40014027a23 */ /* 0x002fc80000010800 */
[----:B------:R1:W2:Y:S02]  /*11eb0*/  MUFU.EX2 R117, R2 ;  /* 0x0000000200757308 */ /* 0x0002a40000000800 */
[--C-:B-1----:R-:W-:Y:S01]  /*11ec0*/  FFMA.FTZ R2, R22, c[0x0][0x2d0], -R0.reuse ;  /* 0x0000b40016027a23 */ /* 0x102fe20000010800 */
[----:B--2---:R-:W-:Y:S01]  /*11ed0*/  F2FP.PACK_AB R129, R117, R3 ;  /* 0x000000037581723e */ /* 0x004fe200000000ff */
[----:B------:R-:W-:Y:S01]  /*11ee0*/  FFMA.FTZ R0, R25, c[0x0][0x2d0], -R0 ;  /* 0x0000b40019007a23 */ /* 0x000fe20000010800 */
[C---:B------:R-:W-:Y:S03]  /*11ef0*/  HMMA.16816.F32 R20, R8.reuse, R28, RZ ;  /* 0x0000001c0814723c */ /* 0x040fe600000018ff */
[----:B------:R1:W-:Y:S05]  /*11f00*/  MUFU.EX2 R126, R2 ;  /* 0x00000002007e7308 */ /* 0x0003ea0000000800 */
[C---:B------:R-:W-:Y:S03]  /*11f10*/  HMMA.16816.F32 R24, R8.reuse, R30, RZ ;  /* 0x0000001e0818723c */ /* 0x040fe600000018ff */
[----:B------:R-:W2:Y:S05]  /*11f20*/  MUFU.EX2 R202, R0 ;  /* 0x0000000000ca7308 */ /* 0x000eaa0000000800 */
[----:B------:R-:W-:Y:S01]  /*11f30*/  HMMA.16816.F32 R28, R8, R36, RZ ;  /* 0x00000024081c723c */ /* 0x000fe200000018ff */
[----:B-1----:R-:W-:-:S04]  /*11f40*/  FADD.FTZ R2, R6, R4 ;  /* 0x0000000406027221 */ /* 0x002fc80000010000 */
[----:B------:R-:W-:Y:S01]  /*11f50*/  FADD.FTZ R2, R116, R2 ;  /* 0x0000000274027221 */ /* 0x000fe20000010000 */
[----:B--2---:R-:W-:Y:S01]  /*11f60*/  F2FP.PACK_AB R131, R202, R126 ;  /* 0x0000007eca83723e */ /* 0x004fe200000000ff */
        /* <DEDUP_REMOVED lines=12> */
[C---:B------:R-:W-:Y:S03]  /*12030*/  HMMA.16816.F32 R20, R128.reuse, R32, R20 ;  /* 0x000000208014723c */ /* 0x040fe60000001814 */
[----:B------:R-:W-:Y:S02]  /*12040*/  FADD.FTZ R203, R203, R0 ;  /* 0x00000000cbcb7221 */ /* 0x000fe40000010000 */
[----:B------:R-:W-:Y:S02]  /*12050*/  FADD.FTZ R0, R126, R2 ;  /* 0x000000027e007221 */ /* 0x000fe40000010000 */
[----:B------:R-:W-:Y:S01]  /*12060*/  @P1 IMAD.HI.U32 R2, R225, c[0x0][0x2c8], RZ ;  /* 0x0000b200e1021a27 */ /* 0x000fe200078e00ff */
[----:B------:R-:W-:Y:S03]  /*12070*/  HMMA.16816.F32 R24, R128, R34, R24 ;  /* 0x000000228018723c */ /* 0x000fe60000001818 */
[----:B------:R-:W-:Y:S01]  /*12080*/  FADD.FTZ R202, R202, R0 ;  /* 0x00000000caca7221 */ /* 0x000fe20000010000 */
[----:B------:R-:W-:-:S02]  /*12090*/  MOV R0, R225 ;  /* 0x000000e100007202 */ /* 0x000fc40000000f00 */
[----:B------:R-:W-:Y:S02]  /*120a0*/  @P1 SHF.R.U32.HI R0, RZ, c[0x0][0x2cc], R2 ;  /* 0x0000b300ff001a19 */ /* 0x000fe40000011602 */
[----:B------:R-:W-:Y:S02]  /*120b0*/  HMMA.16816.F32 R32, R8, R38, RZ ;  /* 0x000000260820723c */ /* 0x000fe400000018ff */
[----:B------:R-:W-:-:S04]  /*120c0*/  IADD3 R0, R0, R227, -R228 ;  /* 0x000000e300007210 */ /* 0x000fc80007ffe8e4 */
[----:B------:R-:W-:Y:S02]  /*120d0*/  SHF.R.S32.HI R2, RZ, 0x1f, R0 ;  /* 0x0000001fff027819 */ /* 0x000fe40000011400 */
[----:B------:R-:W-:Y:S02]  /*120e0*/  HMMA.16816.F32 R36, R8, R40, RZ ;  /* 0x000000280824723c */ /* 0x000fe400000018ff */
[----:B------:R-:W-:-:S04]  /*120f0*/  LEA.HI R0, R2, R0, RZ, 0x5 ;  /* 0x0000000002007211 */ /* 0x000fc800078f28ff */
[----:B------:R-:W-:Y:S02]  /*12100*/  SHF.R.S32.HI R0, RZ, 0x5, R0 ;  /* 0x00000005ff007819 */ /* 0x000fe40000011400 */
[----:B------:R-:W-:Y:S02]  /*12110*/  HMMA.16816.F32 R40, R8, R42, RZ ;  /* 0x0000002a0828723c */ /* 0x000fe400000018ff */
[----:B------:R-:W-:-:S04]  /*12120*/  IMNMX R210, R209, R0, !PT ;  /* 0x00000000d1d27217 */ /* 0x000fc80007800200 */
[----:B------:R-:W-:Y:S02]  /*12130*/  ISETP.GE.AND P0, PT, R195, R210, PT ;  /* 0x000000d2c300720c */ /* 0x000fe40003f06270 */
        /* <DEDUP_REMOVED lines=10> */
[----:B------:R-:W-:Y:S08]  /*121e0*/  HMMA.16816.F32 R72, R8, R74, RZ ;  /* 0x0000004a0848723c */ /* 0x000ff000000018ff */
[C---:B------:R-:W-:Y:S08]  /*121f0*/  HMMA.16816.F32 R144, R128.reuse, R140, R144 ;  /* 0x0000008c8090723c */ /* 0x040ff00000001890 */
        /* <DEDUP_REMOVED lines=44> */
[----:B------:R-:W-:Y:S03]  /*124c0*/  @!UPT UIADD3 URZ, URZ, URZ, URZ ;  /* 0x0000003f3f3ff290 */ /* 0x000fe6000fffe03f */
[----:B------:R-:W-:Y:S11]  /*124d0*/  @!P0 BRA `(.L_x_1399) ;  /* 0x0000270000008947 */ /* 0x000ff60003800000 */
[----:B------:R-:W-:Y:S02]  /*124e0*/  MOV R136, R5 ;  /* 0x0000000500887202 */ /* 0x000fe40000000f00 */
[----:B------:R-:W-:-:S07]  /*124f0*/  MOV R135, R134 ;  /* 0x0000008600877202 */ /* 0x000fce0000000f00 */
.L_x_1410:
        /* <DEDUP_REMOVED lines=12> */
[C---:B------:R-:W-:Y:S01]  /*125c0*/  IMAD.WIDE.U32 R2, R199.reuse, c[0x0][0x208], RZ ;  /* 0x00008200c7027a25 */ /* 0x040fe200078e00ff */
[----:B------:R-:W-:Y:S05]  /*125d0*/  SHF.R.S32.HI R0, RZ, 0x1f, R199 ;  /* 0x0000001fff007819 */ /* 0x000fea00000114c7 */
[----:B------:R-:W-:Y:S04]  /*125e0*/  IMAD R0, R0, c[0x0][0x208], RZ ;  /* 0x0000820000007a24 */ /* 0x000fe800078e02ff */
[----:B------:R-:W-:Y:S05]  /*125f0*/  IMAD R0, R199, c[0x0][0x20c], R0 ;  /* 0x00008300c7007a24 */ /* 0x000fea00078e0200 */
[----:B------:R-:W-:Y:S02]  /*12600*/  IADD3 R3, R3, R0, RZ ;  /* 0x0000000003037210 */ /* 0x000fe40007ffe0ff */
[----:B------:R-:W-:Y:S03]  /*12610*/  SHF.R.S32.HI R0, RZ, 0x1f, R196 ;  /* 0x0000001fff007819 */ /* 0x000fe600000114c4 */
        /* <DEDUP_REMOVED lines=9> */
.L_x_1496:
[----:B------:R-:W-:-:S05]  /*126b0*/  BRA.DIV ~URZ, `(.L_x_1403) ;  /* 0x0000b1827f007947 */ /* 0x000fca000b800000 */
[----:B----4-:R4:W3:Y:S02]  /*126c0*/  SHFL.IDX PT, R0, R5, RZ, 0x181f ;  /* 0x00181fff05007589 */ /* 0x0108e400000e0000 */
.L_x_1497:
        /* <DEDUP_REMOVED lines=20> */
.L_x_1401:
[----:B------:R-:W-:Y:S05]  /*12810*/  BSYNC B0 ;  /* 0x0000000000007941 */ /* 0x000fea0003800000 */
.L_x_1400:
        /* <DEDUP_REMOVED lines=175> */
.L_x_1498:
[----:B------:R-:W-:-:S05]  /*13310*/  BRA.DIV ~URZ, `(.L_x_1407) ;  /* 0x0000a5e27f007947 */ /* 0x000fca000b800000 */
[----:B-1----:R1:W3:Y:S02]  /*13320*/  SHFL.IDX PT, R0, R5, RZ, 0x181f ;  /* 0x00181fff05007589 */ /* 0x0022e400000e0000 */
.L_x_1499:
        /* <DEDUP_REMOVED lines=20> */
.L_x_1405:
[----:B--234-:R-:W-:Y:S05]  /*13470*/  BSYNC B0 ;  /* 0x0000000000007941 */ /* 0x01cfea0003800000 */
.L_x_1404:
[----:B-1----:R-:W-:Y:S01]  /*13480*/  IMAD.MOV.U32 R0, RZ, RZ, c[0x0][0x2c4] ;  /* 0x0000b100ff007624 */ /* 0x002fe200078e00ff */
[----:B------:R-:W0:Y:S01]  /*13490*/  LDGDEPBAR ;  /* 0x00000000000079af */ /* 0x000e220000000000 */
[----:B------:R-:W-:Y:S03]  /*134a0*/  IMAD.IADD R4, R230, 0x1, R225 ;  /* 0x00000001e6047824 */ /* 0x000fe600078e02e1 */
[----:B------:R-:W-:Y:S11]  /*134b0*/  ISETP.NE.AND P0, PT, R0, 0x1, PT ;  /* 0x000000010000780c */ /* 0x000ff60003f05270 */
[----:B------:R-:W-:Y:S02]  /*134c0*/  @!UPT UIADD3 URZ, URZ, URZ, URZ ;  /* 0x0000003f3f3ff290 */ /* 0x000fe4000fffe03f */
[----:B------:R-:W-:Y:S05]  /*134d0*/  @P0 IMAD.HI.U32 R0, R4, c[0x0][0x2c8], RZ ;  /* 0x0000b20004000a27 */ /* 0x000fea00078e00ff */
[----:B------:R-:W-:Y:S02]  /*134e0*/  @P0 SHF.R.U32.HI R4, RZ, c[0x0][0x2cc], R0 ;  /* 0x0000b300ff040a19 */ /* 0x000fe40000011600 */
[----:B------:R-:W-:Y:S05]  /*134f0*/  MOV R0, 0x1 ;  /* 0x0000000100007802 */ /* 0x000fea0000000f00 */
[----:B------:R-:W-:Y:S05]  /*13500*/  IMAD R0, R195, -0x20, R0 ;  /* 0xffffffe0c3007824 */ /* 0x000fea00078e0200 */
[----:B------:R-:W-:Y:S04]  /*13510*/  IADD3 R0, R227, R0, -R229 ;  /* 0x00000000e3007210 */ /* 0x000fe80007ffe8e5 */
[----:B------:R-:W-:Y:S01]  /*13520*/  IADD3 R5, R0, -R228, RZ ;  /* 0x800000e400057210 */ /* 0x000fe20007ffe0ff */
[----:B------:R-:W-:-:S05]  /*13530*/  BRA.DIV ~URZ, `(.L_x_1408) ;  /* 0x0000a4227f007947 */ /* 0x000fca000b800000 */
[----:B------:R1:W2:Y:S02]  /*13540*/  SHFL.IDX PT, R0, R4, RZ, 0x1c1f ;  /* 0x001c1fff04007589 */ /* 0x0002a400000e0000 */
.L_x_1500:
[----:B--2---:R-:W-:Y:S05]  /*13550*/  IMAD.IADD R0, R5, 0x1, R0 ;  /* 0x0000000105007824 */ /* 0x004fea00078e0200 */
[C---:B------:R-:W-:Y:S02]  /*13560*/  ISETP.GT.AND P1, PT, R0.reuse, RZ, PT ;  /* 0x000000ff0000720c */ /* 0x040fe40003f24270 */
[C---:B------:R-:W-:Y:S02]  /*13570*/  ISETP.GT.AND P0, PT, R0.reuse, 0x1, PT ;  /* 0x000000010000780c */ /* 0x040fe40003f04270 */
[C---:B------:R-:W-:Y:S02]  /*13580*/  ISETP.GT.AND P3, PT, R0.reuse, 0x8, PT ;  /* 0x000000080000780c */ /* 0x040fe40003f64270 */
[----:B------:R-:W-:Y:S02]  /*13590*/  ISETP.GT.AND P5, PT, R0, 0x9, PT ;  /* 0x000000090000780c */ /* 0x000fe40003fa4270 */
[----:B------:R-:W-:Y:S02]  /*135a0*/  FSEL R6, R172, -INF , P1 ;  /* 0xff800000ac067808 */ /* 0x000fe40000800000 */
[C---:B------:R-:W-:Y:S02]  /*135b0*/  ISETP.GT.AND P4, PT, R0.reuse, 0x10, PT ;  /* 0x000000100000780c */ /* 0x040fe40003f84270 */
[----:B------:R-:W-:Y:S02]  /*135c0*/  FSEL R17, R161, -INF , P0 ;  /* 0xff800000a1117808 */ /* 0x000fe40000000000 */
[C---:B------:R-:W-:Y:S02]  /*135d0*/  ISETP.GT.AND P2, PT, R0.reuse, 0x11, PT ;  /* 0x000000110000780c */ /* 0x040fe40003f44270 */
[C---:B------:R-:W-:Y:S02]  /*135e0*/  ISETP.GT.AND P1, PT, R0.reuse, 0x18, PT ;  /* 0x000000180000780c */ /* 0x040fe40003f24270 */
[----:B------:R-:W-:Y:S02]  /*135f0*/  ISETP.GT.AND P0, PT, R0, 0x19, PT ;  /* 0x000000190000780c */ /* 0x000fe40003f04270 */
[----:B------:R-:W-:Y:S02]  /*13600*/  FSEL R16, R160, -INF , P3 ;  /* 0xff800000a0107808 */ /* 0x000fe40001800000 */
[----:B------:R-:W-:Y:S02]  /*13610*/  FSEL R15, R134, -INF , P5 ;  /* 0xff800000860f7808 */ /* 0x000fe40002800000 */
[----:B------:R-:W-:Y:S02]  /*13620*/  FSEL R14, R10, -INF , P4 ;  /* 0xff8000000a0e7808 */ /* 0x000fe40002000000 */
[----:B------:R-:W-:Y:S02]  /*13630*/  FSEL R13, R9, -INF , P2 ;  /* 0xff800000090d7808 */ /* 0x000fe40001000000 */
[----:B------:R-:W-:Y:S02]  /*13640*/  FSEL R12, R8, -INF , P1 ;  /* 0xff800000080c7808 */ /* 0x000fe40000800000 */
[----:B------:R-:W-:Y:S01]  /*13650*/  FSEL R11, R11, -INF , P0 ;  /* 0xff8000000b0b7808 */ /* 0x000fe20000000000 */
[----:B------:R-:W-:-:S05]  /*13660*/  BRA.DIV ~URZ, `(.L_x_1409) ;  /* 0x0000a3527f007947 */ /* 0x000fca000b800000 */
[----:B------:R-:W2:Y:S02]  /*13670*/  SHFL.IDX PT, R0, R4, 0x1, 0x1c1f ;  /* 0x003c1f0004007f89 */ /* 0x000ea400000e0000 */
        /* <DEDUP_REMOVED lines=24> */
[----:B------:R-:W-:Y:S05]  /*13800*/  FMNMX.FTZ R0, R11, R0, !PT ;  /* 0x000000000b007209 */ /* 0x000fea0007810000 */
[----:B------:R-:W2:Y:S02]  /*13810*/  SHFL.BFLY PT, R2, R0, 0x2, 0x1f ;  /* 0x0c401f0000027f89 */ /* 0x000ea400000e0000 */
[----:B--2---:R-:W-:Y:S05]  /*13820*/  FMNMX.FTZ R0, R2, R0, !PT ;  /* 0x0000000002007209 */ /* 0x004fea0007810000 */
[----:B------:R-:W2:Y:S02]  /*13830*/  SHFL.BFLY PT, R2, R0, 0x1, 0x1f ;  /* 0x0c201f0000027f89 */ /* 0x000ea400000e0000 */
[----:B--2---:R-:W-:Y:S02]  /*13840*/  FMNMX.FTZ R134, R0, R2, !PT ;  /* 0x0000000200867209 */ /* 0x004fe40007810000 */
        /* <DEDUP_REMOVED lines=8> */
[----:B------:R-:W2:Y:S02]  /*138d0*/  SHFL.BFLY PT, R2, R0, 0x2, 0x1f ;  /* 0x0c401f0000027f89 */ /* 0x000ea400000e0000 */
[----:B-12---:R-:W-:Y:S05]  /*138e0*/  FMNMX.FTZ R4, R0, R2, !PT ;  /* 0x0000000200047209 */ /* 0x006fea0007810000 */
[----:B------:R1:W2:Y:S02]  /*138f0*/  SHFL.BFLY PT, R0, R4, 0x1, 0x1f ;  /* 0x0c201f0004007f89 */ /* 0x0002a400000e0000 */
.L_x_1501:
        /* <DEDUP_REMOVED lines=10> */
[--C-:B------:R-:W-:Y:S02]  /*139a0*/  FFMA.FTZ R170, R12, c[0x0][0x2d0], -R2.reuse ;  /* 0x0000b4000caa7a23 */ /* 0x100fe40000010802 */
[--C-:B------:R-:W-:Y:S01]  /*139b0*/  FFMA.FTZ R17, R17, c[0x0][0x2d0], -R2.reuse ;  /* 0x0000b40011117a23 */ /* 0x100fe20000010802 */
[----:B------:R-:W-:Y:S01]  /*139c0*/  MUFU.EX2 R12, R6 ;  /* 0x00000006000c7308 */ /* 0x000fe20000000800 */
[--C-:B------:R-:W-:Y:S02]  /*139d0*/  FFMA.FTZ R169, R11, c[0x0][0x2d0], -R2.reuse ;  /* 0x0000b4000ba97a23 */ /* 0x100fe40000010802 */
[--C-:B-1----:R-:W-:Y:S02]  /*139e0*/  FFMA.FTZ R4, R16, c[0x0][0x2d0], -R2.reuse ;  /* 0x0000b40010047a23 */ /* 0x102fe40000010802 */
[--C-:B------:R-:W-:Y:S02]  /*139f0*/  FFMA.FTZ R172, R14, c[0x0][0x2d0], -R2.reuse ;  /* 0x0000b4000eac7a23 */ /* 0x100fe40000010802 */
[--C-:B------:R-:W-:Y:S02]  /*13a00*/  FFMA.FTZ R15, R15, c[0x0][0x2d0], -R2.reuse ;  /* 0x0000b4000f0f7a23 */ /* 0x100fe40000010802 */
[----:B------:R-:W-:Y:S01]  /*13a10*/  FFMA.FTZ R171, R13, c[0x0][0x2d0], -R2 ;  /* 0x0000b4000dab7a23 */ /* 0x000fe20000010802 */
[----:B------:R-:W-:Y:S10]  /*13a20*/  MUFU.EX2 R0, R0 ;  /* 0x0000000000007308 */ /* 0x000ff40000000800 */
[----:B------:R-:W1:Y:S10]  /*13a30*/  MUFU.EX2 R11, R17 ;  /* 0x00000011000b7308 */ /* 0x000e740000000800 */
[----:B------:R2:W-:Y:S10]  /*13a40*/  MUFU.EX2 R13, R4 ;  /* 0x00000004000d7308 */ /* 0x0005f40000000800 */
[----:B------:R-:W3:Y:S01]  /*13a50*/  MUFU.EX2 R15, R15 ;  /* 0x0000000f000f7308 */ /* 0x000ee20000000800 */
[----:B--2---:R-:W-:Y:S05]  /*13a60*/  FMUL.FTZ R4, R3, c[0x0][0x2d0] ;  /* 0x0000b40003047a20 */ /* 0x004fea0000410000 */
[----:B------:R-:W-:Y:S05]  /*13a70*/  FSEL R4, R4, RZ, P0 ;  /* 0x000000ff04047208 */ /* 0x000fea0000000000 */
[----:B------:R-:W-:Y:S01]  /*13a80*/  FFMA.FTZ R135, R19, c[0x0][0x2d0], -R4 ;  /* 0x0000b40013877a23 */ /* 0x000fe20000010804 */
[----:B-1----:R-:W-:Y:S01]  /*13a90*/  F2FP.PACK_AB R160, R11, R12 ;  /* 0x0000000c0ba0723e */ /* 0x002fe200000000ff */
[C---:B------:R-:W-:Y:S01]  /*13aa0*/  FFMA.FTZ R2, R0.reuse, R203, R12 ;  /* 0x000000cb00027223 */ /* 0x040fe2000001000c */
[----:B---3--:R-:W-:Y:S01]  /*13ab0*/  F2FP.PACK_AB R162, R15, R13 ;  /* 0x0000000d0fa2723e */ /* 0x008fe200000000ff */
[C---:B------:R-:W-:Y:S02]  /*13ac0*/  FMUL.FTZ R16, R0.reuse, R140 ;  /* 0x0000008c00107220 */ /* 0x040fe40000410000 */
[----:B------:R-:W-:Y:S01]  /*13ad0*/  FADD.FTZ R6, R11, R2 ;  /* 0x000000020b067221 */ /* 0x000fe20000010000 */
[----:B------:R-:W-:Y:S01]  /*13ae0*/  FSEL R2, R3, RZ, P0 ;  /* 0x000000ff03027208 */ /* 0x000fe20000000000 */
[----:B------:R-:W-:Y:S01]  /*13af0*/  FMUL.FTZ R17, R0, R141 ;  /* 0x0000008d00117220 */ /* 0x000fe20000410000 */
[----:B------:R-:W-:Y:S01]  /*13b00*/  ISETP.GT.AND P0, PT, R195, R210, PT ;  /* 0x000000d2c300720c */ /* 0x000fe20003f04270 */
[----:B------:R-:W-:Y:S01]  /*13b10*/  FFMA.FTZ R11, R161, c[0x0][0x2d0], -R4 ;  /* 0x0000b400a10b7a23 */ /* 0x000fe20000010804 */
[----:B------:R-:W-:Y:S01]  /*13b20*/  IADD3 R195, R195, -0x1, RZ ;  /* 0xffffffffc3c37810 */ /* 0x000fe20007ffe0ff */
[----:B------:R-:W-:Y:S02]  /*13b30*/  FADD.FTZ R2, -R2, R136 ;  /* 0x0000008802027221 */ /* 0x000fe40000010100 */
[--C-:B------:R-:W-:Y:S02]  /*13b40*/  FFMA.FTZ R136, R18, c[0x0][0x2d0], -R4.reuse ;  /* 0x0000b40012887a23 */ /* 0x100fe40000010804 */
[----:B------:R-:W-:Y:S02]  /*13b50*/  FMUL.FTZ R2, R2, c[0x0][0x2d0] ;  /* 0x0000b40002027a20 */ /* 0x000fe40000410000 */
[--C-:B------:R-:W-:Y:S01]  /*13b60*/  FFMA.FTZ R166, R10, c[0x0][0x2d0], -R4.reuse ;  /* 0x0000b4000aa67a23 */ /* 0x100fe20000010804 */
[----:B------:R-:W-:Y:S01]  /*13b70*/  MUFU.EX2 R173, R136 ;  /* 0x0000008800ad7308 */ /* 0x000fe20000000800 */
[--C-:B------:R-:W-:Y:S02]  /*13b80*/  FFMA.FTZ R165, R9, c[0x0][0x2d0], -R4.reuse ;  /* 0x0000b40009a57a23 */ /* 0x100fe40000010804 */
[--C-:B------:R-:W-:Y:S02]  /*13b90*/  FFMA.FTZ R167, R8, c[0x0][0x2d0], -R4.reuse ;  /* 0x0000b40008a77a23 */ /* 0x100fe40000010804 */
[--C-:B------:R-:W-:Y:S02]  /*13ba0*/  FFMA.FTZ R5, R5, c[0x0][0x2d0], -R4.reuse ;  /* 0x0000b40005057a23 */ /* 0x100fe40000010804 */
[----:B------:R-:W-:Y:S02]  /*13bb0*/  FFMA.FTZ R168, R7, c[0x0][0x2d0], -R4 ;  /* 0x0000b40007a87a23 */ /* 0x000fe40000010804 */
[----:B------:R-:W-:Y:S01]  /*13bc0*/  FADD.FTZ R4, R13, R6 ;  /* 0x000000060d047221 */ /* 0x000fe20000010000 */
[----:B------:R-:W1:Y:S01]  /*13bd0*/  MUFU.EX2 R2, R2 ;  /* 0x0000000200027308 */ /* 0x000e620000000800 */
[C---:B------:R-:W-:Y:S02]  /*13be0*/  FMUL.FTZ R13, R0.reuse, R145 ;  /* 0x00000091000d7220 */ /* 0x040fe40000410000 */
[----:B------:R-:W-:Y:S02]  /*13bf0*/  FADD.FTZ R164, R15, R4 ;  /* 0x000000040fa47221 */ /* 0x000fe40000010000 */
        /* <DEDUP_REMOVED lines=9> */
[----:B------:R3:W4:Y:S01]  /*13c90*/  MUFU.EX2 R161, R5 ;  /* 0x0000000500a17308 */ /* 0x0007220000000800 */
[C---:B------:R-:W-:Y:S02]  /*13ca0*/  FMUL.FTZ R28, R0.reuse, R28 ;  /* 0x0000001c001c7220 */ /* 0x040fe40000410000 */
[----:B------:R-:W-:Y:S02]  /*13cb0*/  FMUL.FTZ R29, R0, R29 ;  /* 0x0000001d001d7220 */ /* 0x000fe40000410000 */
[C---:B-1----:R-:W-:Y:S02]  /*13cc0*/  FMUL.FTZ R18, R2.reuse, R142 ;  /* 0x0000008e02127220 */ /* 0x042fe40000410000 */
[C---:B------:R-:W-:Y:S02]  /*13cd0*/  FMUL.FTZ R19, R2.reuse, R143 ;  /* 0x0000008f02137220 */ /* 0x040fe40000410000 */
[----:B------:R-:W1:Y:S01]  /*13ce0*/  LDSM.16.MT88.4 R140, [R178] ;  /* 0x00000000b28c783b */ /* 0x000e620000004200 */
[C---:B------:R-:W-:Y:S01]  /*13cf0*/  FMUL.FTZ R14, R2.reuse, R146 ;  /* 0x00000092020e7220 */ /* 0x040fe20000410000 */
[----:B------:R-:W-:Y:S01]  /*13d00*/  MUFU.EX2 R144, R170 ;  /* 0x000000aa00907308 */ /* 0x000fe20000000800 */
[C---:B------:R-:W-:Y:S02]  /*13d10*/  FMUL.FTZ R6, R2.reuse, R154 ;  /* 0x0000009a02067220 */ /* 0x040fe40000410000 */
[C---:B------:R-:W-:Y:S02]  /*13d20*/  FMUL.FTZ R7, R2.reuse, R155 ;  /* 0x0000009b02077220 */ /* 0x040fe40000410000 */
[C---:B------:R-:W-:Y:S02]  /*13d30*/  FMUL.FTZ R10, R2.reuse, R150 ;  /* 0x00000096020a7220 */ /* 0x040fe40000410000 */
[C---:B--2---:R-:W-:Y:S02]  /*13d40*/  FMUL.FTZ R11, R2.reuse, R151 ;  /* 0x00000097020b7220 */ /* 0x044fe40000410000 */
[C---:B------:R-:W-:Y:S01]  /*13d50*/  FMUL.FTZ R15, R2.reuse, R147 ;  /* 0x00000093020f7220 */ /* 0x040fe20000410000 */
[----:B------:R-:W2:Y:S01]  /*13d60*/  MUFU.EX2 R146, R135 ;  /* 0x0000008700927308 */ /* 0x000ea20000000800 */
[----:B------:R-:W-:Y:S01]  /*13d70*/  FMUL.FTZ R22, R2, R22 ;  /* 0x0000001602167220 */ /* 0x000fe20000410000 */
[----:B------:R-:W-:Y:S01]  /*13d80*/  LDSM.16.MT88.4 R148, [R178+0x800] ;  /* 0x00080000b294783b */ /* 0x000fe20000004200 */
[----:B---3--:R-:W-:Y:S02]  /*13d90*/  FMUL.FTZ R5, R0, R153 ;  /* 0x0000009900057220 */ /* 0x008fe40000410000 */
[----:B----4-:R-:W-:Y:S01]  /*13da0*/  FFMA.FTZ R145, R2, R202, R161 ;  /* 0x000000ca02917223 */ /* 0x010fe200000100a1 */
[----:B------:R-:W-:Y:S01]  /*13db0*/  F2FP.PACK_AB R161, R152, R161 ;  /* 0x000000a198a1723e */ /* 0x000fe200000000ff */
[C---:B------:R-:W-:Y:S02]  /*13dc0*/  FMUL.FTZ R23, R2.reuse, R23 ;  /* 0x0000001702177220 */ /* 0x040fe40000410000 */
[C---:B------:R-:W-:Y:S01]  /*13dd0*/  FMUL.FTZ R26, R2.reuse, R26 ;  /* 0x0000001a021a7220 */ /* 0x040fe20000410000 */
[----:B------:R-:W-:Y:S01]  /*13de0*/  MUFU.EX2 R135, R172 ;  /* 0x000000ac00877308 */ /* 0x000fe20000000800 */
[C---:B------:R-:W-:Y:S02]  /*13df0*/  FMUL.FTZ R27, R2.reuse, R27 ;  /* 0x0000001b021b7220 */ /* 0x040fe40000410000 */
[C---:B------:R-:W-:Y:S02]  /*13e00*/  FMUL.FTZ R30, R2.reuse, R30 ;  /* 0x0000001e021e7220 */ /* 0x040fe40000410000 */
[----:B------:R-:W-:Y:S02]  /*13e10*/  FMUL.FTZ R31, R2, R31 ;  /* 0x0000001f021f7220 */ /* 0x000fe40000410000 */
[C---:B------:R-:W-:Y:S02]  /*13e20*/  FMUL.FTZ R32, R0.reuse, R32 ;  /* 0x0000002000207220 */ /* 0x040fe40000410000 */
[----:B------:R-:W-:Y:S01]  /*13e30*/  FMUL.FTZ R33, R0, R33 ;  /* 0x0000002100217220 */ /* 0x000fe20000410000 */
[----:B------:R-:W3:Y:S01]  /*13e40*/  MUFU.EX2 R136, R169 ;  /* 0x000000a900887308 */ /* 0x000ee20000000800 */
[C---:B------:R-:W-:Y:S02]  /*13e50*/  FMUL.FTZ R34, R2.reuse, R34 ;  /* 0x0000002202227220 */ /* 0x040fe40000410000 */
[----:B------:R-:W-:Y:S01]  /*13e60*/  FMUL.FTZ R35, R2, R35 ;  /* 0x0000002302237220 */ /* 0x000fe20000410000 */
[----:B--2---:R-:W-:Y:S01]  /*13e70*/  F2FP.PACK_AB R163, R173, R146 ;  /* 0x00000092ada3723e */ /* 0x004fe200000000ff */
[C---:B------:R-:W-:Y:S02]  /*13e80*/  FMUL.FTZ R36, R0.reuse, R36 ;  /* 0x0000002400247220 */ /* 0x040fe40000410000 */
[----:B------:R-:W-:Y:S02]  /*13e90*/  FMUL.FTZ R37, R0, R37 ;  /* 0x0000002500257220 */ /* 0x000fe40000410000 */
[C---:B------:R-:W-:Y:S01]  /*13ea0*/  FMUL.FTZ R38, R2.reuse, R38 ;  /* 0x0000002602267220 */ /* 0x040fe20000410000 */
[----:B------:R3:W-:Y:S01]  /*13eb0*/  MUFU.EX2 R170, R166 ;  /* 0x000000a600aa7308 */ /* 0x0007e20000000800 */
[C---:B-1----:R-:W-:Y:S05]  /*13ec0*/  HMMA.16816.F32 R4, R160.reuse, R140, R4 ;  /* 0x0000008ca004723c */ /* 0x042fea0000001804 */
[----:B------:R-:W-:Y:S02]  /*13ed0*/  FMUL.FTZ R39, R2, R39 ;  /* 0x0000002702277220 */ /* 0x000fe40000410000 */
[C---:B------:R-:W-:Y:S01]  /*13ee0*/  FMUL.FTZ R40, R0.reuse, R40 ;  /* 0x0000002800287220 */ /* 0x040fe20000410000 */
[C---:B------:R-:W-:Y:S01]  /*13ef0*/  HMMA.16816.F32 R8, R160.reuse, R142, R8 ;  /* 0x0000008ea008723c */ /* 0x040fe20000001808 */
[----:B------:R-:W1:Y:S01]  /*13f00*/  LDSM.16.MT88.4 R140, [R179] ;  /* 0x00000000b38c783b */ /* 0x000e620000004200 */
[----:B------:R-:W2:Y:S02]  /*13f10*/  MUFU.EX2 R169, R165 ;  /* 0x000000a500a97308 */ /* 0x000ea40000000800 */
[----:B------:R-:W-:Y:S02]  /*13f20*/  FMUL.FTZ R41, R0, R41 ;  /* 0x0000002900297220 */ /* 0x000fe40000410000 */
[C---:B------:R-:W-:Y:S02]  /*13f30*/  FMUL.FTZ R42, R2.reuse, R42 ;  /* 0x0000002a022a7220 */ /* 0x040fe40000410000 */
[----:B------:R-:W-:Y:S04]  /*13f40*/  FMUL.FTZ R43, R2, R43 ;  /* 0x0000002b022b7220 */ /* 0x000fe80000410000 */
[C---:B------:R-:W-:Y:S02]  /*13f50*/  FMUL.FTZ R44, R0.reuse, R44 ;  /* 0x0000002c002c7220 */ /* 0x040fe40000410000 */
[----:B------:R-:W-:Y:S01]  /*13f60*/  FMUL.FTZ R45, R0, R45 ;  /* 0x0000002d002d7220 */ /* 0x000fe20000410000 */
[----:B---3--:R-:W-:Y:S01]  /*13f70*/  F2FP.PACK_AB R166, R136, R144 ;  /* 0x0000009088a6723e */ /* 0x008fe200000000ff */
[C---:B------:R-:W-:Y:S02]  /*13f80*/  FMUL.FTZ R46, R2.reuse, R46 ;  /* 0x0000002e022e7220 */ /* 0x040fe40000410000 */
[----:B------:R-:W-:Y:S02]  /*13f90*/  FMUL.FTZ R47, R2, R47 ;  /* 0x0000002f022f7220 */ /* 0x000fe40000410000 */
[C---:B------:R-:W-:Y:S02]  /*13fa0*/  FMUL.FTZ R48, R0.reuse, R48 ;  /* 0x0000003000307220 */ /* 0x040fe40000410000 */
[----:B------:R-:W-:Y:S02]  /*13fb0*/  FMUL.FTZ R49, R0, R49 ;  /* 0x0000003100317220 */ /* 0x000fe40000410000 */
[C---:B------:R-:W-:Y:S02]  /*13fc0*/  FMUL.FTZ R50, R2.reuse, R50 ;  /* 0x0000003202327220 */ /* 0x040fe40000410000 */
[----:B------:R-:W-:Y:S01]  /*13fd0*/  FMUL.FTZ R51, R2, R51 ;  /* 0x0000003302337220 */ /* 0x000fe20000410000 */
[----:B--2---:R-:W-:Y:S01]  /*13fe0*/  F2FP.PACK_AB R165, R169, R170 ;  /* 0x000000aaa9a5723e */ /* 0x004fe200000000ff */
        /* <DEDUP_REMOVED lines=81> */
[C---:B------:R-:W-:Y:S02]  /*14500*/  FMUL.FTZ R123, R2.reuse, R123 ;  /* 0x0000007b027b7220 */ /* 0x040fe40000410000 */
[C---:B------:R-:W-:Y:S01]  /*14510*/  FMUL.FTZ R126, R2.reuse, R126 ;  /* 0x0000007e027e7220 */ /* 0x040fe20000410000 */
[C---:B------:R-:W-:Y:S01]  /*14520*/  HMMA.16816.F32 R40, R160.reuse, R142, R40 ;  /* 0x0000008ea028723c */ /* 0x040fe20000001828 */
[----:B------:R-:W1:Y:S03]  /*14530*/  LDSM.16.MT88.4 R140, [R179+0x1000] ;  /* 0x00100000b38c783b */ /* 0x000e660000004200 */
[C---:B------:R-:W-:Y:S02]  /*14540*/  FMUL.FTZ R127, R2.reuse, R127 ;  /* 0x0000007f027f7220 */ /* 0x040fe40000410000 */
[C---:B------:R-:W-:Y:S02]  /*14550*/  FMUL.FTZ R130, R2.reuse, R130 ;  /* 0x0000008202827220 */ /* 0x040fe40000410000 */
[----:B------:R-:W-:Y:S02]  /*14560*/  FMUL.FTZ R131, R2, R131 ;  /* 0x0000008302837220 */ /* 0x000fe40000410000 */
[----:B------:R-:W2:Y:S02]  /*14570*/  MUFU.EX2 R2, R171 ;  /* 0x000000ab00027308 */ /* 0x000ea40000000800 */
[C---:B------:R-:W-:Y:S02]  /*14580*/  FMUL.FTZ R124, R0.reuse, R124 ;  /* 0x0000007c007c7220 */ /* 0x040fe40000410000 */
[C---:B------:R-:W-:Y:S02]  /*14590*/  FMUL.FTZ R125, R0.reuse, R125 ;  /* 0x0000007d007d7220 */ /* 0x040fe40000410000 */
[C---:B------:R-:W-:Y:S02]  /*145a0*/  FMUL.FTZ R128, R0.reuse, R128 ;  /* 0x0000008000807220 */ /* 0x040fe40000410000 */
[----:B------:R-:W-:Y:S02]  /*145b0*/  FMUL.FTZ R129, R0, R129 ;  /* 0x0000008100817220 */ /* 0x000fe40000410000 */
[----:B------:R-:W-:Y:S01]  /*145c0*/  FADD.FTZ R0, R135, R164 ;  /* 0x000000a487007221 */ /* 0x000fe20000010000 */
[C---:B--2---:R-:W-:Y:S03]  /*145d0*/  F2FP.PACK_AB R164, R2.reuse, R135 ;  /* 0x0000008702a4723e */ /* 0x044fe600000000ff */
[----:B------:R-:W-:Y:S01]  /*145e0*/  FADD.FTZ R0, R2, R0 ;  /* 0x0000000002007221 */ /* 0x000fe20000010000 */
[----:B------:R-:W-:Y:S01]  /*145f0*/  MUFU.EX2 R135, R168 ;  /* 0x000000a800877308 */ /* 0x000fe20000000800 */
[----:B------:R-:W-:Y:S02]  /*14600*/  FADD.FTZ R2, R152, R145 ;  /* 0x0000009198027221 */ /* 0x000fe40000010000 */
[----:B------:R-:W-:Y:S01]  /*14610*/  FADD.FTZ R0, R144, R0 ;  /* 0x0000000090007221 */ /* 0x000fe20000010000 */
[C---:B-1----:R-:W-:Y:S03]  /*14620*/  HMMA.16816.F32 R44, R160.reuse, R140, R44 ;  /* 0x0000008ca02c723c */ /* 0x042fe6000000182c */
[----:B------:R-:W-:Y:S01]  /*14630*/  FADD.FTZ R203, R136, R0 ;  /* 0x0000000088cb7221 */ /* 0x000fe20000010000 */
[-C--:B------:R-:W-:Y:S01]  /*14640*/  MOV R136, R3.reuse ;  /* 0x0000000300887202 */ /* 0x080fe20000000f00 */
[----:B------:R-:W-:Y:S03]  /*14650*/  FADD.FTZ R0, R146, R2 ;  /* 0x0000000292007221 */ /* 0x000fe60000010000 */
[C---:B------:R-:W-:Y:S01]  /*14660*/  HMMA.16816.F32 R48, R160.reuse, R142, R48 ;  /* 0x0000008ea030723c */ /* 0x040fe20000001830 */
[----:B------:R-:W1:Y:S03]  /*14670*/  LDSM.16.MT88.4 R140, [R181+0x1000] ;  /* 0x00100000b58c783b */ /* 0x000e660000004200 */
        /* <DEDUP_REMOVED lines=86> */
.L_x_1399:
[----:B------:R-:W-:-:S13]  /*14be0*/  ISETP.GE.AND P0, PT, R195, R209, PT ;  /* 0x000000d1c300720c */ /* 0x000fda0003f06270 */
[----:B------:R-:W-:Y:S05]  /*14bf0*/  @!P0 BRA `(.L_x_1411) ;  /* 0x0000230000008947 */ /* 0x000fea0003800000 */
[----:B------:R-:W-:Y:S02]  /*14c00*/  MOV R136, R5 ;  /* 0x0000000500887202 */ /* 0x000fe40000000f00 */
[----:B------:R-:W-:Y:S02]  /*14c10*/  MOV R135, R134 ;  /* 0x0000008600877202 */ /* 0x000fe40000000f00 */
.L_x_1418:
[----:B------:R-:W-:Y:S04]  /*14c20*/  DEPBAR.LE SB0, 0x0 ;  /* 0x000080000000791a */ /* 0x000fe80000000000 */
[----:B------:R-:W-:Y:S01]  /*14c30*/  WARPSYNC 0xffffffff ;  /* 0xffffffff00007948 */ /* 0x000fe20003800000 */
[----:B------:R-:W-:Y:S01]  /*14c40*/  BAR.SYNC.DEFER_BLOCKING 0x0 ;  /* 0x0000000000007b1d */ /* 0x000fe20000010000 */
[----:B------:R-:W-:Y:S01]  /*14c50*/  SHF.R.S32.HI R0, RZ, 0x1f, R199 ;  /* 0x0000001fff007819 */ /* 0x000fe200000114c7 */
[C---:B------:R-:W-:Y:S01]  /*14c60*/  IMAD.WIDE.U32 R2, R199.reuse, c[0x0][0x208], RZ ;  /* 0x00008200c7027a25 */ /* 0x040fe200078e00ff */
[----:B------:R-:W-:Y:S03]  /*14c70*/  SHF.R.S32.HI R4, RZ, 0x1f, R196 ;  /* 0x0000001fff047819 */ /* 0x000fe600000114c4 */
[----:B------:R-:W-:Y:S02]  /*14c80*/  IMAD R0, R0, c[0x0][0x208], RZ ;  /* 0x0000820000007a24 */ /* 0x000fe400078e02ff */
[----:B------:R-:W-:Y:S02]  /*14c90*/  IMAD R4, R4, c[0x0][0x218], RZ ;  /* 0x0000860004047a24 */ /* 0x000fe400078e02ff */
[----:B------:R-:W-:Y:S02]  /*14ca0*/  IMAD R0, R199, c[0x0][0x20c], R0 ;  /* 0x00008300c7007a24 */ /* 0x000fe400078e0200 */
[C---:B------:R-:W-:Y:S03]  /*14cb0*/  IMAD R4, R196.reuse, c[0x0][0x21c], R4 ;  /* 0x00008700c4047a24 */ /* 0x040fe600078e0204 */
        /* <DEDUP_REMOVED lines=14> */
.L_x_1502:
[C---:B--23--:R-:W-:Y:S01]  /*14da0*/  HMMA.16816.F32 R4, R16.reuse, R8, RZ ;  /* 0x000000081004723c */ /* 0x04cfe200000018ff */
[----:B------:R-:W2:Y:S01]  /*14db0*/  SHFL.IDX PT, R2, R134, RZ, 0x181f ;  /* 0x00181fff86027589 */ /* 0x000ea200000e0000 */
[----:B------:R-:W-:Y:S01]  /*14dc0*/  BSSY B0, `(.L_x_1413) ;  /* 0x00000d0000007945 */ /* 0x000fe20003800000 */
[C---:B------:R-:W-:Y:S02]  /*14dd0*/  ISETP.GE.AND P3, PT, R132.reuse, c[0x0][0x1d4], PT ;  /* 0x0000750084007a0c */ /* 0x040fe40003f66270 */
        /* <DEDUP_REMOVED lines=13> */
[C---:B------:R-:W-:Y:S01]  /*14eb0*/  ISETP.GE.AND P1, PT, R198.reuse, c[0x0][0x1d4], PT ;  /* 0x00007500c6007a0c */ /* 0x040fe20003f26270 */
[C---:B------:R-:W-:Y:S02]  /*14ec0*/  HMMA.16816.F32 R8, R164.reuse, R170, R8 ;  /* 0x000000aaa408723c */ /* 0x040fe40000001808 */
[----:B------:R2:W-:Y:S06]  /*14ed0*/  LDGSTS.E.BYPASS.LTC128B.128 [R214+0x9080], [R162.64], !P2 ;  /* 0x09080000a2d67fae */ /* 0x0005ec000d101d48 */
[C---:B------:R-:W-:Y:S08]  /*14ee0*/  HMMA.16816.F32 R12, R164.reuse, R172, R12 ;  /* 0x000000aca40c723c */ /* 0x040ff0000000180c */
[----:B------:R-:W-:Y:S04]  /*14ef0*/  HMMA.16816.F32 R16, R164, R174, R16 ;  /* 0x000000aea410723c */ /* 0x000fe80000001810 */
[C---:B-1----:R-:W-:Y:S04]  /*14f00*/  LEA R160, P0, R197.reuse, R2, 0x1 ;  /* 0x00000002c5a07211 */ /* 0x042fe800078008ff */
[----:B------:R-:W-:Y:S04]  /*14f10*/  LEA.HI.X R161, R197, R0, R206, 0x1, P0 ;  /* 0x00000000c5a17211 */ /* 0x000fe800000f0cce */
[C---:B------:R-:W-:Y:S01]  /*14f20*/  LEA R2, P0, R198.reuse, R2, 0x1 ;  /* 0x00000002c6027211 */ /* 0x040fe200078008ff */
[----:B------:R2:W-:Y:S03]  /*14f30*/  LDGSTS.E.BYPASS.LTC128B.128 [R214+0xa080], [R160.64], !P4 ;  /* 0x0a080000a0d67fae */ /* 0x0005e6000e101d48 */
[----:B------:R-:W-:Y:S02]  /*14f40*/  LEA.HI.X R3, R198, R0, R205, 0x1, P0 ;  /* 0x00000000c6037211 */ /* 0x000fe400000f0ccd */
[----:B------:R-:W-:Y:S03]  /*14f50*/  ISETP.GT.AND P0, PT, R195, R209, PT ;  /* 0x000000d1c300720c */ /* 0x000fe60003f04270 */
[----:B------:R1:W-:Y:S06]  /*14f60*/  LDGSTS.E.BYPASS.LTC128B.128 [R214+0xb080], [R2.64], !P1 ;  /* 0x0b08000002d67fae */ /* 0x0003ec000c901d48 */
[----:B------:R-:W-:Y:S06]  /*14f70*/  LDSM.16.M88.4 R168, [R176] ;  /* 0x00000000b0a8783b */ /* 0x000fec0000000200 */
[----:B------:R-:W-:Y:S06]  /*14f80*/  LDSM.16.M88.4 R164, [R176+0x800] ;  /* 0x00080000b0a4783b */ /* 0x000fec0000000200 */
[----:B------:R-:W-:Y:S06]  /*14f90*/  LDSM.16.M88.4 R172, [R159+-0x3000] ;  /* 0xffd000009fac783b */ /* 0x000fec0000000200 */
[----:B--2---:R-:W2:Y:S06]  /*14fa0*/  LDSM.16.M88.4 R160, [R185] ;  /* 0x00000000b9a0783b */ /* 0x004eac0000000200 */
[----:B------:R-:W0:Y:S01]  /*14fb0*/  LDGDEPBAR ;  /* 0x00000000000079af */ /* 0x000e220000000000 */
[C---:B--2---:R-:W-:Y:S08]  /*14fc0*/  HMMA.16816.F32 R4, R160.reuse, R168, R4 ;  /* 0x000000a8a004723c */ /* 0x044ff00000001804 */
[C---:B------:R-:W-:Y:S01]  /*14fd0*/  HMMA.16816.F32 R8, R160.reuse, R170, R8 ;  /* 0x000000aaa008723c */ /* 0x040fe20000001808 */
[----:B------:R-:W2:Y:S07]  /*14fe0*/  LDSM.16.M88.4 R168, [R184] ;  /* 0x00000000b8a8783b */ /* 0x000eae0000000200 */
[C---:B------:R-:W-:Y:S08]  /*14ff0*/  HMMA.16816.F32 R12, R160.reuse, R164, R12 ;  /* 0x000000a4a00c723c */ /* 0x040ff0000000180c */
[----:B------:R-:W-:Y:S01]  /*15000*/  HMMA.16816.F32 R16, R160, R166, R16 ;  /* 0x000000a6a010723c */ /* 0x000fe20000001810 */
[----:B------:R-:W3:Y:S06]  /*15010*/  LDSM.16.M88.4 R160, [R159+-0x2800] ;  /* 0xffd800009fa0783b */ /* 0x000eec0000000200 */
[----:B------:R-:W-:Y:S01]  /*15020*/  LDSM.16.M88.4 R164, [R182+0x4000] ;  /* 0x00400000b6a4783b */ /* 0x000fe20000000200 */
[C---:B--2---:R-:W-:Y:S08]  /*15030*/  HMMA.16816.F32 R4, R168.reuse, R172, R4 ;  /* 0x000000aca804723c */ /* 0x044ff00000001804 */
[C---:B------:R-:W-:Y:S01]  /*15040*/  HMMA.16816.F32 R8, R168.reuse, R174, R8 ;  /* 0x000000aea808723c */ /* 0x040fe20000001808 */
[----:B------:R-:W2:Y:S07]  /*15050*/  LDSM.16.M88.4 R172, [R177+0x1000] ;  /* 0x00100000b1ac783b */ /* 0x000eae0000000200 */
[C---:B---3--:R-:W-:Y:S08]  /*15060*/  HMMA.16816.F32 R12, R168.reuse, R160, R12 ;  /* 0x000000a0a80c723c */ /* 0x048ff0000000180c */
[----:B------:R-:W-:Y:S01]  /*15070*/  HMMA.16816.F32 R16, R168, R162, R16 ;  /* 0x000000a2a810723c */ /* 0x000fe20000001810 */
[----:B------:R-:W3:Y:S06]  /*15080*/  LDSM.16.M88.4 R160, [R177+0x1800] ;  /* 0x00180000b1a0783b */ /* 0x000eec0000000200 */
[----:B------:R-:W-:Y:S01]  /*15090*/  LDSM.16.M88.4 R168, [R183+0x4000] ;  /* 0x00400000b7a8783b */ /* 0x000fe20000000200 */
[C---:B--2---:R-:W-:Y:S08]  /*150a0*/  HMMA.16816.F32 R4, R164.reuse, R172, R4 ;  /* 0x000000aca404723c */ /* 0x044ff00000001804 */
[C---:B------:R-:W-:Y:S01]  /*150b0*/  HMMA.16816.F32 R8, R164.reuse, R174, R8 ;  /* 0x000000aea408723c */ /* 0x040fe20000001808 */
[----:B------:R-:W2:Y:S07]  /*150c0*/  LDSM.16.M88.4 R172, [R189] ;  /* 0x00000000bdac783b */ /* 0x000eae0000000200 */
[C---:B---3--:R-:W-:Y:S08]  /*150d0*/  HMMA.16816.F32 R12, R164.reuse, R160, R12 ;  /* 0x000000a0a40c723c */ /* 0x048ff0000000180c */
[----:B------:R-:W-:Y:S01]  /*150e0*/  HMMA.16816.F32 R16, R164, R162, R16 ;  /* 0x000000a2a410723c */ /* 0x000fe20000001810 */
[----:B------:R-:W3:Y:S06]  /*150f0*/  LDSM.16.M88.4 R160, [R188] ;  /* 0x00000000bca0783b */ /* 0x000eec0000000200 */
        /* <DEDUP_REMOVED lines=10> */
[----:B------:R-:W2:Y:S07]  /*151a0*/  LDSM.16.M88.4 R172, [R159+-0x2000] ;  /* 0xffe000009fac783b */ /* 0x000eae0000000200 */
[C---:B---3--:R-:W-:Y:S08]  /*151b0*/  HMMA.16816.F32 R12, R164.reuse, R160, R12 ;  /* 0x000000a0a40c723c */ /* 0x048ff0000000180c */
        /* <DEDUP_REMOVED lines=57> */
[----:B------:R-:W3:Y:S01]  /*15550*/  LDSM.16.M88.4 R160, [R159+0x800] ;  /* 0x000800009fa0783b */ /* 0x000ee20000000200 */
[----:B------:R-:W-:Y:S05]  /*15560*/  DEPBAR.LE SB0, 0x0 ;  /* 0x000080000000791a */ /* 0x000fea0000000000 */
[----:B------:R-:W-:Y:S01]  /*15570*/  BAR.SYNC.DEFER_BLOCKING 0x0 ;  /* 0x0000000000007b1d */ /* 0x000fe20000010000 */
[C---:B--2---:R-:W-:Y:S08]  /*15580*/  HMMA.16816.F32 R4, R168.reuse, R172, R4 ;  /* 0x000000aca804723c */ /* 0x044ff00000001804 */
[C---:B------:R-:W-:Y:S08]  /*15590*/  HMMA.16816.F32 R8, R168.reuse, R174, R8 ;  /* 0x000000aea808723c */ /* 0x040ff00000001808 */
[C---:B---3--:R-:W-:Y:S08]  /*155a0*/  HMMA.16816.F32 R12, R168.reuse, R160, R12 ;  /* 0x000000a0a80c723c */ /* 0x048ff0000000180c */
[----:B------:R-:W-:Y:S01]  /*155b0*/  FMUL.FTZ R0, R4, c[0x0][0x320] ;  /* 0x0000c80004007a20 */ /* 0x000fe20000410000 */
[----:B------:R-:W-:Y:S03]  /*155c0*/  HMMA.16816.F32 R16, R168, R162, R16 ;  /* 0x000000a2a810723c */ /* 0x000fe60000001810 */
[----:B------:R2:W3:Y:S02]  /*155d0*/  MUFU.TANH R172, R0 ;  /* 0x0000000000ac7308 */ /* 0x0004e40000002400 */
[----:B--2---:R-:W-:Y:S08]  /*155e0*/  FMUL.FTZ R0, R5, c[0x0][0x320] ;  /* 0x0000c80005007a20 */ /* 0x004ff00000410000 */
        /* <DEDUP_REMOVED lines=30> */
[----:B---34-:R-:W-:Y:S02]  /*157d0*/  IMAD.MOV.U32 R200, RZ, RZ, c[0x0][0x2b8] ;  /* 0x0000ae00ffc87624 */ /* 0x018fe400078e00ff */
[----:B------:R-:W-:Y:S02]  /*157e0*/  IMAD.MOV.U32 R196, RZ, RZ, RZ ;  /* 0x000000ffffc47224 */ /* 0x000fe400078e00ff */
[----:B-1----:R-:W-:Y:S01]  /*157f0*/  IMAD R2, R195, 0x20, R223 ;  /* 0x00000020c3027824 */ /* 0x002fe200078e02df */
[----:B------:R-:W-:Y:S04]  /*15800*/  ISETP.NE.AND P5, PT, R200, 0x1, PT ;  /* 0x00000001c800780c */ /* 0x000fe80003fa5270 */
[----:B------:R-:W-:Y:S05]  /*15810*/  IADD3 R2, R2, -0x20, R211 ;  /* 0xffffffe002027810 */ /* 0x000fea0007ffe0d3 */
[--C-:B--2---:R-:W-:Y:S04]  /*15820*/  IMAD.MOV.U32 R0, RZ, RZ, R2.reuse ;  /* 0x000000ffff007224 */ /* 0x104fe800078e0002 */
        /* <DEDUP_REMOVED lines=24> */
.L_x_1503:
[----:B------:R-:W-:-:S05]  /*159b0*/  BRA.DIV ~URZ, `(.L_x_1416) ;  /* 0x000084227f007947 */ /* 0x000fca000b800000 */
[----:B-1----:R1:W3:Y:S02]  /*159c0*/  SHFL.IDX PT, R0, R5, RZ, 0x181f ;  /* 0x00181fff05007589 */ /* 0x0022e400000e0000 */
.L_x_1504:
[C---:B---3--:R-:W-:Y:S04]  /*159d0*/  LEA R2, P0, R132.reuse, R0, 0x1 ;  /* 0x0000000084027211 */ /* 0x048fe800078008ff */
[----:B--2---:R-:W-:Y:S05]  /*159e0*/  LEA.HI.X R3, R132, R4, R133, 0x1, P0 ;  /* 0x0000000484037211 */ /* 0x004fea00000f0c85 */
        /* <DEDUP_REMOVED lines=13> */
.L_x_1414:
[----:B---34-:R-:W-:Y:S05]  /*15ac0*/  BSYNC B0 ;  /* 0x0000000000007941 */ /* 0x018fea0003800000 */
.L_x_1413:
[----:B-1----:R-:W-:Y:S01]  /*15ad0*/  FMNMX.FTZ R2, R172, R135, !PT ;  /* 0x00000087ac027209 */ /* 0x002fe20007810000 */
[----:B------:R-:W0:Y:S01]  /*15ae0*/  LDGDEPBAR ;  /* 0x00000000000079af */ /* 0x000e220000000000 */
[----:B--2---:R-:W-:Y:S02]  /*15af0*/  FMNMX.FTZ R0, R173, R136, !PT ;  /* 0x00000088ad007209 */ /* 0x004fe40007810000 */
        /* <DEDUP_REMOVED lines=22> */
.L_x_1505:
        /* <DEDUP_REMOVED lines=243> */
[----:B------:R-:W-:Y:S02]  /*16b90*/  F2FP.PACK_AB R167, R135, R160 ;  /* 0x000000a087a7723e */ /* 0x000fe400000000ff */
        /* <DEDUP_REMOVED lines=54> */
.L_x_1411:
[----:B------:R-:W-:Y:S05]  /*16f00*/  BRA.DIV ~URZ, `(.L_x_1419) ;  /* 0x000070427f007947 */ /* 0x000fea000b800000 */
[----:B------:R1:W2:Y:S02]  /*16f10*/  SHFL.BFLY PT, R0, R203, 0x2, 0x1f ;  /* 0x0c401f00cb007f89 */ /* 0x0002a400000e0000 */
.L_x_1506:
[----:B--2---:R-:W-:Y:S01]  /*16f20*/  FADD.FTZ R6, R0, R203 ;  /* 0x000000cb00067221 */ /* 0x004fe20000010000 */
[----:B------:R-:W-:Y:S05]  /*16f30*/  BRA.DIV ~URZ, `(.L_x_1420) ;  /* 0x000070627f007947 */ /* 0x000fea000b800000 */
[----:B------:R-:W2:Y:S02]  /*16f40*/  SHFL.BFLY PT, R0, R6, 0x1, 0x1f ;  /* 0x0c201f0006007f89 */ /* 0x000ea400000e0000 */
[----:B--2---:R-:W-:-:S02]  /*16f50*/  FADD.FTZ R6, R6, R0 ;  /* 0x0000000006067221 */ /* 0x004fc40000010000 */
[----:B------:R-:W2:Y:S02]  /*16f60*/  SHFL.BFLY PT, R0, R202, 0x2, 0x1f ;  /* 0x0c401f00ca007f89 */ /* 0x000ea400000e0000 */
[----:B--2---:R-:W-:-:S05]  /*16f70*/  FADD.FTZ R4, R0, R202 ;  /* 0x000000ca00047221 */ /* 0x004fca0000010000 */
[----:B------:R2:W3:Y:S02]  /*16f80*/  SHFL.BFLY PT, R3, R4, 0x1, 0x1f ;  /* 0x0c201f0004037f89 */ /* 0x0004e400000e0000 */
.L_x_1507:
        /* <DEDUP_REMOVED lines=148> */
.L_x_1316:
        /* <DEDUP_REMOVED lines=17> */
.L_x_1422:
[----:B------:R-:W-:Y:S05]  /*179e0*/  BSYNC B0 ;  /* 0x0000000000007941 */ /* 0x000fea0003800000 */
.L_x_1421:
        /* <DEDUP_REMOVED lines=143> */
[----:B------:R-:W-:-:S03]  /*182e0*/  IADD3 R4, P0, R231, c[0x0][0x500], RZ ;  /* 0x00014000e7047a10 */ /* 0x000fc60007f1e0ff */
[----:B------:R2:W5:Y:S01]  /*182f0*/  @P1 LDG.E R12, [R2.64] ;  /* 0x00000008020c1981 */ /* 0x000562000c1e1900 */
[----:B------:R-:W-:Y:S01]  /*18300*/  IADD3.X R5, R236, c[0x0][0x504], RZ, P0, !PT ;  /* 0x00014100ec057a10 */ /* 0x000fe200007fe4ff */
        /* <DEDUP_REMOVED lines=9> */
.L_x_1425:
        /* <DEDUP_REMOVED lines=8> */
[----:B---3--:R-:W-:Y:S02]  /*18420*/  LOP3.LUT R4, R234, 0xffff, RZ, 0xc0, !PT ;  /* 0x0000ffffea047812 */ /* 0x008fe400078ec0ff */
[----:B------:R-:W-:Y:S02]  /*18430*/  SEL R0, R237, RZ, !P0 ;  /* 0x000000ffed007207 */ /* 0x000fe40004000000 */
[----:B------:R-:W-:Y:S02]  /*18440*/  SEL R5, R238, RZ, !P0 ;  /* 0x000000ffee057207 */ /* 0x000fe40004000000 */
[----:B------:R-:W-:Y:S01]  /*18450*/  SHF.R.S32.HI R19, RZ, 0x1f, R110 ;  /* 0x0000001fff137819 */ /* 0x000fe2000001146e */
[----:B------:R-:W3:Y:S03]  /*18460*/  LDC.64 R10, c[0x0][R16+0x168] ;  /* 0x00005a00100a7b82 */ /* 0x000ee60000000a00 */
[----:B------:R-:W-:-:S04]  /*18470*/  LEA.HI R19, R19, R110, RZ, 0x5 ;  /* 0x0000006e13137211 */ /* 0x000fc800078f28ff */
[----:B------:R-:W-:Y:S01]  /*18480*/  LOP3.LUT R19, R19, 0xffffffe0, RZ, 0xc0, !PT ;  /* 0xffffffe013137812 */ /* 0x000fe200078ec0ff */
[----:B------:R-:W1:Y:S04]  /*18490*/  LDC.64 R14, c[0x0][R16+0x178] ;  /* 0x00005e00100e7b82 */ /* 0x000e680000000a00 */
        /* <DEDUP_REMOVED lines=103> */
.L_x_1508:
[----:B------:R-:W-:Y:S05]  /*18b10*/  BRA.DIV ~URZ, `(.L_x_1428) ;  /* 0x000055e27f007947 */ /* 0x000fea000b800000 */
[----:B------:R4:W2:Y:S02]  /*18b20*/  SHFL.IDX PT, R0, R14, RZ, 0x181f ;  /* 0x00181fff0e007589 */ /* 0x0008a400000e0000 */
.L_x_1509:
[----:B------:R-:W-:Y:S01]  /*18b30*/  ISETP.GE.AND P0, PT, R5, R12, PT ;  /* 0x0000000c0500720c */ /* 0x000fe20003f06270 */
[----:B------:R-:W-:-:S12]  /*18b40*/  BSSY B0, `(.L_x_1429) ;  /* 0x0000012000007945 */ /* 0x000fd80003800000 */
[----:B------:R-:W-:Y:S05]  /*18b50*/  @P0 BRA `(.L_x_1430) ;  /* 0x0000010000000947 */ /* 0x000fea0003800000 */
[----:B------:R-:W-:Y:S02]  /*18b60*/  ISETP.GE.AND P3, PT, R132, c[0x0][0x3c8], PT ;  /* 0x0000f20084007a0c */ /* 0x000fe40003f66270 */
[----:B------:R-:W-:Y:S02]  /*18b70*/  ISETP.GE.AND P2, PT, R137, c[0x0][0x3c8], PT ;  /* 0x0000f20089007a0c */ /* 0x000fe40003f46270 */
[----:B------:R-:W-:Y:S02]  /*18b80*/  ISETP.GE.AND P1, PT, R197, c[0x0][0x3c8], PT ;  /* 0x0000f200c5007a0c */ /* 0x000fe40003f26270 */
[----:B------:R-:W-:-:S07]  /*18b90*/  ISETP.GE.AND P0, PT, R198, c[0x0][0x3c8], PT ;  /* 0x0000f200c6007a0c */ /* 0x000fce0003f06270 */
[CC--:B--2---:R-:W-:Y:S02]  /*18ba0*/  @!P3 LEA R10, P4, R132.reuse, R0.reuse, 0x1 ;  /* 0x00000000840ab211 */ /* 0x0c4fe400078808ff */
        /* <DEDUP_REMOVED lines=11> */
.L_x_1430:
[----:B------:R-:W-:Y:S05]  /*18c60*/  BSYNC B0 ;  /* 0x0000000000007941 */ /* 0x000fea0003800000 */
.L_x_1429:
[----:B------:R-:W-:Y:S05]  /*18c70*/  BRA.DIV ~URZ, `(.L_x_1431) ;  /* 0x000054e27f007947 */ /* 0x000fea000b800000 */
[----:B---3--:R3:W4:Y:S04]  /*18c80*/  SHFL.IDX PT, R4, R13, 0x1, 0x181f ;  /* 0x00381f000d047f89 */ /* 0x00872800000e0000 */
[----:B--2---:R3:W2:Y:S02]  /*18c90*/  SHFL.IDX PT, R0, R14, 0x1, 0x181f ;  /* 0x00381f000e007f89 */ /* 0x0046a400000e0000 */
.L_x_1510:
        /* <DEDUP_REMOVED lines=20> */
.L_x_1433:
[----:B------:R-:W-:Y:S05]  /*18de0*/  BSYNC B0 ;  /* 0x0000000000007941 */ /* 0x000fea0003800000 */
.L_x_1432:
[----:B------:R-:W-:Y:S05]  /*18df0*/  BRA.DIV ~URZ, `(.L_x_1434) ;  /* 0x000054227f007947 */ /* 0x000fea000b800000 */
[----:B----4-:R4:W3:Y:S02]  /*18e00*/  SHFL.IDX PT, R4, R13, 0x2, 0x181f ;  /* 0x00581f000d047f89 */ /* 0x0108e400000e0000 */
.L_x_1511:
[----:B------:R-:W-:Y:S05]  /*18e10*/  BRA.DIV ~URZ, `(.L_x_1435) ;  /* 0x000054727f007947 */ /* 0x000fea000b800000 */
[----:B--2---:R2:W4:Y:S02]  /*18e20*/  SHFL.IDX PT, R0, R14, 0x2, 0x181f ;  /* 0x00581f000e007f89 */ /* 0x00452400000e0000 */
.L_x_1512:
        /* <DEDUP_REMOVED lines=8> */
[CC--:B----4-:R-:W-:Y:S02]  /*18eb0*/  @!P3 LEA R10, P4, R132.reuse, R0.reuse, 0x1 ;  /* 0x00000000840ab211 */ /* 0x0d0fe400078808ff */
        /* <DEDUP_REMOVED lines=11> */
.L_x_1437:
[----:B------:R-:W-:Y:S05]  /*18f70*/  BSYNC B0 ;  /* 0x0000000000007941 */ /* 0x000fea0003800000 */
.L_x_1436:
[----:B------:R-:W-:Y:S05]  /*18f80*/  BRA.DIV ~URZ, `(.L_x_1438) ;  /* 0x000053627f007947 */ /* 0x000fea000b800000 */
[----:B---3--:R3:W2:Y:S04]  /*18f90*/  SHFL.IDX PT, R4, R13, 0x3, 0x181f ;  /* 0x00781f000d047f89 */ /* 0x0086a800000e0000 */
[----:B----4-:R3:W4:Y:S02]  /*18fa0*/  SHFL.IDX PT, R0, R14, 0x3, 0x181f ;  /* 0x00781f000e007f89 */ /* 0x01072400000e0000 */
.L_x_1513:
[----:B------:R-:W-:-:S04]  /*18fb0*/  IADD3 R2, R5, 0x60, RZ ;  /* 0x0000006005027810 */ /* 0x000fc80007ffe0ff */
[----:B------:R-:W-:-:S13]  /*18fc0*/  ISETP.GE.AND P0, PT, R2, R12, PT ;  /* 0x0000000c0200720c */ /* 0x000fda0003f06270 */
[----:B------:R-:W-:Y:S05]  /*18fd0*/  @P0 BRA `(.L_x_1439) ;  /* 0x00002c3000000947 */ /* 0x000fea0003800000 */
[----:B------:R-:W-:Y:S02]  /*18fe0*/  ISETP.GE.AND P2, PT, R132, c[0x0][0x3c8], PT ;  /* 0x0000f20084007a0c */ /* 0x000fe40003f46270 */
[----:B------:R-:W-:Y:S02]  /*18ff0*/  ISETP.GE.AND P1, PT, R137, c[0x0][0x3c8], PT ;  /* 0x0000f20089007a0c */ /* 0x000fe40003f26270 */
[----:B------:R-:W-:-:S09]  /*19000*/  ISETP.GE.AND P0, PT, R197, c[0x0][0x3c8], PT ;  /* 0x0000f200c5007a0c */ /* 0x000fd20003f06270 */
[CC--:B----4-:R-:W-:Y:S02]  /*19010*/  @!P2 LEA R8, P5, R132.reuse, R0.reuse, 0x1 ;  /* 0x000000008408a211 */ /* 0x0d0fe400078a08ff */
[-C--:B------:R-:W-:Y:S02]  /*19020*/  @!P1 LEA R6, P4, R201, R0.reuse, 0x1 ;  /* 0x00000000c9069211 */ /* 0x080fe400078808ff */
        /* <DEDUP_REMOVED lines=13> */
.L_x_1426:
        /* <DEDUP_REMOVED lines=33> */
.L_x_1514:
[----:B------:R-:W-:Y:S05]  /*19310*/  BRA.DIV ~URZ, `(.L_x_1441) ;  /* 0x000051027f007947 */ /* 0x000fea000b800000 */
[----:B------:R3:W4:Y:S02]  /*19320*/  SHFL.IDX PT, R0, R12, RZ, 0x1c1f ;  /* 0x001c1fff0c007589 */ /* 0x00072400000e0000 */
.L_x_1515:
        /* <DEDUP_REMOVED lines=8> */
[C---:B------:R-:W-:Y:S01]  /*193b0*/  IADD3 R14, R229.reuse, 0x60, RZ ;  /* 0x00000060e50e7810 */ /* 0x040fe20007ffe0ff */
[----:B----4-:R-:W-:Y:S01]  /*193c0*/  @!P0 IMAD.MOV.U32 R2, RZ, RZ, R0 ;  /* 0x000000ffff028224 */ /* 0x010fe200078e0000 */
[----:B------:R-:W-:Y:S01]  /*193d0*/  ISETP.GE.AND P2, PT, R6, c[0x0][0x3c8], PT ;  /* 0x0000f20006007a0c */ /* 0x000fe20003f46270 */
[----:B--2---:R-:W-:Y:S01]  /*193e0*/  @!P0 IMAD.MOV.U32 R3, RZ, RZ, R4 ;  /* 0x000000ffff038224 */ /* 0x004fe200078e0004 */
[C---:B------:R-:W-:Y:S02]  /*193f0*/  IADD3 R11, R229.reuse, 0x58, RZ ;  /* 0x00000058e50b7810 */ /* 0x040fe40007ffe0ff */
[C---:B------:R-:W-:Y:S01]  /*19400*/  IADD3 R10, R229.reuse, 0x70, RZ ;  /* 0x00000070e50a7810 */ /* 0x040fe20007ffe0ff */
[----:B------:R-:W-:Y:S01]  /*19410*/  @!P0 IMAD.WIDE R2, R229, 0x4, R2 ;  /* 0x00000004e5028825 */ /* 0x000fe200078e0202 */
[----:B------:R-:W-:-:S02]  /*19420*/  SHF.R.S32.HI R11, RZ, 0x1f, R11 ;  /* 0x0000001fff0b7819 */ /* 0x000fc4000001140b */
[C---:B------:R-:W-:Y:S02]  /*19430*/  IADD3 R15, R229.reuse, 0x60, RZ ;  /* 0x00000060e50f7810 */ /* 0x040fe40007ffe0ff */
[----:B------:R2:W-:Y:S01]  /*19440*/  @!P0 ST.E.64 [R2.64], R134 ;  /* 0x0000008602008985 */ /* 0x0005e2000c101b08 */
[----:B------:R-:W-:Y:S02]  /*19450*/  ISETP.GE.AND P0, PT, R8, c[0x0][0x3c8], PT ;  /* 0x0000f20008007a0c */ /* 0x000fe40003f06270 */
[----:B------:R-:W-:Y:S02]  /*19460*/  SHF.R.S32.HI R15, RZ, 0x1f, R15 ;  /* 0x0000001fff0f7819 */ /* 0x000fe4000001140f */
[C---:B------:R-:W-:Y:S02]  /*19470*/  IADD3 R16, R229.reuse, 0xa0, RZ ;  /* 0x000000a0e5107810 */ /* 0x040fe40007ffe0ff */
[C---:B------:R-:W-:Y:S02]  /*19480*/  IADD3 R18, R229.reuse, 0xa0, RZ ;  /* 0x000000a0e5127810 */ /* 0x040fe40007ffe0ff */
[----:B------:R-:W-:-:S02]  /*19490*/  IADD3 R17, R229, 0xb0, RZ ;  /* 0x000000b0e5117810 */ /* 0x000fc40007ffe0ff */
        /* <DEDUP_REMOVED lines=11> */
[----:B------:R-:W-:Y:S02]  /*19550*/  IADD3 R7, R229, 0x18, RZ ;  /* 0x00000018e5077810 */ /* 0x000fe40007ffe0ff */
[----:B------:R-:W-:Y:S01]  /*19560*/  ISETP.GE.AND P1, PT, R249, c[0x0][0x3c8], PT ;  /* 0x0000f200f9007a0c */ /* 0x000fe20003f26270 */
[----:B------:R2:W-:Y:S01]  /*19570*/  @!P0 ST.E.64 [R2.64], R144 ;  /* 0x0000009002008985 */ /* 0x0005e2000c101b08 */
[----:B------:R-:W-:Y:S02]  /*19580*/  SHF.R.S32.HI R7, RZ, 0x1f, R7 ;  /* 0x0000001fff077819 */ /* 0x000fe40000011407 */
[----:B------:R-:W-:Y:S02]  /*19590*/  SHF.R.S32.HI R8, RZ, 0x1f, R248 ;  /* 0x0000001fff087819 */ /* 0x000fe400000114f8 */
        /* <DEDUP_REMOVED lines=25> */
[----:B------:R-:W-:Y:S02]  /*19730*/  IADD3 R9, R229, 0x40, RZ ;  /* 0x00000040e5097810 */ /* 0x000fe40007ffe0ff */
[----:B------:R-:W-:Y:S01]  /*19740*/  ISETP.GE.AND P0, PT, R7, c[0x0][0x3c8], PT ;  /* 0x0000f20007007a0c */ /* 0x000fe20003f06270 */
[----:B------:R2:W-:Y:S01]  /*19750*/  @!P2 ST.E.64 [R2.64], R32 ;  /* 0x000000200200a985 */ /* 0x0005e2000c101b08 */
[----:B------:R-:W-:Y:S02]  /*19760*/  SHF.R.S32.HI R9, RZ, 0x1f, R9 ;  /* 0x0000001fff097819 */ /* 0x000fe40000011409 */
[----:B------:R-:W-:-:S04]  /*19770*/  IADD3 R6, R229, 0x50, RZ ;  /* 0x00000050e5067810 */ /* 0x000fc80007ffe0ff */
        /* <DEDUP_REMOVED lines=8> */
[----:B------:R-:W-:-:S02]  /*19800*/  ISETP.GE.AND P2, PT, R14, c[0x0][0x3c8], PT ;  /* 0x0000f2000e007a0c */ /* 0x000fc40003f46270 */
        /* <DEDUP_REMOVED lines=12> */
[C---:B------:R-:W-:Y:S02]  /*198d0*/  IADD3 R8, R229.reuse, 0x78, RZ ;  /* 0x00000078e5087810 */ /* 0x040fe40007ffe0ff */
[----:B------:R-:W-:Y:S01]  /*198e0*/  ISETP.GE.AND P3, PT, R10, c[0x0][0x3c8], PT ;  /* 0x0000f2000a007a0c */ /* 0x000fe20003f66270 */
[----:B------:R4:W-:Y:S01]  /*198f0*/  @!P4 ST.E.64 [R6.64], R48 ;  /* 0x000000300600c985 */ /* 0x0009e2000c101b08 */
[----:B------:R-:W-:Y:S02]  /*19900*/  IADD3 R11, R229, 0x68, RZ ;  /* 0x00000068e50b7810 */ /* 0x000fe40007ffe0ff */
[----:B------:R-:W-:Y:S02]  /*19910*/  ISETP.GE.AND P4, PT, R8, c[0x0][0x3c8], PT ;  /* 0x0000f20008007a0c */ /* 0x000fe40003f86270 */
[----:B------:R-:W-:-:S02]  /*19920*/  SHF.R.S32.HI R11, RZ, 0x1f, R11 ;  /* 0x0000001fff0b7819 */ /* 0x000fc4000001140b */
[----:B--2---:R-:W-:-:S04]  /*19930*/  @!P2 LEA R2, P5, R14, R0, 0x2 ;  /* 0x000000000e02a211 */ /* 0x004fc800078a10ff */
[----:B------:R-:W-:Y:S02]  /*19940*/  @!P2 LEA.HI.X R3, R14, R4, R15, 0x2, P5 ;  /* 0x000000040e03a211 */ /* 0x000fe400028f140f */
[----:B----4-:R-:W-:Y:S02]  /*19950*/  @!P1 LEA R6, P0, R9, R0, 0x2 ;  /* 0x0000000009069211 */ /* 0x010fe400078010ff */
[----:B------:R-:W-:Y:S01]  /*19960*/  IADD3 R14, R229, 0x80, RZ ;  /* 0x00000080e50e7810 */ /* 0x000fe20007ffe0ff */
[----:B------:R2:W-:Y:S01]  /*19970*/  @!P2 ST.E.64 [R2.64], R52 ;  /* 0x000000340200a985 */ /* 0x0005e2000c101b08 */
[----:B------:R-:W-:Y:S02]  /*19980*/  @!P1 LEA.HI.X R7, R9, R4, R11, 0x2, P0 ;  /* 0x0000000409079211 */ /* 0x000fe400000f140b */
[C---:B------:R-:W-:Y:S02]  /*19990*/  IADD3 R15, R229.reuse, 0x70, RZ ;  /* 0x00000070e50f7810 */ /* 0x040fe40007ffe0ff */
[----:B------:R-:W-:Y:S01]  /*199a0*/  IADD3 R9, R229, 0x88, RZ ;  /* 0x00000088e5097810 */ /* 0x000fe20007ffe0ff */
[----:B------:R4:W-:Y:S01]  /*199b0*/  @!P1 ST.E.64 [R6.64], R56 ;  /* 0x0000003806009985 */ /* 0x0009e2000c101b08 */
[----:B------:R-:W-:-:S02]  /*199c0*/  ISETP.GE.AND P2, PT, R14, c[0x0][0x3c8], PT ;  /* 0x0000f2000e007a0c */ /* 0x000fc40003f46270 */
[----:B------:R-:W-:Y:S02]  /*199d0*/  IADD3 R11, R229, 0x78, RZ ;  /* 0x00000078e50b7810 */ /* 0x000fe40007ffe0ff */
[----:B------:R-:W-:Y:S02]  /*199e0*/  SHF.R.S32.HI R15, RZ, 0x1f, R15 ;  /* 0x0000001fff0f7819 */ /* 0x000fe4000001140f */
[----:B------:R-:W-:Y:S02]  /*199f0*/  ISETP.GE.AND P1, PT, R9, c[0x0][0x3c8], PT ;  /* 0x0000f20009007a0c */ /* 0x000fe40003f26270 */
[----:B------:R-:W-:Y:S02]  /*19a00*/  SHF.R.S32.HI R11, RZ, 0x1f, R11 ;  /* 0x0000001fff0b7819 */ /* 0x000fe4000001140b */
[----:B--2---:R-:W-:-:S04]  /*19a10*/  @!P3 LEA R2, P5, R10, R0, 0x2 ;  /* 0x000000000a02b211 */ /* 0x004fc800078a10ff */
[----:B------:R-:W-:Y:S02]  /*19a20*/  @!P3 LEA.HI.X R3, R10, R4, R15, 0x2, P5 ;  /* 0x000000040a03b211 */ /* 0x000fe400028f140f */
[C---:B----4-:R-:W-:Y:S02]  /*19a30*/  @!P4 LEA R6, P0, R8.reuse, R0, 0x2 ;  /* 0x000000000806c211 */ /* 0x050fe400078010ff */
[C---:B------:R-:W-:Y:S01]  /*19a40*/  IADD3 R10, R229.reuse, 0x90, RZ ;  /* 0x00000090e50a7810 */ /* 0x040fe20007ffe0ff */
[----:B------:R2:W-:Y:S01]  /*19a50*/  @!P3 ST.E.64 [R2.64], R60 ;  /* 0x0000003c0200b985 */ /* 0x0005e2000c101b08 */
[----:B------:R-:W-:Y:S02]  /*19a60*/  @!P4 LEA.HI.X R7, R8, R4, R11, 0x2, P0 ;  /* 0x000000040807c211 */ /* 0x000fe400000f140b */
[C---:B------:R-:W-:Y:S02]  /*19a70*/  IADD3 R15, R229.reuse, 0x80, RZ ;  /* 0x00000080e50f7810 */ /* 0x040fe40007ffe0ff */
[----:B------:R-:W-:Y:S01]  /*19a80*/  IADD3 R8, R229, 0x98, RZ ;  /* 0x00000098e5087810 */ /* 0x000fe20007ffe0ff */
[----:B------:R4:W-:Y:S01]  /*19a90*/  @!P4 ST.E.64 [R6.64], R64 ;  /* 0x000000400600c985 */ /* 0x0009e2000c101b08 */
[----:B------:R-:W-:-:S02]  /*19aa0*/  ISETP.GE.AND P3, PT, R10, c[0x0][0x3c8], PT ;  /* 0x0000f2000a007a0c */ /* 0x000fc40003f66270 */
[----:B------:R-:W-:Y:S02]  /*19ab0*/  SHF.R.S32.HI R15, RZ, 0x1f, R15 ;  /* 0x0000001fff0f7819 */ /* 0x000fe4000001140f */
[----:B------:R-:W-:Y:S02]  /*19ac0*/  IADD3 R11, R229, 0x88, RZ ;  /* 0x00000088e50b7810 */ /* 0x000fe40007ffe0ff */
[----:B------:R-:W-:Y:S02]  /*19ad0*/  ISETP.GE.AND P4, PT, R8, c[0x0][0x3c8], PT ;  /* 0x0000f20008007a0c */ /* 0x000fe40003f86270 */
[----:B------:R-:W-:Y:S02]  /*19ae0*/  SHF.R.S32.HI R11, RZ, 0x1f, R11 ;  /* 0x0000001fff0b7819 */ /* 0x000fe4000001140b */
[----:B--2---:R-:W-:-:S04]  /*19af0*/  @!P2 LEA R2, P5, R14, R0, 0x2 ;  /* 0x000000000e02a211 */ /* 0x004fc800078a10ff */
[----:B------:R-:W-:Y:S02]  /*19b00*/  @!P2 LEA.HI.X R3, R14, R4, R15, 0x2, P5 ;  /* 0x000000040e03a211 */ /* 0x000fe400028f140f */
[----:B----4-:R-:W-:Y:S02]  /*19b10*/  @!P1 LEA R6, P0, R9, R0, 0x2 ;  /* 0x0000000009069211 */ /* 0x010fe400078010ff */
[----:B------:R-:W-:Y:S01]  /*19b20*/  IADD3 R14, R229, 0x90, RZ ;  /* 0x00000090e50e7810 */ /* 0x000fe20007ffe0ff */
[----:B------:R2:W-:Y:S01]  /*19b30*/  @!P2 ST.E.64 [R2.64], R68 ;  /* 0x000000440200a985 */ /* 0x0005e2000c101b08 */
[----:B------:R-:W-:Y:S02]  /*19b40*/  @!P1 LEA.HI.X R7, R9, R4, R11, 0x2, P0 ;  /* 0x0000000409079211 */ /* 0x000fe400000f140b */
[----:B------:R-:W-:Y:S02]  /*19b50*/  ISETP.GE.AND P2, PT, R16, c[0x0][0x3c8], PT ;  /* 0x0000f20010007a0c */ /* 0x000fe40003f46270 */
[C---:B------:R-:W-:Y:S01]  /*19b60*/  IADD3 R9, R229.reuse, 0x98, RZ ;  /* 0x00000098e5097810 */ /* 0x040fe20007ffe0ff */
[----:B------:R4:W-:Y:S01]  /*19b70*/  @!P1 ST.E.64 [R6.64], R72 ;  /* 0x0000004806009985 */ /* 0x0009e2000c101b08 */
[----:B------:R-:W-:-:S02]  /*19b80*/  IADD3 R11, R229, 0xa8, RZ ;  /* 0x000000a8e50b7810 */ /* 0x000fc40007ffe0ff */
[----:B------:R-:W-:Y:S02]  /*19b90*/  SHF.R.S32.HI R14, RZ, 0x1f, R14 ;  /* 0x0000001fff0e7819 */ /* 0x000fe4000001140e */
[----:B------:R-:W-:Y:S02]  /*19ba0*/  SHF.R.S32.HI R9, RZ, 0x1f, R9 ;  /* 0x0000001fff097819 */ /* 0x000fe40000011409 */
[----:B------:R-:W-:Y:S02]  /*19bb0*/  ISETP.GE.AND P1, PT, R11, c[0x0][0x3c8], PT ;  /* 0x0000f2000b007a0c */ /* 0x000fe40003f26270 */
[----:B------:R-:W-:-:S04]  /*19bc0*/  IADD3 R15, R229, 0xa8, RZ ;  /* 0x000000a8e50f7810 */ /* 0x000fc80007ffe0ff */
[----:B------:R-:W-:Y:S02]  /*19bd0*/  SHF.R.S32.HI R15, RZ, 0x1f, R15 ;  /* 0x0000001fff0f7819 */ /* 0x000fe4000001140f */
[----:B--2---:R-:W-:-:S04]  /*19be0*/  @!P3 LEA R2, P5, R10, R0, 0x2 ;  /* 0x000000000a02b211 */ /* 0x004fc800078a10ff */
[----:B------:R-:W-:Y:S02]  /*19bf0*/  @!P3 LEA.HI.X R3, R10, R4, R14, 0x2, P5 ;  /* 0x000000040a03b211 */ /* 0x000fe400028f140e */
[C---:B----4-:R-:W-:Y:S02]  /*19c00*/  @!P4 LEA R6, P0, R8.reuse, R0, 0x2 ;  /* 0x000000000806c211 */ /* 0x050fe400078010ff */
[----:B------:R-:W-:Y:S01]  /*19c10*/  IADD3 R10, R229, 0xb8, RZ ;  /* 0x000000b8e50a7810 */ /* 0x000fe20007ffe0ff */
[----:B------:R2:W-:Y:S01]  /*19c20*/  @!P3 ST.E.64 [R2.64], R76 ;  /* 0x0000004c0200b985 */ /* 0x0005e2000c101b08 */
[----:B------:R-:W-:Y:S02]  /*19c30*/  @!P4 LEA.HI.X R7, R8, R4, R9, 0x2, P0 ;  /* 0x000000040807c211 */ /* 0x000fe400000f1409 */
[----:B------:R-:W-:Y:S02]  /*19c40*/  ISETP.GE.AND P3, PT, R17, c[0x0][0x3c8], PT ;  /* 0x0000f20011007a0c */ /* 0x000fe40003f66270 */
[----:B------:R-:W-:Y:S01]  /*19c50*/  @!P1 LEA R8, P0, R11, R0, 0x2 ;  /* 0x000000000b089211 */ /* 0x000fe200078010ff */
[----:B------:R4:W-:Y:S01]  /*19c60*/  @!P4 ST.E.64 [R6.64], R80 ;  /* 0x000000500600c985 */ /* 0x0009e2000c101b08 */
[----:B------:R-:W-:-:S02]  /*19c70*/  ISETP.GE.AND P4, PT, R10, c[0x0][0x3c8], PT ;  /* 0x0000f2000a007a0c */ /* 0x000fc40003f86270 */
[----:B------:R-:W-:Y:S02]  /*19c80*/  IADD3 R14, R229, 0xc0, RZ ;  /* 0x000000c0e50e7810 */ /* 0x000fe40007ffe0ff */
[----:B------:R-:W-:Y:S02]  /*19c90*/  @!P1 LEA.HI.X R9, R11, R4, R15, 0x2, P0 ;  /* 0x000000040b099211 */ /* 0x000fe400000f140f */
[C---:B------:R-:W-:Y:S02]  /*19ca0*/  IADD3 R15, R229.reuse, 0xb8, RZ ;  /* 0x000000b8e50f7810 */ /* 0x040fe40007ffe0ff */
[----:B------:R-:W-:Y:S02]  /*19cb0*/  IADD3 R11, R229, 0xd0, RZ ;  /* 0x000000d0e50b7810 */ /* 0x000fe40007ffe0ff */
[----:B------:R-:W-:Y:S02]  /*19cc0*/  SHF.R.S32.HI R15, RZ, 0x1f, R15 ;  /* 0x0000001fff0f7819 */ /* 0x000fe4000001140f */
[----:B------:R-:W-:-:S02]  /*19cd0*/  ISETP.GE.AND P6, PT, R11, c[0x0][0x3c8], PT ;  /* 0x0000f2000b007a0c */ /* 0x000fc40003fc6270 */
[----:B--2---:R-:W-:-:S04]  /*19ce0*/  @!P2 LEA R2, P5, R16, R0, 0x2 ;  /* 0x000000001002a211 */ /* 0x004fc800078a10ff */
[----:B------:R-:W-:Y:S02]  /*19cf0*/  @!P2 LEA.HI.X R3, R16, R4, R18, 0x2, P5 ;  /* 0x000000041003a211 */ /* 0x000fe400028f1412 */
[C---:B------:R-:W-:Y:S02]  /*19d00*/  IADD3 R16, R229.reuse, 0xc8, RZ ;  /* 0x000000c8e5107810 */ /* 0x040fe40007ffe0ff */
[----:B------:R-:W-:Y:S01]  /*19d10*/  IADD3 R18, R229, 0xb0, RZ ;  /* 0x000000b0e5127810 */ /* 0x000fe20007ffe0ff */
[----:B------:R2:W-:Y:S01]  /*19d20*/  @!P2 ST.E.64 [R2.64], R84 ;  /* 0x000000540200a985 */ /* 0x0005e2000c101b08 */
[----:B------:R-:W-:Y:S02]  /*19d30*/  ISETP.GE.AND P2, PT, R14, c[0x0][0x3c8], PT ;  /* 0x0000f2000e007a0c */ /* 0x000fe40003f46270 */
[----:B----4-:R-:W-:Y:S01]  /*19d40*/  @!P3 LEA R6, P5, R17, R0, 0x2 ;  /* 0x000000001106b211 */ /* 0x010fe200078a10ff */
[----:B------:R4:W-:Y:S01]  /*19d50*/  @!P1 ST.E.64 [R8.64], R88 ;  /* 0x0000005808009985 */ /* 0x0009e2000c101b08 */
[----:B------:R-:W-:-:S02]  /*19d60*/  ISETP.GE.AND P1, PT, R16, c[0x0][0x3c8], PT ;  /* 0x0000f20010007a0c */ /* 0x000fc40003f26270 */
[----:B------:R-:W-:-:S04]  /*19d70*/  SHF.R.S32.HI R18, RZ, 0x1f, R18 ;  /* 0x0000001fff127819 */ /* 0x000fc80000011412 */
[----:B------:R-:W-:Y:S02]  /*19d80*/  @!P3 LEA.HI.X R7, R17, R4, R18, 0x2, P5 ;  /* 0x000000041107b211 */ /* 0x000fe400028f1412 */
[----:B------:R-:W-:-:S03]  /*19d90*/  IADD3 R17, R229, 0xc8, RZ ;  /* 0x000000c8e5117810 */ /* 0x000fc60007ffe0ff */
[----:B------:R5:W-:Y:S01]  /*19da0*/  @!P3 ST.E.64 [R6.64], R92 ;  /* 0x0000005c0600b985 */ /* 0x000be2000c101b08 */
[----:B------:R-:W-:Y:S02]  /*19db0*/  SHF.R.S32.HI R17, RZ, 0x1f, R17 ;  /* 0x0000001fff117819 */ /* 0x000fe40000011411 */
[----:B--2---:R-:W-:-:S04]  /*19dc0*/  @!P4 LEA R2, P0, R10, R0, 0x2 ;  /* 0x000000000a02c211 */ /* 0x004fc800078010ff */
[----:B------:R-:W-:Y:S02]  /*19dd0*/  @!P4 LEA.HI.X R3, R10, R4, R15, 0x2, P0 ;  /* 0x000000040a03c211 */ /* 0x000fe400000f140f */
[C---:B------:R-:W-:Y:S02]  /*19de0*/  IADD3 R15, R229.reuse, 0xc0, RZ ;  /* 0x000000c0e50f7810 */ /* 0x040fe40007ffe0ff */
[C---:B----4-:R-:W-:Y:S01]  /*19df0*/  @!P2 LEA R8, P0, R14.reuse, R0, 0x2 ;  /* 0x000000000e08a211 */ /* 0x050fe200078010ff */
[----:B------:R2:W-:Y:S01]  /*19e00*/  @!P4 ST.E.64 [R2.64], R96 ;  /* 0x000000600200c985 */ /* 0x0005e2000c101b08 */
[----:B------:R-:W-:Y:S02]  /*19e10*/  SHF.R.S32.HI R15, RZ, 0x1f, R15 ;  /* 0x0000001fff0f7819 */ /* 0x000fe4000001140f */
[----:B------:R-:W-:Y:S02]  /*19e20*/  IADD3 R10, R229, 0xd8, RZ ;  /* 0x000000d8e50a7810 */ /* 0x000fe40007ffe0ff */
[----:B------:R-:W-:-:S02]  /*19e30*/  @!P2 LEA.HI.X R9, R14, R4, R15, 0x2, P0 ;  /* 0x000000040e09a211 */ /* 0x000fc400000f140f */
[----:B------:R-:W-:Y:S02]  /*19e40*/  ISETP.GE.AND P5, PT, R10, c[0x0][0x3c8], PT ;  /* 0x0000f2000a007a0c */ /* 0x000fe40003fa6270 */
[C---:B------:R-:W-:Y:S01]  /*19e50*/  IADD3 R15, R229.reuse, 0xd0, RZ ;  /* 0x000000d0e50f7810 */ /* 0x040fe20007ffe0ff */
[----:B------:R-:W-:Y:S01]  /*19e60*/  @!P2 ST.E.64 [R8.64], R160 ;  /* 0x000000a00800a985 */ /* 0x000fe2000c101b08 */
[----:B------:R-:W-:Y:S02]  /*19e70*/  IADD3 R14, R229, 0xe0, RZ ;  /* 0x000000e0e50e7810 */ /* 0x000fe40007ffe0ff */
[----:B-----5:R-:W-:Y:S02]  /*19e80*/  @!P6 LEA R6, P0, R11, R0, 0x2 ;  /* 0x000000000b06e211 */ /* 0x020fe400078010ff */
[----:B------:R-:W-:Y:S02]  /*19e90*/  SHF.R.S32.HI R15, RZ, 0x1f, R15 ;  /* 0x0000001fff0f7819 */ /* 0x000fe4000001140f */
[----:B------:R-:W-:-:S02]  /*19ea0*/  ISETP.GE.AND P4, PT, R14, c[0x0][0x3c8], PT ;  /* 0x0000f2000e007a0c */ /* 0x000fc40003f86270 */
[----:B------:R-:W-:Y:S02]  /*19eb0*/  ISETP.GE.AND P2, PT, R252, c[0x0][0x3c8], PT ;  /* 0x0000f200fc007a0c */ /* 0x000fe40003f46270 */
[----:B------:R-:W-:Y:S02]  /*19ec0*/  @!P6 LEA.HI.X R7, R11, R4, R15, 0x2, P0 ;  /* 0x000000040b07e211 */ /* 0x000fe400000f140f */
[----:B------:R-:W-:Y:S02]  /*19ed0*/  IADD3 R11, R229, 0xd8, RZ ;  /* 0x000000d8e50b7810 */ /* 0x000fe40007ffe0ff */
[----:B------:R-:W-:Y:S02]  /*19ee0*/  ISETP.GE.AND P0, PT, R250, c[0x0][0x3c8], PT ;  /* 0x0000f200fa007a0c */ /* 0x000fe40003f06270 */
[----:B------:R-:W-:Y:S02]  /*19ef0*/  SHF.R.S32.HI R11, RZ, 0x1f, R11 ;  /* 0x0000001fff0b7819 */ /* 0x000fe4000001140b */
[----:B--2---:R-:W-:-:S02]  /*19f00*/  @!P1 LEA R2, P3, R16, R0, 0x2 ;  /* 0x0000000010029211 */ /* 0x004fc400078610ff */
[----:B------:R-:W-:Y:S02]  /*19f10*/  IADD3 R15, R229, 0xe0, RZ ;  /* 0x000000e0e50f7810 */ /* 0x000fe40007ffe0ff */
[----:B------:R-:W-:Y:S02]  /*19f20*/  @!P1 LEA.HI.X R3, R16, R4, R17, 0x2, P3 ;  /* 0x0000000410039211 */ /* 0x000fe400018f1411 */
[----:B------:R-:W-:Y:S02]  /*19f30*/  SHF.R.S32.HI R15, RZ, 0x1f, R15 ;  /* 0x0000001fff0f7819 */ /* 0x000fe4000001140f */
[----:B------:R-:W-:Y:S01]  /*19f40*/  SHF.R.S32.HI R16, RZ, 0x1f, R252 ;  /* 0x0000001fff107819 */ /* 0x000fe200000114fc */
[----:B------:R2:W-:Y:S01]  /*19f50*/  @!P1 ST.E.64 [R2.64], R100 ;  /* 0x0000006402009985 */ /* 0x0005e2000c101b08 */
[----:B------:R-:W-:-:S03]  /*19f60*/  ISETP.GE.AND P1, PT, R251, c[0x0][0x3c8], PT ;  /* 0x0000f200fb007a0c */ /* 0x000fc60003f26270 */
[----:B------:R4:W-:Y:S01]  /*19f70*/  @!P6 ST.E.64 [R6.64], R104 ;  /* 0x000000680600e985 */ /* 0x0009e2000c101b08 */
[----:B--2---:R-:W-:-:S04]  /*19f80*/  @!P5 LEA R2, P3, R10, R0, 0x2 ;  /* 0x000000000a02d211 */ /* 0x004fc800078610ff */
[----:B------:R-:W-:Y:S02]  /*19f90*/  @!P5 LEA.HI.X R3, R10, R4, R11, 0x2, P3 ;  /* 0x000000040a03d211 */ /* 0x000fe400018f140b */
[-C--:B------:R-:W-:Y:S02]  /*19fa0*/  @!P4 LEA R10, P6, R14, R0.reuse, 0x2 ;  /* 0x000000000e0ac211 */ /* 0x080fe400078c10ff */
[----:B------:R-:W-:Y:S01]  /*19fb0*/  @!P2 LEA R8, P3, R252, R0, 0x2 ;  /* 0x00000000fc08a211 */ /* 0x000fe200078610ff */
[----:B------:R2:W-:Y:S01]  /*19fc0*/  @!P5 ST.E.64 [R2.64], R108 ;  /* 0x0000006c0200d985 */ /* 0x0005e2000c101b08 */
[----:B------:R-:W-:Y:S02]  /*19fd0*/  @!P4 LEA.HI.X R11, R14, R4, R15, 0x2, P6 ;  /* 0x000000040e0bc211 */ /* 0x000fe400030f140f */
[----:B----4-:R-:W-:Y:S02]  /*19fe0*/  @!P1 LEA R6, P5, R251, R0, 0x2 ;  /* 0x00000000fb069211 */ /* 0x010fe400078a10ff */
[----:B------:R-:W-:Y:S01]  /*19ff0*/  SHF.R.S32.HI R15, RZ, 0x1f, R251 ;  /* 0x0000001fff0f7819 */ /* 0x000fe200000114fb */
[----:B------:R4:W-:Y:S01]  /*1a000*/  @!P4 ST.E.64 [R10.64], R164 ;  /* 0x000000a40a00c985 */ /* 0x0009e2000c101b08 */
[----:B------:R-:W-:-:S02]  /*1a010*/  @!P2 LEA.HI.X R9, R252, R4, R16, 0x2, P3 ;  /* 0x00000004fc09a211 */ /* 0x000fc400018f1410 */
[----:B------:R-:W-:Y:S02]  /*1a020*/  SHF.R.S32.HI R14, RZ, 0x1f, R250 ;  /* 0x0000001fff0e7819 */ /* 0x000fe400000114fa */
[----:B------:R-:W-:Y:S01]  /*1a030*/  @!P1 LEA.HI.X R7, R251, R4, R15, 0x2, P5 ;  /* 0x00000004fb079211 */ /* 0x000fe200028f140f */
[----:B------:R4:W-:Y:S04]  /*1a040*/  @!P2 ST.E.64 [R8.64], R162 ;  /* 0x000000a20800a985 */ /* 0x0009e8000c101b08 */
[----:B------:R4:W-:Y:S01]  /*1a050*/  @!P1 ST.E.64 [R6.64], R112 ;  /* 0x0000007006009985 */ /* 0x0009e2000c101b08 */
[----:B--2---:R-:W-:-:S04]  /*1a060*/  @!P0 LEA R2, P3, R250, R0, 0x2 ;  /* 0x00000000fa028211 */ /* 0x004fc800078610ff */
[----:B------:R-:W-:-:S05]  /*1a070*/  @!P0 LEA.HI.X R3, R250, R4, R14, 0x2, P3 ;  /* 0x00000004fa038211 */ /* 0x000fca00018f140e */
[----:B------:R4:W-:Y:S04]  /*1a080*/  @!P0 ST.E.64 [R2.64], R20 ;  /* 0x0000001402008985 */ /* 0x0009e8000c101b08 */
.L_x_1443:
[----:B------:R-:W-:Y:S05]  /*1a090*/  BSYNC B0 ;  /* 0x0000000000007941 */ /* 0x000fea0003800000 */
.L_x_1442:
[----:B------:R-:W-:Y:S05]  /*1a0a0*/  BRA.DIV ~URZ, `(.L_x_1444) ;  /* 0x000043d27f007947 */ /* 0x000fea000b800000 */
[----:B--2---:R2:W1:Y:S04]  /*1a0b0*/  SHFL.IDX PT, R4, R5, 0x1, 0x1c1f ;  /* 0x003c1f0005047f89 */ /* 0x00446800000e0000 */
[----:B----4-:R2:W4:Y:S02]  /*1a0c0*/  SHFL.IDX PT, R0, R12, 0x1, 0x1c1f ;  /* 0x003c1f000c007f89 */ /* 0x01052400000e0000 */
.L_x_1516:
        /* <DEDUP_REMOVED lines=8> */
[C---:B------:R-:W-:Y:S01]  /*1a150*/  IADD3 R10, R229.reuse, 0x18, RZ ;  /* 0x00000018e50a7810 */ /* 0x040fe20007ffe0ff */
        /* <DEDUP_REMOVED lines=30> */
[----:B--2---:R-:W-:Y:S02]  /*1a340*/  @!P4 LEA R8, P0, R249, R0, 0x2 ;  /* 0x00000000f908c211 */ /* 0x004fe400078010ff */
        /* <DEDUP_REMOVED lines=148> */
[----:B------:R-:W-:Y:S01]  /*1ac90*/  IADD3 R14, R229, 0xc8, RZ ;  /* 0x000000c8e50e7810 */ /* 0x000fe20007ffe0ff */
[----:B------:R1:W-:Y:S01]  /*1aca0*/  @!P1 ST.E.64 [R6.64], R78 ;  /* 0x0000004e06009985 */ /* 0x0003e2000c101b08 */
[----:B------:R-:W-:Y:S02]  /*1acb0*/  ISETP.GE.AND P3, PT, R5, c[0x0][0x3c8], PT ;  /* 0x0000f20005007a0c */ /* 0x000fe40003f66270 */
[----:B------:R-:W-:Y:S01]  /*1acc0*/  SHF.R.S32.HI R14, RZ, 0x1f, R14 ;  /* 0x0000001fff0e7819 */ /* 0x000fe2000001140e */
[----:B------:R2:W-:Y:S01]  /*1acd0*/  @!P0 ST.E.64 [R2.64], R62 ;  /* 0x0000003e02008985 */ /* 0x0005e2000c101b08 */
[C---:B------:R-:W-:Y:S02]  /*1ace0*/  IADD3 R11, R229.reuse, 0xd0, RZ ;  /* 0x000000d0e50b7810 */ /* 0x040fe40007ffe0ff */
[----:B------:R-:W-:Y:S02]  /*1acf0*/  IADD3 R13, R229, 0xe0, RZ ;  /* 0x000000e0e50d7810 */ /* 0x000fe40007ffe0ff */
[----:B------:R-:W-:-:S02]  /*1ad00*/  SHF.R.S32.HI R11, RZ, 0x1f, R11 ;  /* 0x0000001fff0b7819 */ /* 0x000fc4000001140b */
[----:B------:R-:W-:Y:S02]  /*1ad10*/  ISETP.GE.AND P2, PT, R13, c[0x0][0x3c8], PT ;  /* 0x0000f2000d007a0c */ /* 0x000fe40003f46270 */
[----:B------:R-:W-:Y:S02]  /*1ad20*/  ISETP.GE.AND P1, PT, R252, c[0x0][0x3c8], PT ;  /* 0x0000f200fc007a0c */ /* 0x000fe40003f26270 */
[----:B-1----:R-:W-:-:S04]  /*1ad30*/  @!P5 LEA R6, P0, R12, R0, 0x2 ;  /* 0x000000000c06d211 */ /* 0x002fc800078010ff */
[----:B------:R-:W-:Y:S02]  /*1ad40*/  @!P5 LEA.HI.X R7, R12, R4, R14, 0x2, P0 ;  /* 0x000000040c07d211 */ /* 0x000fe400000f140e */
[C---:B--2---:R-:W-:Y:S02]  /*1ad50*/  @!P4 LEA R2, P6, R10.reuse, R0, 0x2 ;  /* 0x000000000a02c211 */ /* 0x044fe400078c10ff */
[----:B------:R-:W-:Y:S01]  /*1ad60*/  ISETP.GE.AND P0, PT, R251, c[0x0][0x3c8], PT ;  /* 0x0000f200fb007a0c */ /* 0x000fe20003f06270 */
[----:B------:R-:W-:Y:S01]  /*1ad70*/  @!P5 ST.E.64 [R6.64], R82 ;  /* 0x000000520600d985 */ /* 0x000fe2000c101b08 */
[----:B------:R-:W-:Y:S02]  /*1ad80*/  @!P4 LEA.HI.X R3, R10, R4, R11, 0x2, P6 ;  /* 0x000000040a03c211 */ /* 0x000fe400030f140b */
[----:B------:R-:W-:Y:S02]  /*1ad90*/  @!P3 LEA R10, P5, R5, R0, 0x2 ;  /* 0x00000000050ab211 */ /* 0x000fe400078a10ff */
[C---:B------:R-:W-:Y:S01]  /*1ada0*/  IADD3 R12, R229.reuse, 0xd8, RZ ;  /* 0x000000d8e50c7810 */ /* 0x040fe20007ffe0ff */
[----:B------:R1:W-:Y:S01]  /*1adb0*/  @!P4 ST.E.64 [R2.64], R86 ;  /* 0x000000560200c985 */ /* 0x0003e2000c101b08 */
[----:B------:R-:W-:-:S02]  /*1adc0*/  IADD3 R14, R229, 0xe0, RZ ;  /* 0x000000e0e50e7810 */ /* 0x000fc40007ffe0ff */
[----:B------:R-:W-:Y:S02]  /*1add0*/  SHF.R.S32.HI R12, RZ, 0x1f, R12 ;  /* 0x0000001fff0c7819 */ /* 0x000fe4000001140c */
[----:B------:R-:W-:Y:S02]  /*1ade0*/  @!P2 LEA R8, P6, R13, R0, 0x2 ;  /* 0x000000000d08a211 */ /* 0x000fe400078c10ff */
        /* <DEDUP_REMOVED lines=22> */
.L_x_1424:
        /* <DEDUP_REMOVED lines=8> */
[----:B------:R-:W-:Y:S02]  /*1afd0*/  @P2 IADD3 R4, P0, R231, c[0x0][0x508], RZ ;  /* 0x00014200e7042a10 */ /* 0x000fe40007f1e0ff */
[----:B------:R2:W5:Y:S02]  /*1afe0*/  @P3 LDG.E R6, [R2.64] ;  /* 0x0000000802063981 */ /* 0x000564000c1e1900 */
[----:B------:R-:W-:-:S05]  /*1aff0*/  @P2 IADD3.X R5, R236, c[0x0][0x50c], RZ, P0, !PT ;  /* 0x00014300ec052a10 */ /* 0x000fca00007fe4ff */
[----:B------:R2:W5:Y:S01]  /*1b000*/  @P2 LDG.E R20, [R4.64] ;  /* 0x0000000804142981 */ /* 0x000562000c1e1900 */
[----:B------:R-:W-:-:S04]  /*1b010*/  ISETP.NE.AND P0, PT, R233, RZ, PT ;  /* 0x000000ffe900720c */ /* 0x000fc80003f05270 */
[----:B------:R-:W-:Y:S01]  /*1b020*/  SEL R19, R233, c[0x0][0x3d4], P0 ;  /* 0x0000f500e9137a07 */ /* 0x000fe20000000000 */
[----:B------:R-:W-:Y:S05]  /*1b030*/  @P2 BRA `(.L_x_1445) ;  /* 0x0000004000002947 */ /* 0x000fea0003800000 */
[----:B------:R-:W-:Y:S05]  /*1b040*/  @!P3 BRA `(.L_x_1445) ;  /* 0x000000300000b947 */ /* 0x000fea0003800000 */
[----:B------:R3:W4:Y:S04]  /*1b050*/  LDG.E R0, [R2.64] ;  /* 0x0000000802007981 */ /* 0x000728000c1e1900 */
[----:B--23--:R-:W4:Y:S02]  /*1b060*/  LDG.E R2, [R2.64+0x4] ;  /* 0x0000040802027981 */ /* 0x00cf24000c1e1900 */
[----:B----45:R-:W-:Y:S02]  /*1b070*/  IADD3 R20, -R0, R2, RZ ;  /* 0x0000000200147210 */ /* 0x030fe40007ffe1ff */
.L_x_1445:
[----:B--2---:R-:W2:Y:S01]  /*1b080*/  S2R R2, SR_TID.X ;  /* 0x0000000000027919 */ /* 0x004ea20000002100 */
[----:B------:R-:W-:Y:S01]  /*1b090*/  BSSY B0, `(.L_x_1446) ;  /* 0x0000036000007945 */ /* 0x000fe20003800000 */
[----:B------:R-:W-:Y:S02]  /*1b0a0*/  LOP3.LUT R12, R234, 0xffff, RZ, 0xc0, !PT ;  /* 0x0000ffffea0c7812 */ /* 0x000fe400078ec0ff */
[----:B------:R-:W-:-:S02]  /*1b0b0*/  SEL R13, R237, RZ, !P3 ;  /* 0x000000ffed0d7207 */ /* 0x000fc40005800000 */
[----:B------:R-:W-:Y:S02]  /*1b0c0*/  SEL R21, R238, RZ, !P3 ;  /* 0x000000ffee157207 */ /* 0x000fe40005800000 */
[----:B-----5:R-:W-:Y:S02]  /*1b0d0*/  SHF.R.S32.HI R18, RZ, 0x1f, R6 ;  /* 0x0000001fff127819 */ /* 0x020fe40000011406 */
        /* <DEDUP_REMOVED lines=21> */
[----:B------:R-:W-:Y:S01]  /*1b230*/  IMAD.WIDE.U32 R4, R4, R12, RZ ;  /* 0x0000000c04047225 */ /* 0x000fe200078e00ff */
[----:B------:R-:W-:-:S03]  /*1b240*/  IADD3 R3, R3, R8, RZ ;  /* 0x0000000803037210 */ /* 0x000fc60007ffe0ff */
[----:B------:R-:W-:Y:S02]  /*1b250*/  IMAD.IADD R9, R5, 0x1, R9 ;  /* 0x0000000105097824 */ /* 0x000fe400078e0209 */
[----:B------:R-:W-:-:S04]  /*1b260*/  @P0 IMAD.HI.U32 R17, R16, c[0x0][0x4ec], RZ ;  /* 0x00013b0010110a27 */ /* 0x000fc800078e00ff */
[-C--:B-----5:R-:W-:Y:S01]  /*1b270*/  IMAD R8, R15, R7.reuse, RZ ;  /* 0x000000070f087224 */ /* 0x0a0fe200078e02ff */
        /* <DEDUP_REMOVED lines=10> */
[----:B-1----:R-:W-:Y:S01]  /*1b320*/  IMAD R0, R11, R2, RZ ;  /* 0x000000020b007224 */ /* 0x002fe200078e02ff */
        /* <DEDUP_REMOVED lines=12> */
.L_x_1447:
[----:B------:R-:W-:Y:S05]  /*1b3f0*/  BSYNC B0 ;  /* 0x0000000000007941 */ /* 0x000fea0003800000 */
.L_x_1446:
[----:B------:R-:W-:-:S13]  /*1b400*/  ISETP.GT.AND P0, PT, R19, 0x1, PT ;  /* 0x000000011300780c */ /* 0x000fda0003f04270 */
[----:B------:R-:W-:Y:S05]  /*1b410*/  @P0 BRA `(.L_x_1439) ;  /* 0x000007f000000947 */ /* 0x000fea0003800000 */
[----:B------:R-:W-:Y:S01]  /*1b420*/  MOV R2, c[0x0][0x4e8] ;  /* 0x00013a0000027a02 */ /* 0x000fe20000000f00 */
[----:B-1----:R-:W-:Y:S01]  /*1b430*/  IMAD R0, R18, c[0x0][0x3a0], RZ ;  /* 0x0000e80012007a24 */ /* 0x002fe200078e02ff */
[----:B------:R-:W-:Y:S01]  /*1b440*/  IADD3 R4, R211, R225, RZ ;  /* 0x000000e1d3047210 */ /* 0x000fe20007ffe0ff */
        /* <DEDUP_REMOVED lines=30> */
.L_x_1517:
[----:B------:R-:W-:Y:S05]  /*1b630*/  BRA.DIV ~URZ, `(.L_x_1449) ;  /* 0x00002f727f007947 */ /* 0x000fea000b800000 */
[----:B------:R3:W4:Y:S02]  /*1b640*/  SHFL.IDX PT, R0, R14, RZ, 0x181f ;  /* 0x00181fff0e007589 */ /* 0x00072400000e0000 */
.L_x_1518:
        /* <DEDUP_REMOVED lines=20> */
.L_x_1451:
[----:B------:R-:W-:Y:S05]  /*1b790*/  BSYNC B0 ;  /* 0x0000000000007941 */ /* 0x000fea0003800000 */
.L_x_1450:
[----:B------:R-:W-:Y:S05]  /*1b7a0*/  BRA.DIV ~URZ, `(.L_x_1452) ;  /* 0x00002e627f007947 */ /* 0x000fea000b800000 */
[----:B--2---:R2:W1:Y:S04]  /*1b7b0*/  SHFL.IDX PT, R4, R5, 0x1, 0x181f ;  /* 0x00381f0005047f89 */ /* 0x00446800000e0000 */
[----:B----4-:R2:W4:Y:S02]  /*1b7c0*/  SHFL.IDX PT, R0, R14, 0x1, 0x181f ;  /* 0x00381f000e007f89 */ /* 0x01052400000e0000 */
.L_x_1519:
        /* <DEDUP_REMOVED lines=20> */
.L_x_1454:
[----:B------:R-:W-:Y:S05]  /*1b910*/  BSYNC B0 ;  /* 0x0000000000007941 */ /* 0x000fea0003800000 */
.L_x_1453:
[----:B------:R-:W-:Y:S05]  /*1b920*/  BRA.DIV ~URZ, `(.L_x_1455) ;  /* 0x00002da27f007947 */ /* 0x000fea000b800000 */
[----:B-1----:R1:W2:Y:S02]  /*1b930*/  SHFL.IDX PT, R4, R5, 0x2, 0x181f ;  /* 0x00581f0005047f89 */ /* 0x0022a400000e0000 */
.L_x_1520:
[----:B------:R-:W-:Y:S05]  /*1b940*/  BRA.DIV ~URZ, `(.L_x_1456) ;  /* 0x00002df27f007947 */ /* 0x000fea000b800000 */
[----:B----4-:R4:W1:Y:S02]  /*1b950*/  SHFL.IDX PT, R0, R14, 0x2, 0x181f ;  /* 0x00581f000e007f89 */ /* 0x01086400000e0000 */
.L_x_1521:
        /* <DEDUP_REMOVED lines=8> */
[CC--:B-1----:R-:W-:Y:S02]  /*1b9e0*/  @!P3 LEA R10, P4, R132.reuse, R0.reuse, 0x1 ;  /* 0x00000000840ab211 */ /* 0x0c2fe400078808ff */
        /* <DEDUP_REMOVED lines=11> */
.L_x_1458:
[----:B------:R-:W-:Y:S05]  /*1baa0*/  BSYNC B0 ;  /* 0x0000000000007941 */ /* 0x000fea0003800000 */
.L_x_1457:
[----:B------:R-:W-:Y:S05]  /*1bab0*/  BRA.DIV ~URZ, `(.L_x_1459) ;  /* 0x00002ce27f007947 */ /* 0x000fea000b800000 */
[----:B--2---:R2:W3:Y:S04]  /*1bac0*/  SHFL.IDX PT, R4, R5, 0x3, 0x181f ;  /* 0x00781f0005047f89 */ /* 0x0044e800000e0000 */
[----:B-1----:R2:W1:Y:S02]  /*1bad0*/  SHFL.IDX PT, R0, R14, 0x3, 0x181f ;  /* 0x00781f000e007f89 */ /* 0x00246400000e0000 */
.L_x_1522:
[----:B------:R-:W-:-:S04]  /*1bae0*/  IADD3 R2, R13, 0x60, RZ ;  /* 0x000000600d027810 */ /* 0x000fc80007ffe0ff */
        /* <DEDUP_REMOVED lines=18> */
.L_x_1439:
[----:B------:R-:W-:Y:S05]  /*1bc10*/  BSYNC B1 ;  /* 0x0000000000017941 */ /* 0x000fea0003800000 */
.L_x_1423:
        /* <DEDUP_REMOVED lines=13> */
.L_x_1523:
[----:B------:R-:W-:Y:S05]  /*1bcf0*/  BRA.DIV ~URZ, `(.L_x_1462) ;  /* 0x00002bd27f007947 */ /* 0x000fea000b800000 */
[----:B------:R3:W4:Y:S02]  /*1bd00*/  SHFL.IDX PT, R6, R98, 0x1, 0x1f ;  /* 0x00201f0062067f89 */ /* 0x00072400000e0000 */
.L_x_1524:
        /* <DEDUP_REMOVED lines=18> */
.L_x_1525:
        /* <DEDUP_REMOVED lines=16> */
.L_x_1526:
[----:B--2---:R-:W-:Y:S01]  /*1bf30*/  IMAD R0, R0, c[0x0][0x538], RZ ;  /* 0x00014e0000007a24 */ /* 0x004fe200078e02ff */
[----:B------:R-:W-:Y:S04]  /*1bf40*/  BSSY B1, `(.L_x_1465) ;  /* 0x00000c8000017945 */ /* 0x000fe80003800000 */
[----:B----4-:R-:W-:-:S04]  /*1bf50*/  IADD3 R6, R0, R6, RZ ;  /* 0x0000000600067210 */ /* 0x010fc80007ffe0ff */
[----:B------:R-:W-:-:S13]  /*1bf60*/  ISETP.GT.AND P0, PT, R6, R9, PT ;  /* 0x000000090600720c */ /* 0x000fda0003f04270 */
[----:B------:R-:W-:Y:S05]  /*1bf70*/  @P0 BRA `(.L_x_1466) ;  /* 0x0000025000000947 */ /* 0x000fea0003800000 */
.L_x_1470:
        /* <DEDUP_REMOVED lines=17> */
.L_x_1527:
        /* <DEDUP_REMOVED lines=16> */
.L_x_1528:
[----:B--2---:R-:W-:-:S05]  /*1c190*/  IMAD R0, R0, c[0x0][0x538], RZ ;  /* 0x00014e0000007a24 */ /* 0x004fca00078e02ff */
[----:B------:R-:W-:-:S04]  /*1c1a0*/  IADD3 R6, R0, R6, RZ ;  /* 0x0000000600067210 */ /* 0x000fc80007ffe0ff */
[----:B------:R-:W-:-:S13]  /*1c1b0*/  ISETP.GT.AND P0, PT, R6, R9, PT ;  /* 0x000000090600720c */ /* 0x000fda0003f04270 */
[----:B-1-3--:R-:W-:Y:S05]  /*1c1c0*/  @!P0 BRA `(.L_x_1470) ;  /* 0xfffffdb000008947 */ /* 0x00afea000383ffff */
.L_x_1466:
[----:B------:R-:W-:-:S05]  /*1c1d0*/  IADD3 R11, -R0, R6, RZ ;  /* 0x00000006000b7210 */ /* 0x000fca0007ffe1ff */
[----:B------:R-:W-:-:S05]  /*1c1e0*/  IMAD R0, R4, c[0x0][0x538], R11 ;  /* 0x00014e0004007a24 */ /* 0x000fca00078e020b */
[----:B------:R-:W-:Y:S01]  /*1c1f0*/  ISETP.GT.AND P0, PT, R0, R9, PT ;  /* 0x000000090000720c */ /* 0x000fe20003f04270 */
[----:B------:R-:W-:-:S12]  /*1c200*/  BRA.DIV ~URZ, `(.L_x_1471) ;  /* 0x00002b027f007947 */ /* 0x000fd8000b800000 */
[----:B------:R-:W-:-:S04]  /*1c210*/  VOTE.ANY R10, PT, !P0 ;  /* 0x00000000000a7806 */ /* 0x000fc800040e0100 */
.L_x_1529:
[----:B------:R-:W2:Y:S02]  /*1c220*/  POPC R6, R10 ;  /* 0x0000000a00067309 */ /* 0x000ea40000000000 */
[----:B--2---:R-:W-:Y:S01]  /*1c230*/  IADD3 R235, R6, R235, RZ ;  /* 0x000000eb06eb7210 */ /* 0x004fe20007ffe0ff */
[----:B------:R-:W-:Y:S05]  /*1c240*/  BRA.DIV ~URZ, `(.L_x_1472) ;  /* 0x00002b127f007947 */ /* 0x000fea000b800000 */
[----:B------:R2:W4:Y:S04]  /*1c250*/  SHFL.IDX PT, R7, R7, R6, 0x1f ;  /* 0x00001f0607077589 */ /* 0x00052800000e0000 */
[----:B------:R2:W1:Y:S02]  /*1c260*/  SHFL.IDX PT, R5, R8, R6, 0x1f ;  /* 0x00001f0608057589 */ /* 0x00046400000e0000 */
.L_x_1530:
[----:B------:R-:W-:Y:S01]  /*1c270*/  ISETP.NE.AND P0, PT, R10, RZ, PT ;  /* 0x000000ff0a00720c */ /* 0x000fe20003f05270 */
[----:B------:R-:W-:-:S12]  /*1c280*/  BSSY B0, `(.L_x_1473) ;  /* 0x0000005000007945 */ /* 0x000fd80003800000 */
[----:B------:R-:W-:Y:S05]  /*1c290*/  @!P0 BRA `(.L_x_1474) ;  /* 0x0000003000008947 */ /* 0x000fea0003800000 */
[----:B--2---:R-:W-:Y:S01]  /*1c2a0*/  IADD3 R6, R6, -0x1, RZ ;  /* 0xffffffff06067810 */ /* 0x004fe20007ffe0ff */
[----:B------:R-:W-:Y:S05]  /*1c2b0*/  BRA.DIV ~URZ, `(.L_x_1475) ;  /* 0x00002b727f007947 */ /* 0x000fea000b800000 */
[----:B------:R2:W3:Y:S02]  /*1c2c0*/  SHFL.IDX PT, R12, R4, R6, 0x1f ;  /* 0x00001f06040c7589 */ /* 0x0004e400000e0000 */
.L_x_1474:
[----:B------:R-:W-:Y:S05]  /*1c2d0*/  BSYNC B0 ;  /* 0x0000000000007941 */ /* 0x000fea0003800000 */
.L_x_1473:
        /* <DEDUP_REMOVED lines=67> */
.L_x_1477:
        /* <DEDUP_REMOVED lines=67> */
.L_x_1478:
[----:B------:R-:W-:Y:S05]  /*1cb40*/  BSYNC B0 ;  /* 0x0000000000007941 */ /* 0x000fea0003800000 */
.L_x_1476:
[----:B------:R-:W-:-:S04]  /*1cb50*/  LOP3.LUT R2, RZ, R2, RZ, 0x33, !PT ;  /* 0x00000002ff027212 */ /* 0x000fc800078e33ff */
[----:B------:R-:W-:Y:S01]  /*1cb60*/  IADD3 R233, R2, R7, RZ ;  /* 0x0000000702e97210 */ /* 0x000fe20007ffe0ff */
[----:B------:R-:W-:Y:S05]  /*1cb70*/  BRA `(.L_x_1479) ;  /* 0x0000004000007947 */ /* 0x000fea0003800000 */
.L_x_1467:
[----:B------:R-:W-:Y:S01]  /*1cb80*/  IMAD.MOV.U32 R232, RZ, RZ, R9 ;  /* 0x000000ffffe87224 */ /* 0x000fe200078e0009 */
[----:B------:R-:W-:Y:S01]  /*1cb90*/  MOV R234, RZ ;  /* 0x000000ff00ea7202 */ /* 0x000fe20000000f00 */
[----:B------:R-:W-:Y:S01]  /*1cba0*/  IMAD.MOV.U32 R233, RZ, RZ, RZ ;  /* 0x000000ffffe97224 */ /* 0x000fe200078e00ff */
[----:B------:R-:W-:Y:S02]  /*1cbb0*/  MOV R235, c[0x0][0x53c] ;  /* 0x00014f0000eb7a02 */ /* 0x000fe40000000f00 */
.L_x_1479:
[----:B------:R-:W-:Y:S05]  /*1cbc0*/  BSYNC B1 ;  /* 0x0000000000017941 */ /* 0x000fea0003800000 */
.L_x_1465:
[----:B------:R-:W-:Y:S01]  /*1cbd0*/  WARPSYNC 0xffffffff ;  /* 0xffffffff00007948 */ /* 0x000fe20003800000 */
[----:B------:R-:W-:Y:S01]  /*1cbe0*/  BAR.SYNC.DEFER_BLOCKING 0x4, 0x100 ;  /* 0x0104000000007b1d */ /* 0x000fe20000010000 */
[----:B------:R-:W-:-:S13]  /*1cbf0*/  ISETP.NE.AND P0, PT, R13, RZ, PT ;  /* 0x000000ff0d00720c */ /* 0x000fda0003f05270 */
[----:B------:R2:W-:Y:S04]  /*1cc00*/  @!P0 STS.128 [0x20080], R232 ;  /* 0x020080e8ff008388 */ /* 0x0005e80000000c00 */
[----:B------:R-:W-:Y:S06]  /*1cc10*/  BAR.ARV 0x5, 0x100 ;  /* 0x0144000000007b1d */ /* 0x000fec0000002000 */
.L_x_1460:
[----:B-1----:R-:W-:-:S13]  /*1cc20*/  ISETP.GE.AND P0, PT, R235, c[0x0][0x53c], PT ;  /* 0x00014f00eb007a0c */ /* 0x002fda0003f06270 */
[----:B--23--:R-:W-:Y:S01]  /*1cc30*/  @P0 CALL.REL.NOINC `(.L_x_1480) ;  /* 0x0000001000000944 */ /* 0x00cfe20003c00000 */
[----:B------:R-:W-:Y:S05]  /*1cc40*/  BRA `(.L_x_1481) ;  /* 0xfffe53f000007947 */ /* 0x000fea000383ffff */
.L_x_1480:
[----:B------:R-:W-:Y:S05]  /*1cc50*/  EXIT ;  /* 0x000000000000794d */ /* 0x000fea0003800000 */
.L_x_1277:
[----:B------:R-:W-:Y:S01]  /*1cc60*/  IMAD.MOV.U32 R0, RZ, RZ, R5 ;  /* 0x000000ffff007224 */ /* 0x000fe200078e0005 */
[----:B------:R-:W-:Y:S02]  /*1cc70*/  MOV R3, 0x1 ;  /* 0x0000000100037802 */ /* 0x000fe40000000f00 */
[----:B------:R-:W-:Y:S02]  /*1cc80*/  MOV R2, 0x1cca0 ;  /* 0x0001cca000027802 */ /* 0x000fe40000000f00 */
[----:B--2---:R-:W-:Y:S05]  /*1cc90*/  CALL.REL.NOINC `($__internal_25_$__cuda_sm70_shflsync_up_p) ;  /* 0x000022e000007944 */ /* 0x004fea0003c00000 */
[----:B------:R-:W-:Y:S01]  /*1cca0*/  MOV R0, R4 ;  /* 0x0000000400007202 */ /* 0x000fe20000000f00 */
[----:B------:R-:W-:Y:S05]  /*1ccb0*/  BRA `(.L_x_1482) ;  /* 0xfffe378000007947 */ /* 0x000fea000383ffff */
.L_x_1278:
[----:B------:R-:W-:Y:S01]  /*1ccc0*/  IMAD.MOV.U32 R0, RZ, RZ, R5 ;  /* 0x000000ffff007224 */ /* 0x000fe200078e0005 */
[----:B------:R-:W-:Y:S02]  /*1ccd0*/  MOV R3, 0x2 ;  /* 0x0000000200037802 */ /* 0x000fe40000000f00 */
[----:B------:R-:W-:Y:S02]  /*1cce0*/  MOV R2, 0x1cd00 ;  /* 0x0001cd0000027802 */ /* 0x000fe40000000f00 */
[----:B--2---:R-:W-:Y:S05]  /*1ccf0*/  CALL.REL.NOINC `($__internal_25_$__cuda_sm70_shflsync_up_p) ;  /* 0x0000228000007944 */ /* 0x004fea0003c00000 */
[----:B------:R-:W-:Y:S01]  /*1cd00*/  SEL R4, R4, RZ, P4 ;  /* 0x000000ff04047207 */ /* 0x000fe20002000000 */
[----:B------:R-:W-:Y:S01]  /*1cd10*/  IMAD.MOV.U32 R3, RZ, RZ, 0x4 ;  /* 0x00000004ff037424 */ /* 0x000fe200078e00ff */
[----:B------:R-:W-:-:S03]  /*1cd20*/  MOV R2, 0x1cd50 ;  /* 0x0001cd5000027802 */ /* 0x000fc60000000f00 */
[----:B------:R-:W-:Y:S02]  /*1cd30*/  IMAD.IADD R0, R5, 0x1, R4 ;  /* 0x0000000105007824 */ /* 0x000fe400078e0204 */
[----:B------:R-:W-:Y:S05]  /*1cd40*/  CALL.REL.NOINC `($__internal_25_$__cuda_sm70_shflsync_up_p) ;  /* 0x0000223000007944 */ /* 0x000fea0003c00000 */
        /* <DEDUP_REMOVED lines=12> */
[----:B------:R-:W-:Y:S02]  /*1ce10*/  MOV R200, 0x1f ;  /* 0x0000001f00c87802 */ /* 0x000fe40000000f00 */
[----:B------:R-:W-:Y:S01]  /*1ce20*/  MOV R3, 0x1ce60 ;  /* 0x0001ce6000037802 */ /* 0x000fe20000000f00 */
[----:B------:R-:W-:-:S04]  /*1ce30*/  IMAD.IADD R4, R0, 0x1, R4 ;  /* 0x0000000100047824 */ /* 0x000fc800078e0204 */
[----:B------:R-:W-:Y:S02]  /*1ce40*/  IMAD.MOV.U32 R0, RZ, RZ, R4 ;  /* 0x000000ffff007224 */ /* 0x000fe400078e0004 */
[----:B------:R-:W-:Y:S05]  /*1ce50*/  CALL.REL.NOINC `($__internal_24_$__cuda_sm70_shflsync_idx_p) ;  /* 0x000020a000007944 */ /* 0x000fea0003c00000 */
[----:B-1---5:R-:W-:Y:S05]  /*1ce60*/  BRA `(.L_x_1483) ;  /* 0xfffe36d000007947 */ /* 0x022fea000383ffff */
.L_x_1280:
[----:B------:R-:W-:Y:S02]  /*1ce70*/  SEL R0, RZ, 0x1, P0 ;  /* 0x00000001ff007807 */ /* 0x000fe40000000000 */
[----:B------:R-:W-:Y:S02]  /*1ce80*/  MOV R2, 0x1cea0 ;  /* 0x0001cea000027802 */ /* 0x000fe40000000f00 */
[----:B--2---:R-:W-:Y:S05]  /*1ce90*/  CALL.REL.NOINC `($__internal_26_$__cuda_sm70_votesync_ballot) ;  /* 0x0000214000007944 */ /* 0x004fea0003c00000 */
[----:B------:R-:W-:Y:S01]  /*1cea0*/  MOV R10, R0 ;  /* 0x00000000000a7202 */ /* 0x000fe20000000f00 */
[----:B------:R-:W-:Y:S05]  /*1ceb0*/  BRA `(.L_x_1484) ;  /* 0xfffe371000007947 */ /* 0x000fea000383ffff */
.L_x_1281:
[----:B------:R-:W-:Y:S01]  /*1cec0*/  IMAD.MOV.U32 R0, RZ, RZ, R9 ;  /* 0x000000ffff007224 */ /* 0x000fe200078e0009 */
[----:B------:R-:W-:Y:S01]  /*1ced0*/  MOV R2, R5 ;  /* 0x0000000500027202 */ /* 0x000fe20000000f00 */
[----:B------:R-:W-:Y:S01]  /*1cee0*/  IMAD.MOV.U32 R200, RZ, RZ, 0x1f ;  /* 0x0000001fffc87424 */ /* 0x000fe200078e00ff */
[----:B------:R-:W-:Y:S02]  /*1cef0*/  MOV R3, 0x1cf10 ;  /* 0x0001cf1000037802 */ /* 0x000fe40000000f00 */
[----:B------:R-:W-:Y:S05]  /*1cf00*/  CALL.REL.NOINC `($__internal_24_$__cuda_sm70_shflsync_idx_p) ;  /* 0x00001ff000007944 */ /* 0x000fea0003c00000 */
[----:B------:R-:W-:Y:S01]  /*1cf10*/  IMAD.MOV.U32 R12, RZ, RZ, R0 ;  /* 0x000000ffff0c7224 */ /* 0x000fe200078e0000 */
[----:B------:R-:W-:Y:S01]  /*1cf20*/  MOV R0, R8 ;  /* 0x0000000800007202 */ /* 0x000fe20000000f00 */
[----:B------:R-:W-:Y:S01]  /*1cf30*/  IMAD.MOV.U32 R6, RZ, RZ, RZ ;  /* 0x000000ffff067224 */ /* 0x000fe200078e00ff */
[----:B------:R-:W-:Y:S01]  /*1cf40*/  MOV R2, R5 ;  /* 0x0000000500027202 */ /* 0x000fe20000000f00 */
[----:B------:R-:W-:Y:S01]  /*1cf50*/  IMAD.MOV.U32 R200, RZ, RZ, 0x1f ;  /* 0x0000001fffc87424 */ /* 0x000fe200078e00ff */
[----:B------:R-:W-:-:S02]  /*1cf60*/  MOV R3, 0x1cf80 ;  /* 0x0001cf8000037802 */ /* 0x000fc40000000f00 */
[----:B-1---5:R-:W-:Y:S05]  /*1cf70*/  CALL.REL.NOINC `($__internal_24_$__cuda_sm70_shflsync_idx_p) ;  /* 0x00001f8000007944 */ /* 0x022fea0003c00000 */
[----:B------:R-:W-:Y:S01]  /*1cf80*/  MOV R9, R0 ;  /* 0x0000000000097202 */ /* 0x000fe20000000f00 */
[----:B-1---5:R-:W-:Y:S05]  /*1cf90*/  BRA `(.L_x_1485) ;  /* 0xfffe369000007947 */ /* 0x022fea000383ffff */
.L_x_1284:
[----:B------:R-:W-:Y:S01]  /*1cfa0*/  IMAD.MOV.U32 R0, RZ, RZ, R4 ;  /* 0x000000ffff007224 */ /* 0x000fe200078e0004 */
[----:B------:R-:W-:-:S02]  /*1cfb0*/  MOV R200, 0x1f ;  /* 0x0000001f00c87802 */ /* 0x000fc40000000f00 */
[----:B------:R-:W-:Y:S02]  /*1cfc0*/  MOV R3, 0x1cfe0 ;  /* 0x0001cfe000037802 */ /* 0x000fe40000000f00 */
[----:B-123--:R-:W-:Y:S05]  /*1cfd0*/  CALL.REL.NOINC `($__internal_24_$__cuda_sm70_shflsync_idx_p) ;  /* 0x00001f2000007944 */ /* 0x00efea0003c00000 */
[----:B------:R-:W-:Y:S01]  /*1cfe0*/  MOV R6, R0 ;  /* 0x0000000000067202 */ /* 0x000fe20000000f00 */
[----:B-1---5:R-:W-:Y:S05]  /*1cff0*/  BRA `(.L_x_1283) ;  /* 0xfffe369000007947 */ /* 0x022fea000383ffff */
.L_x_1317:
[----:B------:R-:W-:Y:S01]  /*1d000*/  IMAD.MOV.U32 R0, RZ, RZ, R5 ;  /* 0x000000ffff007224 */ /* 0x000fe200078e0005 */
[----:B------:R-:W-:Y:S01]  /*1d010*/  MOV R2, RZ ;  /* 0x000000ff00027202 */ /* 0x000fe20000000f00 */
[----:B------:R-:W-:Y:S01]  /*1d020*/  IMAD.MOV.U32 R200, RZ, RZ, 0x181f ;  /* 0x0000181fffc87424 */ /* 0x000fe200078e00ff */
[----:B------:R-:W-:Y:S02]  /*1d030*/  MOV R3, 0x1d050 ;  /* 0x0001d05000037802 */ /* 0x000fe40000000f00 */
[----:B-----5:R-:W-:Y:S05]  /*1d040*/  CALL.REL.NOINC `($__internal_24_$__cuda_sm70_shflsync_idx_p) ;  /* 0x00001eb000007944 */ /* 0x020fea0003c00000 */
[----:B-----5:R-:W-:Y:S01]  /*1d050*/  MOV R4, R0 ;  /* 0x0000000000047202 */ /* 0x020fe20000000f00 */
[----:B-1----:R-:W-:Y:S05]  /*1d060*/  BRA `(.L_x_1486) ;  /* 0xfffe9c9000007947 */ /* 0x002fea000383ffff */
.L_x_1318:
[----:B------:R-:W-:Y:S01]  /*1d070*/  IMAD.MOV.U32 R0, RZ, RZ, R12 ;  /* 0x000000ffff007224 */ /* 0x000fe200078e000c */
[----:B------:R-:W-:Y:S01]  /*1d080*/  MOV R2, RZ ;  /* 0x000000ff00027202 */ /* 0x000fe20000000f00 */
[----:B------:R-:W-:Y:S01]  /*1d090*/  IMAD.MOV.U32 R200, RZ, RZ, 0x181f ;  /* 0x0000181fffc87424 */ /* 0x000fe200078e00ff */
[----:B------:R-:W-:Y:S02]  /*1d0a0*/  MOV R3, 0x1d0c0 ;  /* 0x0001d0c000037802 */ /* 0x000fe40000000f00 */
[----:B-12--5:R-:W-:Y:S05]  /*1d0b0*/  CALL.REL.NOINC `($__internal_24_$__cuda_sm70_shflsync_idx_p) ;  /* 0x00001e4000007944 */ /* 0x026fea0003c00000 */
[----:B-1---5:R-:W-:Y:S05]  /*1d0c0*/  BRA `(.L_x_1487) ;  /* 0xfffe9c5000007947 */ /* 0x022fea000383ffff */
.L_x_1321:
[----:B----4-:R-:W-:Y:S01]  /*1d0d0*/  IMAD.MOV.U32 R0, RZ, RZ, R5 ;  /* 0x000000ffff007224 */ /* 0x010fe200078e0005 */
[----:B--2---:R-:W-:Y:S01]  /*1d0e0*/  MOV R2, 0x1 ;  /* 0x0000000100027802 */ /* 0x004fe20000000f00 */
[----:B------:R-:W-:Y:S01]  /*1d0f0*/  IMAD.MOV.U32 R200, RZ, RZ, 0x181f ;  /* 0x0000181fffc87424 */ /* 0x000fe200078e00ff */
[----:B------:R-:W-:-:S02]  /*1d100*/  MOV R3, 0x1d120 ;  /* 0x0001d12000037802 */ /* 0x000fc40000000f00 */
[----:B-1-3-5:R-:W-:Y:S05]  /*1d110*/  CALL.REL.NOINC `($__internal_24_$__cuda_sm70_shflsync_idx_p) ;  /* 0x00001de000007944 */ /* 0x02afea0003c00000 */
[----:B-----5:R-:W-:Y:S01]  /*1d120*/  IMAD.MOV.U32 R4, RZ, RZ, R0 ;  /* 0x000000ffff047224 */ /* 0x020fe200078e0000 */
[----:B------:R-:W-:Y:S01]  /*1d130*/  MOV R2, 0x1 ;  /* 0x0000000100027802 */ /* 0x000fe20000000f00 */
[----:B------:R-:W-:Y:S01]  /*1d140*/  IMAD.MOV.U32 R0, RZ, RZ, R12 ;  /* 0x000000ffff007224 */ /* 0x000fe200078e000c */
[----:B------:R-:W-:-:S02]  /*1d150*/  MOV R200, 0x181f ;  /* 0x0000181f00c87802 */ /* 0x000fc40000000f00 */
[----:B------:R-:W-:Y:S02]  /*1d160*/  MOV R3, 0x1d180 ;  /* 0x0001d18000037802 */ /* 0x000fe40000000f00 */
[----:B-1----:R-:W-:Y:S05]  /*1d170*/  CALL.REL.NOINC `($__internal_24_$__cuda_sm70_shflsync_idx_p) ;  /* 0x00001d8000007944 */ /* 0x002fea0003c00000 */
[----:B-1---5:R-:W-:Y:S05]  /*1d180*/  BRA `(.L_x_1488) ;  /* 0xfffe9d2000007947 */ /* 0x022fea000383ffff */
.L_x_1324:
[----:B----4-:R-:W-:Y:S01]  /*1d190*/  IMAD.MOV.U32 R0, RZ, RZ, R5 ;  /* 0x000000ffff007224 */ /* 0x010fe200078e0005 */
[----:B-1----:R-:W-:Y:S01]  /*1d1a0*/  MOV R2, 0x2 ;  /* 0x0000000200027802 */ /* 0x002fe20000000f00 */
[----:B------:R-:W-:Y:S01]  /*1d1b0*/  IMAD.MOV.U32 R200, RZ, RZ, 0x181f ;  /* 0x0000181fffc87424 */ /* 0x000fe200078e00ff */
[----:B------:R-:W-:Y:S02]  /*1d1c0*/  MOV R3, 0x1d1e0 ;  /* 0x0001d1e000037802 */ /* 0x000fe40000000f00 */
[----:B--23-5:R-:W-:Y:S05]  /*1d1d0*/  CALL.REL.NOINC `($__internal_24_$__cuda_sm70_shflsync_idx_p) ;  /* 0x00001d2000007944 */ /* 0x02cfea0003c00000 */
[----:B-----5:R-:W-:Y:S01]  /*1d1e0*/  MOV R4, R0 ;  /* 0x0000000000047202 */ /* 0x020fe20000000f00 */
[----:B-1----:R-:W-:Y:S05]  /*1d1f0*/  BRA `(.L_x_1489) ;  /* 0xfffe9e3000007947 */ /* 0x002fea000383ffff */
.L_x_1325:
[----:B----4-:R-:W-:Y:S01]  /*1d200*/  IMAD.MOV.U32 R0, RZ, RZ, R12 ;  /* 0x000000ffff007224 */ /* 0x010fe200078e000c */
[----:B------:R-:W-:Y:S01]  /*1d210*/  MOV R2, 0x2 ;  /* 0x0000000200027802 */ /* 0x000fe20000000f00 */
[----:B------:R-:W-:Y:S01]  /*1d220*/  IMAD.MOV.U32 R200, RZ, RZ, 0x181f ;  /* 0x0000181fffc87424 */ /* 0x000fe200078e00ff */
[----:B------:R-:W-:Y:S02]  /*1d230*/  MOV R3, 0x1d250 ;  /* 0x0001d25000037802 */ /* 0x000fe40000000f00 */
[----:B-123-5:R-:W-:Y:S05]  /*1d240*/  CALL.REL.NOINC `($__internal_24_$__cuda_sm70_shflsync_idx_p) ;  /* 0x00001cb000007944 */ /* 0x02efea0003c00000 */
[----:B-1---5:R-:W-:Y:S05]  /*1d250*/  BRA `(.L_x_1490) ;  /* 0xfffe9df000007947 */ /* 0x022fea000383ffff */
.L_x_1328:
[----:B-1----:R-:W-:Y:S01]  /*1d260*/  IMAD.MOV.U32 R0, RZ, RZ, R5 ;  /* 0x000000ffff007224 */ /* 0x002fe200078e0005 */
[----:B------:R-:W-:Y:S01]  /*1d270*/  MOV R2, 0x3 ;  /* 0x0000000300027802 */ /* 0x000fe20000000f00 */
[----:B------:R-:W-:Y:S01]  /*1d280*/  IMAD.MOV.U32 R200, RZ, RZ, 0x181f ;  /* 0x0000181fffc87424 */ /* 0x000fe200078e00ff */
[----:B------:R-:W-:-:S02]  /*1d290*/  MOV R3, 0x1d2b0 ;  /* 0x0001d2b000037802 */ /* 0x000fc40000000f00 */
[----:B--2345:R-:W-:Y:S05]  /*1d2a0*/  CALL.REL.NOINC `($__internal_24_$__cuda_sm70_shflsync_idx_p) ;  /* 0x00001c5000007944 */ /* 0x03cfea0003c00000 */
[----:B-----5:R-:W-:Y:S01]  /*1d2b0*/  IMAD.MOV.U32 R4, RZ, RZ, R0 ;  /* 0x000000ffff047224 */ /* 0x020fe200078e0000 */
[----:B------:R-:W-:Y:S01]  /*1d2c0*/  MOV R2, 0x3 ;  /* 0x0000000300027802 */ /* 0x000fe20000000f00 */
[----:B------:R-:W-:Y:S01]  /*1d2d0*/  IMAD.MOV.U32 R0, RZ, RZ, R12 ;  /* 0x000000ffff007224 */ /* 0x000fe200078e000c */
[----:B------:R-:W-:-:S02]  /*1d2e0*/  MOV R200, 0x181f ;  /* 0x0000181f00c87802 */ /* 0x000fc40000000f00 */
[----:B------:R-:W-:Y:S02]  /*1d2f0*/  MOV R3, 0x1d310 ;  /* 0x0001d31000037802 */ /* 0x000fe40000000f00 */
[----:B-1----:R-:W-:Y:S05]  /*1d300*/  CALL.REL.NOINC `($__internal_24_$__cuda_sm70_shflsync_idx_p) ;  /* 0x00001bf000007944 */ /* 0x002fea0003c00000 */
[----:B-1---5:R-:W-:Y:S05]  /*1d310*/  BRA `(.L_x_1491) ;  /* 0xfffe9ec000007947 */ /* 0x022fea000383ffff */
.L_x_1395:
[----:B------:R-:W-:Y:S01]  /*1d320*/  IMAD.MOV.U32 R2, RZ, RZ, RZ ;  /* 0x000000ffff027224 */ /* 0x000fe200078e00ff */
[----:B------:R-:W-:Y:S02]  /*1d330*/  MOV R200, 0x181f ;  /* 0x0000181f00c87802 */ /* 0x000fe40000000f00 */
[----:B------:R-:W-:Y:S02]  /*1d340*/  MOV R3, 0x1d360 ;  /* 0x0001d36000037802 */ /* 0x000fe40000000f00 */
[----:B------:R-:W-:Y:S05]  /*1d350*/  CALL.REL.NOINC `($__internal_24_$__cuda_sm70_shflsync_idx_p) ;  /* 0x00001ba000007944 */ /* 0x000fea0003c00000 */
[----:B-----5:R-:W-:Y:S01]  /*1d360*/  MOV R4, R0 ;  /* 0x0000000000047202 */ /* 0x020fe20000000f00 */
[----:B-1----:R-:W-:Y:S05]  /*1d370*/  BRA `(.L_x_1492) ;  /* 0xffff409000007947 */ /* 0x002fea000383ffff */
.L_x_1396:
[----:B-1----:R-:W-:Y:S01]  /*1d380*/  IMAD.MOV.U32 R0, RZ, RZ, R5 ;  /* 0x000000ffff007224 */ /* 0x002fe200078e0005 */
[----:B------:R-:W-:Y:S01]  /*1d390*/  MOV R2, RZ ;  /* 0x000000ff00027202 */ /* 0x000fe20000000f00 */
[----:B------:R-:W-:Y:S01]  /*1d3a0*/  IMAD.MOV.U32 R200, RZ, RZ, 0x181f ;  /* 0x0000181fffc87424 */ /* 0x000fe200078e00ff */
[----:B------:R-:W-:Y:S02]  /*1d3b0*/  MOV R3, 0x1d3d0 ;  /* 0x0001d3d000037802 */ /* 0x000fe40000000f00 */
[----:B--2---:R-:W-:Y:S05]  /*1d3c0*/  CALL.REL.NOINC `($__internal_24_$__cuda_sm70_shflsync_idx_p) ;  /* 0x00001b3000007944 */ /* 0x004fea0003c00000 */
[----:B-1---5:R-:W-:Y:S05]  /*1d3d0*/  BRA `(.L_x_1493) ;  /* 0xffff405000007947 */ /* 0x022fea000383ffff */
.L_x_1397:
[----:B------:R-:W-:Y:S01]  /*1d3e0*/  IMAD.MOV.U32 R0, RZ, RZ, R4 ;  /* 0x000000ffff007224 */ /* 0x000fe200078e0004 */
[----:B------:R-:W-:Y:S01]  /*1d3f0*/  MOV R2, RZ ;  /* 0x000000ff00027202 */ /* 0x000fe20000000f00 */
[----:B------:R-:W-:Y:S01]  /*1d400*/  IMAD.MOV.U32 R200, RZ, RZ, 0x1c1f ;  /* 0x00001c1fffc87424 */ /* 0x000fe200078e00ff */
[----:B------:R-:W-:-:S02]  /*1d410*/  MOV R3, 0x1d430 ;  /* 0x0001d43000037802 */ /* 0x000fc40000000f00 */
[----:B------:R-:W-:Y:S05]  /*1d420*/  CALL.REL.NOINC `($__internal_24_$__cuda_sm70_shflsync_idx_p) ;  /* 0x00001ad000007944 */ /* 0x000fea0003c00000 */
[----:B-1---5:R-:W-:Y:S05]  /*1d430*/  BRA `(.L_x_1494) ;  /* 0xffff421000007947 */ /* 0x022fea000383ffff */
.L_x_1398:
[----:B------:R-:W-:Y:S01]  /*1d440*/  IMAD.MOV.U32 R0, RZ, RZ, R4 ;  /* 0x000000ffff007224 */ /* 0x000fe200078e0004 */
[----:B------:R-:W-:Y:S01]  /*1d450*/  MOV R2, 0x1 ;  /* 0x0000000100027802 */ /* 0x000fe20000000f00 */
[----:B------:R-:W-:Y:S01]  /*1d460*/  IMAD.MOV.U32 R200, RZ, RZ, 0x1c1f ;  /* 0x00001c1fffc87424 */ /* 0x000fe200078e00ff */
[----:B------:R-:W-:-:S02]  /*1d470*/  MOV R3, 0x1d490 ;  /* 0x0001d49000037802 */ /* 0x000fc40000000f00 */
[----:B-1----:R-:W-:Y:S05]  /*1d480*/  CALL.REL.NOINC `($__internal_24_$__cuda_sm70_shflsync_idx_p) ;  /* 0x00001a7000007944 */ /* 0x002fea0003c00000 */
[----:B------:R-:W-:Y:S01]  /*1d490*/  IMAD.IADD R0, R5, 0x1, R0 ;  /* 0x0000000105007824 */ /* 0x000fe200078e0200 */
[----:B------:R-:W-:-:S04]  /*1d4a0*/  FMNMX.FTZ R2, R10, R11, !PT ;  /* 0x0000000b0a027209 */ /* 0x000fc80007810000 */
[----:B------:R-:W-:Y:S02]  /*1d4b0*/  IMNMX R0, R6, R0, PT ;  /* 0x0000000006007217 */ /* 0x000fe40003800200 */
[----:B------:R-:W-:Y:S02]  /*1d4c0*/  FMNMX.FTZ R2, R12, R2, !PT ;  /* 0x000000020c027209 */ /* 0x000fe40007810000 */
[C---:B------:R-:W-:Y:S02]  /*1d4d0*/  ISETP.GT.AND P1, PT, R0.reuse, RZ, PT ;  /* 0x000000ff0000720c */ /* 0x040fe40003f24270 */
[C---:B------:R-:W-:Y:S02]  /*1d4e0*/  ISETP.GT.AND P0, PT, R0.reuse, 0x1, PT ;  /* 0x000000010000780c */ /* 0x040fe40003f04270 */
[----:B------:R-:W-:Y:S02]  /*1d4f0*/  ISETP.GT.AND P2, PT, R0, 0x8, PT ;  /* 0x000000080000780c */ /* 0x000fe40003f44270 */
[----:B------:R-:W-:-:S02]  /*1d500*/  FSEL R6, R30, -INF , P1 ;  /* 0xff8000001e067808 */ /* 0x000fc40000800000 */
[----:B------:R-:W-:Y:S02]  /*1d510*/  FSEL R7, R28, -INF , P0 ;  /* 0xff8000001c077808 */ /* 0x000fe40000000000 */
[----:B------:R-:W-:Y:S02]  /*1d520*/  ISETP.GT.AND P0, PT, R0, 0x9, PT ;  /* 0x000000090000780c */ /* 0x000fe40003f04270 */
[----:B------:R-:W-:Y:S02]  /*1d530*/  FSEL R9, R22, -INF , P2 ;  /* 0xff80000016097808 */ /* 0x000fe40001000000 */
[----:B------:R-:W-:Y:S02]  /*1d540*/  FMNMX.FTZ R3, R6, R7, !PT ;  /* 0x0000000706037209 */ /* 0x000fe40007810000 */
[----:B------:R-:W-:Y:S02]  /*1d550*/  FMNMX.FTZ R5, R13, R2, !PT ;  /* 0x000000020d057209 */ /* 0x000fe40007810000 */
[----:B------:R-:W-:-:S02]  /*1d560*/  ISETP.GT.AND P1, PT, R0, 0x10, PT ;  /* 0x000000100000780c */ /* 0x000fc40003f24270 */
[----:B------:R-:W-:Y:S02]  /*1d570*/  FSEL R8, R27, -INF , P0 ;  /* 0xff8000001b087808 */ /* 0x000fe40000000000 */
[----:B------:R-:W-:Y:S02]  /*1d580*/  FMNMX.FTZ R2, R9, R3, !PT ;  /* 0x0000000309027209 */ /* 0x000fe40007810000 */
[----:B------:R-:W-:Y:S02]  /*1d590*/  FMNMX.FTZ R134, R14, R5, !PT ;  /* 0x000000050e867209 */ /* 0x000fe40007810000 */
[----:B------:R-:W-:Y:S02]  /*1d5a0*/  ISETP.GT.AND P0, PT, R0, 0x11, PT ;  /* 0x000000110000780c */ /* 0x000fe40003f04270 */
[----:B------:R-:W-:Y:S02]  /*1d5b0*/  FSEL R21, R21, -INF , P1 ;  /* 0xff80000015157808 */ /* 0x000fe40000800000 */
[----:B------:R-:W-:-:S02]  /*1d5c0*/  FMNMX.FTZ R2, R8, R2, !PT ;  /* 0x0000000208027209 */ /* 0x000fc40007810000 */
[----:B------:R-:W-:Y:S02]  /*1d5d0*/  FMNMX.FTZ R134, R23, R134, !PT ;  /* 0x0000008617867209 */ /* 0x000fe40007810000 */
[----:B------:R-:W-:Y:S02]  /*1d5e0*/  ISETP.GT.AND P1, PT, R0, 0x18, PT ;  /* 0x000000180000780c */ /* 0x000fe40003f24270 */
[----:B------:R-:W-:Y:S02]  /*1d5f0*/  FSEL R20, R20, -INF , P0 ;  /* 0xff80000014147808 */ /* 0x000fe40000000000 */
[----:B------:R-:W-:Y:S02]  /*1d600*/  FMNMX.FTZ R5, R21, R2, !PT ;  /* 0x0000000215057209 */ /* 0x000fe40007810000 */
[----:B------:R-:W-:Y:S02]  /*1d610*/  FMNMX.FTZ R134, R24, R134, !PT ;  /* 0x0000008618867209 */ /* 0x000fe40007810000 */
[----:B------:R-:W-:Y:S01]  /*1d620*/  ISETP.GT.AND P0, PT, R0, 0x19, PT ;  /* 0x000000190000780c */ /* 0x000fe20003f04270 */
[----:B------:R-:W-:Y:S01]  /*1d630*/  IMAD.MOV.U32 R0, RZ, RZ, 0x2 ;  /* 0x00000002ff007424 */ /* 0x000fe200078e00ff */
[----:B------:R-:W-:-:S02]  /*1d640*/  FSEL R22, R19, -INF , P1 ;  /* 0xff80000013167808 */ /* 0x000fc40000800000 */
[----:B------:R-:W-:Y:S02]  /*1d650*/  FMNMX.FTZ R5, R20, R5, !PT ;  /* 0x0000000514057209 */ /* 0x000fe40007810000 */
[----:B------:R-:W-:Y:S02]  /*1d660*/  FMNMX.FTZ R134, R26, R134, !PT ;  /* 0x000000861a867209 */ /* 0x000fe40007810000 */
[----:B------:R-:W-:Y:S02]  /*1d670*/  FSEL R25, R25, -INF , P0 ;  /* 0xff80000019197808 */ /* 0x000fe40000000000 */
[----:B------:R-:W-:Y:S01]  /*1d680*/  FMNMX.FTZ R5, R22, R5, !PT ;  /* 0x0000000516057209 */ /* 0x000fe20007810000 */
[----:B-----5:R-:W-:Y:S01]  /*1d690*/  IMAD.MOV.U32 R4, RZ, RZ, R134 ;  /* 0x000000ffff047224 */ /* 0x020fe200078e0086 */
[----:B------:R-:W-:Y:S02]  /*1d6a0*/  MOV R2, 0x1d6d0 ;  /* 0x0001d6d000027802 */ /* 0x000fe40000000f00 */
[----:B------:R-:W-:-:S02]  /*1d6b0*/  FMNMX.FTZ R5, R25, R5, !PT ;  /* 0x0000000519057209 */ /* 0x000fc40007810000 */
[----:B-1----:R-:W-:Y:S05]  /*1d6c0*/  CALL.REL.NOINC `($__internal_23_$__cuda_sm70_shflsync_bfly_p) ;  /* 0x000017d000007944 */ /* 0x002fea0003c00000 */
[----:B------:R-:W-:Y:S01]  /*1d6d0*/  FMNMX.FTZ R134, R134, R0, !PT ;  /* 0x0000000086867209 */ /* 0x000fe20007810000 */
[----:B------:R-:W-:Y:S01]  /*1d6e0*/  IMAD.MOV.U32 R0, RZ, RZ, 0x1 ;  /* 0x00000001ff007424 */ /* 0x000fe200078e00ff */
[----:B------:R-:W-:-:S03]  /*1d6f0*/  MOV R2, 0x1d720 ;  /* 0x0001d72000027802 */ /* 0x000fc60000000f00 */
[----:B------:R-:W-:Y:S02]  /*1d700*/  IMAD.MOV.U32 R4, RZ, RZ, R134 ;  /* 0x000000ffff047224 */ /* 0x000fe400078e0086 */
[----:B------:R-:W-:Y:S05]  /*1d710*/  CALL.REL.NOINC `($__internal_23_$__cuda_sm70_shflsync_bfly_p) ;  /* 0x0000178000007944 */ /* 0x000fea0003c00000 */
[----:B------:R-:W-:Y:S01]  /*1d720*/  FMNMX.FTZ R134, R134, R0, !PT ;  /* 0x0000000086867209 */ /* 0x000fe20007810000 */
[----:B------:R-:W-:Y:S01]  /*1d730*/  IMAD.MOV.U32 R4, RZ, RZ, R5 ;  /* 0x000000ffff047224 */ /* 0x000fe200078e0005 */
[----:B------:R-:W-:Y:S01]  /*1d740*/  MOV R2, 0x1d770 ;  /* 0x0001d77000027802 */ /* 0x000fe20000000f00 */
[----:B------:R-:W-:Y:S02]  /*1d750*/  IMAD.MOV.U32 R0, RZ, RZ, 0x2 ;  /* 0x00000002ff007424 */ /* 0x000fe400078e00ff */
[----:B------:R-:W-:Y:S05]  /*1d760*/  CALL.REL.NOINC `($__internal_23_$__cuda_sm70_shflsync_bfly_p) ;  /* 0x0000173000007944 */ /* 0x000fea0003c00000 */
[----:B------:R-:W-:Y:S01]  /*1d770*/  FMNMX.FTZ R5, R5, R0, !PT ;  /* 0x0000000005057209 */ /* 0x000fe20007810000 */
[----:B------:R-:W-:Y:S01]  /*1d780*/  IMAD.MOV.U32 R0, RZ, RZ, 0x1 ;  /* 0x00000001ff007424 */ /* 0x000fe200078e00ff */
[----:B------:R-:W-:-:S03]  /*1d790*/  MOV R2, 0x1d7c0 ;  /* 0x0001d7c000027802 */ /* 0x000fc60000000f00 */
[----:B------:R-:W-:Y:S02]  /*1d7a0*/  IMAD.MOV.U32 R4, RZ, RZ, R5 ;  /* 0x000000ffff047224 */ /* 0x000fe400078e0005 */
[----:B------:R-:W-:Y:S05]  /*1d7b0*/  CALL.REL.NOINC `($__internal_23_$__cuda_sm70_shflsync_bfly_p) ;  /* 0x000016e000007944 */ /* 0x000fea0003c00000 */
[----:B------:R-:W-:Y:S01]  /*1d7c0*/  MOV R4, R0 ;  /* 0x0000000000047202 */ /* 0x000fe20000000f00 */
[----:B------:R-:W-:Y:S05]  /*1d7d0*/  BRA `(.L_x_1495) ;  /* 0xffff422000007947 */ /* 0x000fea000383ffff */
.L_x_1402:
[----:B------:R-:W-:Y:S01]  /*1d7e0*/  MOV R200, 0x181f ;  /* 0x0000181f00c87802 */ /* 0x000fe20000000f00 */
[----:B------:R-:W-:Y:S01]  /*1d7f0*/  IMAD.MOV.U32 R2, RZ, RZ, RZ ;  /* 0x000000ffff027224 */ /* 0x000fe200078e00ff */
[----:B------:R-:W-:Y:S02]  /*1d800*/  MOV R3, 0x1d820 ;  /* 0x0001d82000037802 */ /* 0x000fe40000000f00 */
[----:B-1234-:R-:W-:Y:S05]  /*1d810*/  CALL.REL.NOINC `($__internal_24_$__cuda_sm70_shflsync_idx_p) ;  /* 0x000016e000007944 */ /* 0x01efea0003c00000 */
[----:B-----5:R-:W-:Y:S01]  /*1d820*/  MOV R4, R0 ;  /* 0x0000000000047202 */ /* 0x020fe20000000f00 */
[----:B-1----:R-:W-:-:S05]  /*1d830*/  BRA `(.L_x_1496) ;  /* 0xffff4e7000007947 */ /* 0x002fca000383ffff */
.L_x_1403:
[----:B------:R-:W-:Y:S01]  /*1d840*/  MOV R2, RZ ;  /* 0x000000ff00027202 */ /* 0x000fe20000000f00 */
[----:B----4-:R-:W-:Y:S01]  /*1d850*/  IMAD.MOV.U32 R0, RZ, RZ, R5 ;  /* 0x000000ffff007224 */ /* 0x010fe200078e0005 */
[----:B------:R-:W-:Y:S01]  /*1d860*/  MOV R3, 0x1d890 ;  /* 0x0001d89000037802 */ /* 0x000fe20000000f00 */
[----:B------:R-:W-:Y:S02]  /*1d870*/  IMAD.MOV.U32 R200, RZ, RZ, 0x181f ;  /* 0x0000181fffc87424 */ /* 0x000fe400078e00ff */
[----:B-123--:R-:W-:Y:S05]  /*1d880*/  CALL.REL.NOINC `($__internal_24_$__cuda_sm70_shflsync_idx_p) ;  /* 0x0000167000007944 */ /* 0x00efea0003c00000 */
[----:B-1---5:R-:W-:-:S05]  /*1d890*/  BRA `(.L_x_1497) ;  /* 0xffff4e3000007947 */ /* 0x022fca000383ffff */
.L_x_1406:
[----:B------:R-:W-:Y:S01]  /*1d8a0*/  MOV R200, 0x181f ;  /* 0x0000181f00c87802 */ /* 0x000fe20000000f00 */
[----:B------:R-:W-:Y:S01]  /*1d8b0*/  IMAD.MOV.U32 R2, RZ, RZ, RZ ;  /* 0x000000ffff027224 */ /* 0x000fe200078e00ff */
[----:B------:R-:W-:Y:S02]  /*1d8c0*/  MOV R3, 0x1d8e0 ;  /* 0x0001d8e000037802 */ /* 0x000fe40000000f00 */
[----:B------:R-:W-:Y:S05]  /*1d8d0*/  CALL.REL.NOINC `($__internal_24_$__cuda_sm70_shflsync_idx_p) ;  /* 0x0000162000007944 */ /* 0x000fea0003c00000 */
[----:B-----5:R-:W-:Y:S01]  /*1d8e0*/  MOV R4, R0 ;  /* 0x0000000000047202 */ /* 0x020fe20000000f00 */
[----:B-1----:R-:W-:-:S05]  /*1d8f0*/  BRA `(.L_x_1498) ;  /* 0xffff5a1000007947 */ /* 0x002fca000383ffff */
.L_x_1407:
[----:B------:R-:W-:Y:S01]  /*1d900*/  MOV R2, RZ ;  /* 0x000000ff00027202 */ /* 0x000fe20000000f00 */
[----:B-1----:R-:W-:Y:S01]  /*1d910*/  IMAD.MOV.U32 R0, RZ, RZ, R5 ;  /* 0x000000ffff007224 */ /* 0x002fe200078e0005 */
[----:B------:R-:W-:Y:S01]  /*1d920*/  MOV R3, 0x1d950 ;  /* 0x0001d95000037802 */ /* 0x000fe20000000f00 */
[----:B------:R-:W-:Y:S02]  /*1d930*/  IMAD.MOV.U32 R200, RZ, RZ, 0x181f ;  /* 0x0000181fffc87424 */ /* 0x000fe400078e00ff */
[----:B--2---:R-:W-:Y:S05]  /*1d940*/  CALL.REL.NOINC `($__internal_24_$__cuda_sm70_shflsync_idx_p) ;  /* 0x000015b000007944 */ /* 0x004fea0003c00000 */
[----:B-1---5:R-:W-:-:S05]  /*1d950*/  BRA `(.L_x_1499) ;  /* 0xffff59d000007947 */ /* 0x022fca000383ffff */
.L_x_1408:
[----:B------:R-:W-:Y:S01]  /*1d960*/  MOV R2, RZ ;  /* 0x000000ff00027202 */ /* 0x000fe20000000f00 */
[----:B------:R-:W-:Y:S01]  /*1d970*/  IMAD.MOV.U32 R0, RZ, RZ, R4 ;  /* 0x000000ffff007224 */ /* 0x000fe200078e0004 */
[----:B------:R-:W-:Y:S01]  /*1d980*/  MOV R3, 0x1d9b0 ;  /* 0x0001d9b000037802 */ /* 0x000fe20000000f00 */
[----:B------:R-:W-:Y:S02]  /*1d990*/  IMAD.MOV.U32 R200, RZ, RZ, 0x1c1f ;  /* 0x00001c1fffc87424 */ /* 0x000fe400078e00ff */
[----:B------:R-:W-:Y:S05]  /*1d9a0*/  CALL.REL.NOINC `($__internal_24_$__cuda_sm70_shflsync_idx_p) ;  /* 0x0000155000007944 */ /* 0x000fea0003c00000 */
[----:B-1---5:R-:W-:-:S05]  /*1d9b0*/  BRA `(.L_x_1500) ;  /* 0xffff5b9000007947 */ /* 0x022fca000383ffff */
.L_x_1409:
[----:B------:R-:W-:Y:S01]  /*1d9c0*/  MOV R2, 0x1 ;  /* 0x0000000100027802 */ /* 0x000fe20000000f00 */
[----:B------:R-:W-:Y:S01]  /*1d9d0*/  IMAD.MOV.U32 R0, RZ, RZ, R4 ;  /* 0x000000ffff007224 */ /* 0x000fe200078e0004 */
[----:B------:R-:W-:Y:S01]  /*1d9e0*/  MOV R3, 0x1da10 ;  /* 0x0001da1000037802 */ /* 0x000fe20000000f00 */
[----:B------:R-:W-:Y:S02]  /*1d9f0*/  IMAD.MOV.U32 R200, RZ, RZ, 0x1c1f ;  /* 0x00001c1fffc87424 */ /* 0x000fe400078e00ff */
[----:B-1----:R-:W-:Y:S05]  /*1da00*/  CALL.REL.NOINC `($__internal_24_$__cuda_sm70_shflsync_idx_p) ;  /* 0x000014f000007944 */ /* 0x002fea0003c00000 */
[----:B------:R-:W-:Y:S05]  /*1da10*/  IMAD.IADD R0, R5, 0x1, R0 ;  /* 0x0000000105007824 */ /* 0x000fea00078e0200 */
[C---:B------:R-:W-:Y:S02]  /*1da20*/  ISETP.GT.AND P1, PT, R0.reuse, RZ, PT ;  /* 0x000000ff0000720c */ /* 0x040fe40003f24270 */
[----:B------:R-:W-:Y:S02]  /*1da30*/  ISETP.GT.AND P0, PT, R0, 0x1, PT ;  /* 0x000000010000780c */ /* 0x000fe40003f04270 */
[----:B------:R-:W-:Y:S02]  /*1da40*/  FSEL R5, R174, -INF , P1 ;  /* 0xff800000ae057808 */ /* 0x000fe40000800000 */
[C---:B------:R-:W-:Y:S02]  /*1da50*/  ISETP.GT.AND P3, PT, R0.reuse, 0x8, PT ;  /* 0x000000080000780c */ /* 0x040fe40003f64270 */
[C---:B------:R-:W-:Y:S02]  /*1da60*/  ISETP.GT.AND P5, PT, R0.reuse, 0x9, PT ;  /* 0x000000090000780c */ /* 0x040fe40003fa4270 */
[C---:B------:R-:W-:Y:S02]  /*1da70*/  ISETP.GT.AND P4, PT, R0.reuse, 0x10, PT ;  /* 0x000000100000780c */ /* 0x040fe40003f84270 */
[----:B------:R-:W-:Y:S02]  /*1da80*/  FSEL R161, R173, -INF , P0 ;  /* 0xff800000ada17808 */ /* 0x000fe40000000000 */
[C---:B------:R-:W-:Y:S02]  /*1da90*/  ISETP.GT.AND P2, PT, R0.reuse, 0x11, PT ;  /* 0x000000110000780c */ /* 0x040fe40003f44270 */
[C---:B------:R-:W-:Y:S02]  /*1daa0*/  ISETP.GT.AND P1, PT, R0.reuse, 0x18, PT ;  /* 0x000000180000780c */ /* 0x040fe40003f24270 */
[----:B------:R-:W-:Y:S02]  /*1dab0*/  ISETP.GT.AND P0, PT, R0, 0x19, PT ;  /* 0x000000190000780c */ /* 0x000fe40003f04270 */
        /* <DEDUP_REMOVED lines=11> */
[----:B-----5:R-:W-:Y:S01]  /*1db70*/  FMNMX.FTZ R4, R14, R0, !PT ;  /* 0x000000000e047209 */ /* 0x020fe20007810000 */
[----:B------:R-:W-:Y:S01]  /*1db80*/  IMAD.MOV.U32 R0, RZ, RZ, 0x2 ;  /* 0x00000002ff007424 */ /* 0x000fe200078e00ff */
[----:B------:R-:W-:Y:S02]  /*1db90*/  FSEL R9, R167, -INF , P2 ;  /* 0xff800000a7097808 */ /* 0x000fe40001000000 */
        /* <DEDUP_REMOVED lines=10> */
[----:B-1----:R-:W-:Y:S05]  /*1dc40*/  CALL.REL.NOINC `($__internal_23_$__cuda_sm70_shflsync_bfly_p) ;  /* 0x0000125000007944 */ /* 0x002fea0003c00000 */
[----:B------:R-:W-:Y:S01]  /*1dc50*/  FMNMX.FTZ R4, R4, R0, !PT ;  /* 0x0000000004047209 */ /* 0x000fe20007810000 */
[----:B------:R-:W-:Y:S01]  /*1dc60*/  IMAD.MOV.U32 R0, RZ, RZ, 0x1 ;  /* 0x00000001ff007424 */ /* 0x000fe200078e00ff */
[----:B------:R-:W-:Y:S02]  /*1dc70*/  MOV R2, 0x1dc90 ;  /* 0x0001dc9000027802 */ /* 0x000fe40000000f00 */
        /* <DEDUP_REMOVED lines=8> */
[----:B------:R-:W-:Y:S02]  /*1dd00*/  MOV R2, 0x1dd20 ;  /* 0x0001dd2000027802 */ /* 0x000fe40000000f00 */
[----:B------:R-:W-:Y:S05]  /*1dd10*/  CALL.REL.NOINC `($__internal_23_$__cuda_sm70_shflsync_bfly_p) ;  /* 0x0000118000007944 */ /* 0x000fea0003c00000 */
[----:B------:R-:W-:-:S05]  /*1dd20*/  BRA `(.L_x_1501) ;  /* 0xffff5bd000007947 */ /* 0x000fca000383ffff */
.L_x_1412:
[----:B------:R-:W-:Y:S01]  /*1dd30*/  MOV R200, 0x181f ;  /* 0x0000181f00c87802 */ /* 0x000fe20000000f00 */
[----:B------:R-:W-:Y:S01]  /*1dd40*/  IMAD.MOV.U32 R2, RZ, RZ, RZ ;  /* 0x000000ffff027224 */ /* 0x000fe200078e00ff */
[----:B------:R-:W-:Y:S02]  /*1dd50*/  MOV R3, 0x1dd70 ;  /* 0x0001dd7000037802 */ /* 0x000fe40000000f00 */
[----:B-1234-:R-:W-:Y:S05]  /*1dd60*/  CALL.REL.NOINC `($__internal_24_$__cuda_sm70_shflsync_idx_p) ;  /* 0x0000119000007944 */ /* 0x01efea0003c00000 */
[----:B-1---5:R-:W-:-:S05]  /*1dd70*/  BRA `(.L_x_1502) ;  /* 0xffff702000007947 */ /* 0x022fca000383ffff */
.L_x_1415:
[----:B------:R-:W-:Y:S01]  /*1dd80*/  MOV R200, 0x181f ;  /* 0x0000181f00c87802 */ /* 0x000fe20000000f00 */
[----:B------:R-:W-:Y:S01]  /*1dd90*/  IMAD.MOV.U32 R2, RZ, RZ, RZ ;  /* 0x000000ffff027224 */ /* 0x000fe200078e00ff */
[----:B------:R-:W-:Y:S02]  /*1dda0*/  MOV R3, 0x1ddc0 ;  /* 0x0001ddc000037802 */ /* 0x000fe40000000f00 */
[----:B------:R-:W-:Y:S05]  /*1ddb0*/  CALL.REL.NOINC `($__internal_24_$__cuda_sm70_shflsync_idx_p) ;  /* 0x0000114000007944 */ /* 0x000fea0003c00000 */
[----:B-----5:R-:W-:Y:S01]  /*1ddc0*/  MOV R4, R0 ;  /* 0x0000000000047202 */ /* 0x020fe20000000f00 */
[----:B-1----:R-:W-:-:S05]  /*1ddd0*/  BRA `(.L_x_1503) ;  /* 0xffff7bd000007947 */ /* 0x002fca000383ffff */
.L_x_1416:
[----:B------:R-:W-:Y:S01]  /*1dde0*/  MOV R2, RZ ;  /* 0x000000ff00027202 */ /* 0x000fe20000000f00 */
[----:B-1----:R-:W-:Y:S01]  /*1ddf0*/  IMAD.MOV.U32 R0, RZ, RZ, R5 ;  /* 0x000000ffff007224 */ /* 0x002fe200078e0005 */
[----:B------:R-:W-:Y:S01]  /*1de00*/  MOV R3, 0x1de30 ;  /* 0x0001de3000037802 */ /* 0x000fe20000000f00 */
[----:B------:R-:W-:Y:S02]  /*1de10*/  IMAD.MOV.U32 R200, RZ, RZ, 0x181f ;  /* 0x0000181fffc87424 */ /* 0x000fe400078e00ff */
[----:B--2---:R-:W-:Y:S05]  /*1de20*/  CALL.REL.NOINC `($__internal_24_$__cuda_sm70_shflsync_idx_p) ;  /* 0x000010d000007944 */ /* 0x004fea0003c00000 */
[----:B-1---5:R-:W-:-:S05]  /*1de30*/  BRA `(.L_x_1504) ;  /* 0xffff7b9000007947 */ /* 0x022fca000383ffff */
.L_x_1417:
[----:B------:R-:W-:Y:S02]  /*1de40*/  MOV R0, 0x2 ;  /* 0x0000000200007802 */ /* 0x000fe40000000f00 */
[----:B------:R-:W-:Y:S02]  /*1de50*/  MOV R2, 0x1de70 ;  /* 0x0001de7000027802 */ /* 0x000fe40000000f00 */
[----:B------:R-:W-:Y:S05]  /*1de60*/  CALL.REL.NOINC `($__internal_23_$__cuda_sm70_shflsync_bfly_p) ;  /* 0x0000103000007944 */ /* 0x000fea0003c00000 */
        /* <DEDUP_REMOVED lines=14> */
.L_x_1419:
[----:B------:R-:W-:Y:S01]  /*1df50*/  IMAD.MOV.U32 R4, RZ, RZ, R203 ;  /* 0x000000ffff047224 */ /* 0x000fe200078e00cb */
[----:B------:R-:W-:-:S02]  /*1df60*/  MOV R0, 0x2 ;  /* 0x0000000200007802 */ /* 0x000fc40000000f00 */
[----:B------:R-:W-:Y:S02]  /*1df70*/  MOV R2, 0x1df90 ;  /* 0x0001df9000027802 */ /* 0x000fe40000000f00 */
[----:B------:R-:W-:Y:S05]  /*1df80*/  CALL.REL.NOINC `($__internal_23_$__cuda_sm70_shflsync_bfly_p) ;  /* 0x00000f1000007944 */ /* 0x000fea0003c00000 */
[----:B------:R-:W-:Y:S05]  /*1df90*/  BRA `(.L_x_1506) ;  /* 0xffff8f8000007947 */ /* 0x000fea000383ffff */
.L_x_1420:
[----:B------:R-:W-:Y:S01]  /*1dfa0*/  IMAD.MOV.U32 R4, RZ, RZ, R6 ;  /* 0x000000ffff047224 */ /* 0x000fe200078e0006 */
[----:B------:R-:W-:Y:S02]  /*1dfb0*/  MOV R0, 0x1 ;  /* 0x0000000100007802 */ /* 0x000fe40000000f00 */
[----:B------:R-:W-:Y:S02]  /*1dfc0*/  MOV R2, 0x1dfe0 ;  /* 0x0001dfe000027802 */ /* 0x000fe40000000f00 */
[----:B-1----:R-:W-:Y:S05]  /*1dfd0*/  CALL.REL.NOINC `($__internal_23_$__cuda_sm70_shflsync_bfly_p) ;  /* 0x00000ec000007944 */ /* 0x002fea0003c00000 */
[----:B------:R-:W-:Y:S01]  /*1dfe0*/  FADD.FTZ R6, R6, R0 ;  /* 0x0000000006067221 */ /* 0x000fe20000010000 */
[----:B------:R-:W-:Y:S02]  /*1dff0*/  MOV R4, R202 ;  /* 0x000000ca00047202 */ /* 0x000fe40000000f00 */
[----:B------:R-:W-:Y:S02]  /*1e000*/  MOV R0, 0x2 ;  /* 0x0000000200007802 */ /* 0x000fe40000000f00 */
[----:B------:R-:W-:Y:S02]  /*1e010*/  MOV R2, 0x1e030 ;  /* 0x0001e03000027802 */ /* 0x000fe40000000f00 */
[----:B------:R-:W-:Y:S05]  /*1e020*/  CALL.REL.NOINC `($__internal_23_$__cuda_sm70_shflsync_bfly_p) ;  /* 0x00000e7000007944 */ /* 0x000fea0003c00000 */
[----:B------:R-:W-:Y:S01]  /*1e030*/  FADD.FTZ R4, R202, R0 ;  /* 0x00000000ca047221 */ /* 0x000fe20000010000 */
[----:B------:R-:W-:Y:S02]  /*1e040*/  MOV R0, 0x1 ;  /* 0x0000000100007802 */ /* 0x000fe40000000f00 */
[----:B------:R-:W-:-:S02]  /*1e050*/  MOV R2, 0x1e070 ;  /* 0x0001e07000027802 */ /* 0x000fc40000000f00 */
[----:B------:R-:W-:Y:S05]  /*1e060*/  CALL.REL.NOINC `($__internal_23_$__cuda_sm70_shflsync_bfly_p) ;  /* 0x00000e3000007944 */ /* 0x000fea0003c00000 */
[----:B------:R-:W-:Y:S01]  /*1e070*/  MOV R3, R0 ;  /* 0x0000000000037202 */ /* 0x000fe20000000f00 */
[----:B------:R-:W-:Y:S05]  /*1e080*/  BRA `(.L_x_1507) ;  /* 0xffff8f0000007947 */ /* 0x000fea000383ffff */
.L_x_1427:
[----:B--234-:R-:W-:Y:S01]  /*1e090*/  IMAD.MOV.U32 R0, RZ, RZ, R13 ;  /* 0x000000ffff007224 */ /* 0x01cfe200078e000d */
[----:B------:R-:W-:Y:S01]  /*1e0a0*/  MOV R2, RZ ;  /* 0x000000ff00027202 */ /* 0x000fe20000000f00 */
[----:B------:R-:W-:Y:S01]  /*1e0b0*/  IMAD.MOV.U32 R200, RZ, RZ, 0x181f ;  /* 0x0000181fffc87424 */ /* 0x000fe200078e00ff */
[----:B------:R-:W-:-:S02]  /*1e0c0*/  MOV R3, 0x1e0e0 ;  /* 0x0001e0e000037802 */ /* 0x000fc40000000f00 */
[----:B-1----:R-:W-:Y:S05]  /*1e0d0*/  CALL.REL.NOINC `($__internal_24_$__cuda_sm70_shflsync_idx_p) ;  /* 0x00000e2000007944 */ /* 0x002fea0003c00000 */
[----:B-----5:R-:W-:Y:S01]  /*1e0e0*/  MOV R4, R0 ;  /* 0x0000000000047202 */ /* 0x020fe20000000f00 */
[----:B-1----:R-:W-:Y:S05]  /*1e0f0*/  BRA `(.L_x_1508) ;  /* 0xffffaa1000007947 */ /* 0x002fea000383ffff */
.L_x_1428:
[----:B------:R-:W-:Y:S01]  /*1e100*/  IMAD.MOV.U32 R0, RZ, RZ, R14 ;  /* 0x000000ffff007224 */ /* 0x000fe200078e000e */
[----:B------:R-:W-:Y:S01]  /*1e110*/  MOV R2, RZ ;  /* 0x000000ff00027202 */ /* 0x000fe20000000f00 */
[----:B------:R-:W-:Y:S01]  /*1e120*/  IMAD.MOV.U32 R200, RZ, RZ, 0x181f ;  /* 0x0000181fffc87424 */ /* 0x000fe200078e00ff */
[----:B------:R-:W-:-:S02]  /*1e130*/  MOV R3, 0x1e150 ;  /* 0x0001e15000037802 */ /* 0x000fc40000000f00 */
[----:B-123--:R-:W-:Y:S05]  /*1e140*/  CALL.REL.NOINC `($__internal_24_$__cuda_sm70_shflsync_idx_p) ;  /* 0x00000db000007944 */ /* 0x00efea0003c00000 */
[----:B-1---5:R-:W-:Y:S05]  /*1e150*/  BRA `(.L_x_1509) ;  /* 0xffffa9d000007947 */ /* 0x022fea000383ffff */
.L_x_1431:
[----:B--2---:R-:W-:Y:S01]  /*1e160*/  IMAD.MOV.U32 R0, RZ, RZ, R13 ;  /* 0x000000ffff007224 */ /* 0x004fe200078e000d */
[----:B------:R-:W-:Y:S01]  /*1e170*/  MOV R2, 0x1 ;  /* 0x0000000100027802 */ /* 0x000fe20000000f00 */
[----:B------:R-:W-:Y:S01]  /*1e180*/  IMAD.MOV.U32 R200, RZ, RZ, 0x181f ;  /* 0x0000181fffc87424 */ /* 0x000fe200078e00ff */
[----:B------:R-:W-:-:S02]  /*1e190*/  MOV R3, 0x1e1b0 ;  /* 0x0001e1b000037802 */ /* 0x000fc40000000f00 */
[----:B-1-34-:R-:W-:Y:S05]  /*1e1a0*/  CALL.REL.NOINC `($__internal_24_$__cuda_sm70_shflsync_idx_p) ;  /* 0x00000d5000007944 */ /* 0x01afea0003c00000 */
[----:B-----5:R-:W-:Y:S01]  /*1e1b0*/  IMAD.MOV.U32 R4, RZ, RZ, R0 ;  /* 0x000000ffff047224 */ /* 0x020fe200078e0000 */
[----:B------:R-:W-:Y:S01]  /*1e1c0*/  MOV R2, 0x1 ;  /* 0x0000000100027802 */ /* 0x000fe20000000f00 */
[----:B------:R-:W-:Y:S01]  /*1e1d0*/  IMAD.MOV.U32 R0, RZ, RZ, R14 ;  /* 0x000000ffff007224 */ /* 0x000fe200078e000e */
[----:B------:R-:W-:-:S02]  /*1e1e0*/  MOV R200, 0x181f ;  /* 0x0000181f00c87802 */ /* 0x000fc40000000f00 */
[----:B------:R-:W-:Y:S02]  /*1e1f0*/  MOV R3, 0x1e210 ;  /* 0x0001e21000037802 */ /* 0x000fe40000000f00 */
[----:B-1----:R-:W-:Y:S05]  /*1e200*/  CALL.REL.NOINC `($__internal_24_$__cuda_sm70_shflsync_idx_p) ;  /* 0x00000cf000007944 */ /* 0x002fea0003c00000 */
[----:B-1---5:R-:W-:Y:S05]  /*1e210*/  BRA `(.L_x_1510) ;  /* 0xffffaa8000007947 */ /* 0x022fea000383ffff */
.L_x_1434:
[----:B--2---:R-:W-:Y:S01]  /*1e220*/  IMAD.MOV.U32 R0, RZ, RZ, R13 ;  /* 0x000000ffff007224 */ /* 0x004fe200078e000d */
[----:B------:R-:W-:Y:S01]  /*1e230*/  MOV R2, 0x2 ;  /* 0x0000000200027802 */ /* 0x000fe20000000f00 */
[----:B------:R-:W-:Y:S01]  /*1e240*/  IMAD.MOV.U32 R200, RZ, RZ, 0x181f ;  /* 0x0000181fffc87424 */ /* 0x000fe200078e00ff */
[----:B------:R-:W-:Y:S02]  /*1e250*/  MOV R3, 0x1e270 ;  /* 0x0001e27000037802 */ /* 0x000fe40000000f00 */
[----:B-1-34-:R-:W-:Y:S05]  /*1e260*/  CALL.REL.NOINC `($__internal_24_$__cuda_sm70_shflsync_idx_p) ;  /* 0x00000c9000007944 */ /* 0x01afea0003c00000 */
[----:B-----5:R-:W-:Y:S01]  /*1e270*/  MOV R4, R0 ;  /* 0x0000000000047202 */ /* 0x020fe20000000f00 */
[----:B-1----:R-:W-:Y:S05]  /*1e280*/  BRA `(.L_x_1511) ;  /* 0xffffab8000007947 */ /* 0x002fea000383ffff */
.L_x_1435:
[----:B--2---:R-:W-:Y:S01]  /*1e290*/  IMAD.MOV.U32 R0, RZ, RZ, R14 ;  /* 0x000000ffff007224 */ /* 0x004fe200078e000e */
[----:B------:R-:W-:Y:S01]  /*1e2a0*/  MOV R2, 0x2 ;  /* 0x0000000200027802 */ /* 0x000fe20000000f00 */
[----:B------:R-:W-:Y:S01]  /*1e2b0*/  IMAD.MOV.U32 R200, RZ, RZ, 0x181f ;  /* 0x0000181fffc87424 */ /* 0x000fe200078e00ff */
[----:B------:R-:W-:Y:S02]  /*1e2c0*/  MOV R3, 0x1e2e0 ;  /* 0x0001e2e000037802 */ /* 0x000fe40000000f00 */
[----:B-1-34-:R-:W-:Y:S05]  /*1e2d0*/  CALL.REL.NOINC `($__internal_24_$__cuda_sm70_shflsync_idx_p) ;  /* 0x00000c2000007944 */ /* 0x01afea0003c00000 */
[----:B-1---5:R-:W-:Y:S05]  /*1e2e0*/  BRA `(.L_x_1512) ;  /* 0xffffab4000007947 */ /* 0x022fea000383ffff */
.L_x_1438:
[----:B----4-:R-:W-:Y:S01]  /*1e2f0*/  IMAD.MOV.U32 R0, RZ, RZ, R13 ;  /* 0x000000ffff007224 */ /* 0x010fe200078e000d */
[----:B---3--:R-:W-:Y:S01]  /*1e300*/  MOV R2, 0x3 ;  /* 0x0000000300027802 */ /* 0x008fe20000000f00 */
[----:B------:R-:W-:Y:S01]  /*1e310*/  IMAD.MOV.U32 R200, RZ, RZ, 0x181f ;  /* 0x0000181fffc87424 */ /* 0x000fe200078e00ff */
[----:B------:R-:W-:-:S02]  /*1e320*/  MOV R3, 0x1e340 ;  /* 0x0001e34000037802 */ /* 0x000fc40000000f00 */
[----:B-12---:R-:W-:Y:S05]  /*1e330*/  CALL.REL.NOINC `($__internal_24_$__cuda_sm70_shflsync_idx_p) ;  /* 0x00000bc000007944 */ /* 0x006fea0003c00000 */
[----:B-----5:R-:W-:Y:S01]  /*1e340*/  IMAD.MOV.U32 R4, RZ, RZ, R0 ;  /* 0x000000ffff047224 */ /* 0x020fe200078e0000 */
[----:B------:R-:W-:Y:S01]  /*1e350*/  MOV R2, 0x3 ;  /* 0x0000000300027802 */ /* 0x000fe20000000f00 */
[----:B------:R-:W-:Y:S01]  /*1e360*/  IMAD.MOV.U32 R0, RZ, RZ, R14 ;  /* 0x000000ffff007224 */ /* 0x000fe200078e000e */
[----:B------:R-:W-:-:S02]  /*1e370*/  MOV R200, 0x181f ;  /* 0x0000181f00c87802 */ /* 0x000fc40000000f00 */
[----:B------:R-:W-:Y:S02]  /*1e380*/  MOV R3, 0x1e3a0 ;  /* 0x0001e3a000037802 */ /* 0x000fe40000000f00 */
[----:B-1----:R-:W-:Y:S05]  /*1e390*/  CALL.REL.NOINC `($__internal_24_$__cuda_sm70_shflsync_idx_p) ;  /* 0x00000b6000007944 */ /* 0x002fea0003c00000 */
[----:B-1---5:R-:W-:Y:S05]  /*1e3a0*/  BRA `(.L_x_1513) ;  /* 0xffffac0000007947 */ /* 0x022fea000383ffff */
.L_x_1440:
[----:B------:R-:W-:Y:S01]  /*1e3b0*/  IMAD.MOV.U32 R0, RZ, RZ, R5 ;  /* 0x000000ffff007224 */ /* 0x000fe200078e0005 */
[----:B------:R-:W-:Y:S01]  /*1e3c0*/  MOV R2, RZ ;  /* 0x000000ff00027202 */ /* 0x000fe20000000f00 */
[----:B------:R-:W-:Y:S01]  /*1e3d0*/  IMAD.MOV.U32 R200, RZ, RZ, 0x1c1f ;  /* 0x00001c1fffc87424 */ /* 0x000fe200078e00ff */
[----:B------:R-:W-:Y:S02]  /*1e3e0*/  MOV R3, 0x1e400 ;  /* 0x0001e40000037802 */ /* 0x000fe40000000f00 */
[----:B------:R-:W-:Y:S05]  /*1e3f0*/  CALL.REL.NOINC `($__internal_24_$__cuda_sm70_shflsync_idx_p) ;  /* 0x00000b0000007944 */ /* 0x000fea0003c00000 */
[----:B-----5:R-:W-:Y:S01]  /*1e400*/  MOV R4, R0 ;  /* 0x0000000000047202 */ /* 0x020fe20000000f00 */
[----:B-1----:R-:W-:Y:S05]  /*1e410*/  BRA `(.L_x_1514) ;  /* 0xffffaef000007947 */ /* 0x002fea000383ffff */
.L_x_1441:
[----:B------:R-:W-:Y:S01]  /*1e420*/  IMAD.MOV.U32 R0, RZ, RZ, R12 ;  /* 0x000000ffff007224 */ /* 0x000fe200078e000c */
[----:B------:R-:W-:Y:S01]  /*1e430*/  MOV R2, RZ ;  /* 0x000000ff00027202 */ /* 0x000fe20000000f00 */
[----:B------:R-:W-:Y:S01]  /*1e440*/  IMAD.MOV.U32 R200, RZ, RZ, 0x1c1f ;  /* 0x00001c1fffc87424 */ /* 0x000fe200078e00ff */
[----:B------:R-:W-:Y:S02]  /*1e450*/  MOV R3, 0x1e470 ;  /* 0x0001e47000037802 */ /* 0x000fe40000000f00 */
[----:B-12---:R-:W-:Y:S05]  /*1e460*/  CALL.REL.NOINC `($__internal_24_$__cuda_sm70_shflsync_idx_p) ;  /* 0x00000a9000007944 */ /* 0x006fea0003c00000 */
[----:B-1---5:R-:W-:Y:S05]  /*1e470*/  BRA `(.L_x_1515) ;  /* 0xffffaeb000007947 */ /* 0x022fea000383ffff */
.L_x_1444:
[----:B----4-:R-:W-:Y:S01]  /*1e480*/  IMAD.MOV.U32 R0, RZ, RZ, R5 ;  /* 0x000000ffff007224 */ /* 0x010fe200078e0005 */
[----:B------:R-:W-:Y:S01]  /*1e490*/  MOV R2, 0x1 ;  /* 0x0000000100027802 */ /* 0x000fe20000000f00 */
[----:B------:R-:W-:Y:S01]  /*1e4a0*/  IMAD.MOV.U32 R200, RZ, RZ, 0x1c1f ;  /* 0x00001c1fffc87424 */ /* 0x000fe200078e00ff */
[----:B------:R-:W-:-:S02]  /*1e4b0*/  MOV R3, 0x1e4d0 ;  /* 0x0001e4d000037802 */ /* 0x000fc40000000f00 */
[----:B-123--:R-:W-:Y:S05]  /*1e4c0*/  CALL.REL.NOINC `($__internal_24_$__cuda_sm70_shflsync_idx_p) ;  /* 0x00000a3000007944 */ /* 0x00efea0003c00000 */
[----:B-----5:R-:W-:Y:S01]  /*1e4d0*/  IMAD.MOV.U32 R4, RZ, RZ, R0 ;  /* 0x000000ffff047224 */ /* 0x020fe200078e0000 */
[----:B------:R-:W-:Y:S01]  /*1e4e0*/  MOV R2, 0x1 ;  /* 0x0000000100027802 */ /* 0x000fe20000000f00 */
[----:B------:R-:W-:Y:S01]  /*1e4f0*/  IMAD.MOV.U32 R0, RZ, RZ, R12 ;  /* 0x000000ffff007224 */ /* 0x000fe200078e000c */
[----:B------:R-:W-:-:S02]  /*1e500*/  MOV R200, 0x1c1f ;  /* 0x00001c1f00c87802 */ /* 0x000fc40000000f00 */
[----:B------:R-:W-:Y:S02]  /*1e510*/  MOV R3, 0x1e530 ;  /* 0x0001e53000037802 */ /* 0x000fe40000000f00 */
[----:B-1----:R-:W-:Y:S05]  /*1e520*/  CALL.REL.NOINC `($__internal_24_$__cuda_sm70_shflsync_idx_p) ;  /* 0x000009d000007944 */ /* 0x002fea0003c00000 */
[----:B-1---5:R-:W-:Y:S05]  /*1e530*/  BRA `(.L_x_1516) ;  /* 0xffffbb9000007947 */ /* 0x022fea000383ffff */
.L_x_1448:
[----:B------:R-:W-:Y:S01]  /*1e540*/  IMAD.MOV.U32 R0, RZ, RZ, R5 ;  /* 0x000000ffff007224 */ /* 0x000fe200078e0005 */
[----:B------:R-:W-:Y:S01]  /*1e550*/  MOV R2, RZ ;  /* 0x000000ff00027202 */ /* 0x000fe20000000f00 */
[----:B------:R-:W-:Y:S01]  /*1e560*/  IMAD.MOV.U32 R200, RZ, RZ, 0x181f ;  /* 0x0000181fffc87424 */ /* 0x000fe200078e00ff */
[----:B------:R-:W-:Y:S02]  /*1e570*/  MOV R3, 0x1e590 ;  /* 0x0001e59000037802 */ /* 0x000fe40000000f00 */
[----:B------:R-:W-:Y:S05]  /*1e580*/  CALL.REL.NOINC `($__internal_24_$__cuda_sm70_shflsync_idx_p) ;  /* 0x0000097000007944 */ /* 0x000fea0003c00000 */
[----:B-----5:R-:W-:Y:S01]  /*1e590*/  MOV R4, R0 ;  /* 0x0000000000047202 */ /* 0x020fe20000000f00 */
[----:B-1----:R-:W-:Y:S05]  /*1e5a0*/  BRA `(.L_x_1517) ;  /* 0xffffd08000007947 */ /* 0x002fea000383ffff */
.L_x_1449:
[----:B------:R-:W-:Y:S01]  /*1e5b0*/  IMAD.MOV.U32 R0, RZ, RZ, R14 ;  /* 0x000000ffff007224 */ /* 0x000fe200078e000e */
[----:B------:R-:W-:Y:S01]  /*1e5c0*/  MOV R2, RZ ;  /* 0x000000ff00027202 */ /* 0x000fe20000000f00 */
[----:B------:R-:W-:Y:S01]  /*1e5d0*/  IMAD.MOV.U32 R200, RZ, RZ, 0x181f ;  /* 0x0000181fffc87424 */ /* 0x000fe200078e00ff */
[----:B------:R-:W-:Y:S02]  /*1e5e0*/  MOV R3, 0x1e600 ;  /* 0x0001e60000037802 */ /* 0x000fe40000000f00 */
[----:B-12---:R-:W-:Y:S05]  /*1e5f0*/  CALL.REL.NOINC `($__internal_24_$__cuda_sm70_shflsync_idx_p) ;  /* 0x0000090000007944 */ /* 0x006fea0003c00000 */
[----:B-1---5:R-:W-:Y:S05]  /*1e600*/  BRA `(.L_x_1518) ;  /* 0xffffd04000007947 */ /* 0x022fea000383ffff */
.L_x_1452:
[----:B----4-:R-:W-:Y:S01]  /*1e610*/  IMAD.MOV.U32 R0, RZ, RZ, R5 ;  /* 0x000000ffff007224 */ /* 0x010fe200078e0005 */
[----:B--2---:R-:W-:Y:S01]  /*1e620*/  MOV R2, 0x1 ;  /* 0x0000000100027802 */ /* 0x004fe20000000f00 */
[----:B------:R-:W-:Y:S01]  /*1e630*/  IMAD.MOV.U32 R200, RZ, RZ, 0x181f ;  /* 0x0000181fffc87424 */ /* 0x000fe200078e00ff */
[----:B------:R-:W-:-:S02]  /*1e640*/  MOV R3, 0x1e660 ;  /* 0x0001e66000037802 */ /* 0x000fc40000000f00 */
[----:B-1-3--:R-:W-:Y:S05]  /*1e650*/  CALL.REL.NOINC `($__internal_24_$__cuda_sm70_shflsync_idx_p) ;  /* 0x000008a000007944 */ /* 0x00afea0003c00000 */
[----:B-----5:R-:W-:Y:S01]  /*1e660*/  IMAD.MOV.U32 R4, RZ, RZ, R0 ;  /* 0x000000ffff047224 */ /* 0x020fe200078e0000 */
[----:B------:R-:W-:Y:S01]  /*1e670*/  MOV R2, 0x1 ;  /* 0x0000000100027802 */ /* 0x000fe20000000f00 */
[----:B------:R-:W-:Y:S01]  /*1e680*/  IMAD.MOV.U32 R0, RZ, RZ, R14 ;  /* 0x000000ffff007224 */ /* 0x000fe200078e000e */
[----:B------:R-:W-:-:S02]  /*1e690*/  MOV R200, 0x181f ;  /* 0x0000181f00c87802 */ /* 0x000fc40000000f00 */
[----:B------:R-:W-:Y:S02]  /*1e6a0*/  MOV R3, 0x1e6c0 ;  /* 0x0001e6c000037802 */ /* 0x000fe40000000f00 */
[----:B-1----:R-:W-:Y:S05]  /*1e6b0*/  CALL.REL.NOINC `($__internal_24_$__cuda_sm70_shflsync_idx_p) ;  /* 0x0000084000007944 */ /* 0x002fea0003c00000 */
[----:B-1---5:R-:W-:Y:S05]  /*1e6c0*/  BRA `(.L_x_1519) ;  /* 0xffffd10000007947 */ /* 0x022fea000383ffff */
.L_x_1455:
[----:B----4-:R-:W-:Y:S01]  /*1e6d0*/  IMAD.MOV.U32 R0, RZ, RZ, R5 ;  /* 0x000000ffff007224 */ /* 0x010fe200078e0005 */
[----:B-1----:R-:W-:Y:S01]  /*1e6e0*/  MOV R2, 0x2 ;  /* 0x0000000200027802 */ /* 0x002fe20000000f00 */
[----:B------:R-:W-:Y:S01]  /*1e6f0*/  IMAD.MOV.U32 R200, RZ, RZ, 0x181f ;  /* 0x0000181fffc87424 */ /* 0x000fe200078e00ff */
[----:B------:R-:W-:Y:S02]  /*1e700*/  MOV R3, 0x1e720 ;  /* 0x0001e72000037802 */ /* 0x000fe40000000f00 */
[----:B--23--:R-:W-:Y:S05]  /*1e710*/  CALL.REL.NOINC `($__internal_24_$__cuda_sm70_shflsync_idx_p) ;  /* 0x000007e000007944 */ /* 0x00cfea0003c00000 */
[----:B-----5:R-:W-:Y:S01]  /*1e720*/  MOV R4, R0 ;  /* 0x0000000000047202 */ /* 0x020fe20000000f00 */
[----:B-1----:R-:W-:Y:S05]  /*1e730*/  BRA `(.L_x_1520) ;  /* 0xffffd20000007947 */ /* 0x002fea000383ffff */
.L_x_1456:
[----:B----4-:R-:W-:Y:S01]  /*1e740*/  IMAD.MOV.U32 R0, RZ, RZ, R14 ;  /* 0x000000ffff007224 */ /* 0x010fe200078e000e */
[----:B------:R-:W-:Y:S01]  /*1e750*/  MOV R2, 0x2 ;  /* 0x0000000200027802 */ /* 0x000fe20000000f00 */
[----:B------:R-:W-:Y:S01]  /*1e760*/  IMAD.MOV.U32 R200, RZ, RZ, 0x181f ;  /* 0x0000181fffc87424 */ /* 0x000fe200078e00ff */
[----:B------:R-:W-:Y:S02]  /*1e770*/  MOV R3, 0x1e790 ;  /* 0x0001e79000037802 */ /* 0x000fe40000000f00 */
[----:B-123--:R-:W-:Y:S05]  /*1e780*/  CALL.REL.NOINC `($__internal_24_$__cuda_sm70_shflsync_idx_p) ;  /* 0x0000077000007944 */ /* 0x00efea0003c00000 */
[----:B-1---5:R-:W-:Y:S05]  /*1e790*/  BRA `(.L_x_1521) ;  /* 0xffffd1c000007947 */ /* 0x022fea000383ffff */
.L_x_1459:
[----:B-1----:R-:W-:Y:S01]  /*1e7a0*/  IMAD.MOV.U32 R0, RZ, RZ, R5 ;  /* 0x000000ffff007224 */ /* 0x002fe200078e0005 */
[----:B------:R-:W-:Y:S01]  /*1e7b0*/  MOV R2, 0x3 ;  /* 0x0000000300027802 */ /* 0x000fe20000000f00 */
[----:B------:R-:W-:Y:S01]  /*1e7c0*/  IMAD.MOV.U32 R200, RZ, RZ, 0x181f ;  /* 0x0000181fffc87424 */ /* 0x000fe200078e00ff */
[----:B------:R-:W-:-:S02]  /*1e7d0*/  MOV R3, 0x1e7f0 ;  /* 0x0001e7f000037802 */ /* 0x000fc40000000f00 */
[----:B--234-:R-:W-:Y:S05]  /*1e7e0*/  CALL.REL.NOINC `($__internal_24_$__cuda_sm70_shflsync_idx_p) ;  /* 0x0000071000007944 */ /* 0x01cfea0003c00000 */
[----:B-----5:R-:W-:Y:S01]  /*1e7f0*/  IMAD.MOV.U32 R4, RZ, RZ, R0 ;  /* 0x000000ffff047224 */ /* 0x020fe200078e0000 */
[----:B------:R-:W-:Y:S01]  /*1e800*/  MOV R2, 0x3 ;  /* 0x0000000300027802 */ /* 0x000fe20000000f00 */
[----:B------:R-:W-:Y:S01]  /*1e810*/  IMAD.MOV.U32 R0, RZ, RZ, R14 ;  /* 0x000000ffff007224 */ /* 0x000fe200078e000e */
[----:B------:R-:W-:-:S02]  /*1e820*/  MOV R200, 0x181f ;  /* 0x0000181f00c87802 */ /* 0x000fc40000000f00 */
[----:B------:R-:W-:Y:S02]  /*1e830*/  MOV R3, 0x1e850 ;  /* 0x0001e85000037802 */ /* 0x000fe40000000f00 */
[----:B-1----:R-:W-:Y:S05]  /*1e840*/  CALL.REL.NOINC `($__internal_24_$__cuda_sm70_shflsync_idx_p) ;  /* 0x000006b000007944 */ /* 0x002fea0003c00000 */
[----:B-1---5:R-:W-:Y:S05]  /*1e850*/  BRA `(.L_x_1522) ;  /* 0xffffd28000007947 */ /* 0x022fea000383ffff */
.L_x_1461:
[----:B------:R-:W-:Y:S01]  /*1e860*/  IMAD.MOV.U32 R0, RZ, RZ, R98 ;  /* 0x000000ffff007224 */ /* 0x000fe200078e0062 */
[----:B------:R-:W-:Y:S01]  /*1e870*/  MOV R2, RZ ;  /* 0x000000ff00027202 */ /* 0x000fe20000000f00 */
[----:B------:R-:W-:Y:S01]  /*1e880*/  IMAD.MOV.U32 R200, RZ, RZ, 0x1f ;  /* 0x0000001fffc87424 */ /* 0x000fe200078e00ff */
[----:B------:R-:W-:Y:S02]  /*1e890*/  MOV R3, 0x1e8b0 ;  /* 0x0001e8b000037802 */ /* 0x000fe40000000f00 */
[----:B-12---:R-:W-:Y:S05]  /*1e8a0*/  CALL.REL.NOINC `($__internal_24_$__cuda_sm70_shflsync_idx_p) ;  /* 0x0000065000007944 */ /* 0x006fea0003c00000 */
[----:B------:R-:W-:Y:S01]  /*1e8b0*/  MOV R9, R0 ;  /* 0x0000000000097202 */ /* 0x000fe20000000f00 */
[----:B-1---5:R-:W-:Y:S05]  /*1e8c0*/  BRA `(.L_x_1523) ;  /* 0xffffd42000007947 */ /* 0x022fea000383ffff */
.L_x_1462:
[----:B------:R-:W-:Y:S01]  /*1e8d0*/  IMAD.MOV.U32 R0, RZ, RZ, R98 ;  /* 0x000000ffff007224 */ /* 0x000fe200078e0062 */
[----:B------:R-:W-:Y:S01]  /*1e8e0*/  MOV R2, 0x1 ;  /* 0x0000000100027802 */ /* 0x000fe20000000f00 */
[----:B------:R-:W-:Y:S01]  /*1e8f0*/  IMAD.MOV.U32 R200, RZ, RZ, 0x1f ;  /* 0x0000001fffc87424 */ /* 0x000fe200078e00ff */
[----:B------:R-:W-:Y:S02]  /*1e900*/  MOV R3, 0x1e920 ;  /* 0x0001e92000037802 */ /* 0x000fe40000000f00 */
[----:B-1234-:R-:W-:Y:S05]  /*1e910*/  CALL.REL.NOINC `($__internal_24_$__cuda_sm70_shflsync_idx_p) ;  /* 0x000005e000007944 */ /* 0x01efea0003c00000 */
[----:B------:R-:W-:Y:S01]  /*1e920*/  MOV R6, R0 ;  /* 0x0000000000067202 */ /* 0x000fe20000000f00 */
[----:B-1---5:R-:W-:Y:S05]  /*1e930*/  BRA `(.L_x_1524) ;  /* 0xffffd3d000007947 */ /* 0x022fea000383ffff */
.L_x_1463:
[----:B------:R-:W-:Y:S02]  /*1e940*/  MOV R3, 0x1 ;  /* 0x0000000100037802 */ /* 0x000fe40000000f00 */
[----:B------:R-:W-:-:S02]  /*1e950*/  MOV R2, 0x1e970 ;  /* 0x0001e97000027802 */ /* 0x000fc40000000f00 */
[----:B---34-:R-:W-:Y:S05]  /*1e960*/  CALL.REL.NOINC `($__internal_25_$__cuda_sm70_shflsync_up_p) ;  /* 0x0000061000007944 */ /* 0x018fea0003c00000 */
[----:B------:R-:W-:Y:S05]  /*1e970*/  BRA `(.L_x_1525) ;  /* 0xffffd4b000007947 */ /* 0x000fea000383ffff */
.L_x_1464:
[----:B------:R-:W-:Y:S02]  /*1e980*/  MOV R3, 0x2 ;  /* 0x0000000200037802 */ /* 0x000fe40000000f00 */
[----:B------:R-:W-:-:S02]  /*1e990*/  MOV R2, 0x1e9b0 ;  /* 0x0001e9b000027802 */ /* 0x000fc40000000f00 */
[----:B---34-:R-:W-:Y:S05]  /*1e9a0*/  CALL.REL.NOINC `($__internal_25_$__cuda_sm70_shflsync_up_p) ;  /* 0x000005d000007944 */ /* 0x018fea0003c00000 */
        /* <DEDUP_REMOVED lines=23> */
.L_x_1468:
[----:B------:R-:W-:Y:S02]  /*1eb20*/  MOV R3, 0x1 ;  /* 0x0000000100037802 */ /* 0x000fe40000000f00 */
[----:B------:R-:W-:Y:S02]  /*1eb30*/  MOV R2, 0x1eb50 ;  /* 0x0001eb5000027802 */ /* 0x000fe40000000f00 */
[----:B---3--:R-:W-:Y:S05]  /*1eb40*/  CALL.REL.NOINC `($__internal_25_$__cuda_sm70_shflsync_up_p) ;  /* 0x0000043000007944 */ /* 0x008fea0003c00000 */
[----:B------:R-:W-:Y:S01]  /*1eb50*/  MOV R2, R4 ;  /* 0x0000000400027202 */ /* 0x000fe20000000f00 */
[----:B------:R-:W-:Y:S05]  /*1eb60*/  BRA `(.L_x_1527) ;  /* 0xffffd52000007947 */ /* 0x000fea000383ffff */
.L_x_1469:
[----:B------:R-:W-:Y:S02]  /*1eb70*/  MOV R3, 0x2 ;  /* 0x0000000200037802 */ /* 0x000fe40000000f00 */
[----:B------:R-:W-:Y:S02]  /*1eb80*/  MOV R2, 0x1eba0 ;  /* 0x0001eba000027802 */ /* 0x000fe40000000f00 */
[----:B---3--:R-:W-:Y:S05]  /*1eb90*/  CALL.REL.NOINC `($__internal_25_$__cuda_sm70_shflsync_up_p) ;  /* 0x000003e000007944 */ /* 0x008fea0003c00000 */
        /* <DEDUP_REMOVED lines=23> */
.L_x_1471:
[----:B------:R-:W-:Y:S02]  /*1ed10*/  SEL R0, RZ, 0x1, P0 ;  /* 0x00000001ff007807 */ /* 0x000fe40000000000 */
[----:B------:R-:W-:Y:S02]  /*1ed20*/  MOV R2, 0x1ed40 ;  /* 0x0001ed4000027802 */ /* 0x000fe40000000f00 */
[----:B-1-3--:R-:W-:Y:S05]  /*1ed30*/  CALL.REL.NOINC `($__internal_26_$__cuda_sm70_votesync_ballot) ;  /* 0x000002a000007944 */ /* 0x00afea0003c00000 */
[----:B------:R-:W-:Y:S01]  /*1ed40*/  MOV R10, R0 ;  /* 0x00000000000a7202 */ /* 0x000fe20000000f00 */
[----:B------:R-:W-:Y:S05]  /*1ed50*/  BRA `(.L_x_1529) ;  /* 0xffffd4c000007947 */ /* 0x000fea000383ffff */
.L_x_1472:
[----:B------:R-:W-:Y:S01]  /*1ed60*/  IMAD.MOV.U32 R0, RZ, RZ, R7 ;  /* 0x000000ffff007224 */ /* 0x000fe200078e0007 */
[----:B------:R-:W-:Y:S01]  /*1ed70*/  MOV R2, R6 ;  /* 0x0000000600027202 */ /* 0x000fe20000000f00 */
[----:B------:R-:W-:Y:S01]  /*1ed80*/  IMAD.MOV.U32 R200, RZ, RZ, 0x1f ;  /* 0x0000001fffc87424 */ /* 0x000fe200078e00ff */
[----:B------:R-:W-:Y:S02]  /*1ed90*/  MOV R3, 0x1edb0 ;  /* 0x0001edb000037802 */ /* 0x000fe40000000f00 */
[----:B-1-3--:R-:W-:Y:S05]  /*1eda0*/  CALL.REL.NOINC `($__internal_24_$__cuda_sm70_shflsync_idx_p) ;  /* 0x0000015000007944 */ /* 0x00afea0003c00000 */
[----:B------:R-:W-:Y:S01]  /*1edb0*/  IMAD.MOV.U32 R7, RZ, RZ, R0 ;  /* 0x000000ffff077224 */ /* 0x000fe200078e0000 */
[----:B------:R-:W-:Y:S01]  /*1edc0*/  MOV R2, R6 ;  /* 0x0000000600027202 */ /* 0x000fe20000000f00 */
[----:B------:R-:W-:Y:S01]  /*1edd0*/  IMAD.MOV.U32 R0, RZ, RZ, R8 ;  /* 0x000000ffff007224 */ /* 0x000fe200078e0008 */
[----:B------:R-:W-:Y:S02]  /*1ede0*/  MOV R200, 0x1f ;  /* 0x0000001f00c87802 */ /* 0x000fe40000000f00 */
[----:B------:R-:W-:-:S02]  /*1edf0*/  MOV R3, 0x1ee10 ;  /* 0x0001ee1000037802 */ /* 0x000fc40000000f00 */
[----:B-1---5:R-:W-:Y:S05]  /*1ee00*/  CALL.REL.NOINC `($__internal_24_$__cuda_sm70_shflsync_idx_p) ;  /* 0x000000f000007944 */ /* 0x022fea0003c00000 */
[----:B------:R-:W-:Y:S01]  /*1ee10*/  MOV R5, R0 ;  /* 0x0000000000057202 */ /* 0x000fe20000000f00 */
[----:B-1---5:R-:W-:Y:S05]  /*1ee20*/  BRA `(.L_x_1530) ;  /* 0xffffd44000007947 */ /* 0x022fea000383ffff */
.L_x_1475:
[----:B------:R-:W-:Y:S01]  /*1ee30*/  IMAD.MOV.U32 R0, RZ, RZ, R4 ;  /* 0x000000ffff007224 */ /* 0x000fe200078e0004 */
[----:B------:R-:W-:Y:S01]  /*1ee40*/  MOV R2, R6 ;  /* 0x0000000600027202 */ /* 0x000fe20000000f00 */
[----:B------:R-:W-:Y:S01]  /*1ee50*/  IMAD.MOV.U32 R200, RZ, RZ, 0x1f ;  /* 0x0000001fffc87424 */ /* 0x000fe200078e00ff */
[----:B------:R-:W-:-:S02]  /*1ee60*/  MOV R3, 0x1ee80 ;  /* 0x0001ee8000037802 */ /* 0x000fc40000000f00 */
[----:B-1-34-:R-:W-:Y:S05]  /*1ee70*/  CALL.REL.NOINC `($__internal_24_$__cuda_sm70_shflsync_idx_p) ;  /* 0x0000008000007944 */ /* 0x01afea0003c00000 */
[----:B------:R-:W-:Y:S01]  /*1ee80*/  MOV R12, R0 ;  /* 0x00000000000c7202 */ /* 0x000fe20000000f00 */
[----:B-1---5:R-:W-:Y:S05]  /*1ee90*/  BRA `(.L_x_1474) ;  /* 0xffffd43000007947 */ /* 0x022fea000383ffff */
        .weak           $__internal_23_$__cuda_sm70_shflsync_bfly_p
        .type           $__internal_23_$__cuda_sm70_shflsync_bfly_p,@function
        .size           $__internal_23_$__cuda_sm70_shflsync_bfly_p,($__internal_24_$__cuda_sm70_shflsync_idx_p - $__internal_23_$__cuda_sm70_shflsync_bfly_p)
$__internal_23_$__cuda_sm70_shflsync_bfly_p:
[----:B------:R-:W-:Y:S02]  /*1eea0*/  MOV R162, 0xffffffff ;  /* 0xffffffff00a27802 */ /* 0x000fe40000000f00 */
[----:B------:R-:W-:-:S02]  /*1eeb0*/  MOV R3, 0x1f ;  /* 0x0000001f00037802 */ /* 0x000fc40000000f00 */
[----:B------:R-:W-:Y:S04]  /*1eec0*/  WARPSYNC R162 ;  /* 0x000000a200007348 */ /* 0x000fe80003800000 */
[----:B------:R1:W2:Y:S02]  /*1eed0*/  SHFL.BFLY PT, R0, R4, R0, R3 ;  /* 0x0c00000004007389 */ /* 0x0002a400000e0003 */
[----:B-1----:R-:W-:-:S04]  /*1eee0*/  MOV R3, 0x0 ;  /* 0x0000000000037802 */ /* 0x002fc80000000f00 */
[----:B--2---:R-:W-:Y:S05]  /*1eef0*/  RET.REL.NODEC R2 `(_ZN7cutlass13device_kernelIN5flash19enable_sm80_to_sm89INS1_16FlashAttnFwdSm80INS1_25CollectiveMainloopFwdSm80ILi8ELi1ELb0EN4cute5tupleIJNS5_1CILi128EEENS7_ILi32EEENS7_ILi256EEEEEELi256ENS_6half_tEfNS_4arch4Sm80ELb1ELb0ELb1ELb1ELb1ELb1ELb1ELb1EEENS1_21CollectiveEpilogueFwdINS6_IJS8_SA_S9_EEENS6_IJNS7_ILi1EEESI_SI_EEESC_SE_Li256ELb1ELb1ELb1ELb0EEENS1_36VarlenDynamicPersistentTileSchedulerILi128ELi32ELi256ELi256ELb1ELb1ELb0ELb1ELb1ELb1EEEEEEEEEvNT_6ParamsE) ;  /* 0xfffe110002007950 */ /* 0x004fea0003c3ffff */
        .weak           $__internal_24_$__cuda_sm70_shflsync_idx_p
        .type           $__internal_24_$__cuda_sm70_shflsync_idx_p,@function
        .size           $__internal_24_$__cuda_sm70_shflsync_idx_p,($__internal_25_$__cuda_sm70_shflsync_up_p - $__internal_24_$__cuda_sm70_shflsync_idx_p)
$__internal_24_$__cuda_sm70_shflsync_idx_p:
[----:B------:R1:W-:Y:S02]  /*1ef00*/  STL [R1+0x44], R4 ;  /* 0x0000440401007387 */ /* 0x0003e40000100800 */
[----:B-1----:R-:W-:-:S04]  /*1ef10*/  MOV R4, 0xffffffff ;  /* 0xffffffff00047802 */ /* 0x002fc80000000f00 */
[----:B------:R-:W-:Y:S04]  /*1ef20*/  WARPSYNC R4 ;  /* 0x0000000400007348 */ /* 0x000fe80003800000 */
[----:B------:R1:W2:Y:S04]  /*1ef30*/  SHFL.IDX PT, R0, R0, R2, R200 ;  /* 0x0000000200007389 */ /* 0x0002a800000e00c8 */
[----:B-1----:R1:W5:Y:S01]  /*1ef40*/  LDL.LU R4, [R1+0x44] ;  /* 0x0000440001047983 */ /* 0x0023620000300800 */
[----:B------:R-:W-:Y:S02]  /*1ef50*/  MOV R2, R3 ;  /* 0x0000000300027202 */ /* 0x000fe40000000f00 */
[----:B------:R-:W-:-:S04]  /*1ef60*/  MOV R3, 0x0 ;  /* 0x0000000000037802 */ /* 0x000fc80000000f00 */
[----:B--2---:R-:W-:Y:S05]  /*1ef70*/  RET.REL.NODEC R2 `(_ZN7cutlass13device_kernelIN5flash19enable_sm80_to_sm89INS1_16FlashAttnFwdSm80INS1_25CollectiveMainloopFwdSm80ILi8ELi1ELb0EN4cute5tupleIJNS5_1CILi128EEENS7_ILi32EEENS7_ILi256EEEEEELi256ENS_6half_tEfNS_4arch4Sm80ELb1ELb0ELb1ELb1ELb1ELb1ELb1ELb1EEENS1_21CollectiveEpilogueFwdINS6_IJS8_SA_S9_EEENS6_IJNS7_ILi1EEESI_SI_EEESC_SE_Li256ELb1ELb1ELb1ELb0EEENS1_36VarlenDynamicPersistentTileSchedulerILi128ELi32ELi256ELi256ELb1ELb1ELb0ELb1ELb1ELb1EEEEEEEEEvNT_6ParamsE) ;  /* 0xfffe108002007950 */ /* 0x004fea0003c3ffff */
        .weak           $__internal_25_$__cuda_sm70_shflsync_up_p
        .type           $__internal_25_$__cuda_sm70_shflsync_up_p,@function
        .size           $__internal_25_$__cuda_sm70_shflsync_up_p,($__internal_26_$__cuda_sm70_votesync_ballot - $__internal_25_$__cuda_sm70_shflsync_up_p)
$__internal_25_$__cuda_sm70_shflsync_up_p:
[----:B------:R-:W-:Y:S02]  /*1ef80*/  MOV R4, RZ ;  /* 0x000000ff00047202 */ /* 0x000fe40000000f00 */
[----:B------:R-:W-:-:S04]  /*1ef90*/  MOV R10, 0xffffffff ;  /* 0xffffffff000a7802 */ /* 0x000fc80000000f00 */
[----:B------:R-:W-:Y:S04]  /*1efa0*/  WARPSYNC R10 ;  /* 0x0000000a00007348 */ /* 0x000fe80003800000 */
[----:B------:R1:W2:Y:S02]  /*1efb0*/  SHFL.UP PT, R4, R0, R3, R4 ;  /* 0x0400000300047389 */ /* 0x0002a400000e0004 */
[----:B-1----:R-:W-:-:S04]  /*1efc0*/  MOV R3, 0x0 ;  /* 0x0000000000037802 */ /* 0x002fc80000000f00 */
[----:B--2---:R-:W-:Y:S05]  /*1efd0*/  RET.REL.NODEC R2 `(_ZN7cutlass13device_kernelIN5flash19enable_sm80_to_sm89INS1_16FlashAttnFwdSm80INS1_25CollectiveMainloopFwdSm80ILi8ELi1ELb0EN4cute5tupleIJNS5_1CILi128EEENS7_ILi32EEENS7_ILi256EEEEEELi256ENS_6half_tEfNS_4arch4Sm80ELb1ELb0ELb1ELb1ELb1ELb1ELb1ELb1EEENS1_21CollectiveEpilogueFwdINS6_IJS8_SA_S9_EEENS6_IJNS7_ILi1EEESI_SI_EEESC_SE_Li256ELb1ELb1ELb1ELb0EEENS1_36VarlenDynamicPersistentTileSchedulerILi128ELi32ELi256ELi256ELb1ELb1ELb0ELb1ELb1ELb1EEEEEEEEEvNT_6ParamsE) ;  /* 0xfffe102002007950 */ /* 0x004fea0003c3ffff */
        .weak           $__internal_26_$__cuda_sm70_votesync_ballot
        .type           $__internal_26_$__cuda_sm70_votesync_ballot,@function
        .size           $__internal_26_$__cuda_sm70_votesync_ballot,(.L_x_3259 - $__internal_26_$__cuda_sm70_votesync_ballot)
$__internal_26_$__cuda_sm70_votesync_ballot:
[----:B------:R-:W-:Y:S01]  /*1efe0*/  ISETP.NE.U32.AND P0, PT, R0, 0x1, PT ;  /* 0x000000010000780c */ /* 0x000fe20003f05070 */
[----:B------:R-:W-:-:S04]  /*1eff0*/  IMAD.MOV.U32 R3, RZ, RZ, -0x1 ;  /* 0xffffffffff037424 */ /* 0x000fc800078e00ff */
[----:B------:R-:W-:Y:S08]  /*1f000*/  WARPSYNC R3 ;  /* 0x0000000300007348 */ /* 0x000ff00003800000 */
[----:B------:R-:W-:-:S04]  /*1f010*/  VOTE.ANY R0, PT, !P0 ;  /* 0x0000000000007806 */ /* 0x000fc800040e0100 */
[----:B------:R-:W-:Y:S01]  /*1f020*/  LOP3.LUT R0, R0, R3, RZ, 0xc0, !PT ;  /* 0x0000000300007212 */ /* 0x000fe200078ec0ff */
[----:B------:R-:W-:-:S04]  /*1f030*/  IMAD.MOV.U32 R3, RZ, RZ, 0x0 ;  /* 0x00000000ff037424 */ /* 0x000fc800078e00ff */
[----:B------:R-:W-:Y:S05]  /*1f040*/  RET.REL.NODEC R2 `(_ZN7cutlass13device_kernelIN5flash19enable_sm80_to_sm89INS1_16FlashAttnFwdSm80INS1_25CollectiveMainloopFwdSm80ILi8ELi1ELb0EN4cute5tupleIJNS5_1CILi128EEENS7_ILi32EEENS7_ILi256EEEEEELi256ENS_6half_tEfNS_4arch4Sm80ELb1ELb0ELb1ELb1ELb1ELb1ELb1ELb1EEENS1_21CollectiveEpilogueFwdINS6_IJS8_SA_S9_EEENS6_IJNS7_ILi1EEESI_SI_EEESC_SE_Li256ELb1ELb1ELb1ELb0EEENS1_36VarlenDynamicPersistentTileSchedulerILi128ELi32ELi256ELi256ELb1ELb1ELb0ELb1ELb1ELb1EEEEEEEEEvNT_6ParamsE) ;  /* 0xfffe0fb002007950 */ /* 0x000fea0003c3ffff */
.L_x_1531:
        /* <DEDUP_REMOVED lines=11> */
.L_x_3259:


//--------------------- .text._ZN7cutlass13device_kernelIN5flash19enable_sm80_to_sm89INS1_16FlashAttnFwdSm80INS1_25CollectiveMainloopFwdSm80ILi8ELi1ELb0EN4cute5tupleIJNS5_1CILi128EEENS7_ILi96EEENS7_ILi256EEEEEELi256ENS_6half_tEfNS_4arch4Sm80ELb0ELb0ELb1ELb0ELb1ELb0ELb1ELb1EEENS1_21CollectiveEpilogueFwdINS6_IJS8_SA_S9_EEENS6_IJNS7_ILi1EEESI_SI_EEESC_SE_Li256ELb0ELb1ELb1ELb0EEENS1_19SingleTileSchedulerILb0ELb1ELb1ELi128EEEEEEEEEvNT_6ParamsE --------------------------
	.section	.text._ZN7cutlass13device_kernelIN5flash19enable_sm80_to_sm89INS1_16FlashAttnFwdSm80INS1_25CollectiveMainloopFwdSm80ILi8ELi1ELb0EN4cute5tupleIJNS5_1CILi128EEENS7_ILi96EEENS7_ILi256EEEEEELi256ENS_6half_tEfNS_4arch4Sm80ELb0ELb0ELb1ELb0ELb1ELb0ELb1ELb1EEENS1_21CollectiveEpilogueFwdINS6_IJS8_SA_S9_EEENS6_IJNS7_ILi1EEESI_SI_EEESC_SE_Li256ELb0ELb1ELb1ELb0EEENS1_19SingleTileSchedulerILb0ELb1ELb1ELi128EEEEEEEEEvNT_6ParamsE,"ax",@progbits
	.sectioninfo	@"SHI_REGISTERS=255"
	.align	128
.text._ZN7cutlass13device_kernelIN5flash19enable_sm80_to_sm89INS1_16FlashAttnFwdSm80INS1_25CollectiveMainloopFwdSm80ILi8ELi1ELb0EN4cute5tupleIJNS5_1CILi128EEENS7_ILi96EEENS7_ILi256EEEEEELi256ENS_6half_tEfNS_4arch4Sm80ELb0ELb0ELb1ELb0ELb1ELb0ELb1ELb1EEENS1_21CollectiveEpilogueFwdINS6_IJS8_SA_S9_EEENS6_IJNS7_ILi1EEESI_SI_EEESC_SE_Li256ELb0ELb1ELb1ELb0EEENS1_19SingleTileSchedulerILb0ELb1ELb1ELi128EEEEEEEEEvNT_6ParamsE:
        .type           _ZN7cutlass13device_kernelIN5flash19enable_sm80_to_sm89INS1_16FlashAttnFwdSm80INS1_25CollectiveMainloopFwdSm80ILi8ELi1ELb0EN4cute5tupleIJNS5_1CILi128EEENS7_ILi96EEENS7_ILi256EEEEEELi256ENS_6half_tEfNS_4arch4Sm80ELb0ELb0ELb1ELb0ELb1ELb0ELb1ELb1EEENS1_21CollectiveEpilogueFwdINS6_IJS8_SA_S9_EEENS6_IJNS7_ILi1EEESI_SI_EEESC_SE_Li256ELb0ELb1ELb1ELb0EEENS1_19SingleTileSchedulerILb0ELb1ELb1ELi128EEEEEEEEEvNT_6ParamsE,@function
        .size           _ZN7cutlass13device_kernelIN5flash19enable_sm80_to_sm89INS1_16FlashAttnFwdSm80INS1_25CollectiveMainloopFwdSm80ILi8ELi1ELb0EN4cute5tupleIJNS5_1CILi128EEENS7_ILi96EEENS7_ILi256EEEEEELi256ENS_6half_tEfNS_4arch4Sm80ELb0ELb0ELb1ELb0ELb1ELb0ELb1ELb1EEENS1_21CollectiveEpilogueFwdINS6_IJS8_SA_S9_EEENS6_IJNS7_ILi1EEESI_SI_EEESC_SE_Li256ELb0ELb1ELb1ELb0EEENS1_19SingleTileSchedulerILb0ELb1ELb1ELi128EEEEEEEEEvNT_6ParamsE,(.L_x_3264 - _ZN7cutlass13device_kernelIN5flash19enable_sm80_to_sm89INS1_16FlashAttnFwdSm80INS1_25CollectiveMainloopFwdSm80ILi8ELi1ELb0EN4cute5tupleIJNS5_1CILi128EEENS7_ILi96EEENS7_ILi256EEEEEELi256ENS_6half_tEfNS_4arch4Sm80ELb0ELb0ELb1ELb0ELb1ELb0ELb1ELb1EEENS1_21CollectiveEpilogueFwdINS6_IJS8_SA_S9_EEENS6_IJNS7_ILi1EEESI_SI_EEESC_SE_Li256ELb0ELb1ELb1ELb0EEENS1_19SingleTileSchedulerILb0ELb1ELb1ELi128EEEEEEEEEvNT_6ParamsE)
        .other          _ZN7cutlass13device_kernelIN5flash19enable_sm80_to_sm89INS1_16FlashAttnFwdSm80INS1_25CollectiveMainloopFwdSm80ILi8ELi1ELb0EN4cute5tupleIJNS5_1CILi128EEENS7_ILi96EEENS7_ILi256EEEEEELi256ENS_6half_tEfNS_4arch4Sm80ELb0ELb0ELb1ELb0ELb1ELb0ELb1ELb1EEENS1_21CollectiveEpilogueFwdINS6_IJS8_SA_S9_EEENS6_IJNS7_ILi1EEESI_SI_EEESC_SE_Li256ELb0ELb1ELb1ELb0EEENS1_19SingleTileSchedulerILb0ELb1ELb1ELi128EEEEEEEEEvNT_6ParamsE,@"STO_CUDA_ENTRY STV_DEFAULT"
_ZN7cutlass13device_kernelIN5flash19enable_sm80_to_sm89INS1_16FlashAttnFwdSm80INS1_25CollectiveMainloopFwdSm80ILi8ELi1ELb0EN4cute5tupleIJNS5_1CILi128EEENS7_ILi96EEENS7_ILi256EEEEEELi256ENS_6half_tEfNS_4arch4Sm80ELb0ELb0ELb1ELb0ELb1ELb0ELb1ELb1EEENS1_21CollectiveEpilogueFwdINS6_IJS8_SA_S9_EEENS6_IJNS7_ILi1EEESI_SI_EEESC_SE_Li256ELb0ELb1ELb1ELb0EEENS1_19SingleTileSchedulerILb0ELb1ELb1ELi128EEEEEEEEEvNT_6ParamsE:
        /* <DEDUP_REMOVED lines=18> */
.L_x_1532:
[----:B------:R-:W-:Y:S02]  /*0120*/  ULDC.64 UR4, c[0x0][0x550] ;  /* 0x0001540000047ab9 */ /* 0x000fe40000000a00 */
[----:B------:R-:W-:Y:S02]  /*0130*/  UISETP.NE.AND UP0, UPT, UR4, 0x1, UPT ;  /* 0x000000010400788c */ /* 0x000fe4000bf05270 */
[----:B------:R-:W-:-:S02]  /*0140*/  UIMAD.WIDE.U32 UR8, UR7, UR5, URZ ;  /* 0x00000005070872a5 */ /* 0x000fc4000f8e003f */
[----:B------:R-:W-:Y:S02]  /*0150*/  ULDC UR4, c[0x0][0x558] ;  /* 0x0001560000047ab9 */ /* 0x000fe40000000800 */
[----:B------:R-:W-:-:S05]  /*0160*/  UMOV UR11, UR7 ;  /* 0x00000007000b7c82 */ /* 0x000fca0008000000 */
[----:B------:R-:W-:-:S03]  /*0170*/  @UP0 USHF.R.U32.HI UR11, URZ, UR4, UR9 ;  /* 0x000000043f0b0299 */ /* 0x000fc60008011609 */
.L_x_1533:
        /* <DEDUP_REMOVED lines=8> */
[----:B------:R-:W-:-:S06]  /*0200*/  UISETP.NE.AND.EX UP0, UPT, URZ, UR5, UPT, UP0 ;  /* 0x000000053f00728c */ /* 0x000fcc000bf05300 */
[----:B------:R-:W-:-:S05]  /*0210*/  PLOP3.LUT P0, PT, PT, PT, UP0, 0x80, 0x0 ;  /* 0x000000000000781c */ /* 0x000fca0003f0f008 */
[----:B------:R-:W-:Y:S02]  /*0220*/  @UP0 UMOV UR4, 0x4 ;  /* 0x0000000400040882 */ /* 0x000fe40000000000 */
[----:B------:R-:W-:-:S03]  /*0230*/  @UP0 UIMAD.WIDE UR4, UR6, UR4, UR12 ;  /* 0x00000004060402a5 */ /* 0x000fc6000f8e020c */
[----:B------:R-:W-:-:S03]  /*0240*/  ULDC.64 UR12, c[0x0][0x118] ;  /* 0x00004600000c7ab9 */ /* 0x000fc60000000a00 */
        /* <DEDUP_REMOVED lines=10> */
[----:B------:R-:W-:-:S04]  /*02f0*/  UIMAD.WIDE UR4, UR4, 0x2aaaaaab, URZ ;  /* 0x2aaaaaab040478a5 */ /* 0x000fc8000f8e023f */
[----:B------:R-:W-:-:S04]  /*0300*/  USHF.R.U32.HI UR7, URZ, 0x1f, UR5 ;  /* 0x0000001f3f077899 */ /* 0x000fc80008011605 */
[----:B------:R-:W-:Y:S01]  /*0310*/  ULEA.HI.SX32 UR7, UR5, UR7, 0x1c ;  /* 0x0000000705077291 */ /* 0x000fe2000f8fe23f */
[----:B--2---:R1:W2:Y:S01]  /*0320*/  @P0 R2UR UR9, R4 ;  /* 0x00000000040903c2 */ /* 0x0042a200000e0000 */
[----:B------:R-:W-:-:S13]  /*0330*/  PLOP3.LUT P0, PT, PT, PT, UP0, 0x80, 0x0 ;  /* 0x000000000000781c */ /* 0x000fda0003f0f008 */
[----:B------:R-:W-:Y:S05]  /*0340*/  @!P0 BRA `(.L_x_1534) ;  /* 0x0000023000008947 */ /* 0x000fea0003800000 */
[----:B------:R-:W-:Y:S02]  /*0350*/  USHF.R.U32.HI UR4, URZ, 0x10, UR8 ;  /* 0x000000103f047899 */ /* 0x000fe40008011608 */
[----:B------:R-:W-:Y:S02]  /*0360*/  ULDC UR5, c[0x0][0x338] ;  /* 0x0000ce0000057ab9 */ /* 0x000fe40000000800 */
[----:B------:R-:W-:Y:S02]  /*0370*/  UISETP.NE.AND UP0, UPT, UR4, URZ, UPT ;  /* 0x0000003f0400728c */ /* 0x000fe4000bf05270 */
[----:B------:R-:W-:Y:S02]  /*0380*/  UMOV UR18, URZ ;  /* 0x0000003f00127c82 */ /* 0x000fe40008000000 */
[----:B------:R-:W-:-:S04]  /*0390*/  USEL UR5, UR4, UR5, UP0 ;  /* 0x0000000504057287 */ /* 0x000fc80008000000 */
[----:B------:R-:W-:Y:S02]  /*03a0*/  UIADD3 UR17, UR7, -0x1, UR5 ;  /* 0xffffffff07117890 */ /* 0x000fe4000fffe005 */
[----:B------:R-:W-:-:S05]  /*03b0*/  IMAD.U32 R0, RZ, RZ, UR5 ;  /* 0x00000005ff007e24 */ /* 0x000fca000f8e00ff */
[-C--:B------:R-:W-:Y:S02]  /*03c0*/  IABS R3, R0.reuse ;  /* 0x0000000000037213 */ /* 0x080fe40000000000 */
[----:B------:R-:W-:Y:S02]  /*03d0*/  IABS R0, R0 ;  /* 0x0000000000007213 */ /* 0x000fe40000000000 */
[----:B------:R-:W3:Y:S03]  /*03e0*/  R2UR UR16, R3 ;  /* 0x00000000031073c2 */ /* 0x000ee600000e0000 */
[----:B------:R-:W-:-:S05]  /*03f0*/  IMAD.MOV R0, RZ, RZ, -R0 ;  /* 0x000000ffff007224 */ /* 0x000fca00078e0a00 */
[----:B------:R-:W4:Y:S01]  /*0400*/  R2UR UR14, R0 ;  /* 0x00000000000e73c2 */ /* 0x000f2200000e0000 */
[----:B---3--:R-:W3:Y:S08]  /*0410*/  I2F.RP R3, UR16 ;  /* 0x0000001000037d06 */ /* 0x008ef00008209400 */
[----:B---3--:R-:W3:Y:S02]  /*0420*/  MUFU.RCP R3, R3 ;  /* 0x0000000300037308 */ /* 0x008ee40000001000 */
[----:B---3--:R-:W-:-:S06]  /*0430*/  IADD3 R3, R3, 0xffffffe, RZ ;  /* 0x0ffffffe03037810 */ /* 0x008fcc0007ffe0ff */
[----:B------:R-:W3:Y:S02]  /*0440*/  F2I.FTZ.U32.TRUNC.NTZ R3, R3 ;  /* 0x0000000300037305 */ /* 0x000ee4000021f000 */
[----:B---3--:R3:W5:Y:S02]  /*0450*/  R2UR UR19, R3 ;  /* 0x00000000031373c2 */ /* 0x00876400000e0000 */
[----:B---3--:R-:W-:Y:S01]  /*0460*/  IMAD.U32 R3, RZ, RZ, UR17 ;  /* 0x00000011ff037e24 */ /* 0x008fe2000f8e00ff */
[----:B-----5:R-:W-:Y:S02]  /*0470*/  UIADD3 UR4, URZ, -UR19, URZ ;  /* 0x800000133f047290 */ /* 0x020fe4000fffe03f */
[----:B------:R-:W-:Y:S02]  /*0480*/  ULOP3.LUT UR17, UR17, UR5, URZ, 0x3c, !UPT ;  /* 0x0000000511117292 */ /* 0x000fe4000f8e3c3f */
[----:B------:R-:W-:Y:S01]  /*0490*/  IABS R3, R3 ;  /* 0x0000000300037213 */ /* 0x000fe20000000000 */
[----:B------:R-:W-:-:S03]  /*04a0*/  UIMAD UR4, UR4, UR16, URZ ;  /* 0x00000010040472a4 */ /* 0x000fc6000f8e023f */
[----:B------:R-:W3:Y:S01]  /*04b0*/  R2UR UR15, R3 ;  /* 0x00000000030f73c2 */ /* 0x000ee200000e0000 */
[----:B------:R-:W-:-:S04]  /*04c0*/  UIMAD.WIDE.U32 UR18, UR19, UR4, UR18 ;  /* 0x00000004131272a5 */ /* 0x000fc8000f8e0012 */
[----:B---3--:R-:W-:-:S04]  /*04d0*/  UIMAD.WIDE.U32 UR18, UR19, UR15, URZ ;  /* 0x0000000f131272a5 */ /* 0x008fc8000f8e003f */
[----:B----4-:R-:W-:-:S04]  /*04e0*/  UIMAD UR14, UR19, UR14, UR15 ;  /* 0x0000000e130e72a4 */ /* 0x010fc8000f8e020f */
        /* <DEDUP_REMOVED lines=9> */
.L_x_1534:
[----:B------:R-:W-:Y:S01]  /*0580*/  ULOP3.LUT UR8, UR8, 0xffff, URZ, 0xc0, !UPT ;  /* 0x0000ffff08087892 */ /* 0x000fe2000f8ec03f */
[----:B------:R-:W-:Y:S01]  /*0590*/  PLOP3.LUT P2, PT, PT, PT, PT, 0x80, 0x0 ;  /* 0x000000000000781c */ /* 0x000fe20003f4f070 */
[----:B------:R-:W-:Y:S01]  /*05a0*/  IMAD.MOV.U32 R6, RZ, RZ, RZ ;  /* 0x000000ffff067224 */ /* 0x000fe200078e00ff */
[----:B------:R-:W-:Y:S01]  /*05b0*/  CS2R R128, SRZ ;  /* 0x0000000000807805 */ /* 0x000fe2000001ff00 */
[----:B------:R-:W-:Y:S01]  /*05c0*/  UIMAD UR8, UR8, UR19, URZ ;  /* 0x00000013080872a4 */ /* 0x000fe2000f8e023f */
[----:B-1----:R-:W-:Y:S01]  /*05d0*/  IMAD.MOV.U32 R4, RZ, RZ, RZ ;  /* 0x000000ffff047224 */ /* 0x002fe200078e00ff */
        /* <DEDUP_REMOVED lines=78> */
[----:B------:R-:W1:Y:S01]  /*0ac0*/  S2R R12, SR_CTAID.X ;  /* 0x00000000000c7919 */ /* 0x000e620000002500 */
[----:B------:R-:W-:Y:S01]  /*0ad0*/  SHF.R.S32.HI R6, RZ, 0x1f, R2 ;  /* 0x0000001fff067819 */ /* 0x000fe20000011402 */
[----:B------:R-:W-:Y:S01]  /*0ae0*/  IMAD.MOV.U32 R3, RZ, RZ, c[0x0][0x2c4] ;  /* 0x0000b100ff037624 */ /* 0x000fe200078e00ff */
[----:B------:R-:W-:Y:S01]  /*0af0*/  USHF.R.S32.HI UR14, URZ, 0x1f, UR11 ;  /* 0x0000001f3f0e7899 */ /* 0x000fe2000801140b */
[----:B------:R3:W4:Y:S01]  /*0b00*/  @P1 LDG.E R4, [R4.64] ;  /* 0x0000000c04041981 */ /* 0x000722000c1e1900 */
[-C--:B------:R-:W-:Y:S01]  /*0b10*/  LEA.HI R18, R6, R2.reuse, RZ, 0x3 ;  /* 0x0000000206127211 */ /* 0x080fe200078f18ff */
[----:B------:R-:W-:Y:S01]  /*0b20*/  ULDC.64 UR4, c[0x0][0x1b8] ;  /* 0x00006e0000047ab9 */ /* 0x000fe20000000a00 */
[----:B------:R-:W-:Y:S01]  /*0b30*/  ISETP.NE.AND P0, PT, R3, 0x1, PT ;  /* 0x000000010300780c */ /* 0x000fe20003f05270 */
[----:B------:R-:W-:Y:S01]  /*0b40*/  UIMAD UR14, UR14, UR4, URZ ;  /* 0x000000040e0e72a4 */ /* 0x000fe2000f8e023f */
[----:B------:R-:W-:Y:S01]  /*0b50*/  LOP3.LUT R0, R18, 0xfffffff8, RZ, 0xc0, !PT ;  /* 0xfffffff812007812 */ /* 0x000fe200078ec0ff */
[----:B------:R-:W-:Y:S01]  /*0b60*/  UIMAD.WIDE.U32 UR16, UR11, UR4, URZ ;  /* 0x000000040b1072a5 */ /* 0x000fe2000f8e003f */
[----:B------:R-:W-:Y:S01]  /*0b70*/  SHF.R.S32.HI R18, RZ, 0x3, R18 ;  /* 0x00000003ff127819 */ /* 0x000fe20000011412 */
[----:B------:R-:W-:Y:S01]  /*0b80*/  UIMAD UR14, UR11, UR5, UR14 ;  /* 0x000000050b0e72a4 */ /* 0x000fe2000f8e020e */
[-C--:B------:R-:W-:Y:S01]  /*0b90*/  LEA.HI R14, R6, R2.reuse, RZ, 0x4 ;  /* 0x00000002060e7211 */ /* 0x080fe200078f20ff */
[----:B------:R-:W-:Y:S01]  /*0ba0*/  IMAD.IADD R0, R2, 0x1, -R0 ;  /* 0x0000000102007824 */ /* 0x000fe200078e0a00 */
[----:B------:R-:W-:Y:S01]  /*0bb0*/  USHF.R.S32.HI UR15, URZ, 0x1f, UR6 ;  /* 0x0000001f3f0f7899 */ /* 0x000fe20008011406 */
[----:B------:R-:W-:Y:S01]  /*0bc0*/  IMAD.SHL.U32 R251, R18, 0x40, RZ ;  /* 0x0000004012fb7824 */ /* 0x000fe200078e00ff */
[----:B------:R-:W-:Y:S01]  /*0bd0*/  ULDC.64 UR4, c[0x0][0x1c0] ;  /* 0x0000700000047ab9 */ /* 0x000fe20000000a00 */
[C---:B------:R-:W-:Y:S01]  /*0be0*/  IMAD R120, R0.reuse, 0x20, R18 ;  /* 0x0000002000787824 */ /* 0x040fe200078e0212 */
[----:B------:R-:W-:Y:S01]  /*0bf0*/  UIADD3 UR17, UR17, UR14, URZ ;  /* 0x0000000e11117290 */ /* 0x000fe2000fffe03f */
[----:B------:R-:W-:Y:S01]  /*0c00*/  IMAD.SHL.U32 R33, R0, 0x8, RZ ;  /* 0x0000000800217824 */ /* 0x000fe200078e00ff */
[----:B------:R-:W-:Y:S01]  /*0c10*/  UIMAD UR15, UR15, UR4, URZ ;  /* 0x000000040f0f72a4 */ /* 0x000fe2000f8e023f */
[----:B------:R-:W-:Y:S01]  /*0c20*/  LOP3.LUT R251, R251, 0x1c0, RZ, 0xc0, !PT ;  /* 0x000001c0fbfb7812 */ /* 0x000fe200078ec0ff */
[----:B------:R-:W-:Y:S01]  /*0c30*/  UIMAD.WIDE.U32 UR16, UR6, UR4, UR16 ;  /* 0x00000004061072a5 */ /* 0x000fe2000f8e0010 */
[----:B-1----:R-:W-:Y:S01]  /*0c40*/  IMAD R8, R12, 0x80, R120 ;  /* 0x000000800c087824 */ /* 0x002fe200078e0278 */
[----:B------:R-:W-:Y:S01]  /*0c50*/  UIMAD UR5, UR6, UR5, UR15 ;  /* 0x00000005060572a4 */ /* 0x000fe2000f8e020f */
[----:B------:R1:W-:Y:S01]  /*0c60*/  STL [R1+0x8], R120 ;  /* 0x0000087801007387 */ /* 0x0003e20000100800 */
[----:B------:R-:W-:Y:S01]  /*0c70*/  ULDC UR4, c[0x0][0x168] ;  /* 0x00005a0000047ab9 */ /* 0x000fe20000000800 */
[----:B------:R-:W-:Y:S01]  /*0c80*/  @P0 IMAD.HI.U32 R3, R8, c[0x0][0x2c8], RZ ;  /* 0x0000b20008030a27 */ /* 0x000fe200078e00ff */
[----:B------:R-:W-:Y:S01]  /*0c90*/  UIADD3 UR5, UR17, UR5, URZ ;  /* 0x0000000511057290 */ /* 0x000fe2000fffe03f */
[----:B------:R-:W-:Y:S01]  /*0ca0*/  LEA.HI R13, R6, R2, RZ, 0x6 ;  /* 0x00000002060d7211 */ /* 0x000fe200078f30ff */
[----:B------:R-:W-:Y:S01]  /*0cb0*/  BSSY B0, `(.L_x_1536) ;  /* 0x0000048000007945 */ /* 0x000fe20003800000 */
[----:B------:R-:W-:Y:S01]  /*0cc0*/  IMAD.MOV.U32 R7, RZ, RZ, R8 ;  /* 0x000000ffff077224 */ /* 0x000fe200078e0008 */
[----:B------:R-:W-:Y:S01]  /*0cd0*/  @P0 SHF.R.U32.HI R7, RZ, c[0x0][0x2cc], R3 ;  /* 0x0000b300ff070a19 */ /* 0x000fe20000011603 */
[----:B------:R-:W-:Y:S01]  /*0ce0*/  IMAD.U32 R11, RZ, RZ, UR17 ;  /* 0x00000011ff0b7e24 */ /* 0x000fe2000f8e00ff */
[----:B------:R-:W-:Y:S01]  /*0cf0*/  ISETP.GE.AND P3, PT, R33, c[0x0][0x198], PT ;  /* 0x0000660021007a0c */ /* 0x000fe20003f66270 */
[----:B------:R-:W-:Y:S01]  /*0d00*/  IMAD.U32 R10, RZ, RZ, UR16 ;  /* 0x00000010ff0a7e24 */ /* 0x000fe2000f8e00ff */
[--C-:B---3--:R-:W-:Y:S01]  /*0d10*/  SHF.R.S32.HI R5, RZ, 0x1f, R7.reuse ;  /* 0x0000001fff057819 */ /* 0x108fe20000011407 */
[----:B------:R-:W-:-:S02]  /*0d20*/  IMAD.MOV R3, RZ, RZ, -R7 ;  /* 0x000000ffff037224 */ /* 0x000fc400078e0a07 */
[----:B------:R-:W-:Y:S01]  /*0d30*/  IMAD.U32 R11, RZ, RZ, UR5 ;  /* 0x00000005ff0b7e24 */ /* 0x000fe2000f8e00ff */
[----:B------:R-:W-:Y:S01]  /*0d40*/  ULDC UR5, c[0x0][0x2c4] ;  /* 0x0000b10000057ab9 */ /* 0x000fe20000000800 */
[----:B------:R-:W-:Y:S01]  /*0d50*/  IMAD R5, R5, c[0x0][0x1b0], RZ ;  /* 0x00006c0005057a24 */ /* 0x000fe200078e02ff */
[----:B------:R-:W-:Y:S01]  /*0d60*/  UIMAD UR4, UR5, UR4, URZ ;  /* 0x00000004050472a4 */ /* 0x000fe2000f8e023f */
[----:B------:R-:W-:Y:S02]  /*0d70*/  IMAD R3, R3, c[0x0][0x2c4], R8 ;  /* 0x0000b10003037a24 */ /* 0x000fe400078e0208 */
[----:B------:R-:W-:-:S04]  /*0d80*/  IMAD.WIDE.U32 R10, R7, c[0x0][0x1b0], R10 ;  /* 0x00006c00070a7a25 */ /* 0x000fc800078e000a */
[----:B------:R-:W-:Y:S01]  /*0d90*/  IMAD R7, R7, c[0x0][0x1b4], R5 ;  /* 0x00006d0007077a24 */ /* 0x000fe200078e0205 */
[----:B------:R-:W-:Y:S01]  /*0da0*/  SHF.R.S32.HI R5, RZ, 0x1f, R3 ;  /* 0x0000001fff057819 */ /* 0x000fe20000011403 */
[----:B------:R-:W-:Y:S01]  /*0db0*/  IMAD.MOV.U32 R8, RZ, RZ, R10 ;  /* 0x000000ffff087224 */ /* 0x000fe200078e000a */
[----:B------:R-:W-:Y:S01]  /*0dc0*/  IADD3 R10, R33, 0x40, RZ ;  /* 0x00000040210a7810 */ /* 0x000fe20007ffe0ff */
[----:B------:R-:W-:Y:S02]  /*0dd0*/  IMAD.IADD R9, R11, 0x1, R7 ;  /* 0x000000010b097824 */ /* 0x000fe400078e0207 */
[----:B------:R-:W-:Y:S01]  /*0de0*/  IMAD R11, R5, c[0x0][0x1a8], RZ ;  /* 0x00006a00050b7a24 */ /* 0x000fe200078e02ff */
[----:B------:R-:W-:Y:S01]  /*0df0*/  ISETP.GE.AND P4, PT, R10, c[0x0][0x198], PT ;  /* 0x000066000a007a0c */ /* 0x000fe20003f86270 */
[----:B------:R-:W-:-:S04]  /*0e00*/  IMAD.WIDE.U32 R8, R3, c[0x0][0x1a8], R8 ;  /* 0x00006a0003087a25 */ /* 0x000fc800078e0008 */
[----:B------:R-:W-:Y:S01]  /*0e10*/  IMAD R11, R3, c[0x0][0x1ac], R11 ;  /* 0x00006b00030b7a24 */ /* 0x000fe200078e020b */
[----:B------:R-:W-:Y:S01]  /*0e20*/  LOP3.LUT R3, R14, 0xfffffff0, RZ, 0xc0, !PT ;  /* 0xfffffff00e037812 */ /* 0x000fe200078ec0ff */
[----:B------:R-:W-:Y:S01]  /*0e30*/  IMAD R12, R12, 0x80, R18 ;  /* 0x000000800c0c7824 */ /* 0x000fe200078e0212 */
[----:B------:R-:W-:Y:S01]  /*0e40*/  LEA R20, P0, R8, c[0x0][0x160], 0x1 ;  /* 0x0000580008147a11 */ /* 0x000fe200078008ff */
[----:B------:R-:W-:Y:S01]  /*0e50*/  IMAD.IADD R11, R9, 0x1, R11 ;  /* 0x00000001090b7824 */ /* 0x000fe200078e020b */
[----:B------:R-:W-:Y:S01]  /*0e60*/  IADD3 R9, R33, 0x80, RZ ;  /* 0x0000008021097810 */ /* 0x000fe20007ffe0ff */
[----:B------:R-:W-:Y:S02]  /*0e70*/  IMAD.IADD R3, R2, 0x1, -R3 ;  /* 0x0000000102037824 */ /* 0x000fe400078e0a03 */
[----:B------:R-:W-:Y:S01]  /*0e80*/  IMAD.SHL.U32 R13, R13, 0x8, RZ ;  /* 0x000000080d0d7824 */ /* 0x000fe200078e00ff */
[----:B------:R-:W-:Y:S01]  /*0e90*/  LEA.HI.X R11, R8, c[0x0][0x164], R11, 0x1, P0 ;  /* 0x00005900080b7a11 */ /* 0x000fe200000f0c0b */
[----:B------:R1:W3:Y:S01]  /*0ea0*/  SHFL.IDX PT, R22, R20, RZ, 0x181f ;  /* 0x00181fff14167589 */ /* 0x0002e200000e0000 */
[----:B------:R-:W-:-:S02]  /*0eb0*/  SHF.R.S32.HI R7, RZ, 0x1f, R3 ;  /* 0x0000001fff077819 */ /* 0x000fc40000011403 */
[----:B------:R-:W-:Y:S01]  /*0ec0*/  ISETP.GE.AND P0, PT, R12, UR4, PT ;  /* 0x000000040c007c0c */ /* 0x000fe2000bf06270 */
[----:B------:R1:W2:Y:S01]  /*0ed0*/  SHFL.IDX PT, R23, R11, RZ, 0x181f ;  /* 0x00181fff0b177589 */ /* 0x0002a200000e0000 */
[----:B------:R-:W-:Y:S02]  /*0ee0*/  LEA.HI R7, R7, R3, RZ, 0x3 ;  /* 0x0000000307077211 */ /* 0x000fe400078f18ff */
[----:B------:R-:W-:Y:S02]  /*0ef0*/  IADD3 R8, R33, 0xc0, RZ ;  /* 0x000000c021087810 */ /* 0x000fe40007ffe0ff */
[----:B------:R-:W-:Y:S02]  /*0f00*/  LOP3.LUT R5, R7, 0xfffffff8, RZ, 0xc0, !PT ;  /* 0xfffffff807057812 */ /* 0x000fe400078ec0ff */
[----:B------:R-:W-:Y:S02]  /*0f10*/  ISETP.GE.AND P6, PT, R9, c[0x0][0x198], PT ;  /* 0x0000660009007a0c */ /* 0x000fe40003fc6270 */
[----:B------:R-:W-:Y:S01]  /*0f20*/  ISETP.GE.AND P5, PT, R8, c[0x0][0x198], PT ;  /* 0x0000660008007a0c */ /* 0x000fe20003fa6270 */
[----:B------:R-:W-:-:S02]  /*0f30*/  IMAD.IADD R5, R3, 0x1, -R5 ;  /* 0x0000000103057824 */ /* 0x000fc400078e0a05 */
[----:B------:R-:W-:Y:S01]  /*0f40*/  IMAD.MOV.U32 R3, RZ, RZ, 0x20 ;  /* 0x00000020ff037424 */ /* 0x000fe200078e00ff */
[----:B----4-:R4:W5:Y:S02]  /*0f50*/  @P1 R2UR UR14, R4 ;  /* 0x00000000040e13c2 */ /* 0x01096400000e0000 */
[----:B------:R-:W-:Y:S01]  /*0f60*/  R2P PR, R5, 0x6 ;  /* 0x0000000605007804 */ /* 0x000fe20000000000 */
[----:B-----5:R-:W-:-:S04]  /*0f70*/  @!UP0 UMOV UR14, UR6 ;  /* 0x00000006000e8c82 */ /* 0x020fc80008000000 */
[----:B------:R-:W-:Y:S02]  /*0f80*/  SEL R3, R3, 0xffffffe0, !P2 ;  /* 0xffffffe003037807 */ /* 0x000fe40005000000 */
[----:B----4-:R-:W-:Y:S02]  /*0f90*/  SHF.R.U32.HI R4, RZ, 0x3, R251 ;  /* 0x00000003ff047819 */ /* 0x010fe400000116fb */
[----:B------:R-:W-:-:S04]  /*0fa0*/  LOP3.LUT R251, R251, 0x38, R33, 0xf8, !PT ;  /* 0x00000038fbfb7812 */ /* 0x000fc800078ef821 */
[----:B------:R-:W-:Y:S01]  /*0fb0*/  LOP3.LUT R251, R251, R4, RZ, 0x3c, !PT ;  /* 0x00000004fbfb7212 */ /* 0x000fe200078e3cff */
[----:B------:R-:W-:-:S03]  /*0fc0*/  IMAD.MOV.U32 R4, RZ, RZ, 0x10 ;  /* 0x00000010ff047424 */ /* 0x000fc600078e00ff */
[----:B------:R-:W-:Y:S02]  /*0fd0*/  LOP3.LUT R251, R251, 0xfffffe00, R13, 0xf8, !PT ;  /* 0xfffffe00fbfb7812 */ /* 0x000fe400078ef80d */
[----:B------:R-:W-:Y:S01]  /*0fe0*/  SEL R4, R4, 0xfffffff0, !P1 ;  /* 0xfffffff004047807 */ /* 0x000fe20004800000 */
[----:B------:R-:W-:Y:S05]  /*0ff0*/  @P0 BRA `(.L_x_1537) ;  /* 0x0000013000000947 */ /* 0x000fea0003800000 */
[----:B-123--:R-:W-:Y:S01]  /*1000*/  SHF.R.S32.HI R16, RZ, 0x1f, R10 ;  /* 0x0000001fff107819 */ /* 0x00efe2000001140a */
[----:B------:R-:W-:Y:S01]  /*1010*/  IMAD.SHL.U32 R17, R251, 0x2, RZ ;  /* 0x00000002fb117824 */ /* 0x000fe200078e00ff */
[----:B------:R-:W-:Y:S01]  /*1020*/  SHF.R.S32.HI R15, RZ, 0x1f, R9 ;  /* 0x0000001fff0f7819 */ /* 0x000fe20000011409 */
[----:B------:R-:W-:Y:S01]  /*1030*/  IMAD.WIDE R24, R33, 0x2, R22 ;  /* 0x0000000221187825 */ /* 0x000fe200078e0216 */
[----:B------:R-:W-:Y:S02]  /*1040*/  SHF.R.S32.HI R13, RZ, 0x1f, R8 ;  /* 0x0000001fff0d7819 */ /* 0x000fe40000011408 */
[----:B------:R-:W-:Y:S02]  /*1050*/  LEA.HI R16, R16, R10, RZ, 0x3 ;  /* 0x0000000a10107211 */ /* 0x000fe400078f18ff */
[----:B------:R-:W-:Y:S01]  /*1060*/  LEA.HI R15, R15, R9, RZ, 0x3 ;  /* 0x000000090f0f7211 */ /* 0x000fe200078f18ff */
[----:B------:R-:W-:Y:S01]  /*1070*/  @!PT LDS RZ, [RZ] ;  /* 0x00000000fffff984 */ /* 0x000fe20000000800 */
[----:B------:R1:W-:Y:S01]  /*1080*/  LDGSTS.E.BYPASS.LTC128B.128 [R17+0x18100], [R24.64], !P3 ;  /* 0x1810000018117fae */ /* 0x0003e2000d901d4c */
[----:B------:R-:W-:-:S02]  /*1090*/  LEA.HI R13, R13, R8, RZ, 0x3 ;  /* 0x000000080d0d7211 */ /* 0x000fc400078f18ff */
[----:B------:R-:W-:Y:S02]  /*10a0*/  LOP3.LUT R16, R16, 0xfffffff8, RZ, 0xc0, !PT ;  /* 0xfffffff810107812 */ /* 0x000fe400078ec0ff */
[----:B------:R-:W-:Y:S02]  /*10b0*/  LOP3.LUT R15, R15, 0xfffffff8, RZ, 0xc0, !PT ;  /* 0xfffffff80f0f7812 */ /* 0x000fe400078ec0ff */
[----:B------:R-:W-:Y:S01]  /*10c0*/  LOP3.LUT R13, R13, 0xfffffff8, RZ, 0xc0, !PT ;  /* 0xfffffff80d0d7812 */ /* 0x000fe200078ec0ff */
[----:B------:R-:W-:-:S04]  /*10d0*/  IMAD.WIDE R26, R16, 0x2, R22 ;  /* 0x00000002101a7825 */ /* 0x000fc800078e0216 */
[--C-:B------:R-:W-:Y:S01]  /*10e0*/  IMAD.WIDE R28, R15, 0x2, R22.reuse ;  /* 0x000000020f1c7825 */ /* 0x100fe200078e0216 */
[----:B------:R1:W-:Y:S03]  /*10f0*/  LDGSTS.E.BYPASS.LTC128B.128 [R17+0x1c100], [R26.64], !P4 ;  /* 0x1c1000001a117fae */ /* 0x0003e6000e101d4c */
[----:B------:R-:W-:Y:S01]  /*1100*/  IMAD.WIDE R22, R13, 0x2, R22 ;  /* 0x000000020d167825 */ /* 0x000fe200078e0216 */
[----:B------:R1:W-:Y:S04]  /*1110*/  LDGSTS.E.BYPASS.LTC128B.128 [R17+0x20100], [R28.64], !P6 ;  /* 0x201000001c117fae */ /* 0x0003e8000f101d4c */
[----:B------:R1:W-:Y:S02]  /*1120*/  LDGSTS.E.BYPASS.LTC128B.128 [R17+0x24100], [R22.64], !P5 ;  /* 0x2410000016117fae */ /* 0x0003e4000e901d4c */
.L_x_1537:
[----:B-123--:R-:W-:Y:S05]  /*1130*/  BSYNC B0 ;  /* 0x0000000000007941 */ /* 0x00efea0003800000 */
.L_x_1536:
[----:B------:R-:W-:Y:S01]  /*1140*/  IADD3 R13, R12, 0x20, RZ ;  /* 0x000000200c0d7810 */ /* 0x000fe20007ffe0ff */
[----:B------:R1:W2:Y:S01]  /*1150*/  SHFL.IDX PT, R23, R11, 0x1, 0x181f ;  /* 0x00381f000b177f89 */ /* 0x0002a200000e0000 */
[----:B------:R-:W-:Y:S02]  /*1160*/  BSSY B0, `(.L_x_1538) ;  /* 0x0000017000007945 */ /* 0x000fe40003800000 */
[----:B------:R-:W-:Y:S01]  /*1170*/  ISETP.GE.AND P0, PT, R13, UR4, PT ;  /* 0x000000040d007c0c */ /* 0x000fe2000bf06270 */
[----:B------:R1:W3:-:S12]  /*1180*/  SHFL.IDX PT, R22, R20, 0x1, 0x181f ;  /* 0x00381f0014167f89 */ /* 0x0002d800000e0000 */
[----:B------:R-:W-:Y:S05]  /*1190*/  @P0 BRA `(.L_x_1539) ;  /* 0x0000013000000947 */ /* 0x000fea0003800000 */
[----:B------:R-:W-:Y:S01]  /*11a0*/  SHF.R.S32.HI R16, RZ, 0x1f, R10 ;  /* 0x0000001fff107819 */ /* 0x000fe2000001140a */
[----:B------:R-:W-:Y:S01]  /*11b0*/  IMAD.SHL.U32 R17, R251, 0x2, RZ ;  /* 0x00000002fb117824 */ /* 0x000fe200078e00ff */
[----:B------:R-:W-:Y:S01]  /*11c0*/  SHF.R.S32.HI R15, RZ, 0x1f, R9 ;  /* 0x0000001fff0f7819 */ /* 0x000fe20000011409 */
[----:B--23--:R-:W-:Y:S01]  /*11d0*/  IMAD.WIDE R24, R33, 0x2, R22 ;  /* 0x0000000221187825 */ /* 0x00cfe200078e0216 */
        /* <DEDUP_REMOVED lines=15> */
.L_x_1539:
[----:B------:R-:W-:Y:S05]  /*12d0*/  BSYNC B0 ;  /* 0x0000000000007941 */ /* 0x000fea0003800000 */
.L_x_1538:
[----:B------:R-:W-:Y:S01]  /*12e0*/  IADD3 R13, R12, 0x40, RZ ;  /* 0x000000400c0d7810 */ /* 0x000fe20007ffe0ff */
[----:B--2---:R2:W4:Y:S01]  /*12f0*/  SHFL.IDX PT, R23, R11, 0x2, 0x181f ;  /* 0x00581f000b177f89 */ /* 0x00452200000e0000 */
[----:B------:R-:W-:Y:S02]  /*1300*/  BSSY B0, `(.L_x_1540) ;  /* 0x0000017000007945 */ /* 0x000fe40003800000 */
[----:B------:R-:W-:Y:S01]  /*1310*/  ISETP.GE.AND P0, PT, R13, UR4, PT ;  /* 0x000000040d007c0c */ /* 0x000fe2000bf06270 */
[----:B---3--:R2:W3:-:S12]  /*1320*/  SHFL.IDX PT, R22, R20, 0x2, 0x181f ;  /* 0x00581f0014167f89 */ /* 0x0084d800000e0000 */
[----:B------:R-:W-:Y:S05]  /*1330*/  @P0 BRA `(.L_x_1541) ;  /* 0x0000013000000947 */ /* 0x000fea0003800000 */
[----:B------:R-:W-:Y:S01]  /*1340*/  SHF.R.S32.HI R16, RZ, 0x1f, R10 ;  /* 0x0000001fff107819 */ /* 0x000fe2000001140a */
[----:B------:R-:W-:Y:S01]  /*1350*/  IMAD.SHL.U32 R17, R251, 0x2, RZ ;  /* 0x00000002fb117824 */ /* 0x000fe200078e00ff */
[----:B------:R-:W-:Y:S01]  /*1360*/  SHF.R.S32.HI R15, RZ, 0x1f, R9 ;  /* 0x0000001fff0f7819 */ /* 0x000fe20000011409 */
[----:B---34-:R-:W-:Y:S01]  /*1370*/  IMAD.WIDE R24, R33, 0x2, R22 ;  /* 0x0000000221187825 */ /* 0x018fe200078e0216 */
        /* <DEDUP_REMOVED lines=15> */
.L_x_1541:
[----:B------:R-:W-:Y:S05]  /*1470*/  BSYNC B0 ;  /* 0x0000000000007941 */ /* 0x000fea0003800000 */
.L_x_1540:
[----:B-12---:R-:W-:Y:S01]  /*1480*/  SHFL.IDX PT, R20, R20, 0x3, 0x181f ;  /* 0x00781f0014147f89 */ /* 0x006fe200000e0000 */
[----:B------:R-:W-:Y:S01]  /*1490*/  IADD3 R12, R12, 0x60, RZ ;  /* 0x000000600c0c7810 */ /* 0x000fe20007ffe0ff */
[----:B------:R-:W-:Y:S01]  /*14a0*/  UMOV UR6, 0x60 ;  /* 0x0000006000067882 */ /* 0x000fe20000000000 */
[----:B------:R-:W-:Y:S01]  /*14b0*/  SHF.R.S32.HI R31, RZ, 0x1f, R10 ;  /* 0x0000001fff1f7819 */ /* 0x000fe2000001140a */
[----:B------:R-:W1:Y:S01]  /*14c0*/  SHFL.IDX PT, R21, R11, 0x3, 0x181f ;  /* 0x00781f000b157f89 */ /* 0x000e6200000e0000 */
[----:B------:R-:W-:Y:S01]  /*14d0*/  ISETP.GE.AND P0, PT, R12, UR4, PT ;  /* 0x000000040c007c0c */ /* 0x000fe2000bf06270 */
[----:B------:R-:W-:Y:S01]  /*14e0*/  IMAD.MOV.U32 R252, RZ, RZ, c[0x0][0x2b8] ;  /* 0x0000ae00fffc7624 */ /* 0x000fe200078e00ff */
[----:B---3--:R-:W-:Y:S01]  /*14f0*/  SHF.R.S32.HI R29, RZ, 0x1f, R9 ;  /* 0x0000001fff1d7819 */ /* 0x008fe20000011409 */
[----:B------:R-:W-:Y:S01]  /*1500*/  UIMAD UR6, UR7, UR6, -0x60 ;  /* 0xffffffa0070674a4 */ /* 0x000fe2000f8e0206 */
[----:B------:R-:W-:Y:S01]  /*1510*/  SHF.R.S32.HI R28, RZ, 0x1f, R8 ;  /* 0x0000001fff1c7819 */ /* 0x000fe20000011408 */
[----:B------:R-:W-:Y:S01]  /*1520*/  IMAD.SHL.U32 R251, R251, 0x2, RZ ;  /* 0x00000002fbfb7824 */ /* 0x000fe200078e00ff */
[----:B------:R-:W-:Y:S01]  /*1530*/  LEA.HI R31, R31, R10, RZ, 0x3 ;  /* 0x0000000a1f1f7211 */ /* 0x000fe200078f18ff */
[----:B------:R-:W-:Y:S01]  /*1540*/  USHF.R.S32.HI UR15, URZ, 0x1f, UR14 ;  /* 0x0000001f3f0f7899 */ /* 0x000fe2000801140e */
[----:B------:R-:W-:Y:S01]  /*1550*/  LEA.HI R29, R29, R9, RZ, 0x3 ;  /* 0x000000091d1d7211 */ /* 0x000fe200078f18ff */
[----:B------:R-:W-:Y:S01]  /*1560*/  ULDC.64 UR4, c[0x0][0x2b0] ;  /* 0x0000ac0000047ab9 */ /* 0x000fe20000000a00 */
[----:B------:R-:W-:Y:S01]  /*1570*/  LEA.HI R28, R28, R8, RZ, 0x3 ;  /* 0x000000081c1c7211 */ /* 0x000fe200078f18ff */
[----:B------:R-:W-:Y:S01]  /*1580*/  UIMAD UR15, UR15, UR4, URZ ;  /* 0x000000040f0f72a4 */ /* 0x000fe2000f8e023f */
[----:B------:R-:W-:Y:S01]  /*1590*/  LOP3.LUT R31, R31, 0xfffffff8, RZ, 0xc0, !PT ;  /* 0xfffffff81f1f7812 */ /* 0x000fe200078ec0ff */
[----:B------:R-:W-:Y:S01]  /*15a0*/  UIMAD.WIDE.U32 UR16, UR14, UR4, URZ ;  /* 0x000000040e1072a5 */ /* 0x000fe2000f8e003f */
[----:B------:R-:W-:Y:S01]  /*15b0*/  LOP3.LUT R29, R29, 0xfffffff8, RZ, 0xc0, !PT ;  /* 0xfffffff81d1d7812 */ /* 0x000fe200078ec0ff */
[----:B------:R-:W-:Y:S01]  /*15c0*/  UIMAD UR15, UR14, UR5, UR15 ;  /* 0x000000050e0f72a4 */ /* 0x000fe2000f8e020f */
[----:B------:R-:W-:Y:S01]  /*15d0*/  ISETP.NE.AND P2, PT, R252, 0x1, PT ;  /* 0x00000001fc00780c */ /* 0x000fe20003f45270 */
[----:B------:R-:W-:Y:S01]  /*15e0*/  IMAD.MOV.U32 R19, RZ, RZ, RZ ;  /* 0x000000ffff137224 */ /* 0x000fe200078e00ff */
[----:B------:R-:W-:Y:S01]  /*15f0*/  LOP3.LUT R28, R28, 0xfffffff8, RZ, 0xc0, !PT ;  /* 0xfffffff81c1c7812 */ /* 0x000fe200078ec0ff */
[----:B------:R-:W-:Y:S01]  /*1600*/  UIADD3 UR15, UR17, UR15, URZ ;  /* 0x0000000f110f7290 */ /* 0x000fe2000fffe03f */
[----:B------:R-:W-:Y:S01]  /*1610*/  IADD3 R13, R120, UR6, RZ ;  /* 0x00000006780d7c10 */ /* 0x000fe2000fffe0ff */
[----:B-1--4-:R-:W-:-:S03]  /*1620*/  @!P0 IMAD.WIDE R22, R33, 0x2, R20 ;  /* 0x0000000221168825 */ /* 0x012fc600078e0214 */
[----:B------:R-:W-:Y:S01]  /*1630*/  ISETP.GE.AND P1, PT, R13, UR10, PT ;  /* 0x0000000a0d007c0c */ /* 0x000fe2000bf26270 */
[----:B------:R-:W-:Y:S01]  /*1640*/  @!P0 IMAD.WIDE R16, R31, 0x2, R20 ;  /* 0x000000021f108825 */ /* 0x000fe200078e0214 */
[----:B------:R-:W-:Y:S01]  /*1650*/  @!PT LDS RZ, [RZ] ;  /* 0x00000000fffff984 */ /* 0x000fe20000000800 */
[----:B------:R1:W-:Y:S01]  /*1660*/  @!P0 LDGSTS.E.BYPASS.LTC128B.128 [R251+0x1b100], [R22.64], !P3 ;  /* 0x1b10000016fb8fae */ /* 0x0003e2000d901d4c */
[----:B------:R-:W-:Y:S02]  /*1670*/  IADD3 R11, R13, UR9, RZ ;  /* 0x000000090d0b7c10 */ /* 0x000fe4000fffe0ff */
[----:B------:R-:W-:Y:S01]  /*1680*/  IMAD.SHL.U32 R249, R0, 0x40, RZ ;  /* 0x0000004000f97824 */ /* 0x000fe200078e00ff */
[----:B------:R2:W-:Y:S01]  /*1690*/  @!P0 LDGSTS.E.BYPASS.LTC128B.128 [R251+0x1f100], [R16.64], !P4 ;  /* 0x1f10000010fb8fae */ /* 0x0005e2000e101d4c */
[----:B------:R-:W-:Y:S01]  /*16a0*/  ISETP.GT.OR P1, PT, R120, 0x5f, P1 ;  /* 0x0000005f7800780c */ /* 0x000fe20000f24670 */
[----:B------:R-:W-:Y:S01]  /*16b0*/  @P2 IMAD.HI.U32 R15, R11, c[0x0][0x2bc], RZ ;  /* 0x0000af000b0f2a27 */ /* 0x000fe200078e00ff */
[----:B------:R-:W-:Y:S02]  /*16c0*/  USHF.R.S32.HI UR14, URZ, 0x1f, UR11 ;  /* 0x0000001f3f0e7899 */ /* 0x000fe4000801140b */
[----:B------:R-:W-:Y:S01]  /*16d0*/  ULDC.64 UR4, c[0x0][0x1e8] ;  /* 0x00007a0000047ab9 */ /* 0x000fe20000000a00 */
[----:B------:R-:W-:Y:S01]  /*16e0*/  IMAD.MOV.U32 R12, RZ, RZ, R11 ;  /* 0x000000ffff0c7224 */ /* 0x000fe200078e000b */
[----:B------:R-:W-:-:S07]  /*16f0*/  @P2 SHF.R.U32.HI R12, RZ, c[0x0][0x2c0], R15 ;  /* 0x0000b000ff0c2a19 */ /* 0x000fce000001160f */
[----:B------:R-:W-:-:S04]  /*1700*/  @!P1 IADD3 R15, P2, R12, UR16, RZ ;  /* 0x000000100c0f9c10 */ /* 0x000fc8000ff5e0ff */
[----:B------:R-:W-:Y:S01]  /*1710*/  @!P1 LEA.HI.X.SX32 R13, R12, UR15, 0x1, P2 ;  /* 0x0000000f0c0d9c11 */ /* 0x000fe200090f0eff */
[----:B-1----:R-:W-:-:S04]  /*1720*/  @!P0 IMAD.WIDE R22, R29, 0x2, R20 ;  /* 0x000000021d168825 */ /* 0x002fc800078e0214 */
[----:B------:R-:W-:Y:S01]  /*1730*/  @!P0 IMAD.WIDE R20, R28, 0x2, R20 ;  /* 0x000000021c148825 */ /* 0x000fe200078e0214 */
[----:B------:R1:W-:Y:S01]  /*1740*/  @!P0 LDGSTS.E.BYPASS.LTC128B.128 [R251+0x23100], [R22.64], !P6 ;  /* 0x2310000016fb8fae */ /* 0x0003e2000f101d4c */
[----:B--2---:R-:W-:-:S03]  /*1750*/  @!P1 LEA R16, P2, R15, c[0x0][0x2a0], 0x2 ;  /* 0x0000a8000f109a11 */ /* 0x004fc600078410ff */
[----:B------:R2:W-:Y:S01]  /*1760*/  @!P0 LDGSTS.E.BYPASS.LTC128B.128 [R251+0x27100], [R20.64], !P5 ;  /* 0x2710000014fb8fae */ /* 0x0005e2000e901d4c */
[----:B------:R-:W-:-:S03]  /*1770*/  @!P1 LEA.HI.X R17, R15, c[0x0][0x2a4], R13, 0x2, P2 ;  /* 0x0000a9000f119a11 */ /* 0x000fc600010f140d */
[----:B------:R-:W0:Y:S04]  /*1780*/  LDGDEPBAR ;  /* 0x00000000000079af */ /* 0x000e280000000000 */
[----:B------:R-:W-:Y:S06]  /*1790*/  BAR.SYNC.DEFER_BLOCKING 0x0 ;  /* 0x0000000000007b1d */ /* 0x000fec0000010000 */
[----:B------:R3:W4:Y:S01]  /*17a0*/  @!P1 LDG.E R19, [R16.64] ;  /* 0x0000000c10139981 */ /* 0x000722000c1e1900 */
[----:B------:R-:W-:Y:S01]  /*17b0*/  IMAD.MOV R12, RZ, RZ, -R12 ;  /* 0x000000ffff0c7224 */ /* 0x000fe200078e0a0c */
[----:B------:R-:W-:Y:S01]  /*17c0*/  LOP3.LUT R249, R249, 0x1c0, RZ, 0xc0, !PT ;  /* 0x000001c0f9f97812 */ /* 0x000fe200078ec0ff */
[----:B------:R-:W-:Y:S01]  /*17d0*/  UIMAD UR18, UR14, UR4, URZ ;  /* 0x000000040e1272a4 */ /* 0x000fe2000f8e023f */
[----:B------:R-:W-:Y:S01]  /*17e0*/  SHF.R.S32.HI R15, RZ, 0x4, R14 ;  /* 0x00000004ff0f7819 */ /* 0x000fe2000001140e */
[----:B------:R-:W-:Y:S01]  /*17f0*/  IMAD R26, R12, c[0x0][0x2b8], R11 ;  /* 0x0000ae000c1a7a24 */ /* 0x000fe200078e020b */
[----:B------:R-:W-:Y:S01]  /*1800*/  UIMAD.WIDE.U32 UR20, UR11, UR4, URZ ;  /* 0x000000040b1472a5 */ /* 0x000fe2000f8e003f */
[----:B------:R-:W-:Y:S01]  /*1810*/  IMAD.SHL.U32 R11, R18, 0x8, RZ ;  /* 0x00000008120b7824 */ /* 0x000fe200078e00ff */
[----:B------:R-:W-:Y:S01]  /*1820*/  LEA.HI R14, R14, R15, RZ, 0x1 ;  /* 0x0000000f0e0e7211 */ /* 0x000fe200078f08ff */
[----:B--2---:R-:W-:Y:S01]  /*1830*/  IMAD.WIDE.U32 R20, R26, c[0x0][0x1e0], RZ ;  /* 0x000078001a147a25 */ /* 0x004fe200078e00ff */
[----:B------:R-:W-:Y:S01]  /*1840*/  SHF.R.S32.HI R13, RZ, 0x1f, R26 ;  /* 0x0000001fff0d7819 */ /* 0x000fe2000001141a */
[----:B------:R-:W-:Y:S01]  /*1850*/  UIMAD UR18, UR11, UR5, UR18 ;  /* 0x000000050b1272a4 */ /* 0x000fe2000f8e0212 */
[----:B------:R-:W-:Y:S01]  /*1860*/  LOP3.LUT R11, R249, 0x8, R11, 0xf8, !PT ;  /* 0x00000008f90b7812 */ /* 0x000fe200078ef80b */
[----:B------:R-:W-:Y:S01]  /*1870*/  STL [R1+0x4], R26 ;  /* 0x0000041a01007387 */ /* 0x000fe20000100800 */
[----:B------:R-:W-:Y:S01]  /*1880*/  SHF.R.U32.HI R249, RZ, 0x3, R249 ;  /* 0x00000003fff97819 */ /* 0x000fe200000116f9 */
[C---:B------:R-:W-:Y:S01]  /*1890*/  IMAD R12, R13.reuse, c[0x0][0x1e0], RZ ;  /* 0x000078000d0c7a24 */ /* 0x040fe200078e02ff */
[----:B------:R-:W-:Y:S01]  /*18a0*/  LOP3.LUT R14, R14, 0xfffffffe, RZ, 0xc0, !PT ;  /* 0xfffffffe0e0e7812 */ /* 0x000fe200078ec0ff */
[----:B------:R-:W-:Y:S01]  /*18b0*/  IMAD R13, R13, c[0x0][0x208], RZ ;  /* 0x000082000d0d7a24 */ /* 0x000fe200078e02ff */
[----:B------:R-:W-:Y:S01]  /*18c0*/  LOP3.LUT R249, R11, R249, RZ, 0x3c, !PT ;  /* 0x000000f90bf97212 */ /* 0x000fe200078e3cff */
[C---:B------:R-:W-:Y:S01]  /*18d0*/  IMAD R12, R26.reuse, c[0x0][0x1e4], R12 ;  /* 0x000079001a0c7a24 */ /* 0x040fe200078e020c */
[----:B------:R-:W-:Y:S01]  /*18e0*/  UIADD3 UR18, UR21, UR18, URZ ;  /* 0x0000001215127290 */ /* 0x000fe2000fffe03f */
[----:B------:R-:W-:Y:S01]  /*18f0*/  IMAD.IADD R14, R15, 0x1, -R14 ;  /* 0x000000010f0e7824 */ /* 0x000fe200078e0a0e */
[----:B------:R-:W-:Y:S01]  /*1900*/  ULDC.64 UR4, c[0x0][0x210] ;  /* 0x0000840000047ab9 */ /* 0x000fe20000000a00 */
[----:B------:R-:W-:Y:S01]  /*1910*/  IMAD.IADD R21, R21, 0x1, R12 ;  /* 0x0000000115157824 */ /* 0x000fe200078e020c */
[----:B------:R-:W-:Y:S01]  /*1920*/  UIMAD UR14, UR14, UR4, URZ ;  /* 0x000000040e0e72a4 */ /* 0x000fe2000f8e023f */
[----:B---3--:R-:W-:Y:S01]  /*1930*/  IMAD.WIDE.U32 R16, R26, c[0x0][0x208], RZ ;  /* 0x000082001a107a25 */ /* 0x008fe200078e00ff */
[----:B------:R-:W-:Y:S01]  /*1940*/  UIMAD.WIDE.U32 UR22, UR11, UR4, URZ ;  /* 0x000000040b1672a5 */ /* 0x000fe2000f8e003f */
[----:B------:R-:W-:Y:S01]  /*1950*/  LOP3.LUT P1, RZ, R0, 0x2, RZ, 0xc0, !PT ;  /* 0x0000000200ff7812 */ /* 0x000fe2000782c0ff */
[----:B------:R-:W-:Y:S01]  /*1960*/  UIMAD UR4, UR11, UR5, UR14 ;  /* 0x000000050b0472a4 */ /* 0x000fe2000f8e020e */
[----:B------:R-:W-:Y:S01]  /*1970*/  IMAD R13, R26, c[0x0][0x20c], R13 ;  /* 0x000083001a0d7a24 */ /* 0x000fe200078e020d */
[----:B------:R-:W-:Y:S01]  /*1980*/  UIADD3 UR5, UR7, -0x1, URZ ;  /* 0xffffffff07057890 */ /* 0x000fe2000fffe03f */
[----:B------:R-:W-:Y:S01]  /*1990*/  IMAD R249, R14, 0x200, R249 ;  /* 0x000002000ef97824 */ /* 0x000fe200078e02f9 */
[----:B------:R-:W-:Y:S01]  /*19a0*/  UIADD3 UR4, UR23, UR4, URZ ;  /* 0x0000000417047290 */ /* 0x000fe2000fffe03f */
[----:B------:R-:W-:Y:S01]  /*19b0*/  IMAD.IADD R17, R17, 0x1, R13 ;  /* 0x0000000111117824 */ /* 0x000fe200078e020d */
[----:B------:R-:W-:Y:S01]  /*19c0*/  UIMAD UR10, UR5, -0x60, UR10 ;  /* 0xffffffa0050a78a4 */ /* 0x000fe2000f8e020a */
[----:B------:R-:W-:Y:S01]  /*19d0*/  IMAD.SHL.U32 R249, R249, 0x2, RZ ;  /* 0x00000002f9f97824 */ /* 0x000fe200078e00ff */
[----:B------:R-:W-:Y:S01]  /*19e0*/  ISETP.GE.AND P4, PT, R33, c[0x0][0x1d4], PT ;  /* 0x0000750021007a0c */ /* 0x000fe20003f86270 */
[----:B------:R-:W-:Y:S01]  /*19f0*/  IMAD.SHL.U32 R5, R5, 0x40, RZ ;  /* 0x0000004005057824 */ /* 0x000fe200078e00ff */
[----:B------:R-:W-:Y:S01]  /*1a00*/  ISETP.GE.AND P3, PT, R10, c[0x0][0x1d4], PT ;  /* 0x000075000a007a0c */ /* 0x000fe20003f66270 */
[----:B------:R-:W-:Y:S01]  /*1a10*/  IMAD.SHL.U32 R14, R14, 0x8, RZ ;  /* 0x000000080e0e7824 */ /* 0x000fe200078e00ff */
[----:B------:R-:W-:Y:S01]  /*1a20*/  IADD3 R248, R249, 0xc120, RZ ;  /* 0x0000c120f9f87810 */ /* 0x000fe20007ffe0ff */
[----:B------:R-:W-:Y:S01]  /*1a30*/  IMAD.SHL.U32 R7, R7, 0x40, RZ ;  /* 0x0000004007077824 */ /* 0x000fe200078e00ff */
[----:B------:R-:W-:Y:S01]  /*1a40*/  IADD3 R18, -R18, UR10, RZ ;  /* 0x0000000a12127c10 */ /* 0x000fe2000fffe1ff */
[----:B------:R-:W-:Y:S01]  /*1a50*/  UISETP.GT.AND UP0, UPT, UR5, UR8, UPT ;  /* 0x000000080500728c */ /* 0x000fe2000bf04270 */
[----:B------:R-:W-:-:S02]  /*1a60*/  ISETP.GE.AND P2, PT, R9, c[0x0][0x1d4], PT ;  /* 0x0000750009007a0c */ /* 0x000fc40003f46270 */
[----:B------:R-:W-:Y:S02]  /*1a70*/  LOP3.LUT R5, R5, 0x1c0, RZ, 0xc0, !PT ;  /* 0x000001c005057812 */ /* 0x000fe400078ec0ff */
[----:B------:R-:W-:Y:S02]  /*1a80*/  LEA.HI R6, R6, R2, RZ, 0x5 ;  /* 0x0000000206067211 */ /* 0x000fe400078f28ff */
[----:B------:R-:W-:Y:S02]  /*1a90*/  LOP3.LUT R14, R5, 0x8, R14, 0xf8, !PT ;  /* 0x00000008050e7812 */ /* 0x000fe400078ef80e */
[----:B------:R-:W-:Y:S01]  /*1aa0*/  SHF.R.U32.HI R5, RZ, 0x3, R5 ;  /* 0x00000003ff057819 */ /* 0x000fe20000011605 */
[----:B------:R-:W-:Y:S01]  /*1ab0*/  IMAD.SHL.U32 R250, R6, 0x20, RZ ;  /* 0x0000002006fa7824 */ /* 0x000fe200078e00ff */
[----:B------:R-:W-:Y:S02]  /*1ac0*/  LOP3.LUT R7, R7, 0xfffffe00, RZ, 0xc0, !PT ;  /* 0xfffffe0007077812 */ /* 0x000fe400078ec0ff */
[----:B------:R-:W-:-:S02]  /*1ad0*/  LOP3.LUT R5, R14, R5, RZ, 0x3c, !PT ;  /* 0x000000050e057212 */ /* 0x000fc400078e3cff */
[----:B------:R-:W-:Y:S02]  /*1ae0*/  LOP3.LUT R250, R250, 0x7ffffc00, RZ, 0xc0, !PT ;  /* 0x7ffffc00fafa7812 */ /* 0x000fe400078ec0ff */
[----:B------:R-:W-:Y:S02]  /*1af0*/  SHF.R.S32.HI R32, RZ, 0x1f, R29 ;  /* 0x0000001fff207819 */ /* 0x000fe4000001141d */
[CC--:B------:R-:W-:Y:S02]  /*1b00*/  IADD3 R250, R5.reuse, R7.reuse, R250 ;  /* 0x0000000705fa7210 */ /* 0x0c0fe40007ffe0fa */
[----:B------:R-:W-:Y:S02]  /*1b10*/  LOP3.LUT R5, R5, R7, RZ, 0xfc, !PT ;  /* 0x0000000705057212 */ /* 0x000fe400078efcff */
[----:B------:R-:W-:Y:S01]  /*1b20*/  IADD3 R7, R251, 0x100, RZ ;  /* 0x00000100fb077810 */ /* 0x000fe20007ffe0ff */
[----:B------:R-:W-:Y:S01]  /*1b30*/  IMAD.SHL.U32 R250, R250, 0x2, RZ ;  /* 0x00000002fafa7824 */ /* 0x000fe200078e00ff */
[----:B------:R-:W-:-:S03]  /*1b40*/  SHF.R.S32.HI R30, RZ, 0x1f, R28 ;  /* 0x0000001fff1e7819 */ /* 0x000fc6000001141c */
[--C-:B------:R-:W-:Y:S02]  /*1b50*/  IMAD R246, R4, 0x2, R250.reuse ;  /* 0x0000000204f67824 */ /* 0x100fe400078e02fa */
[C---:B------:R-:W-:Y:S02]  /*1b60*/  IMAD R245, R3.reuse, 0x2, R250 ;  /* 0x0000000203f57824 */ /* 0x040fe400078e02fa */
[----:B------:R-:W-:Y:S01]  /*1b70*/  IMAD R243, R3, 0x2, R246 ;  /* 0x0000000203f37824 */ /* 0x000fe200078e02f6 */
[----:B----4-:R-:W-:Y:S01]  /*1b80*/  SHF.R.S32.HI R11, RZ, 0x1f, R19 ;  /* 0x0000001fff0b7819 */ /* 0x010fe20000011413 */
[----:B------:R-:W-:Y:S01]  /*1b90*/  IMAD.WIDE.U32 R20, R19, c[0x0][0x1f0], R20 ;  /* 0x00007c0013147a25 */ /* 0x000fe200078e0014 */
[----:B------:R-:W-:Y:S03]  /*1ba0*/  STL [R1], R19 ;  /* 0x0000001301007387 */ /* 0x000fe60000100800 */
[C---:B------:R-:W-:Y:S01]  /*1bb0*/  IMAD R15, R11.reuse, c[0x0][0x1f0], RZ ;  /* 0x00007c000b0f7a24 */ /* 0x040fe200078e02ff */
[----:B------:R-:W-:Y:S01]  /*1bc0*/  IADD3 R12, P0, R20, UR20, RZ ;  /* 0x00000014140c7c10 */ /* 0x000fe2000ff1e0ff */
[----:B------:R-:W-:-:S02]  /*1bd0*/  IMAD R11, R11, c[0x0][0x218], RZ ;  /* 0x000086000b0b7a24 */ /* 0x000fc400078e02ff */
[C---:B------:R-:W-:Y:S02]  /*1be0*/  IMAD R15, R19.reuse, c[0x0][0x1f4], R15 ;  /* 0x00007d00130f7a24 */ /* 0x040fe400078e020f */
[----:B------:R-:W-:-:S03]  /*1bf0*/  IMAD.WIDE.U32 R16, R19, c[0x0][0x218], R16 ;  /* 0x0000860013107a25 */ /* 0x000fc600078e0010 */
[----:B------:R-:W-:Y:S01]  /*1c00*/  IADD3.X R15, R21, UR18, R15, P0, !PT ;  /* 0x00000012150f7c10 */ /* 0x000fe200087fe40f */
[----:B------:R-:W-:Y:S01]  /*1c10*/  IMAD R11, R19, c[0x0][0x21c], R11 ;  /* 0x00008700130b7a24 */ /* 0x000fe200078e020b */
[----:B-1----:R-:W-:Y:S01]  /*1c20*/  LEA R22, P0, R12, c[0x0][0x1c8], 0x1 ;  /* 0x000072000c167a11 */ /* 0x002fe200078008ff */
[----:B------:R-:W-:-:S03]  /*1c30*/  IMAD.U32 R20, RZ, RZ, UR11 ;  /* 0x0000000bff147e24 */ /* 0x000fc6000f8e00ff */
[----:B------:R-:W-:Y:S01]  /*1c40*/  LEA.HI.X R15, R12, c[0x0][0x1cc], R15, 0x1, P0 ;  /* 0x000073000c0f7a11 */ /* 0x000fe200000f0c0f */
[----:B------:R-:W-:Y:S01]  /*1c50*/  SHFL.IDX PT, R24, R22, RZ, 0x181f ;  /* 0x00181fff16187589 */ /* 0x000fe200000e0000 */
[----:B------:R-:W-:Y:S02]  /*1c60*/  IADD3 R13, P0, R16, UR22, RZ ;  /* 0x00000016100d7c10 */ /* 0x000fe4000ff1e0ff */
[----:B------:R-:W-:Y:S01]  /*1c70*/  IADD3 R12, R249, 0xc100, RZ ;  /* 0x0000c100f90c7810 */ /* 0x000fe20007ffe0ff */
[----:B------:R-:W1:Y:S01]  /*1c80*/  SHFL.IDX PT, R25, R15, RZ, 0x181f ;  /* 0x00181fff0f197589 */ /* 0x000e6200000e0000 */
[----:B------:R-:W-:Y:S02]  /*1c90*/  IADD3.X R11, R17, UR4, R11, P0, !PT ;  /* 0x00000004110b7c10 */ /* 0x000fe400087fe40b */
[C---:B------:R-:W-:Y:S01]  /*1ca0*/  LEA R16, P0, R13.reuse, c[0x0][0x1f8], 0x1 ;  /* 0x00007e000d107a11 */ /* 0x040fe200078008ff */
[----:B------:R-:W-:Y:S01]  /*1cb0*/  SHFL.IDX PT, R22, R22, 0x1, 0x181f ;  /* 0x00381f0016167f89 */ /* 0x000fe200000e0000 */
[----:B------:R-:W-:Y:S01]  /*1cc0*/  @P1 IADD3 R248, R12, -0x20, RZ ;  /* 0xffffffe00cf81810 */ /* 0x000fe20007ffe0ff */
[----:B------:R-:W-:Y:S01]  /*1cd0*/  IMAD R12, R26, c[0x0][0x1e0], RZ ;  /* 0x000078001a0c7a24 */ /* 0x000fe200078e02ff */
[----:B------:R-:W-:Y:S01]  /*1ce0*/  LEA.HI.X R11, R13, c[0x0][0x1fc], R11, 0x1, P0 ;  /* 0x00007f000d0b7a11 */ /* 0x000fe200000f0c0b */
[----:B------:R-:W2:Y:S01]  /*1cf0*/  SHFL.IDX PT, R64, R16, RZ, 0x181f ;  /* 0x00181fff10407589 */ /* 0x000ea200000e0000 */
[----:B------:R-:W-:Y:S01]  /*1d00*/  ISETP.GE.AND P0, PT, R18, 0x1, PT ;  /* 0x000000011200780c */ /* 0x000fe20003f06270 */
[----:B------:R-:W-:Y:S01]  /*1d10*/  IMAD R12, R19, c[0x0][0x1f0], R12 ;  /* 0x00007c00130c7a24 */ /* 0x000fe200078e020c */
[----:B------:R-:W-:Y:S01]  /*1d20*/  ISETP.GE.AND P1, PT, R8, c[0x0][0x1d4], PT ;  /* 0x0000750008007a0c */ /* 0x000fe20003f26270 */
[----:B------:R-:W3:Y:S01]  /*1d30*/  SHFL.IDX PT, R13, R11, RZ, 0x181f ;  /* 0x00181fff0b0d7589 */ /* 0x000ee200000e0000 */
[----:B------:R-:W-:Y:S01]  /*1d40*/  IADD3 R239, R248, 0x800, RZ ;  /* 0x00000800f8ef7810 */ /* 0x000fe20007ffe0ff */
[----:B------:R-:W-:Y:S01]  /*1d50*/  IMAD R20, R20, c[0x0][0x1e8], R12 ;  /* 0x00007a0014147a24 */ /* 0x000fe200078e020c */
[C---:B------:R-:W-:Y:S01]  /*1d60*/  IADD3 R238, R248.reuse, 0x1000, RZ ;  /* 0x00001000f8ee7810 */ /* 0x040fe20007ffe0ff */
[----:B------:R-:W4:Y:S01]  /*1d70*/  SHFL.IDX PT, R48, R16, 0x1, 0x181f ;  /* 0x00381f0010307f89 */ /* 0x000f2200000e0000 */
[----:B------:R-:W-:-:S02]  /*1d80*/  IADD3 R237, R248, 0x1800, RZ ;  /* 0x00001800f8ed7810 */ /* 0x000fc40007ffe0ff */
[----:B------:R-:W-:Y:S01]  /*1d90*/  LEA R20, R20, c[0x0][0x1c8], 0x1 ;  /* 0x0000720014147a11 */ /* 0x000fe200078e08ff */
[----:B------:R-:W5:Y:S01]  /*1da0*/  SHFL.IDX PT, R12, R11, 0x1, 0x181f ;  /* 0x00381f000b0c7f89 */ /* 0x000f6200000e0000 */
[C---:B------:R-:W-:Y:S02]  /*1db0*/  IADD3 R236, R248.reuse, 0x2000, RZ ;  /* 0x00002000f8ec7810 */ /* 0x040fe40007ffe0ff */
[C---:B------:R-:W-:Y:S01]  /*1dc0*/  IADD3 R235, R248.reuse, 0x2800, RZ ;  /* 0x00002800f8eb7810 */ /* 0x040fe20007ffe0ff */
[----:B------:R-:W-:Y:S01]  /*1dd0*/  SHFL.IDX PT, R16, R16, 0x2, 0x181f ;  /* 0x00581f0010107f89 */ /* 0x000fe200000e0000 */
[--C-:B-1----:R-:W-:Y:S01]  /*1de0*/  @P0 IMAD.WIDE R36, R33, 0x2, R24.reuse ;  /* 0x0000000221240825 */ /* 0x102fe200078e0218 */
[C---:B------:R-:W-:Y:S02]  /*1df0*/  IADD3 R233, R248.reuse, 0x3000, RZ ;  /* 0x00003000f8e97810 */ /* 0x040fe40007ffe0ff */
[----:B------:R-:W1:Y:S01]  /*1e00*/  SHFL.IDX PT, R23, R15, 0x1, 0x181f ;  /* 0x00381f000f177f89 */ /* 0x000e6200000e0000 */
[----:B------:R-:W-:Y:S01]  /*1e10*/  @P0 IMAD.WIDE R34, R31, 0x2, R24 ;  /* 0x000000021f220825 */ /* 0x000fe200078e0218 */
[----:B------:R-:W-:-:S02]  /*1e20*/  IADD3 R232, R248, 0x3800, RZ ;  /* 0x00003800f8e87810 */ /* 0x000fc40007ffe0ff */
[----:B------:R-:W1:Y:S01]  /*1e30*/  SHFL.IDX PT, R11, R11, 0x2, 0x181f ;  /* 0x00581f000b0b7f89 */ /* 0x000e6200000e0000 */
[--C-:B------:R-:W-:Y:S01]  /*1e40*/  @P0 IMAD.WIDE R26, R29, 0x2, R24.reuse ;  /* 0x000000021d1a0825 */ /* 0x100fe200078e0218 */
[----:B------:R-:W-:Y:S02]  /*1e50*/  IADD3 R231, R248, 0x4000, RZ ;  /* 0x00004000f8e77810 */ /* 0x000fe40007ffe0ff */
[----:B------:R1:W-:Y:S01]  /*1e60*/  @P0 LDGSTS.E.BYPASS.LTC128B.128 [R251+0xc100], [R36.64], !P4 ;  /* 0x0c10000024fb0fae */ /* 0x0003e2000e101d4c */
[----:B------:R-:W-:Y:S01]  /*1e70*/  @P0 IMAD.WIDE R38, R28, 0x2, R24 ;  /* 0x000000021c260825 */ /* 0x000fe200078e0218 */
[C---:B------:R-:W-:Y:S02]  /*1e80*/  IADD3 R230, R248.reuse, 0x4800, RZ ;  /* 0x00004800f8e67810 */ /* 0x040fe40007ffe0ff */
[----:B------:R1:W-:Y:S01]  /*1e90*/  @P0 LDGSTS.E.BYPASS.LTC128B.128 [R251+0xf100], [R34.64], !P3 ;  /* 0x0f10000022fb0fae */ /* 0x0003e2000d901d4c */
[----:B------:R-:W-:Y:S01]  /*1ea0*/  IMAD.WIDE R24, R33, 0x2, RZ ;  /* 0x0000000221187825 */ /* 0x000fe200078e02ff */
[----:B------:R-:W-:-:S02]  /*1eb0*/  IADD3 R229, R248, 0x5000, RZ ;  /* 0x00005000f8e57810 */ /* 0x000fc40007ffe0ff */
[----:B------:R1:W-:Y:S01]  /*1ec0*/  @P0 LDGSTS.E.BYPASS.LTC128B.128 [R251+0x12100], [R26.64], !P2 ;  /* 0x121000001afb0fae */ /* 0x0003e2000d101d4c */
[----:B------:R-:W-:Y:S02]  /*1ed0*/  IADD3 R228, R248, 0x5800, RZ ;  /* 0x00005800f8e47810 */ /* 0x000fe40007ffe0ff */
[----:B--2---:R-:W-:Y:S01]  /*1ee0*/  IADD3 R74, P5, R64, R24, RZ ;  /* 0x00000018404a7210 */ /* 0x004fe20007fbe0ff */
[----:B------:R2:W-:Y:S01]  /*1ef0*/  @P0 LDGSTS.E.BYPASS.LTC128B.128 [R251+0x15100], [R38.64], !P1 ;  /* 0x1510000026fb0fae */ /* 0x0005e2000c901d4c */
[----:B------:R-:W-:Y:S02]  /*1f00*/  ISETP.GE.AND P0, PT, R18, 0x21, PT ;  /* 0x000000211200780c */ /* 0x000fe40003f06270 */
[----:B------:R-:W-:Y:S01]  /*1f10*/  IADD3 R227, R248, 0x6000, RZ ;  /* 0x00006000f8e37810 */ /* 0x000fe20007ffe0ff */
[----:B---3--:R-:W-:Y:S01]  /*1f20*/  IMAD.X R75, R13, 0x1, R25, P5 ;  /* 0x000000010d4b7824 */ /* 0x008fe200028e0619 */
[----:B----4-:R-:W-:Y:S01]  /*1f30*/  IADD3 R58, P5, R24, R48, RZ ;  /* 0x00000030183a7210 */ /* 0x010fe20007fbe0ff */
[----:B------:R-:W-:Y:S01]  /*1f40*/  SHFL.IDX PT, R20, R20, 0x2, 0x181f ;  /* 0x00581f0014147f89 */ /* 0x000fe200000e0000 */
[----:B------:R-:W-:-:S02]  /*1f50*/  IADD3 R226, R248, 0x6800, RZ ;  /* 0x00006800f8e27810 */ /* 0x000fc40007ffe0ff */
[C---:B------:R-:W-:Y:S01]  /*1f60*/  IADD3 R225, R248.reuse, 0x7000, RZ ;  /* 0x00007000f8e17810 */ /* 0x040fe20007ffe0ff */
[----:B-----5:R-:W-:Y:S01]  /*1f70*/  IMAD.X R59, R25, 0x1, R12, P5 ;  /* 0x00000001193b7824 */ /* 0x020fe200028e060c */
[----:B------:R-:W3:Y:S01]  /*1f80*/  SHFL.IDX PT, R21, R15, 0x2, 0x181f ;  /* 0x00581f000f157f89 */ /* 0x000ee200000e0000 */
[C---:B------:R-:W-:Y:S02]  /*1f90*/  IADD3 R224, R248.reuse, 0x7800, RZ ;  /* 0x00007800f8e07810 */ /* 0x040fe40007ffe0ff */
[C---:B------:R-:W-:Y:S01]  /*1fa0*/  IADD3 R223, R248.reuse, 0x8000, RZ ;  /* 0x00008000f8df7810 */ /* 0x040fe20007ffe0ff */
[--C-:B-1----:R-:W-:Y:S01]  /*1fb0*/  @P0 IMAD.WIDE R36, R33, 0x2, R22.reuse ;  /* 0x0000000221240825 */ /* 0x102fe200078e0216 */
[C---:B------:R-:W-:Y:S02]  /*1fc0*/  IADD3 R222, R248.reuse, 0x8800, RZ ;  /* 0x00008800f8de7810 */ /* 0x040fe40007ffe0ff */
[----:B------:R-:W-:Y:S02]  /*1fd0*/  IADD3 R221, R248, 0x9000, RZ ;  /* 0x00009000f8dd7810 */ /* 0x000fe40007ffe0ff */
[----:B------:R-:W-:Y:S01]  /*1fe0*/  IADD3 R34, P5, R24, R16, RZ ;  /* 0x0000001018227210 */ /* 0x000fe20007fbe0ff */
[----:B------:R1:W-:Y:S01]  /*1ff0*/  @P0 LDGSTS.E.BYPASS.LTC128B.128 [R251+0xd100], [R36.64], !P4 ;  /* 0x0d10000024fb0fae */ /* 0x0003e2000e101d4c */
[C---:B------:R-:W-:Y:S01]  /*2000*/  IADD3 R220, R248.reuse, 0x9800, RZ ;  /* 0x00009800f8dc7810 */ /* 0x040fe20007ffe0ff */
[----:B------:R-:W-:Y:S01]  /*2010*/  @P0 IMAD.WIDE R26, R31, 0x2, R22 ;  /* 0x000000021f1a0825 */ /* 0x000fe200078e0216 */
[----:B------:R-:W-:-:S02]  /*2020*/  IADD3 R219, R248, 0xa000, RZ ;  /* 0x0000a000f8db7810 */ /* 0x000fc40007ffe0ff */
[C---:B------:R-:W-:Y:S01]  /*2030*/  IADD3 R218, R248.reuse, 0xa800, RZ ;  /* 0x0000a800f8da7810 */ /* 0x040fe20007ffe0ff */
[----:B------:R-:W-:Y:S01]  /*2040*/  IMAD.X R35, R25, 0x1, R11, P5 ;  /* 0x0000000119237824 */ /* 0x000fe200028e060b */
[----:B------:R4:W-:Y:S01]  /*2050*/  @P0 LDGSTS.E.BYPASS.LTC128B.128 [R251+0x10100], [R26.64], !P3 ;  /* 0x101000001afb0fae */ /* 0x0009e2000d901d4c */
[--C-:B------:R-:W-:Y:S01]  /*2060*/  @P0 IMAD.WIDE R24, R29, 0x2, R22.reuse ;  /* 0x000000021d180825 */ /* 0x100fe200078e0216 */
[C---:B------:R-:W-:Y:S02]  /*2070*/  IADD3 R217, R248.reuse, 0xb000, RZ ;  /* 0x0000b000f8d97810 */ /* 0x040fe40007ffe0ff */
[----:B------:R-:W-:Y:S01]  /*2080*/  IADD3 R216, R248, 0xb800, RZ ;  /* 0x0000b800f8d87810 */ /* 0x000fe20007ffe0ff */
[----:B--2---:R-:W-:Y:S01]  /*2090*/  @P0 IMAD.WIDE R38, R28, 0x2, R22 ;  /* 0x000000021c260825 */ /* 0x004fe200078e0216 */
[----:B------:R2:W-:Y:S03]  /*20a0*/  @P0 LDGSTS.E.BYPASS.LTC128B.128 [R251+0x13100], [R24.64], !P2 ;  /* 0x1310000018fb0fae */ /* 0x0005e6000d101d4c */
[----:B------:R-:W-:Y:S01]  /*20b0*/  IMAD.WIDE R22, R31, 0x2, RZ ;  /* 0x000000021f167825 */ /* 0x000fe200078e02ff */
[----:B------:R1:W-:Y:S01]  /*20c0*/  @P0 LDGSTS.E.BYPASS.LTC128B.128 [R251+0x16100], [R38.64], !P1 ;  /* 0x1610000026fb0fae */ /* 0x0003e2000c901d4c */
[----:B------:R-:W-:-:S03]  /*20d0*/  ISETP.GT.AND P0, PT, R18, 0x40, PT ;  /* 0x000000401200780c */ /* 0x000fc60003f04270 */
[----:B------:R-:W-:-:S05]  /*20e0*/  IADD3 R72, P5, R64, R22, RZ ;  /* 0x0000001640487210 */ /* 0x000fca0007fbe0ff */
[----:B------:R-:W-:Y:S01]  /*20f0*/  IMAD.X R73, R13, 0x1, R23, P5 ;  /* 0x000000010d497824 */ /* 0x000fe200028e0617 */
[----:B------:R-:W-:-:S04]  /*2100*/  IADD3 R56, P5, R22, R48, RZ ;  /* 0x0000003016387210 */ /* 0x000fc80007fbe0ff */
[----:B---3--:R-:W-:-:S04]  /*2110*/  @P0 IMAD.WIDE R14, R29, 0x2, R20 ;  /* 0x000000021d0e0825 */ /* 0x008fc800078e0214 */
[----:B----4-:R-:W-:-:S04]  /*2120*/  @P0 IMAD.WIDE R26, R33, 0x2, R20 ;  /* 0x00000002211a0825 */ /* 0x010fc800078e0214 */
[----:B------:R-:W-:Y:S01]  /*2130*/  IMAD.X R57, R23, 0x1, R12, P5 ;  /* 0x0000000117397824 */ /* 0x000fe200028e060c */
[----:B------:R3:W-:Y:S01]  /*2140*/  @P0 LDGSTS.E.BYPASS.LTC128B.128 [R251+0xe100], [R26.64], !P4 ;  /* 0x0e1000001afb0fae */ /* 0x0007e2000e101d4c */
[----:B--2---:R-:W-:Y:S01]  /*2150*/  @P0 IMAD.WIDE R24, R31, 0x2, R20 ;  /* 0x000000021f180825 */ /* 0x004fe200078e0214 */
[----:B------:R-:W-:-:S04]  /*2160*/  IADD3 R22, P5, R22, R16, RZ ;  /* 0x0000001016167210 */ /* 0x000fc80007fbe0ff */
[----:B------:R2:W-:Y:S01]  /*2170*/  @P0 LDGSTS.E.BYPASS.LTC128B.128 [R251+0x11100], [R24.64], !P3 ;  /* 0x1110000018fb0fae */ /* 0x0005e2000d901d4c */
[----:B------:R-:W-:-:S03]  /*2180*/  IMAD.X R23, R23, 0x1, R11, P5 ;  /* 0x0000000117177824 */ /* 0x000fc600028e060b */
[----:B------:R4:W-:Y:S01]  /*2190*/  @P0 LDGSTS.E.BYPASS.LTC128B.128 [R251+0x14100], [R14.64], !P2 ;  /* 0x141000000efb0fae */ /* 0x0009e2000d101d4c */
[----:B--2---:R-:W-:-:S04]  /*21a0*/  @P0 IMAD.WIDE R24, R28, 0x2, R20 ;  /* 0x000000021c180825 */ /* 0x004fc800078e0214 */
[----:B------:R-:W-:Y:S01]  /*21b0*/  IMAD.WIDE R20, R29, 0x2, RZ ;  /* 0x000000021d147825 */ /* 0x000fe200078e02ff */
[----:B------:R3:W-:Y:S03]  /*21c0*/  @P0 LDGSTS.E.BYPASS.LTC128B.128 [R251+0x17100], [R24.64], !P1 ;  /* 0x1710000018fb0fae */ /* 0x0007e6000c901d4c */
[----:B----4-:R-:W-:Y:S01]  /*21d0*/  IMAD.WIDE R14, R28, 0x2, RZ ;  /* 0x000000021c0e7825 */ /* 0x010fe200078e02ff */
[----:B------:R-:W0:Y:S01]  /*21e0*/  LDGDEPBAR ;  /* 0x00000000000079af */ /* 0x000e220000000000 */
[----:B------:R-:W-:Y:S02]  /*21f0*/  IADD3 R66, P0, R64, R20, RZ ;  /* 0x0000001440427210 */ /* 0x000fe40007f1e0ff */
[----:B------:R-:W-:Y:S02]  /*2200*/  IADD3 R50, P5, R20, R48, RZ ;  /* 0x0000003014327210 */ /* 0x000fe40007fbe0ff */
[----:B------:R-:W-:Y:S01]  /*2210*/  IADD3 R64, P6, R64, R14, RZ ;  /* 0x0000000e40407210 */ /* 0x000fe20007fde0ff */
[----:B------:R-:W-:Y:S01]  /*2220*/  IMAD.X R67, R13, 0x1, R21, P0 ;  /* 0x000000010d437824 */ /* 0x000fe200000e0615 */
[----:B------:R-:W-:Y:S01]  /*2230*/  IADD3 R20, P0, R20, R16, RZ ;  /* 0x0000001014147210 */ /* 0x000fe20007f1e0ff */
[--C-:B------:R-:W-:Y:S01]  /*2240*/  IMAD.X R51, R21, 0x1, R12.reuse, P5 ;  /* 0x0000000115337824 */ /* 0x100fe200028e060c */
[C---:B------:R-:W-:Y:S01]  /*2250*/  IADD3 R48, P5, R14.reuse, R48, RZ ;  /* 0x000000300e307210 */ /* 0x040fe20007fbe0ff */
[----:B------:R-:W-:Y:S01]  /*2260*/  IMAD.X R65, R13, 0x1, R15, P6 ;  /* 0x000000010d417824 */ /* 0x000fe200030e060f */
[----:B------:R-:W-:Y:S01]  /*2270*/  ISETP.GE.AND P6, PT, R33, c[0x0][0x1d4], PT ;  /* 0x0000750021007a0c */ /* 0x000fe20003fc6270 */
[----:B------:R-:W-:Y:S01]  /*2280*/  IMAD.X R21, R21, 0x1, R11, P0 ;  /* 0x0000000115157824 */ /* 0x000fe200000e060b */
[----:B------:R-:W-:Y:S01]  /*2290*/  IADD3 R16, P0, R14, R16, RZ ;  /* 0x000000100e107210 */ /* 0x000fe20007f1e0ff */
[----:B------:R-:W-:Y:S01]  /*22a0*/  IMAD.X R49, R15, 0x1, R12, P5 ;  /* 0x000000010f317824 */ /* 0x000fe200028e060c */
[----:B------:R-:W-:-:S03]  /*22b0*/  ISETP.GE.AND P5, PT, R10, c[0x0][0x1d4], PT ;  /* 0x000075000a007a0c */ /* 0x000fc60003fa6270 */
[----:B------:R-:W-:Y:S01]  /*22c0*/  IMAD.X R17, R15, 0x1, R11, P0 ;  /* 0x000000010f117824 */ /* 0x000fe200000e060b */
[----:B------:R-:W-:Y:S02]  /*22d0*/  ISETP.LT.OR P0, PT, R18, 0x1, P6 ;  /* 0x000000011200780c */ /* 0x000fe40003701670 */
[----:B------:R-:W-:Y:S01]  /*22e0*/  ISETP.GE.AND P6, PT, R9, c[0x0][0x1d4], PT ;  /* 0x0000750009007a0c */ /* 0x000fe20003fc6270 */
[----:B------:R-:W-:-:S04]  /*22f0*/  DEPBAR.LE SB0, 0x1 ;  /* 0x000080400000791a */ /* 0x000fc80000000000 */
[----:B------:R-:W-:-:S04]  /*2300*/  DEPBAR.LE SB0, 0x0 ;  /* 0x000080000000791a */ /* 0x000fc80000000000 */
[----:B------:R-:W-:Y:S06]  /*2310*/  BAR.SYNC.DEFER_BLOCKING 0x0 ;  /* 0x0000000000007b1d */ /* 0x000fec0000010000 */
[----:B------:R-:W-:Y:S04]  /*2320*/  LDSM.16.M88.4 R12, [R250+0x18100] ;  /* 0x01810000fa0c783b */ /* 0x000fe80000000200 */
[----:B------:R-:W-:Y:S04]  /*2330*/  LDSM.16.M88.4 R88, [R246+0x18100] ;  /* 0x01810000f658783b */ /* 0x000fe80000000200 */
[----:B------:R-:W-:Y:S04]  /*2340*/  LDSM.16.M88.4 R84, [R249+0xc100] ;  /* 0x00c10000f954783b */ /* 0x000fe80000000200 */
[----:B------:R-:W2:Y:S04]  /*2350*/  LDSM.16.M88.4 R76, [R249+0xc900] ;  /* 0x00c90000f94c783b */ /* 0x000ea80000000200 */
[----:B------:R-:W-:Y:S04]  /*2360*/  LDSM.16.M88.4 R68, [R249+0xd100] ;  /* 0x00d10000f944783b */ /* 0x000fe80000000200 */
[----:B------:R-:W-:Y:S04]  /*2370*/  LDSM.16.M88.4 R60, [R249+0xd900] ;  /* 0x00d90000f93c783b */ /* 0x000fe80000000200 */
[----:B------:R-:W-:Y:S04]  /*2380*/  LDSM.16.M88.4 R52, [R249+0xe100] ;  /* 0x00e10000f934783b */ /* 0x000fe80000000200 */
[----:B------:R-:W-:Y:S04]  /*2390*/  LDSM.16.M88.4 R100, [R249+0xe900] ;  /* 0x00e90000f964783b */ /* 0x000fe80000000200 */
[----:B------:R-:W-:Y:S04]  /*23a0*/  LDSM.16.M88.4 R44, [R248] ;  /* 0x00000000f82c783b */ /* 0x000fe80000000200 */
[----:B------:R-:W4:Y:S04]  /*23b0*/  LDSM.16.M88.4 R40, [R248+0x800] ;  /* 0x00080000f828783b */ /* 0x000f280000000200 */
[----:B-1----:R-:W1:Y:S04]  /*23c0*/  LDSM.16.M88.4 R36, [R248+0x1000] ;  /* 0x00100000f824783b */ /* 0x002e680000000200 */
[----:B---3--:R-:W3:Y:S04]  /*23d0*/  LDSM.16.M88.4 R24, [R248+0x1800] ;  /* 0x00180000f818783b */ /* 0x008ee80000000200 */
[----:B------:R-:W5:Y:S04]  /*23e0*/  LDSM.16.M88.4 R96, [R248+0x2000] ;  /* 0x00200000f860783b */ /* 0x000f680000000200 */
[----:B------:R-:W1:Y:S01]  /*23f0*/  LDSM.16.M88.4 R92, [R248+0x2800] ;  /* 0x00280000f85c783b */ /* 0x000e620000000200 */
[----:B--2---:R-:W-:Y:S03]  /*2400*/  HMMA.16816.F32 R80, R12, R76, RZ ;  /* 0x0000004c0c50723c */ /* 0x004fe600000018ff */
[----:B------:R-:W-:Y:S01]  /*2410*/  @!PT LDS RZ, [RZ] ;  /* 0x00000000fffff984 */ /* 0x000fe20000000800 */
[----:B------:R-:W-:Y:S01]  /*2420*/  @!PT LDS RZ, [RZ] ;  /* 0x00000000fffff984 */ /* 0x000fe20000000800 */
[----:B------:R-:W-:Y:S01]  /*2430*/  @!PT LDS RZ, [RZ] ;  /* 0x00000000fffff984 */ /* 0x000fe20000000800 */
[----:B------:R2:W-:Y:S01]  /*2440*/  LDGSTS.E.BYPASS.LTC128B.128 [R251+0x100], [R74.64], !P0 ;  /* 0x001000004afb7fae */ /* 0x0005e2000c101d4c */
[----:B------:R-:W-:-:S02]  /*2450*/  ISETP.LT.OR P0, PT, R18, 0x1, P5 ;  /* 0x000000011200780c */ /* 0x000fc40002f01670 */
[----:B------:R-:W-:Y:S02]  /*2460*/  ISETP.GE.AND P5, PT, R8, c[0x0][0x1d4], PT ;  /* 0x0000750008007a0c */ /* 0x000fe40003fa6270 */
[----:B------:R-:W-:Y:S09]  /*2470*/  HMMA.16816.F32 R76, R12, R78, RZ ;  /* 0x0000004e0c4c723c */ /* 0x000ff200000018ff */
[----:B------:R2:W-:Y:S01]  /*2480*/  LDGSTS.E.BYPASS.LTC128B.128 [R251+0x3100], [R72.64], !P0 ;  /* 0x0310000048fb7fae */ /* 0x0005e2000c101d4c */
[----:B------:R-:W-:-:S06]  /*2490*/  ISETP.LT.OR P0, PT, R18, 0x1, P6 ;  /* 0x000000011200780c */ /* 0x000fcc0003701670 */
[C---:B----4-:R-:W-:Y:S07]  /*24a0*/  HMMA.16816.F32 R80, R88.reuse, R40, R80 ;  /* 0x000000285850723c */ /* 0x050fee0000001850 */
[----:B------:R4:W-:Y:S01]  /*24b0*/  LDGSTS.E.BYPASS.LTC128B.128 [R251+0x6100], [R66.64], !P0 ;  /* 0x0610000042fb7fae */ /* 0x0009e2000c101d4c */
[----:B------:R-:W-:Y:S01]  /*24c0*/  ISETP.LT.OR P0, PT, R18, 0x1, P5 ;  /* 0x000000011200780c */ /* 0x000fe20002f01670 */
[----:B------:R-:W-:Y:S08]  /*24d0*/  HMMA.16816.F32 R76, R88, R42, R76 ;  /* 0x0000002a584c723c */ /* 0x000ff0000000184c */
[----:B--2---:R-:W-:Y:S04]  /*24e0*/  HMMA.16816.F32 R72, R12, R68, RZ ;  /* 0x000000440c48723c */ /* 0x004fe800000018ff */
[----:B------:R4:W-:Y:S01]  /*24f0*/  LDGSTS.E.BYPASS.LTC128B.128 [R251+0x9100], [R64.64], !P0 ;  /* 0x0910000040fb7fae */ /* 0x0009e2000c101d4c */
[----:B------:R-:W-:-:S04]  /*2500*/  ISETP.GE.AND P0, PT, R33, c[0x0][0x1d4], PT ;  /* 0x0000750021007a0c */ /* 0x000fc80003f06270 */
[----:B------:R-:W-:Y:S01]  /*2510*/  ISETP.LT.OR P0, PT, R18, 0x21, P0 ;  /* 0x000000211200780c */ /* 0x000fe20000701670 */
[----:B------:R-:W-:Y:S11]  /*2520*/  HMMA.16816.F32 R68, R12, R70, RZ ;  /* 0x000000460c44723c */ /* 0x000ff600000018ff */
[----:B------:R-:W-:Y:S01]  /*2530*/  @!UPT UIADD3 URZ, URZ, URZ, URZ ;  /* 0x0000003f3f3ff290 */ /* 0x000fe2000fffe03f */
[----:B------:R2:W-:Y:S01]  /*2540*/  LDGSTS.E.BYPASS.LTC128B.128 [R251+0x1100], [R58.64], !P0 ;  /* 0x011000003afb7fae */ /* 0x0005e2000c101d4c */
[----:B------:R-:W-:-:S04]  /*2550*/  ISETP.GE.AND P0, PT, R10, c[0x0][0x1d4], PT ;  /* 0x000075000a007a0c */ /* 0x000fc80003f06270 */
[C---:B------:R-:W-:Y:S01]  /*2560*/  ISETP.LT.OR P0, PT, R18.reuse, 0x21, P0 ;  /* 0x000000211200780c */ /* 0x040fe20000701670 */
[----:B-1----:R-:W-:Y:S08]  /*2570*/  HMMA.16816.F32 R72, R88, R36, R72 ;  /* 0x000000245848723c */ /* 0x002ff00000001848 */
[----:B----4-:R-:W-:Y:S04]  /*2580*/  HMMA.16816.F32 R64, R12, R60, RZ ;  /* 0x0000003c0c40723c */ /* 0x010fe800000018ff */
[----:B------:R2:W-:Y:S01]  /*2590*/  LDGSTS.E.BYPASS.LTC128B.128 [R251+0x4100], [R56.64], !P0 ;  /* 0x0410000038fb7fae */ /* 0x0005e2000c101d4c */
[----:B------:R-:W-:-:S03]  /*25a0*/  ISETP.LT.OR P0, PT, R18, 0x21, P6 ;  /* 0x000000211200780c */ /* 0x000fc60003701670 */
[----:B------:R-:W-:Y:S08]  /*25b0*/  HMMA.16816.F32 R60, R12, R62, RZ ;  /* 0x0000003e0c3c723c */ /* 0x000ff000000018ff */
[----:B------:R-:W-:Y:S02]  /*25c0*/  HMMA.16816.F32 R68, R88, R38, R68 ;  /* 0x000000265844723c */ /* 0x000fe40000001844 */
[----:B------:R1:W-:Y:S01]  /*25d0*/  LDGSTS.E.BYPASS.LTC128B.128 [R251+0x7100], [R50.64], !P0 ;  /* 0x0710000032fb7fae */ /* 0x0003e2000c101d4c */
[----:B------:R-:W-:-:S02]  /*25e0*/  ISETP.LT.OR P0, PT, R18, 0x21, P5 ;  /* 0x000000211200780c */ /* 0x000fc40002f01670 */
[----:B------:R-:W-:-:S03]  /*25f0*/  ISETP.LT.OR P5, PT, R18, 0x41, P5 ;  /* 0x000000411200780c */ /* 0x000fc60002fa1670 */
[----:B---3--:R-:W-:Y:S08]  /*2600*/  HMMA.16816.F32 R64, R88, R24, R64 ;  /* 0x000000185840723c */ /* 0x008ff00000001840 */
[----:B------:R1:W-:Y:S01]  /*2610*/  LDGSTS.E.BYPASS.LTC128B.128 [R251+0xa100], [R48.64], !P0 ;  /* 0x0a10000030fb7fae */ /* 0x0003e2000c101d4c */
[----:B------:R-:W-:Y:S01]  /*2620*/  ISETP.GE.AND P0, PT, R33, c[0x0][0x1d4], PT ;  /* 0x0000750021007a0c */ /* 0x000fe20003f06270 */
[----:B--2---:R-:W-:Y:S03]  /*2630*/  HMMA.16816.F32 R56, R12, R52, RZ ;  /* 0x000000340c38723c */ /* 0x004fe600000018ff */
[----:B------:R-:W-:-:S05]  /*2640*/  ISETP.LT.OR P0, PT, R18, 0x41, P0 ;  /* 0x000000411200780c */ /* 0x000fca0000701670 */
[----:B------:R-:W-:Y:S08]  /*2650*/  HMMA.16816.F32 R52, R12, R54, RZ ;  /* 0x000000360c34723c */ /* 0x000ff000000018ff */
[----:B------:R2:W-:Y:S01]  /*2660*/  LDGSTS.E.BYPASS.LTC128B.128 [R251+0x2100], [R34.64], !P0 ;  /* 0x0210000022fb7fae */ /* 0x0005e2000c101d4c */
[----:B------:R-:W-:Y:S01]  /*2670*/  ISETP.GE.AND P0, PT, R10, c[0x0][0x1d4], PT ;  /* 0x000075000a007a0c */ /* 0x000fe20003f06270 */
[----:B------:R-:W-:Y:S03]  /*2680*/  HMMA.16816.F32 R60, R88, R26, R60 ;  /* 0x0000001a583c723c */ /* 0x000fe6000000183c */
[----:B------:R-:W-:-:S05]  /*2690*/  ISETP.LT.OR P0, PT, R18, 0x41, P0 ;  /* 0x000000411200780c */ /* 0x000fca0000701670 */
[C---:B------:R-:W-:Y:S08]  /*26a0*/  HMMA.16816.F32 R8, R12.reuse, R84, RZ ;  /* 0x000000540c08723c */ /* 0x040ff000000018ff */
[----:B------:R3:W-:Y:S01]  /*26b0*/  LDGSTS.E.BYPASS.LTC128B.128 [R251+0x5100], [R22.64], !P0 ;  /* 0x0510000016fb7fae */ /* 0x0007e2000c101d4c */
[----:B------:R-:W-:Y:S01]  /*26c0*/  ISETP.LT.OR P0, PT, R18, 0x41, P6 ;  /* 0x000000411200780c */ /* 0x000fe20003701670 */
[----:B------:R-:W-:Y:S01]  /*26d0*/  HMMA.16816.F32 R84, R12, R86, RZ ;  /* 0x000000560c54723c */ /* 0x000fe200000018ff */
[----:B--2---:R-:W-:-:S07]  /*26e0*/  SHF.R.S32.HI R35, RZ, 0x1f, R33 ;  /* 0x0000001fff237819 */ /* 0x004fce0000011421 */
[----:B-----5:R-:W-:Y:S01]  /*26f0*/  HMMA.16816.F32 R56, R88, R96, R56 ;  /* 0x000000605838723c */ /* 0x020fe20000001838 */
[----:B------:R-:W-:-:S03]  /*2700*/  SHF.R.S32.HI R34, RZ, 0x1f, R31 ;  /* 0x0000001fff227819 */ /* 0x000fc6000001141f */
[----:B------:R3:W-:Y:S01]  /*2710*/  LDGSTS.E.BYPASS.LTC128B.128 [R251+0x8100], [R20.64], !P0 ;  /* 0x0810000014fb7fae */ /* 0x0007e2000c101d4c */
[----:B------:R-:W-:Y:S01]  /*2720*/  LOP3.LUT P0, RZ, R0, 0x4, RZ, 0xc0, !PT ;  /* 0x0000000400ff7812 */ /* 0x000fe2000780c0ff */
[----:B------:R-:W-:Y:S02]  /*2730*/  IMAD.MOV.U32 R0, RZ, RZ, 0x40 ;  /* 0x00000040ff007424 */ /* 0x000fe400078e00ff */
[----:B------:R2:W-:Y:S01]  /*2740*/  LDGSTS.E.BYPASS.LTC128B.128 [R251+0xb100], [R16.64], !P5 ;  /* 0x0b10000010fb7fae */ /* 0x0005e2000e901d4c */
[----:B------:R-:W-:Y:S01]  /*2750*/  HMMA.16816.F32 R8, R88, R44, R8 ;  /* 0x0000002c5808723c */ /* 0x000fe20000001808 */
[----:B------:R-:W-:Y:S02]  /*2760*/  ISETP.GT.AND P5, PT, R120, 0x5f, PT ;  /* 0x0000005f7800780c */ /* 0x000fe40003fa4270 */
[----:B------:R-:W-:Y:S01]  /*2770*/  SEL R0, R0, 0xffffffc0, !P0 ;  /* 0xffffffc000007807 */ /* 0x000fe20004000000 */
[----:B------:R-:W-:Y:S01]  /*2780*/  LDSM.16.M88.4 R112, [R243+0x18100] ;  /* 0x01810000f370783b */ /* 0x000fe20000000200 */
[----:B------:R-:W-:-:S03]  /*2790*/  PLOP3.LUT P0, PT, PT, PT, UP0, 0x80, 0x0 ;  /* 0x000000000000781c */ /* 0x000fc60003f0f008 */
[----:B------:R-:W-:Y:S01]  /*27a0*/  IMAD.IADD R244, R249, 0x1, R0 ;  /* 0x00000001f9f47824 */ /* 0x000fe200078e0200 */
[C---:B------:R-:W-:Y:S01]  /*27b0*/  HMMA.16816.F32 R84, R88.reuse, R46, R84 ;  /* 0x0000002e5854723c */ /* 0x040fe20000001854 */
[----:B------:R-:W-:Y:S01]  /*27c0*/  IMAD.IADD R234, R0, 0x1, R248 ;  /* 0x0000000100ea7824 */ /* 0x000fe200078e02f8 */
[----:B------:R-:W0:Y:S04]  /*27d0*/  LDGDEPBAR ;  /* 0x00000000000079af */ /* 0x000e280000000000 */
[----:B------:R-:W-:Y:S02]  /*27e0*/  LDSM.16.M88.4 R44, [R244+0xc900] ;  /* 0x00c90000f42c783b */ /* 0x000fe40000000200 */
[----:B------:R-:W-:Y:S02]  /*27f0*/  HMMA.16816.F32 R52, R88, R98, R52 ;  /* 0x000000625834723c */ /* 0x000fe40000001834 */
[----:B------:R-:W-:Y:S04]  /*2800*/  LDSM.16.M88.4 R40, [R244+0xd100] ;  /* 0x00d10000f428783b */ /* 0x000fe80000000200 */
[----:B---3--:R-:W3:Y:S02]  /*2810*/  LDSM.16.M88.4 R20, [R245+0x18100] ;  /* 0x01810000f514783b */ /* 0x008ee40000000200 */
[C---:B--2---:R-:W-:Y:S02]  /*2820*/  HMMA.16816.F32 R16, R12.reuse, R100, RZ ;  /* 0x000000640c10723c */ /* 0x044fe400000018ff */
[----:B-1----:R-:W1:Y:S04]  /*2830*/  LDSM.16.M88.4 R48, [R244+0xc100] ;  /* 0x00c10000f430783b */ /* 0x002e680000000200 */
[----:B------:R-:W2:Y:S02]  /*2840*/  LDSM.16.M88.4 R36, [R244+0xd900] ;  /* 0x00d90000f424783b */ /* 0x000ea40000000200 */
[----:B------:R-:W-:Y:S02]  /*2850*/  HMMA.16816.F32 R12, R12, R102, RZ ;  /* 0x000000660c0c723c */ /* 0x000fe400000018ff */
[----:B------:R-:W4:Y:S04]  /*2860*/  LDSM.16.M88.4 R24, [R244+0xe100] ;  /* 0x00e10000f418783b */ /* 0x000f280000000200 */
[----:B------:R-:W5:Y:S04]  /*2870*/  LDSM.16.M88.4 R116, [R244+0xe900] ;  /* 0x00e90000f474783b */ /* 0x000f680000000200 */
[----:B------:R-:W1:Y:S04]  /*2880*/  LDSM.16.M88.4 R104, [R234+0x800] ;  /* 0x00080000ea68783b */ /* 0x000e680000000200 */
[----:B------:R-:W1:Y:S02]  /*2890*/  LDSM.16.M88.4 R100, [R234+0x1000] ;  /* 0x00100000ea64783b */ /* 0x000e640000000200 */
[C---:B------:R-:W-:Y:S02]  /*28a0*/  HMMA.16816.F32 R16, R88.reuse, R92, R16 ;  /* 0x0000005c5810723c */ /* 0x040fe40000001810 */
[----:B------:R-:W-:Y:S04]  /*28b0*/  LDSM.16.M88.4 R108, [R234] ;  /* 0x00000000ea6c783b */ /* 0x000fe80000000200 */
[----:B------:R-:W-:Y:S02]  /*28c0*/  LDSM.16.M88.4 R96, [R234+0x1800] ;  /* 0x00180000ea60783b */ /* 0x000fe40000000200 */
[----:B------:R-:W-:Y:S02]  /*28d0*/  HMMA.16816.F32 R12, R88, R94, R12 ;  /* 0x0000005e580c723c */ /* 0x000fe4000000180c */
[----:B------:R-:W2:Y:S04]  /*28e0*/  LDSM.16.M88.4 R92, [R234+0x2000] ;  /* 0x00200000ea5c783b */ /* 0x000ea80000000200 */
[----:B------:R-:W-:Y:S02]  /*28f0*/  LDSM.16.M88.4 R88, [R234+0x2800] ;  /* 0x00280000ea58783b */ /* 0x000fe40000000200 */
[C---:B---3--:R-:W-:Y:S08]  /*2900*/  HMMA.16816.F32 R80, R20.reuse, R44, R80 ;  /* 0x0000002c1450723c */ /* 0x048ff00000001850 */
[C---:B------:R-:W-:Y:S01]  /*2910*/  HMMA.16816.F32 R76, R20.reuse, R46, R76 ;  /* 0x0000002e144c723c */ /* 0x040fe2000000184c */
[----:B------:R-:W-:Y:S07]  /*2920*/  LDSM.16.M88.4 R44, [R249+0xf100] ;  /* 0x00f10000f92c783b */ /* 0x000fee0000000200 */
[C---:B------:R-:W-:Y:S08]  /*2930*/  HMMA.16816.F32 R72, R20.reuse, R40, R72 ;  /* 0x000000281448723c */ /* 0x040ff00000001848 */
[C---:B------:R-:W-:Y:S01]  /*2940*/  HMMA.16816.F32 R68, R20.reuse, R42, R68 ;  /* 0x0000002a1444723c */ /* 0x040fe20000001844 */
[----:B------:R-:W-:Y:S07]  /*2950*/  LDSM.16.M88.4 R40, [R249+0xf900] ;  /* 0x00f90000f928783b */ /* 0x000fee0000000200 */
[C---:B-1----:R-:W-:Y:S08]  /*2960*/  HMMA.16816.F32 R8, R20.reuse, R48, R8 ;  /* 0x000000301408723c */ /* 0x042ff00000001808 */
[C---:B------:R-:W-:Y:S01]  /*2970*/  HMMA.16816.F32 R84, R20.reuse, R50, R84 ;  /* 0x000000321454723c */ /* 0x040fe20000001854 */
[----:B------:R-:W1:Y:S07]  /*2980*/  LDSM.16.M88.4 R48, [R250+0x1c100] ;  /* 0x01c10000fa30783b */ /* 0x000e6e0000000200 */
[C---:B--2---:R-:W-:Y:S08]  /*2990*/  HMMA.16816.F32 R64, R20.reuse, R36, R64 ;  /* 0x000000241440723c */ /* 0x044ff00000001840 */
[C---:B------:R-:W-:Y:S01]  /*29a0*/  HMMA.16816.F32 R60, R20.reuse, R38, R60 ;  /* 0x00000026143c723c */ /* 0x040fe2000000183c */
[----:B------:R-:W2:Y:S07]  /*29b0*/  LDSM.16.M88.4 R36, [R249+0x10100] ;  /* 0x01010000f924783b */ /* 0x000eae0000000200 */
[C---:B----4-:R-:W-:Y:S08]  /*29c0*/  HMMA.16816.F32 R56, R20.reuse, R24, R56 ;  /* 0x000000181438723c */ /* 0x050ff00000001838 */
[C---:B------:R-:W-:Y:S01]  /*29d0*/  HMMA.16816.F32 R52, R20.reuse, R26, R52 ;  /* 0x0000001a1434723c */ /* 0x040fe20000001834 */
[----:B------:R-:W3:Y:S07]  /*29e0*/  LDSM.16.M88.4 R24, [R249+0x10900] ;  /* 0x01090000f918783b */ /* 0x000eee0000000200 */
[C---:B-----5:R-:W-:Y:S08]  /*29f0*/  HMMA.16816.F32 R16, R20.reuse, R116, R16 ;  /* 0x000000741410723c */ /* 0x060ff00000001810 */
[----:B------:R-:W-:Y:S01]  /*2a00*/  HMMA.16816.F32 R12, R20, R118, R12 ;  /* 0x00000076140c723c */ /* 0x000fe2000000180c */
[----:B------:R-:W4:Y:S07]  /*2a10*/  LDSM.16.M88.4 R20, [R249+0x11100] ;  /* 0x01110000f914783b */ /* 0x000f2e0000000200 */
[C---:B------:R-:W-:Y:S08]  /*2a20*/  HMMA.16816.F32 R80, R112.reuse, R104, R80 ;  /* 0x000000687050723c */ /* 0x040ff00000001850 */
[C---:B------:R-:W-:Y:S01]  /*2a30*/  HMMA.16816.F32 R76, R112.reuse, R106, R76 ;  /* 0x0000006a704c723c */ /* 0x040fe2000000184c */
[----:B------:R-:W-:Y:S07]  /*2a40*/  LDSM.16.M88.4 R104, [R244+0x10100] ;  /* 0x01010000f468783b */ /* 0x000fee0000000200 */
[C---:B------:R-:W-:Y:S08]  /*2a50*/  HMMA.16816.F32 R72, R112.reuse, R100, R72 ;  /* 0x000000647048723c */ /* 0x040ff00000001848 */
[C---:B------:R-:W-:Y:S01]  /*2a60*/  HMMA.16816.F32 R68, R112.reuse, R102, R68 ;  /* 0x000000667044723c */ /* 0x040fe20000001844 */
[----:B------:R-:W-:Y:S07]  /*2a70*/  LDSM.16.M88.4 R100, [R244+0x10900] ;  /* 0x01090000f464783b */ /* 0x000fee0000000200 */
[C---:B------:R-:W-:Y:S08]  /*2a80*/  HMMA.16816.F32 R56, R112.reuse, R92, R56 ;  /* 0x0000005c7038723c */ /* 0x040ff00000001838 */
[C---:B------:R-:W-:Y:S01]  /*2a90*/  HMMA.16816.F32 R52, R112.reuse, R94, R52 ;  /* 0x0000005e7034723c */ /* 0x040fe20000001834 */
[----:B------:R-:W5:Y:S07]  /*2aa0*/  LDSM.16.M88.4 R92, [R249+0x11900] ;  /* 0x01190000f95c783b */ /* 0x000f6e0000000200 */
[C---:B------:R-:W-:Y:S08]  /*2ab0*/  HMMA.16816.F32 R8, R112.reuse, R108, R8 ;  /* 0x0000006c7008723c */ /* 0x040ff00000001808 */
[C---:B------:R-:W-:Y:S01]  /*2ac0*/  HMMA.16816.F32 R84, R112.reuse, R110, R84 ;  /* 0x0000006e7054723c */ /* 0x040fe20000001854 */
[----:B------:R-:W-:Y:S07]  /*2ad0*/  LDSM.16.M88.4 R108, [R244+0xf900] ;  /* 0x00f90000f46c783b */ /* 0x000fee0000000200 */
[C---:B------:R-:W-:Y:S08]  /*2ae0*/  HMMA.16816.F32 R64, R112.reuse, R96, R64 ;  /* 0x000000607040723c */ /* 0x040ff00000001840 */
[----:B------:R-:W-:Y:S01]  /*2af0*/  HMMA.16816.F32 R60, R112, R98, R60 ;  /* 0x00000062703c723c */ /* 0x000fe2000000183c */
[----:B------:R-:W-:Y:S07]  /*2b00*/  LDSM.16.M88.4 R96, [R248+0x5000] ;  /* 0x00500000f860783b */ /* 0x000fee0000000200 */
[C---:B-1----:R-:W-:Y:S08]  /*2b10*/  HMMA.16816.F32 R80, R48.reuse, R40, R80 ;  /* 0x000000283050723c */ /* 0x042ff00000001850 */
[C---:B------:R-:W-:Y:S01]  /*2b20*/  HMMA.16816.F32 R76, R48.reuse, R42, R76 ;  /* 0x0000002a304c723c */ /* 0x040fe2000000184c */
[----:B------:R-:W-:Y:S07]  /*2b30*/  LDSM.16.M88.4 R40, [R246+0x1c100] ;  /* 0x01c10000f628783b */ /* 0x000fee0000000200 */
[C---:B--2---:R-:W-:Y:S08]  /*2b40*/  HMMA.16816.F32 R72, R48.reuse, R36, R72 ;  /* 0x000000243048723c */ /* 0x044ff00000001848 */
[----:B------:R-:W-:Y:S01]  /*2b50*/  HMMA.16816.F32 R68, R48, R38, R68 ;  /* 0x000000263044723c */ /* 0x000fe20000001844 */
[----:B------:R-:W1:Y:S07]  /*2b60*/  LDSM.16.M88.4 R36, [R248+0x3000] ;  /* 0x00300000f824783b */ /* 0x000e6e0000000200 */
[C---:B------:R-:W-:Y:S08]  /*2b70*/  HMMA.16816.F32 R16, R112.reuse, R88, R16 ;  /* 0x000000587010723c */ /* 0x040ff00000001810 */
[----:B------:R-:W-:Y:S01]  /*2b80*/  HMMA.16816.F32 R12, R112, R90, R12 ;  /* 0x0000005a700c723c */ /* 0x000fe2000000180c */
[----:B------:R-:W-:Y:S04]  /*2b90*/  LDSM.16.M88.4 R88, [R248+0x5800] ;  /* 0x00580000f858783b */ /* 0x000fe80000000200 */
[----:B------:R-:W-:Y:S03]  /*2ba0*/  LDSM.16.M88.4 R112, [R244+0x11900] ;  /* 0x01190000f470783b */ /* 0x000fe60000000200 */
[C---:B------:R-:W-:Y:S08]  /*2bb0*/  HMMA.16816.F32 R8, R48.reuse, R44, R8 ;  /* 0x0000002c3008723c */ /* 0x040ff00000001808 */
[C---:B------:R-:W-:Y:S01]  /*2bc0*/  HMMA.16816.F32 R84, R48.reuse, R46, R84 ;  /* 0x0000002e3054723c */ /* 0x040fe20000001854 */
[----:B------:R-:W-:Y:S07]  /*2bd0*/  LDSM.16.M88.4 R44, [R248+0x4000] ;  /* 0x00400000f82c783b */ /* 0x000fee0000000200 */
[C---:B---3--:R-:W-:Y:S08]  /*2be0*/  HMMA.16816.F32 R64, R48.reuse, R24, R64 ;  /* 0x000000183040723c */ /* 0x048ff00000001840 */
[C---:B------:R-:W-:Y:S01]  /*2bf0*/  HMMA.16816.F32 R60, R48.reuse, R26, R60 ;  /* 0x0000001a303c723c */ /* 0x040fe2000000183c */
[----:B------:R-:W2:Y:S07]  /*2c00*/  LDSM.16.M88.4 R24, [R248+0x3800] ;  /* 0x00380000f818783b */ /* 0x000eae0000000200 */
[C---:B----4-:R-:W-:Y:S08]  /*2c10*/  HMMA.16816.F32 R56, R48.reuse, R20, R56 ;  /* 0x000000143038723c */ /* 0x050ff00000001838 */
[C---:B------:R-:W-:Y:S01]  /*2c20*/  HMMA.16816.F32 R52, R48.reuse, R22, R52 ;  /* 0x000000163034723c */ /* 0x040fe20000001834 */
[----:B------:R-:W3:Y:S07]  /*2c30*/  LDSM.16.M88.4 R20, [R248+0x4800] ;  /* 0x00480000f814783b */ /* 0x000eee0000000200 */
[C---:B-----5:R-:W-:Y:S08]  /*2c40*/  HMMA.16816.F32 R16, R48.reuse, R92, R16 ;  /* 0x0000005c3010723c */ /* 0x060ff00000001810 */
[----:B------:R-:W-:Y:S01]  /*2c50*/  HMMA.16816.F32 R92, R48, R94, R12 ;  /* 0x0000005e305c723c */ /* 0x000fe2000000180c */
[----:B------:R-:W-:Y:S04]  /*2c60*/  LDSM.16.M88.4 R48, [R245+0x1c100] ;  /* 0x01c10000f530783b */ /* 0x000fe80000000200 */
[----:B------:R-:W4:Y:S03]  /*2c70*/  LDSM.16.M88.4 R12, [R244+0xf100] ;  /* 0x00f10000f40c783b */ /* 0x000f260000000200 */
[C---:B-1----:R-:W-:Y:S08]  /*2c80*/  HMMA.16816.F32 R8, R40.reuse, R36, R8 ;  /* 0x000000242808723c */ /* 0x042ff00000001808 */
[C---:B------:R-:W-:Y:S01]  /*2c90*/  HMMA.16816.F32 R84, R40.reuse, R38, R84 ;  /* 0x000000262854723c */ /* 0x040fe20000001854 */
[----:B------:R-:W1:Y:S07]  /*2ca0*/  LDSM.16.M88.4 R36, [R244+0x11100] ;  /* 0x01110000f424783b */ /* 0x000e6e0000000200 */
[C---:B--2---:R-:W-:Y:S08]  /*2cb0*/  HMMA.16816.F32 R80, R40.reuse, R24, R80 ;  /* 0x000000182850723c */ /* 0x044ff00000001850 */
[C---:B------:R-:W-:Y:S01]  /*2cc0*/  HMMA.16816.F32 R76, R40.reuse, R26, R76 ;  /* 0x0000001a284c723c */ /* 0x040fe2000000184c */
[----:B------:R-:W-:Y:S07]  /*2cd0*/  LDSM.16.M88.4 R24, [R243+0x1c100] ;  /* 0x01c10000f318783b */ /* 0x000fee0000000200 */
[C---:B---3--:R-:W-:Y:S08]  /*2ce0*/  HMMA.16816.F32 R64, R40.reuse, R20, R64 ;  /* 0x000000142840723c */ /* 0x048ff00000001840 */
[C---:B------:R-:W-:Y:S01]  /*2cf0*/  HMMA.16816.F32 R60, R40.reuse, R22, R60 ;  /* 0x00000016283c723c */ /* 0x040fe2000000183c */
[----:B------:R-:W2:Y:S07]  /*2d00*/  LDSM.16.M88.4 R20, [R234+0x3000] ;  /* 0x00300000ea14783b */ /* 0x000eae0000000200 */
[C---:B------:R-:W-:Y:S08]  /*2d10*/  HMMA.16816.F32 R56, R40.reuse, R96, R56 ;  /* 0x000000602838723c */ /* 0x040ff00000001838 */
[C---:B------:R-:W-:Y:S01]  /*2d20*/  HMMA.16816.F32 R52, R40.reuse, R98, R52 ;  /* 0x000000622834723c */ /* 0x040fe20000001834 */
[----:B------:R-:W-:Y:S07]  /*2d30*/  LDSM.16.M88.4 R96, [R249+0x13100] ;  /* 0x01310000f960783b */ /* 0x000fee0000000200 */
[C---:B------:R-:W-:Y:S08]  /*2d40*/  HMMA.16816.F32 R72, R40.reuse, R44, R72 ;  /* 0x0000002c2848723c */ /* 0x040ff00000001848 */
[C---:B------:R-:W-:Y:S01]  /*2d50*/  HMMA.16816.F32 R68, R40.reuse, R46, R68 ;  /* 0x0000002e2844723c */ /* 0x040fe20000001844 */
[----:B------:R-:W-:Y:S07]  /*2d60*/  LDSM.16.M88.4 R44, [R234+0x5000] ;  /* 0x00500000ea2c783b */ /* 0x000fee0000000200 */
[C---:B------:R-:W-:Y:S08]  /*2d70*/  HMMA.16816.F32 R16, R40.reuse, R88, R16 ;  /* 0x000000582810723c */ /* 0x040ff00000001810 */
[----:B------:R-:W-:Y:S01]  /*2d80*/  HMMA.16816.F32 R92, R40, R90, R92 ;  /* 0x0000005a285c723c */ /* 0x000fe2000000185c */
[----:B------:R-:W3:Y:S04]  /*2d90*/  LDSM.16.M88.4 R40, [R234+0x3800] ;  /* 0x00380000ea28783b */ /* 0x000ee80000000200 */
[----:B------:R-:W-:Y:S03]  /*2da0*/  LDSM.16.M88.4 R88, [R234+0x5800] ;  /* 0x00580000ea58783b */ /* 0x000fe60000000200 */
[C---:B----4-:R-:W-:Y:S08]  /*2db0*/  HMMA.16816.F32 R8, R48.reuse, R12, R8 ;  /* 0x0000000c3008723c */ /* 0x050ff00000001808 */
[C---:B------:R-:W-:Y:S01]  /*2dc0*/  HMMA.16816.F32 R84, R48.reuse, R14, R84 ;  /* 0x0000000e3054723c */ /* 0x040fe20000001854 */
[----:B------:R-:W-:Y:S07]  /*2dd0*/  LDSM.16.M88.4 R12, [R234+0x4800] ;  /* 0x00480000ea0c783b */ /* 0x000fee0000000200 */
[C---:B-1----:R-:W-:Y:S08]  /*2de0*/  HMMA.16816.F32 R56, R48.reuse, R36, R56 ;  /* 0x000000243038723c */ /* 0x042ff00000001838 */
[C---:B------:R-:W-:Y:S01]  /*2df0*/  HMMA.16816.F32 R52, R48.reuse, R38, R52 ;  /* 0x000000263034723c */ /* 0x040fe20000001834 */
[----:B------:R-:W1:Y:S07]  /*2e00*/  LDSM.16.M88.4 R36, [R234+0x4000] ;  /* 0x00400000ea24783b */ /* 0x000e6e0000000200 */
        /* <DEDUP_REMOVED lines=11> */
[----:B------:R-:W-:Y:S07]  /*2ec0*/  LDSM.16.M88.4 R48, [R250+0x20100] ;  /* 0x02010000fa30783b */ /* 0x000fee0000000200 */
[C---:B--2---:R-:W-:Y:S08]  /*2ed0*/  HMMA.16816.F32 R8, R24.reuse, R20, R8 ;  /* 0x000000141808723c */ /* 0x044ff00000001808 */
[C---:B------:R-:W-:Y:S01]  /*2ee0*/  HMMA.16816.F32 R84, R24.reuse, R22, R84 ;  /* 0x000000161854723c */ /* 0x040fe20000001854 */
[----:B------:R-:W2:Y:S07]  /*2ef0*/  LDSM.16.M88.4 R20, [R249+0x12100] ;  /* 0x01210000f914783b */ /* 0x000eae0000000200 */
[C---:B---3--:R-:W-:Y:S08]  /*2f00*/  HMMA.16816.F32 R80, R24.reuse, R40, R80 ;  /* 0x000000281850723c */ /* 0x048ff00000001850 */
[C---:B------:R-:W-:Y:S01]  /*2f10*/  HMMA.16816.F32 R76, R24.reuse, R42, R76 ;  /* 0x0000002a184c723c */ /* 0x040fe2000000184c */
[----:B------:R-:W3:Y:S07]  /*2f20*/  LDSM.16.M88.4 R40, [R249+0x13900] ;  /* 0x01390000f928783b */ /* 0x000eee0000000200 */
[C---:B-1----:R-:W-:Y:S08]  /*2f30*/  HMMA.16816.F32 R72, R24.reuse, R36, R72 ;  /* 0x000000241848723c */ /* 0x042ff00000001848 */
[C---:B------:R-:W-:Y:S01]  /*2f40*/  HMMA.16816.F32 R68, R24.reuse, R38, R68 ;  /* 0x000000261844723c */ /* 0x040fe20000001844 */
[----:B------:R-:W-:Y:S07]  /*2f50*/  LDSM.16.M88.4 R36, [R246+0x20100] ;  /* 0x02010000f624783b */ /* 0x000fee0000000200 */
[C---:B------:R-:W-:Y:S08]  /*2f60*/  HMMA.16816.F32 R64, R24.reuse, R12, R64 ;  /* 0x0000000c1840723c */ /* 0x040ff00000001840 */
[C---:B------:R-:W-:Y:S01]  /*2f70*/  HMMA.16816.F32 R60, R24.reuse, R14, R60 ;  /* 0x0000000e183c723c */ /* 0x040fe2000000183c */
[----:B------:R-:W1:Y:S07]  /*2f80*/  LDSM.16.M88.4 R12, [R248+0x6000] ;  /* 0x00600000f80c783b */ /* 0x000e6e0000000200 */
[C---:B------:R-:W-:Y:S01]  /*2f90*/  HMMA.16816.F32 R112, R24.reuse, R44, R56 ;  /* 0x0000002c1870723c */ /* 0x040fe20000001838 */
[----:B------:R-:W4:Y:S07]  /*2fa0*/  LDSM.16.M88.4 R56, [R248+0x6800] ;  /* 0x00680000f838783b */ /* 0x000f2e0000000200 */
[C---:B------:R-:W-:Y:S01]  /*2fb0*/  HMMA.16816.F32 R52, R24.reuse, R46, R52 ;  /* 0x0000002e1834723c */ /* 0x040fe20000001834 */
[----:B------:R-:W-:Y:S07]  /*2fc0*/  LDSM.16.M88.4 R44, [R248+0x7000] ;  /* 0x00700000f82c783b */ /* 0x000fee0000000200 */
[C---:B------:R-:W-:Y:S08]  /*2fd0*/  HMMA.16816.F32 R16, R24.reuse, R88, R16 ;  /* 0x000000581810723c */ /* 0x040ff00000001810 */
[----:B------:R-:W-:Y:S01]  /*2fe0*/  HMMA.16816.F32 R92, R24, R90, R92 ;  /* 0x0000005a185c723c */ /* 0x000fe2000000185c */
[----:B------:R-:W5:Y:S04]  /*2ff0*/  LDSM.16.M88.4 R24, [R248+0x7800] ;  /* 0x00780000f818783b */ /* 0x000f680000000200 */
[----:B------:R-:W-:Y:S03]  /*3000*/  LDSM.16.M88.4 R88, [R245+0x20100] ;  /* 0x02010000f558783b */ /* 0x000fe60000000200 */
[C---:B--2---:R-:W-:Y:S08]  /*3010*/  HMMA.16816.F32 R8, R48.reuse, R20, R8 ;  /* 0x000000143008723c */ /* 0x044ff00000001808 */
[C---:B------:R-:W-:Y:S01]  /*3020*/  HMMA.16816.F32 R84, R48.reuse, R22, R84 ;  /* 0x000000163054723c */ /* 0x040fe20000001854 */
[----:B------:R-:W2:Y:S07]  /*3030*/  LDSM.16.M88.4 R20, [R248+0x8000] ;  /* 0x00800000f814783b */ /* 0x000eae0000000200 */
[C---:B------:R-:W-:Y:S08]  /*3040*/  HMMA.16816.F32 R80, R48.reuse, R100, R80 ;  /* 0x000000643050723c */ /* 0x040ff00000001850 */
[C---:B------:R-:W-:Y:S01]  /*3050*/  HMMA.16816.F32 R76, R48.reuse, R102, R76 ;  /* 0x00000066304c723c */ /* 0x040fe2000000184c */
[----:B------:R-:W1:Y:S07]  /*3060*/  LDSM.16.M88.4 R100, [R248+0x8800] ;  /* 0x00880000f864783b */ /* 0x000e6e0000000200 */
[C---:B------:R-:W-:Y:S08]  /*3070*/  HMMA.16816.F32 R72, R48.reuse, R96, R72 ;  /* 0x000000603048723c */ /* 0x040ff00000001848 */
[C---:B------:R-:W-:Y:S08]  /*3080*/  HMMA.16816.F32 R68, R48.reuse, R98, R68 ;  /* 0x000000623044723c */ /* 0x040ff00000001844 */
[C---:B---3--:R-:W-:Y:S01]  /*3090*/  HMMA.16816.F32 R96, R48.reuse, R40, R64 ;  /* 0x000000283060723c */ /* 0x048fe20000001840 */
[----:B------:R-:W3:Y:S07]  /*30a0*/  LDSM.16.M88.4 R64, [R244+0x12100] ;  /* 0x01210000f440783b */ /* 0x000eee0000000200 */
[C---:B------:R-:W-:Y:S01]  /*30b0*/  HMMA.16816.F32 R60, R48.reuse, R42, R60 ;  /* 0x0000002a303c723c */ /* 0x040fe2000000183c */
[----:B------:R-:W2:Y:S07]  /*30c0*/  LDSM.16.M88.4 R40, [R244+0x13900] ;  /* 0x01390000f428783b */ /* 0x000eae0000000200 */
[C---:B------:R-:W-:Y:S08]  /*30d0*/  HMMA.16816.F32 R112, R48.reuse, R108, R112 ;  /* 0x0000006c3070723c */ /* 0x040ff00000001870 */
[C---:B------:R-:W-:Y:S08]  /*30e0*/  HMMA.16816.F32 R52, R48.reuse, R110, R52 ;  /* 0x0000006e3034723c */ /* 0x040ff00000001834 */
[C---:B------:R-:W-:Y:S08]  /*30f0*/  HMMA.16816.F32 R16, R48.reuse, R104, R16 ;  /* 0x000000683010723c */ /* 0x040ff00000001810 */
[----:B------:R-:W-:Y:S01]  /*3100*/  HMMA.16816.F32 R92, R48, R106, R92 ;  /* 0x0000006a305c723c */ /* 0x000fe2000000185c */
[----:B------:R-:W2:Y:S04]  /*3110*/  LDSM.16.M88.4 R104, [R244+0x12900] ;  /* 0x01290000f468783b */ /* 0x000ea80000000200 */
[----:B------:R-:W-:Y:S03]  /*3120*/  LDSM.16.M88.4 R48, [R244+0x13100] ;  /* 0x01310000f430783b */ /* 0x000fe60000000200 */
[C---:B-1----:R-:W-:Y:S08]  /*3130*/  HMMA.16816.F32 R8, R36.reuse, R12, R8 ;  /* 0x0000000c2408723c */ /* 0x042ff00000001808 */
[C---:B------:R-:W-:Y:S01]  /*3140*/  HMMA.16816.F32 R84, R36.reuse, R14, R84 ;  /* 0x0000000e2454723c */ /* 0x040fe20000001854 */
[----:B------:R-:W1:Y:S07]  /*3150*/  LDSM.16.M88.4 R12, [R244+0x14100] ;  /* 0x01410000f40c783b */ /* 0x000e6e0000000200 */
[C---:B----4-:R-:W-:Y:S08]  /*3160*/  HMMA.16816.F32 R80, R36.reuse, R56, R80 ;  /* 0x000000382450723c */ /* 0x050ff00000001850 */
[C---:B------:R-:W-:Y:S01]  /*3170*/  HMMA.16816.F32 R76, R36.reuse, R58, R76 ;  /* 0x0000003a244c723c */ /* 0x040fe2000000184c */
[----:B------:R-:W4:Y:S07]  /*3180*/  LDSM.16.M88.4 R56, [R244+0x14900] ;  /* 0x01490000f438783b */ /* 0x000f2e0000000200 */
[C---:B-----5:R-:W-:Y:S08]  /*3190*/  HMMA.16816.F32 R96, R36.reuse, R24, R96 ;  /* 0x000000182460723c */ /* 0x060ff00000001860 */
[C---:B------:R-:W-:Y:S01]  /*31a0*/  HMMA.16816.F32 R60, R36.reuse, R26, R60 ;  /* 0x0000001a243c723c */ /* 0x040fe2000000183c */
[----:B------:R-:W-:Y:S07]  /*31b0*/  LDSM.16.M88.4 R24, [R243+0x20100] ;  /* 0x02010000f318783b */ /* 0x000fee0000000200 */
[C---:B--2---:R-:W-:Y:S08]  /*31c0*/  HMMA.16816.F32 R112, R36.reuse, R20, R112 ;  /* 0x000000142470723c */ /* 0x044ff00000001870 */
[C---:B------:R-:W-:Y:S01]  /*31d0*/  HMMA.16816.F32 R52, R36.reuse, R22, R52 ;  /* 0x000000162434723c */ /* 0x040fe20000001834 */
[----:B------:R-:W2:Y:S07]  /*31e0*/  LDSM.16.M88.4 R20, [R234+0x6000] ;  /* 0x00600000ea14783b */ /* 0x000eae0000000200 */
[C---:B------:R-:W-:Y:S08]  /*31f0*/  HMMA.16816.F32 R16, R36.reuse, R100, R16 ;  /* 0x000000642410723c */ /* 0x040ff00000001810 */
[C---:B------:R-:W-:Y:S08]  /*3200*/  HMMA.16816.F32 R72, R36.reuse, R44, R72 ;  /* 0x0000002c2448723c */ /* 0x040ff00000001848 */
[C---:B------:R-:W-:Y:S01]  /*3210*/  HMMA.16816.F32 R68, R36.reuse, R46, R68 ;  /* 0x0000002e2444723c */ /* 0x040fe20000001844 */
[----:B------:R-:W-:Y:S07]  /*3220*/  LDSM.16.M88.4 R44, [R234+0x7000] ;  /* 0x00700000ea2c783b */ /* 0x000fee0000000200 */
[----:B------:R-:W-:Y:S01]  /*3230*/  HMMA.16816.F32 R92, R36, R102, R92 ;  /* 0x00000066245c723c */ /* 0x000fe2000000185c */
[----:B------:R-:W5:Y:S04]  /*3240*/  LDSM.16.M88.4 R36, [R234+0x6800] ;  /* 0x00680000ea24783b */ /* 0x000f680000000200 */
[----:B------:R-:W-:Y:S03]  /*3250*/  LDSM.16.M88.4 R100, [R234+0x8800] ;  /* 0x00880000ea64783b */ /* 0x000fe60000000200 */
[C---:B---3--:R-:W-:Y:S08]  /*3260*/  HMMA.16816.F32 R8, R88.reuse, R64, R8 ;  /* 0x000000405808723c */ /* 0x048ff00000001808 */
[C---:B------:R-:W-:Y:S01]  /*3270*/  HMMA.16816.F32 R84, R88.reuse, R66, R84 ;  /* 0x000000425854723c */ /* 0x040fe20000001854 */
[----:B------:R-:W-:Y:S07]  /*3280*/  LDSM.16.M88.4 R64, [R244+0x15100] ;  /* 0x01510000f440783b */ /* 0x000fee0000000200 */
[C---:B------:R-:W-:Y:S08]  /*3290*/  HMMA.16816.F32 R96, R88.reuse, R40, R96 ;  /* 0x000000285860723c */ /* 0x040ff00000001860 */
[C---:B------:R-:W-:Y:S08]  /*32a0*/  HMMA.16816.F32 R60, R88.reuse, R42, R60 ;  /* 0x0000002a583c723c */ /* 0x040ff0000000183c */
[C---:B------:R-:W-:Y:S08]  /*32b0*/  HMMA.16816.F32 R80, R88.reuse, R104, R80 ;  /* 0x000000685850723c */ /* 0x040ff00000001850 */
[C---:B------:R-:W-:Y:S01]  /*32c0*/  HMMA.16816.F32 R76, R88.reuse, R106, R76 ;  /* 0x0000006a584c723c */ /* 0x040fe2000000184c */
[----:B------:R-:W-:Y:S07]  /*32d0*/  LDSM.16.M88.4 R104, [R243+0x24100] ;  /* 0x02410000f368783b */ /* 0x000fee0000000200 */
[C---:B-1----:R-:W-:Y:S08]  /*32e0*/  HMMA.16816.F32 R112, R88.reuse, R12, R112 ;  /* 0x0000000c5870723c */ /* 0x042ff00000001870 */
[C---:B------:R-:W-:Y:S01]  /*32f0*/  HMMA.16816.F32 R52, R88.reuse, R14, R52 ;  /* 0x0000000e5834723c */ /* 0x040fe20000001834 */
[----:B------:R-:W-:Y:S07]  /*3300*/  LDSM.16.M88.4 R12, [R249+0x15100] ;  /* 0x01510000f90c783b */ /* 0x000fee0000000200 */
[C---:B----4-:R-:W-:Y:S01]  /*3310*/  HMMA.16816.F32 R40, R88.reuse, R56, R16 ;  /* 0x000000385828723c */ /* 0x050fe20000001810 */
[----:B------:R-:W1:Y:S07]  /*3320*/  LDSM.16.M88.4 R16, [R250+0x24100] ;  /* 0x02410000fa10783b */ /* 0x000e6e0000000200 */
[C---:B------:R-:W-:Y:S08]  /*3330*/  HMMA.16816.F32 R72, R88.reuse, R48, R72 ;  /* 0x000000305848723c */ /* 0x040ff00000001848 */
[C---:B------:R-:W-:Y:S08]  /*3340*/  HMMA.16816.F32 R68, R88.reuse, R50, R68 ;  /* 0x000000325844723c */ /* 0x040ff00000001844 */
[----:B------:R-:W-:Y:S01]  /*3350*/  HMMA.16816.F32 R92, R88, R58, R92 ;  /* 0x0000003a585c723c */ /* 0x000fe2000000185c */
[----:B------:R-:W3:Y:S07]  /*3360*/  LDSM.16.M88.4 R56, [R249+0x15900] ;  /* 0x01590000f938783b */ /* 0x000eee0000000200 */
[C---:B--2---:R-:W-:Y:S01]  /*3370*/  HMMA.16816.F32 R48, R24.reuse, R20, R8 ;  /* 0x000000141830723c */ /* 0x044fe20000001808 */
[----:B------:R-:W-:Y:S07]  /*3380*/  LDSM.16.M88.4 R8, [R248+0x9000] ;  /* 0x00900000f808783b */ /* 0x000fee0000000200 */
[C---:B------:R-:W-:Y:S01]  /*3390*/  HMMA.16816.F32 R84, R24.reuse, R22, R84 ;  /* 0x000000161854723c */ /* 0x040fe20000001854 */
[----:B------:R-:W2:Y:S07]  /*33a0*/  LDSM.16.M88.4 R20, [R246+0x24100] ;  /* 0x02410000f614783b */ /* 0x000eae0000000200 */
[C---:B-----5:R-:W-:Y:S08]  /*33b0*/  HMMA.16816.F32 R80, R24.reuse, R36, R80 ;  /* 0x000000241850723c */ /* 0x060ff00000001850 */
[----:B------:R-:W-:Y:S01]  /*33c0*/  HMMA.16816.F32 R76, R24, R38, R76 ;  /* 0x00000026184c723c */ /* 0x000fe2000000184c */
[----:B------:R-:W4:Y:S07]  /*33d0*/  LDSM.16.M88.4 R36, [R234+0x7800] ;  /* 0x00780000ea24783b */ /* 0x000f2e0000000200 */
[C---:B-1----:R-:W-:Y:S08]  /*33e0*/  HMMA.16816.F32 R48, R16.reuse, R12, R48 ;  /* 0x0000000c1030723c */ /* 0x042ff00000001830 */
[----:B------:R-:W-:Y:S01]  /*33f0*/  HMMA.16816.F32 R84, R16, R14, R84 ;  /* 0x0000000e1054723c */ /* 0x000fe20000001854 */
[----:B------:R-:W1:Y:S07]  /*3400*/  LDSM.16.M88.4 R12, [R248+0x9800] ;  /* 0x00980000f80c783b */ /* 0x000e6e0000000200 */
[C---:B------:R-:W-:Y:S01]  /*3410*/  HMMA.16816.F32 R88, R24.reuse, R44, R72 ;  /* 0x0000002c1858723c */ /* 0x040fe20000001848 */
[----:B------:R-:W-:Y:S07]  /*3420*/  LDSM.16.M88.4 R72, [R245+0x24100] ;  /* 0x02410000f548783b */ /* 0x000fee0000000200 */
[----:B------:R-:W-:Y:S01]  /*3430*/  HMMA.16816.F32 R68, R24, R46, R68 ;  /* 0x0000002e1844723c */ /* 0x000fe20000001844 */
[----:B------:R-:W5:Y:S07]  /*3440*/  LDSM.16.M88.4 R44, [R234+0x8000] ;  /* 0x00800000ea2c783b */ /* 0x000f6e0000000200 */
[C---:B---3--:R-:W-:Y:S08]  /*3450*/  HMMA.16816.F32 R80, R16.reuse, R56, R80 ;  /* 0x000000381050723c */ /* 0x048ff00000001850 */
[----:B------:R-:W-:Y:S01]  /*3460*/  HMMA.16816.F32 R76, R16, R58, R76 ;  /* 0x0000003a104c723c */ /* 0x000fe2000000184c */
[----:B------:R-:W-:Y:S07]  /*3470*/  LDSM.16.M88.4 R56, [R249+0x16900] ;  /* 0x01690000f938783b */ /* 0x000fee0000000200 */
[----:B--2---:R-:W-:Y:S08]  /*3480*/  HMMA.16816.F32 R48, R20, R8, R48 ;  /* 0x000000081430723c */ /* 0x004ff00000001830 */
[C---:B----4-:R-:W-:Y:S01]  /*3490*/  HMMA.16816.F32 R108, R24.reuse, R36, R96 ;  /* 0x00000024186c723c */ /* 0x050fe20000001860 */
[----:B------:R-:W-:Y:S07]  /*34a0*/  LDSM.16.M88.4 R96, [R234+0x9000] ;  /* 0x00900000ea60783b */ /* 0x000fee0000000200 */
[----:B------:R-:W-:Y:S01]  /*34b0*/  HMMA.16816.F32 R60, R24, R38, R60 ;  /* 0x00000026183c723c */ /* 0x000fe2000000183c */
[----:B------:R-:W-:Y:S07]  /*34c0*/  LDSM.16.M88.4 R36, [R244+0x15900] ;  /* 0x01590000f424783b */ /* 0x000fee0000000200 */
[C---:B------:R-:W-:Y:S01]  /*34d0*/  HMMA.16816.F32 R84, R20.reuse, R10, R84 ;  /* 0x0000000a1454723c */ /* 0x040fe20000001854 */
[----:B------:R-:W2:Y:S07]  /*34e0*/  LDSM.16.M88.4 R8, [R249+0x16100] ;  /* 0x01610000f908783b */ /* 0x000eae0000000200 */
[C---:B-1----:R-:W-:Y:S08]  /*34f0*/  HMMA.16816.F32 R80, R20.reuse, R12, R80 ;  /* 0x0000000c1450723c */ /* 0x042ff00000001850 */
[----:B------:R-:W-:Y:S01]  /*3500*/  HMMA.16816.F32 R76, R20, R14, R76 ;  /* 0x0000000e144c723c */ /* 0x000fe2000000184c */
[----:B------:R-:W-:Y:S07]  /*3510*/  LDSM.16.M88.4 R12, [R244+0x16100] ;  /* 0x01610000f40c783b */ /* 0x000fee0000000200 */
[C---:B-----5:R-:W-:Y:S08]  /*3520*/  HMMA.16816.F32 R112, R24.reuse, R44, R112 ;  /* 0x0000002c1870723c */ /* 0x060ff00000001870 */
[C---:B------:R-:W-:Y:S01]  /*3530*/  HMMA.16816.F32 R52, R24.reuse, R46, R52 ;  /* 0x0000002e1834723c */ /* 0x040fe20000001834 */
[----:B------:R-:W1:Y:S07]  /*3540*/  LDSM.16.M88.4 R44, [R248+0xa000] ;  /* 0x00a00000f82c783b */ /* 0x000e6e0000000200 */
[C---:B------:R-:W-:Y:S08]  /*3550*/  HMMA.16816.F32 R40, R24.reuse, R100, R40 ;  /* 0x000000641828723c */ /* 0x040ff00000001828 */
[----:B------:R-:W-:Y:S01]  /*3560*/  HMMA.16816.F32 R92, R24, R102, R92 ;  /* 0x00000066185c723c */ /* 0x000fe2000000185c */
[----:B------:R-:W3:Y:S07]  /*3570*/  LDSM.16.M88.4 R24, [R234+0x9800] ;  /* 0x00980000ea18783b */ /* 0x000eee0000000200 */
[----:B--2---:R-:W-:Y:S08]  /*3580*/  HMMA.16816.F32 R88, R16, R8, R88 ;  /* 0x000000081058723c */ /* 0x004ff00000001858 */
[----:B------:R-:W-:Y:S08]  /*3590*/  HMMA.16816.F32 R80, R72, R36, R80 ;  /* 0x000000244850723c */ /* 0x000ff00000001850 */
[----:B------:R-:W-:Y:S01]  /*35a0*/  HMMA.16816.F32 R68, R16, R10, R68 ;  /* 0x0000000a1044723c */ /* 0x000fe20000001844 */
[----:B------:R-:W2:Y:S07]  /*35b0*/  LDSM.16.M88.4 R8, [R248+0xa800] ;  /* 0x00a80000f808783b */ /* 0x000eae0000000200 */
[----:B------:R-:W-:Y:S01]  /*35c0*/  HMMA.16816.F32 R76, R72, R38, R76 ;  /* 0x00000026484c723c */ /* 0x000fe2000000184c */
[----:B------:R-:W-:Y:S07]  /*35d0*/  LDSM.16.M88.4 R36, [R234+0xa000] ;  /* 0x00a00000ea24783b */ /* 0x000fee0000000200 */
[C---:B------:R-:W-:Y:S08]  /*35e0*/  HMMA.16816.F32 R108, R16.reuse, R56, R108 ;  /* 0x00000038106c723c */ /* 0x040ff0000000186c */
[----:B------:R-:W-:Y:S08]  /*35f0*/  HMMA.16816.F32 R60, R16, R58, R60 ;  /* 0x0000003a103c723c */ /* 0x000ff0000000183c */
[----:B-1----:R-:W-:Y:S08]  /*3600*/  HMMA.16816.F32 R88, R20, R44, R88 ;  /* 0x0000002c1458723c */ /* 0x002ff00000001858 */
[----:B---3--:R-:W-:Y:S08]  /*3610*/  HMMA.16816.F32 R80, R104, R24, R80 ;  /* 0x000000186850723c */ /* 0x008ff00000001850 */
[----:B------:R-:W-:Y:S01]  /*3620*/  HMMA.16816.F32 R68, R20, R46, R68 ;  /* 0x0000002e1444723c */ /* 0x000fe20000001844 */
[----:B------:R-:W1:Y:S07]  /*3630*/  LDSM.16.M88.4 R44, [R249+0x17100] ;  /* 0x01710000f92c783b */ /* 0x000e6e0000000200 */
[----:B------:R-:W-:Y:S01]  /*3640*/  HMMA.16816.F32 R76, R104, R26, R76 ;  /* 0x0000001a684c723c */ /* 0x000fe2000000184c */
[----:B------:R-:W3:Y:S07]  /*3650*/  LDSM.16.M88.4 R24, [R244+0x16900] ;  /* 0x01690000f418783b */ /* 0x000eee0000000200 */
[----:B--2---:R-:W-:Y:S01]  /*3660*/  HMMA.16816.F32 R108, R20, R8, R108 ;  /* 0x00000008146c723c */ /* 0x004fe2000000186c */
[----:B------:R-:W-:-:S02]  /*3670*/  FMUL.FTZ R58, R81, c[0x0][0x320] ;  /* 0x0000c800513a7a20 */ /* 0x000fc40000410000 */
[----:B------:R-:W-:Y:S02]  /*3680*/  FMUL.FTZ R59, R82, c[0x0][0x320] ;  /* 0x0000c800523b7a20 */ /* 0x000fe40000410000 */
[----:B------:R-:W-:Y:S02]  /*3690*/  FMUL.FTZ R81, R83, c[0x0][0x320] ;  /* 0x0000c80053517a20 */ /* 0x000fe40000410000 */
[----:B------:R-:W-:Y:S01]  /*36a0*/  FMUL.FTZ R80, R80, c[0x0][0x320] ;  /* 0x0000c80050507a20 */ /* 0x000fe20000410000 */
[----:B------:R-:W-:Y:S01]  /*36b0*/  HMMA.16816.F32 R60, R20, R10, R60 ;  /* 0x0000000a143c723c */ /* 0x000fe2000000183c */
[----:B------:R-:W2:Y:S01]  /*36c0*/  LDSM.16.M88.4 R8, [R249+0x17900] ;  /* 0x01790000f908783b */ /* 0x000ea20000000200 */
[----:B------:R-:W4:Y:S06]  /*36d0*/  MUFU.TANH R58, R58 ;  /* 0x0000003a003a7308 */ /* 0x000f2c0000002400 */
[----:B------:R-:W-:Y:S01]  /*36e0*/  HMMA.16816.F32 R88, R72, R12, R88 ;  /* 0x0000000c4858723c */ /* 0x000fe20000001858 */
[----:B------:R-:W-:Y:S01]  /*36f0*/  FMUL.FTZ R76, R76, c[0x0][0x320] ;  /* 0x0000c8004c4c7a20 */ /* 0x000fe20000410000 */
[----:B------:R-:W1:Y:S01]  /*3700*/  MUFU.TANH R80, R80 ;  /* 0x0000005000507308 */ /* 0x000e620000002400 */
[----:B------:R-:W-:-:S02]  /*3710*/  FMUL.FTZ R77, R77, c[0x0][0x320] ;  /* 0x0000c8004d4d7a20 */ /* 0x000fc40000410000 */
[----:B------:R-:W-:Y:S02]  /*3720*/  FMUL.FTZ R78, R78, c[0x0][0x320] ;  /* 0x0000c8004e4e7a20 */ /* 0x000fe40000410000 */
[----:B------:R-:W-:Y:S01]  /*3730*/  FMUL.FTZ R79, R79, c[0x0][0x320] ;  /* 0x0000c8004f4f7a20 */ /* 0x000fe20000410000 */
[C---:B------:R-:W-:Y:S01]  /*3740*/  HMMA.16816.F32 R68, R72.reuse, R14, R68 ;  /* 0x0000000e4844723c */ /* 0x040fe20000001844 */
[----:B------:R-:W5:Y:S01]  /*3750*/  LDSM.16.M88.4 R12, [R248+0xb000] ;  /* 0x00b00000f80c783b */ /* 0x000f620000000200 */
[----:B------:R-:W2:Y:S06]  /*3760*/  MUFU.TANH R59, R59 ;  /* 0x0000003b003b7308 */ /* 0x000eac0000002400 */
[----:B------:R-:W-:Y:S02]  /*3770*/  HMMA.16816.F32 R48, R72, R64, R48 ;  /* 0x000000404830723c */ /* 0x000fe40000001830 */
[----:B------:R-:W2:Y:S06]  /*3780*/  MUFU.TANH R81, R81 ;  /* 0x0000005100517308 */ /* 0x000eac0000002400 */
[----:B-1----:R-:W-:Y:S02]  /*3790*/  HMMA.16816.F32 R112, R16, R44, R112 ;  /* 0x0000002c1070723c */ /* 0x002fe40000001870 */
[----:B------:R-:W1:Y:S06]  /*37a0*/  MUFU.TANH R76, R76 ;  /* 0x0000004c004c7308 */ /* 0x000e6c0000002400 */
[----:B---3--:R-:W-:Y:S02]  /*37b0*/  HMMA.16816.F32 R108, R72, R24, R108 ;  /* 0x00000018486c723c */ /* 0x008fe4000000186c */
[----:B------:R-:W3:Y:S06]  /*37c0*/  MUFU.TANH R77, R77 ;  /* 0x0000004d004d7308 */ /* 0x000eec0000002400 */
[----:B------:R-:W-:Y:S01]  /*37d0*/  HMMA.16816.F32 R52, R16, R46, R52 ;  /* 0x0000002e1034723c */ /* 0x000fe20000001834 */
[----:B------:R-:W-:Y:S01]  /*37e0*/  LDSM.16.M88.4 R44, [R234+0xb000] ;  /* 0x00b00000ea2c783b */ /* 0x000fe20000000200 */
[----:B------:R-:W1:Y:S06]  /*37f0*/  MUFU.TANH R78, R78 ;  /* 0x0000004e004e7308 */ /* 0x000e6c0000002400 */
[----:B------:R-:W-:Y:S01]  /*3800*/  HMMA.16816.F32 R60, R72, R26, R60 ;  /* 0x0000001a483c723c */ /* 0x000fe2000000183c */
[----:B------:R-:W1:Y:S01]  /*3810*/  LDSM.16.M88.4 R24, [R248+0xb800] ;  /* 0x00b80000f818783b */ /* 0x000e620000000200 */
[----:B------:R-:W1:Y:S06]  /*3820*/  MUFU.TANH R79, R79 ;  /* 0x0000004f004f7308 */ /* 0x000e6c0000002400 */
[C---:B--2---:R-:W-:Y:S08]  /*3830*/  HMMA.16816.F32 R92, R16.reuse, R10, R92 ;  /* 0x0000000a105c723c */ /* 0x044ff0000000185c */
[----:B------:R-:W-:Y:S01]  /*3840*/  HMMA.16816.F32 R40, R16, R8, R40 ;  /* 0x000000081028723c */ /* 0x000fe20000001828 */
[----:B------:R-:W-:Y:S07]  /*3850*/  LDSM.16.M88.4 R8, [R234+0xb800] ;  /* 0x00b80000ea08783b */ /* 0x000fee0000000200 */
[----:B------:R-:W-:Y:S08]  /*3860*/  HMMA.16816.F32 R48, R104, R96, R48 ;  /* 0x000000606830723c */ /* 0x000ff00000001830 */
[C---:B-----5:R-:W-:Y:S08]  /*3870*/  HMMA.16816.F32 R112, R20.reuse, R12, R112 ;  /* 0x0000000c1470723c */ /* 0x060ff00000001870 */
[----:B------:R-:W-:Y:S01]  /*3880*/  HMMA.16816.F32 R52, R20, R14, R52 ;  /* 0x0000000e1434723c */ /* 0x000fe20000001834 */
[----:B------:R-:W2:Y:S07]  /*3890*/  LDSM.16.M88.4 R12, [R244+0x17900] ;  /* 0x01790000f40c783b */ /* 0x000eae0000000200 */
[----:B------:R-:W-:Y:S01]  /*38a0*/  HMMA.16816.F32 R88, R104, R36, R88 ;  /* 0x000000246858723c */ /* 0x000fe20000001858 */
[----:B------:R-:W-:-:S02]  /*38b0*/  FMUL.FTZ R49, R49, c[0x0][0x320] ;  /* 0x0000c80031317a20 */ /* 0x000fc40000410000 */
[----:B------:R-:W-:Y:S02]  /*38c0*/  FMUL.FTZ R50, R50, c[0x0][0x320] ;  /* 0x0000c80032327a20 */ /* 0x000fe40000410000 */
[----:B------:R-:W-:Y:S01]  /*38d0*/  FMUL.FTZ R51, R51, c[0x0][0x320] ;  /* 0x0000c80033337a20 */ /* 0x000fe20000410000 */
[----:B------:R-:W2:Y:S01]  /*38e0*/  MUFU.TANH R64, R49 ;  /* 0x0000003100407308 */ /* 0x000ea20000002400 */
[----:B------:R-:W-:Y:S01]  /*38f0*/  FMUL.FTZ R0, R48, c[0x0][0x320] ;  /* 0x0000c80030007a20 */ /* 0x000fe20000410000 */
[----:B------:R-:W-:Y:S01]  /*3900*/  HMMA.16816.F32 R68, R104, R38, R68 ;  /* 0x000000266844723c */ /* 0x000fe20000001844 */
[----:B------:R-:W5:Y:S05]  /*3910*/  LDSM.16.M88.4 R36, [R244+0x17100] ;  /* 0x01710000f424783b */ /* 0x000f6a0000000200 */
[----:B------:R-:W2:Y:S02]  /*3920*/  MUFU.TANH R65, R50 ;  /* 0x0000003200417308 */ /* 0x000ea40000002400 */
[C---:B-1----:R-:W-:Y:S06]  /*3930*/  HMMA.16816.F32 R92, R20.reuse, R26, R92 ;  /* 0x0000001a145c723c */ /* 0x042fec000000185c */
[----:B------:R-:W1:Y:S02]  /*3940*/  MUFU.TANH R0, R0 ;  /* 0x0000000000007308 */ /* 0x000e640000002400 */
[----:B------:R-:W-:Y:S01]  /*3950*/  HMMA.16816.F32 R40, R20, R24, R40 ;  /* 0x000000181428723c */ /* 0x000fe20000001828 */
[----:B------:R-:W-:-:S02]  /*3960*/  FMUL.FTZ R82, R88, c[0x0][0x320] ;  /* 0x0000c80058527a20 */ /* 0x000fc40000410000 */
[----:B------:R-:W-:Y:S02]  /*3970*/  FMUL.FTZ R83, R89, c[0x0][0x320] ;  /* 0x0000c80059537a20 */ /* 0x000fe40000410000 */
[----:B------:R-:W-:Y:S02]  /*3980*/  FMUL.FTZ R91, R91, c[0x0][0x320] ;  /* 0x0000c8005b5b7a20 */ /* 0x000fe40000410000 */
[----:B------:R-:W1:Y:S01]  /*3990*/  MUFU.TANH R82, R82 ;  /* 0x0000005200527308 */ /* 0x000e620000002400 */
[----:B------:R-:W-:Y:S01]  /*39a0*/  HMMA.16816.F32 R84, R72, R66, R84 ;  /* 0x000000424854723c */ /* 0x000fe20000001854 */
[----:B------:R-:W-:Y:S02]  /*39b0*/  FMUL.FTZ R68, R68, c[0x0][0x320] ;  /* 0x0000c80044447a20 */ /* 0x000fe40000410000 */
[----:B------:R-:W-:Y:S02]  /*39c0*/  FMUL.FTZ R69, R69, c[0x0][0x320] ;  /* 0x0000c80045457a20 */ /* 0x000fe40000410000 */
[----:B------:R-:W-:-:S02]  /*39d0*/  FMUL.FTZ R70, R70, c[0x0][0x320] ;  /* 0x0000c80046467a20 */ /* 0x000fc40000410000 */
[----:B------:R1:W1:Y:S01]  /*39e0*/  MUFU.TANH R66, R51 ;  /* 0x0000003300427308 */ /* 0x0002620000002400 */
[----:B--2---:R-:W-:Y:S01]  /*39f0*/  HMMA.16816.F32 R92, R72, R14, R92 ;  /* 0x0000000e485c723c */ /* 0x004fe2000000185c */
[----:B------:R-:W-:-:S06]  /*3a00*/  FMUL.FTZ R71, R71, c[0x0][0x320] ;  /* 0x0000c80047477a20 */ /* 0x000fcc0000410000 */
[----:B------:R-:W2:Y:S01]  /*3a10*/  MUFU.TANH R83, R83 ;  /* 0x0000005300537308 */ /* 0x000ea20000002400 */
[C---:B------:R-:W-:Y:S01]  /*3a20*/  HMMA.16816.F32 R40, R72.reuse, R12, R40 ;  /* 0x0000000c4828723c */ /* 0x040fe20000001828 */
[----:B-1----:R-:W1:Y:S07]  /*3a30*/  LDSM.16.M88.4 R48, [R234+0xa800] ;  /* 0x00a80000ea30783b */ /* 0x002e6e0000000200 */
[----:B-----5:R-:W-:Y:S01]  /*3a40*/  HMMA.16816.F32 R112, R72, R36, R112 ;  /* 0x000000244870723c */ /* 0x020fe20000001870 */
[----:B------:R1:W1:Y:S01]  /*3a50*/  MUFU.TANH R211, R91 ;  /* 0x0000005b00d37308 */ /* 0x0002620000002400 */
[----:B------:R-:W-:-:S06]  /*3a60*/  DEPBAR.LE SB0, 0x0 ;  /* 0x000080000000791a */ /* 0x000fcc0000000000 */
[----:B------:R-:W-:Y:S01]  /*3a70*/  HMMA.16816.F32 R52, R72, R38, R52 ;  /* 0x000000264834723c */ /* 0x000fe20000001834 */
[----:B------:R1:W1:Y:S07]  /*3a80*/  MUFU.TANH R213, R68 ;  /* 0x0000004400d57308 */ /* 0x00026e0000002400 */
[C---:B------:R-:W-:Y:S01]  /*3a90*/  HMMA.16816.F32 R84, R104.reuse, R98, R84 ;  /* 0x000000626854723c */ /* 0x040fe20000001854 */
[----:B------:R1:W1:Y:S07]  /*3aa0*/  MUFU.TANH R212, R69 ;  /* 0x0000004500d47308 */ /* 0x00026e0000002400 */
[C---:B------:R-:W-:Y:S01]  /*3ab0*/  HMMA.16816.F32 R92, R104.reuse, R10, R92 ;  /* 0x0000000a685c723c */ /* 0x040fe2000000185c */
[----:B------:R2:W2:Y:S07]  /*3ac0*/  MUFU.TANH R210, R70 ;  /* 0x0000004600d27308 */ /* 0x0004ae0000002400 */
[C---:B------:R-:W-:Y:S01]  /*3ad0*/  HMMA.16816.F32 R112, R104.reuse, R44, R112 ;  /* 0x0000002c6870723c */ /* 0x040fe20000001870 */
[----:B------:R2:W2:Y:S07]  /*3ae0*/  MUFU.TANH R209, R71 ;  /* 0x0000004700d17308 */ /* 0x0004ae0000002400 */
[----:B-1----:R-:W-:Y:S01]  /*3af0*/  HMMA.16816.F32 R108, R104, R48, R108 ;  /* 0x00000030686c723c */ /* 0x002fe2000000186c */
[----:B------:R-:W-:-:S02]  /*3b00*/  FMUL.FTZ R67, R84, c[0x0][0x320] ;  /* 0x0000c80054437a20 */ /* 0x000fc40000410000 */
[----:B------:R-:W-:Y:S02]  /*3b10*/  FMUL.FTZ R56, R85, c[0x0][0x320] ;  /* 0x0000c80055387a20 */ /* 0x000fe40000410000 */
[----:B------:R-:W-:Y:S02]  /*3b20*/  FMUL.FTZ R57, R86, c[0x0][0x320] ;  /* 0x0000c80056397a20 */ /* 0x000fe40000410000 */
[----:B------:R-:W-:Y:S01]  /*3b30*/  FMUL.FTZ R84, R87, c[0x0][0x320] ;  /* 0x0000c80057547a20 */ /* 0x000fe20000410000 */
[----:B------:R-:W-:Y:S01]  /*3b40*/  HMMA.16816.F32 R60, R104, R50, R60 ;  /* 0x00000032683c723c */ /* 0x000fe2000000183c */
[----:B------:R-:W-:Y:S01]  /*3b50*/  FMUL.FTZ R85, R90, c[0x0][0x320] ;  /* 0x0000c8005a557a20 */ /* 0x000fe20000410000 */
[----:B------:R-:W1:Y:S01]  /*3b60*/  MUFU.TANH R67, R67 ;  /* 0x0000004300437308 */ /* 0x000e620000002400 */
[----:B------:R-:W-:Y:S02]  /*3b70*/  FMUL.FTZ R25, R94, c[0x0][0x320] ;  /* 0x0000c8005e197a20 */ /* 0x000fe40000410000 */
[----:B------:R-:W-:-:S02]  /*3b80*/  FMUL.FTZ R24, R95, c[0x0][0x320] ;  /* 0x0000c8005f187a20 */ /* 0x000fc40000410000 */
[----:B------:R-:W-:Y:S01]  /*3b90*/  FMUL.FTZ R92, R92, c[0x0][0x320] ;  /* 0x0000c8005c5c7a20 */ /* 0x000fe20000410000 */
[C---:B------:R-:W-:Y:S01]  /*3ba0*/  HMMA.16816.F32 R52, R104.reuse, R46, R52 ;  /* 0x0000002e6834723c */ /* 0x040fe20000001834 */
[----:B------:R-:W-:Y:S01]  /*3bb0*/  FMUL.FTZ R112, R112, c[0x0][0x320] ;  /* 0x0000c80070707a20 */ /* 0x000fe20000410000 */
[----:B------:R-:W1:Y:S01]  /*3bc0*/  MUFU.TANH R56, R56 ;  /* 0x0000003800387308 */ /* 0x000e620000002400 */
[----:B------:R-:W-:Y:S02]  /*3bd0*/  FMUL.FTZ R113, R113, c[0x0][0x320] ;  /* 0x0000c80071717a20 */ /* 0x000fe40000410000 */
[----:B------:R-:W-:Y:S02]  /*3be0*/  FMUL.FTZ R114, R114, c[0x0][0x320] ;  /* 0x0000c80072727a20 */ /* 0x000fe40000410000 */
[----:B------:R-:W-:Y:S01]  /*3bf0*/  FMUL.FTZ R115, R115, c[0x0][0x320] ;  /* 0x0000c80073737a20 */ /* 0x000fe20000410000 */
[----:B------:R-:W-:Y:S01]  /*3c00*/  HMMA.16816.F32 R40, R104, R8, R40 ;  /* 0x000000086828723c */ /* 0x000fe20000001828 */
[----:B------:R-:W-:Y:S01]  /*3c10*/  FMUL.FTZ R108, R108, c[0x0][0x320] ;  /* 0x0000c8006c6c7a20 */ /* 0x000fe20000410000 */
[----:B------:R-:W1:Y:S01]  /*3c20*/  MUFU.TANH R57, R57 ;  /* 0x0000003900397308 */ /* 0x000e620000002400 */
[----:B------:R-:W-:-:S02]  /*3c30*/  FMUL.FTZ R109, R109, c[0x0][0x320] ;  /* 0x0000c8006d6d7a20 */ /* 0x000fc40000410000 */
[----:B------:R-:W-:Y:S02]  /*3c40*/  FMUL.FTZ R110, R110, c[0x0][0x320] ;  /* 0x0000c8006e6e7a20 */ /* 0x000fe40000410000 */
[----:B------:R-:W-:Y:S02]  /*3c50*/  FMUL.FTZ R111, R111, c[0x0][0x320] ;  /* 0x0000c8006f6f7a20 */ /* 0x000fe40000410000 */
[----:B------:R-:W-:Y:S01]  /*3c60*/  FMUL.FTZ R60, R60, c[0x0][0x320] ;  /* 0x0000c8003c3c7a20 */ /* 0x000fe20000410000 */
[----:B------:R-:W1:Y:S01]  /*3c70*/  MUFU.TANH R84, R84 ;  /* 0x0000005400547308 */ /* 0x000e620000002400 */
[----:B------:R-:W-:Y:S02]  /*3c80*/  FMUL.FTZ R61, R61, c[0x0][0x320] ;  /* 0x0000c8003d3d7a20 */ /* 0x000fe40000410000 */
[----:B------:R-:W-:Y:S02]  /*3c90*/  FMUL.FTZ R62, R62, c[0x0][0x320] ;  /* 0x0000c8003e3e7a20 */ /* 0x000fe40000410000 */
[----:B------:R-:W-:-:S02]  /*3ca0*/  FMUL.FTZ R63, R63, c[0x0][0x320] ;  /* 0x0000c8003f3f7a20 */ /* 0x000fc40000410000 */
[----:B------:R-:W-:Y:S01]  /*3cb0*/  FMUL.FTZ R52, R52, c[0x0][0x320] ;  /* 0x0000c80034347a20 */ /* 0x000fe20000410000 */
[----:B------:R-:W1:Y:S01]  /*3cc0*/  MUFU.TANH R85, R85 ;  /* 0x0000005500557308 */ /* 0x000e620000002400 */
[----:B------:R-:W-:Y:S02]  /*3cd0*/  FMUL.FTZ R53, R53, c[0x0][0x320] ;  /* 0x0000c80035357a20 */ /* 0x000fe40000410000 */
[----:B------:R-:W-:Y:S02]  /*3ce0*/  FMUL.FTZ R54, R54, c[0x0][0x320] ;  /* 0x0000c80036367a20 */ /* 0x000fe40000410000 */
[----:B------:R-:W-:Y:S02]  /*3cf0*/  FMUL.FTZ R55, R55, c[0x0][0x320] ;  /* 0x0000c80037377a20 */ /* 0x000fe40000410000 */
[----:B------:R-:W-:Y:S01]  /*3d00*/  FMUL.FTZ R40, R40, c[0x0][0x320] ;  /* 0x0000c80028287a20 */ /* 0x000fe20000410000 */
[----:B------:R1:W1:Y:S01]  /*3d10*/  MUFU.TANH R198, R108 ;  /* 0x0000006c00c67308 */ /* 0x0002620000002400 */
[----:B------:R-:W-:-:S02]  /*3d20*/  FMUL.FTZ R41, R41, c[0x0][0x320] ;  /* 0x0000c80029297a20 */ /* 0x000fc40000410000 */
[----:B------:R-:W-:Y:S02]  /*3d30*/  FMUL.FTZ R42, R42, c[0x0][0x320] ;  /* 0x0000c8002a2a7a20 */ /* 0x000fe40000410000 */
[----:B------:R-:W-:Y:S02]  /*3d40*/  FMUL.FTZ R43, R43, c[0x0][0x320] ;  /* 0x0000c8002b2b7a20 */ /* 0x000fe40000410000 */
[----:B------:R-:W-:Y:S01]  /*3d50*/  FMUL.FTZ R93, R93, c[0x0][0x320] ;  /* 0x0000c8005d5d7a20 */ /* 0x000fe20000410000 */
        /* <DEDUP_REMOVED lines=22> */
[----:B------:R-:W1:Y:S01]  /*3ec0*/  MUFU.TANH R24, R24 ;  /* 0x0000001800187308 */ /* 0x000e620000002400 */
[----:B------:R-:W-:Y:S06]  /*3ed0*/  BAR.SYNC.DEFER_BLOCKING 0x0 ;  /* 0x0000000000007b1d */ /* 0x000fec0000010000 */
[----:B------:R-:W-:Y:S05]  /*3ee0*/  @!P0 BRA `(.L_x_1542) ;  /* 0x0000060000008947 */ /* 0x000fea0003800000 */
[----:B--234-:R-:W-:Y:S01]  /*3ef0*/  IMAD.U32 R7, RZ, RZ, UR6 ;  /* 0x00000006ff077e24 */ /* 0x01cfe2000f8e00ff */
[----:B------:R-:W-:Y:S01]  /*3f00*/  ISETP.NE.AND P6, PT, R252, 0x1, PT ;  /* 0x00000001fc00780c */ /* 0x000fe20003fc5270 */
[----:B------:R-:W-:-:S03]  /*3f10*/  IMAD.MOV.U32 R12, RZ, RZ, RZ ;  /* 0x000000ffff0c7224 */ /* 0x000fc600078e00ff */
[----:B------:R-:W-:-:S04]  /*3f20*/  IADD3 R7, R120, UR9, R7 ;  /* 0x0000000978077c10 */ /* 0x000fc8000fffe007 */
[----:B------:R-:W-:-:S05]  /*3f30*/  IADD3 R7, R7, -0x60, RZ ;  /* 0xffffffa007077810 */ /* 0x000fca0007ffe0ff */
[----:B------:R-:W-:-:S04]  /*3f40*/  @P6 IMAD.HI.U32 R9, R7, c[0x0][0x2bc], RZ ;  /* 0x0000af0007096a27 */ /* 0x000fc800078e00ff */
[----:B------:R-:W-:Y:S01]  /*3f50*/  IMAD.MOV.U32 R8, RZ, RZ, R7 ;  /* 0x000000ffff087224 */ /* 0x000fe200078e0007 */
[----:B------:R-:W-:-:S04]  /*3f60*/  @P6 SHF.R.U32.HI R8, RZ, c[0x0][0x2c0], R9 ;  /* 0x0000b000ff086a19 */ /* 0x000fc80000011609 */
[----:B------:R-:W-:-:S04]  /*3f70*/  @!P5 IADD3 R11, P0, R8, UR16, RZ ;  /* 0x00000010080bdc10 */ /* 0x000fc8000ff1e0ff */
[----:B------:R-:W-:Y:S02]  /*3f80*/  @!P5 LEA.HI.X.SX32 R9, R8, UR15, 0x1, P0 ;  /* 0x0000000f0809dc11 */ /* 0x000fe400080f0eff */
[----:B------:R-:W-:-:S04]  /*3f90*/  @!P5 LEA R10, P0, R11, c[0x0][0x2a0], 0x2 ;  /* 0x0000a8000b0ada11 */ /* 0x000fc800078010ff */
[----:B------:R-:W-:-:S05]  /*3fa0*/  @!P5 LEA.HI.X R11, R11, c[0x0][0x2a4], R9, 0x2, P0 ;  /* 0x0000a9000b0bda11 */ /* 0x000fca00000f1409 */
[----:B------:R2:W3:Y:S01]  /*3fb0*/  @!P5 LDG.E R12, [R10.64] ;  /* 0x0000000c0a0cd981 */ /* 0x0004e2000c1e1900 */
[----:B------:R-:W-:Y:S01]  /*3fc0*/  IMAD.MOV R8, RZ, RZ, -R8 ;  /* 0x000000ffff087224 */ /* 0x000fe200078e0a08 */
[----:B------:R-:W-:Y:S01]  /*3fd0*/  SEL R15, RZ, 0x10, P4 ;  /* 0x00000010ff0f7807 */ /* 0x000fe20002000000 */
[C---:B------:R-:W-:Y:S01]  /*3fe0*/  IMAD.SHL.U32 R16, R33.reuse, 0x2, RZ ;  /* 0x0000000221107824 */ /* 0x040fe200078e00ff */
[----:B------:R-:W-:Y:S01]  /*3ff0*/  SHF.L.U64.HI R17, R33, 0x1, R35 ;  /* 0x0000000121117819 */ /* 0x000fe20000010223 */
[----:B------:R-:W-:Y:S01]  /*4000*/  IMAD R13, R8, c[0x0][0x2b8], R7 ;  /* 0x0000ae00080d7a24 */ /* 0x000fe200078e0207 */
[----:B-1----:R-:W-:Y:S02]  /*4010*/  IADD3 R40, -R15, 0x10, RZ ;  /* 0x000000100f287810 */ /* 0x002fe40007ffe1ff */
[----:B------:R-:W-:Y:S01]  /*4020*/  SEL R22, RZ, 0x10, P1 ;  /* 0x00000010ff167807 */ /* 0x000fe20000800000 */
[----:B------:R-:W-:Y:S01]  /*4030*/  IMAD.WIDE.U32 R8, R13, c[0x0][0x1e0], RZ ;  /* 0x000078000d087a25 */ /* 0x000fe200078e00ff */
[----:B------:R-:W-:Y:S01]  /*4040*/  SHF.R.S32.HI R7, RZ, 0x1f, R13 ;  /* 0x0000001fff077819 */ /* 0x000fe2000001140d */
[----:B------:R1:W-:Y:S01]  /*4050*/  STL [R1+0x4], R13 ;  /* 0x0000040d01007387 */ /* 0x0003e20000100800 */
[----:B------:R-:W-:-:S02]  /*4060*/  LOP3.LUT R40, R40, 0xf, RZ, 0xc0, !PT ;  /* 0x0000000f28287812 */ /* 0x000fc400078ec0ff */
[----:B------:R-:W-:Y:S01]  /*4070*/  SHF.L.U64.HI R14, R31, 0x1, R34 ;  /* 0x000000011f0e7819 */ /* 0x000fe20000010222 */
[----:B------:R-:W-:Y:S01]  /*4080*/  IMAD R7, R7, c[0x0][0x1e0], RZ ;  /* 0x0000780007077a24 */ /* 0x000fe200078e02ff */
[----:B------:R-:W-:-:S03]  /*4090*/  IADD3 R26, -R22, 0x10, RZ ;  /* 0x00000010161a7810 */ /* 0x000fc60007ffe1ff */
[----:B------:R-:W-:Y:S01]  /*40a0*/  IMAD R7, R13, c[0x0][0x1e4], R7 ;  /* 0x000079000d077a24 */ /* 0x000fe200078e0207 */
[----:B------:R-:W-:-:S03]  /*40b0*/  LOP3.LUT R26, R26, 0xf, RZ, 0xc0, !PT ;  /* 0x0000000f1a1a7812 */ /* 0x000fc600078ec0ff */
[----:B------:R-:W-:Y:S02]  /*40c0*/  IMAD.IADD R9, R9, 0x1, R7 ;  /* 0x0000000109097824 */ /* 0x000fe400078e0207 */
[C---:B--2---:R-:W-:Y:S01]  /*40d0*/  IMAD.SHL.U32 R10, R29.reuse, 0x2, RZ ;  /* 0x000000021d0a7824 */ /* 0x044fe200078e00ff */
[----:B------:R-:W-:Y:S01]  /*40e0*/  SHF.L.U64.HI R11, R29, 0x1, R32 ;  /* 0x000000011d0b7819 */ /* 0x000fe20000010220 */
[----:B-1----:R-:W-:Y:S01]  /*40f0*/  IMAD.SHL.U32 R13, R31, 0x2, RZ ;  /* 0x000000021f0d7824 */ /* 0x002fe200078e00ff */
[----:B---3--:R-:W-:Y:S01]  /*4100*/  SHF.R.S32.HI R7, RZ, 0x1f, R12 ;  /* 0x0000001fff077819 */ /* 0x008fe2000001140c */
[----:B------:R-:W-:Y:S01]  /*4110*/  IMAD.WIDE.U32 R8, R12, c[0x0][0x1f0], R8 ;  /* 0x00007c000c087a25 */ /* 0x000fe200078e0008 */
[----:B------:R1:W-:Y:S03]  /*4120*/  STL [R1], R12 ;  /* 0x0000000c01007387 */ /* 0x0003e60000100800 */
[----:B------:R-:W-:Y:S01]  /*4130*/  IMAD R7, R7, c[0x0][0x1f0], RZ ;  /* 0x00007c0007077a24 */ /* 0x000fe200078e02ff */
[----:B------:R-:W-:-:S02]  /*4140*/  IADD3 R18, P0, R8, UR20, RZ ;  /* 0x0000001408127c10 */ /* 0x000fc4000ff1e0ff */
[----:B------:R-:W-:Y:S01]  /*4150*/  SHF.L.U64.HI R8, R28, 0x1, R30 ;  /* 0x000000011c087819 */ /* 0x000fe2000001021e */
[----:B------:R-:W-:-:S05]  /*4160*/  IMAD R7, R12, c[0x0][0x1f4], R7 ;  /* 0x00007d000c077a24 */ /* 0x000fca00078e0207 */
[----:B------:R-:W-:Y:S02]  /*4170*/  IADD3.X R7, R9, UR18, R7, P0, !PT ;  /* 0x0000001209077c10 */ /* 0x000fe400087fe407 */
[C---:B------:R-:W-:Y:S02]  /*4180*/  LEA R19, P0, R18.reuse, c[0x0][0x1c8], 0x1 ;  /* 0x0000720012137a11 */ /* 0x040fe400078008ff */
[----:B------:R-:W-:Y:S02]  /*4190*/  SEL R9, RZ, 0x10, P2 ;  /* 0x00000010ff097807 */ /* 0x000fe40001000000 */
[----:B------:R-:W-:Y:S01]  /*41a0*/  LEA.HI.X R18, R18, c[0x0][0x1cc], R7, 0x1, P0 ;  /* 0x0000730012127a11 */ /* 0x000fe200000f0c07 */
[----:B------:R-:W2:Y:S01]  /*41b0*/  SHFL.IDX PT, R27, R19, 0x2, 0x181f ;  /* 0x00581f00131b7f89 */ /* 0x000ea200000e0000 */
[----:B------:R-:W-:Y:S01]  /*41c0*/  IADD3 R36, -R9, 0x10, RZ ;  /* 0x0000001009247810 */ /* 0x000fe20007ffe1ff */
[----:B------:R-:W-:Y:S02]  /*41d0*/  IMAD.SHL.U32 R7, R28, 0x2, RZ ;  /* 0x000000021c077824 */ /* 0x000fe400078e00ff */
[----:B------:R-:W3:Y:S01]  /*41e0*/  SHFL.IDX PT, R20, R18, 0x2, 0x181f ;  /* 0x00581f0012147f89 */ /* 0x000ee200000e0000 */
[----:B------:R-:W-:-:S02]  /*41f0*/  LOP3.LUT R36, R36, 0xf, RZ, 0xc0, !PT ;  /* 0x0000000f24247812 */ /* 0x000fc400078ec0ff */
[----:B-1----:R-:W-:Y:S01]  /*4200*/  SEL R12, RZ, 0x10, P3 ;  /* 0x00000010ff0c7807 */ /* 0x002fe20001800000 */
[----:B------:R-:W-:Y:S03]  /*4210*/  SHFL.IDX PT, R21, R18, RZ, 0x181f ;  /* 0x00181fff12157589 */ /* 0x000fe600000e0000 */
[----:B------:R-:W-:Y:S01]  /*4220*/  IADD3 R38, -R12, 0x10, RZ ;  /* 0x000000100c267810 */ /* 0x000fe20007ffe1ff */
[----:B------:R-:W-:Y:S03]  /*4230*/  SHFL.IDX PT, R18, R18, 0x1, 0x181f ;  /* 0x00381f0012127f89 */ /* 0x000fe600000e0000 */
[----:B------:R-:W-:Y:S02]  /*4240*/  LOP3.LUT R38, R38, 0xf, RZ, 0xc0, !PT ;  /* 0x0000000f26267812 */ /* 0x000fe400078ec0ff */
[----:B--2---:R-:W-:-:S04]  /*4250*/  IADD3 R40, P6, P0, R40, R27, R16 ;  /* 0x0000001b28287210 */ /* 0x004fc800078de010 */
[----:B---3--:R-:W-:Y:S02]  /*4260*/  IADD3.X R41, RZ, R20, R17, P6, P0 ;  /* 0x00000014ff297210 */ /* 0x008fe400037e0411 */
[----:B------:R-:W-:-:S04]  /*4270*/  IADD3 R38, P6, P0, R38, R27, R13 ;  /* 0x0000001b26267210 */ /* 0x000fc800078de00d */
[----:B------:R-:W-:Y:S02]  /*4280*/  IADD3.X R39, RZ, R20, R14, P6, P0 ;  /* 0x00000014ff277210 */ /* 0x000fe400037e040e */
[----:B------:R-:W-:-:S04]  /*4290*/  IADD3 R36, P6, P0, R36, R27, R10 ;  /* 0x0000001b24247210 */ /* 0x000fc800078de00a */
[----:B------:R-:W-:Y:S02]  /*42a0*/  IADD3.X R37, RZ, R20, R11, P6, P0 ;  /* 0x00000014ff257210 */ /* 0x000fe400037e040b */
[----:B------:R-:W-:-:S04]  /*42b0*/  IADD3 R26, P6, P0, R26, R27, R7 ;  /* 0x0000001b1a1a7210 */ /* 0x000fc800078de007 */
[----:B------:R-:W-:Y:S02]  /*42c0*/  IADD3.X R27, RZ, R20, R8, P6, P0 ;  /* 0x00000014ff1b7210 */ /* 0x000fe400037e0408 */
[----:B------:R-:W1:Y:S04]  /*42d0*/  SHFL.IDX PT, R20, R19, RZ, 0x181f ;  /* 0x00181fff13147589 */ /* 0x000e6800000e0000 */
[----:B------:R-:W2:Y:S01]  /*42e0*/  SHFL.IDX PT, R19, R19, 0x1, 0x181f ;  /* 0x00381f0013137f89 */ /* 0x000ea200000e0000 */
[----:B-1----:R-:W-:-:S05]  /*42f0*/  IADD3 R46, P0, R20, R16, RZ ;  /* 0x00000010142e7210 */ /* 0x002fca0007f1e0ff */
[----:B------:R-:W-:Y:S01]  /*4300*/  IMAD.X R47, R21, 0x1, R17, P0 ;  /* 0x00000001152f7824 */ /* 0x000fe200000e0611 */
        /* <DEDUP_REMOVED lines=9> */
[----:B--2---:R-:W-:-:S04]  /*43a0*/  IADD3 R16, P0, R19, R16, RZ ;  /* 0x0000001013107210 */ /* 0x004fc80007f1e0ff */
        /* <DEDUP_REMOVED lines=20> */
.L_x_1542:
[----:B--234-:R-:W-:Y:S01]  /*44f0*/  LOP3.LUT R7, R6, 0xffffffe0, RZ, 0xc0, !PT ;  /* 0xffffffe006077812 */ /* 0x01cfe200078ec0ff */
[----:B------:R-:W-:Y:S01]  /*4500*/  IMAD.SHL.U32 R247, R5, 0x2, RZ ;  /* 0x0000000205f77824 */ /* 0x000fe200078e00ff */
[----:B------:R-:W-:Y:S01]  /*4510*/  UIADD3 UR6, UR7, -0x2, URZ ;  /* 0xfffffffe07067890 */ /* 0x000fe2000fffe03f */
[----:B------:R-:W0:Y:S02]  /*4520*/  LDGDEPBAR ;  /* 0x00000000000079af */ /* 0x000e240000000000 */
[----:B------:R-:W-:Y:S01]  /*4530*/  IMAD.IADD R7, R2, 0x1, -R7 ;  /* 0x0000000102077824 */ /* 0x000fe200078e0a07 */
[----:B------:R-:W-:Y:S01]  /*4540*/  UISETP.GE.AND UP0, UPT, UR6, UR8, UPT ;  /* 0x000000080600728c */ /* 0x000fe2000bf06270 */
[----:B------:R-:W-:Y:S01]  /*4550*/  IMAD.U32 R2, RZ, RZ, UR10 ;  /* 0x0000000aff027e24 */ /* 0x000fe2000f8e00ff */
[----:B------:R-:W-:Y:S01]  /*4560*/  LDSM.16.MT88.4 R172, [R247+0x100] ;  /* 0x00010000f7ac783b */ /* 0x000fe20000004200 */
[----:B------:R-:W-:Y:S01]  /*4570*/  IMAD R242, R4, 0x2, R247 ;  /* 0x0000000204f27824 */ /* 0x000fe200078e02f7 */
[----:B------:R-:W-:Y:S01]  /*4580*/  SHF.R.S32.HI R6, RZ, 0x1f, R7 ;  /* 0x0000001fff067819 */ /* 0x000fe20000011407 */
[C---:B------:R-:W-:Y:S01]  /*4590*/  IMAD R241, R3.reuse, 0x2, R247 ;  /* 0x0000000203f17824 */ /* 0x040fe200078e02f7 */
[----:B------:R-:W-:Y:S01]  /*45a0*/  LDSM.16.MT88.4 R12, [R247+0x900] ;  /* 0x00090000f70c783b */ /* 0x000fe20000004200 */
[----:B------:R-:W-:Y:S01]  /*45b0*/  IMAD R240, R3, 0x2, R242 ;  /* 0x0000000203f07824 */ /* 0x000fe200078e02f2 */
[----:B------:R-:W-:-:S02]  /*45c0*/  LEA.HI R6, R6, R7, RZ, 0x2 ;  /* 0x0000000706067211 */ /* 0x000fc400078f10ff */
[----:B------:R-:W-:Y:S02]  /*45d0*/  LDSM.16.MT88.4 R164, [R242+0x100] ;  /* 0x00010000f2a4783b */ /* 0x000fe40000004200 */
[----:B------:R-:W-:Y:S02]  /*45e0*/  LOP3.LUT R6, R6, 0x7ffffffc, RZ, 0xc0, !PT ;  /* 0x7ffffffc06067812 */ /* 0x000fe400078ec0ff */
[----:B------:R-:W-:Y:S03]  /*45f0*/  LDSM.16.MT88.4 R132, [R242+0x3100] ;  /* 0x00310000f284783b */ /* 0x000fe60000004200 */
[----:B------:R-:W-:Y:S01]  /*4600*/  IMAD.IADD R6, R7, 0x1, -R6 ;  /* 0x0000000107067824 */ /* 0x000fe200078e0a06 */
[----:B------:R-:W-:Y:S03]  /*4610*/  LDSM.16.MT88.4 R148, [R240+0x100] ;  /* 0x00010000f094783b */ /* 0x000fe60000004200 */
[----:B------:R-:W-:Y:S01]  /*4620*/  IMAD R2, R6, -0x2, R2 ;  /* 0xfffffffe06027824 */ /* 0x000fe200078e0202 */
[----:B------:R-:W-:Y:S04]  /*4630*/  LDSM.16.MT88.4 R140, [R247+0x3100] ;  /* 0x00310000f78c783b */ /* 0x000fe80000004200 */
[----:B------:R-:W-:Y:S01]  /*4640*/  ISETP.GT.AND P0, PT, R2, RZ, PT ;  /* 0x000000ff0200720c */ /* 0x000fe20003f04270 */
[----:B------:R-:W-:Y:S03]  /*4650*/  LDSM.16.MT88.4 R88, [R241+0x6100] ;  /* 0x00610000f158783b */ /* 0x000fe60000004200 */
[----:B------:R-:W-:Y:S01]  /*4660*/  FSEL R65, R65, -INF , P0 ;  /* 0xff80000041417808 */ /* 0x000fe20000000000 */
[----:B------:R-:W-:Y:S01]  /*4670*/  LDSM.16.MT88.4 R156, [R241+0x100] ;  /* 0x00010000f19c783b */ /* 0x000fe20000004200 */
[----:B------:R-:W-:-:S02]  /*4680*/  FSEL R0, R0, -INF , P0 ;  /* 0xff80000000007808 */ /* 0x000fc40000000000 */
[----:B------:R-:W-:Y:S01]  /*4690*/  ISETP.GT.AND P0, PT, R2, 0x1, PT ;  /* 0x000000010200780c */ /* 0x000fe20003f04270 */
[----:B-1----:R-:W-:Y:S03]  /*46a0*/  LDSM.16.MT88.4 R20, [R240+0x900] ;  /* 0x00090000f014783b */ /* 0x002fe60000004200 */
[----:B------:R-:W-:Y:S01]  /*46b0*/  FSEL R66, R66, -INF , P0 ;  /* 0xff80000042427808 */ /* 0x000fe20000000000 */
[----:B------:R-:W-:Y:S01]  /*46c0*/  LDSM.16.MT88.4 R16, [R247+0x3900] ;  /* 0x00390000f710783b */ /* 0x000fe20000004200 */
[----:B------:R-:W-:Y:S02]  /*46d0*/  FSEL R64, R64, -INF , P0 ;  /* 0xff80000040407808 */ /* 0x000fe40000000000 */
[----:B------:R-:W-:Y:S01]  /*46e0*/  ISETP.GT.AND P0, PT, R2, 0x8, PT ;  /* 0x000000080200780c */ /* 0x000fe20003f04270 */
[----:B------:R-:W-:Y:S01]  /*46f0*/  LDSM.16.MT88.4 R68, [R240+0x3900] ;  /* 0x00390000f044783b */ /* 0x000fe20000004200 */
[----:B------:R-:W-:-:S02]  /*4700*/  FMNMX.FTZ R6, R0, R64, !PT ;  /* 0x0000004000067209 */ /* 0x000fc40007810000 */
[----:B------:R-:W-:Y:S01]  /*4710*/  FSEL R57, R57, -INF , P0 ;  /* 0xff80000039397808 */ /* 0x000fe20000000000 */
[----:B------:R-:W-:Y:S01]  /*4720*/  LDSM.16.MT88.4 R36, [R241+0x900] ;  /* 0x00090000f124783b */ /* 0x000fe20000004200 */
[----:B------:R-:W-:Y:S02]  /*4730*/  FSEL R67, R67, -INF , P0 ;  /* 0xff80000043437808 */ /* 0x000fe40000000000 */
[----:B------:R-:W-:Y:S01]  /*4740*/  ISETP.GT.AND P0, PT, R2, 0x9, PT ;  /* 0x000000090200780c */ /* 0x000fe20003f04270 */
[----:B------:R-:W-:Y:S01]  /*4750*/  LDSM.16.MT88.4 R72, [R247+0x6100] ;  /* 0x00610000f748783b */ /* 0x000fe20000004200 */
[----:B------:R-:W-:Y:S02]  /*4760*/  FMNMX.FTZ R6, R67, R6, !PT ;  /* 0x0000000643067209 */ /* 0x000fe40007810000 */
[----:B------:R-:W-:Y:S01]  /*4770*/  FSEL R84, R84, -INF , P0 ;  /* 0xff80000054547808 */ /* 0x000fe20000000000 */
[----:B------:R-:W-:Y:S01]  /*4780*/  LDSM.16.MT88.4 R96, [R240+0x6100] ;  /* 0x00610000f060783b */ /* 0x000fe20000004200 */
[----:B------:R-:W-:-:S02]  /*4790*/  FSEL R56, R56, -INF , P0 ;  /* 0xff80000038387808 */ /* 0x000fc40000000000 */
[----:B------:R-:W-:Y:S01]  /*47a0*/  ISETP.GT.AND P0, PT, R2, 0x10, PT ;  /* 0x000000100200780c */ /* 0x000fe20003f04270 */
[----:B------:R-:W-:Y:S01]  /*47b0*/  LDSM.16.MT88.4 R120, [R241+0x9100] ;  /* 0x00910000f178783b */ /* 0x000fe20000004200 */
[----:B------:R-:W-:Y:S02]  /*47c0*/  FMNMX.FTZ R6, R56, R6, !PT ;  /* 0x0000000638067209 */ /* 0x000fe40007810000 */
[----:B------:R-:W-:Y:S01]  /*47d0*/  FSEL R59, R59, -INF , P0 ;  /* 0xff8000003b3b7808 */ /* 0x000fe20000000000 */
[----:B------:R-:W-:Y:S01]  /*47e0*/  LDSM.16.MT88.4 R104, [R247+0x9100] ;  /* 0x00910000f768783b */ /* 0x000fe20000004200 */
        /* <DEDUP_REMOVED lines=48> */
[----:B------:R-:W-:Y:S02]  /*4af0*/  FMNMX.FTZ R6, R196, R6, !PT ;  /* 0x00000006c4067209 */ /* 0x000fe40007810000 */
[----:B------:R-:W-:Y:S02]  /*4b00*/  FSEL R208, R208, -INF , P0 ;  /* 0xff800000d0d07808 */ /* 0x000fe40000000000 */
[----:B------:R-:W-:Y:S02]  /*4b10*/  FSEL R207, R207, -INF , P0 ;  /* 0xff800000cfcf7808 */ /* 0x000fe40000000000 */
[----:B------:R-:W-:-:S02]  /*4b20*/  ISETP.GT.AND P0, PT, R2, 0x41, PT ;  /* 0x000000410200780c */ /* 0x000fc40003f04270 */
[----:B------:R-:W-:Y:S02]  /*4b30*/  FMNMX.FTZ R7, R59, R7, !PT ;  /* 0x000000073b077209 */ /* 0x000fe40007810000 */
[----:B------:R-:W-:Y:S02]  /*4b40*/  FMNMX.FTZ R6, R195, R6, !PT ;  /* 0x00000006c3067209 */ /* 0x000fe40007810000 */
[----:B------:R-:W-:Y:S02]  /*4b50*/  FSEL R206, R206, -INF , P0 ;  /* 0xff800000cece7808 */ /* 0x000fe40000000000 */
[----:B------:R-:W-:Y:S02]  /*4b60*/  FSEL R205, R205, -INF , P0 ;  /* 0xff800000cdcd7808 */ /* 0x000fe40000000000 */
[----:B------:R-:W-:Y:S02]  /*4b70*/  ISETP.GT.AND P0, PT, R2, 0x48, PT ;  /* 0x000000480200780c */ /* 0x000fe40003f04270 */
[----:B------:R-:W-:-:S02]  /*4b80*/  FMNMX.FTZ R7, R81, R7, !PT ;  /* 0x0000000751077209 */ /* 0x000fc40007810000 */
[----:B------:R-:W-:Y:S02]  /*4b90*/  FMNMX.FTZ R6, R193, R6, !PT ;  /* 0x00000006c1067209 */ /* 0x000fe40007810000 */
[----:B------:R-:W-:Y:S02]  /*4ba0*/  FSEL R204, R204, -INF , P0 ;  /* 0xff800000cccc7808 */ /* 0x000fe40000000000 */
[----:B------:R-:W-:Y:S02]  /*4bb0*/  FSEL R203, R203, -INF , P0 ;  /* 0xff800000cbcb7808 */ /* 0x000fe40000000000 */
[----:B------:R-:W-:Y:S02]  /*4bc0*/  ISETP.GT.AND P0, PT, R2, 0x49, PT ;  /* 0x000000490200780c */ /* 0x000fe40003f04270 */
[----:B------:R-:W-:Y:S02]  /*4bd0*/  FMNMX.FTZ R7, R78, R7, !PT ;  /* 0x000000074e077209 */ /* 0x000fe40007810000 */
[----:B------:R-:W-:-:S02]  /*4be0*/  FMNMX.FTZ R6, R207, R6, !PT ;  /* 0x00000006cf067209 */ /* 0x000fc40007810000 */
[----:B------:R-:W-:Y:S02]  /*4bf0*/  FSEL R201, R201, -INF , P0 ;  /* 0xff800000c9c97808 */ /* 0x000fe40000000000 */
[----:B------:R-:W-:Y:S02]  /*4c00*/  FSEL R202, R202, -INF , P0 ;  /* 0xff800000caca7808 */ /* 0x000fe40000000000 */
[----:B------:R-:W-:Y:S02]  /*4c10*/  FMNMX.FTZ R7, R79, R7, !PT ;  /* 0x000000074f077209 */ /* 0x000fe40007810000 */
[----:B------:R-:W-:Y:S02]  /*4c20*/  FMNMX.FTZ R6, R205, R6, !PT ;  /* 0x00000006cd067209 */ /* 0x000fe40007810000 */
        /* <DEDUP_REMOVED lines=10> */
[----:B------:R-:W-:Y:S02]  /*4cd0*/  ISETP.GT.AND P0, PT, R2, 0x58, PT ;  /* 0x000000580200780c */ /* 0x000fe40003f04270 */
[----:B------:R-:W-:Y:S02]  /*4ce0*/  FMNMX.FTZ R7, R210, R7, !PT ;  /* 0x00000007d2077209 */ /* 0x000fe40007810000 */
[----:B------:R-:W-:Y:S02]  /*4cf0*/  FMNMX.FTZ R6, R191, R6, !PT ;  /* 0x00000006bf067209 */ /* 0x000fe40007810000 */
[----:B------:R-:W-:-:S02]  /*4d00*/  FSEL R25, R25, -INF , P0 ;  /* 0xff80000019197808 */ /* 0x000fc40000000000 */
[----:B------:R-:W-:Y:S02]  /*4d10*/  FSEL R189, R189, -INF , P0 ;  /* 0xff800000bdbd7808 */ /* 0x000fe40000000000 */
[----:B------:R-:W-:Y:S02]  /*4d20*/  ISETP.GT.AND P0, PT, R2, 0x59, PT ;  /* 0x000000590200780c */ /* 0x000fe40003f04270 */
[----:B------:R-:W-:Y:S02]  /*4d30*/  FMNMX.FTZ R7, R209, R7, !PT ;  /* 0x00000007d1077209 */ /* 0x000fe40007810000 */
[----:B------:R-:W-:Y:S02]  /*4d40*/  FMNMX.FTZ R6, R190, R6, !PT ;  /* 0x00000006be067209 */ /* 0x000fe40007810000 */
[----:B------:R-:W-:Y:S02]  /*4d50*/  FSEL R188, R188, -INF , P0 ;  /* 0xff800000bcbc7808 */ /* 0x000fe40000000000 */
[----:B------:R-:W-:-:S02]  /*4d60*/  FMNMX.FTZ R7, R197, R7, !PT ;  /* 0x00000007c5077209 */ /* 0x000fc40007810000 */
[----:B------:R-:W-:Y:S02]  /*4d70*/  FMNMX.FTZ R2, R189, R6, !PT ;  /* 0x00000006bd027209 */ /* 0x000fe40007810000 */
[----:B------:R-:W-:Y:S02]  /*4d80*/  FMNMX.FTZ R6, R194, R7, !PT ;  /* 0x00000007c2067209 */ /* 0x000fe40007810000 */
[----:B------:R-:W-:Y:S02]  /*4d90*/  FMNMX.FTZ R2, R188, R2, !PT ;  /* 0x00000002bc027209 */ /* 0x000fe40007810000 */
[----:B------:R-:W-:Y:S02]  /*4da0*/  FMNMX.FTZ R6, R200, R6, !PT ;  /* 0x00000006c8067209 */ /* 0x000fe40007810000 */
[----:B------:R-:W-:Y:S01]  /*4db0*/  FSEL R24, R24, -INF , P0 ;  /* 0xff80000018187808 */ /* 0x000fe20000000000 */
[----:B------:R-:W1:Y:S01]  /*4dc0*/  SHFL.BFLY PT, R7, R2, 0x2, 0x1f ;  /* 0x0c401f0002077f89 */ /* 0x000e6200000e0000 */
        /* <DEDUP_REMOVED lines=9> */
[----:B------:R-:W-:-:S04]  /*4e60*/  FMNMX.FTZ R6, R25, R6, !PT ;  /* 0x0000000619067209 */ /* 0x000fc80007810000 */
[----:B------:R-:W-:-:S05]  /*4e70*/  FMNMX.FTZ R6, R24, R6, !PT ;  /* 0x0000000618067209 */ /* 0x000fca0007810000 */
[----:B------:R-:W2:Y:S01]  /*4e80*/  SHFL.BFLY PT, R7, R6, 0x2, 0x1f ;  /* 0x0c401f0006077f89 */ /* 0x000ea200000e0000 */
[----:B-1----:R-:W-:-:S03]  /*4e90*/  FMNMX.FTZ R2, R2, R8, !PT ;  /* 0x0000000802027209 */ /* 0x002fc60007810000 */
[----:B------:R-:W-:Y:S01]  /*4ea0*/  LDSM.16.MT88.4 R8, [R242+0x900] ;  /* 0x00090000f208783b */ /* 0x000fe20000004200 */
[C---:B------:R-:W-:Y:S01]  /*4eb0*/  FSETP.NEU.FTZ.AND P0, PT, R2.reuse, -INF , PT ;  /* 0xff8000000200780b */ /* 0x040fe20003f1d000 */
[----:B------:R-:W-:-:S05]  /*4ec0*/  FMUL.FTZ R192, R2, c[0x0][0x2d0] ;  /* 0x0000b40002c07a20 */ /* 0x000fca0000410000 */
[----:B------:R-:W-:Y:S02]  /*4ed0*/  FSEL R192, R192, RZ, P0 ;  /* 0x000000ffc0c07208 */ /* 0x000fe40000000000 */
[----:B--2---:R-:W-:-:S03]  /*4ee0*/  FMNMX.FTZ R6, R6, R7, !PT ;  /* 0x0000000706067209 */ /* 0x004fc60007810000 */
[--C-:B------:R-:W-:Y:S02]  /*4ef0*/  FFMA.FTZ R185, R0, c[0x0][0x2d0], -R192.reuse ;  /* 0x0000b40000b97a23 */ /* 0x100fe400000108c0 */
[----:B------:R-:W1:Y:S01]  /*4f00*/  SHFL.BFLY PT, R0, R6, 0x1, 0x1f ;  /* 0x0c201f0006007f89 */ /* 0x000e6200000e0000 */
[--C-:B------:R-:W-:Y:S02]  /*4f10*/  FFMA.FTZ R27, R64, c[0x0][0x2d0], -R192.reuse ;  /* 0x0000b400401b7a23 */ /* 0x100fe400000108c0 */
[--C-:B------:R-:W-:Y:S01]  /*4f20*/  FFMA.FTZ R182, R67, c[0x0][0x2d0], -R192.reuse ;  /* 0x0000b40043b67a23 */ /* 0x100fe200000108c0 */
[----:B------:R-:W-:Y:S01]  /*4f30*/  MUFU.EX2 R185, R185 ;  /* 0x000000b900b97308 */ /* 0x000fe20000000800 */
[--C-:B------:R-:W-:Y:S02]  /*4f40*/  FFMA.FTZ R51, R56, c[0x0][0x2d0], -R192.reuse ;  /* 0x0000b40038337a23 */ /* 0x100fe400000108c0 */
[--C-:B------:R-:W-:Y:S02]  /*4f50*/  FFMA.FTZ R50, R80, c[0x0][0x2d0], -R192.reuse ;  /* 0x0000b40050327a23 */ /* 0x100fe400000108c0 */
[----:B------:R-:W-:-:S02]  /*4f60*/  FFMA.FTZ R46, R58, c[0x0][0x2d0], -R192 ;  /* 0x0000b4003a2e7a23 */ /* 0x000fc400000108c0 */
[--C-:B------:R-:W-:Y:S01]  /*4f70*/  FFMA.FTZ R45, R76, c[0x0][0x2d0], -R192.reuse ;  /* 0x0000b4004c2d7a23 */ /* 0x100fe200000108c0 */
[----:B------:R-:W2:Y:S01]  /*4f80*/  MUFU.EX2 R27, R27 ;  /* 0x0000001b001b7308 */ /* 0x000ea20000000800 */
[--C-:B------:R-:W-:Y:S02]  /*4f90*/  FFMA.FTZ R41, R77, c[0x0][0x2d0], -R192.reuse ;  /* 0x0000b4004d297a23 */ /* 0x100fe400000108c0 */
[--C-:B------:R-:W-:Y:S02]  /*4fa0*/  FFMA.FTZ R44, R44, c[0x0][0x2d0], -R192.reuse ;  /* 0x0000b4002c2c7a23 */ /* 0x100fe400000108c0 */
[--C-:B------:R-:W-:Y:S02]  /*4fb0*/  FFMA.FTZ R40, R40, c[0x0][0x2d0], -R192.reuse ;  /* 0x0000b40028287a23 */ /* 0x100fe400000108c0 */
[--C-:B------:R-:W-:Y:S01]  /*4fc0*/  FFMA.FTZ R198, R198, c[0x0][0x2d0], -R192.reuse ;  /* 0x0000b400c6c67a23 */ /* 0x100fe200000108c0 */
[----:B------:R-:W-:Y:S01]  /*4fd0*/  MUFU.EX2 R182, R182 ;  /* 0x000000b600b67308 */ /* 0x000fe20000000800 */
[----:B------:R-:W-:-:S02]  /*4fe0*/  FFMA.FTZ R196, R196, c[0x0][0x2d0], -R192 ;  /* 0x0000b400c4c47a23 */ /* 0x000fc400000108c0 */
[--C-:B------:R-:W-:Y:S01]  /*4ff0*/  FFMA.FTZ R195, R195, c[0x0][0x2d0], -R192.reuse ;  /* 0x0000b400c3c37a23 */ /* 0x100fe200000108c0 */
[----:B-1----:R-:W-:Y:S01]  /*5000*/  FMNMX.FTZ R0, R0, R6, !PT ;  /* 0x0000000600007209 */ /* 0x002fe20007810000 */
[--C-:B------:R-:W-:Y:S02]  /*5010*/  FFMA.FTZ R193, R193, c[0x0][0x2d0], -R192.reuse ;  /* 0x0000b400c1c17a23 */ /* 0x100fe400000108c0 */
[--C-:B------:R-:W-:Y:S01]  /*5020*/  FFMA.FTZ R207, R207, c[0x0][0x2d0], -R192.reuse ;  /* 0x0000b400cfcf7a23 */ /* 0x100fe200000108c0 */
[C---:B------:R-:W-:Y:S01]  /*5030*/  FSETP.NEU.FTZ.AND P0, PT, R0.reuse, -INF , PT ;  /* 0xff8000000000780b */ /* 0x040fe20003f1d000 */
[----:B------:R-:W-:Y:S01]  /*5040*/  FMUL.FTZ R26, R0, c[0x0][0x2d0] ;  /* 0x0000b400001a7a20 */ /* 0x000fe20000410000 */
[----:B------:R-:W1:Y:S01]  /*5050*/  MUFU.EX2 R51, R51 ;  /* 0x0000003300337308 */ /* 0x000e620000000800 */
[----:B--2---:R-:W-:Y:S01]  /*5060*/  F2FP.PACK_AB R128, R27, R185 ;  /* 0x000000b91b80723e */ /* 0x004fe200000000ff */
[--C-:B------:R-:W-:Y:S02]  /*5070*/  FFMA.FTZ R205, R205, c[0x0][0x2d0], -R192.reuse ;  /* 0x0000b400cdcd7a23 */ /* 0x100fe400000108c0 */
[----:B------:R-:W-:Y:S01]  /*5080*/  FSEL R26, R26, RZ, P0 ;  /* 0x000000ff1a1a7208 */ /* 0x000fe20000000000 */
[--C-:B------:R-:W-:Y:S01]  /*5090*/  FFMA.FTZ R203, R203, c[0x0][0x2d0], -R192.reuse ;  /* 0x0000b400cbcb7a23 */ /* 0x100fe200000108c0 */
[----:B------:R-:W-:Y:S01]  /*50a0*/  PLOP3.LUT P0, PT, PT, PT, UP0, 0x80, 0x0 ;  /* 0x000000000000781c */ /* 0x000fe20003f0f008 */
[----:B------:R-:W-:Y:S01]  /*50b0*/  FFMA.FTZ R202, R202, c[0x0][0x2d0], -R192 ;  /* 0x0000b400caca7a23 */ /* 0x000fe200000108c0 */
[----:B------:R-:W-:Y:S01]  /*50c0*/  MUFU.EX2 R50, R50 ;  /* 0x0000003200327308 */ /* 0x000fe20000000800 */
[----:B------:R-:W-:-:S02]  /*50d0*/  FFMA.FTZ R184, R65, c[0x0][0x2d0], -R26 ;  /* 0x0000b40041b87a23 */ /* 0x000fc4000001081a */
[--C-:B------:R-:W-:Y:S02]  /*50e0*/  FFMA.FTZ R183, R66, c[0x0][0x2d0], -R26.reuse ;  /* 0x0000b40042b77a23 */ /* 0x100fe4000001081a */
[--C-:B------:R-:W-:Y:S01]  /*50f0*/  FFMA.FTZ R181, R57, c[0x0][0x2d0], -R26.reuse ;  /* 0x0000b40039b57a23 */ /* 0x100fe2000001081a */
[----:B------:R-:W-:Y:S01]  /*5100*/  LDSM.16.MT88.4 R64, [R240+0x3100] ;  /* 0x00310000f040783b */ /* 0x000fe20000004200 */
[--C-:B------:R-:W-:Y:S01]  /*5110*/  FFMA.FTZ R180, R84, c[0x0][0x2d0], -R26.reuse ;  /* 0x0000b40054b47a23 */ /* 0x100fe2000001081a */
[----:B------:R-:W-:Y:S01]  /*5120*/  MUFU.EX2 R184, R184 ;  /* 0x000000b800b87308 */ /* 0x000fe20000000800 */
[----:B-1----:R-:W-:Y:S01]  /*5130*/  F2FP.PACK_AB R130, R51, R182 ;  /* 0x000000b63382723e */ /* 0x002fe200000000ff */
[--C-:B------:R-:W-:Y:S02]  /*5140*/  FFMA.FTZ R49, R59, c[0x0][0x2d0], -R26.reuse ;  /* 0x0000b4003b317a23 */ /* 0x100fe4000001081a */
[--C-:B------:R-:W-:Y:S01]  /*5150*/  FFMA.FTZ R48, R81, c[0x0][0x2d0], -R26.reuse ;  /* 0x0000b40051307a23 */ /* 0x100fe2000001081a */
[----:B------:R-:W1:Y:S01]  /*5160*/  LDSM.16.MT88.4 R56, [R241+0x3100] ;  /* 0x00310000f138783b */ /* 0x000e620000004200 */
[----:B------:R-:W-:-:S02]  /*5170*/  FFMA.FTZ R47, R78, c[0x0][0x2d0], -R26 ;  /* 0x0000b4004e2f7a23 */ /* 0x000fc4000001081a */
[----:B------:R-:W2:Y:S01]  /*5180*/  MUFU.EX2 R183, R183 ;  /* 0x000000b700b77308 */ /* 0x000ea20000000800 */
[--C-:B------:R-:W-:Y:S01]  /*5190*/  FFMA.FTZ R43, R79, c[0x0][0x2d0], -R26.reuse ;  /* 0x0000b4004f2b7a23 */ /* 0x100fe2000001081a */
[----:B------:R-:W-:Y:S01]  /*51a0*/  LDSM.16.MT88.4 R80, [R242+0x6100] ;  /* 0x00610000f250783b */ /* 0x000fe20000004200 */
[--C-:B------:R-:W-:Y:S02]  /*51b0*/  FFMA.FTZ R42, R42, c[0x0][0x2d0], -R26.reuse ;  /* 0x0000b4002a2a7a23 */ /* 0x100fe4000001081a */
[--C-:B------:R-:W-:Y:S02]  /*51c0*/  FFMA.FTZ R3, R209, c[0x0][0x2d0], -R26.reuse ;  /* 0x0000b400d1037a23 */ /* 0x100fe4000001081a */
[--C-:B------:R-:W-:Y:S01]  /*51d0*/  FFMA.FTZ R197, R197, c[0x0][0x2d0], -R26.reuse ;  /* 0x0000b400c5c57a23 */ /* 0x100fe2000001081a */
[----:B------:R-:W-:Y:S01]  /*51e0*/  MUFU.EX2 R181, R181 ;  /* 0x000000b500b57308 */ /* 0x000fe20000000800 */
[--C-:B------:R-:W-:Y:S02]  /*51f0*/  FFMA.FTZ R194, R194, c[0x0][0x2d0], -R26.reuse ;  /* 0x0000b400c2c27a23 */ /* 0x100fe4000001081a */
[----:B------:R-:W-:-:S02]  /*5200*/  FFMA.FTZ R200, R200, c[0x0][0x2d0], -R26 ;  /* 0x0000b400c8c87a23 */ /* 0x000fc4000001081a */
[--C-:B------:R-:W-:Y:S02]  /*5210*/  FFMA.FTZ R199, R199, c[0x0][0x2d0], -R26.reuse ;  /* 0x0000b400c7c77a23 */ /* 0x100fe4000001081a */
[--C-:B------:R-:W-:Y:S01]  /*5220*/  FFMA.FTZ R208, R208, c[0x0][0x2d0], -R26.reuse ;  /* 0x0000b400d0d07a23 */ /* 0x100fe2000001081a */
[----:B------:R-:W3:Y:S01]  /*5230*/  MUFU.EX2 R180, R180 ;  /* 0x000000b400b47308 */ /* 0x000ee20000000800 */
[----:B--2---:R-:W-:Y:S01]  /*5240*/  F2FP.PACK_AB R129, R183, R184 ;  /* 0x000000b8b781723e */ /* 0x004fe200000000ff */
[--C-:B------:R-:W-:Y:S02]  /*5250*/  FFMA.FTZ R206, R206, c[0x0][0x2d0], -R26.reuse ;  /* 0x0000b400cece7a23 */ /* 0x100fe4000001081a */
[--C-:B------:R-:W-:Y:S02]  /*5260*/  FFMA.FTZ R204, R204, c[0x0][0x2d0], -R26.reuse ;  /* 0x0000b400cccc7a23 */ /* 0x100fe4000001081a */
[----:B------:R-:W-:Y:S02]  /*5270*/  FFMA.FTZ R201, R201, c[0x0][0x2d0], -R26 ;  /* 0x0000b400c9c97a23 */ /* 0x000fe4000001081a */
[----:B------:R-:W2:Y:S01]  /*5280*/  MUFU.EX2 R46, R46 ;  /* 0x0000002e002e7308 */ /* 0x000ea20000000800 */
[----:B------:R-:W-:-:S02]  /*5290*/  FFMA.FTZ R191, R191, c[0x0][0x2d0], -R192 ;  /* 0x0000b400bfbf7a23 */ /* 0x000fc400000108c0 */
[--C-:B------:R-:W-:Y:S02]  /*52a0*/  FFMA.FTZ R190, R190, c[0x0][0x2d0], -R192.reuse ;  /* 0x0000b400bebe7a23 */ /* 0x100fe400000108c0 */
[--C-:B------:R-:W-:Y:S02]  /*52b0*/  FFMA.FTZ R189, R189, c[0x0][0x2d0], -R192.reuse ;  /* 0x0000b400bdbd7a23 */ /* 0x100fe400000108c0 */
[----:B------:R-:W-:Y:S01]  /*52c0*/  FFMA.FTZ R188, R188, c[0x0][0x2d0], -R192 ;  /* 0x0000b400bcbc7a23 */ /* 0x000fe200000108c0 */
[----:B---3--:R-:W-:Y:S01]  /*52d0*/  F2FP.PACK_AB R131, R180, R181 ;  /* 0x000000b5b483723e */ /* 0x008fe200000000ff */
[----:B------:R-:W-:Y:S01]  /*52e0*/  MUFU.EX2 R45, R45 ;  /* 0x0000002d002d7308 */ /* 0x000fe20000000800 */
[--C-:B------:R-:W-:Y:S02]  /*52f0*/  FFMA.FTZ R187, R187, c[0x0][0x2d0], -R26.reuse ;  /* 0x0000b400bbbb7a23 */ /* 0x100fe4000001081a */
[--C-:B------:R-:W-:Y:S02]  /*5300*/  FFMA.FTZ R186, R186, c[0x0][0x2d0], -R26.reuse ;  /* 0x0000b400baba7a23 */ /* 0x100fe4000001081a */
[----:B------:R-:W-:Y:S01]  /*5310*/  FFMA.FTZ R209, R24, c[0x0][0x2d0], -R26 ;  /* 0x0000b40018d17a23 */ /* 0x000fe2000001081a */
[----:B------:R-:W-:Y:S01]  /*5320*/  HMMA.16816.F32 R176, R128, R172, RZ ;  /* 0x000000ac80b0723c */ /* 0x000fe200000018ff */
[----:B--2---:R-:W-:Y:S01]  /*5330*/  F2FP.PACK_AB R4, R46, R50 ;  /* 0x000000322e04723e */ /* 0x004fe200000000ff */
[----:B------:R-:W2:Y:S01]  /*5340*/  MUFU.EX2 R41, R41 ;  /* 0x0000002900297308 */ /* 0x000ea20000000800 */
[----:B------:R-:W-:-:S02]  /*5350*/  FADD.FTZ R185, R185, R27 ;  /* 0x0000001bb9b97221 */ /* 0x000fc40000010000 */
[----:B------:R-:W-:Y:S02]  /*5360*/  FADD.FTZ R183, R184, R183 ;  /* 0x000000b7b8b77221 */ /* 0x000fe40000010000 */
[----:B------:R-:W-:Y:S01]  /*5370*/  FADD.FTZ R185, R182, R185 ;  /* 0x000000b9b6b97221 */ /* 0x000fe20000010000 */
[C---:B------:R-:W-:Y:S01]  /*5380*/  HMMA.16816.F32 R172, R128.reuse, R174, RZ ;  /* 0x000000ae80ac723c */ /* 0x040fe200000018ff */
[----:B------:R-:W-:Y:S01]  /*5390*/  FADD.FTZ R183, R181, R183 ;  /* 0x000000b7b5b77221 */ /* 0x000fe20000010000 */
[----:B------:R-:W3:Y:S01]  /*53a0*/  MUFU.EX2 R49, R49 ;  /* 0x0000003100317308 */ /* 0x000ee20000000800 */
[----:B------:R-:W-:Y:S02]  /*53b0*/  FADD.FTZ R185, R51, R185 ;  /* 0x000000b933b97221 */ /* 0x000fe40000010000 */
[----:B------:R-:W-:Y:S02]  /*53c0*/  FADD.FTZ R180, R180, R183 ;  /* 0x000000b7b4b47221 */ /* 0x000fe40000010000 */
[----:B------:R-:W-:Y:S01]  /*53d0*/  FADD.FTZ R50, R50, R185 ;  /* 0x000000b932327221 */ /* 0x000fe20000010000 */
[----:B------:R-:W-:Y:S02]  /*53e0*/  HMMA.16816.F32 R168, R128, R164, RZ ;  /* 0x000000a480a8723c */ /* 0x000fe400000018ff */
[----:B------:R-:W4:Y:S01]  /*53f0*/  MUFU.EX2 R48, R48 ;  /* 0x0000003000307308 */ /* 0x000f220000000800 */
[----:B--2---:R-:W-:Y:S01]  /*5400*/  F2FP.PACK_AB R6, R41, R45 ;  /* 0x0000002d2906723e */ /* 0x004fe200000000ff */
[----:B------:R-:W-:-:S04]  /*5410*/  FADD.FTZ R50, R46, R50 ;  /* 0x000000322e327221 */ /* 0x000fc80000010000 */
[----:B------:R-:W-:Y:S01]  /*5420*/  HMMA.16816.F32 R164, R128, R166, RZ ;  /* 0x000000a680a4723c */ /* 0x000fe200000018ff */
[----:B------:R-:W-:Y:S01]  /*5430*/  FADD.FTZ R45, R45, R50 ;  /* 0x000000322d2d7221 */ /* 0x000fe20000010000 */
[----:B------:R-:W-:Y:S01]  /*5440*/  MUFU.EX2 R47, R47 ;  /* 0x0000002f002f7308 */ /* 0x000fe20000000800 */
[----:B---3--:R-:W-:Y:S02]  /*5450*/  FADD.FTZ R180, R49, R180 ;  /* 0x000000b431b47221 */ /* 0x008fe40000010000 */
[----:B------:R-:W-:-:S03]  /*5460*/  FADD.FTZ R45, R41, R45 ;  /* 0x0000002d292d7221 */ /* 0x000fc60000010000 */
[----:B------:R-:W-:Y:S02]  /*5470*/  HMMA.16816.F32 R136, R128, R132, RZ ;  /* 0x000000848088723c */ /* 0x000fe400000018ff */
[----:B------:R-:W2:Y:S01]  /*5480*/  MUFU.EX2 R43, R43 ;  /* 0x0000002b002b7308 */ /* 0x000ea20000000800 */
[C---:B----4-:R-:W-:Y:S01]  /*5490*/  F2FP.PACK_AB R5, R48.reuse, R49 ;  /* 0x000000313005723e */ /* 0x050fe200000000ff */
[----:B------:R-:W-:-:S04]  /*54a0*/  FADD.FTZ R180, R48, R180 ;  /* 0x000000b430b47221 */ /* 0x000fc80000010000 */
[C---:B------:R-:W-:Y:S02]  /*54b0*/  HMMA.16816.F32 R132, R128.reuse, R134, RZ ;  /* 0x000000868084723c */ /* 0x040fe400000018ff */
[----:B------:R-:W-:Y:S06]  /*54c0*/  MUFU.EX2 R44, R44 ;  /* 0x0000002c002c7308 */ /* 0x000fec0000000800 */
[----:B------:R-:W-:Y:S01]  /*54d0*/  HMMA.16816.F32 R152, R128, R148, RZ ;  /* 0x000000948098723c */ /* 0x000fe200000018ff */
[----:B--2---:R-:W-:Y:S01]  /*54e0*/  F2FP.PACK_AB R7, R43, R47 ;  /* 0x0000002f2b07723e */ /* 0x004fe200000000ff */
[----:B------:R-:W2:Y:S01]  /*54f0*/  MUFU.EX2 R40, R40 ;  /* 0x0000002800287308 */ /* 0x000ea20000000800 */
[----:B------:R-:W-:-:S05]  /*5500*/  FADD.FTZ R47, R47, R180 ;  /* 0x000000b42f2f7221 */ /* 0x000fca0000010000 */
[----:B------:R-:W-:Y:S01]  /*5510*/  HMMA.16816.F32 R144, R128, R140, RZ ;  /* 0x0000008c8090723c */ /* 0x000fe200000018ff */
[----:B------:R-:W-:Y:S01]  /*5520*/  FADD.FTZ R47, R43, R47 ;  /* 0x0000002f2b2f7221 */ /* 0x000fe20000010000 */
[----:B------:R-:W-:Y:S06]  /*5530*/  MUFU.EX2 R42, R42 ;  /* 0x0000002a002a7308 */ /* 0x000fec0000000800 */
[C---:B------:R-:W-:Y:S02]  /*5540*/  HMMA.16816.F32 R176, R4.reuse, R12, R176 ;  /* 0x0000000c04b0723c */ /* 0x040fe400000018b0 */
[----:B------:R-:W-:Y:S06]  /*5550*/  MUFU.EX2 R3, R3 ;  /* 0x0000000300037308 */ /* 0x000fec0000000800 */
[C---:B------:R-:W-:Y:S01]  /*5560*/  HMMA.16816.F32 R172, R4.reuse, R14, R172 ;  /* 0x0000000e04ac723c */ /* 0x040fe200000018ac */
[----:B------:R-:W3:Y:S01]  /*5570*/  LDSM.16.MT88.4 R12, [R242+0x3900] ;  /* 0x00390000f20c783b */ /* 0x000ee20000004200 */
[----:B------:R-:W-:Y:S06]  /*5580*/  MUFU.EX2 R198, R198 ;  /* 0x000000c600c67308 */ /* 0x000fec0000000800 */
[C---:B------:R-:W-:Y:S02]  /*5590*/  HMMA.16816.F32 R168, R4.reuse, R8, R168 ;  /* 0x0000000804a8723c */ /* 0x040fe400000018a8 */
[----:B------:R-:W-:Y:S06]  /*55a0*/  MUFU.EX2 R196, R196 ;  /* 0x000000c400c47308 */ /* 0x000fec0000000800 */
[----:B------:R-:W-:Y:S01]  /*55b0*/  HMMA.16816.F32 R164, R4, R10, R164 ;  /* 0x0000000a04a4723c */ /* 0x000fe200000018a4 */
[----:B------:R-:W4:Y:S01]  /*55c0*/  LDSM.16.MT88.4 R8, [R241+0x3900] ;  /* 0x00390000f108783b */ /* 0x000f220000004200 */
[----:B------:R-:W-:Y:S06]  /*55d0*/  MUFU.EX2 R195, R195 ;  /* 0x000000c300c37308 */ /* 0x000fec0000000800 */
[C---:B-1----:R-:W-:Y:S02]  /*55e0*/  HMMA.16816.F32 R52, R128.reuse, R56, RZ ;  /* 0x000000388034723c */ /* 0x042fe400000018ff */
[----:B------:R-:W-:Y:S06]  /*55f0*/  MUFU.EX2 R193, R193 ;  /* 0x000000c100c17308 */ /* 0x000fec0000000800 */
[C---:B------:R-:W-:Y:S02]  /*5600*/  HMMA.16816.F32 R148, R128.reuse, R150, RZ ;  /* 0x000000968094723c */ /* 0x040fe400000018ff */
[----:B------:R-:W-:Y:S06]  /*5610*/  MUFU.EX2 R197, R197 ;  /* 0x000000c500c57308 */ /* 0x000fec0000000800 */
[----:B------:R-:W-:Y:S02]  /*5620*/  HMMA.16816.F32 R140, R128, R142, RZ ;  /* 0x0000008e808c723c */ /* 0x000fe400000018ff */
[----:B------:R-:W-:Y:S06]  /*5630*/  MUFU.EX2 R194, R194 ;  /* 0x000000c200c27308 */ /* 0x000fec0000000800 */
[C---:B---3--:R-:W-:Y:S02]  /*5640*/  HMMA.16816.F32 R136, R4.reuse, R12, R136 ;  /* 0x0000000c0488723c */ /* 0x048fe40000001888 */
[----:B------:R-:W-:Y:S06]  /*5650*/  MUFU.EX2 R200, R200 ;  /* 0x000000c800c87308 */ /* 0x000fec0000000800 */
[----:B------:R-:W-:Y:S01]  /*5660*/  HMMA.16816.F32 R132, R4, R14, R132 ;  /* 0x0000000e0484723c */ /* 0x000fe20000001884 */
[----:B------:R-:W1:Y:S01]  /*5670*/  LDSM.16.MT88.4 R12, [R241+0x6900] ;  /* 0x00690000f10c783b */ /* 0x000e620000004200 */
[----:B------:R-:W-:Y:S06]  /*5680*/  MUFU.EX2 R199, R199 ;  /* 0x000000c700c77308 */ /* 0x000fec0000000800 */
[C---:B------:R-:W-:Y:S02]  /*5690*/  HMMA.16816.F32 R56, R128.reuse, R58, RZ ;  /* 0x0000003a8038723c */ /* 0x040fe400000018ff */
        /* <DEDUP_REMOVED lines=11> */
[----:B------:R-:W-:Y:S02]  /*5750*/  HMMA.16816.F32 R156, R128, R158, RZ ;  /* 0x0000009e809c723c */ /* 0x000fe400000018ff */
        /* <DEDUP_REMOVED lines=8> */
[C---:B------:R-:W-:Y:S01]  /*57e0*/  HMMA.16816.F32 R140, R4.reuse, R18, R140 ;  /* 0x00000012048c723c */ /* 0x040fe2000000188c */
[----:B------:R-:W5:Y:S01]  /*57f0*/  LDSM.16.MT88.4 R16, [R242+0x6900] ;  /* 0x00690000f210783b */ /* 0x000f620000004200 */
[----:B------:R-:W-:Y:S06]  /*5800*/  MUFU.EX2 R189, R189 ;  /* 0x000000bd00bd7308 */ /* 0x000fec0000000800 */
[C---:B----4-:R-:W-:Y:S02]  /*5810*/  HMMA.16816.F32 R52, R4.reuse, R8, R52 ;  /* 0x000000080434723c */ /* 0x050fe40000001834 */
[----:B------:R-:W-:Y:S06]  /*5820*/  MUFU.EX2 R188, R188 ;  /* 0x000000bc00bc7308 */ /* 0x000fec0000000800 */
[C---:B------:R-:W-:Y:S01]  /*5830*/  HMMA.16816.F32 R56, R4.reuse, R10, R56 ;  /* 0x0000000a0438723c */ /* 0x040fe20000001838 */
[----:B------:R-:W4:Y:S01]  /*5840*/  LDSM.16.MT88.4 R8, [R240+0x6900] ;  /* 0x00690000f008783b */ /* 0x000f220000004200 */
[----:B------:R-:W-:Y:S06]  /*5850*/  MUFU.EX2 R187, R187 ;  /* 0x000000bb00bb7308 */ /* 0x000fec0000000800 */
[C---:B-1----:R-:W-:Y:S02]  /*5860*/  HMMA.16816.F32 R84, R4.reuse, R12, R84 ;  /* 0x0000000c0454723c */ /* 0x042fe40000001854 */
[----:B------:R-:W-:Y:S06]  /*5870*/  MUFU.EX2 R186, R186 ;  /* 0x000000ba00ba7308 */ /* 0x000fec0000000800 */
[C---:B------:R-:W-:Y:S01]  /*5880*/  HMMA.16816.F32 R88, R4.reuse, R14, R88 ;  /* 0x0000000e0458723c */ /* 0x040fe20000001858 */
[----:B------:R-:W1:Y:S01]  /*5890*/  LDSM.16.MT88.4 R12, [R241+0x9900] ;  /* 0x00990000f10c783b */ /* 0x000e620000004200 */
[----:B------:R-:W-:Y:S06]  /*58a0*/  MUFU.EX2 R209, R209 ;  /* 0x000000d100d17308 */ /* 0x000fec0000000800 */
[C---:B------:R-:W-:Y:S08]  /*58b0*/  HMMA.16816.F32 R60, R4.reuse, R68, R60 ;  /* 0x00000044043c723c */ /* 0x040ff0000000183c */
[C---:B------:R-:W-:Y:S08]  /*58c0*/  HMMA.16816.F32 R64, R4.reuse, R70, R64 ;  /* 0x000000460440723c */ /* 0x040ff00000001840 */
[C---:B------:R-:W-:Y:S08]  /*58d0*/  HMMA.16816.F32 R160, R4.reuse, R36, R160 ;  /* 0x0000002404a0723c */ /* 0x040ff000000018a0 */
[----:B------:R-:W-:Y:S01]  /*58e0*/  HMMA.16816.F32 R156, R4, R38, R156 ;  /* 0x00000026049c723c */ /* 0x000fe2000000189c */
[----:B------:R-:W1:Y:S07]  /*58f0*/  LDSM.16.MT88.4 R36, [R240+0x9100] ;  /* 0x00910000f024783b */ /* 0x000e6e0000004200 */
[C---:B------:R-:W-:Y:S08]  /*5900*/  HMMA.16816.F32 R68, R128.reuse, R72, RZ ;  /* 0x000000488044723c */ /* 0x040ff000000018ff */
[C---:B------:R-:W-:Y:S08]  /*5910*/  HMMA.16816.F32 R76, R128.reuse, R80, RZ ;  /* 0x00000050804c723c */ /* 0x040ff000000018ff */
[C---:B------:R-:W-:Y:S08]  /*5920*/  HMMA.16816.F32 R92, R128.reuse, R96, RZ ;  /* 0x00000060805c723c */ /* 0x040ff000000018ff */
[C---:B------:R-:W-:Y:S08]  /*5930*/  HMMA.16816.F32 R72, R128.reuse, R74, RZ ;  /* 0x0000004a8048723c */ /* 0x040ff000000018ff */
[C---:B------:R-:W-:Y:S08]  /*5940*/  HMMA.16816.F32 R80, R128.reuse, R82, RZ ;  /* 0x000000528050723c */ /* 0x040ff000000018ff */
[C---:B------:R-:W-:Y:S08]  /*5950*/  HMMA.16816.F32 R96, R128.reuse, R98, RZ ;  /* 0x000000628060723c */ /* 0x040ff000000018ff */
[C---:B------:R-:W-:Y:S08]  /*5960*/  HMMA.16816.F32 R116, R128.reuse, R120, RZ ;  /* 0x000000788074723c */ /* 0x040ff000000018ff */
[----:B------:R-:W-:Y:S08]  /*5970*/  HMMA.16816.F32 R120, R128, R122, RZ ;  /* 0x0000007a8078723c */ /* 0x000ff000000018ff */
[C---:B---3--:R-:W-:Y:S08]  /*5980*/  HMMA.16816.F32 R68, R4.reuse, R20, R68 ;  /* 0x000000140444723c */ /* 0x048ff00000001844 */
[C---:B------:R-:W-:Y:S01]  /*5990*/  HMMA.16816.F32 R72, R4.reuse, R22, R72 ;  /* 0x000000160448723c */ /* 0x040fe20000001848 */
[----:B------:R-:W3:Y:S07]  /*59a0*/  LDSM.16.MT88.4 R20, [R247+0x9900] ;  /* 0x00990000f714783b */ /* 0x000eee0000004200 */
[C---:B-----5:R-:W-:Y:S08]  /*59b0*/  HMMA.16816.F32 R76, R4.reuse, R16, R76 ;  /* 0x00000010044c723c */ /* 0x060ff0000000184c */
[C---:B------:R-:W-:Y:S01]  /*59c0*/  HMMA.16816.F32 R80, R4.reuse, R18, R80 ;  /* 0x000000120450723c */ /* 0x040fe20000001850 */
[----:B------:R-:W5:Y:S07]  /*59d0*/  LDSM.16.MT88.4 R16, [R242+0x9900] ;  /* 0x00990000f210783b */ /* 0x000f6e0000004200 */
[C---:B----4-:R-:W-:Y:S08]  /*59e0*/  HMMA.16816.F32 R92, R4.reuse, R8, R92 ;  /* 0x00000008045c723c */ /* 0x050ff0000000185c */
[C---:B------:R-:W-:Y:S01]  /*59f0*/  HMMA.16816.F32 R96, R4.reuse, R10, R96 ;  /* 0x0000000a0460723c */ /* 0x040fe20000001860 */
[----:B------:R-:W4:Y:S07]  /*5a00*/  LDSM.16.MT88.4 R8, [R240+0x9900] ;  /* 0x00990000f008783b */ /* 0x000f2e0000004200 */
[C---:B-1----:R-:W-:Y:S08]  /*5a10*/  HMMA.16816.F32 R116, R4.reuse, R12, R116 ;  /* 0x0000000c0474723c */ /* 0x042ff00000001874 */
[----:B------:R-:W-:Y:S01]  /*5a20*/  HMMA.16816.F32 R120, R4, R14, R120 ;  /* 0x0000000e0478723c */ /* 0x000fe20000001878 */
[----:B------:R-:W1:Y:S07]  /*5a30*/  LDSM.16.MT88.4 R12, [R241+0x1100] ;  /* 0x00110000f10c783b */ /* 0x000e6e0000004200 */
[C---:B------:R-:W-:Y:S08]  /*5a40*/  HMMA.16816.F32 R100, R128.reuse, R104, RZ ;  /* 0x000000688064723c */ /* 0x040ff000000018ff */
[C---:B------:R-:W-:Y:S08]  /*5a50*/  HMMA.16816.F32 R108, R128.reuse, R112, RZ ;  /* 0x00000070806c723c */ /* 0x040ff000000018ff */
[C---:B------:R-:W-:Y:S08]  /*5a60*/  HMMA.16816.F32 R104, R128.reuse, R106, RZ ;  /* 0x0000006a8068723c */ /* 0x040ff000000018ff */
[C---:B------:R-:W-:Y:S08]  /*5a70*/  HMMA.16816.F32 R112, R128.reuse, R114, RZ ;  /* 0x000000728070723c */ /* 0x040ff000000018ff */
[C---:B------:R-:W-:Y:S07]  /*5a80*/  HMMA.16816.F32 R124, R128.reuse, R36, RZ ;  /* 0x00000024807c723c */ /* 0x040fee00000018ff */
[----:B------:R-:W-:Y:S01]  /*5a90*/  FFMA.FTZ R36, R212, c[0x0][0x2d0], -R192 ;  /* 0x0000b400d4247a23 */ /* 0x000fe200000108c0 */
[----:B------:R-:W-:Y:S01]  /*5aa0*/  HMMA.16816.F32 R128, R128, R38, RZ ;  /* 0x000000268080723c */ /* 0x000fe200000018ff */
[----:B------:R-:W-:-:S04]  /*5ab0*/  FFMA.FTZ R37, R210, c[0x0][0x2d0], -R26 ;  /* 0x0000b400d2257a23 */ /* 0x000fc8000001081a */
[----:B------:R-:W-:Y:S02]  /*5ac0*/  MUFU.EX2 R36, R36 ;  /* 0x0000002400247308 */ /* 0x000fe40000000800 */
[----:B------:R-:W-:Y:S01]  /*5ad0*/  FFMA.FTZ R39, R213, c[0x0][0x2d0], -R192 ;  /* 0x0000b400d5277a23 */ /* 0x000fe200000108c0 */
[C---:B---3--:R-:W-:Y:S01]  /*5ae0*/  HMMA.16816.F32 R100, R4.reuse, R20, R100 ;  /* 0x000000140464723c */ /* 0x048fe20000001864 */
[--C-:B------:R-:W-:Y:S02]  /*5af0*/  FFMA.FTZ R38, R211, c[0x0][0x2d0], -R26.reuse ;  /* 0x0000b400d3267a23 */ /* 0x100fe4000001081a */
[----:B------:R-:W-:Y:S02]  /*5b00*/  FFMA.FTZ R192, R25, c[0x0][0x2d0], -R26 ;  /* 0x0000b40019c07a23 */ /* 0x000fe4000001081a */
[----:B------:R-:W3:Y:S01]  /*5b10*/  MUFU.EX2 R39, R39 ;  /* 0x0000002700277308 */ /* 0x000ee20000000800 */
[----:B------:R-:W-:Y:S02]  /*5b20*/  LDSM.16.MT88.4 R24, [R241+0x2900] ;  /* 0x00290000f118783b */ /* 0x000fe40000004200 */
[C---:B------:R-:W-:Y:S02]  /*5b30*/  HMMA.16816.F32 R104, R4.reuse, R22, R104 ;  /* 0x000000160468723c */ /* 0x040fe40000001868 */
[----:B------:R-:W1:Y:S03]  /*5b40*/  LDSM.16.MT88.4 R20, [R247+0x1100] ;  /* 0x00110000f714783b */ /* 0x000e660000004200 */
[----:B------:R-:W1:Y:S03]  /*5b50*/  MUFU.EX2 R38, R38 ;  /* 0x0000002600267308 */ /* 0x000e660000000800 */
[C---:B-----5:R-:W-:Y:S05]  /*5b60*/  HMMA.16816.F32 R108, R4.reuse, R16, R108 ;  /* 0x00000010046c723c */ /* 0x060fea000000186c */
[----:B------:R-:W5:Y:S03]  /*5b70*/  MUFU.EX2 R37, R37 ;  /* 0x0000002500257308 */ /* 0x000f660000000800 */
[C---:B------:R-:W-:Y:S01]  /*5b80*/  HMMA.16816.F32 R112, R4.reuse, R18, R112 ;  /* 0x000000120470723c */ /* 0x040fe20000001870 */
[----:B------:R-:W5:Y:S04]  /*5b90*/  LDSM.16.MT88.4 R16, [R242+0x1100] ;  /* 0x00110000f210783b */ /* 0x000f680000004200 */
[----:B------:R-:W1:Y:S03]  /*5ba0*/  MUFU.EX2 R192, R192 ;  /* 0x000000c000c07308 */ /* 0x000e660000000800 */
[C---:B----4-:R-:W-:Y:S08]  /*5bb0*/  HMMA.16816.F32 R124, R4.reuse, R8, R124 ;  /* 0x00000008047c723c */ /* 0x050ff0000000187c */
[----:B------:R-:W-:Y:S01]  /*5bc0*/  HMMA.16816.F32 R128, R4, R10, R128 ;  /* 0x0000000a0480723c */ /* 0x000fe20000001880 */
[----:B------:R-:W4:Y:S06]  /*5bd0*/  LDSM.16.MT88.4 R8, [R240+0x1100] ;  /* 0x00110000f008783b */ /* 0x000f2c0000004200 */
[----:B--2---:R-:W-:Y:S01]  /*5be0*/  F2FP.PACK_AB R4, R40, R44 ;  /* 0x0000002c2804723e */ /* 0x004fe200000000ff */
[----:B------:R-:W-:Y:S01]  /*5bf0*/  FADD.FTZ R44, R44, R45 ;  /* 0x0000002d2c2c7221 */ /* 0x000fe20000010000 */
[----:B---3--:R-:W-:-:S02]  /*5c00*/  F2FP.PACK_AB R6, R36, R39 ;  /* 0x000000272406723e */ /* 0x008fc400000000ff */
[----:B-1----:R-:W-:Y:S01]  /*5c10*/  F2FP.PACK_AB R5, R38, R42 ;  /* 0x0000002a2605723e */ /* 0x002fe200000000ff */
[----:B------:R-:W-:Y:S01]  /*5c20*/  FADD.FTZ R44, R40, R44 ;  /* 0x0000002c282c7221 */ /* 0x000fe20000010000 */
[----:B-----5:R-:W-:Y:S01]  /*5c30*/  F2FP.PACK_AB R7, R3, R37 ;  /* 0x000000250307723e */ /* 0x020fe200000000ff */
[----:B------:R-:W-:Y:S02]  /*5c40*/  FADD.FTZ R42, R42, R47 ;  /* 0x0000002f2a2a7221 */ /* 0x000fe40000010000 */
[----:B------:R-:W-:Y:S02]  /*5c50*/  FADD.FTZ R39, R39, R44 ;  /* 0x0000002c27277221 */ /* 0x000fe40000010000 */
[----:B------:R-:W-:Y:S02]  /*5c60*/  FADD.FTZ R42, R38, R42 ;  /* 0x0000002a262a7221 */ /* 0x000fe40000010000 */
[----:B------:R-:W-:Y:S01]  /*5c70*/  HMMA.16816.F32 R160, R4, R12, R160 ;  /* 0x0000000c04a0723c */ /* 0x000fe200000018a0 */
[----:B------:R-:W-:-:S02]  /*5c80*/  FADD.FTZ R39, R36, R39 ;  /* 0x0000002724277221 */ /* 0x000fc40000010000 */
[----:B------:R-:W-:-:S04]  /*5c90*/  FADD.FTZ R37, R37, R42 ;  /* 0x0000002a25257221 */ /* 0x000fc80000010000 */
[----:B------:R-:W-:Y:S01]  /*5ca0*/  FADD.FTZ R37, R3, R37 ;  /* 0x0000002503257221 */ /* 0x000fe20000010000 */
[C---:B------:R-:W-:Y:S01]  /*5cb0*/  HMMA.16816.F32 R156, R4.reuse, R14, R156 ;  /* 0x0000000e049c723c */ /* 0x040fe2000000189c */
[----:B------:R-:W1:Y:S07]  /*5cc0*/  LDSM.16.MT88.4 R12, [R241+0x4100] ;  /* 0x00410000f10c783b */ /* 0x000e6e0000004200 */
[C---:B------:R-:W-:Y:S08]  /*5cd0*/  HMMA.16816.F32 R176, R4.reuse, R20, R176 ;  /* 0x0000001404b0723c */ /* 0x040ff000000018b0 */
[C---:B------:R-:W-:Y:S01]  /*5ce0*/  HMMA.16816.F32 R172, R4.reuse, R22, R172 ;  /* 0x0000001604ac723c */ /* 0x040fe200000018ac */
[----:B------:R-:W2:Y:S07]  /*5cf0*/  LDSM.16.MT88.4 R20, [R247+0x4100] ;  /* 0x00410000f714783b */ /* 0x000eae0000004200 */
[C---:B------:R-:W-:Y:S08]  /*5d00*/  HMMA.16816.F32 R168, R4.reuse, R16, R168 ;  /* 0x0000001004a8723c */ /* 0x040ff000000018a8 */
[C---:B------:R-:W-:Y:S01]  /*5d10*/  HMMA.16816.F32 R164, R4.reuse, R18, R164 ;  /* 0x0000001204a4723c */ /* 0x040fe200000018a4 */
[----:B------:R-:W3:Y:S07]  /*5d20*/  LDSM.16.MT88.4 R16, [R242+0x4100] ;  /* 0x00410000f210783b */ /* 0x000eee0000004200 */
[C---:B----4-:R-:W-:Y:S08]  /*5d30*/  HMMA.16816.F32 R152, R4.reuse, R8, R152 ;  /* 0x000000080498723c */ /* 0x050ff00000001898 */
        /* <DEDUP_REMOVED lines=36> */
[----:B------:R-:W-:Y:S01]  /*5f80*/  HMMA.16816.F32 R128, R4, R10, R128 ;  /* 0x0000000a0480723c */ /* 0x000fe20000001880 */
[----:B------:R-:W4:Y:S06]  /*5f90*/  LDSM.16.MT88.4 R8, [R240+0x1900] ;  /* 0x00190000f008783b */ /* 0x000f2c0000004200 */
[----:B------:R-:W-:Y:S01]  /*5fa0*/  F2FP.PACK_AB R4, R196, R198 ;  /* 0x000000c6c404723e */ /* 0x000fe200000000ff */
[----:B------:R-:W-:Y:S01]  /*5fb0*/  FADD.FTZ R198, R198, R39 ;  /* 0x00000027c6c67221 */ /* 0x000fe20000010000 */
[----:B------:R-:W-:-:S02]  /*5fc0*/  F2FP.PACK_AB R6, R193, R195 ;  /* 0x000000c3c106723e */ /* 0x000fc400000000ff */
[----:B------:R-:W-:Y:S01]  /*5fd0*/  F2FP.PACK_AB R5, R194, R197 ;  /* 0x000000c5c205723e */ /* 0x000fe200000000ff */
[----:B------:R-:W-:Y:S01]  /*5fe0*/  FADD.FTZ R198, R196, R198 ;  /* 0x000000c6c4c67221 */ /* 0x000fe20000010000 */
[----:B------:R-:W-:Y:S01]  /*5ff0*/  F2FP.PACK_AB R7, R199, R200 ;  /* 0x000000c8c707723e */ /* 0x000fe200000000ff */
[----:B------:R-:W-:Y:S02]  /*6000*/  FADD.FTZ R197, R197, R37 ;  /* 0x00000025c5c57221 */ /* 0x000fe40000010000 */
[----:B------:R-:W-:Y:S02]  /*6010*/  FADD.FTZ R195, R195, R198 ;  /* 0x000000c6c3c37221 */ /* 0x000fe40000010000 */
[----:B------:R-:W-:Y:S02]  /*6020*/  FADD.FTZ R197, R194, R197 ;  /* 0x000000c5c2c57221 */ /* 0x000fe40000010000 */
[----:B-1----:R-:W-:Y:S01]  /*6030*/  HMMA.16816.F32 R160, R4, R12, R160 ;  /* 0x0000000c04a0723c */ /* 0x002fe200000018a0 */
[----:B------:R-:W-:-:S02]  /*6040*/  FADD.FTZ R195, R193, R195 ;  /* 0x000000c3c1c37221 */ /* 0x000fc40000010000 */
[----:B------:R-:W-:-:S04]  /*6050*/  FADD.FTZ R200, R200, R197 ;  /* 0x000000c5c8c87221 */ /* 0x000fc80000010000 */
[----:B------:R-:W-:Y:S01]  /*6060*/  FADD.FTZ R200, R199, R200 ;  /* 0x000000c8c7c87221 */ /* 0x000fe20000010000 */
        /* <DEDUP_REMOVED lines=40> */
[----:B------:R-:W-:Y:S07]  /*62f0*/  LDSM.16.MT88.4 R20, [R240+0x2100] ;  /* 0x00210000f014783b */ /* 0x000fee0000004200 */
[C---:B---3--:R-:W-:Y:S08]  /*6300*/  HMMA.16816.F32 R108, R4.reuse, R16, R108 ;  /* 0x00000010046c723c */ /* 0x048ff0000000186c */
[C---:B------:R-:W-:Y:S01]  /*6310*/  HMMA.16816.F32 R112, R4.reuse, R18, R112 ;  /* 0x000000120470723c */ /* 0x040fe20000001870 */
[----:B------:R-:W2:Y:S07]  /*6320*/  LDSM.16.MT88.4 R16, [R247+0x2100] ;  /* 0x00210000f710783b */ /* 0x000eae0000004200 */
[C---:B----4-:R-:W-:Y:S08]  /*6330*/  HMMA.16816.F32 R124, R4.reuse, R8, R124 ;  /* 0x00000008047c723c */ /* 0x050ff0000000187c */
[----:B------:R-:W-:Y:S01]  /*6340*/  HMMA.16816.F32 R128, R4, R10, R128 ;  /* 0x0000000a0480723c */ /* 0x000fe20000001880 */
[----:B------:R-:W3:Y:S06]  /*6350*/  LDSM.16.MT88.4 R8, [R241+0x2100] ;  /* 0x00210000f108783b */ /* 0x000eec0000004200 */
        /* <DEDUP_REMOVED lines=11> */
[----:B------:R-:W-:Y:S02]  /*6410*/  FADD.FTZ R204, R204, R208 ;  /* 0x000000d0cccc7221 */ /* 0x000fe40000010000 */
[----:B------:R-:W-:Y:S02]  /*6420*/  FADD.FTZ R203, R191, R203 ;  /* 0x000000cbbfcb7221 */ /* 0x000fe40000010000 */
[----:B------:R-:W-:Y:S01]  /*6430*/  FADD.FTZ R204, R201, R204 ;  /* 0x000000ccc9cc7221 */ /* 0x000fe20000010000 */
[----:B------:R-:W-:Y:S01]  /*6440*/  HMMA.16816.F32 R164, R4, R14, R164 ;  /* 0x0000000e04a4723c */ /* 0x000fe200000018a4 */
[----:B------:R-:W1:Y:S01]  /*6450*/  LDSM.16.MT88.4 R12, [R242+0x5100] ;  /* 0x00510000f20c783b */ /* 0x000e620000004200 */
[----:B------:R-:W-:Y:S02]  /*6460*/  FADD.FTZ R203, R190, R203 ;  /* 0x000000cbbecb7221 */ /* 0x000fe40000010000 */
[----:B------:R-:W-:Y:S02]  /*6470*/  FADD.FTZ R204, R187, R204 ;  /* 0x000000ccbbcc7221 */ /* 0x000fe40000010000 */
[----:B------:R-:W-:-:S02]  /*6480*/  FADD.FTZ R203, R189, R203 ;  /* 0x000000cbbdcb7221 */ /* 0x000fc40000010000 */
[----:B--2---:R-:W-:Y:S01]  /*6490*/  HMMA.16816.F32 R176, R4, R16, R176 ;  /* 0x0000001004b0723c */ /* 0x004fe200000018b0 */
[----:B------:R-:W-:Y:S02]  /*64a0*/  FADD.FTZ R204, R186, R204 ;  /* 0x000000ccbacc7221 */ /* 0x000fe40000010000 */
[----:B------:R-:W-:Y:S02]  /*64b0*/  FADD.FTZ R3, R188, R203 ;  /* 0x000000cbbc037221 */ /* 0x000fe40000010000 */
[----:B------:R-:W-:-:S03]  /*64c0*/  FADD.FTZ R204, R192, R204 ;  /* 0x000000ccc0cc7221 */ /* 0x000fc60000010000 */
[----:B------:R-:W-:Y:S01]  /*64d0*/  HMMA.16816.F32 R172, R4, R18, R172 ;  /* 0x0000001204ac723c */ /* 0x000fe200000018ac */
[----:B------:R-:W2:Y:S01]  /*64e0*/  LDSM.16.MT88.4 R16, [R247+0x5100] ;  /* 0x00510000f710783b */ /* 0x000ea20000004200 */
[----:B------:R-:W-:-:S03]  /*64f0*/  FADD.FTZ R183, R209, R204 ;  /* 0x000000ccd1b77221 */ /* 0x000fc60000010000 */
[----:B------:R-:W-:Y:S03]  /*6500*/  STL [R1+0x2c], R3 ;  /* 0x00002c0301007387 */ /* 0x000fe60000100800 */
[C---:B---3--:R-:W-:Y:S08]  /*6510*/  HMMA.16816.F32 R160, R4.reuse, R8, R160 ;  /* 0x0000000804a0723c */ /* 0x048ff000000018a0 */
[C---:B------:R-:W-:Y:S01]  /*6520*/  HMMA.16816.F32 R156, R4.reuse, R10, R156 ;  /* 0x0000000a049c723c */ /* 0x040fe2000000189c */
[----:B------:R-:W3:Y:S07]  /*6530*/  LDSM.16.MT88.4 R8, [R241+0x5100] ;  /* 0x00510000f108783b */ /* 0x000eee0000004200 */
        /* <DEDUP_REMOVED lines=22> */
[C---:B-1----:R-:W-:Y:S08]  /*66a0*/  HMMA.16816.F32 R108, R4.reuse, R12, R108 ;  /* 0x0000000c046c723c */ /* 0x042ff0000000186c */
[C---:B------:R-:W-:Y:S01]  /*66b0*/  HMMA.16816.F32 R112, R4.reuse, R14, R112 ;  /* 0x0000000e0470723c */ /* 0x040fe20000001870 */
[----:B------:R-:W1:Y:S07]  /*66c0*/  LDSM.16.MT88.4 R12, [R240+0xb100] ;  /* 0x00b10000f00c783b */ /* 0x000e6e0000004200 */
[C---:B------:R-:W-:Y:S01]  /*66d0*/  HMMA.16816.F32 R64, R4.reuse, R22, R64 ;  /* 0x000000160440723c */ /* 0x040fe20000001840 */
[----:B------:R-:W4:Y:S07]  /*66e0*/  LDSM.16.MT88.4 R20, [R240+0x8100] ;  /* 0x00810000f014783b */ /* 0x000f2e0000004200 */
[C---:B--2---:R-:W-:Y:S08]  /*66f0*/  HMMA.16816.F32 R100, R4.reuse, R16, R100 ;  /* 0x000000100464723c */ /* 0x044ff00000001864 */
[C---:B------:R-:W-:Y:S01]  /*6700*/  HMMA.16816.F32 R104, R4.reuse, R18, R104 ;  /* 0x000000120468723c */ /* 0x040fe20000001868 */
[----:B------:R-:W-:Y:S07]  /*6710*/  LDSM.16.MT88.4 R16, [R247+0x5900] ;  /* 0x00590000f710783b */ /* 0x000fee0000004200 */
[C---:B---3--:R-:W-:Y:S08]  /*6720*/  HMMA.16816.F32 R116, R4.reuse, R8, R116 ;  /* 0x000000080474723c */ /* 0x048ff00000001874 */
[C---:B------:R-:W-:Y:S01]  /*6730*/  HMMA.16816.F32 R120, R4.reuse, R10, R120 ;  /* 0x0000000a0478723c */ /* 0x040fe20000001878 */
[----:B------:R-:W2:Y:S07]  /*6740*/  LDSM.16.MT88.4 R8, [R242+0x2900] ;  /* 0x00290000f208783b */ /* 0x000eae0000004200 */
[C---:B-1----:R-:W-:Y:S08]  /*6750*/  HMMA.16816.F32 R124, R4.reuse, R12, R124 ;  /* 0x0000000c047c723c */ /* 0x042ff0000000187c */
[C---:B------:R-:W-:Y:S01]  /*6760*/  HMMA.16816.F32 R128, R4.reuse, R14, R128 ;  /* 0x0000000e0480723c */ /* 0x040fe20000001880 */
[----:B------:R-:W1:Y:S07]  /*6770*/  LDSM.16.MT88.4 R12, [R247+0x2900] ;  /* 0x00290000f70c783b */ /* 0x000e6e0000004200 */
[C---:B----4-:R-:W-:Y:S08]  /*6780*/  HMMA.16816.F32 R92, R4.reuse, R20, R92 ;  /* 0x00000014045c723c */ /* 0x050ff0000000185c */
[----:B------:R-:W-:Y:S01]  /*6790*/  HMMA.16816.F32 R96, R4, R22, R96 ;  /* 0x000000160460723c */ /* 0x000fe20000001860 */
[----:B------:R-:W-:Y:S06]  /*67a0*/  LDSM.16.MT88.4 R20, [R240+0x2900] ;  /* 0x00290000f014783b */ /* 0x000fec0000004200 */
[----:B------:R-:W-:-:S02]  /*67b0*/  F2FP.PACK_AB R4, R190, R191 ;  /* 0x000000bfbe04723e */ /* 0x000fc400000000ff */
[----:B------:R-:W-:Y:S02]  /*67c0*/  F2FP.PACK_AB R6, R188, R189 ;  /* 0x000000bdbc06723e */ /* 0x000fe400000000ff */
[----:B------:R-:W-:Y:S02]  /*67d0*/  F2FP.PACK_AB R5, R186, R187 ;  /* 0x000000bbba05723e */ /* 0x000fe400000000ff */
[----:B------:R-:W-:-:S07]  /*67e0*/  F2FP.PACK_AB R7, R209, R192 ;  /* 0x000000c0d107723e */ /* 0x000fce00000000ff */
[C---:B--2---:R-:W-:Y:S08]  /*67f0*/  HMMA.16816.F32 R168, R4.reuse, R8, R168 ;  /* 0x0000000804a8723c */ /* 0x044ff000000018a8 */
[C---:B-1----:R-:W-:Y:S08]  /*6800*/  HMMA.16816.F32 R176, R4.reuse, R12, R176 ;  /* 0x0000000c04b0723c */ /* 0x042ff000000018b0 */
[C---:B------:R-:W-:Y:S01]  /*6810*/  HMMA.16816.F32 R172, R4.reuse, R14, R172 ;  /* 0x0000000e04ac723c */ /* 0x040fe200000018ac */
[----:B------:R-:W1:Y:S07]  /*6820*/  LDSM.16.MT88.4 R12, [R242+0x5900] ;  /* 0x00590000f20c783b */ /* 0x000e6e0000004200 */
[C---:B------:R-:W-:Y:S01]  /*6830*/  HMMA.16816.F32 R164, R4.reuse, R10, R164 ;  /* 0x0000000a04a4723c */ /* 0x040fe200000018a4 */
[----:B------:R-:W2:Y:S07]  /*6840*/  LDSM.16.MT88.4 R8, [R241+0x5900] ;  /* 0x00590000f108783b */ /* 0x000eae0000004200 */
[C---:B------:R-:W-:Y:S08]  /*6850*/  HMMA.16816.F32 R144, R4.reuse, R16, R144 ;  /* 0x000000100490723c */ /* 0x040ff00000001890 */
[C---:B------:R-:W-:Y:S01]  /*6860*/  HMMA.16816.F32 R140, R4.reuse, R18, R140 ;  /* 0x00000012048c723c */ /* 0x040fe2000000188c */
[----:B------:R-:W3:Y:S07]  /*6870*/  LDSM.16.MT88.4 R16, [R242+0x8900] ;  /* 0x00890000f210783b */ /* 0x000eee0000004200 */
[C---:B------:R-:W-:Y:S08]  /*6880*/  HMMA.16816.F32 R160, R4.reuse, R24, R160 ;  /* 0x0000001804a0723c */ /* 0x040ff000000018a0 */
[C---:B------:R-:W-:Y:S01]  /*6890*/  HMMA.16816.F32 R156, R4.reuse, R26, R156 ;  /* 0x0000001a049c723c */ /* 0x040fe2000000189c */
[----:B------:R-:W-:Y:S07]  /*68a0*/  LDSM.16.MT88.4 R24, [R240+0x5900] ;  /* 0x00590000f018783b */ /* 0x000fee0000004200 */
        /* <DEDUP_REMOVED lines=22> */
[C---:B------:R-:W-:Y:S08]  /*6a10*/  HMMA.16816.F32 R64, R4.reuse, R26, R64 ;  /* 0x0000001a0440723c */ /* 0x040ff00000001840 */
[C---:B----4-:R-:W-:Y:S08]  /*6a20*/  HMMA.16816.F32 R68, R4.reuse, R20, R68 ;  /* 0x000000140444723c */ /* 0x050ff00000001844 */
[C---:B------:R-:W-:Y:S08]  /*6a30*/  HMMA.16816.F32 R72, R4.reuse, R22, R72 ;  /* 0x000000160448723c */ /* 0x040ff00000001848 */
[C---:B-1----:R-:W-:Y:S08]  /*6a40*/  HMMA.16816.F32 R108, R4.reuse, R12, R108 ;  /* 0x0000000c046c723c */ /* 0x042ff0000000186c */
[C---:B------:R-:W-:Y:S08]  /*6a50*/  HMMA.16816.F32 R112, R4.reuse, R14, R112 ;  /* 0x0000000e0470723c */ /* 0x040ff00000001870 */
[C---:B--2---:R-:W-:Y:S08]  /*6a60*/  HMMA.16816.F32 R116, R4.reuse, R8, R116 ;  /* 0x000000080474723c */ /* 0x044ff00000001874 */
[C---:B------:R-:W-:Y:S08]  /*6a70*/  HMMA.16816.F32 R120, R4.reuse, R10, R120 ;  /* 0x0000000a0478723c */ /* 0x040ff00000001878 */
[C---:B---3--:R-:W-:Y:S08]  /*6a80*/  HMMA.16816.F32 R124, R4.reuse, R16, R124 ;  /* 0x00000010047c723c */ /* 0x048ff0000000187c */
[----:B------:R-:W-:Y:S01]  /*6a90*/  HMMA.16816.F32 R128, R4, R18, R128 ;  /* 0x000000120480723c */ /* 0x000fe20000001880 */
[----:B------:R-:W-:Y:S07]  /*6aa0*/  @!P0 BRA `(.L_x_1543) ;  /* 0x000051f000008947 */ /* 0x000fee0003800000 */
[C---:B------:R-:W-:Y:S01]  /*6ab0*/  SHF.L.U64.HI R4, R33.reuse, 0x1, R35 ;  /* 0x0000000121047819 */ /* 0x040fe20000010223 */
[----:B------:R-:W-:Y:S01]  /*6ac0*/  IMAD.SHL.U32 R3, R33, 0x2, RZ ;  /* 0x0000000221037824 */ /* 0x000fe200078e00ff */
[----:B------:R-:W-:-:S02]  /*6ad0*/  SHF.L.U64.HI R5, R31, 0x1, R34 ;  /* 0x000000011f057819 */ /* 0x000fc40000010222 */
[----:B------:R-:W-:Y:S01]  /*6ae0*/  MOV R180, R2 ;  /* 0x0000000200b47202 */ /* 0x000fe20000000f00 */
[----:B------:R1:W-:Y:S01]  /*6af0*/  STL [R1+0x28], R4 ;  /* 0x0000280401007387 */ /* 0x0003e20000100800 */
[----:B------:R-:W-:-:S03]  /*6b00*/  SHF.L.U64.HI R2, R28, 0x1, R30 ;  /* 0x000000011c027819 */ /* 0x000fc6000001021e */
[----:B------:R2:W-:Y:S04]  /*6b10*/  STL [R1+0x24], R3 ;  /* 0x0000240301007387 */ /* 0x0005e80000100800 */
[----:B------:R-:W-:Y:S01]  /*6b20*/  STL [R1+0x20], R5 ;  /* 0x0000200501007387 */ /* 0x000fe20000100800 */
[----:B-1----:R-:W-:Y:S02]  /*6b30*/  IMAD.SHL.U32 R4, R31, 0x2, RZ ;  /* 0x000000021f047824 */ /* 0x002fe400078e00ff */
[----:B--2---:R-:W-:Y:S01]  /*6b40*/  IMAD.MOV.U32 R3, RZ, RZ, R0 ;  /* 0x000000ffff037224 */ /* 0x004fe200078e0000 */
[C---:B------:R-:W-:Y:S02]  /*6b50*/  SHF.L.U64.HI R0, R29.reuse, 0x1, R32 ;  /* 0x000000011d007819 */ /* 0x040fe40000010220 */
[----:B------:R1:W-:Y:S04]  /*6b60*/  STL [R1+0x1c], R4 ;  /* 0x00001c0401007387 */ /* 0x0003e80000100800 */
[----:B------:R2:W-:Y:S01]  /*6b70*/  STL [R1+0x18], R0 ;  /* 0x0000180001007387 */ /* 0x0005e20000100800 */
[----:B-1----:R-:W-:Y:S01]  /*6b80*/  IMAD.SHL.U32 R4, R29, 0x2, RZ ;  /* 0x000000021d047824 */ /* 0x002fe200078e00ff */
[----:B--2---:R-:W-:-:S04]  /*6b90*/  SHF.L.U32 R0, R28, 0x1, RZ ;  /* 0x000000011c007819 */ /* 0x004fc800000006ff */
[----:B------:R1:W-:Y:S04]  /*6ba0*/  STL [R1+0x14], R4 ;  /* 0x0000140401007387 */ /* 0x0003e80000100800 */
[----:B------:R1:W-:Y:S04]  /*6bb0*/  STL [R1+0xc], R0 ;  /* 0x00000c0001007387 */ /* 0x0003e80000100800 */
[----:B------:R1:W-:Y:S01]  /*6bc0*/  STL [R1+0x10], R2 ;  /* 0x0000100201007387 */ /* 0x0003e20000100800 */
[----:B------:R-:W-:Y:S05]  /*6bd0*/  BRA `(.L_x_1544) ;  /* 0x0000052000007947 */ /* 0x000fea0003800000 */
.L_x_1546:
[----:B------:R-:W2:Y:S01]  /*6be0*/  LDL R2, [R1+0x8] ;  /* 0x0000080001027983 */ /* 0x000ea20000100800 */
[----:B------:R-:W-:Y:S01]  /*6bf0*/  UIMAD UR5, UR6, 0x60, UR9 ;  /* 0x00000060060578a4 */ /* 0x000fe2000f8e0209 */
[----:B------:R-:W-:Y:S01]  /*6c00*/  ISETP.NE.AND P6, PT, R252, 0x1, PT ;  /* 0x00000001fc00780c */ /* 0x000fe20003fc5270 */
[----:B------:R-:W-:Y:S01]  /*6c10*/  IMAD.MOV.U32 R7, RZ, RZ, RZ ;  /* 0x000000ffff077224 */ /* 0x000fe200078e00ff */
[----:B------:R-:W3:Y:S03]  /*6c20*/  LDL R20, [R1+0x24] ;  /* 0x0000240001147983 */ /* 0x000ee60000100800 */
[----:B------:R-:W-:Y:S01]  /*6c30*/  IMAD.U32 R0, RZ, RZ, UR5 ;  /* 0x00000005ff007e24 */ /* 0x000fe2000f8e00ff */
[----:B------:R-:W4:Y:S04]  /*6c40*/  LDL R36, [R1+0x28] ;  /* 0x0000280001247983 */ /* 0x000f280000100800 */
        /* <DEDUP_REMOVED lines=13> */
[----:B------:R-:W-:Y:S03]  /*6d20*/  @!P5 LEA R4, P0, R6, c[0x0][0x2a0], 0x2 ;  /* 0x0000a8000604da11 */ /* 0x000fe600078010ff */
        /* <DEDUP_REMOVED lines=9> */
[----:B--2---:R-:W-:Y:S01]  /*6dc0*/  STL [R1], R7 ;  /* 0x0000000701007387 */ /* 0x004fe20000100800 */
[----:B------:R-:W-:Y:S02]  /*6dd0*/  SHF.R.S32.HI R0, RZ, 0x1f, R7 ;  /* 0x0000001fff007819 */ /* 0x000fe40000011407 */
[C---:B------:R-:W-:Y:S04]  /*6de0*/  IMAD.WIDE.U32 R4, R7.reuse, c[0x0][0x1f0], R4 ;  /* 0x00007c0007047a25 */ /* 0x040fe800078e0004 */
        /* <DEDUP_REMOVED lines=9> */
[----:B------:R-:W2:Y:S04]  /*6e80*/  SHFL.IDX PT, R5, R0, 0x1, 0x181f ;  /* 0x00381f0000057f89 */ /* 0x000ea800000e0000 */
[----:B------:R-:W1:Y:S04]  /*6e90*/  SHFL.IDX PT, R2, R2, 0x2, 0x181f ;  /* 0x00581f0002027f89 */ /* 0x000e6800000e0000 */
[----:B------:R-:W1:Y:S01]  /*6ea0*/  SHFL.IDX PT, R0, R0, 0x2, 0x181f ;  /* 0x00581f0000007f89 */ /* 0x000e6200000e0000 */
[CC--:B---3--:R-:W-:Y:S05]  /*6eb0*/  IADD3 R12, P0, R6.reuse, R20.reuse, RZ ;  /* 0x00000014060c7210 */ /* 0x0c8fea0007f1e0ff */
[C---:B----4-:R-:W-:Y:S01]  /*6ec0*/  IMAD.X R13, R7.reuse, 0x1, R36, P0 ;  /* 0x00000001070d7824 */ /* 0x050fe200000e0624 */
[C---:B-----5:R-:W-:Y:S04]  /*6ed0*/  IADD3 R10, P0, R6.reuse, R35, RZ ;  /* 0x00000023060a7210 */ /* 0x060fe80007f1e0ff */
[----:B------:R3:W-:Y:S01]  /*6ee0*/  LDGSTS.E.BYPASS.LTC128B.128 [R251+0xc100], [R12.64], !P4 ;  /* 0x0c1000000cfb7fae */ /* 0x0007e2000e101d4c */
[C---:B------:R-:W-:Y:S01]  /*6ef0*/  IMAD.X R11, R7.reuse, 0x1, R34, P0 ;  /* 0x00000001070b7824 */ /* 0x040fe200000e0622 */
[C---:B------:R-:W-:Y:S04]  /*6f00*/  IADD3 R8, P0, R6.reuse, R31, RZ ;  /* 0x0000001f06087210 */ /* 0x040fe80007f1e0ff */
[----:B------:R4:W-:Y:S01]  /*6f10*/  LDGSTS.E.BYPASS.LTC128B.128 [R251+0xf100], [R10.64], !P3 ;  /* 0x0f1000000afb7fae */ /* 0x0009e2000d901d4c */
[C---:B------:R-:W-:Y:S01]  /*6f20*/  IMAD.X R9, R7.reuse, 0x1, R30, P0 ;  /* 0x0000000107097824 */ /* 0x040fe200000e061e */
[----:B------:R-:W-:Y:S04]  /*6f30*/  IADD3 R6, P0, R6, R29, RZ ;  /* 0x0000001d06067210 */ /* 0x000fe80007f1e0ff */
[----:B------:R5:W-:Y:S01]  /*6f40*/  LDGSTS.E.BYPASS.LTC128B.128 [R251+0x12100], [R8.64], !P2 ;  /* 0x1210000008fb7fae */ /* 0x000be2000d101d4c */
[----:B------:R-:W-:Y:S01]  /*6f50*/  IMAD.X R7, R7, 0x1, R28, P0 ;  /* 0x0000000107077824 */ /* 0x000fe200000e061c */
[CC--:B-1----:R-:W-:Y:S04]  /*6f60*/  IADD3 R14, P0, R4.reuse, R20.reuse, RZ ;  /* 0x00000014040e7210 */ /* 0x0c2fe80007f1e0ff */
[----:B------:R1:W-:Y:S01]  /*6f70*/  LDGSTS.E.BYPASS.LTC128B.128 [R251+0x15100], [R6.64], !P1 ;  /* 0x1510000006fb7fae */ /* 0x0003e2000c901d4c */
[C---:B--2---:R-:W-:Y:S01]  /*6f80*/  IMAD.X R15, R5.reuse, 0x1, R36, P0 ;  /* 0x00000001050f7824 */ /* 0x044fe200000e0624 */
[C---:B------:R-:W-:Y:S04]  /*6f90*/  IADD3 R18, P0, R4.reuse, R35, RZ ;  /* 0x0000002304127210 */ /* 0x040fe80007f1e0ff */
        /* <DEDUP_REMOVED lines=8> */
[----:B------:R-:W-:Y:S04]  /*7020*/  IADD3 R20, P0, R2, R20, RZ ;  /* 0x0000001402147210 */ /* 0x000fe80007f1e0ff */
[----:B------:R3:W-:Y:S01]  /*7030*/  LDGSTS.E.BYPASS.LTC128B.128 [R251+0x16100], [R4.64], !P1 ;  /* 0x1610000004fb7fae */ /* 0x0007e2000c901d4c */
[----:B------:R-:W-:Y:S01]  /*7040*/  IMAD.X R21, R0, 0x1, R36, P0 ;  /* 0x0000000100157824 */ /* 0x000fe200000e0624 */
[----:B----4-:R-:W-:Y:S04]  /*7050*/  IADD3 R10, P0, R2, R35, RZ ;  /* 0x00000023020a7210 */ /* 0x010fe80007f1e0ff */
[----:B------:R3:W-:Y:S01]  /*7060*/  LDGSTS.E.BYPASS.LTC128B.128 [R251+0xe100], [R20.64], !P4 ;  /* 0x0e10000014fb7fae */ /* 0x0007e2000e101d4c */
[----:B------:R-:W-:Y:S01]  /*7070*/  IMAD.X R11, R0, 0x1, R34, P0 ;  /* 0x00000001000b7824 */ /* 0x000fe200000e0622 */
[----:B-1----:R-:W-:Y:S04]  /*7080*/  IADD3 R6, P0, R2, R31, RZ ;  /* 0x0000001f02067210 */ /* 0x002fe80007f1e0ff */
[----:B------:R3:W-:Y:S01]  /*7090*/  LDGSTS.E.BYPASS.LTC128B.128 [R251+0x11100], [R10.64], !P3 ;  /* 0x111000000afb7fae */ /* 0x0007e2000d901d4c */
[----:B------:R-:W-:Y:S01]  /*70a0*/  IMAD.X R7, R0, 0x1, R30, P0 ;  /* 0x0000000100077824 */ /* 0x000fe200000e061e */
[----:B-----5:R-:W-:Y:S04]  /*70b0*/  IADD3 R8, P0, R2, R29, RZ ;  /* 0x0000001d02087210 */ /* 0x020fe80007f1e0ff */
[----:B------:R3:W-:Y:S01]  /*70c0*/  LDGSTS.E.BYPASS.LTC128B.128 [R251+0x14100], [R6.64], !P2 ;  /* 0x1410000006fb7fae */ /* 0x0007e2000d101d4c */
[----:B------:R-:W-:Y:S05]  /*70d0*/  IMAD.X R9, R0, 0x1, R28, P0 ;  /* 0x0000000100097824 */ /* 0x000fea00000e061c */
[----:B------:R3:W-:Y:S01]  /*70e0*/  LDGSTS.E.BYPASS.LTC128B.128 [R251+0x17100], [R8.64], !P1 ;  /* 0x1710000008fb7fae */ /* 0x0007e2000c901d4c */
[----:B------:R-:W-:-:S05]  /*70f0*/  BRA `(.L_x_1545) ;  /* 0x00001ec000007947 */ /* 0x000fca0003800000 */
.L_x_1544:
[----:B-1----:R-:W2:Y:S01]  /*7100*/  LDL R2, [R1+0x4] ;  /* 0x0000040001027983 */ /* 0x002ea20000100800 */
[----:B------:R-:W-:Y:S04]  /*7110*/  DEPBAR.LE SB0, 0x0 ;  /* 0x000080000000791a */ /* 0x000fe80000000000 */
[----:B------:R-:W3:Y:S01]  /*7120*/  LDL R6, [R1] ;  /* 0x0000000001067983 */ /* 0x000ee20000100800 */
[----:B------:R-:W-:Y:S01]  /*7130*/  IADD3 R181, R251, 0x100, RZ ;  /* 0x00000100fbb57810 */ /* 0x000fe20007ffe0ff */
[----:B------:R-:W-:Y:S03]  /*7140*/  UISETP.GT.AND UP0, UPT, UR6, UR8, UPT ;  /* 0x000000080600728c */ /* 0x000fe6000bf04270 */
[----:B------:R1:W-:Y:S05]  /*7150*/  STL [R1+0x58], R55 ;  /* 0x0000583701007387 */ /* 0x0003ea0000100800 */
[----:B------:R4:W-:Y:S05]  /*7160*/  STL [R1+0x54], R54 ;  /* 0x0000543601007387 */ /* 0x0009ea0000100800 */
[----:B------:R4:W-:Y:S05]  /*7170*/  STL [R1+0x50], R53 ;  /* 0x0000503501007387 */ /* 0x0009ea0000100800 */
[----:B------:R4:W-:Y:S05]  /*7180*/  STL [R1+0x4c], R52 ;  /* 0x00004c3401007387 */ /* 0x0009ea0000100800 */
[----:B------:R4:W-:Y:S05]  /*7190*/  STL [R1+0x48], R3 ;  /* 0x0000480301007387 */ /* 0x0009ea0000100800 */
[----:B-1----:R-:W3:Y:S05]  /*71a0*/  LDL R55, [R1+0x24] ;  /* 0x0000240001377983 */ /* 0x002eea0000100800 */
[----:B----4-:R-:W4:Y:S05]  /*71b0*/  LDL R54, [R1+0x28] ;  /* 0x0000280001367983 */ /* 0x010f2a0000100800 */
[----:B------:R-:W4:Y:S05]  /*71c0*/  LDL R29, [R1+0x1c] ;  /* 0x00001c00011d7983 */ /* 0x000f2a0000100800 */
[----:B------:R-:W4:Y:S05]  /*71d0*/  LDL R53, [R1+0x20] ;  /* 0x0000200001357983 */ /* 0x000f2a0000100800 */
[----:B------:R-:W4:Y:S05]  /*71e0*/  LDL R52, [R1+0x14] ;  /* 0x0000140001347983 */ /* 0x000f2a0000100800 */
[----:B------:R-:W4:Y:S05]  /*71f0*/  LDL R3, [R1+0x18] ;  /* 0x0000180001037983 */ /* 0x000f2a0000100800 */
[----:B------:R-:W4:Y:S05]  /*7200*/  LDL R252, [R1+0xc] ;  /* 0x00000c0001fc7983 */ /* 0x000f2a0000100800 */
[----:B------:R-:W4:Y:S05]  /*7210*/  LDL R182, [R1+0x10] ;  /* 0x0000100001b67983 */ /* 0x000f2a0000100800 */
[----:B------:R-:W-:Y:S06]  /*7220*/  BAR.SYNC.DEFER_BLOCKING 0x0 ;  /* 0x0000000000007b1d */ /* 0x000fec0000010000 */
[----:B------:R-:W-:Y:S05]  /*7230*/  LDSM.16.M88.4 R48, [R250+0x18100] ;  /* 0x01810000fa30783b */ /* 0x000fea0000000200 */
[----:B------:R-:W1:Y:S05]  /*7240*/  LDSM.16.M88.4 R8, [R249+0xc100] ;  /* 0x00c10000f908783b */ /* 0x000e6a0000000200 */
[----:B------:R-:W1:Y:S05]  /*7250*/  LDSM.16.M88.4 R16, [R249+0xc900] ;  /* 0x00c90000f910783b */ /* 0x000e6a0000000200 */
[----:B------:R-:W-:Y:S05]  /*7260*/  LDSM.16.M88.4 R24, [R249+0xd100] ;  /* 0x00d10000f918783b */ /* 0x000fea0000000200 */
[----:B------:R-:W-:Y:S05]  /*7270*/  LDSM.16.M88.4 R32, [R249+0xd900] ;  /* 0x00d90000f920783b */ /* 0x000fea0000000200 */
[----:B------:R-:W-:Y:S05]  /*7280*/  LDSM.16.M88.4 R40, [R249+0xe100] ;  /* 0x00e10000f928783b */ /* 0x000fea0000000200 */
[----:B------:R-:W-:Y:S05]  /*7290*/  LDSM.16.M88.4 R184, [R249+0xe900] ;  /* 0x00e90000f9b8783b */ /* 0x000fea0000000200 */
[----:B------:R-:W-:Y:S05]  /*72a0*/  LDSM.16.M88.4 R188, [R246+0x18100] ;  /* 0x01810000f6bc783b */ /* 0x000fea0000000200 */
[----:B------:R-:W-:Y:S05]  /*72b0*/  LDSM.16.M88.4 R192, [R248] ;  /* 0x00000000f8c0783b */ /* 0x000fea0000000200 */
[----:B------:R-:W-:Y:S05]  /*72c0*/  LDSM.16.M88.4 R196, [R239] ;  /* 0x00000000efc4783b */ /* 0x000fea0000000200 */
[----:B------:R-:W-:Y:S05]  /*72d0*/  LDSM.16.M88.4 R200, [R238] ;  /* 0x00000000eec8783b */ /* 0x000fea0000000200 */
[----:B------:R-:W-:Y:S05]  /*72e0*/  LDSM.16.M88.4 R204, [R237] ;  /* 0x00000000edcc783b */ /* 0x000fea0000000200 */
[----:B------:R-:W-:Y:S05]  /*72f0*/  LDSM.16.M88.4 R208, [R236] ;  /* 0x00000000ecd0783b */ /* 0x000fea0000000200 */
[----:B------:R-:W-:Y:S01]  /*7300*/  LDSM.16.M88.4 R212, [R235] ;  /* 0x00000000ebd4783b */ /* 0x000fe20000000200 */
[----:B--2---:R-:W-:Y:S01]  /*7310*/  SHF.R.S32.HI R0, RZ, 0x1f, R2 ;  /* 0x0000001fff007819 */ /* 0x004fe20000011402 */
[----:B------:R-:W-:Y:S04]  /*7320*/  IMAD.WIDE.U32 R4, R2, c[0x0][0x208], RZ ;  /* 0x0000820002047a25 */ /* 0x000fe800078e00ff */
[----:B------:R-:W-:Y:S04]  /*7330*/  IMAD R0, R0, c[0x0][0x208], RZ ;  /* 0x0000820000007a24 */ /* 0x000fe800078e02ff */
[----:B------:R-:W-:Y:S01]  /*7340*/  IMAD R0, R2, c[0x0][0x20c], R0 ;  /* 0x0000830002007a24 */ /* 0x000fe200078e0200 */
[----:B---3--:R-:W-:Y:S04]  /*7350*/  SHF.R.S32.HI R2, RZ, 0x1f, R6 ;  /* 0x0000001fff027819 */ /* 0x008fe80000011406 */
[----:B------:R-:W-:Y:S01]  /*7360*/  IADD3 R5, R5, R0, RZ ;  /* 0x0000000005057210 */ /* 0x000fe20007ffe0ff */
[----:B------:R-:W-:Y:S04]  /*7370*/  IMAD R2, R2, c[0x0][0x218], RZ ;  /* 0x0000860002027a24 */ /* 0x000fe800078e02ff */
[C---:B------:R-:W-:Y:S04]  /*7380*/  IMAD.WIDE.U32 R4, R6.reuse, c[0x0][0x218], R4 ;  /* 0x0000860006047a25 */ /* 0x040fe800078e0004 */
[----:B------:R-:W-:Y:S01]  /*7390*/  IMAD R2, R6, c[0x0][0x21c], R2 ;  /* 0x0000870006027a24 */ /* 0x000fe200078e0202 */
[----:B------:R-:W-:Y:S04]  /*73a0*/  IADD3 R0, P0, R4, UR22, RZ ;  /* 0x0000001604007c10 */ /* 0x000fe8000ff1e0ff */
[----:B------:R-:W-:Y:S02]  /*73b0*/  IADD3.X R4, R5, UR4, R2, P0, !PT ;  /* 0x0000000405047c10 */ /* 0x000fe400087fe402 */
[C---:B------:R-:W-:Y:S04]  /*73c0*/  LEA R2, P0, R0.reuse, c[0x0][0x1f8], 0x1 ;  /* 0x00007e0000027a11 */ /* 0x040fe800078008ff */
[----:B------:R-:W-:Y:S01]  /*73d0*/  LEA.HI.X R0, R0, c[0x0][0x1fc], R4, 0x1, P0 ;  /* 0x00007f0000007a11 */ /* 0x000fe200000f0c04 */
[----:B------:R-:W2:Y:S01]  /*73e0*/  SHFL.IDX PT, R44, R2, RZ, 0x181f ;  /* 0x00181fff022c7589 */ /* 0x000ea200000e0000 */
[C---:B-1----:R-:W-:Y:S04]  /*73f0*/  HMMA.16816.F32 R4, R48.reuse, R8, RZ ;  /* 0x000000083004723c */ /* 0x042fe800000018ff */
[----:B------:R-:W4:Y:S04]  /*7400*/  SHFL.IDX PT, R20, R0, RZ, 0x181f ;  /* 0x00181fff00147589 */ /* 0x000f2800000e0000 */
[C---:B------:R-:W-:Y:S01]  /*7410*/  HMMA.16816.F32 R8, R48.reuse, R10, RZ ;  /* 0x0000000a3008723c */ /* 0x040fe200000018ff */
[----:B------:R-:W1:Y:S05]  /*7420*/  SHFL.IDX PT, R38, R2, 0x1, 0x181f ;  /* 0x00381f0002267f89 */ /* 0x000e6a00000e0000 */
[----:B------:R-:W3:Y:S02]  /*7430*/  SHFL.IDX PT, R28, R0, 0x1, 0x181f ;  /* 0x00381f00001c7f89 */ /* 0x000ee400000e0000 */
[C---:B------:R-:W-:Y:S03]  /*7440*/  HMMA.16816.F32 R12, R48.reuse, R16, RZ ;  /* 0x00000010300c723c */ /* 0x040fe600000018ff */
[----:B------:R-:W1:Y:S01]  /*7450*/  SHFL.IDX PT, R2, R2, 0x2, 0x181f ;  /* 0x00581f0002027f89 */ /* 0x000e6200000e0000 */
[----:B--2---:R-:W-:Y:S04]  /*7460*/  IADD3 R30, P0, R44, R55, RZ ;  /* 0x000000372c1e7210 */ /* 0x004fe80007f1e0ff */
[C---:B------:R-:W-:Y:S01]  /*7470*/  HMMA.16816.F32 R16, R48.reuse, R18, RZ ;  /* 0x000000123010723c */ /* 0x040fe200000018ff */
[----:B------:R-:W2:Y:S03]  /*7480*/  SHFL.IDX PT, R0, R0, 0x2, 0x181f ;  /* 0x00581f0000007f89 */ /* 0x000ea600000e0000 */
[----:B----4-:R-:W-:Y:S02]  /*7490*/  IADD3.X R31, R20, R54, RZ, P0, !PT ;  /* 0x00000036141f7210 */ /* 0x010fe400007fe4ff */
[----:B------:R-:W-:Y:S03]  /*74a0*/  IADD3 R22, P0, R44, R29, RZ ;  /* 0x0000001d2c167210 */ /* 0x000fe60007f1e0ff */
[----:B------:R4:W-:Y:S03]  /*74b0*/  LDGSTS.E.BYPASS.LTC128B.128 [R181], [R30.64], !P4 ;  /* 0x000000001eb57fae */ /* 0x0009e6000e101d4c */
[----:B------:R-:W-:Y:S02]  /*74c0*/  IADD3.X R23, R20, R53, RZ, P0, !PT ;  /* 0x0000003514177210 */ /* 0x000fe400007fe4ff */
[----:B------:R-:W-:Y:S03]  /*74d0*/  IADD3 R36, P0, R44, R52, RZ ;  /* 0x000000342c247210 */ /* 0x000fe60007f1e0ff */
[----:B------:R2:W-:Y:S01]  /*74e0*/  LDGSTS.E.BYPASS.LTC128B.128 [R181+0x3000], [R22.64], !P3 ;  /* 0x0300000016b57fae */ /* 0x0005e2000d901d4c */
[----:B------:R-:W-:Y:S02]  /*74f0*/  IADD3.X R37, R20, R3, RZ, P0, !PT ;  /* 0x0000000314257210 */ /* 0x000fe400007fe4ff */
[----:B------:R-:W-:Y:S03]  /*7500*/  IADD3 R44, P0, R44, R252, RZ ;  /* 0x000000fc2c2c7210 */ /* 0x000fe60007f1e0ff */
[----:B------:R2:W-:Y:S01]  /*7510*/  LDGSTS.E.BYPASS.LTC128B.128 [R181+0x6000], [R36.64], !P2 ;  /* 0x0600000024b57fae */ /* 0x0005e2000d101d4c */
[----:B------:R-:W-:Y:S02]  /*7520*/  IADD3.X R45, R20, R182, RZ, P0, !PT ;  /* 0x000000b6142d7210 */ /* 0x000fe400007fe4ff */
[----:B-1----:R-:W-:Y:S03]  /*7530*/  IADD3 R46, P0, R38, R55, RZ ;  /* 0x00000037262e7210 */ /* 0x002fe60007f1e0ff */
[----:B------:R1:W-:Y:S01]  /*7540*/  LDGSTS.E.BYPASS.LTC128B.128 [R181+0x9000], [R44.64], !P1 ;  /* 0x090000002cb57fae */ /* 0x0003e2000c901d4c */
[----:B---3--:R-:W-:Y:S05]  /*7550*/  IADD3.X R47, R28, R54, RZ, P0, !PT ;  /* 0x000000361c2f7210 */ /* 0x008fea00007fe4ff */
[----:B------:R3:W-:Y:S01]  /*7560*/  LDGSTS.E.BYPASS.LTC128B.128 [R181+0x1000], [R46.64], !P4 ;  /* 0x010000002eb57fae */ /* 0x0007e2000e101d4c */
[----:B----4-:R-:W-:Y:S04]  /*7570*/  IADD3 R30, P0, R38, R29, RZ ;  /* 0x0000001d261e7210 */ /* 0x010fe80007f1e0ff */
[----:B------:R-:W-:Y:S01]  /*7580*/  IADD3.X R31, R28, R53, RZ, P0, !PT ;  /* 0x000000351c1f7210 */ /* 0x000fe200007fe4ff */
[C---:B--2---:R-:W-:Y:S04]  /*7590*/  HMMA.16816.F32 R20, R48.reuse, R24, RZ ;  /* 0x000000183014723c */ /* 0x044fe800000018ff */
[----:B------:R2:W-:Y:S01]  /*75a0*/  LDGSTS.E.BYPASS.LTC128B.128 [R181+0x4000], [R30.64], !P3 ;  /* 0x040000001eb57fae */ /* 0x0005e2000d901d4c */
[----:B------:R-:W-:Y:S03]  /*75b0*/  IADD3 R36, P0, R38, R52, RZ ;  /* 0x0000003426247210 */ /* 0x000fe60007f1e0ff */
[C---:B------:R-:W-:Y:S01]  /*75c0*/  HMMA.16816.F32 R24, R48.reuse, R26, RZ ;  /* 0x0000001a3018723c */ /* 0x040fe200000018ff */
[----:B------:R-:W-:Y:S03]  /*75d0*/  IADD3.X R37, R28, R3, RZ, P0, !PT ;  /* 0x000000031c257210 */ /* 0x000fe600007fe4ff */
[----:B------:R-:W-:Y:S02]  /*75e0*/  IADD3 R38, P0, R38, R252, RZ ;  /* 0x000000fc26267210 */ /* 0x000fe40007f1e0ff */
[----:B------:R4:W-:Y:S02]  /*75f0*/  LDGSTS.E.BYPASS.LTC128B.128 [R181+0x7000], [R36.64], !P2 ;  /* 0x0700000024b57fae */ /* 0x0009e4000d101d4c */
[----:B------:R-:W-:Y:S04]  /*7600*/  IADD3.X R39, R28, R182, RZ, P0, !PT ;  /* 0x000000b61c277210 */ /* 0x000fe800007fe4ff */
[----:B-1----:R-:W-:Y:S02]  /*7610*/  IADD3 R44, P0, R2, R55, RZ ;  /* 0x00000037022c7210 */ /* 0x002fe40007f1e0ff */
[----:B------:R1:W5:Y:S02]  /*7620*/  LDL.LU R55, [R1+0x58] ;  /* 0x0000580001377983 */ /* 0x0003640000300800 */
[----:B------:R-:W-:Y:S03]  /*7630*/  IADD3.X R45, R0, R54, RZ, P0, !PT ;  /* 0x00000036002d7210 */ /* 0x000fe600007fe4ff */
[----:B------:R1:W-:Y:S05]  /*7640*/  LDGSTS.E.BYPASS.LTC128B.128 [R181+0xa000], [R38.64], !P1 ;  /* 0x0a00000026b57fae */ /* 0x0003ea000c901d4c */
[----:B------:R3:W-:Y:S05]  /*7650*/  LDGSTS.E.BYPASS.LTC128B.128 [R181+0x2000], [R44.64], !P4 ;  /* 0x020000002cb57fae */ /* 0x0007ea000e101d4c */
[----:B------:R3:W5:Y:S01]  /*7660*/  LDL.LU R54, [R1+0x54] ;  /* 0x0000540001367983 */ /* 0x0007620000300800 */
[----:B----4-:R-:W-:Y:S02]  /*7670*/  IADD3 R36, P0, R2, R29, RZ ;  /* 0x0000001d02247210 */ /* 0x010fe40007f1e0ff */
[C---:B--2---:R-:W-:Y:S02]  /*7680*/  HMMA.16816.F32 R28, R48.reuse, R32, RZ ;  /* 0x00000020301c723c */ /* 0x044fe400000018ff */
[----:B------:R-:W-:Y:S02]  /*7690*/  IADD3.X R37, R0, R53, RZ, P0, !PT ;  /* 0x0000003500257210 */ /* 0x000fe400007fe4ff */
[----:B------:R2:W5:Y:S04]  /*76a0*/  LDL.LU R53, [R1+0x50] ;  /* 0x0000500001357983 */ /* 0x0005680000300800 */
[C---:B------:R-:W-:Y:S01]  /*76b0*/  HMMA.16816.F32 R32, R48.reuse, R34, RZ ;  /* 0x000000223020723c */ /* 0x040fe200000018ff */
[----:B------:R4:W-:Y:S03]  /*76c0*/  LDGSTS.E.BYPASS.LTC128B.128 [R181+0x5000], [R36.64], !P3 ;  /* 0x0500000024b57fae */ /* 0x0009e6000d901d4c */
[----:B-1----:R-:W-:Y:S02]  /*76d0*/  IADD3 R38, P0, R2, R52, RZ ;  /* 0x0000003402267210 */ /* 0x002fe40007f1e0ff */
[----:B------:R2:W5:Y:S02]  /*76e0*/  LDL.LU R52, [R1+0x4c] ;  /* 0x00004c0001347983 */ /* 0x0005640000300800 */
[----:B------:R-:W-:Y:S03]  /*76f0*/  IADD3.X R39, R0, R3, RZ, P0, !PT ;  /* 0x0000000300277210 */ /* 0x000fe600007fe4ff */
[----:B------:R2:W5:Y:S01]  /*7700*/  LDL.LU R3, [R1+0x48] ;  /* 0x0000480001037983 */ /* 0x0005620000300800 */
[----:B---3--:R-:W-:Y:S02]  /*7710*/  IADD3 R44, P0, R2, R252, RZ ;  /* 0x000000fc022c7210 */ /* 0x008fe40007f1e0ff */
[----:B------:R-:W-:Y:S02]  /*7720*/  MOV R252, c[0x0][0x2b8] ;  /* 0x0000ae0000fc7a02 */ /* 0x000fe40000000f00 */
[----:B------:R4:W-:Y:S01]  /*7730*/  LDGSTS.E.BYPASS.LTC128B.128 [R181+0x8000], [R38.64], !P2 ;  /* 0x0800000026b57fae */ /* 0x0009e2000d101d4c */
[----:B------:R-:W-:Y:S02]  /*7740*/  IADD3.X R45, R0, R182, RZ, P0, !PT ;  /* 0x000000b6002d7210 */ /* 0x000fe400007fe4ff */
[----:B------:R-:W-:Y:S03]  /*7750*/  PLOP3.LUT P0, PT, PT, PT, UP0, 0x80, 0x0 ;  /* 0x000000000000781c */ /* 0x000fe60003f0f008 */
[----:B------:R1:W-:Y:S05]  /*7760*/  LDGSTS.E.BYPASS.LTC128B.128 [R181+0xb000], [R44.64], !P1 ;  /* 0x0b0000002cb57fae */ /* 0x0003ea000c901d4c */
[----:B------:R-:W0:Y:S01]  /*7770*/  LDGDEPBAR ;  /* 0x00000000000079af */ /* 0x000e220000000000 */
[C---:B----4-:R-:W-:Y:S08]  /*7780*/  HMMA.16816.F32 R36, R48.reuse, R40, RZ ;  /* 0x000000283024723c */ /* 0x050ff000000018ff */
[C---:B------:R-:W-:Y:S08]  /*7790*/  HMMA.16816.F32 R40, R48.reuse, R42, RZ ;  /* 0x0000002a3028723c */ /* 0x040ff000000018ff */
[C---:B-1----:R-:W-:Y:S08]  /*77a0*/  HMMA.16816.F32 R44, R48.reuse, R184, RZ ;  /* 0x000000b8302c723c */ /* 0x042ff000000018ff */
[----:B------:R-:W-:Y:S01]  /*77b0*/  HMMA.16816.F32 R48, R48, R186, RZ ;  /* 0x000000ba3030723c */ /* 0x000fe200000018ff */
[----:B------:R-:W-:Y:S07]  /*77c0*/  LDSM.16.M88.4 R184, [R245+0x18100] ;  /* 0x01810000f5b8783b */ /* 0x000fee0000000200 */
[C---:B------:R-:W-:Y:S08]  /*77d0*/  HMMA.16816.F32 R4, R188.reuse, R192, R4 ;  /* 0x000000c0bc04723c */ /* 0x040ff00000001804 */
[C---:B------:R-:W-:Y:S01]  /*77e0*/  HMMA.16816.F32 R8, R188.reuse, R194, R8 ;  /* 0x000000c2bc08723c */ /* 0x040fe20000001808 */
[----:B------:R-:W1:Y:S07]  /*77f0*/  LDSM.16.M88.4 R192, [R244+0xc100] ;  /* 0x00c10000f4c0783b */ /* 0x000e6e0000000200 */
[C---:B------:R-:W-:Y:S08]  /*7800*/  HMMA.16816.F32 R12, R188.reuse, R196, R12 ;  /* 0x000000c4bc0c723c */ /* 0x040ff0000000180c */
[C---:B------:R-:W-:Y:S01]  /*7810*/  HMMA.16816.F32 R16, R188.reuse, R198, R16 ;  /* 0x000000c6bc10723c */ /* 0x040fe20000001810 */
[----:B------:R-:W3:Y:S07]  /*7820*/  LDSM.16.M88.4 R196, [R244+0xc900] ;  /* 0x00c90000f4c4783b */ /* 0x000eee0000000200 */
[C---:B------:R-:W-:Y:S08]  /*7830*/  HMMA.16816.F32 R20, R188.reuse, R200, R20 ;  /* 0x000000c8bc14723c */ /* 0x040ff00000001814 */
[C---:B------:R-:W-:Y:S01]  /*7840*/  HMMA.16816.F32 R24, R188.reuse, R202, R24 ;  /* 0x000000cabc18723c */ /* 0x040fe20000001818 */
[----:B------:R-:W4:Y:S07]  /*7850*/  LDSM.16.M88.4 R200, [R244+0xd100] ;  /* 0x00d10000f4c8783b */ /* 0x000f2e0000000200 */
[C---:B------:R-:W-:Y:S08]  /*7860*/  HMMA.16816.F32 R28, R188.reuse, R204, R28 ;  /* 0x000000ccbc1c723c */ /* 0x040ff0000000181c */
[C---:B------:R-:W-:Y:S01]  /*7870*/  HMMA.16816.F32 R32, R188.reuse, R206, R32 ;  /* 0x000000cebc20723c */ /* 0x040fe20000001820 */
[----:B------:R-:W2:Y:S07]  /*7880*/  LDSM.16.M88.4 R204, [R244+0xd900] ;  /* 0x00d90000f4cc783b */ /* 0x000eae0000000200 */
[C---:B------:R-:W-:Y:S08]  /*7890*/  HMMA.16816.F32 R36, R188.reuse, R208, R36 ;  /* 0x000000d0bc24723c */ /* 0x040ff00000001824 */
[C---:B------:R-:W-:Y:S01]  /*78a0*/  HMMA.16816.F32 R40, R188.reuse, R210, R40 ;  /* 0x000000d2bc28723c */ /* 0x040fe20000001828 */
[----:B------:R-:W-:Y:S07]  /*78b0*/  LDSM.16.M88.4 R208, [R244+0xe900] ;  /* 0x00e90000f4d0783b */ /* 0x000fee0000000200 */
[C---:B------:R-:W-:Y:S08]  /*78c0*/  HMMA.16816.F32 R44, R188.reuse, R212, R44 ;  /* 0x000000d4bc2c723c */ /* 0x040ff0000000182c */
[----:B------:R-:W-:Y:S01]  /*78d0*/  HMMA.16816.F32 R48, R188, R214, R48 ;  /* 0x000000d6bc30723c */ /* 0x000fe20000001830 */
[----:B------:R-:W2:Y:S07]  /*78e0*/  LDSM.16.M88.4 R188, [R244+0xe100] ;  /* 0x00e10000f4bc783b */ /* 0x000eae0000000200 */
[C---:B-1----:R-:W-:Y:S08]  /*78f0*/  HMMA.16816.F32 R4, R184.reuse, R192, R4 ;  /* 0x000000c0b804723c */ /* 0x042ff00000001804 */
[C---:B------:R-:W-:Y:S01]  /*7900*/  HMMA.16816.F32 R8, R184.reuse, R194, R8 ;  /* 0x000000c2b808723c */ /* 0x040fe20000001808 */
[----:B------:R-:W-:Y:S07]  /*7910*/  LDSM.16.M88.4 R192, [R234] ;  /* 0x00000000eac0783b */ /* 0x000fee0000000200 */
[C---:B---3--:R-:W-:Y:S08]  /*7920*/  HMMA.16816.F32 R12, R184.reuse, R196, R12 ;  /* 0x000000c4b80c723c */ /* 0x048ff0000000180c */
[C---:B------:R-:W-:Y:S01]  /*7930*/  HMMA.16816.F32 R16, R184.reuse, R198, R16 ;  /* 0x000000c6b810723c */ /* 0x040fe20000001810 */
[----:B------:R-:W-:Y:S07]  /*7940*/  LDSM.16.M88.4 R196, [R234+0x800] ;  /* 0x00080000eac4783b */ /* 0x000fee0000000200 */
[C---:B----4-:R-:W-:Y:S08]  /*7950*/  HMMA.16816.F32 R20, R184.reuse, R200, R20 ;  /* 0x000000c8b814723c */ /* 0x050ff00000001814 */
[C---:B------:R-:W-:Y:S01]  /*7960*/  HMMA.16816.F32 R24, R184.reuse, R202, R24 ;  /* 0x000000cab818723c */ /* 0x040fe20000001818 */
[----:B------:R-:W-:Y:S07]  /*7970*/  LDSM.16.M88.4 R200, [R234+0x1000] ;  /* 0x00100000eac8783b */ /* 0x000fee0000000200 */
[C---:B--2---:R-:W-:Y:S08]  /*7980*/  HMMA.16816.F32 R28, R184.reuse, R204, R28 ;  /* 0x000000ccb81c723c */ /* 0x044ff0000000181c */
[C---:B------:R-:W-:Y:S01]  /*7990*/  HMMA.16816.F32 R32, R184.reuse, R206, R32 ;  /* 0x000000ceb820723c */ /* 0x040fe20000001820 */
[----:B------:R-:W-:Y:S07]  /*79a0*/  LDSM.16.M88.4 R204, [R234+0x1800] ;  /* 0x00180000eacc783b */ /* 0x000fee0000000200 */
[C---:B------:R-:W-:Y:S08]  /*79b0*/  HMMA.16816.F32 R36, R184.reuse, R188, R36 ;  /* 0x000000bcb824723c */ /* 0x040ff00000001824 */
[C---:B------:R-:W-:Y:S01]  /*79c0*/  HMMA.16816.F32 R40, R184.reuse, R190, R40 ;  /* 0x000000beb828723c */ /* 0x040fe20000001828 */
[----:B------:R-:W1:Y:S07]  /*79d0*/  LDSM.16.M88.4 R188, [R243+0x18100] ;  /* 0x01810000f3bc783b */ /* 0x000e6e0000000200 */
[C---:B------:R-:W-:Y:S08]  /*79e0*/  HMMA.16816.F32 R44, R184.reuse, R208, R44 ;  /* 0x000000d0b82c723c */ /* 0x040ff0000000182c */
[----:B------:R-:W-:Y:S01]  /*79f0*/  HMMA.16816.F32 R48, R184, R210, R48 ;  /* 0x000000d2b830723c */ /* 0x000fe20000001830 */
[----:B------:R-:W2:Y:S05]  /*7a00*/  LDSM.16.M88.4 R184, [R234+0x2000] ;  /* 0x00200000eab8783b */ /* 0x000eaa0000000200 */
[----:B------:R-:W3:Y:S02]  /*7a10*/  LDSM.16.M88.4 R208, [R234+0x2800] ;  /* 0x00280000ead0783b */ /* 0x000ee40000000200 */
[C---:B-1----:R-:W-:Y:S08]  /*7a20*/  HMMA.16816.F32 R4, R188.reuse, R192, R4 ;  /* 0x000000c0bc04723c */ /* 0x042ff00000001804 */
        /* <DEDUP_REMOVED lines=11> */
[C---:B--2---:R-:W-:Y:S08]  /*7ae0*/  HMMA.16816.F32 R36, R188.reuse, R184, R36 ;  /* 0x000000b8bc24723c */ /* 0x044ff00000001824 */
[C---:B------:R-:W-:Y:S01]  /*7af0*/  HMMA.16816.F32 R40, R188.reuse, R186, R40 ;  /* 0x000000babc28723c */ /* 0x040fe20000001828 */
[----:B------:R-:W1:Y:S07]  /*7b00*/  LDSM.16.M88.4 R184, [R250+0x1c100] ;  /* 0x01c10000fab8783b */ /* 0x000e6e0000000200 */
[C---:B---3--:R-:W-:Y:S08]  /*7b10*/  HMMA.16816.F32 R44, R188.reuse, R208, R44 ;  /* 0x000000d0bc2c723c */ /* 0x048ff0000000182c */
[----:B------:R-:W-:Y:S01]  /*7b20*/  HMMA.16816.F32 R48, R188, R210, R48 ;  /* 0x000000d2bc30723c */ /* 0x000fe20000001830 */
[----:B------:R-:W2:Y:S05]  /*7b30*/  LDSM.16.M88.4 R188, [R249+0x11100] ;  /* 0x01110000f9bc783b */ /* 0x000eaa0000000200 */
[----:B------:R-:W3:Y:S02]  /*7b40*/  LDSM.16.M88.4 R208, [R249+0x11900] ;  /* 0x01190000f9d0783b */ /* 0x000ee40000000200 */
[C---:B-1----:R-:W-:Y:S08]  /*7b50*/  HMMA.16816.F32 R4, R184.reuse, R192, R4 ;  /* 0x000000c0b804723c */ /* 0x042ff00000001804 */
[C---:B------:R-:W-:Y:S01]  /*7b60*/  HMMA.16816.F32 R8, R184.reuse, R194, R8 ;  /* 0x000000c2b808723c */ /* 0x040fe20000001808 */
[----:B------:R-:W-:Y:S07]  /*7b70*/  LDSM.16.M88.4 R192, [R233] ;  /* 0x00000000e9c0783b */ /* 0x000fee0000000200 */
[C---:B------:R-:W-:Y:S08]  /*7b80*/  HMMA.16816.F32 R12, R184.reuse, R196, R12 ;  /* 0x000000c4b80c723c */ /* 0x040ff0000000180c */
        /* <DEDUP_REMOVED lines=8> */
[C---:B--2---:R-:W-:Y:S08]  /*7c10*/  HMMA.16816.F32 R36, R184.reuse, R188, R36 ;  /* 0x000000bcb824723c */ /* 0x044ff00000001824 */
[C---:B------:R-:W-:Y:S01]  /*7c20*/  HMMA.16816.F32 R40, R184.reuse, R190, R40 ;  /* 0x000000beb828723c */ /* 0x040fe20000001828 */
[----:B------:R-:W1:Y:S07]  /*7c30*/  LDSM.16.M88.4 R188, [R246+0x1c100] ;  /* 0x01c10000f6bc783b */ /* 0x000e6e0000000200 */
[C---:B---3--:R-:W-:Y:S08]  /*7c40*/  HMMA.16816.F32 R44, R184.reuse, R208, R44 ;  /* 0x000000d0b82c723c */ /* 0x048ff0000000182c */
[----:B------:R-:W-:Y:S01]  /*7c50*/  HMMA.16816.F32 R48, R184, R210, R48 ;  /* 0x000000d2b830723c */ /* 0x000fe20000001830 */
[----:B------:R-:W2:Y:S05]  /*7c60*/  LDSM.16.M88.4 R184, [R229] ;  /* 0x00000000e5b8783b */ /* 0x000eaa0000000200 */
[----:B------:R-:W3:Y:S02]  /*7c70*/  LDSM.16.M88.4 R208, [R228] ;  /* 0x00000000e4d0783b */ /* 0x000ee40000000200 */
        /* <DEDUP_REMOVED lines=113> */
[----:B------:R-:W-:Y:S02]  /*8390*/  LDSM.16.M88.4 R208, [R249+0x16100] ;  /* 0x01610000f9d0783b */ /* 0x000fe40000000200 */
        /* <DEDUP_REMOVED lines=8> */
[----:B------:R-:W3:Y:S07]  /*8420*/  LDSM.16.M88.4 R200, [R249+0x15100] ;  /* 0x01510000f9c8783b */ /* 0x000eee0000000200 */
[C---:B------:R-:W-:Y:S08]  /*8430*/  HMMA.16816.F32 R28, R188.reuse, R204, R28 ;  /* 0x000000ccbc1c723c */ /* 0x040ff0000000181c */
[C---:B------:R-:W-:Y:S01]  /*8440*/  HMMA.16816.F32 R32, R188.reuse, R206, R32 ;  /* 0x000000cebc20723c */ /* 0x040fe20000001820 */
[----:B------:R-:W4:Y:S07]  /*8450*/  LDSM.16.M88.4 R204, [R249+0x15900] ;  /* 0x01590000f9cc783b */ /* 0x000f2e0000000200 */
[C---:B--2---:R-:W-:Y:S08]  /*8460*/  HMMA.16816.F32 R36, R188.reuse, R184, R36 ;  /* 0x000000b8bc24723c */ /* 0x044ff00000001824 */
[C---:B------:R-:W-:Y:S01]  /*8470*/  HMMA.16816.F32 R40, R188.reuse, R186, R40 ;  /* 0x000000babc28723c */ /* 0x040fe20000001828 */
[----:B------:R-:W2:Y:S07]  /*8480*/  LDSM.16.M88.4 R184, [R249+0x16900] ;  /* 0x01690000f9b8783b */ /* 0x000eae0000000200 */
[C---:B-1----:R-:W-:Y:S08]  /*8490*/  HMMA.16816.F32 R44, R188.reuse, R192, R44 ;  /* 0x000000c0bc2c723c */ /* 0x042ff0000000182c */
[----:B------:R-:W-:Y:S01]  /*84a0*/  HMMA.16816.F32 R48, R188, R194, R48 ;  /* 0x000000c2bc30723c */ /* 0x000fe20000001830 */
[----:B------:R-:W1:Y:S05]  /*84b0*/  LDSM.16.M88.4 R188, [R249+0x17100] ;  /* 0x01710000f9bc783b */ /* 0x000e6a0000000200 */
[----:B------:R-:W1:Y:S02]  /*84c0*/  LDSM.16.M88.4 R192, [R249+0x17900] ;  /* 0x01790000f9c0783b */ /* 0x000e640000000200 */
[C---:B---3--:R-:W-:Y:S08]  /*84d0*/  HMMA.16816.F32 R4, R196.reuse, R200, R4 ;  /* 0x000000c8c404723c */ /* 0x048ff00000001804 */
[C---:B------:R-:W-:Y:S01]  /*84e0*/  HMMA.16816.F32 R8, R196.reuse, R202, R8 ;  /* 0x000000cac408723c */ /* 0x040fe20000001808 */
[----:B------:R-:W-:Y:S07]  /*84f0*/  LDSM.16.M88.4 R200, [R246+0x24100] ;  /* 0x02410000f6c8783b */ /* 0x000fee0000000200 */
[C---:B----4-:R-:W-:Y:S08]  /*8500*/  HMMA.16816.F32 R12, R196.reuse, R204, R12 ;  /* 0x000000ccc40c723c */ /* 0x050ff0000000180c */
[C---:B------:R-:W-:Y:S01]  /*8510*/  HMMA.16816.F32 R16, R196.reuse, R206, R16 ;  /* 0x000000cec410723c */ /* 0x040fe20000001810 */
[----:B------:R-:W3:Y:S07]  /*8520*/  LDSM.16.M88.4 R204, [R221] ;  /* 0x00000000ddcc783b */ /* 0x000eee0000000200 */
[C---:B------:R-:W-:Y:S08]  /*8530*/  HMMA.16816.F32 R20, R196.reuse, R208, R20 ;  /* 0x000000d0c414723c */ /* 0x040ff00000001814 */
[C---:B------:R-:W-:Y:S01]  /*8540*/  HMMA.16816.F32 R24, R196.reuse, R210, R24 ;  /* 0x000000d2c418723c */ /* 0x040fe20000001818 */
[----:B------:R-:W4:Y:S07]  /*8550*/  LDSM.16.M88.4 R208, [R220] ;  /* 0x00000000dcd0783b */ /* 0x000f2e0000000200 */
[C---:B--2---:R-:W-:Y:S08]  /*8560*/  HMMA.16816.F32 R28, R196.reuse, R184, R28 ;  /* 0x000000b8c41c723c */ /* 0x044ff0000000181c */
[C---:B------:R-:W-:Y:S01]  /*8570*/  HMMA.16816.F32 R32, R196.reuse, R186, R32 ;  /* 0x000000bac420723c */ /* 0x040fe20000001820 */
[----:B------:R-:W2:Y:S07]  /*8580*/  LDSM.16.M88.4 R184, [R219] ;  /* 0x00000000dbb8783b */ /* 0x000eae0000000200 */
[C---:B-1----:R-:W-:Y:S08]  /*8590*/  HMMA.16816.F32 R36, R196.reuse, R188, R36 ;  /* 0x000000bcc424723c */ /* 0x042ff00000001824 */
[C---:B------:R-:W-:Y:S01]  /*85a0*/  HMMA.16816.F32 R40, R196.reuse, R190, R40 ;  /* 0x000000bec428723c */ /* 0x040fe20000001828 */
[----:B------:R-:W1:Y:S07]  /*85b0*/  LDSM.16.M88.4 R188, [R218] ;  /* 0x00000000dabc783b */ /* 0x000e6e0000000200 */
[C---:B------:R-:W-:Y:S08]  /*85c0*/  HMMA.16816.F32 R44, R196.reuse, R192, R44 ;  /* 0x000000c0c42c723c */ /* 0x040ff0000000182c */
[----:B------:R-:W-:Y:S01]  /*85d0*/  HMMA.16816.F32 R48, R196, R194, R48 ;  /* 0x000000c2c430723c */ /* 0x000fe20000001830 */
[----:B------:R-:W1:Y:S05]  /*85e0*/  LDSM.16.M88.4 R192, [R217] ;  /* 0x00000000d9c0783b */ /* 0x000e6a0000000200 */
[----:B------:R-:W1:Y:S02]  /*85f0*/  LDSM.16.M88.4 R196, [R216] ;  /* 0x00000000d8c4783b */ /* 0x000e640000000200 */
[C---:B---3--:R-:W-:Y:S08]  /*8600*/  HMMA.16816.F32 R4, R200.reuse, R204, R4 ;  /* 0x000000ccc804723c */ /* 0x048ff00000001804 */
[C---:B------:R-:W-:Y:S01]  /*8610*/  HMMA.16816.F32 R8, R200.reuse, R206, R8 ;  /* 0x000000cec808723c */ /* 0x040fe20000001808 */
[----:B------:R-:W-:Y:S07]  /*8620*/  LDSM.16.M88.4 R204, [R245+0x24100] ;  /* 0x02410000f5cc783b */ /* 0x000fee0000000200 */
[C---:B----4-:R-:W-:Y:S08]  /*8630*/  HMMA.16816.F32 R12, R200.reuse, R208, R12 ;  /* 0x000000d0c80c723c */ /* 0x050ff0000000180c */
[C---:B------:R-:W-:Y:S01]  /*8640*/  HMMA.16816.F32 R16, R200.reuse, R210, R16 ;  /* 0x000000d2c810723c */ /* 0x040fe20000001810 */
[----:B------:R-:W3:Y:S07]  /*8650*/  LDSM.16.M88.4 R208, [R244+0x15100] ;  /* 0x01510000f4d0783b */ /* 0x000eee0000000200 */
[C---:B--2---:R-:W-:Y:S08]  /*8660*/  HMMA.16816.F32 R20, R200.reuse, R184, R20 ;  /* 0x000000b8c814723c */ /* 0x044ff00000001814 */
[C---:B------:R-:W-:Y:S01]  /*8670*/  HMMA.16816.F32 R24, R200.reuse, R186, R24 ;  /* 0x000000bac818723c */ /* 0x040fe20000001818 */
[----:B------:R-:W2:Y:S07]  /*8680*/  LDSM.16.M88.4 R184, [R244+0x15900] ;  /* 0x01590000f4b8783b */ /* 0x000eae0000000200 */
[C---:B-1----:R-:W-:Y:S08]  /*8690*/  HMMA.16816.F32 R28, R200.reuse, R188, R28 ;  /* 0x000000bcc81c723c */ /* 0x042ff0000000181c */
[C---:B------:R-:W-:Y:S01]  /*86a0*/  HMMA.16816.F32 R32, R200.reuse, R190, R32 ;  /* 0x000000bec820723c */ /* 0x040fe20000001820 */
[----:B------:R-:W1:Y:S07]  /*86b0*/  LDSM.16.M88.4 R188, [R244+0x16100] ;  /* 0x01610000f4bc783b */ /* 0x000e6e0000000200 */
[C---:B------:R-:W-:Y:S08]  /*86c0*/  HMMA.16816.F32 R36, R200.reuse, R192, R36 ;  /* 0x000000c0c824723c */ /* 0x040ff00000001824 */
[C---:B------:R-:W-:Y:S01]  /*86d0*/  HMMA.16816.F32 R40, R200.reuse, R194, R40 ;  /* 0x000000c2c828723c */ /* 0x040fe20000001828 */
[----:B------:R-:W4:Y:S07]  /*86e0*/  LDSM.16.M88.4 R192, [R244+0x16900] ;  /* 0x01690000f4c0783b */ /* 0x000f2e0000000200 */
[C---:B------:R-:W-:Y:S08]  /*86f0*/  HMMA.16816.F32 R44, R200.reuse, R196, R44 ;  /* 0x000000c4c82c723c */ /* 0x040ff0000000182c */
[----:B------:R-:W-:Y:S01]  /*8700*/  HMMA.16816.F32 R48, R200, R198, R48 ;  /* 0x000000c6c830723c */ /* 0x000fe20000001830 */
[----:B------:R-:W4:Y:S05]  /*8710*/  LDSM.16.M88.4 R196, [R244+0x17100] ;  /* 0x01710000f4c4783b */ /* 0x000f2a0000000200 */
[----:B------:R-:W-:Y:S02]  /*8720*/  LDSM.16.M88.4 R200, [R243+0x24100] ;  /* 0x02410000f3c8783b */ /* 0x000fe40000000200 */
[C---:B---3--:R-:W-:Y:S08]  /*8730*/  HMMA.16816.F32 R4, R204.reuse, R208, R4 ;  /* 0x000000d0cc04723c */ /* 0x048ff00000001804 */
[C---:B------:R-:W-:Y:S01]  /*8740*/  HMMA.16816.F32 R8, R204.reuse, R210, R8 ;  /* 0x000000d2cc08723c */ /* 0x040fe20000001808 */
[----:B------:R-:W-:Y:S07]  /*8750*/  LDSM.16.M88.4 R208, [R234+0x9000] ;  /* 0x00900000ead0783b */ /* 0x000fee0000000200 */
[C---:B--2---:R-:W-:Y:S08]  /*8760*/  HMMA.16816.F32 R12, R204.reuse, R184, R12 ;  /* 0x000000b8cc0c723c */ /* 0x044ff0000000180c */
[C---:B------:R-:W-:Y:S01]  /*8770*/  HMMA.16816.F32 R16, R204.reuse, R186, R16 ;  /* 0x000000bacc10723c */ /* 0x040fe20000001810 */
[----:B------:R-:W2:Y:S07]  /*8780*/  LDSM.16.M88.4 R184, [R244+0x17900] ;  /* 0x01790000f4b8783b */ /* 0x000eae0000000200 */
[C---:B-1----:R-:W-:Y:S08]  /*8790*/  HMMA.16816.F32 R20, R204.reuse, R188, R20 ;  /* 0x000000bccc14723c */ /* 0x042ff00000001814 */
[C---:B------:R-:W-:Y:S08]  /*87a0*/  HMMA.16816.F32 R24, R204.reuse, R190, R24 ;  /* 0x000000becc18723c */ /* 0x040ff00000001818 */
[C---:B----4-:R-:W-:Y:S08]  /*87b0*/  HMMA.16816.F32 R28, R204.reuse, R192, R28 ;  /* 0x000000c0cc1c723c */ /* 0x050ff0000000181c */
[C---:B------:R-:W-:Y:S08]  /*87c0*/  HMMA.16816.F32 R32, R204.reuse, R194, R32 ;  /* 0x000000c2cc20723c */ /* 0x040ff00000001820 */
[C---:B------:R-:W-:Y:S08]  /*87d0*/  HMMA.16816.F32 R36, R204.reuse, R196, R36 ;  /* 0x000000c4cc24723c */ /* 0x040ff00000001824 */
[C---:B------:R-:W-:Y:S08]  /*87e0*/  HMMA.16816.F32 R40, R204.reuse, R198, R40 ;  /* 0x000000c6cc28723c */ /* 0x040ff00000001828 */
[C---:B--2---:R-:W-:Y:S08]  /*87f0*/  HMMA.16816.F32 R44, R204.reuse, R184, R44 ;  /* 0x000000b8cc2c723c */ /* 0x044ff0000000182c */
[----:B------:R-:W-:Y:S01]  /*8800*/  HMMA.16816.F32 R48, R204, R186, R48 ;  /* 0x000000bacc30723c */ /* 0x000fe20000001830 */
[----:B------:R-:W1:Y:S07]  /*8810*/  LDSM.16.M88.4 R184, [R234+0x9800] ;  /* 0x00980000eab8783b */ /* 0x000e6e0000000200 */
[C---:B------:R-:W-:Y:S08]  /*8820*/  HMMA.16816.F32 R4, R200.reuse, R208, R4 ;  /* 0x000000d0c804723c */ /* 0x040ff00000001804 */
[C---:B------:R-:W-:Y:S11]  /*8830*/  HMMA.16816.F32 R8, R200.reuse, R210, R8 ;  /* 0x000000d2c808723c */ /* 0x040ff60000001808 */
[----:B------:R-:W-:Y:S05]  /*8840*/  @!UPT UIADD3 URZ, URZ, URZ, URZ ;  /* 0x0000003f3f3ff290 */ /* 0x000fea000fffe03f */
[----:B------:R-:W-:Y:S02]  /*8850*/  FMUL.FTZ R4, R4, c[0x0][0x320] ;  /* 0x0000c80004047a20 */ /* 0x000fe40000410000 */
[----:B------:R-:W-:Y:S02]  /*8860*/  FMUL.FTZ R5, R5, c[0x0][0x320] ;  /* 0x0000c80005057a20 */ /* 0x000fe40000410000 */
[----:B------:R-:W-:Y:S01]  /*8870*/  MUFU.TANH R213, R4 ;  /* 0x0000000400d57308 */ /* 0x000fe20000002400 */
        /* <DEDUP_REMOVED lines=9> */
[----:B------:R-:W-:Y:S10]  /*8910*/  MUFU.TANH R189, R5 ;  /* 0x0000000500bd7308 */ /* 0x000ff40000002400 */
[----:B------:R-:W-:Y:S01]  /*8920*/  MUFU.TANH R190, R6 ;  /* 0x0000000600be7308 */ /* 0x000fe20000002400 */
[----:B------:R-:W-:Y:S02]  /*8930*/  FMUL.FTZ R12, R12, c[0x0][0x320] ;  /* 0x0000c8000c0c7a20 */ /* 0x000fe40000410000 */
[----:B------:R-:W-:Y:S01]  /*8940*/  FMUL.FTZ R13, R13, c[0x0][0x320] ;  /* 0x0000c8000d0d7a20 */ /* 0x000fe20000410000 */
[----:B-1----:R1:W-:Y:S01]  /*8950*/  STL [R1+0x40], R0 ;  /* 0x0000400001007387 */ /* 0x0023e20000100800 */
[----:B------:R-:W-:Y:S02]  /*8960*/  FMUL.FTZ R14, R14, c[0x0][0x320] ;  /* 0x0000c8000e0e7a20 */ /* 0x000fe40000410000 */
[----:B------:R-:W-:Y:S02]  /*8970*/  FMUL.FTZ R15, R15, c[0x0][0x320] ;  /* 0x0000c8000f0f7a20 */ /* 0x000fe40000410000 */
[----:B------:R-:W-:Y:S01]  /*8980*/  FMUL.FTZ R16, R16, c[0x0][0x320] ;  /* 0x0000c80010107a20 */ /* 0x000fe20000410000 */
[----:B------:R2:W-:Y:S01]  /*8990*/  MUFU.TANH R188, R7 ;  /* 0x0000000700bc7308 */ /* 0x0005e20000002400 */
[----:B------:R-:W-:Y:S02]  /*89a0*/  FMUL.FTZ R17, R17, c[0x0][0x320] ;  /* 0x0000c80011117a20 */ /* 0x000fe40000410000 */
[----:B------:R-:W-:Y:S02]  /*89b0*/  FMUL.FTZ R18, R18, c[0x0][0x320] ;  /* 0x0000c80012127a20 */ /* 0x000fe40000410000 */
[----:B------:R-:W-:Y:S05]  /*89c0*/  FMUL.FTZ R19, R19, c[0x0][0x320] ;  /* 0x0000c80013137a20 */ /* 0x000fea0000410000 */
[----:B------:R-:W-:Y:S10]  /*89d0*/  MUFU.TANH R185, R10 ;  /* 0x0000000a00b97308 */ /* 0x000ff40000002400 */
[----:B-1----:R-:W1:Y:S01]  /*89e0*/  MUFU.TANH R0, R9 ;  /* 0x0000000900007308 */ /* 0x002e620000002400 */
[----:B--2---:R-:W2:Y:S09]  /*89f0*/  LDSM.16.M88.4 R4, [R234+0xa000] ;  /* 0x00a00000ea04783b */ /* 0x004eb20000000200 */
[----:B------:R3:W-:Y:S10]  /*8a00*/  MUFU.TANH R184, R11 ;  /* 0x0000000b00b87308 */ /* 0x0007f40000002400 */
[----:B------:R-:W-:Y:S01]  /*8a10*/  MUFU.TANH R191, R12 ;  /* 0x0000000c00bf7308 */ /* 0x000fe20000002400 */
[----:B-1----:R-:W-:Y:S09]  /*8a20*/  STL [R1+0x44], R0 ;  /* 0x0000440001007387 */ /* 0x002ff20000100800 */
[----:B------:R-:W-:Y:S01]  /*8a30*/  MUFU.TANH R192, R13 ;  /* 0x0000000d00c07308 */ /* 0x000fe20000002400 */
[----:B---3--:R-:W1:Y:S09]  /*8a40*/  LDSM.16.M88.4 R8, [R234+0xa800] ;  /* 0x00a80000ea08783b */ /* 0x008e720000000200 */
[----:B------:R-:W-:Y:S01]  /*8a50*/  MUFU.TANH R193, R14 ;  /* 0x0000000e00c17308 */ /* 0x000fe20000002400 */
[C---:B--2---:R-:W-:Y:S09]  /*8a60*/  HMMA.16816.F32 R20, R200.reuse, R4, R20 ;  /* 0x00000004c814723c */ /* 0x044ff20000001814 */
[----:B------:R-:W-:Y:S01]  /*8a70*/  MUFU.TANH R194, R15 ;  /* 0x0000000f00c27308 */ /* 0x000fe20000002400 */
[C---:B------:R-:W-:Y:S01]  /*8a80*/  HMMA.16816.F32 R24, R200.reuse, R6, R24 ;  /* 0x00000006c818723c */ /* 0x040fe20000001818 */
[----:B------:R-:W2:Y:S08]  /*8a90*/  LDSM.16.M88.4 R4, [R234+0xb000] ;  /* 0x00b00000ea04783b */ /* 0x000eb00000000200 */
[----:B------:R-:W-:Y:S05]  /*8aa0*/  MUFU.TANH R195, R16 ;  /* 0x0000001000c37308 */ /* 0x000fea0000002400 */
[----:B------:R-:W-:Y:S05]  /*8ab0*/  FMUL.FTZ R21, R21, c[0x0][0x320] ;  /* 0x0000c80015157a20 */ /* 0x000fea0000410000 */
[----:B------:R-:W-:Y:S01]  /*8ac0*/  MUFU.TANH R196, R17 ;  /* 0x0000001100c47308 */ /* 0x000fe20000002400 */
[----:B------:R-:W-:Y:S02]  /*8ad0*/  FMUL.FTZ R22, R22, c[0x0][0x320] ;  /* 0x0000c80016167a20 */ /* 0x000fe40000410000 */
[----:B------:R-:W-:Y:S01]  /*8ae0*/  FMUL.FTZ R23, R23, c[0x0][0x320] ;  /* 0x0000c80017177a20 */ /* 0x000fe20000410000 */
[C---:B-1----:R-:W-:Y:S03]  /*8af0*/  HMMA.16816.F32 R28, R200.reuse, R8, R28 ;  /* 0x00000008c81c723c */ /* 0x042fe6000000181c */
[----:B------:R-:W-:Y:S02]  /*8b00*/  FMUL.FTZ R24, R24, c[0x0][0x320] ;  /* 0x0000c80018187a20 */ /* 0x000fe40000410000 */
[----:B------:R-:W-:Y:S01]  /*8b10*/  FMUL.FTZ R25, R25, c[0x0][0x320] ;  /* 0x0000c80019197a20 */ /* 0x000fe20000410000 */
[----:B------:R-:W1:Y:S01]  /*8b20*/  MUFU.TANH R0, R21 ;  /* 0x0000001500007308 */ /* 0x000e620000002400 */
[----:B------:R-:W-:Y:S01]  /*8b30*/  FMUL.FTZ R26, R26, c[0x0][0x320] ;  /* 0x0000c8001a1a7a20 */ /* 0x000fe20000410000 */
[C---:B------:R-:W-:Y:S01]  /*8b40*/  HMMA.16816.F32 R32, R200.reuse, R10, R32 ;  /* 0x0000000ac820723c */ /* 0x040fe20000001820 */
[----:B------:R-:W3:Y:S01]  /*8b50*/  LDSM.16.M88.4 R8, [R234+0xb800] ;  /* 0x00b80000ea08783b */ /* 0x000ee20000000200 */
[----:B------:R-:W-:Y:S04]  /*8b60*/  DEPBAR.LE SB0, 0x0 ;  /* 0x000080000000791a */ /* 0x000fe80000000000 */
[----:B------:R-:W-:Y:S02]  /*8b70*/  FMUL.FTZ R27, R27, c[0x0][0x320] ;  /* 0x0000c8001b1b7a20 */ /* 0x000fe40000410000 */
[----:B------:R-:W-:Y:S01]  /*8b80*/  MUFU.TANH R197, R18 ;  /* 0x0000001200c57308 */ /* 0x000fe20000002400 */
[----:B------:R-:W-:Y:S01]  /*8b90*/  BAR.SYNC.DEFER_BLOCKING 0x0 ;  /* 0x0000000000007b1d */ /* 0x000fe20000010000 */
[C---:B--2---:R-:W-:Y:S05]  /*8ba0*/  HMMA.16816.F32 R36, R200.reuse, R4, R36 ;  /* 0x00000004c824723c */ /* 0x044fea0000001824 */
[----:B------:R-:W-:Y:S03]  /*8bb0*/  FMUL.FTZ R20, R20, c[0x0][0x320] ;  /* 0x0000c80014147a20 */ /* 0x000fe60000410000 */
[----:B------:R-:W-:Y:S01]  /*8bc0*/  MUFU.TANH R198, R19 ;  /* 0x0000001300c67308 */ /* 0x000fe20000002400 */
[C---:B------:R-:W-:Y:S01]  /*8bd0*/  HMMA.16816.F32 R40, R200.reuse, R6, R40 ;  /* 0x00000006c828723c */ /* 0x040fe20000001828 */
[----:B-1----:R1:W-:Y:S02]  /*8be0*/  STL [R1+0x30], R0 ;  /* 0x0000300001007387 */ /* 0x0023e40000100800 */
[----:B------:R-:W-:Y:S02]  /*8bf0*/  FMUL.FTZ R28, R28, c[0x0][0x320] ;  /* 0x0000c8001c1c7a20 */ /* 0x000fe40000410000 */
[----:B------:R-:W-:Y:S02]  /*8c00*/  FMUL.FTZ R32, R32, c[0x0][0x320] ;  /* 0x0000c80020207a20 */ /* 0x000fe40000410000 */
[----:B------:R-:W-:Y:S02]  /*8c10*/  FMUL.FTZ R33, R33, c[0x0][0x320] ;  /* 0x0000c80021217a20 */ /* 0x000fe40000410000 */
[----:B------:R-:W-:Y:S03]  /*8c20*/  MUFU.TANH R214, R20 ;  /* 0x0000001400d67308 */ /* 0x000fe60000002400 */
[----:B------:R-:W-:Y:S02]  /*8c30*/  FMUL.FTZ R29, R29, c[0x0][0x320] ;  /* 0x0000c8001d1d7a20 */ /* 0x000fe40000410000 */
[----:B------:R-:W-:Y:S02]  /*8c40*/  FMUL.FTZ R30, R30, c[0x0][0x320] ;  /* 0x0000c8001e1e7a20 */ /* 0x000fe40000410000 */
[----:B------:R-:W-:Y:S02]  /*8c50*/  FMUL.FTZ R31, R31, c[0x0][0x320] ;  /* 0x0000c8001f1f7a20 */ /* 0x000fe40000410000 */
[----:B------:R-:W-:Y:S01]  /*8c60*/  FMUL.FTZ R34, R34, c[0x0][0x320] ;  /* 0x0000c80022227a20 */ /* 0x000fe20000410000 */
[----:B------:R-:W-:Y:S01]  /*8c70*/  MUFU.TANH R23, R23 ;  /* 0x0000001700177308 */ /* 0x000fe20000002400 */
[----:B------:R-:W-:Y:S01]  /*8c80*/  FMUL.FTZ R35, R35, c[0x0][0x320] ;  /* 0x0000c80023237a20 */ /* 0x000fe20000410000 */
[C---:B---3--:R-:W-:Y:S03]  /*8c90*/  HMMA.16816.F32 R44, R200.reuse, R8, R44 ;  /* 0x00000008c82c723c */ /* 0x048fe6000000182c */
[----:B------:R-:W-:Y:S02]  /*8ca0*/  FMUL.FTZ R36, R36, c[0x0][0x320] ;  /* 0x0000c80024247a20 */ /* 0x000fe40000410000 */
[----:B------:R-:W-:Y:S03]  /*8cb0*/  FMUL.FTZ R37, R37, c[0x0][0x320] ;  /* 0x0000c80025257a20 */ /* 0x000fe60000410000 */
[----:B-1----:R-:W1:Y:S01]  /*8cc0*/  MUFU.TANH R0, R22 ;  /* 0x0000001600007308 */ /* 0x002e620000002400 */
[----:B------:R-:W-:Y:S03]  /*8cd0*/  HMMA.16816.F32 R48, R200, R10, R48 ;  /* 0x0000000ac830723c */ /* 0x000fe60000001830 */
        /* <DEDUP_REMOVED lines=16> */
[----:B------:R-:W-:Y:S02]  /*8de0*/  FMUL.FTZ R50, R50, c[0x0][0x320] ;  /* 0x0000c80032327a20 */ /* 0x000fe40000410000 */
[----:B------:R-:W-:Y:S07]  /*8df0*/  FMUL.FTZ R51, R51, c[0x0][0x320] ;  /* 0x0000c80033337a20 */ /* 0x000fee0000410000 */
[----:B------:R-:W-:Y:S10]  /*8e00*/  MUFU.TANH R215, R32 ;  /* 0x0000002000d77308 */ /* 0x000ff40000002400 */
[----:B-1----:R-:W1:Y:S10]  /*8e10*/  MUFU.TANH R0, R24 ;  /* 0x0000001800007308 */ /* 0x002e740000002400 */
[----:B------:R-:W-:Y:S10]  /*8e20*/  MUFU.TANH R24, R26 ;  /* 0x0000001a00187308 */ /* 0x000ff40000002400 */
[----:B------:R-:W-:Y:S01]  /*8e30*/  MUFU.TANH R26, R27 ;  /* 0x0000001b001a7308 */ /* 0x000fe20000002400 */
[----:B-1----:R1:W-:Y:S09]  /*8e40*/  STL [R1+0x38], R0 ;  /* 0x0000380001007387 */ /* 0x0023f20000100800 */
[----:B------:R-:W-:Y:S10]  /*8e50*/  MUFU.TANH R33, R33 ;  /* 0x0000002100217308 */ /* 0x000ff40000002400 */
[----:B------:R-:W-:Y:S10]  /*8e60*/  MUFU.TANH R32, R34 ;  /* 0x0000002200207308 */ /* 0x000ff40000002400 */
[----:B-1----:R-:W1:Y:S10]  /*8e70*/  MUFU.TANH R0, R25 ;  /* 0x0000001900007308 */ /* 0x002e740000002400 */
[----:B------:R2:W3:Y:S10]  /*8e80*/  MUFU.TANH R25, R28 ;  /* 0x0000001c00197308 */ /* 0x0004f40000002400 */
[----:B------:R2:W4:Y:S01]  /*8e90*/  MUFU.TANH R27, R35 ;  /* 0x00000023001b7308 */ /* 0x0005220000002400 */
[----:B-1----:R2:W-:Y:S09]  /*8ea0*/  STL [R1+0x3c], R0 ;  /* 0x00003c0001007387 */ /* 0x0025f20000100800 */
[----:B------:R2:W1:Y:S10]  /*8eb0*/  MUFU.TANH R210, R36 ;  /* 0x0000002400d27308 */ /* 0x0004740000002400 */
        /* <DEDUP_REMOVED lines=14> */
[----:B------:R2:W1:Y:S02]  /*8fa0*/  MUFU.TANH R181, R51 ;  /* 0x0000003300b57308 */ /* 0x0004640000002400 */
[----:B-12345:R-:W-:-:S05]  /*8fb0*/  @P0 BRA `(.L_x_1546) ;  /* 0xffffdc2000000947 */ /* 0x03efca000383ffff */
.L_x_1545:
[----:B---3--:R-:W2:Y:S01]  /*8fc0*/  LDL.LU R5, [R1+0x3c] ;  /* 0x00003c0001057983 */ /* 0x008ea20000300800 */
[----:B------:R-:W-:Y:S01]  /*8fd0*/  MOV R47, R24 ;  /* 0x00000018002f7202 */ /* 0x000fe20000000f00 */
[----:B------:R-:W-:Y:S01]  /*8fe0*/  UISETP.GT.AND UP0, UPT, UR6, UR8, UPT ;  /* 0x000000080600728c */ /* 0x000fe2000bf04270 */
[----:B------:R-:W-:Y:S01]  /*8ff0*/  MOV R24, R214 ;  /* 0x000000d600187202 */ /* 0x000fe20000000f00 */
[----:B------:R-:W3:Y:S01]  /*9000*/  LDL.LU R4, [R1+0x38] ;  /* 0x0000380001047983 */ /* 0x000ee20000300800 */
[----:B------:R-:W-:Y:S01]  /*9010*/  MOV R44, R23 ;  /* 0x00000017002c7202 */ /* 0x000fe20000000f00 */
[----:B------:R-:W-:Y:S01]  /*9020*/  UIADD3 UR6, UR6, -0x1, URZ ;  /* 0xffffffff06067890 */ /* 0x000fe2000fffe03f */
[----:B------:R-:W-:Y:S01]  /*9030*/  MOV R41, R22 ;  /* 0x0000001600297202 */ /* 0x000fe20000000f00 */
[----:B------:R-:W4:Y:S01]  /*9040*/  LDL.LU R2, [R1+0x34] ;  /* 0x0000340001027983 */ /* 0x000f220000300800 */
[----:B------:R-:W-:Y:S02]  /*9050*/  MOV R40, R186 ;  /* 0x000000ba00287202 */ /* 0x000fe40000000f00 */
[----:B------:R-:W-:Y:S01]  /*9060*/  MOV R35, R187 ;  /* 0x000000bb00237202 */ /* 0x000fe20000000f00 */
[----:B------:R-:W5:Y:S01]  /*9070*/  LDL.LU R0, [R1+0x30] ;  /* 0x0000300001007983 */ /* 0x000f620000300800 */
[----:B------:R-:W-:Y:S02]  /*9080*/  MOV R34, R215 ;  /* 0x000000d700227202 */ /* 0x000fe40000000f00 */
[----:B------:R-:W-:Y:S01]  /*9090*/  PLOP3.LUT P0, PT, PT, PT, UP0, 0x80, 0x0 ;  /* 0x000000000000781c */ /* 0x000fe20003f0f008 */
[----:B------:R-:W5:Y:S04]  /*90a0*/  LDL.LU R7, [R1+0x40] ;  /* 0x0000400001077983 */ /* 0x000f680000300800 */
[----:B------:R-:W5:Y:S04]  /*90b0*/  LDL.LU R6, [R1+0x44] ;  /* 0x0000440001067983 */ /* 0x000f680000300800 */
[----:B------:R-:W-:Y:S08]  /*90c0*/  LDSM.16.MT88.4 R12, [R247+0x100] ;  /* 0x00010000f70c783b */ /* 0x000ff00000004200 */
[----:B------:R-:W-:Y:S08]  /*90d0*/  LDSM.16.MT88.4 R20, [R242+0x100] ;  /* 0x00010000f214783b */ /* 0x000ff00000004200 */
[----:B------:R-:W-:Y:S08]  /*90e0*/  LDSM.16.MT88.4 R28, [R241+0x100] ;  /* 0x00010000f11c783b */ /* 0x000ff00000004200 */
[----:B------:R-:W-:Y:S08]  /*90f0*/  LDSM.16.MT88.4 R36, [R240+0x100] ;  /* 0x00010000f024783b */ /* 0x000ff00000004200 */
[----:B------:R-:W0:Y:S01]  /*9100*/  LDGDEPBAR ;  /* 0x00000000000079af */ /* 0x000e220000000000 */
[----:B--2---:R-:W-:Y:S02]  /*9110*/  MOV R46, R5 ;  /* 0x00000005002e7202 */ /* 0x004fe40000000f00 */
[----:B------:R-:W-:Y:S02]  /*9120*/  FMNMX.FTZ R5, R190, R3, !PT ;  /* 0x00000003be057209 */ /* 0x000fe40007810000 */
[----:B---3--:R-:W-:Y:S02]  /*9130*/  MOV R45, R4 ;  /* 0x00000004002d7202 */ /* 0x008fe40000000f00 */
[----:B------:R-:W-:Y:S02]  /*9140*/  FMNMX.FTZ R4, R213, R180, !PT ;  /* 0x000000b4d5047209 */ /* 0x000fe40007810000 */
[----:B------:R-:W-:Y:S02]  /*9150*/  FMNMX.FTZ R5, R188, R5, !PT ;  /* 0x00000005bc057209 */ /* 0x000fe40007810000 */
[----:B------:R-:W-:Y:S02]  /*9160*/  FMNMX.FTZ R4, R189, R4, !PT ;  /* 0x00000004bd047209 */ /* 0x000fe40007810000 */
[----:B------:R-:W-:Y:S02]  /*9170*/  FMNMX.FTZ R5, R185, R5, !PT ;  /* 0x00000005b9057209 */ /* 0x000fe40007810000 */
[----:B----4-:R-:W-:Y:S02]  /*9180*/  MOV R43, R2 ;  /* 0x00000002002b7202 */ /* 0x010fe40000000f00 */
[----:B-----5:R-:W-:Y:S02]  /*9190*/  FMNMX.FTZ R4, R7, R4, !PT ;  /* 0x0000000407047209 */ /* 0x020fe40007810000 */
        /* <DEDUP_REMOVED lines=8> */
[----:B------:R-:W-:Y:S02]  /*9220*/  MOV R42, R0 ;  /* 0x00000000002a7202 */ /* 0x000fe40000000f00 */
        /* <DEDUP_REMOVED lines=33> */
[----:B------:R-:W-:Y:S03]  /*9440*/  FMNMX.FTZ R5, R181, R5, !PT ;  /* 0x00000005b5057209 */ /* 0x000fe60007810000 */
[----:B------:R-:W1:Y:S08]  /*9450*/  SHFL.BFLY PT, R2, R4, 0x2, 0x1f ;  /* 0x0c401f0004027f89 */ /* 0x000e7000000e0000 */
[----:B------:R-:W2:Y:S01]  /*9460*/  SHFL.BFLY PT, R0, R5, 0x2, 0x1f ;  /* 0x0c401f0005007f89 */ /* 0x000ea200000e0000 */
[----:B-1----:R-:W-:Y:S07]  /*9470*/  FMNMX.FTZ R4, R4, R2, !PT ;  /* 0x0000000204047209 */ /* 0x002fee0007810000 */
[----:B------:R-:W1:Y:S01]  /*9480*/  SHFL.BFLY PT, R2, R4, 0x1, 0x1f ;  /* 0x0c201f0004027f89 */ /* 0x000e6200000e0000 */
[----:B--2---:R-:W-:Y:S07]  /*9490*/  FMNMX.FTZ R5, R5, R0, !PT ;  /* 0x0000000005057209 */ /* 0x004fee0007810000 */
[----:B------:R-:W2:Y:S01]  /*94a0*/  SHFL.BFLY PT, R0, R5, 0x1, 0x1f ;  /* 0x0c201f0005007f89 */ /* 0x000ea200000e0000 */
[----:B-1----:R-:W-:Y:S05]  /*94b0*/  FMNMX.FTZ R2, R4, R2, !PT ;  /* 0x0000000204027209 */ /* 0x002fea0007810000 */
[C---:B------:R-:W-:Y:S02]  /*94c0*/  FMUL.FTZ R215, R2.reuse, c[0x0][0x2d0] ;  /* 0x0000b40002d77a20 */ /* 0x040fe40000410000 */
[----:B------:R-:W-:Y:S01]  /*94d0*/  FADD.FTZ R4, -R2, R180 ;  /* 0x000000b402047221 */ /* 0x000fe20000010100 */
[----:B--2---:R-:W-:Y:S01]  /*94e0*/  FMNMX.FTZ R0, R0, R5, !PT ;  /* 0x0000000500007209 */ /* 0x004fe20007810000 */
[--C-:B------:R-:W-:Y:S02]  /*94f0*/  FFMA.FTZ R214, R213, c[0x0][0x2d0], -R215.reuse ;  /* 0x0000b400d5d67a23 */ /* 0x100fe400000108d7 */
[----:B------:R-:W-:Y:S02]  /*9500*/  FFMA.FTZ R189, R189, c[0x0][0x2d0], -R215 ;  /* 0x0000b400bdbd7a23 */ /* 0x000fe400000108d7 */
[C---:B------:R-:W-:Y:S02]  /*9510*/  FMUL.FTZ R213, R0.reuse, c[0x0][0x2d0] ;  /* 0x0000b40000d57a20 */ /* 0x040fe40000410000 */
[----:B------:R-:W-:Y:S01]  /*9520*/  FADD.FTZ R3, -R0, R3 ;  /* 0x0000000300037221 */ /* 0x000fe20000010100 */
[----:B------:R-:W-:Y:S01]  /*9530*/  MUFU.EX2 R214, R214 ;  /* 0x000000d600d67308 */ /* 0x000fe20000000800 */
[--C-:B------:R-:W-:Y:S02]  /*9540*/  FFMA.FTZ R187, R7, c[0x0][0x2d0], -R215.reuse ;  /* 0x0000b40007bb7a23 */ /* 0x100fe400000108d7 */
[----:B------:R-:W-:Y:S02]  /*9550*/  FMUL.FTZ R3, R3, c[0x0][0x2d0] ;  /* 0x0000b40003037a20 */ /* 0x000fe40000410000 */
[----:B------:R-:W-:Y:S02]  /*9560*/  FFMA.FTZ R186, R6, c[0x0][0x2d0], -R215 ;  /* 0x0000b40006ba7a23 */ /* 0x000fe400000108d7 */
[--C-:B------:R-:W-:Y:S02]  /*9570*/  FFMA.FTZ R190, R190, c[0x0][0x2d0], -R213.reuse ;  /* 0x0000b400bebe7a23 */ /* 0x100fe400000108d5 */
[--C-:B------:R-:W-:Y:S01]  /*9580*/  FFMA.FTZ R188, R188, c[0x0][0x2d0], -R213.reuse ;  /* 0x0000b400bcbc7a23 */ /* 0x100fe200000108d5 */
[----:B------:R-:W1:Y:S01]  /*9590*/  MUFU.EX2 R3, R3 ;  /* 0x0000000300037308 */ /* 0x000e620000000800 */
[--C-:B------:R-:W-:Y:S02]  /*95a0*/  FFMA.FTZ R185, R185, c[0x0][0x2d0], -R213.reuse ;  /* 0x0000b400b9b97a23 */ /* 0x100fe400000108d5 */
[----:B------:R-:W-:Y:S02]  /*95b0*/  FFMA.FTZ R184, R184, c[0x0][0x2d0], -R213 ;  /* 0x0000b400b8b87a23 */ /* 0x000fe400000108d5 */
[----:B------:R-:W-:Y:S02]  /*95c0*/  FMUL.FTZ R4, R4, c[0x0][0x2d0] ;  /* 0x0000b40004047a20 */ /* 0x000fe40000410000 */
[--C-:B------:R-:W-:Y:S02]  /*95d0*/  FFMA.FTZ R210, R210, c[0x0][0x2d0], -R215.reuse ;  /* 0x0000b400d2d27a23 */ /* 0x100fe400000108d7 */
[----:B------:R-:W-:Y:S01]  /*95e0*/  FFMA.FTZ R212, R212, c[0x0][0x2d0], -R215 ;  /* 0x0000b400d4d47a23 */ /* 0x000fe200000108d7 */
[----:B------:R-:W2:Y:S01]  /*95f0*/  MUFU.EX2 R180, R4 ;  /* 0x0000000400b47308 */ /* 0x000ea20000000800 */
[--C-:B------:R-:W-:Y:S02]  /*9600*/  FFMA.FTZ R206, R206, c[0x0][0x2d0], -R213.reuse ;  /* 0x0000b400cece7a23 */ /* 0x100fe400000108d5 */
[----:B------:R-:W-:Y:S02]  /*9610*/  FFMA.FTZ R208, R208, c[0x0][0x2d0], -R213 ;  /* 0x0000b400d0d07a23 */ /* 0x000fe400000108d5 */
[--C-:B------:R-:W-:Y:S02]  /*9620*/  FFMA.FTZ R209, R209, c[0x0][0x2d0], -R215.reuse ;  /* 0x0000b400d1d17a23 */ /* 0x100fe400000108d7 */
[----:B------:R-:W-:Y:S02]  /*9630*/  FFMA.FTZ R207, R207, c[0x0][0x2d0], -R215 ;  /* 0x0000b400cfcf7a23 */ /* 0x000fe400000108d7 */
[--C-:B------:R-:W-:Y:S01]  /*9640*/  FFMA.FTZ R205, R205, c[0x0][0x2d0], -R213.reuse ;  /* 0x0000b400cdcd7a23 */ /* 0x100fe200000108d5 */
[----:B------:R-:W3:Y:S01]  /*9650*/  MUFU.EX2 R189, R189 ;  /* 0x000000bd00bd7308 */ /* 0x000ee20000000800 */
[----:B------:R-:W-:Y:S02]  /*9660*/  FFMA.FTZ R199, R199, c[0x0][0x2d0], -R213 ;  /* 0x0000b400c7c77a23 */ /* 0x000fe400000108d5 */
[--C-:B------:R-:W-:Y:S02]  /*9670*/  FFMA.FTZ R191, R191, c[0x0][0x2d0], -R215.reuse ;  /* 0x0000b400bfbf7a23 */ /* 0x100fe400000108d7 */
[C---:B-1----:R-:W-:Y:S02]  /*9680*/  FMUL.FTZ R6, R3.reuse, R178 ;  /* 0x000000b203067220 */ /* 0x042fe40000410000 */
[C---:B------:R-:W-:Y:S02]  /*9690*/  FMUL.FTZ R7, R3.reuse, R179 ;  /* 0x000000b303077220 */ /* 0x040fe40000410000 */
[C---:B------:R-:W-:Y:S01]  /*96a0*/  FMUL.FTZ R10, R3.reuse, R174 ;  /* 0x000000ae030a7220 */ /* 0x040fe20000410000 */
[----:B------:R-:W-:Y:S01]  /*96b0*/  MUFU.EX2 R187, R187 ;  /* 0x000000bb00bb7308 */ /* 0x000fe20000000800 */
[C---:B------:R-:W-:Y:S01]  /*96c0*/  FMUL.FTZ R11, R3.reuse, R175 ;  /* 0x000000af030b7220 */ /* 0x040fe20000410000 */
[----:B------:R-:W-:Y:S01]  /*96d0*/  MOV R175, R34 ;  /* 0x0000002200af7202 */ /* 0x000fe20000000f00 */
[----:B------:R-:W-:Y:S01]  /*96e0*/  FMUL.FTZ R18, R3, R166 ;  /* 0x000000a603127220 */ /* 0x000fe20000410000 */
[----:B------:R-:W-:Y:S01]  /*96f0*/  MOV R174, R33 ;  /* 0x0000002100ae7202 */ /* 0x000fe20000000f00 */
[C---:B--2---:R-:W-:Y:S01]  /*9700*/  FMUL.FTZ R4, R180.reuse, R176 ;  /* 0x000000b0b4047220 */ /* 0x044fe20000410000 */
[----:B------:R-:W-:Y:S01]  /*9710*/  MOV R166, R41 ;  /* 0x0000002900a67202 */ /* 0x000fe20000000f00 */
[C---:B------:R-:W-:Y:S02]  /*9720*/  FMUL.FTZ R5, R180.reuse, R177 ;  /* 0x000000b1b4057220 */ /* 0x040fe40000410000 */
[C---:B------:R-:W-:Y:S01]  /*9730*/  FMUL.FTZ R8, R180.reuse, R172 ;  /* 0x000000acb4087220 */ /* 0x040fe20000410000 */
[----:B------:R-:W1:Y:S01]  /*9740*/  MUFU.EX2 R186, R186 ;  /* 0x000000ba00ba7308 */ /* 0x000e620000000800 */
[C---:B------:R-:W-:Y:S01]  /*9750*/  FMUL.FTZ R9, R180.reuse, R173 ;  /* 0x000000adb4097220 */ /* 0x040fe20000410000 */
[----:B------:R-:W-:Y:S01]  /*9760*/  MOV R172, R27 ;  /* 0x0000001b00ac7202 */ /* 0x000fe20000000f00 */
[C---:B------:R-:W-:Y:S01]  /*9770*/  FMUL.FTZ R16, R180.reuse, R164 ;  /* 0x000000a4b4107220 */ /* 0x040fe20000410000 */
[----:B---3--:R-:W-:Y:S01]  /*9780*/  F2FP.PACK_AB R176, R189, R214 ;  /* 0x000000d6bdb0723e */ /* 0x008fe200000000ff */
[C---:B------:R-:W-:Y:S01]  /*9790*/  FMUL.FTZ R17, R180.reuse, R165 ;  /* 0x000000a5b4117220 */ /* 0x040fe20000410000 */
[----:B------:R-:W-:Y:S01]  /*97a0*/  MOV R164, R35 ;  /* 0x0000002300a47202 */ /* 0x000fe20000000f00 */
[C---:B------:R-:W-:Y:S01]  /*97b0*/  FMUL.FTZ R19, R3.reuse, R167 ;  /* 0x000000a703137220 */ /* 0x040fe20000410000 */
        /* <DEDUP_REMOVED lines=10> */
[----:B------:R-:W2:Y:S01]  /*9860*/  MUFU.EX2 R188, R188 ;  /* 0x000000bc00bc7308 */ /* 0x000ea20000000800 */
        /* <DEDUP_REMOVED lines=8> */
[----:B------:R-:W-:Y:S01]  /*98f0*/  LDSM.16.MT88.4 R132, [R247+0x6100] ;  /* 0x00610000f784783b */ /* 0x000fe20000004200 */
[C---:B------:R-:W-:Y:S02]  /*9900*/  FMUL.FTZ R52, R180.reuse, R52 ;  /* 0x00000034b4347220 */ /* 0x040fe40000410000 */
[C---:B------:R-:W-:Y:S02]  /*9910*/  FMUL.FTZ R53, R180.reuse, R53 ;  /* 0x00000035b4357220 */ /* 0x040fe40000410000 */
[C---:B------:R-:W-:Y:S02]  /*9920*/  FMUL.FTZ R54, R3.reuse, R54 ;  /* 0x0000003603367220 */ /* 0x040fe40000410000 */
[----:B------:R-:W1:Y:S01]  /*9930*/  MUFU.EX2 R184, R184 ;  /* 0x000000b800b87308 */ /* 0x000e620000000800 */
[C---:B------:R-:W-:Y:S02]  /*9940*/  FMUL.FTZ R55, R3.reuse, R55 ;  /* 0x0000003703377220 */ /* 0x040fe40000410000 */
[----:B------:R-:W-:Y:S01]  /*9950*/  FMUL.FTZ R56, R180, R56 ;  /* 0x00000038b4387220 */ /* 0x000fe20000410000 */
[----:B--2---:R-:W-:Y:S01]  /*9960*/  F2FP.PACK_AB R177, R188, R190 ;  /* 0x000000bebcb1723e */ /* 0x004fe200000000ff */
        /* <DEDUP_REMOVED lines=10> */
[----:B------:R-:W-:Y:S02]  /*9a10*/  FMUL.FTZ R65, R180, R65 ;  /* 0x00000041b4417220 */ /* 0x000fe40000410000 */
[C---:B------:R-:W-:Y:S01]  /*9a20*/  FMUL.FTZ R66, R3.reuse, R66 ;  /* 0x0000004203427220 */ /* 0x040fe20000410000 */
[----:B-1----:R-:W-:Y:S01]  /*9a30*/  F2FP.PACK_AB R179, R184, R185 ;  /* 0x000000b9b8b3723e */ /* 0x002fe200000000ff */
[C---:B------:R-:W-:Y:S02]  /*9a40*/  FMUL.FTZ R67, R3.reuse, R67 ;  /* 0x0000004303437220 */ /* 0x040fe40000410000 */
[C---:B------:R-:W-:Y:S02]  /*9a50*/  FMUL.FTZ R68, R180.reuse, R68 ;  /* 0x00000044b4447220 */ /* 0x040fe40000410000 */
[C---:B------:R-:W-:Y:S01]  /*9a60*/  FMUL.FTZ R69, R180.reuse, R69 ;  /* 0x00000045b4457220 */ /* 0x040fe20000410000 */
[----:B------:R-:W-:Y:S01]  /*9a70*/  MUFU.EX2 R206, R206 ;  /* 0x000000ce00ce7308 */ /* 0x000fe20000000800 */
[C---:B------:R-:W-:Y:S05]  /*9a80*/  HMMA.16816.F32 R4, R176.reuse, R12, R4 ;  /* 0x0000000cb004723c */ /* 0x040fea0000001804 */
[C---:B------:R-:W-:Y:S02]  /*9a90*/  FMUL.FTZ R70, R3.reuse, R70 ;  /* 0x0000004603467220 */ /* 0x040fe40000410000 */
[C---:B------:R-:W-:Y:S01]  /*9aa0*/  FMUL.FTZ R71, R3.reuse, R71 ;  /* 0x0000004703477220 */ /* 0x040fe20000410000 */
[C---:B------:R-:W-:Y:S01]  /*9ab0*/  HMMA.16816.F32 R8, R176.reuse, R14, R8 ;  /* 0x0000000eb008723c */ /* 0x040fe20000001808 */
[----:B------:R-:W-:Y:S03]  /*9ac0*/  MUFU.EX2 R208, R208 ;  /* 0x000000d000d07308 */ /* 0x000fe60000000800 */
[C---:B------:R-:W-:Y:S01]  /*9ad0*/  FMUL.FTZ R12, R180.reuse, R168 ;  /* 0x000000a8b40c7220 */ /* 0x040fe20000410000 */
[----:B------:R-:W-:Y:S01]  /*9ae0*/  MOV R168, R42 ;  /* 0x0000002a00a87202 */ /* 0x000fe20000000f00 */
[C---:B------:R-:W-:Y:S01]  /*9af0*/  FMUL.FTZ R13, R180.reuse, R169 ;  /* 0x000000a9b40d7220 */ /* 0x040fe20000410000 */
[----:B------:R-:W-:Y:S01]  /*9b00*/  MOV R169, R43 ;  /* 0x0000002b00a97202 */ /* 0x000fe20000000f00 */
[C---:B------:R-:W-:Y:S01]  /*9b10*/  FMUL.FTZ R14, R3.reuse, R170 ;  /* 0x000000aa030e7220 */ /* 0x040fe20000410000 */
[----:B------:R-:W-:Y:S02]  /*9b20*/  MOV R170, R44 ;  /* 0x0000002c00aa7202 */ /* 0x000fe40000000f00 */
[----:B------:R-:W-:Y:S01]  /*9b30*/  MUFU.EX2 R209, R209 ;  /* 0x000000d100d17308 */ /* 0x000fe20000000800 */
[C---:B------:R-:W-:Y:S01]  /*9b40*/  FMUL.FTZ R15, R3.reuse, R171 ;  /* 0x000000ab030f7220 */ /* 0x040fe20000410000 */
[----:B------:R-:W-:Y:S01]  /*9b50*/  MOV R171, R45 ;  /* 0x0000002d00ab7202 */ /* 0x000fe20000000f00 */
[C---:B------:R-:W-:Y:S02]  /*9b60*/  FMUL.FTZ R42, R3.reuse, R142 ;  /* 0x0000008e032a7220 */ /* 0x040fe40000410000 */
[C---:B------:R-:W-:Y:S02]  /*9b70*/  FMUL.FTZ R43, R3.reuse, R143 ;  /* 0x0000008f032b7220 */ /* 0x040fe40000410000 */
[----:B------:R-:W-:Y:S01]  /*9b80*/  LDSM.16.MT88.4 R140, [R242+0x6100] ;  /* 0x00610000f28c783b */ /* 0x000fe20000004200 */
[C---:B------:R-:W-:Y:S02]  /*9b90*/  HMMA.16816.F32 R12, R176.reuse, R20, R12 ;  /* 0x00000014b00c723c */ /* 0x040fe4000000180c */
[----:B------:R-:W-:Y:S01]  /*9ba0*/  MUFU.EX2 R207, R207 ;  /* 0x000000cf00cf7308 */ /* 0x000fe20000000800 */
[C---:B------:R-:W-:Y:S02]  /*9bb0*/  FMUL.FTZ R72, R180.reuse, R72 ;  /* 0x00000048b4487220 */ /* 0x040fe40000410000 */
[C---:B------:R-:W-:Y:S02]  /*9bc0*/  FMUL.FTZ R73, R180.reuse, R73 ;  /* 0x00000049b4497220 */ /* 0x040fe40000410000 */
[C---:B------:R-:W-:Y:S01]  /*9bd0*/  FMUL.FTZ R21, R180.reuse, R161 ;  /* 0x000000a1b4157220 */ /* 0x040fe20000410000 */
[C---:B------:R-:W-:Y:S04]  /*9be0*/  HMMA.16816.F32 R16, R176.reuse, R22, R16 ;  /* 0x00000016b010723c */ /* 0x040fe80000001810 */
[C---:B------:R-:W-:Y:S01]  /*9bf0*/  FMUL.FTZ R20, R180.reuse, R160 ;  /* 0x000000a0b4147220 */ /* 0x040fe20000410000 */
[----:B------:R-:W-:Y:S01]  /*9c00*/  MOV R160, R26 ;  /* 0x0000001a00a07202 */ /* 0x000fe20000000f00 */
[C---:B------:R-:W-:Y:S01]  /*9c10*/  FMUL.FTZ R26, R3.reuse, R158 ;  /* 0x0000009e031a7220 */ /* 0x040fe20000410000 */
[----:B------:R-:W-:Y:S01]  /*9c20*/  MOV R161, R47 ;  /* 0x0000002f00a17202 */ /* 0x000fe20000000f00 */
[C---:B------:R-:W-:Y:S01]  /*9c30*/  FMUL.FTZ R22, R3.reuse, R162 ;  /* 0x000000a203167220 */ /* 0x040fe20000410000 */
[----:B------:R-:W-:Y:S01]  /*9c40*/  MOV R162, R46 ;  /* 0x0000002e00a27202 */ /* 0x000fe20000000f00 */
[----:B------:R-:W2:Y:S01]  /*9c50*/  LDL.LU R158, [R1+0x2c] ;  /* 0x00002c00019e7983 */ /* 0x000ea20000300800 */
[----:B------:R-:W-:Y:S01]  /*9c60*/  MUFU.EX2 R205, R205 ;  /* 0x000000cd00cd7308 */ /* 0x000fe20000000800 */
[C---:B------:R-:W-:Y:S01]  /*9c70*/  FMUL.FTZ R23, R3.reuse, R163 ;  /* 0x000000a303177220 */ /* 0x040fe20000410000 */
[----:B------:R-:W-:Y:S01]  /*9c80*/  MOV R163, R24 ;  /* 0x0000001800a37202 */ /* 0x000fe20000000f00 */
[----:B------:R-:W1:Y:S01]  /*9c90*/  LDSM.16.MT88.4 R44, [R247+0x3100] ;  /* 0x00310000f72c783b */ /* 0x000e620000004200 */
[C---:B------:R-:W-:Y:S02]  /*9ca0*/  FMUL.FTZ R24, R180.reuse, R156 ;  /* 0x0000009cb4187220 */ /* 0x040fe40000410000 */
[C---:B------:R-:W-:Y:S02]  /*9cb0*/  FMUL.FTZ R74, R3.reuse, R74 ;  /* 0x0000004a034a7220 */ /* 0x040fe40000410000 */
[C---:B------:R-:W-:Y:S02]  /*9cc0*/  HMMA.16816.F32 R20, R176.reuse, R28, R20 ;  /* 0x0000001cb014723c */ /* 0x040fe40000001814 */
[----:B------:R-:W-:Y:S01]  /*9cd0*/  MUFU.EX2 R199, R199 ;  /* 0x000000c700c77308 */ /* 0x000fe20000000800 */
[C---:B------:R-:W-:Y:S02]  /*9ce0*/  FMUL.FTZ R75, R3.reuse, R75 ;  /* 0x0000004b034b7220 */ /* 0x040fe40000410000 */
[C---:B------:R-:W-:Y:S02]  /*9cf0*/  FMUL.FTZ R76, R180.reuse, R76 ;  /* 0x0000004cb44c7220 */ /* 0x040fe40000410000 */
[C---:B------:R-:W-:Y:S01]  /*9d00*/  FMUL.FTZ R28, R180.reuse, R152 ;  /* 0x00000098b41c7220 */ /* 0x040fe20000410000 */
[C---:B------:R-:W-:Y:S04]  /*9d10*/  HMMA.16816.F32 R24, R176.reuse, R30, R24 ;  /* 0x0000001eb018723c */ /* 0x040fe80000001818 */
[C---:B------:R-:W-:Y:S01]  /*9d20*/  FMUL.FTZ R29, R180.reuse, R153 ;  /* 0x00000099b41d7220 */ /* 0x040fe20000410000 */
[----:B------:R-:W-:Y:S01]  /*9d30*/  MUFU.EX2 R191, R191 ;  /* 0x000000bf00bf7308 */ /* 0x000fe20000000800 */
[C---:B------:R-:W-:Y:S02]  /*9d40*/  FMUL.FTZ R77, R180.reuse, R77 ;  /* 0x0000004db44d7220 */ /* 0x040fe40000410000 */
[C---:B------:R-:W-:Y:S04]  /*9d50*/  FMUL.FTZ R30, R3.reuse, R154 ;  /* 0x0000009a031e7220 */ /* 0x040fe80000410000 */
[C---:B------:R-:W-:Y:S02]  /*9d60*/  FMUL.FTZ R31, R3.reuse, R155 ;  /* 0x0000009b031f7220 */ /* 0x040fe40000410000 */
[----:B------:R-:W3:Y:S01]  /*9d70*/  LDSM.16.MT88.4 R152, [R242+0x3100] ;  /* 0x00310000f298783b */ /* 0x000ee20000004200 */
[C---:B------:R-:W-:Y:S02]  /*9d80*/  FMUL.FTZ R78, R3.reuse, R78 ;  /* 0x0000004e034e7220 */ /* 0x040fe40000410000 */
[C---:B------:R-:W-:Y:S02]  /*9d90*/  FMUL.FTZ R79, R3.reuse, R79 ;  /* 0x0000004f034f7220 */ /* 0x040fe40000410000 */
[C---:B------:R-:W-:Y:S03]  /*9da0*/  HMMA.16816.F32 R28, R176.reuse, R36, R28 ;  /* 0x00000024b01c723c */ /* 0x040fe6000000181c */
[C---:B------:R-:W-:Y:S02]  /*9db0*/  FMUL.FTZ R80, R180.reuse, R80 ;  /* 0x00000050b4507220 */ /* 0x040fe40000410000 */
[C---:B------:R-:W-:Y:S02]  /*9dc0*/  FMUL.FTZ R81, R180.reuse, R81 ;  /* 0x00000051b4517220 */ /* 0x040fe40000410000 */
[C---:B------:R-:W-:Y:S01]  /*9dd0*/  FMUL.FTZ R36, R180.reuse, R144 ;  /* 0x00000090b4247220 */ /* 0x040fe20000410000 */
[C---:B------:R-:W-:Y:S04]  /*9de0*/  HMMA.16816.F32 R32, R176.reuse, R38, R32 ;  /* 0x00000026b020723c */ /* 0x040fe80000001820 */
[C---:B------:R-:W-:Y:S02]  /*9df0*/  FMUL.FTZ R37, R180.reuse, R145 ;  /* 0x00000091b4257220 */ /* 0x040fe40000410000 */
[C---:B------:R-:W-:Y:S02]  /*9e00*/  FMUL.FTZ R82, R3.reuse, R82 ;  /* 0x0000005203527220 */ /* 0x040fe40000410000 */
[C---:B------:R-:W-:Y:S04]  /*9e10*/  FMUL.FTZ R38, R3.reuse, R146 ;  /* 0x0000009203267220 */ /* 0x040fe80000410000 */
[C---:B------:R-:W-:Y:S02]  /*9e20*/  FMUL.FTZ R39, R3.reuse, R147 ;  /* 0x0000009303277220 */ /* 0x040fe40000410000 */
[----:B------:R-:W4:Y:S01]  /*9e30*/  LDSM.16.MT88.4 R144, [R241+0x3100] ;  /* 0x00310000f190783b */ /* 0x000f220000004200 */
[C---:B------:R-:W-:Y:S02]  /*9e40*/  FMUL.FTZ R83, R3.reuse, R83 ;  /* 0x0000005303537220 */ /* 0x040fe40000410000 */
[C---:B------:R-:W-:Y:S02]  /*9e50*/  FMUL.FTZ R84, R180.reuse, R84 ;  /* 0x00000054b4547220 */ /* 0x040fe40000410000 */
[C---:B-1----:R-:W-:Y:S03]  /*9e60*/  HMMA.16816.F32 R36, R176.reuse, R44, R36 ;  /* 0x0000002cb024723c */ /* 0x042fe60000001824 */
        /* <DEDUP_REMOVED lines=8> */
[----:B------:R-:W1:Y:S01]  /*9ef0*/  LDSM.16.MT88.4 R136, [R240+0x3100] ;  /* 0x00310000f088783b */ /* 0x000e620000004200 */
[C---:B------:R-:W-:Y:S02]  /*9f00*/  FMUL.FTZ R88, R180.reuse, R88 ;  /* 0x00000058b4587220 */ /* 0x040fe40000410000 */
[C---:B------:R-:W-:Y:S02]  /*9f10*/  FMUL.FTZ R89, R180.reuse, R89 ;  /* 0x00000059b4597220 */ /* 0x040fe40000410000 */
[C---:B---3--:R-:W-:Y:S03]  /*9f20*/  HMMA.16816.F32 R44, R176.reuse, R152, R44 ;  /* 0x00000098b02c723c */ /* 0x048fe6000000182c */
[C---:B------:R-:W-:Y:S02]  /*9f30*/  FMUL.FTZ R90, R3.reuse, R90 ;  /* 0x0000005a035a7220 */ /* 0x040fe40000410000 */
[C---:B------:R-:W-:Y:S02]  /*9f40*/  FMUL.FTZ R91, R3.reuse, R91 ;  /* 0x0000005b035b7220 */ /* 0x040fe40000410000 */
[C---:B------:R-:W-:Y:S01]  /*9f50*/  FMUL.FTZ R92, R180.reuse, R92 ;  /* 0x0000005cb45c7220 */ /* 0x040fe20000410000 */
[C---:B------:R-:W-:Y:S04]  /*9f60*/  HMMA.16816.F32 R48, R176.reuse, R154, R48 ;  /* 0x0000009ab030723c */ /* 0x040fe80000001830 */
[C---:B------:R-:W-:Y:S02]  /*9f70*/  FMUL.FTZ R93, R180.reuse, R93 ;  /* 0x0000005db45d7220 */ /* 0x040fe40000410000 */
[C---:B------:R-:W-:Y:S02]  /*9f80*/  FMUL.FTZ R94, R3.reuse, R94 ;  /* 0x0000005e035e7220 */ /* 0x040fe40000410000 */
[C---:B----4-:R-:W-:Y:S04]  /*9f90*/  HMMA.16816.F32 R52, R176.reuse, R144, R52 ;  /* 0x00000090b034723c */ /* 0x050fe80000001834 */
[C---:B------:R-:W-:Y:S02]  /*9fa0*/  FMUL.FTZ R95, R3.reuse, R95 ;  /* 0x0000005f035f7220 */ /* 0x040fe40000410000 */
[C---:B------:R-:W-:Y:S02]  /*9fb0*/  FMUL.FTZ R96, R180.reuse, R96 ;  /* 0x00000060b4607220 */ /* 0x040fe40000410000 */
[C---:B------:R-:W-:Y:S01]  /*9fc0*/  HMMA.16816.F32 R56, R176.reuse, R146, R56 ;  /* 0x00000092b038723c */ /* 0x040fe20000001838 */
[----:B------:R-:W-:Y:S03]  /*9fd0*/  LDSM.16.MT88.4 R144, [R242+0x900] ;  /* 0x00090000f290783b */ /* 0x000fe60000004200 */
[C---:B------:R-:W-:Y:S02]  /*9fe0*/  FMUL.FTZ R97, R180.reuse, R97 ;  /* 0x00000061b4617220 */ /* 0x040fe40000410000 */
[C---:B------:R-:W-:Y:S02]  /*9ff0*/  FMUL.FTZ R98, R3.reuse, R98 ;  /* 0x0000006203627220 */ /* 0x040fe40000410000 */
[C---:B------:R-:W-:Y:S01]  /*a000*/  FMUL.FTZ R99, R3.reuse, R99 ;  /* 0x0000006303637220 */ /* 0x040fe20000410000 */
        /* <DEDUP_REMOVED lines=8> */
[C---:B------:R-:W-:Y:S04]  /*a090*/  HMMA.16816.F32 R68, R176.reuse, R132, R68 ;  /* 0x00000084b044723c */ /* 0x040fe80000001844 */
[C---:B------:R-:W-:Y:S02]  /*a0a0*/  FMUL.FTZ R105, R180.reuse, R105 ;  /* 0x00000069b4697220 */ /* 0x040fe40000410000 */
[C---:B------:R-:W-:Y:S02]  /*a0b0*/  FMUL.FTZ R106, R3.reuse, R106 ;  /* 0x0000006a036a7220 */ /* 0x040fe40000410000 */
[C---:B------:R-:W-:Y:S01]  /*a0c0*/  HMMA.16816.F32 R72, R176.reuse, R134, R72 ;  /* 0x00000086b048723c */ /* 0x040fe20000001848 */
[----:B------:R-:W3:Y:S03]  /*a0d0*/  LDSM.16.MT88.4 R132, [R240+0x6100] ;  /* 0x00610000f084783b */ /* 0x000ee60000004200 */
[C---:B------:R-:W-:Y:S02]  /*a0e0*/  FMUL.FTZ R107, R3.reuse, R107 ;  /* 0x0000006b036b7220 */ /* 0x040fe40000410000 */
[C---:B------:R-:W-:Y:S02]  /*a0f0*/  FMUL.FTZ R108, R180.reuse, R108 ;  /* 0x0000006cb46c7220 */ /* 0x040fe40000410000 */
[C---:B------:R-:W-:Y:S04]  /*a100*/  HMMA.16816.F32 R76, R176.reuse, R140, R76 ;  /* 0x0000008cb04c723c */ /* 0x040fe8000000184c */
[C---:B------:R-:W-:Y:S02]  /*a110*/  FMUL.FTZ R109, R180.reuse, R109 ;  /* 0x0000006db46d7220 */ /* 0x040fe40000410000 */
[C---:B------:R-:W-:Y:S02]  /*a120*/  FMUL.FTZ R110, R3.reuse, R110 ;  /* 0x0000006e036e7220 */ /* 0x040fe40000410000 */
[C---:B------:R-:W-:Y:S01]  /*a130*/  HMMA.16816.F32 R80, R176.reuse, R142, R80 ;  /* 0x0000008eb050723c */ /* 0x040fe20000001850 */
[----:B------:R-:W4:Y:S03]  /*a140*/  LDSM.16.MT88.4 R140, [R247+0x9100] ;  /* 0x00910000f78c783b */ /* 0x000f260000004200 */
        /* <DEDUP_REMOVED lines=11> */
[C---:B---3--:R-:W-:Y:S04]  /*a200*/  HMMA.16816.F32 R92, R176.reuse, R132, R92 ;  /* 0x00000084b05c723c */ /* 0x048fe8000000185c */
[C---:B------:R-:W-:Y:S02]  /*a210*/  FMUL.FTZ R127, R3.reuse, R127 ;  /* 0x0000007f037f7220 */ /* 0x040fe40000410000 */
[C---:B------:R-:W-:Y:S02]  /*a220*/  FMUL.FTZ R128, R180.reuse, R128 ;  /* 0x00000080b4807220 */ /* 0x040fe40000410000 */
[C---:B------:R-:W-:Y:S01]  /*a230*/  HMMA.16816.F32 R96, R176.reuse, R134, R96 ;  /* 0x00000086b060723c */ /* 0x040fe20000001860 */
[----:B------:R-:W3:Y:S03]  /*a240*/  LDSM.16.MT88.4 R132, [R241+0x9100] ;  /* 0x00910000f184783b */ /* 0x000ee60000004200 */
[C---:B------:R-:W-:Y:S02]  /*a250*/  FMUL.FTZ R129, R180.reuse, R129 ;  /* 0x00000081b4817220 */ /* 0x040fe40000410000 */
[C---:B------:R-:W-:Y:S02]  /*a260*/  FMUL.FTZ R130, R3.reuse, R130 ;  /* 0x0000008203827220 */ /* 0x040fe40000410000 */
[C---:B----4-:R-:W-:Y:S04]  /*a270*/  HMMA.16816.F32 R100, R176.reuse, R140, R100 ;  /* 0x0000008cb064723c */ /* 0x050fe80000001864 */
        /* <DEDUP_REMOVED lines=9> */
[----:B------:R-:W-:Y:S02]  /*a310*/  FMUL.FTZ R121, R180, R121 ;  /* 0x00000079b4797220 */ /* 0x000fe40000410000 */
[----:B------:R-:W-:Y:S01]  /*a320*/  FMUL.FTZ R122, R3, R122 ;  /* 0x0000007a037a7220 */ /* 0x000fe20000410000 */
[C---:B------:R-:W-:Y:S01]  /*a330*/  HMMA.16816.F32 R112, R176.reuse, R138, R112 ;  /* 0x0000008ab070723c */ /* 0x040fe20000001870 */
[----:B------:R-:W1:Y:S03]  /*a340*/  LDSM.16.MT88.4 R136, [R247+0x900] ;  /* 0x00090000f788783b */ /* 0x000e660000004200 */
[----:B------:R-:W-:Y:S02]  /*a350*/  FFMA.FTZ R192, R192, c[0x0][0x2d0], -R215 ;  /* 0x0000b400c0c07a23 */ /* 0x000fe400000108d7 */
[--C-:B------:R-:W-:Y:S02]  /*a360*/  FFMA.FTZ R193, R193, c[0x0][0x2d0], -R213.reuse ;  /* 0x0000b400c1c17a23 */ /* 0x100fe400000108d5 */
[C---:B---3--:R-:W-:Y:S02]  /*a370*/  HMMA.16816.F32 R116, R176.reuse, R132, R116 ;  /* 0x00000084b074723c */ /* 0x048fe40000001874 */
[----:B------:R-:W3:Y:S02]  /*a380*/  MUFU.EX2 R192, R192 ;  /* 0x000000c000c07308 */ /* 0x000ee40000000800 */
[----:B------:R-:W-:Y:S02]  /*a390*/  FFMA.FTZ R194, R194, c[0x0][0x2d0], -R213 ;  /* 0x0000b400c2c27a23 */ /* 0x000fe400000108d5 */
[--C-:B------:R-:W-:Y:S02]  /*a3a0*/  FFMA.FTZ R195, R195, c[0x0][0x2d0], -R215.reuse ;  /* 0x0000b400c3c37a23 */ /* 0x100fe400000108d7 */
[----:B------:R-:W-:Y:S04]  /*a3b0*/  FFMA.FTZ R196, R196, c[0x0][0x2d0], -R215 ;  /* 0x0000b400c4c47a23 */ /* 0x000fe800000108d7 */
[--C-:B------:R-:W-:Y:S01]  /*a3c0*/  FFMA.FTZ R197, R197, c[0x0][0x2d0], -R213.reuse ;  /* 0x0000b400c5c57a23 */ /* 0x100fe200000108d5 */
[----:B------:R-:W-:Y:S01]  /*a3d0*/  MUFU.EX2 R193, R193 ;  /* 0x000000c100c17308 */ /* 0x000fe20000000800 */
[----:B------:R-:W-:Y:S02]  /*a3e0*/  FFMA.FTZ R198, R198, c[0x0][0x2d0], -R213 ;  /* 0x0000b400c6c67a23 */ /* 0x000fe400000108d5 */
[C---:B------:R-:W-:Y:S02]  /*a3f0*/  FMUL.FTZ R123, R3.reuse, R123 ;  /* 0x0000007b037b7220 */ /* 0x040fe40000410000 */
[--C-:B------:R-:W-:Y:S02]  /*a400*/  FFMA.FTZ R148, R168, c[0x0][0x2d0], -R215.reuse ;  /* 0x0000b400a8947a23 */ /* 0x100fe400000108d7 */
[----:B------:R-:W-:Y:S02]  /*a410*/  FFMA.FTZ R152, R204, c[0x0][0x2d0], -R215 ;  /* 0x0000b400cc987a23 */ /* 0x000fe400000108d7 */
[----:B------:R-:W-:Y:S01]  /*a420*/  FFMA.FTZ R153, R200, c[0x0][0x2d0], -R213 ;  /* 0x0000b400c8997a23 */ /* 0x000fe200000108d5 */
[C---:B------:R-:W-:Y:S01]  /*a430*/  HMMA.16816.F32 R120, R176.reuse, R134, R120 ;  /* 0x00000086b078723c */ /* 0x040fe20000001878 */
[----:B------:R-:W5:Y:S02]  /*a440*/  MUFU.EX2 R194, R194 ;  /* 0x000000c200c27308 */ /* 0x000f640000000800 */
[----:B---3--:R-:W-:Y:S01]  /*a450*/  F2FP.PACK_AB R132, R192, R191 ;  /* 0x000000bfc084723e */ /* 0x008fe200000000ff */
[----:B------:R-:W-:Y:S02]  /*a460*/  FFMA.FTZ R190, R3, R183, R190 ;  /* 0x000000b703be7223 */ /* 0x000fe400000100be */
[--C-:B------:R-:W-:Y:S02]  /*a470*/  FFMA.FTZ R202, R202, c[0x0][0x2d0], -R215.reuse ;  /* 0x0000b400caca7a23 */ /* 0x100fe400000108d7 */
[C---:B----4-:R-:W-:Y:S03]  /*a480*/  HMMA.16816.F32 R124, R176.reuse, R140, R124 ;  /* 0x0000008cb07c723c */ /* 0x050fe6000000187c */
[----:B------:R-:W-:Y:S01]  /*a490*/  MUFU.EX2 R195, R195 ;  /* 0x000000c300c37308 */ /* 0x000fe20000000800 */
[----:B------:R-:W-:Y:S02]  /*a4a0*/  FADD.FTZ R190, R188, R190 ;  /* 0x000000bebcbe7221 */ /* 0x000fe40000010000 */
[----:B------:R-:W-:Y:S02]  /*a4b0*/  FFMA.FTZ R204, R203, c[0x0][0x2d0], -R215 ;  /* 0x0000b400cbcc7a23 */ /* 0x000fe400000108d7 */
[----:B------:R-:W-:Y:S01]  /*a4c0*/  HMMA.16816.F32 R128, R176, R142, R128 ;  /* 0x0000008eb080723c */ /* 0x000fe20000001880 */
[----:B------:R-:W3:Y:S03]  /*a4d0*/  LDSM.16.MT88.4 R140, [R241+0x900] ;  /* 0x00090000f18c783b */ /* 0x000ee60000004200 */
[----:B------:R-:W-:Y:S01]  /*a4e0*/  FADD.FTZ R185, R185, R190 ;  /* 0x000000beb9b97221 */ /* 0x000fe20000010000 */
[----:B------:R-:W4:Y:S01]  /*a4f0*/  MUFU.EX2 R196, R196 ;  /* 0x000000c400c47308 */ /* 0x000f220000000800 */
[----:B------:R-:W-:Y:S02]  /*a500*/  FFMA.FTZ R200, R201, c[0x0][0x2d0], -R213 ;  /* 0x0000b400c9c87a23 */ /* 0x000fe400000108d5 */
[----:B------:R-:W-:Y:S01]  /*a510*/  FADD.FTZ R185, R184, R185 ;  /* 0x000000b9b8b97221 */ /* 0x000fe20000010000 */
[C---:B-----5:R-:W-:Y:S03]  /*a520*/  F2FP.PACK_AB R133, R194.reuse, R193 ;  /* 0x000000c1c285723e */ /* 0x060fe600000000ff */
[----:B------:R-:W-:Y:S03]  /*a530*/  FADD.FTZ R185, R193, R185 ;  /* 0x000000b9c1b97221 */ /* 0x000fe60000010000 */
[----:B------:R-:W5:Y:S01]  /*a540*/  MUFU.EX2 R197, R197 ;  /* 0x000000c500c57308 */ /* 0x000f620000000800 */
[----:B------:R-:W-:Y:S02]  /*a550*/  FADD.FTZ R194, R194, R185 ;  /* 0x000000b9c2c27221 */ /* 0x000fe40000010000 */
[----:B--2---:R-:W-:Y:S07]  /*a560*/  FFMA.FTZ R214, R180, R158, R214 ;  /* 0x0000009eb4d67223 */ /* 0x004fee00000100d6 */
[----:B------:R-:W2:Y:S01]  /*a570*/  MUFU.EX2 R198, R198 ;  /* 0x000000c600c67308 */ /* 0x000ea20000000800 */
[----:B------:R-:W-:Y:S01]  /*a580*/  FADD.FTZ R214, R189, R214 ;  /* 0x000000d6bdd67221 */ /* 0x000fe20000010000 */
[----:B----4-:R-:W-:Y:S03]  /*a590*/  F2FP.PACK_AB R134, R196, R195 ;  /* 0x000000c3c486723e */ /* 0x010fe600000000ff */
[----:B------:R-:W-:Y:S04]  /*a5a0*/  FADD.FTZ R187, R187, R214 ;  /* 0x000000d6bbbb7221 */ /* 0x000fe80000010000 */
[----:B------:R-:W-:Y:S01]  /*a5b0*/  FADD.FTZ R186, R186, R187 ;  /* 0x000000bbbaba7221 */ /* 0x000fe20000010000 */
[----:B------:R4:W-:Y:S03]  /*a5c0*/  MUFU.EX2 R168, R148 ;  /* 0x0000009400a87308 */ /* 0x0009e60000000800 */
[----:B------:R-:W-:Y:S02]  /*a5d0*/  FADD.FTZ R186, R191, R186 ;  /* 0x000000babfba7221 */ /* 0x000fe40000010000 */
[----:B-----5:R-:W-:Y:S02]  /*a5e0*/  FADD.FTZ R194, R197, R194 ;  /* 0x000000c2c5c27221 */ /* 0x020fe40000010000 */
[----:B------:R-:W-:Y:S03]  /*a5f0*/  FADD.FTZ R186, R192, R186 ;  /* 0x000000bac0ba7221 */ /* 0x000fe60000010000 */
[----:B------:R-:W-:Y:S01]  /*a600*/  MUFU.EX2 R203, R152 ;  /* 0x0000009800cb7308 */ /* 0x000fe20000000800 */
[----:B------:R-:W-:Y:S01]  /*a610*/  FADD.FTZ R195, R195, R186 ;  /* 0x000000bac3c37221 */ /* 0x000fe20000010000 */
[C---:B--2---:R-:W-:Y:S01]  /*a620*/  F2FP.PACK_AB R135, R198.reuse, R197 ;  /* 0x000000c5c687723e */ /* 0x044fe200000000ff */
[----:B------:R-:W-:Y:S07]  /*a630*/  FADD.FTZ R198, R198, R194 ;  /* 0x000000c2c6c67221 */ /* 0x000fee0000010000 */
[----:B------:R-:W2:Y:S01]  /*a640*/  MUFU.EX2 R202, R202 ;  /* 0x000000ca00ca7308 */ /* 0x000ea20000000800 */
[C---:B-1----:R-:W-:Y:S05]  /*a650*/  HMMA.16816.F32 R4, R132.reuse, R136, R4 ;  /* 0x000000888404723c */ /* 0x042fea0000001804 */
[----:B----4-:R-:W-:Y:S03]  /*a660*/  FFMA.FTZ R148, R170, c[0x0][0x2d0], -R213 ;  /* 0x0000b400aa947a23 */ /* 0x010fe600000108d5 */
[C---:B------:R-:W-:Y:S01]  /*a670*/  HMMA.16816.F32 R8, R132.reuse, R138, R8 ;  /* 0x0000008a8408723c */ /* 0x040fe20000001808 */
[----:B------:R-:W1:Y:S01]  /*a680*/  LDSM.16.MT88.4 R136, [R240+0x900] ;  /* 0x00090000f088783b */ /* 0x000e620000004200 */
[----:B------:R4:W-:Y:S06]  /*a690*/  MUFU.EX2 R170, R148 ;  /* 0x0000009400aa7308 */ /* 0x0009ec0000000800 */
[C---:B------:R-:W-:Y:S04]  /*a6a0*/  HMMA.16816.F32 R12, R132.reuse, R144, R12 ;  /* 0x00000090840c723c */ /* 0x040fe8000000180c */
[----:B------:R-:W-:Y:S01]  /*a6b0*/  MUFU.EX2 R201, R153 ;  /* 0x0000009900c97308 */ /* 0x000fe20000000800 */
[----:B--2---:R-:W-:Y:S03]  /*a6c0*/  F2FP.PACK_AB R180, R202, R203 ;  /* 0x000000cbcab4723e */ /* 0x004fe600000000ff */
[C---:B------:R-:W-:Y:S01]  /*a6d0*/  HMMA.16816.F32 R16, R132.reuse, R146, R16 ;  /* 0x000000928410723c */ /* 0x040fe20000001810 */
[----:B------:R-:W2:Y:S05]  /*a6e0*/  LDSM.16.MT88.4 R144, [R247+0x3900] ;  /* 0x00390000f790783b */ /* 0x000eaa0000004200 */
[----:B------:R-:W-:Y:S02]  /*a6f0*/  MUFU.EX2 R200, R200 ;  /* 0x000000c800c87308 */ /* 0x000fe40000000800 */
[C---:B---3--:R-:W-:Y:S04]  /*a700*/  HMMA.16816.F32 R20, R132.reuse, R140, R20 ;  /* 0x0000008c8414723c */ /* 0x048fe80000001814 */
[--C-:B----4-:R-:W-:Y:S04]  /*a710*/  FFMA.FTZ R148, R171, c[0x0][0x2d0], -R215.reuse ;  /* 0x0000b400ab947a23 */ /* 0x110fe800000108d7 */
[C---:B------:R-:W-:Y:S01]  /*a720*/  HMMA.16816.F32 R24, R132.reuse, R142, R24 ;  /* 0x0000008e8418723c */ /* 0x040fe20000001818 */
[----:B------:R-:W3:Y:S01]  /*a730*/  LDSM.16.MT88.4 R140, [R242+0x3900] ;  /* 0x00390000f28c783b */ /* 0x000ee20000004200 */
[----:B------:R4:W-:Y:S06]  /*a740*/  MUFU.EX2 R171, R148 ;  /* 0x0000009400ab7308 */ /* 0x0009ec0000000800 */
[C---:B-1----:R-:W-:Y:S04]  /*a750*/  HMMA.16816.F32 R28, R132.reuse, R136, R28 ;  /* 0x00000088841c723c */ /* 0x042fe8000000181c */
[----:B------:R-:W-:Y:S04]  /*a760*/  MUFU.EX2 R204, R204 ;  /* 0x000000cc00cc7308 */ /* 0x000fe80000000800 */
[C---:B------:R-:W-:Y:S01]  /*a770*/  HMMA.16816.F32 R32, R132.reuse, R138, R32 ;  /* 0x0000008a8420723c */ /* 0x040fe20000001820 */
[----:B------:R-:W1:Y:S07]  /*a780*/  LDSM.16.MT88.4 R136, [R241+0x3900] ;  /* 0x00390000f188783b */ /* 0x000e6e0000004200 */
[C---:B--2---:R-:W-:Y:S04]  /*a790*/  HMMA.16816.F32 R36, R132.reuse, R144, R36 ;  /* 0x000000908424723c */ /* 0x044fe80000001824 */
[--C-:B----4-:R-:W-:Y:S04]  /*a7a0*/  FFMA.FTZ R148, R167, c[0x0][0x2d0], -R215.reuse ;  /* 0x0000b400a7947a23 */ /* 0x110fe800000108d7 */
        /* <DEDUP_REMOVED lines=20> */
[C---:B---3--:R-:W-:Y:S07]  /*a8f0*/  HMMA.16816.F32 R92, R132.reuse, R140, R92 ;  /* 0x0000008c845c723c */ /* 0x048fee000000185c */
[----:B------:R-:W-:Y:S01]  /*a900*/  FFMA.FTZ R140, R163, c[0x0][0x2d0], -R215 ;  /* 0x0000b400a38c7a23 */ /* 0x000fe200000108d7 */
[C---:B------:R-:W-:Y:S01]  /*a910*/  HMMA.16816.F32 R96, R132.reuse, R142, R96 ;  /* 0x0000008e8460723c */ /* 0x040fe20000001860 */
[----:B------:R3:W-:Y:S07]  /*a920*/  MUFU.EX2 R163, R148 ;  /* 0x0000009400a37308 */ /* 0x0007ee0000000800 */
[C---:B-1----:R-:W-:Y:S03]  /*a930*/  HMMA.16816.F32 R100, R132.reuse, R136, R100 ;  /* 0x000000888464723c */ /* 0x042fe60000001864 */
[----:B------:R1:W4:Y:S04]  /*a940*/  MUFU.EX2 R178, R140 ;  /* 0x0000008c00b27308 */ /* 0x0003280000000800 */
[--C-:B------:R-:W-:Y:S01]  /*a950*/  FFMA.FTZ R136, R169, c[0x0][0x2d0], -R213.reuse ;  /* 0x0000b400a9887a23 */ /* 0x100fe200000108d5 */
[C---:B------:R-:W-:Y:S05]  /*a960*/  HMMA.16816.F32 R104, R132.reuse, R138, R104 ;  /* 0x0000008a8468723c */ /* 0x040fea0000001868 */
[----:B------:R5:W5:Y:S03]  /*a970*/  MUFU.EX2 R169, R136 ;  /* 0x0000008800a97308 */ /* 0x000b660000000800 */
[C---:B--2---:R-:W-:Y:S04]  /*a980*/  HMMA.16816.F32 R108, R132.reuse, R144, R108 ;  /* 0x00000090846c723c */ /* 0x044fe8000000186c */
[----:B---3--:R-:W-:Y:S03]  /*a990*/  FFMA.FTZ R148, R165, c[0x0][0x2d0], -R213 ;  /* 0x0000b400a5947a23 */ /* 0x008fe600000108d5 */
[----:B------:R-:W-:Y:S01]  /*a9a0*/  FFMA.FTZ R144, R162, c[0x0][0x2d0], -R215 ;  /* 0x0000b400a2907a23 */ /* 0x000fe200000108d7 */
[C---:B------:R-:W-:Y:S01]  /*a9b0*/  HMMA.16816.F32 R112, R132.reuse, R146, R112 ;  /* 0x000000928470723c */ /* 0x040fe20000001870 */
[----:B------:R2:W-:Y:S01]  /*a9c0*/  MUFU.EX2 R154, R148 ;  /* 0x00000094009a7308 */ /* 0x0005e20000000800 */
[----:B-1----:R-:W1:Y:S02]  /*a9d0*/  LDSM.16.MT88.4 R140, [R241+0x9900] ;  /* 0x00990000f18c783b */ /* 0x002e640000004200 */
[-C--:B----4-:R-:W-:Y:S07]  /*a9e0*/  MOV R3, R178.reuse ;  /* 0x000000b200037202 */ /* 0x090fee0000000f00 */
[----:B------:R3:W4:Y:S01]  /*a9f0*/  MUFU.EX2 R177, R144 ;  /* 0x0000009000b17308 */ /* 0x0007220000000800 */
[----:B-----5:R-:W5:Y:S01]  /*aa00*/  LDSM.16.MT88.4 R136, [R240+0x9900] ;  /* 0x00990000f088783b */ /* 0x020f620000004200 */
[--C-:B--2---:R-:W-:Y:S02]  /*aa10*/  FFMA.FTZ R148, R164, c[0x0][0x2d0], -R213.reuse ;  /* 0x0000b400a4947a23 */ /* 0x104fe400000108d5 */
[--C-:B---3--:R-:W-:Y:S06]  /*aa20*/  FFMA.FTZ R144, R161, c[0x0][0x2d0], -R213.reuse ;  /* 0x0000b400a1907a23 */ /* 0x108fec00000108d5 */
[----:B------:R2:W-:Y:S01]  /*aa30*/  MUFU.EX2 R176, R144 ;  /* 0x0000009000b07308 */ /* 0x0005e20000000800 */
[C---:B-1----:R-:W-:Y:S07]  /*aa40*/  HMMA.16816.F32 R116, R132.reuse, R140, R116 ;  /* 0x0000008c8474723c */ /* 0x042fee0000001874 */
[----:B------:R-:W-:Y:S01]  /*aa50*/  FFMA.FTZ R140, R160, c[0x0][0x2d0], -R213 ;  /* 0x0000b400a08c7a23 */ /* 0x000fe200000108d5 */
[C---:B------:R-:W-:Y:S01]  /*aa60*/  HMMA.16816.F32 R120, R132.reuse, R142, R120 ;  /* 0x0000008e8478723c */ /* 0x040fe20000001878 */
[----:B------:R1:W3:Y:S07]  /*aa70*/  MUFU.EX2 R160, R148 ;  /* 0x0000009400a07308 */ /* 0x0002ee0000000800 */
[C---:B-----5:R-:W-:Y:S03]  /*aa80*/  HMMA.16816.F32 R124, R132.reuse, R136, R124 ;  /* 0x00000088847c723c */ /* 0x060fe6000000187c */
[----:B------:R5:W5:Y:S01]  /*aa90*/  MUFU.EX2 R162, R140 ;  /* 0x0000008c00a27308 */ /* 0x000b620000000800 */
[----:B--2---:R-:W2:Y:S04]  /*aaa0*/  LDSM.16.MT88.4 R144, [R247+0x1100] ;  /* 0x00110000f790783b */ /* 0x004ea80000004200 */
[----:B------:R-:W-:Y:S04]  /*aab0*/  HMMA.16816.F32 R128, R132, R138, R128 ;  /* 0x0000008a8480723c */ /* 0x000fe80000001880 */
[----:B------:R-:W-:Y:S03]  /*aac0*/  LDSM.16.MT88.4 R136, [R241+0x1100] ;  /* 0x00110000f188783b */ /* 0x000fe60000004200 */
[----:B------:R-:W-:Y:S02]  /*aad0*/  F2FP.PACK_AB R132, R168, R178 ;  /* 0x000000b2a884723e */ /* 0x000fe400000000ff */
[----:B------:R-:W-:Y:S03]  /*aae0*/  F2FP.PACK_AB R133, R170, R169 ;  /* 0x000000a9aa85723e */ /* 0x000fe600000000ff */
[----:B----4-:R-:W-:Y:S01]  /*aaf0*/  F2FP.PACK_AB R134, R177, R171 ;  /* 0x000000abb186723e */ /* 0x010fe200000000ff */
[----:B-1----:R-:W-:Y:S01]  /*ab00*/  FFMA.FTZ R148, R174, c[0x0][0x2d0], -R215 ;  /* 0x0000b400ae947a23 */ /* 0x002fe200000108d7 */
[----:B---3--:R-:W-:Y:S03]  /*ab10*/  MOV R187, R160 ;  /* 0x000000a000bb7202 */ /* 0x008fe60000000f00 */
[----:B------:R1:W-:Y:S01]  /*ab20*/  MUFU.EX2 R157, R148 ;  /* 0x00000094009d7308 */ /* 0x0003e20000000800 */
[----:B-----5:R-:W3:Y:S01]  /*ab30*/  LDSM.16.MT88.4 R140, [R242+0x1100] ;  /* 0x00110000f28c783b */ /* 0x020ee20000004200 */
[----:B------:R-:W-:Y:S07]  /*ab40*/  F2FP.PACK_AB R135, R162, R176 ;  /* 0x000000b0a287723e */ /* 0x000fee00000000ff */
[C---:B--2---:R-:W-:Y:S03]  /*ab50*/  HMMA.16816.F32 R4, R132.reuse, R144, R4 ;  /* 0x000000908404723c */ /* 0x044fe60000001804 */
[----:B-1----:R-:W-:Y:S05]  /*ab60*/  FFMA.FTZ R148, R172, c[0x0][0x2d0], -R213 ;  /* 0x0000b400ac947a23 */ /* 0x002fea00000108d5 */
[C---:B------:R-:W-:Y:S01]  /*ab70*/  HMMA.16816.F32 R8, R132.reuse, R146, R8 ;  /* 0x000000928408723c */ /* 0x040fe20000001808 */
[----:B------:R-:W1:Y:S01]  /*ab80*/  LDSM.16.MT88.4 R144, [R240+0x1100] ;  /* 0x00110000f090783b */ /* 0x000e620000004200 */
[----:B------:R-:W2:Y:S06]  /*ab90*/  MUFU.EX2 R156, R148 ;  /* 0x00000094009c7308 */ /* 0x000eac0000000800 */
[C---:B---3--:R-:W-:Y:S08]  /*aba0*/  HMMA.16816.F32 R12, R132.reuse, R140, R12 ;  /* 0x0000008c840c723c */ /* 0x048ff0000000180c */
[C---:B------:R-:W-:Y:S01]  /*abb0*/  HMMA.16816.F32 R16, R132.reuse, R142, R16 ;  /* 0x0000008e8410723c */ /* 0x040fe20000001810 */
[----:B------:R-:W3:Y:S03]  /*abc0*/  LDSM.16.MT88.4 R140, [R247+0x4100] ;  /* 0x00410000f78c783b */ /* 0x000ee60000004200 */
[----:B--2---:R-:W-:Y:S04]  /*abd0*/  MOV R189, R156 ;  /* 0x0000009c00bd7202 */ /* 0x004fe80000000f00 */
[C---:B------:R-:W-:Y:S01]  /*abe0*/  HMMA.16816.F32 R20, R132.reuse, R136, R20 ;  /* 0x000000888414723c */ /* 0x040fe20000001814 */
[----:B------:R-:W-:Y:S07]  /*abf0*/  LDSM.16.MT88.4 R148, [R241+0x2100] ;  /* 0x00210000f194783b */ /* 0x000fee0000004200 */
        /* <DEDUP_REMOVED lines=26> */
[C---:B--2---:R-:W-:Y:S07]  /*ada0*/  HMMA.16816.F32 R92, R132.reuse, R136, R92 ;  /* 0x00000088845c723c */ /* 0x044fee000000185c */
[--C-:B------:R-:W-:Y:S01]  /*adb0*/  FFMA.FTZ R136, R166, c[0x0][0x2d0], -R215.reuse ;  /* 0x0000b400a6887a23 */ /* 0x100fe200000108d7 */
[C---:B------:R-:W-:Y:S01]  /*adc0*/  HMMA.16816.F32 R96, R132.reuse, R138, R96 ;  /* 0x0000008a8460723c */ /* 0x040fe20000001860 */
[----:B------:R-:W-:Y:S02]  /*add0*/  LDSM.16.MT88.4 R164, [R242+0x2900] ;  /* 0x00290000f2a4783b */ /* 0x000fe40000004200 */
[----:B------:R2:W-:Y:S05]  /*ade0*/  MUFU.EX2 R155, R136 ;  /* 0x00000088009b7308 */ /* 0x0005ea0000000800 */
[C---:B-1----:R-:W-:Y:S07]  /*adf0*/  HMMA.16816.F32 R100, R132.reuse, R144, R100 ;  /* 0x000000908464723c */ /* 0x042fee0000001864 */
[--C-:B------:R-:W-:Y:S01]  /*ae00*/  FFMA.FTZ R144, R175, c[0x0][0x2d0], -R215.reuse ;  /* 0x0000b400af907a23 */ /* 0x100fe200000108d7 */
[C---:B------:R-:W-:Y:S03]  /*ae10*/  HMMA.16816.F32 R104, R132.reuse, R146, R104 ;  /* 0x000000928468723c */ /* 0x040fe60000001868 */
[----:B------:R1:W4:Y:S01]  /*ae20*/  MUFU.EX2 R161, R144 ;  /* 0x0000009000a17308 */ /* 0x0003220000000800 */
[----:B------:R-:W-:Y:S02]  /*ae30*/  FFMA.FTZ R215, R211, c[0x0][0x2d0], -R215 ;  /* 0x0000b400d3d77a23 */ /* 0x000fe400000108d7 */
[--C-:B------:R-:W-:Y:S01]  /*ae40*/  FFMA.FTZ R211, R182, c[0x0][0x2d0], -R213.reuse ;  /* 0x0000b400b6d37a23 */ /* 0x100fe200000108d5 */
[----:B------:R-:W-:Y:S01]  /*ae50*/  MOV R182, R157 ;  /* 0x0000009d00b67202 */ /* 0x000fe20000000f00 */
[C---:B---3--:R-:W-:Y:S01]  /*ae60*/  HMMA.16816.F32 R108, R132.reuse, R140, R108 ;  /* 0x0000008c846c723c */ /* 0x048fe2000000186c */
[----:B--2---:R-:W2:Y:S03]  /*ae70*/  LDSM.16.MT88.4 R136, [R241+0xa100] ;  /* 0x00a10000f188783b */ /* 0x004ea60000004200 */
[----:B------:R-:W-:Y:S01]  /*ae80*/  MOV R188, R182 ;  /* 0x000000b600bc7202 */ /* 0x000fe20000000f00 */
[----:B------:R-:W3:Y:S02]  /*ae90*/  MUFU.EX2 R215, R215 ;  /* 0x000000d700d77308 */ /* 0x000ee40000000800 */
[--C-:B------:R-:W-:Y:S01]  /*aea0*/  FFMA.FTZ R140, R173, c[0x0][0x2d0], -R213.reuse ;  /* 0x0000b400ad8c7a23 */ /* 0x100fe200000108d5 */
[C---:B------:R-:W-:Y:S01]  /*aeb0*/  HMMA.16816.F32 R112, R132.reuse, R142, R112 ;  /* 0x0000008e8470723c */ /* 0x040fe20000001870 */
[----:B------:R-:W-:Y:S03]  /*aec0*/  LDSM.16.MT88.4 R172, [R247+0x2900] ;  /* 0x00290000f7ac783b */ /* 0x000fe60000004200 */
[----:B------:R-:W-:Y:S01]  /*aed0*/  FFMA.FTZ R213, R181, c[0x0][0x2d0], -R213 ;  /* 0x0000b400b5d57a23 */ /* 0x000fe200000108d5 */
[----:B------:R-:W-:Y:S02]  /*aee0*/  F2FP.PACK_AB R181, R200, R201 ;  /* 0x000000c9c8b5723e */ /* 0x000fe400000000ff */
[----:B------:R5:W5:Y:S02]  /*aef0*/  MUFU.EX2 R179, R140 ;  /* 0x0000008c00b37308 */ /* 0x000b640000000800 */
[----:B-1----:R-:W1:Y:S03]  /*af00*/  LDSM.16.MT88.4 R144, [R240+0xa100] ;  /* 0x00a10000f090783b */ /* 0x002e660000004200 */
[----:B----4-:R-:W-:Y:S05]  /*af10*/  MOV R190, R161 ;  /* 0x000000a100be7202 */ /* 0x010fea0000000f00 */
[----:B------:R-:W-:Y:S01]  /*af20*/  MUFU.EX2 R211, R211 ;  /* 0x000000d300d37308 */ /* 0x000fe20000000800 */
[----:B---3--:R-:W-:Y:S09]  /*af30*/  F2FP.PACK_AB R182, R215, R204 ;  /* 0x000000ccd7b6723e */ /* 0x008ff200000000ff */
[----:B------:R-:W3:Y:S01]  /*af40*/  MUFU.EX2 R213, R213 ;  /* 0x000000d500d57308 */ /* 0x000ee20000000800 */
[----:B-----5:R-:W4:Y:S01]  /*af50*/  LDSM.16.MT88.4 R140, [R247+0x1900] ;  /* 0x00190000f78c783b */ /* 0x020f220000004200 */
[----:B------:R-:W-:Y:S01]  /*af60*/  MOV R214, R179 ;  /* 0x000000b300d67202 */ /* 0x000fe20000000f00 */
[C---:B--2---:R-:W-:Y:S08]  /*af70*/  HMMA.16816.F32 R116, R132.reuse, R136, R116 ;  /* 0x000000888474723c */ /* 0x044ff00000001874 */
[C---:B------:R-:W-:Y:S01]  /*af80*/  HMMA.16816.F32 R120, R132.reuse, R138, R120 ;  /* 0x0000008a8478723c */ /* 0x040fe20000001878 */
[----:B------:R-:W2:Y:S07]  /*af90*/  LDSM.16.MT88.4 R136, [R242+0x1900] ;  /* 0x00190000f288783b */ /* 0x000eae0000004200 */
[C---:B-1----:R-:W-:Y:S04]  /*afa0*/  HMMA.16816.F32 R124, R132.reuse, R144, R124 ;  /* 0x00000090847c723c */ /* 0x042fe8000000187c */
[----:B---3--:R-:W-:Y:S04]  /*afb0*/  F2FP.PACK_AB R183, R213, R211 ;  /* 0x000000d3d5b7723e */ /* 0x008fe800000000ff */
[----:B------:R-:W-:Y:S01]  /*afc0*/  HMMA.16816.F32 R128, R132, R146, R128 ;  /* 0x000000928480723c */ /* 0x000fe20000001880 */
[----:B------:R-:W1:Y:S06]  /*afd0*/  LDSM.16.MT88.4 R144, [R241+0x1900] ;  /* 0x00190000f190783b */ /* 0x000e6c0000004200 */
[----:B------:R-:W-:Y:S02]  /*afe0*/  F2FP.PACK_AB R134, R157, R161 ;  /* 0x000000a19d86723e */ /* 0x000fe400000000ff */
[----:B------:R-:W-:Y:S02]  /*aff0*/  F2FP.PACK_AB R135, R156, R179 ;  /* 0x000000b39c87723e */ /* 0x000fe400000000ff */
[----:B------:R-:W-:Y:S01]  /*b000*/  LDSM.16.MT88.4 R156, [R241+0x2900] ;  /* 0x00290000f19c783b */ /* 0x000fe20000004200 */
[----:B------:R-:W-:Y:S02]  /*b010*/  F2FP.PACK_AB R132, R155, R163 ;  /* 0x000000a39b84723e */ /* 0x000fe400000000ff */
[----:B------:R-:W-:Y:S07]  /*b020*/  F2FP.PACK_AB R133, R160, R154 ;  /* 0x0000009aa085723e */ /* 0x000fee00000000ff */
[C---:B----4-:R-:W-:Y:S08]  /*b030*/  HMMA.16816.F32 R4, R132.reuse, R140, R4 ;  /* 0x0000008c8404723c */ /* 0x050ff00000001804 */
        /* <DEDUP_REMOVED lines=45> */
[----:B------:R-:W-:Y:S01]  /*b310*/  HMMA.16816.F32 R128, R132, R142, R128 ;  /* 0x0000008e8480723c */ /* 0x000fe20000001880 */
[----:B------:R-:W3:Y:S06]  /*b320*/  LDSM.16.MT88.4 R140, [R240+0x2100] ;  /* 0x00210000f08c783b */ /* 0x000eec0000004200 */
[----:B------:R-:W-:Y:S02]  /*b330*/  F2FP.PACK_AB R132, R212, R210 ;  /* 0x000000d2d484723e */ /* 0x000fe400000000ff */
[----:B------:R-:W-:Y:S03]  /*b340*/  F2FP.PACK_AB R133, R208, R206 ;  /* 0x000000ced085723e */ /* 0x000fe600000000ff */
[----:B------:R-:W-:Y:S02]  /*b350*/  F2FP.PACK_AB R134, R207, R209 ;  /* 0x000000d1cf86723e */ /* 0x000fe400000000ff */
[----:B------:R-:W-:Y:S07]  /*b360*/  F2FP.PACK_AB R135, R199, R205 ;  /* 0x000000cdc787723e */ /* 0x000fee00000000ff */
[C---:B--2---:R-:W-:Y:S08]  /*b370*/  HMMA.16816.F32 R4, R132.reuse, R136, R4 ;  /* 0x000000888404723c */ /* 0x044ff00000001804 */
[C---:B------:R-:W-:Y:S01]  /*b380*/  HMMA.16816.F32 R8, R132.reuse, R138, R8 ;  /* 0x0000008a8408723c */ /* 0x040fe20000001808 */
[----:B------:R-:W2:Y:S07]  /*b390*/  LDSM.16.MT88.4 R136, [R247+0x5100] ;  /* 0x00510000f788783b */ /* 0x000eae0000004200 */
[C---:B-1----:R-:W-:Y:S08]  /*b3a0*/  HMMA.16816.F32 R12, R132.reuse, R144, R12 ;  /* 0x00000090840c723c */ /* 0x042ff0000000180c */
[C---:B------:R-:W-:Y:S01]  /*b3b0*/  HMMA.16816.F32 R16, R132.reuse, R146, R16 ;  /* 0x000000928410723c */ /* 0x040fe20000001810 */
[----:B------:R-:W1:Y:S07]  /*b3c0*/  LDSM.16.MT88.4 R144, [R242+0x5100] ;  /* 0x00510000f290783b */ /* 0x000e6e0000004200 */
[C---:B------:R-:W-:Y:S08]  /*b3d0*/  HMMA.16816.F32 R20, R132.reuse, R148, R20 ;  /* 0x000000948414723c */ /* 0x040ff00000001814 */
[C---:B------:R-:W-:Y:S01]  /*b3e0*/  HMMA.16816.F32 R24, R132.reuse, R150, R24 ;  /* 0x000000968418723c */ /* 0x040fe20000001818 */
[----:B------:R-:W4:Y:S07]  /*b3f0*/  LDSM.16.MT88.4 R148, [R241+0x5100] ;  /* 0x00510000f194783b */ /* 0x000f2e0000004200 */
        /* <DEDUP_REMOVED lines=9> */
[C---:B----4-:R-:W-:Y:S08]  /*b490*/  HMMA.16816.F32 R52, R132.reuse, R148, R52 ;  /* 0x000000948434723c */ /* 0x050ff00000001834 */
        /* <DEDUP_REMOVED lines=19> */
[----:B------:R-:W-:Y:S07]  /*b5d0*/  LDSM.16.MT88.4 R136, [R247+0x5900] ;  /* 0x00590000f788783b */ /* 0x000fee0000004200 */
[C---:B-1----:R-:W-:Y:S07]  /*b5e0*/  HMMA.16816.F32 R108, R132.reuse, R144, R108 ;  /* 0x00000090846c723c */ /* 0x042fee000000186c */
[----:B------:R-:W-:Y:S01]  /*b5f0*/  MOV R144, R171 ;  /* 0x000000ab00907202 */ /* 0x000fe20000000f00 */
[C---:B------:R-:W-:Y:S04]  /*b600*/  HMMA.16816.F32 R112, R132.reuse, R146, R112 ;  /* 0x000000928470723c */ /* 0x040fe80000001870 */
[----:B------:R-:W-:Y:S03]  /*b610*/  MOV R145, R170 ;  /* 0x000000aa00917202 */ /* 0x000fe60000000f00 */
[----:B------:R-:W-:Y:S01]  /*b620*/  MOV R146, R177 ;  /* 0x000000b100927202 */ /* 0x000fe20000000f00 */
[C---:B----4-:R-:W-:Y:S04]  /*b630*/  HMMA.16816.F32 R116, R132.reuse, R148, R116 ;  /* 0x000000948474723c */ /* 0x050fe80000001874 */
[----:B------:R-:W-:Y:S04]  /*b640*/  MOV R147, R176 ;  /* 0x000000b000937202 */ /* 0x000fe80000000f00 */
[C---:B------:R-:W-:Y:S01]  /*b650*/  HMMA.16816.F32 R120, R132.reuse, R150, R120 ;  /* 0x000000968478723c */ /* 0x040fe20000001878 */
[----:B------:R-:W1:Y:S07]  /*b660*/  LDSM.16.MT88.4 R148, [R240+0x2900] ;  /* 0x00290000f094783b */ /* 0x000e6e0000004200 */
[C---:B---3--:R-:W-:Y:S07]  /*b670*/  HMMA.16816.F32 R124, R132.reuse, R140, R124 ;  /* 0x0000008c847c723c */ /* 0x048fee000000187c */
[----:B------:R-:W-:Y:S01]  /*b680*/  MOV R141, R169 ;  /* 0x000000a9008d7202 */ /* 0x000fe20000000f00 */
[----:B------:R-:W-:Y:S01]  /*b690*/  HMMA.16816.F32 R128, R132, R142, R128 ;  /* 0x0000008e8480723c */ /* 0x000fe20000001880 */
[----:B------:R-:W2:Y:S03]  /*b6a0*/  LDSM.16.MT88.4 R132, [R242+0x5900] ;  /* 0x00590000f284783b */ /* 0x000ea60000004200 */
[----:B------:R-:W-:Y:S03]  /*b6b0*/  MOV R140, R168 ;  /* 0x000000a8008c7202 */ /* 0x000fe60000000f00 */
[----:B------:R-:W-:Y:S01]  /*b6c0*/  MOV R142, R163 ;  /* 0x000000a3008e7202 */ /* 0x000fe20000000f00 */
[C---:B------:R-:W-:Y:S01]  /*b6d0*/  HMMA.16816.F32 R176, R180.reuse, R172, R4 ;  /* 0x000000acb4b0723c */ /* 0x040fe20000001804 */
[----:B------:R-:W3:Y:S04]  /*b6e0*/  LDSM.16.MT88.4 R4, [R241+0x5900] ;  /* 0x00590000f104783b */ /* 0x000ee80000004200 */
[----:B------:R-:W-:Y:S03]  /*b6f0*/  MOV R143, R162 ;  /* 0x000000a2008f7202 */ /* 0x000fe60000000f00 */
[C---:B------:R-:W-:Y:S07]  /*b700*/  HMMA.16816.F32 R172, R180.reuse, R174, R8 ;  /* 0x000000aeb4ac723c */ /* 0x040fee0000001808 */
[----:B------:R-:W-:Y:S01]  /*b710*/  MOV R10, R155 ;  /* 0x0000009b000a7202 */ /* 0x000fe20000000f00 */
[C---:B------:R-:W-:Y:S01]  /*b720*/  HMMA.16816.F32 R168, R180.reuse, R164, R12 ;  /* 0x000000a4b4a8723c */ /* 0x040fe2000000180c */
[----:B------:R-:W-:Y:S03]  /*b730*/  LDSM.16.MT88.4 R12, [R247+0x8900] ;  /* 0x00890000f70c783b */ /* 0x000fe60000004200 */
[----:B------:R-:W-:Y:S04]  /*b740*/  MOV R11, R154 ;  /* 0x0000009a000b7202 */ /* 0x000fe80000000f00 */
[C---:B------:R-:W-:Y:S01]  /*b750*/  HMMA.16816.F32 R164, R180.reuse, R166, R16 ;  /* 0x000000a6b4a4723c */ /* 0x040fe20000001810 */
[----:B------:R-:W-:Y:S07]  /*b760*/  LDSM.16.MT88.4 R16, [R242+0x8900] ;  /* 0x00890000f210783b */ /* 0x000fee0000004200 */
[C---:B------:R-:W-:Y:S01]  /*b770*/  HMMA.16816.F32 R160, R180.reuse, R156, R20 ;  /* 0x0000009cb4a0723c */ /* 0x040fe20000001814 */
[----:B------:R-:W-:Y:S07]  /*b780*/  LDSM.16.MT88.4 R20, [R241+0x8900] ;  /* 0x00890000f114783b */ /* 0x000fee0000004200 */
[C---:B------:R-:W-:Y:S01]  /*b790*/  HMMA.16816.F32 R156, R180.reuse, R158, R24 ;  /* 0x0000009eb49c723c */ /* 0x040fe20000001818 */
[----:B------:R-:W-:Y:S07]  /*b7a0*/  LDSM.16.MT88.4 R24, [R240+0x8900] ;  /* 0x00890000f018783b */ /* 0x000fee0000004200 */
[C---:B-1----:R-:W-:Y:S07]  /*b7b0*/  HMMA.16816.F32 R152, R180.reuse, R148, R28 ;  /* 0x00000094b498723c */ /* 0x042fee000000181c */
[----:B------:R-:W-:Y:S01]  /*b7c0*/  MOV R31, R10 ;  /* 0x0000000a001f7202 */ /* 0x000fe20000000f00 */
[C---:B------:R-:W-:Y:S04]  /*b7d0*/  HMMA.16816.F32 R148, R180.reuse, R150, R32 ;  /* 0x00000096b494723c */ /* 0x040fe80000001820 */
[----:B------:R-:W-:Y:S02]  /*b7e0*/  MOV R30, R11 ;  /* 0x0000000b001e7202 */ /* 0x000fe40000000f00 */
[----:B------:R-:W-:Y:S01]  /*b7f0*/  MOV R29, R142 ;  /* 0x0000008e001d7202 */ /* 0x000fe20000000f00 */
[----:B------:R-:W1:Y:S01]  /*b800*/  LDSM.16.MT88.4 R8, [R240+0x5900] ;  /* 0x00590000f008783b */ /* 0x000e620000004200 */
[----:B------:R-:W-:Y:S04]  /*b810*/  MOV R35, R146 ;  /* 0x0000009200237202 */ /* 0x000fe80000000f00 */
[----:B------:R-:W-:Y:S02]  /*b820*/  MOV R34, R147 ;  /* 0x0000009300227202 */ /* 0x000fe40000000f00 */
[----:B------:R-:W-:Y:S02]  /*b830*/  MOV R33, R144 ;  /* 0x0000009000217202 */ /* 0x000fe40000000f00 */
[----:B------:R-:W-:Y:S02]  /*b840*/  MOV R32, R145 ;  /* 0x0000009100207202 */ /* 0x000fe40000000f00 */
[C---:B------:R-:W-:Y:S03]  /*b850*/  HMMA.16816.F32 R144, R180.reuse, R136, R36 ;  /* 0x00000088b490723c */ /* 0x040fe60000001824 */
[----:B------:R-:W-:Y:S04]  /*b860*/  MOV R28, R143 ;  /* 0x0000008f001c7202 */ /* 0x000fe80000000f00 */
[----:B------:R-:W-:Y:S02]  /*b870*/  MOV R39, R140 ;  /* 0x0000008c00277202 */ /* 0x000fe40000000f00 */
[----:B------:R-:W-:Y:S02]  /*b880*/  MOV R38, R141 ;  /* 0x0000008d00267202 */ /* 0x000fe40000000f00 */
[C---:B------:R-:W-:Y:S03]  /*b890*/  HMMA.16816.F32 R140, R180.reuse, R138, R40 ;  /* 0x0000008ab48c723c */ /* 0x040fe60000001828 */
[----:B------:R-:W-:Y:S01]  /*b8a0*/  FADD.FTZ R198, R38, R198 ;  /* 0x000000c626c67221 */ /* 0x000fe20000010000 */
[----:B------:R-:W-:Y:S01]  /*b8b0*/  MOV R37, R3 ;  /* 0x0000000300257202 */ /* 0x000fe20000000f00 */
[----:B------:R-:W-:Y:S03]  /*b8c0*/  FADD.FTZ R3, R196, R195 ;  /* 0x000000c3c4037221 */ /* 0x000fe60000010000 */
[C---:B--2---:R-:W-:Y:S04]  /*b8d0*/  HMMA.16816.F32 R136, R180.reuse, R132, R44 ;  /* 0x00000084b488723c */ /* 0x044fe8000000182c */
[----:B------:R-:W-:Y:S04]  /*b8e0*/  FADD.FTZ R3, R37, R3 ;  /* 0x0000000325037221 */ /* 0x000fe80000010000 */
[C---:B------:R-:W-:Y:S08]  /*b8f0*/  HMMA.16816.F32 R132, R180.reuse, R134, R48 ;  /* 0x00000086b484723c */ /* 0x040ff00000001830 */
[C---:B---3--:R-:W-:Y:S08]  /*b900*/  HMMA.16816.F32 R52, R180.reuse, R4, R52 ;  /* 0x00000004b434723c */ /* 0x048ff00000001834 */
[C---:B------:R-:W-:Y:S01]  /*b910*/  HMMA.16816.F32 R56, R180.reuse, R6, R56 ;  /* 0x00000006b438723c */ /* 0x040fe20000001838 */
[----:B------:R-:W2:Y:S07]  /*b920*/  LDSM.16.MT88.4 R4, [R247+0xb900] ;  /* 0x00b90000f704783b */ /* 0x000eae0000004200 */
[C---:B-1----:R-:W-:Y:S08]  /*b930*/  HMMA.16816.F32 R60, R180.reuse, R8, R60 ;  /* 0x00000008b43c723c */ /* 0x042ff0000000183c */
[C---:B------:R-:W-:Y:S01]  /*b940*/  HMMA.16816.F32 R64, R180.reuse, R10, R64 ;  /* 0x0000000ab440723c */ /* 0x040fe20000001840 */
[----:B------:R-:W1:Y:S07]  /*b950*/  LDSM.16.MT88.4 R8, [R242+0xb900] ;  /* 0x00b90000f208783b */ /* 0x000e6e0000004200 */
[C---:B------:R-:W-:Y:S08]  /*b960*/  HMMA.16816.F32 R68, R180.reuse, R12, R68 ;  /* 0x0000000cb444723c */ /* 0x040ff00000001844 */
[C---:B------:R-:W-:Y:S01]  /*b970*/  HMMA.16816.F32 R72, R180.reuse, R14, R72 ;  /* 0x0000000eb448723c */ /* 0x040fe20000001848 */
[----:B------:R-:W3:Y:S07]  /*b980*/  LDSM.16.MT88.4 R12, [R241+0xb900] ;  /* 0x00b90000f10c783b */ /* 0x000eee0000004200 */
[C---:B------:R-:W-:Y:S07]  /*b990*/  HMMA.16816.F32 R76, R180.reuse, R16, R76 ;  /* 0x00000010b44c723c */ /* 0x040fee000000184c */
[----:B------:R-:W-:Y:S01]  /*b9a0*/  FADD.FTZ R16, R39, R3 ;  /* 0x0000000327107221 */ /* 0x000fe20000010000 */
[C---:B------:R-:W-:Y:S04]  /*b9b0*/  HMMA.16816.F32 R80, R180.reuse, R18, R80 ;  /* 0x00000012b450723c */ /* 0x040fe80000001850 */
[----:B------:R-:W-:Y:S02]  /*b9c0*/  FADD.FTZ R3, R32, R198 ;  /* 0x000000c620037221 */ /* 0x000fe40000010000 */
[----:B------:R-:W-:Y:S02]  /*b9d0*/  FADD.FTZ R16, R33, R16 ;  /* 0x0000001021107221 */ /* 0x000fe40000010000 */
[C---:B------:R-:W-:Y:S04]  /*b9e0*/  HMMA.16816.F32 R84, R180.reuse, R20, R84 ;  /* 0x00000014b454723c */ /* 0x040fe80000001854 */
[----:B------:R-:W-:Y:S04]  /*b9f0*/  FADD.FTZ R3, R34, R3 ;  /* 0x0000000322037221 */ /* 0x000fe80000010000 */
[C---:B------:R-:W-:Y:S04]  /*ba00*/  HMMA.16816.F32 R88, R180.reuse, R22, R88 ;  /* 0x00000016b458723c */ /* 0x040fe80000001858 */
[----:B------:R-:W-:Y:S04]  /*ba10*/  FADD.FTZ R3, R28, R3 ;  /* 0x000000031c037221 */ /* 0x000fe80000010000 */
[C---:B------:R-:W-:Y:S04]  /*ba20*/  HMMA.16816.F32 R92, R180.reuse, R24, R92 ;  /* 0x00000018b45c723c */ /* 0x040fe8000000185c */
[----:B------:R-:W-:Y:S04]  /*ba30*/  FADD.FTZ R3, R30, R3 ;  /* 0x000000031e037221 */ /* 0x000fe80000010000 */
[C---:B------:R-:W-:Y:S04]  /*ba40*/  HMMA.16816.F32 R96, R180.reuse, R26, R96 ;  /* 0x0000001ab460723c */ /* 0x040fe80000001860 */
[----:B------:R-:W-:Y:S04]  /*ba50*/  FADD.FTZ R3, R187, R3 ;  /* 0x00000003bb037221 */ /* 0x000fe80000010000 */
[C---:B--2---:R-:W-:Y:S04]  /*ba60*/  HMMA.16816.F32 R100, R180.reuse, R4, R100 ;  /* 0x00000004b464723c */ /* 0x044fe80000001864 */
[----:B------:R-:W-:Y:S04]  /*ba70*/  FADD.FTZ R3, R214, R3 ;  /* 0x00000003d6037221 */ /* 0x000fe80000010000 */
[C---:B------:R-:W-:Y:S01]  /*ba80*/  HMMA.16816.F32 R104, R180.reuse, R6, R104 ;  /* 0x00000006b468723c */ /* 0x040fe20000001868 */
[----:B------:R-:W2:Y:S03]  /*ba90*/  LDSM.16.MT88.4 R4, [R240+0xb900] ;  /* 0x00b90000f004783b */ /* 0x000ea60000004200 */
[----:B------:R-:W-:Y:S04]  /*baa0*/  FADD.FTZ R3, R189, R3 ;  /* 0x00000003bd037221 */ /* 0x000fe80000010000 */
[C---:B-1----:R-:W-:Y:S04]  /*bab0*/  HMMA.16816.F32 R108, R180.reuse, R8, R108 ;  /* 0x00000008b46c723c */ /* 0x042fe8000000186c */
[----:B------:R-:W-:Y:S03]  /*bac0*/  FADD.FTZ R3, R206, R3 ;  /* 0x00000003ce037221 */ /* 0x000fe60000010000 */
[----:B------:R-:W-:Y:S01]  /*bad0*/  FADD.FTZ R8, R35, R16 ;  /* 0x0000001023087221 */ /* 0x000fe20000010000 */
[C---:B------:R-:W-:Y:S04]  /*bae0*/  HMMA.16816.F32 R112, R180.reuse, R10, R112 ;  /* 0x0000000ab470723c */ /* 0x040fe80000001870 */
[----:B------:R-:W-:Y:S02]  /*baf0*/  FADD.FTZ R8, R29, R8 ;  /* 0x000000081d087221 */ /* 0x000fe40000010000 */
[----:B------:R-:W-:Y:S02]  /*bb00*/  FADD.FTZ R208, R208, R3 ;  /* 0x00000003d0d07221 */ /* 0x000fe40000010000 */
[----:B------:R-:W-:Y:S01]  /*bb10*/  FADD.FTZ R8, R31, R8 ;  /* 0x000000081f087221 */ /* 0x000fe20000010000 */
[C---:B---3--:R-:W-:Y:S03]  /*bb20*/  HMMA.16816.F32 R116, R180.reuse, R12, R116 ;  /* 0x0000000cb474723c */ /* 0x048fe60000001874 */
[----:B------:R-:W-:Y:S02]  /*bb30*/  FADD.FTZ R8, R190, R8 ;  /* 0x00000008be087221 */ /* 0x000fe40000010000 */
[----:B------:R-:W-:Y:S02]  /*bb40*/  FADD.FTZ R208, R205, R208 ;  /* 0x000000d0cdd07221 */ /* 0x000fe40000010000 */
[----:B------:R-:W-:Y:S01]  /*bb50*/  FADD.FTZ R8, R188, R8 ;  /* 0x00000008bc087221 */ /* 0x000fe20000010000 */
[C---:B------:R-:W-:Y:S04]  /*bb60*/  HMMA.16816.F32 R120, R180.reuse, R14, R120 ;  /* 0x0000000eb478723c */ /* 0x040fe80000001878 */
[----:B------:R-:W-:Y:S02]  /*bb70*/  FADD.FTZ R210, R210, R8 ;  /* 0x00000008d2d27221 */ /* 0x000fe40000010000 */
[----:B------:R-:W-:Y:S02]  /*bb80*/  FADD.FTZ R199, R199, R208 ;  /* 0x000000d0c7c77221 */ /* 0x000fe40000010000 */
[----:B------:R-:W-:Y:S01]  /*bb90*/  FADD.FTZ R210, R212, R210 ;  /* 0x000000d2d4d27221 */ /* 0x000fe20000010000 */
[C---:B--2---:R-:W-:Y:S03]  /*bba0*/  HMMA.16816.F32 R124, R180.reuse, R4, R124 ;  /* 0x00000004b47c723c */ /* 0x044fe6000000187c */
[----:B------:R-:W-:Y:S02]  /*bbb0*/  FADD.FTZ R209, R209, R210 ;  /* 0x000000d2d1d17221 */ /* 0x000fe40000010000 */
[----:B------:R-:W-:Y:S02]  /*bbc0*/  FADD.FTZ R199, R201, R199 ;  /* 0x000000c7c9c77221 */ /* 0x000fe40000010000 */
[----:B------:R-:W-:Y:S01]  /*bbd0*/  FADD.FTZ R209, R207, R209 ;  /* 0x000000d1cfd17221 */ /* 0x000fe20000010000 */
[----:B------:R-:W-:Y:S04]  /*bbe0*/  HMMA.16816.F32 R128, R180, R6, R128 ;  /* 0x00000006b480723c */ /* 0x000fe80000001880 */
[----:B------:R-:W-:Y:S02]  /*bbf0*/  FADD.FTZ R203, R203, R209 ;  /* 0x000000d1cbcb7221 */ /* 0x000fe40000010000 */
[----:B------:R-:W-:Y:S01]  /*bc00*/  FADD.FTZ R199, R200, R199 ;  /* 0x000000c7c8c77221 */ /* 0x000fe20000010000 */
[----:B------:R-:W-:Y:S01]  /*bc10*/  MOV R180, R2 ;  /* 0x0000000200b47202 */ /* 0x000fe20000000f00 */
[----:B------:R-:W-:Y:S04]  /*bc20*/  FADD.FTZ R203, R202, R203 ;  /* 0x000000cbcacb7221 */ /* 0x000fe80000010000 */
[----:B------:R-:W-:Y:S02]  /*bc30*/  FADD.FTZ R203, R204, R203 ;  /* 0x000000cbcccb7221 */ /* 0x000fe40000010000 */
[----:B------:R-:W-:Y:S02]  /*bc40*/  FADD.FTZ R199, R211, R199 ;  /* 0x000000c7d3c77221 */ /* 0x000fe40000010000 */
[----:B------:R-:W-:Y:S02]  /*bc50*/  FADD.FTZ R3, R215, R203 ;  /* 0x000000cbd7037221 */ /* 0x000fe40000010000 */
[----:B------:R-:W-:Y:S03]  /*bc60*/  FADD.FTZ R183, R213, R199 ;  /* 0x000000c7d5b77221 */ /* 0x000fe60000010000 */
[----:B------:R1:W-:Y:S02]  /*bc70*/  STL [R1+0x2c], R3 ;  /* 0x00002c0301007387 */ /* 0x0003e40000100800 */
[----:B-1----:R-:W-:Y:S01]  /*bc80*/  MOV R3, R0 ;  /* 0x0000000000037202 */ /* 0x002fe20000000f00 */
[----:B------:R-:W-:-:S05]  /*bc90*/  @P0 BRA `(.L_x_1544) ;  /* 0xffffb46000000947 */ /* 0x000fca000383ffff */
.L_x_1543:
[----:B------:R-:W2:Y:S01]  /*bca0*/  LDL.LU R6, [R1+0x2c] ;  /* 0x00002c0001067983 */ /* 0x000ea20000300800 */
[----:B------:R-:W-:-:S03]  /*bcb0*/  PLOP3.LUT P2, PT, PT, PT, PT, 0x8, 0x0 ;  /* 0x000000000000781c */ /* 0x000fc60003f4e170 */
[----:B------:R-:W1:Y:S02]  /*bcc0*/  SHFL.BFLY PT, R4, R183, 0x2, 0x1f ;  /* 0x0c401f00b7047f89 */ /* 0x000e6400000e0000 */
[----:B-1----:R-:W-:-:S05]  /*bcd0*/  FADD.FTZ R183, R4, R183 ;  /* 0x000000b704b77221 */ /* 0x002fca0000010000 */
[----:B------:R-:W1:Y:S02]  /*bce0*/  SHFL.BFLY PT, R4, R183, 0x1, 0x1f ;  /* 0x0c201f00b7047f89 */ /* 0x000e6400000e0000 */
[----:B-1----:R-:W-:-:S05]  /*bcf0*/  FADD.FTZ R4, R4, R183 ;  /* 0x000000b704047221 */ /* 0x002fca0000010000 */
[----:B------:R-:W-:-:S13]  /*bd00*/  FSETP.NE.FTZ.AND P0, PT, R4, RZ, PT ;  /* 0x000000ff0400720b */ /* 0x000fda0003f15000 */
[----:B------:R-:W1:Y:S01]  /*bd10*/  @P0 MUFU.LG2 R7, R4 ;  /* 0x0000000400070308 */ /* 0x000e620000000c00 */
[----:B------:R-:W-:Y:S01]  /*bd20*/  @P0 MOV R10, 0x3f317218 ;  /* 0x3f317218000a0802 */ /* 0x000fe20000000f00 */
[----:B-1----:R-:W-:-:S04]  /*bd30*/  @P0 FMUL.FTZ R9, R7, 0.69314718246459960938 ;  /* 0x3f31721807090820 */ /* 0x002fc80000410000 */
[----:B------:R-:W-:Y:S01]  /*bd40*/  @P0 FMUL.FTZ R7, R10, c[0x0][0x2d0] ;  /* 0x0000b4000a070a20 */ /* 0x000fe20000410000 */
[----:B--2---:R-:W1:Y:S02]  /*bd50*/  SHFL.BFLY PT, R5, R6, 0x2, 0x1f ;  /* 0x0c401f0006057f89 */ /* 0x004e6400000e0000 */
[----:B-1----:R-:W-:Y:S01]  /*bd60*/  FADD.FTZ R5, R5, R6 ;  /* 0x0000000605057221 */ /* 0x002fe20000010000 */
[----:B------:R-:W-:-:S04]  /*bd70*/  MOV R6, RZ ;  /* 0x000000ff00067202 */ /* 0x000fc80000000f00 */
[----:B------:R-:W1:Y:S02]  /*bd80*/  SHFL.BFLY PT, R3, R5, 0x1, 0x1f ;  /* 0x0c201f0005037f89 */ /* 0x000e6400000e0000 */
[----:B-1----:R-:W-:Y:S01]  /*bd90*/  FADD.FTZ R5, R5, R3 ;  /* 0x0000000305057221 */ /* 0x002fe20000010000 */
[----:B------:R-:W-:-:S04]  /*bda0*/  MOV R3, RZ ;  /* 0x000000ff00037202 */ /* 0x000fc80000000f00 */
[----:B------:R-:W-:Y:S02]  /*bdb0*/  FSETP.NE.FTZ.AND P1, PT, R5, RZ, PT ;  /* 0x000000ff0500720b */ /* 0x000fe40003f35000 */
[----:B------:R1:W2:Y:S11]  /*bdc0*/  @P0 MUFU.RCP R3, R4 ;  /* 0x0000000400030308 */ /* 0x0002b60000001000 */
[----:B------:R-:W3:Y:S01]  /*bdd0*/  @P1 MUFU.RCP R6, R5 ;  /* 0x0000000500061308 */ /* 0x000ee20000001000 */
[----:B------:R-:W-:-:S02]  /*bde0*/  @P1 MOV R8, 0x3f317218 ;  /* 0x3f31721800081802 */ /* 0x000fc40000000f00 */
[----:B-1----:R-:W-:-:S03]  /*bdf0*/  MOV R4, 0xff800000 ;  /* 0xff80000000047802 */ /* 0x002fc60000000f00 */
[----:B------:R-:W-:Y:S02]  /*be00*/  @P1 FMUL.FTZ R8, R8, c[0x0][0x2d0] ;  /* 0x0000b40008081a20 */ /* 0x000fe40000410000 */
[----:B------:R-:W1:Y:S01]  /*be10*/  @P1 MUFU.LG2 R5, R5 ;  /* 0x0000000500051308 */ /* 0x000e620000000c00 */
[C---:B--2---:R-:W-:Y:S02]  /*be20*/  FMUL.FTZ R178, R3.reuse, R178 ;  /* 0x000000b203b27220 */ /* 0x044fe40000410000 */
[C---:B------:R-:W-:Y:S02]  /*be30*/  FMUL.FTZ R179, R3.reuse, R179 ;  /* 0x000000b303b37220 */ /* 0x040fe40000410000 */
[C---:B------:R-:W-:Y:S02]  /*be40*/  FMUL.FTZ R174, R3.reuse, R174 ;  /* 0x000000ae03ae7220 */ /* 0x040fe40000410000 */
[----:B------:R-:W-:Y:S02]  /*be50*/  FMUL.FTZ R175, R3, R175 ;  /* 0x000000af03af7220 */ /* 0x000fe40000410000 */
[----:B---3--:R-:W-:-:S02]  /*be60*/  FMUL.FTZ R176, R6, R176 ;  /* 0x000000b006b07220 */ /* 0x008fc40000410000 */
[C---:B------:R-:W-:Y:S02]  /*be70*/  FMUL.FTZ R177, R6.reuse, R177 ;  /* 0x000000b106b17220 */ /* 0x040fe40000410000 */
[C---:B------:R-:W-:Y:S02]  /*be80*/  FMUL.FTZ R172, R6.reuse, R172 ;  /* 0x000000ac06ac7220 */ /* 0x040fe40000410000 */
[C---:B------:R-:W-:Y:S02]  /*be90*/  FMUL.FTZ R173, R6.reuse, R173 ;  /* 0x000000ad06ad7220 */ /* 0x040fe40000410000 */
[----:B-1----:R-:W-:Y:S02]  /*bea0*/  @P1 FMUL.FTZ R5, R5, 0.69314718246459960938 ;  /* 0x3f31721805051820 */ /* 0x002fe40000410000 */
        /* <DEDUP_REMOVED lines=123> */
.L_x_1535:
[----:B------:R-:W-:Y:S05]  /*c660*/  @P2 BRA `(.L_x_1547) ;  /* 0x00001f7000002947 */ /* 0x000fea0003800000 */
[----:B------:R-:W1:Y:S01]  /*c670*/  S2R R0, SR_CTAID.Y ;  /* 0x0000000000007919 */ /* 0x000e620000002600 */
[----:B------:R-:W-:Y:S01]  /*c680*/  IMAD R5, RZ, RZ, -UR11 ;  /* 0x8000000bff057e24 */ /* 0x000fe2000f8e02ff */
[----:B------:R-:W-:Y:S01]  /*c690*/  USHF.R.S32.HI UR6, URZ, 0x1f, UR11 ;  /* 0x0000001f3f067899 */ /* 0x000fe2000801140b */
[----:B------:R-:W-:Y:S01]  /*c6a0*/  IMAD.MOV.U32 R9, RZ, RZ, c[0x0][0x4e8] ;  /* 0x00013a00ff097624 */ /* 0x000fe200078e00ff */
[----:B------:R-:W3:Y:S01]  /*c6b0*/  S2R R11, SR_TID.X ;  /* 0x00000000000b7919 */ /* 0x000ee20000002100 */
[----:B------:R-:W-:Y:S01]  /*c6c0*/  ULDC.64 UR4, c[0x0][0x4d0] ;  /* 0x0001340000047ab9 */ /* 0x000fe20000000a00 */
[----:B------:R-:W-:Y:S01]  /*c6d0*/  BSSY B0, `(.L_x_1548) ;  /* 0x000012d000007945 */ /* 0x000fe20003800000 */
[----:B------:R-:W-:Y:S01]  /*c6e0*/  UIMAD UR7, UR6, UR4, URZ ;  /* 0x00000004060772a4 */ /* 0x000fe2000f8e023f */
[----:B------:R-:W4:Y:S01]  /*c6f0*/  S2R R8, SR_CTAID.Z ;  /* 0x0000000000087919 */ /* 0x000f220000002700 */
[----:B--2---:R-:W-:-:S03]  /*c700*/  UIMAD.WIDE.U32 UR8, UR11, UR4, URZ ;  /* 0x000000040b0872a5 */ /* 0x004fc6000f8e003f */
[----:B------:R-:W-:Y:S01]  /*c710*/  BAR.SYNC.DEFER_BLOCKING 0x1, 0x100 ;  /* 0x0044000000007b1d */ /* 0x000fe20000010000 */
[----:B------:R-:W-:Y:S01]  /*c720*/  UIMAD UR7, UR11, UR5, UR7 ;  /* 0x000000050b0772a4 */ /* 0x000fe2000f8e0207 */
[C---:B------:R-:W-:Y:S01]  /*c730*/  ISETP.NE.AND P1, PT, R9.reuse, 0x1, PT ;  /* 0x000000010900780c */ /* 0x040fe20003f25270 */
[----:B------:R-:W-:Y:S01]  /*c740*/  IMAD.U32 R16, RZ, RZ, UR8 ;  /* 0x00000008ff107e24 */ /* 0x000fe2000f8e00ff */
[----:B------:R-:W-:Y:S01]  /*c750*/  MOV R17, UR9 ;  /* 0x0000000900117c02 */ /* 0x000fe20008000f00 */
[----:B------:R-:W-:Y:S01]  /*c760*/  UIADD3 UR7, UR9, UR7, URZ ;  /* 0x0000000709077290 */ /* 0x000fe2000fffe03f */
[----:B------:R-:W-:Y:S01]  /*c770*/  IMAD R9, R9, c[0x0][0x388], RZ ;  /* 0x0000e20009097a24 */ /* 0x000fe200078e02ff */
[----:B------:R-:W-:Y:S02]  /*c780*/  ULDC.64 UR4, c[0x0][0x438] ;  /* 0x00010e0000047ab9 */ /* 0x000fe40000000a00 */
[----:B------:R-:W-:Y:S02]  /*c790*/  UIMAD.WIDE.U32 UR14, UR11, UR4, URZ ;  /* 0x000000040b0e72a5 */ /* 0x000fe4000f8e003f */
[----:B------:R-:W-:Y:S01]  /*c7a0*/  UIMAD UR4, UR6, UR4, URZ ;  /* 0x00000004060472a4 */ /* 0x000fe2000f8e023f */
[----:B-1----:R-:W-:-:S02]  /*c7b0*/  IMAD R5, R5, c[0x0][0x550], R0 ;  /* 0x0001540005057a24 */ /* 0x002fc400078e0200 */
[----:B------:R-:W-:Y:S01]  /*c7c0*/  IMAD.U32 R17, RZ, RZ, UR7 ;  /* 0x00000007ff117e24 */ /* 0x000fe2000f8e00ff */
[----:B------:R-:W-:Y:S01]  /*c7d0*/  UIMAD UR4, UR11, UR5, UR4 ;  /* 0x000000050b0472a4 */ /* 0x000fe2000f8e0204 */
[----:B---3--:R-:W-:Y:S01]  /*c7e0*/  SHF.R.S32.HI R0, RZ, 0x1f, R11 ;  /* 0x0000001fff007819 */ /* 0x008fe2000001140b */
[----:B------:R-:W-:Y:S01]  /*c7f0*/  IMAD.U32 R15, RZ, RZ, UR15 ;  /* 0x0000000fff0f7e24 */ /* 0x000fe2000f8e00ff */
[----:B------:R-:W-:Y:S01]  /*c800*/  MOV R14, UR14 ;  /* 0x0000000e000e7c02 */ /* 0x000fe20008000f00 */
[----:B------:R-:W-:Y:S01]  /*c810*/  UIADD3 UR4, UR15, UR4, URZ ;  /* 0x000000040f047290 */ /* 0x000fe2000fffe03f */
[-C--:B------:R-:W-:Y:S01]  /*c820*/  LEA.HI R13, R0, R11.reuse, RZ, 0x5 ;  /* 0x0000000b000d7211 */ /* 0x080fe200078f28ff */
[----:B----4-:R-:W-:Y:S01]  /*c830*/  IMAD.WIDE.U32 R16, R8, c[0x0][0x4d8], R16 ;  /* 0x0001360008107a25 */ /* 0x010fe200078e0010 */
[----:B------:R-:W-:Y:S02]  /*c840*/  LEA.HI R0, R0, R11, RZ, 0x2 ;  /* 0x0000000b00007211 */ /* 0x000fe400078f10ff */
[----:B------:R-:W-:Y:S01]  /*c850*/  LOP3.LUT R3, R13, 0xffffffe0, RZ, 0xc0, !PT ;  /* 0xffffffe00d037812 */ /* 0x000fe200078ec0ff */
[----:B------:R-:W-:Y:S01]  /*c860*/  IMAD.U32 R15, RZ, RZ, UR4 ;  /* 0x00000004ff0f7e24 */ /* 0x000fe2000f8e00ff */
[----:B------:R-:W-:-:S02]  /*c870*/  LOP3.LUT R0, R0, 0xfffffffc, RZ, 0xc0, !PT ;  /* 0xfffffffc00007812 */ /* 0x000fc400078ec0ff */
[----:B------:R-:W-:Y:S01]  /*c880*/  SHF.R.S32.HI R7, RZ, 0x5, R13 ;  /* 0x00000005ff077819 */ /* 0x000fe2000001140d */
[----:B------:R-:W-:Y:S01]  /*c890*/  IMAD.IADD R3, R11, 0x1, -R3 ;  /* 0x000000010b037824 */ /* 0x000fe200078e0a03 */
[----:B------:R-:W-:Y:S01]  /*c8a0*/  SHF.R.S32.HI R13, RZ, 0x1f, R13 ;  /* 0x0000001fff0d7819 */ /* 0x000fe2000001140d */
[----:B------:R-:W-:Y:S01]  /*c8b0*/  IMAD.WIDE.U32 R14, R8, c[0x0][0x440], R14 ;  /* 0x00011000080e7a25 */ /* 0x000fe200078e000e */
[----:B------:R-:W-:Y:S02]  /*c8c0*/  IADD3 R11, -R0, R11, RZ ;  /* 0x0000000b000b7210 */ /* 0x000fe40007ffe1ff */
[----:B------:R-:W1:Y:S01]  /*c8d0*/  S2R R0, SR_CTAID.X ;  /* 0x0000000000007919 */ /* 0x000e620000002500 */
[----:B------:R-:W-:Y:S02]  /*c8e0*/  LEA.HI R13, R13, R7, RZ, 0x3 ;  /* 0x000000070d0d7211 */ /* 0x000fe400078f18ff */
[----:B------:R-:W-:Y:S02]  /*c8f0*/  SHF.R.S32.HI R2, RZ, 0x1f, R3 ;  /* 0x0000001fff027819 */ /* 0x000fe40000011403 */
[----:B------:R-:W-:-:S02]  /*c900*/  LOP3.LUT R13, R13, 0xffffff8, RZ, 0xc0, !PT ;  /* 0x0ffffff80d0d7812 */ /* 0x000fc400078ec0ff */
[----:B------:R-:W-:Y:S02]  /*c910*/  LEA.HI R10, R11, R11, RZ, 0x1 ;  /* 0x0000000b0b0a7211 */ /* 0x000fe400078f08ff */
[----:B------:R-:W-:Y:S01]  /*c920*/  LEA.HI R2, R2, R3, RZ, 0x2 ;  /* 0x0000000302027211 */ /* 0x000fe200078f10ff */
[----:B------:R-:W-:Y:S01]  /*c930*/  IMAD.IADD R13, R7, 0x1, -R13 ;  /* 0x00000001070d7824 */ /* 0x000fe200078e0a0d */
[----:B------:R-:W-:Y:S02]  /*c940*/  LOP3.LUT R10, R10, 0x1ffffffe, RZ, 0xc0, !PT ;  /* 0x1ffffffe0a0a7812 */ /* 0x000fe400078ec0ff */
[----:B------:R-:W-:Y:S02]  /*c950*/  SHF.R.S32.HI R12, RZ, 0x2, R2 ;  /* 0x00000002ff0c7819 */ /* 0x000fe40000011402 */
[----:B------:R-:W-:Y:S02]  /*c960*/  SHF.R.S32.HI R7, RZ, 0x1f, R8 ;  /* 0x0000001fff077819 */ /* 0x000fe40000011408 */
[----:B------:R-:W-:Y:S01]  /*c970*/  IADD3 R10, R11, -R10, RZ ;  /* 0x8000000a0b0a7210 */ /* 0x000fe20007ffe0ff */
[----:B------:R-:W-:Y:S01]  /*c980*/  IMAD R12, R13, 0x10, R12 ;  /* 0x000000100d0c7824 */ /* 0x000fe200078e020c */
[----:B------:R-:W-:Y:S01]  /*c990*/  LOP3.LUT R2, R2, 0x7ffffffc, RZ, 0xc0, !PT ;  /* 0x7ffffffc02027812 */ /* 0x000fe200078ec0ff */
[----:B------:R-:W-:-:S02]  /*c9a0*/  IMAD R11, R7, c[0x0][0x4d8], RZ ;  /* 0x00013600070b7a24 */ /* 0x000fc400078e02ff */
[----:B------:R-:W-:Y:S02]  /*c9b0*/  IMAD R10, R10, 0x8, R12 ;  /* 0x000000080a0a7824 */ /* 0x000fe400078e020c */
[----:B------:R-:W-:Y:S02]  /*c9c0*/  IMAD R7, R7, c[0x0][0x440], RZ ;  /* 0x0001100007077a24 */ /* 0x000fe400078e02ff */
[----:B------:R-:W-:Y:S01]  /*c9d0*/  IMAD R11, R8, c[0x0][0x4dc], R11 ;  /* 0x00013700080b7a24 */ /* 0x000fe200078e020b */
[----:B-1----:R-:W-:Y:S01]  /*c9e0*/  LEA R10, R0, R10, 0x7 ;  /* 0x0000000a000a7211 */ /* 0x002fe200078e38ff */
[----:B------:R-:W-:Y:S01]  /*c9f0*/  IMAD R7, R8, c[0x0][0x444], R7 ;  /* 0x0001110008077a24 */ /* 0x000fe200078e0207 */
[----:B------:R-:W-:Y:S01]  /*ca00*/  SHF.R.S32.HI R8, RZ, 0x1f, R5 ;  /* 0x0000001fff087819 */ /* 0x000fe20000011405 */
[----:B------:R-:W-:Y:S01]  /*ca10*/  IMAD.IADD R17, R17, 0x1, R11 ;  /* 0x0000000111117824 */ /* 0x000fe200078e020b */
[----:B------:R-:W-:Y:S01]  /*ca20*/  MOV R11, R10 ;  /* 0x0000000a000b7202 */ /* 0x000fe20000000f00 */
[----:B------:R-:W-:Y:S01]  /*ca30*/  IMAD.IADD R15, R15, 0x1, R7 ;  /* 0x000000010f0f7824 */ /* 0x000fe200078e0207 */
[----:B------:R-:W-:Y:S01]  /*ca40*/  LEA R0, R0, R12, 0x7 ;  /* 0x0000000c00007211 */ /* 0x000fe200078e38ff */
[----:B------:R-:W-:-:S04]  /*ca50*/  @P1 IMAD.HI.U32 R7, R10, c[0x0][0x4ec], RZ ;  /* 0x00013b000a071a27 */ /* 0x000fc800078e00ff */
[C---:B------:R-:W-:Y:S01]  /*ca60*/  IMAD R13, R8.reuse, c[0x0][0x4e0], RZ ;  /* 0x00013800080d7a24 */ /* 0x040fe200078e02ff */
[----:B------:R-:W-:Y:S01]  /*ca70*/  @P1 SHF.R.U32.HI R11, RZ, c[0x0][0x4f0], R7 ;  /* 0x00013c00ff0b1a19 */ /* 0x000fe20000011607 */
[----:B------:R-:W-:Y:S02]  /*ca80*/  IMAD R8, R8, c[0x0][0x448], RZ ;  /* 0x0001120008087a24 */ /* 0x000fe400078e02ff */
[C---:B------:R-:W-:Y:S02]  /*ca90*/  IMAD R13, R5.reuse, c[0x0][0x4e4], R13 ;  /* 0x00013900050d7a24 */ /* 0x040fe400078e020d */
[----:B------:R-:W-:Y:S02]  /*caa0*/  IMAD.MOV R7, RZ, RZ, -R11 ;  /* 0x000000ffff077224 */ /* 0x000fe400078e0a0b */
[C---:B------:R-:W-:Y:S02]  /*cab0*/  IMAD R8, R5.reuse, c[0x0][0x44c], R8 ;  /* 0x0001130005087a24 */ /* 0x040fe400078e0208 */
[----:B------:R-:W-:-:S04]  /*cac0*/  IMAD.WIDE.U32 R14, R5, c[0x0][0x448], R14 ;  /* 0x00011200050e7a25 */ /* 0x000fc800078e000e */
[----:B------:R-:W-:Y:S01]  /*cad0*/  IMAD.WIDE.U32 R18, R5, c[0x0][0x4e0], R16 ;  /* 0x0001380005127a25 */ /* 0x000fe200078e0010 */
[----:B------:R-:W-:Y:S02]  /*cae0*/  IADD3 R15, R15, R8, RZ ;  /* 0x000000080f0f7210 */ /* 0x000fe40007ffe0ff */
[----:B------:R-:W-:Y:S01]  /*caf0*/  SHF.R.S32.HI R8, RZ, 0x1f, R11 ;  /* 0x0000001fff087819 */ /* 0x000fe2000001140b */
[----:B------:R-:W-:Y:S01]  /*cb00*/  @P1 IMAD.HI.U32 R5, R10, c[0x0][0x4ec], RZ ;  /* 0x00013b000a051a27 */ /* 0x000fe200078e00ff */
[----:B------:R-:W-:-:S03]  /*cb10*/  IADD3 R18, P0, R11, R18, RZ ;  /* 0x000000120b127210 */ /* 0x000fc60007f1e0ff */
[--C-:B------:R-:W-:Y:S01]  /*cb20*/  IMAD R7, R7, c[0x0][0x4e8], R10.reuse ;  /* 0x00013a0007077a24 */ /* 0x100fe200078e020a */
[----:B------:R-:W-:Y:S01]  /*cb30*/  IADD3.X R19, R8, R19, R13, P0, !PT ;  /* 0x0000001308137210 */ /* 0x000fe200007fe40d */
[----:B------:R-:W-:Y:S01]  /*cb40*/  IMAD.MOV.U32 R16, RZ, RZ, R10 ;  /* 0x000000ffff107224 */ /* 0x000fe200078e000a */
[----:B------:R-:W-:Y:S02]  /*cb50*/  @P1 SHF.R.U32.HI R16, RZ, c[0x0][0x4f0], R5 ;  /* 0x00013c00ff101a19 */ /* 0x000fe40000011605 */
[----:B------:R-:W-:Y:S01]  /*cb60*/  SHF.R.S32.HI R5, RZ, 0x1f, R7 ;  /* 0x0000001fff057819 */ /* 0x000fe20000011407 */
[----:B------:R-:W-:Y:S01]  /*cb70*/  IMAD.WIDE.U32 R18, R7, c[0x0][0x4c8], R18 ;  /* 0x0001320007127a25 */ /* 0x000fe200078e0012 */
[----:B------:R-:W-:-:S03]  /*cb80*/  SHF.R.S32.HI R11, RZ, 0x1f, R16 ;  /* 0x0000001fff0b7819 */ /* 0x000fc60000011410 */
[----:B------:R-:W-:Y:S02]  /*cb90*/  IMAD R5, R5, c[0x0][0x4c8], RZ ;  /* 0x0001320005057a24 */ /* 0x000fe400078e02ff */
[----:B------:R-:W-:Y:S02]  /*cba0*/  IMAD R11, R11, c[0x0][0x430], RZ ;  /* 0x00010c000b0b7a24 */ /* 0x000fe400078e02ff */
[----:B------:R-:W-:Y:S01]  /*cbb0*/  IMAD R5, R7, c[0x0][0x4cc], R5 ;  /* 0x0001330007057a24 */ /* 0x000fe200078e0205 */
[----:B------:R-:W-:Y:S01]  /*cbc0*/  LEA R7, P0, R18, c[0x0][0x4a8], 0x2 ;  /* 0x00012a0012077a11 */ /* 0x000fe200078010ff */
[----:B------:R-:W-:Y:S02]  /*cbd0*/  IMAD.MOV R8, RZ, RZ, -R16 ;  /* 0x000000ffff087224 */ /* 0x000fe400078e0a10 */
[----:B------:R-:W-:Y:S02]  /*cbe0*/  IMAD.IADD R5, R19, 0x1, R5 ;  /* 0x0000000113057824 */ /* 0x000fe400078e0205 */
[----:B------:R-:W-:Y:S01]  /*cbf0*/  IMAD.WIDE.U32 R14, R16, c[0x0][0x430], R14 ;  /* 0x00010c00100e7a25 */ /* 0x000fe200078e000e */
[----:B------:R-:W-:Y:S02]  /*cc00*/  SHFL.IDX PT, R12, R7, RZ, 0x1c1f ;  /* 0x001c1fff070c7589 */ /* 0x000fe400000e0000 */
[----:B------:R-:W-:Y:S01]  /*cc10*/  LEA.HI.X R5, R18, c[0x0][0x4ac], R5, 0x2, P0 ;  /* 0x00012b0012057a11 */ /* 0x000fe200000f1405 */
[----:B------:R-:W-:Y:S01]  /*cc20*/  IMAD R11, R16, c[0x0][0x434], R11 ;  /* 0x00010d00100b7a24 */ /* 0x000fe200078e020b */
[----:B------:R-:W-:Y:S01]  /*cc30*/  LOP3.LUT P0, RZ, R3, 0x3, RZ, 0xc0, !PT ;  /* 0x0000000303ff7812 */ /* 0x000fe2000780c0ff */
[----:B------:R1:W-:Y:S01]  /*cc40*/  SHFL.IDX PT, R16, R7, 0x1, 0x1c1f ;  /* 0x003c1f0007107f89 */ /* 0x0003e200000e0000 */
[----:B------:R-:W-:-:S02]  /*cc50*/  IMAD R8, R8, c[0x0][0x4e8], R10 ;  /* 0x00013a0008087a24 */ /* 0x000fc400078e020a */
[----:B------:R-:W-:Y:S01]  /*cc60*/  ISETP.GE.OR P2, PT, R0, R9, P0 ;  /* 0x000000090000720c */ /* 0x000fe20000746670 */
[----:B------:R-:W2:Y:S01]  /*cc70*/  SHFL.IDX PT, R13, R5, RZ, 0x1c1f ;  /* 0x001c1fff050d7589 */ /* 0x000ea200000e0000 */
[----:B------:R-:W-:Y:S01]  /*cc80*/  IMAD.IADD R15, R15, 0x1, R11 ;  /* 0x000000010f0f7824 */ /* 0x000fe200078e020b */
[----:B------:R-:W-:Y:S01]  /*cc90*/  SHF.R.S32.HI R10, RZ, 0x1f, R8 ;  /* 0x0000001fff0a7819 */ /* 0x000fe20000011408 */
[----:B------:R-:W-:Y:S01]  /*cca0*/  IMAD.IADD R3, R3, 0x1, -R2 ;  /* 0x0000000103037824 */ /* 0x000fe200078e0a02 */
[----:B------:R3:W4:Y:S01]  /*ccb0*/  SHFL.IDX PT, R17, R5, 0x1, 0x1c1f ;  /* 0x003c1f0005117f89 */ /* 0x00072200000e0000 */
[----:B------:R-:W-:-:S03]  /*ccc0*/  IMAD.WIDE.U32 R14, R8, c[0x0][0x428], R14 ;  /* 0x00010a00080e7a25 */ /* 0x000fc600078e000e */
[----:B------:R-:W-:Y:S01]  /*ccd0*/  SHF.L.U32 R3, R3, 0x1, RZ ;  /* 0x0000000103037819 */ /* 0x000fe200000006ff */
[----:B------:R-:W-:-:S04]  /*cce0*/  IMAD R10, R10, c[0x0][0x428], RZ ;  /* 0x00010a000a0a7a24 */ /* 0x000fc800078e02ff */
[----:B------:R-:W-:-:S05]  /*ccf0*/  IMAD R10, R8, c[0x0][0x42c], R10 ;  /* 0x00010b00080a7a24 */ /* 0x000fca00078e020a */
[----:B------:R-:W-:Y:S02]  /*cd00*/  IADD3 R10, R15, R10, RZ ;  /* 0x0000000a0f0a7210 */ /* 0x000fe40007ffe0ff */
[C---:B-1----:R-:W-:Y:S01]  /*cd10*/  LEA R7, P1, R14.reuse, c[0x0][0x400], 0x2 ;  /* 0x000100000e077a11 */ /* 0x042fe200078210ff */
[----:B--2---:R1:W-:Y:S03]  /*cd20*/  @!P2 ST.E [R12.64], R4 ;  /* 0x000000040c00a985 */ /* 0x0043e6000c10190c */
[----:B------:R-:W-:Y:S02]  /*cd30*/  LEA.HI.X R10, R14, c[0x0][0x404], R10, 0x2, P1 ;  /* 0x000101000e0a7a11 */ /* 0x000fe400008f140a */
[----:B---3--:R-:W-:Y:S01]  /*cd40*/  IADD3 R5, R0, 0x8, RZ ;  /* 0x0000000800057810 */ /* 0x008fe20007ffe0ff */
[----:B------:R2:W3:Y:S03]  /*cd50*/  SHFL.IDX PT, R14, R7, RZ, 0x1c1f ;  /* 0x001c1fff070e7589 */ /* 0x0004e600000e0000 */
[CC--:B------:R-:W-:Y:S01]  /*cd60*/  ISETP.GE.OR P0, PT, R5.reuse, R9.reuse, P0 ;  /* 0x000000090500720c */ /* 0x0c0fe20000706670 */
[----:B------:R2:W2:Y:S01]  /*cd70*/  SHFL.IDX PT, R15, R10, RZ, 0x1c1f ;  /* 0x001c1fff0a0f7589 */ /* 0x0004a200000e0000 */
[----:B------:R-:W-:-:S11]  /*cd80*/  ISETP.GE.AND P1, PT, R5, R9, PT ;  /* 0x000000090500720c */ /* 0x000fd60003f26270 */
[----:B----4-:R4:W-:Y:S01]  /*cd90*/  @!P0 ST.E [R16.64], R6 ;  /* 0x0000000610008985 */ /* 0x0109e2000c10190c */
[----:B------:R-:W-:Y:S02]  /*cda0*/  ISETP.GE.AND P0, PT, R0, R9, PT ;  /* 0x000000090000720c */ /* 0x000fe40003f06270 */
[----:B-1----:R-:W-:-:S11]  /*cdb0*/  P2R R4, PR, RZ, 0x2 ;  /* 0x00000002ff047803 */ /* 0x002fd60000000000 */
[----:B------:R-:W-:Y:S05]  /*cdc0*/  @P0 BRA `(.L_x_1549) ;  /* 0x00000bd000000947 */ /* 0x000fea0003800000 */
[C---:B--23--:R-:W-:Y:S02]  /*cdd0*/  ISETP.GE.AND P0, PT, R3.reuse, c[0x0][0x3c8], PT ;  /* 0x0000f20003007a0c */ /* 0x04cfe40003f06270 */
[C---:B------:R-:W-:Y:S02]  /*cde0*/  IADD3 R0, R3.reuse, 0x10, RZ ;  /* 0x0000001003007810 */ /* 0x040fe40007ffe0ff */
[C---:B------:R-:W-:Y:S02]  /*cdf0*/  IADD3 R2, R3.reuse, 0x8, RZ ;  /* 0x0000000803027810 */ /* 0x040fe40007ffe0ff */
[----:B------:R-:W-:Y:S02]  /*ce00*/  ISETP.GE.AND P4, PT, R0, c[0x0][0x3c8], PT ;  /* 0x0000f20000007a0c */ /* 0x000fe40003f86270 */
[----:B------:R-:W-:Y:S02]  /*ce10*/  ISETP.GE.AND P5, PT, R2, c[0x0][0x3c8], PT ;  /* 0x0000f20002007a0c */ /* 0x000fe40003fa6270 */
[----:B----4-:R-:W-:-:S02]  /*ce20*/  IADD3 R6, R3, 0x20, RZ ;  /* 0x0000002003067810 */ /* 0x010fc40007ffe0ff */
[C---:B------:R-:W-:Y:S01]  /*ce30*/  IADD3 R5, R3.reuse, 0x28, RZ ;  /* 0x0000002803057810 */ /* 0x040fe20007ffe0ff */
[----:B------:R-:W-:Y:S01]  /*ce40*/  @!P0 IMAD.WIDE R8, R3, 0x4, R14 ;  /* 0x0000000403088825 */ /* 0x000fe200078e020e */
[----:B------:R-:W-:Y:S02]  /*ce50*/  ISETP.GE.AND P2, PT, R6, c[0x0][0x3c8], PT ;  /* 0x0000f20006007a0c */ /* 0x000fe40003f46270 */
[----:B------:R-:W-:Y:S02]  /*ce60*/  ISETP.GE.AND P1, PT, R5, c[0x0][0x3c8], PT ;  /* 0x0000f20005007a0c */ /* 0x000fe40003f26270 */
[----:B------:R1:W-:Y:S03]  /*ce70*/  @!P0 ST.E.64 [R8.64], R176 ;  /* 0x000000b008008985 */ /* 0x0003e6000c101b0c */
[----:B------:R-:W-:-:S04]  /*ce80*/  @!P5 LEA.HI R2, R2, R2, RZ, 0x1 ;  /* 0x000000020202d211 */ /* 0x000fc800078f08ff */
[----:B------:R-:W-:Y:S02]  /*ce90*/  @!P5 LOP3.LUT R2, R2, 0xfffffffe, RZ, 0xc0, !PT ;  /* 0xfffffffe0202d812 */ /* 0x000fe400078ec0ff */
[----:B------:R-:W-:Y:S02]  /*cea0*/  @!P2 LEA.HI R6, R6, R6, RZ, 0x1 ;  /* 0x000000060606a211 */ /* 0x000fe400078f08ff */
[----:B------:R-:W-:Y:S01]  /*ceb0*/  @!P1 LEA.HI R5, R5, R5, RZ, 0x1 ;  /* 0x0000000505059211 */ /* 0x000fe200078f08ff */
[----:B------:R-:W-:Y:S01]  /*cec0*/  @!P5 IMAD.WIDE R12, R2, 0x4, R14 ;  /* 0x00000004020cd825 */ /* 0x000fe200078e020e */
[----:B------:R-:W-:Y:S02]  /*ced0*/  IADD3 R2, R3, 0x38, RZ ;  /* 0x0000003803027810 */ /* 0x000fe40007ffe0ff */
[----:B------:R-:W-:Y:S02]  /*cee0*/  @!P2 LOP3.LUT R6, R6, 0xfffffffe, RZ, 0xc0, !PT ;  /* 0xfffffffe0606a812 */ /* 0x000fe400078ec0ff */
[----:B------:R-:W-:Y:S01]  /*cef0*/  @!P1 LOP3.LUT R5, R5, 0xfffffffe, RZ, 0xc0, !PT ;  /* 0xfffffffe05059812 */ /* 0x000fe200078ec0ff */
[----:B------:R2:W-:Y:S01]  /*cf00*/  @!P5 ST.E.64 [R12.64], R172 ;  /* 0x000000ac0c00d985 */ /* 0x0005e2000c101b0c */
[----:B------:R-:W-:-:S03]  /*cf10*/  ISETP.GE.AND P5, PT, R2, c[0x0][0x3c8], PT ;  /* 0x0000f20002007a0c */ /* 0x000fc60003fa6270 */
[----:B------:R-:W-:Y:S01]  /*cf20*/  @!P1 IMAD.WIDE R18, R5, 0x4, R14 ;  /* 0x0000000405129825 */ /* 0x000fe200078e020e */
[C---:B------:R-:W-:Y:S02]  /*cf30*/  IADD3 R5, R3.reuse, 0x50, RZ ;  /* 0x0000005003057810 */ /* 0x040fe40007ffe0ff */
[C---:B-1----:R-:W-:Y:S02]  /*cf40*/  IADD3 R8, R3.reuse, 0x18, RZ ;  /* 0x0000001803087810 */ /* 0x042fe40007ffe0ff */
[----:B------:R-:W-:Y:S02]  /*cf50*/  @!P4 LEA.HI R9, R0, R0, RZ, 0x1 ;  /* 0x000000000009c211 */ /* 0x000fe400078f08ff */
[----:B------:R-:W-:Y:S02]  /*cf60*/  IADD3 R0, R3, 0x30, RZ ;  /* 0x0000003003007810 */ /* 0x000fe40007ffe0ff */
[----:B------:R-:W-:Y:S02]  /*cf70*/  ISETP.GE.AND P3, PT, R8, c[0x0][0x3c8], PT ;  /* 0x0000f20008007a0c */ /* 0x000fe40003f66270 */
[----:B------:R-:W-:-:S02]  /*cf80*/  ISETP.GE.AND P0, PT, R0, c[0x0][0x3c8], PT ;  /* 0x0000f20000007a0c */ /* 0x000fc40003f06270 */
[----:B------:R-:W-:Y:S02]  /*cf90*/  @!P4 LOP3.LUT R9, R9, 0xfffffffe, RZ, 0xc0, !PT ;  /* 0xfffffffe0909c812 */ /* 0x000fe400078ec0ff */
[----:B------:R-:W-:-:S03]  /*cfa0*/  @!P5 LEA.HI R2, R2, R2, RZ, 0x1 ;  /* 0x000000020202d211 */ /* 0x000fc600078f08ff */
[----:B------:R-:W-:Y:S01]  /*cfb0*/  @!P4 IMAD.WIDE R16, R9, 0x4, R14 ;  /* 0x000000040910c825 */ /* 0x000fe200078e020e */
[----:B------:R-:W-:Y:S02]  /*cfc0*/  IADD3 R9, R3, 0x40, RZ ;  /* 0x0000004003097810 */ /* 0x000fe40007ffe0ff */
[----:B------:R-:W-:Y:S02]  /*cfd0*/  @!P5 LOP3.LUT R2, R2, 0xfffffffe, RZ, 0xc0, !PT ;  /* 0xfffffffe0202d812 */ /* 0x000fe400078ec0ff */
[----:B------:R-:W-:Y:S01]  /*cfe0*/  @!P3 LEA.HI R8, R8, R8, RZ, 0x1 ;  /* 0x000000080808b211 */ /* 0x000fe200078f08ff */
[----:B------:R1:W-:Y:S01]  /*cff0*/  @!P4 ST.E.64 [R16.64], R168 ;  /* 0x000000a81000c985 */ /* 0x0003e2000c101b0c */
[----:B------:R-:W-:Y:S02]  /*d000*/  @!P0 LEA.HI R0, R0, R0, RZ, 0x1 ;  /* 0x0000000000008211 */ /* 0x000fe400078f08ff */
[----:B------:R-:W-:Y:S02]  /*d010*/  @!P3 LOP3.LUT R8, R8, 0xfffffffe, RZ, 0xc0, !PT ;  /* 0xfffffffe0808b812 */ /* 0x000fe400078ec0ff */
[----:B------:R-:W-:-:S02]  /*d020*/  @!P0 LOP3.LUT R0, R0, 0xfffffffe, RZ, 0xc0, !PT ;  /* 0xfffffffe00008812 */ /* 0x000fc400078ec0ff */
[----:B------:R-:W-:Y:S01]  /*d030*/  ISETP.GE.AND P4, PT, R9, c[0x0][0x3c8], PT ;  /* 0x0000f20009007a0c */ /* 0x000fe20003f86270 */
[----:B--2---:R-:W-:Y:S01]  /*d040*/  @!P3 IMAD.WIDE R12, R8, 0x4, R14 ;  /* 0x00000004080cb825 */ /* 0x004fe200078e020e */
[----:B------:R-:W-:-:S03]  /*d050*/  IADD3 R8, R3, 0x60, RZ ;  /* 0x0000006003087810 */ /* 0x000fc60007ffe0ff */
[----:B------:R-:W-:Y:S01]  /*d060*/  @!P0 IMAD.WIDE R20, R0, 0x4, R14 ;  /* 0x0000000400148825 */ /* 0x000fe200078e020e */
[----:B------:R2:W-:Y:S01]  /*d070*/  @!P3 ST.E.64 [R12.64], R164 ;  /* 0x000000a40c00b985 */ /* 0x0005e2000c101b0c */
[----:B------:R-:W-:-:S06]  /*d080*/  IADD3 R0, R3, 0x58, RZ ;  /* 0x0000005803007810 */ /* 0x000fcc0007ffe0ff */
[----:B------:R-:W-:-:S04]  /*d090*/  @!P4 LEA.HI R9, R9, R9, RZ, 0x1 ;  /* 0x000000090909c211 */ /* 0x000fc800078f08ff */
[----:B------:R-:W-:Y:S01]  /*d0a0*/  @!P4 LOP3.LUT R9, R9, 0xfffffffe, RZ, 0xc0, !PT ;  /* 0xfffffffe0909c812 */ /* 0x000fe200078ec0ff */
[----:B-1----:R-:W-:Y:S01]  /*d0b0*/  @!P2 IMAD.WIDE R16, R6, 0x4, R14 ;  /* 0x000000040610a825 */ /* 0x002fe200078e020e */
[----:B------:R-:W-:-:S04]  /*d0c0*/  IADD3 R6, R3, 0x48, RZ ;  /* 0x0000004803067810 */ /* 0x000fc80007ffe0ff */
[----:B------:R1:W-:Y:S01]  /*d0d0*/  @!P2 ST.E.64 [R16.64], R160 ;  /* 0x000000a01000a985 */ /* 0x0003e2000c101b0c */
[----:B------:R-:W-:Y:S02]  /*d0e0*/  ISETP.GE.AND P3, PT, R6, c[0x0][0x3c8], PT ;  /* 0x0000f20006007a0c */ /* 0x000fe40003f66270 */
[----:B------:R-:W-:Y:S01]  /*d0f0*/  ISETP.GE.AND P2, PT, R5, c[0x0][0x3c8], PT ;  /* 0x0000f20005007a0c */ /* 0x000fe20003f46270 */
[----:B------:R-:W-:Y:S01]  /*d100*/  @!P1 ST.E.64 [R18.64], R156 ;  /* 0x0000009c12009985 */ /* 0x000fe2000c101b0c */
[----:B------:R-:W-:-:S03]  /*d110*/  ISETP.GE.AND P1, PT, R0, c[0x0][0x3c8], PT ;  /* 0x0000f20000007a0c */ /* 0x000fc60003f26270 */
[----:B------:R3:W-:Y:S01]  /*d120*/  @!P0 ST.E.64 [R20.64], R152 ;  /* 0x0000009814008985 */ /* 0x0007e2000c101b0c */
[----:B------:R-:W-:Y:S01]  /*d130*/  ISETP.GE.AND P0, PT, R8, c[0x0][0x3c8], PT ;  /* 0x0000f20008007a0c */ /* 0x000fe20003f06270 */
[----:B--2---:R-:W-:Y:S01]  /*d140*/  @!P5 IMAD.WIDE R12, R2, 0x4, R14 ;  /* 0x00000004020cd825 */ /* 0x004fe200078e020e */
[----:B------:R-:W-:-:S03]  /*d150*/  IADD3 R2, R3, 0x68, RZ ;  /* 0x0000006803027810 */ /* 0x000fc60007ffe0ff */
[----:B------:R-:W-:Y:S01]  /*d160*/  @!P3 LEA.HI R6, R6, R6, RZ, 0x1 ;  /* 0x000000060606b211 */ /* 0x000fe200078f08ff */
[----:B------:R2:W-:Y:S01]  /*d170*/  @!P5 ST.E.64 [R12.64], R148 ;  /* 0x000000940c00d985 */ /* 0x0005e2000c101b0c */
[----:B------:R-:W-:Y:S02]  /*d180*/  @!P2 LEA.HI R5, R5, R5, RZ, 0x1 ;  /* 0x000000050505a211 */ /* 0x000fe400078f08ff */
[----:B------:R-:W-:Y:S02]  /*d190*/  @!P1 LEA.HI R0, R0, R0, RZ, 0x1 ;  /* 0x0000000000009211 */ /* 0x000fe400078f08ff */
[----:B------:R-:W-:Y:S02]  /*d1a0*/  @!P3 LOP3.LUT R6, R6, 0xfffffffe, RZ, 0xc0, !PT ;  /* 0xfffffffe0606b812 */ /* 0x000fe400078ec0ff */
[----:B------:R-:W-:Y:S02]  /*d1b0*/  @!P0 LEA.HI R8, R8, R8, RZ, 0x1 ;  /* 0x0000000808088211 */ /* 0x000fe400078f08ff */
[----:B------:R-:W-:-:S02]  /*d1c0*/  @!P2 LOP3.LUT R5, R5, 0xfffffffe, RZ, 0xc0, !PT ;  /* 0xfffffffe0505a812 */ /* 0x000fc400078ec0ff */
[----:B------:R-:W-:Y:S02]  /*d1d0*/  @!P0 LOP3.LUT R8, R8, 0xfffffffe, RZ, 0xc0, !PT ;  /* 0xfffffffe08088812 */ /* 0x000fe400078ec0ff */
[----:B------:R-:W-:Y:S01]  /*d1e0*/  ISETP.GE.AND P5, PT, R2, c[0x0][0x3c8], PT ;  /* 0x0000f20002007a0c */ /* 0x000fe20003fa6270 */
[--C-:B-1----:R-:W-:Y:S01]  /*d1f0*/  @!P4 IMAD.WIDE R16, R9, 0x4, R14.reuse ;  /* 0x000000040910c825 */ /* 0x102fe200078e020e */
[----:B------:R-:W-:Y:S02]  /*d200*/  IADD3 R9, R3, 0x70, RZ ;  /* 0x0000007003097810 */ /* 0x000fe40007ffe0ff */
[----:B------:R-:W-:Y:S02]  /*d210*/  @!P1 LOP3.LUT R0, R0, 0xfffffffe, RZ, 0xc0, !PT ;  /* 0xfffffffe00009812 */ /* 0x000fe400078ec0ff */
[----:B------:R1:W-:Y:S01]  /*d220*/  @!P4 ST.E.64 [R16.64], R144 ;  /* 0x000000901000c985 */ /* 0x0003e2000c101b0c */
[----:B------:R-:W-:Y:S01]  /*d230*/  ISETP.GE.AND P4, PT, R9, c[0x0][0x3c8], PT ;  /* 0x0000f20009007a0c */ /* 0x000fe20003f86270 */
[----:B---3--:R-:W-:Y:S01]  /*d240*/  @!P0 IMAD.WIDE R20, R8, 0x4, R14 ;  /* 0x0000000408148825 */ /* 0x008fe200078e020e */
[----:B------:R-:W-:-:S03]  /*d250*/  IADD3 R8, R3, 0x78, RZ ;  /* 0x0000007803087810 */ /* 0x000fc60007ffe0ff */
[--C-:B------:R-:W-:Y:S01]  /*d260*/  @!P1 IMAD.WIDE R18, R0, 0x4, R14.reuse ;  /* 0x0000000400129825 */ /* 0x100fe200078e020e */
[----:B------:R-:W-:Y:S02]  /*d270*/  @!P5 LEA.HI R2, R2, R2, RZ, 0x1 ;  /* 0x000000020202d211 */ /* 0x000fe400078f08ff */
[C---:B------:R-:W-:Y:S01]  /*d280*/  IADD3 R0, R3.reuse, 0x90, RZ ;  /* 0x0000009003007810 */ /* 0x040fe20007ffe0ff */
[----:B--2---:R-:W-:Y:S01]  /*d290*/  @!P3 IMAD.WIDE R12, R6, 0x4, R14 ;  /* 0x00000004060cb825 */ /* 0x004fe200078e020e */
[----:B------:R-:W-:-:S03]  /*d2a0*/  IADD3 R6, R3, 0x80, RZ ;  /* 0x0000008003067810 */ /* 0x000fc60007ffe0ff */
[----:B------:R-:W-:Y:S01]  /*d2b0*/  @!P4 LEA.HI R9, R9, R9, RZ, 0x1 ;  /* 0x000000090909c211 */ /* 0x000fe200078f08ff */
[----:B------:R2:W-:Y:S01]  /*d2c0*/  @!P3 ST.E.64 [R12.64], R140 ;  /* 0x0000008c0c00b985 */ /* 0x0005e2000c101b0c */
[----:B------:R-:W-:Y:S02]  /*d2d0*/  ISETP.GE.AND P3, PT, R8, c[0x0][0x3c8], PT ;  /* 0x0000f20008007a0c */ /* 0x000fe40003f66270 */
[----:B------:R-:W-:Y:S02]  /*d2e0*/  @!P5 LOP3.LUT R2, R2, 0xfffffffe, RZ, 0xc0, !PT ;  /* 0xfffffffe0202d812 */ /* 0x000fe400078ec0ff */
[----:B------:R-:W-:Y:S01]  /*d2f0*/  @!P4 LOP3.LUT R9, R9, 0xfffffffe, RZ, 0xc0, !PT ;  /* 0xfffffffe0909c812 */ /* 0x000fe200078ec0ff */
[----:B-1----:R-:W-:Y:S01]  /*d300*/  @!P2 IMAD.WIDE R16, R5, 0x4, R14 ;  /* 0x000000040510a825 */ /* 0x002fe200078e020e */
[----:B------:R-:W-:-:S07]  /*d310*/  IADD3 R5, R3, 0x88, RZ ;  /* 0x0000008803057810 */ /* 0x000fce0007ffe0ff */
[----:B------:R-:W-:Y:S01]  /*d320*/  @!P3 LEA.HI R8, R8, R8, RZ, 0x1 ;  /* 0x000000080808b211 */ /* 0x000fe200078f08ff */
[----:B------:R1:W-:Y:S01]  /*d330*/  @!P2 ST.E.64 [R16.64], R136 ;  /* 0x000000881000a985 */ /* 0x0003e2000c101b0c */
[----:B------:R-:W-:Y:S02]  /*d340*/  ISETP.GE.AND P2, PT, R6, c[0x0][0x3c8], PT ;  /* 0x0000f20006007a0c */ /* 0x000fe40003f46270 */
[----:B------:R-:W-:Y:S01]  /*d350*/  @!P3 LOP3.LUT R8, R8, 0xfffffffe, RZ, 0xc0, !PT ;  /* 0xfffffffe0808b812 */ /* 0x000fe200078ec0ff */
[----:B------:R3:W-:Y:S01]  /*d360*/  @!P1 ST.E.64 [R18.64], R132 ;  /* 0x0000008412009985 */ /* 0x0007e2000c101b0c */
[----:B------:R-:W-:-:S03]  /*d370*/  ISETP.GE.AND P1, PT, R5, c[0x0][0x3c8], PT ;  /* 0x0000f20005007a0c */ /* 0x000fc60003f26270 */
[----:B------:R-:W-:Y:S01]  /*d380*/  @!P0 ST.E.64 [R20.64], R52 ;  /* 0x0000003414008985 */ /* 0x000fe2000c101b0c */
[----:B------:R-:W-:Y:S01]  /*d390*/  ISETP.GE.AND P0, PT, R0, c[0x0][0x3c8], PT ;  /* 0x0000f20000007a0c */ /* 0x000fe20003f06270 */
[----:B--2---:R-:W-:Y:S01]  /*d3a0*/  @!P5 IMAD.WIDE R12, R2, 0x4, R14 ;  /* 0x00000004020cd825 */ /* 0x004fe200078e020e */
[----:B------:R-:W-:-:S03]  /*d3b0*/  IADD3 R2, R3, 0x98, RZ ;  /* 0x0000009803027810 */ /* 0x000fc60007ffe0ff */
[----:B------:R-:W-:Y:S01]  /*d3c0*/  @!P2 LEA.HI R6, R6, R6, RZ, 0x1 ;  /* 0x000000060606a211 */ /* 0x000fe200078f08ff */
[----:B------:R2:W-:Y:S01]  /*d3d0*/  @!P5 ST.E.64 [R12.64], R56 ;  /* 0x000000380c00d985 */ /* 0x0005e2000c101b0c */
[----:B------:R-:W-:Y:S02]  /*d3e0*/  ISETP.GE.AND P5, PT, R2, c[0x0][0x3c8], PT ;  /* 0x0000f20002007a0c */ /* 0x000fe40003fa6270 */
[----:B------:R-:W-:Y:S02]  /*d3f0*/  @!P1 LEA.HI R5, R5, R5, RZ, 0x1 ;  /* 0x0000000505059211 */ /* 0x000fe400078f08ff */
[----:B------:R-:W-:Y:S02]  /*d400*/  @!P2 LOP3.LUT R6, R6, 0xfffffffe, RZ, 0xc0, !PT ;  /* 0xfffffffe0606a812 */ /* 0x000fe400078ec0ff */
[----:B------:R-:W-:-:S04]  /*d410*/  @!P0 LEA.HI R0, R0, R0, RZ, 0x1 ;  /* 0x0000000000008211 */ /* 0x000fc800078f08ff */
[----:B------:R-:W-:Y:S01]  /*d420*/  @!P0 LOP3.LUT R0, R0, 0xfffffffe, RZ, 0xc0, !PT ;  /* 0xfffffffe00008812 */ /* 0x000fe200078ec0ff */
[--C-:B-1----:R-:W-:Y:S01]  /*d430*/  @!P4 IMAD.WIDE R16, R9, 0x4, R14.reuse ;  /* 0x000000040910c825 */ /* 0x102fe200078e020e */
[----:B------:R-:W-:Y:S02]  /*d440*/  @!P1 LOP3.LUT R9, R5, 0xfffffffe, RZ, 0xc0, !PT ;  /* 0xfffffffe05099812 */ /* 0x000fe400078ec0ff */
[----:B------:R-:W-:Y:S01]  /*d450*/  IADD3 R5, R3, 0xa0, RZ ;  /* 0x000000a003057810 */ /* 0x000fe20007ffe0ff */
[----:B---3--:R-:W-:Y:S01]  /*d460*/  @!P0 IMAD.WIDE R18, R0, 0x4, R14 ;  /* 0x0000000400128825 */ /* 0x008fe200078e020e */
[----:B------:R1:W-:Y:S01]  /*d470*/  @!P4 ST.E.64 [R16.64], R60 ;  /* 0x0000003c1000c985 */ /* 0x0003e2000c101b0c */
[----:B------:R-:W-:Y:S02]  /*d480*/  @!P5 LEA.HI R2, R2, R2, RZ, 0x1 ;  /* 0x000000020202d211 */ /* 0x000fe400078f08ff */
[----:B------:R-:W-:Y:S02]  /*d490*/  ISETP.GE.AND P6, PT, R5, c[0x0][0x3c8], PT ;  /* 0x0000f20005007a0c */ /* 0x000fe40003fc6270 */
[----:B------:R-:W-:-:S02]  /*d4a0*/  IADD3 R0, R3, 0xb8, RZ ;  /* 0x000000b803007810 */ /* 0x000fc40007ffe0ff */
[----:B------:R-:W-:Y:S02]  /*d4b0*/  @!P5 LOP3.LUT R11, R2, 0xfffffffe, RZ, 0xc0, !PT ;  /* 0xfffffffe020bd812 */ /* 0x000fe400078ec0ff */
[----:B------:R-:W-:Y:S01]  /*d4c0*/  IADD3 R2, R3, 0xc8, RZ ;  /* 0x000000c803027810 */ /* 0x000fe20007ffe0ff */
[----:B--2---:R-:W-:-:S04]  /*d4d0*/  @!P3 IMAD.WIDE R12, R8, 0x4, R14 ;  /* 0x00000004080cb825 */ /* 0x004fc800078e020e */
[----:B------:R-:W-:Y:S01]  /*d4e0*/  @!P1 IMAD.WIDE R8, R9, 0x4, R14 ;  /* 0x0000000409089825 */ /* 0x000fe200078e020e */
[----:B------:R2:W-:Y:S01]  /*d4f0*/  @!P3 ST.E.64 [R12.64], R64 ;  /* 0x000000400c00b985 */ /* 0x0005e2000c101b0c */
[----:B------:R-:W-:-:S04]  /*d500*/  @!P6 LEA.HI R5, R5, R5, RZ, 0x1 ;  /* 0x000000050505e211 */ /* 0x000fc800078f08ff */
[----:B------:R-:W-:Y:S01]  /*d510*/  @!P6 LOP3.LUT R5, R5, 0xfffffffe, RZ, 0xc0, !PT ;  /* 0xfffffffe0505e812 */ /* 0x000fe200078ec0ff */
[----:B-1----:R-:W-:Y:S01]  /*d520*/  @!P2 IMAD.WIDE R16, R6, 0x4, R14 ;  /* 0x000000040610a825 */ /* 0x002fe200078e020e */
[----:B------:R-:W-:-:S04]  /*d530*/  IADD3 R6, R3, 0xb0, RZ ;  /* 0x000000b003067810 */ /* 0x000fc80007ffe0ff */
[----:B------:R1:W-:Y:S01]  /*d540*/  @!P2 ST.E.64 [R16.64], R68 ;  /* 0x000000441000a985 */ /* 0x0003e2000c101b0c */
[----:B------:R-:W-:Y:S02]  /*d550*/  ISETP.GE.AND P3, PT, R6, c[0x0][0x3c8], PT ;  /* 0x0000f20006007a0c */ /* 0x000fe40003f66270 */
[----:B------:R-:W-:Y:S01]  /*d560*/  ISETP.GE.AND P2, PT, R0, c[0x0][0x3c8], PT ;  /* 0x0000f20000007a0c */ /* 0x000fe20003f46270 */
[----:B------:R3:W-:Y:S04]  /*d570*/  @!P1 ST.E.64 [R8.64], R72 ;  /* 0x0000004808009985 */ /* 0x0007e8000c101b0c */
[----:B------:R4:W-:Y:S01]  /*d580*/  @!P0 ST.E.64 [R18.64], R76 ;  /* 0x0000004c12008985 */ /* 0x0009e2000c101b0c */
[----:B------:R-:W-:Y:S01]  /*d590*/  ISETP.GE.AND P0, PT, R2, c[0x0][0x3c8], PT ;  /* 0x0000f20002007a0c */ /* 0x000fe20003f06270 */
[----:B--2---:R-:W-:-:S04]  /*d5a0*/  @!P5 IMAD.WIDE R12, R11, 0x4, R14 ;  /* 0x000000040b0cd825 */ /* 0x004fc800078e020e */
[----:B------:R-:W-:Y:S01]  /*d5b0*/  @!P3 LEA.HI R6, R6, R6, RZ, 0x1 ;  /* 0x000000060606b211 */ /* 0x000fe200078f08ff */
[----:B------:R2:W-:Y:S01]  /*d5c0*/  @!P5 ST.E.64 [R12.64], R80 ;  /* 0x000000500c00d985 */ /* 0x0005e2000c101b0c */
[----:B------:R-:W-:Y:S02]  /*d5d0*/  @!P2 LEA.HI R0, R0, R0, RZ, 0x1 ;  /* 0x000000000000a211 */ /* 0x000fe400078f08ff */
[----:B------:R-:W-:Y:S02]  /*d5e0*/  @!P3 LOP3.LUT R6, R6, 0xfffffffe, RZ, 0xc0, !PT ;  /* 0xfffffffe0606b812 */ /* 0x000fe400078ec0ff */
[----:B------:R-:W-:Y:S02]  /*d5f0*/  @!P2 LOP3.LUT R0, R0, 0xfffffffe, RZ, 0xc0, !PT ;  /* 0xfffffffe0000a812 */ /* 0x000fe400078ec0ff */
[----:B------:R-:W-:-:S04]  /*d600*/  @!P0 LEA.HI R2, R2, R2, RZ, 0x1 ;  /* 0x0000000202028211 */ /* 0x000fc800078f08ff */
[----:B------:R-:W-:Y:S01]  /*d610*/  @!P0 LOP3.LUT R2, R2, 0xfffffffe, RZ, 0xc0, !PT ;  /* 0xfffffffe02028812 */ /* 0x000fe200078ec0ff */
[--C-:B-1----:R-:W-:Y:S01]  /*d620*/  @!P3 IMAD.WIDE R16, R6, 0x4, R14.reuse ;  /* 0x000000040610b825 */ /* 0x102fe200078e020e */
[C---:B------:R-:W-:Y:S02]  /*d630*/  IADD3 R6, R3.reuse, 0xf0, RZ ;  /* 0x000000f003067810 */ /* 0x040fe40007ffe0ff */
[C---:B---3--:R-:W-:Y:S02]  /*d640*/  IADD3 R8, R3.reuse, 0xa8, RZ ;  /* 0x000000a803087810 */ /* 0x048fe40007ffe0ff */
[----:B------:R-:W-:Y:S02]  /*d650*/  IADD3 R9, R3, 0xc0, RZ ;  /* 0x000000c003097810 */ /* 0x000fe40007ffe0ff */
[----:B------:R-:W-:Y:S01]  /*d660*/  ISETP.GE.AND P4, PT, R8, c[0x0][0x3c8], PT ;  /* 0x0000f20008007a0c */ /* 0x000fe20003f86270 */
[----:B----4-:R-:W-:Y:S01]  /*d670*/  @!P2 IMAD.WIDE R18, R0, 0x4, R14 ;  /* 0x000000040012a825 */ /* 0x010fe200078e020e */
[----:B------:R-:W-:-:S02]  /*d680*/  ISETP.GE.AND P1, PT, R9, c[0x0][0x3c8], PT ;  /* 0x0000f20009007a0c */ /* 0x000fc40003f26270 */
[----:B------:R-:W-:Y:S01]  /*d690*/  IADD3 R0, R3, 0xd0, RZ ;  /* 0x000000d003007810 */ /* 0x000fe20007ffe0ff */
[----:B--2---:R-:W-:-:S03]  /*d6a0*/  @!P6 IMAD.WIDE R12, R5, 0x4, R14 ;  /* 0x00000004050ce825 */ /* 0x004fc600078e020e */
[----:B------:R-:W-:Y:S02]  /*d6b0*/  ISETP.GE.AND P5, PT, R0, c[0x0][0x3c8], PT ;  /* 0x0000f20000007a0c */ /* 0x000fe40003fa6270 */
[----:B------:R-:W-:-:S03]  /*d6c0*/  IADD3 R5, R3, 0xf8, RZ ;  /* 0x000000f803057810 */ /* 0x000fc60007ffe0ff */
[----:B------:R-:W-:Y:S01]  /*d6d0*/  @!P4 LEA.HI R8, R8, R8, RZ, 0x1 ;  /* 0x000000080808c211 */ /* 0x000fe200078f08ff */
[----:B------:R1:W-:Y:S01]  /*d6e0*/  @!P6 ST.E.64 [R12.64], R84 ;  /* 0x000000540c00e985 */ /* 0x0003e2000c101b0c */
[----:B------:R-:W-:Y:S02]  /*d6f0*/  @!P1 LEA.HI R9, R9, R9, RZ, 0x1 ;  /* 0x0000000909099211 */ /* 0x000fe400078f08ff */
[----:B------:R-:W-:Y:S02]  /*d700*/  @!P4 LOP3.LUT R8, R8, 0xfffffffe, RZ, 0xc0, !PT ;  /* 0xfffffffe0808c812 */ /* 0x000fe400078ec0ff */
[----:B------:R-:W-:Y:S02]  /*d710*/  @!P1 LOP3.LUT R9, R9, 0xfffffffe, RZ, 0xc0, !PT ;  /* 0xfffffffe09099812 */ /* 0x000fe400078ec0ff */
[----:B------:R-:W-:-:S04]  /*d720*/  @!P5 LEA.HI R0, R0, R0, RZ, 0x1 ;  /* 0x000000000000d211 */ /* 0x000fc800078f08ff */
[----:B------:R-:W-:Y:S01]  /*d730*/  @!P5 LOP3.LUT R0, R0, 0xfffffffe, RZ, 0xc0, !PT ;  /* 0xfffffffe0000d812 */ /* 0x000fe200078ec0ff */
[----:B-1----:R-:W-:-:S04]  /*d740*/  @!P4 IMAD.WIDE R12, R8, 0x4, R14 ;  /* 0x00000004080cc825 */ /* 0x002fc800078e020e */
[----:B------:R-:W-:Y:S01]  /*d750*/  @!P1 IMAD.WIDE R8, R9, 0x4, R14 ;  /* 0x0000000409089825 */ /* 0x000fe200078e020e */
[----:B------:R1:W-:Y:S04]  /*d760*/  @!P4 ST.E.64 [R12.64], R88 ;  /* 0x000000580c00c985 */ /* 0x0003e8000c101b0c */
[----:B------:R-:W-:Y:S04]  /*d770*/  @!P3 ST.E.64 [R16.64], R92 ;  /* 0x0000005c1000b985 */ /* 0x000fe8000c101b0c */
[----:B------:R-:W-:Y:S04]  /*d780*/  @!P2 ST.E.64 [R18.64], R96 ;  /* 0x000000601200a985 */ /* 0x000fe8000c101b0c */
[----:B------:R2:W-:Y:S01]  /*d790*/  @!P1 ST.E.64 [R8.64], R100 ;  /* 0x0000006408009985 */ /* 0x0005e2000c101b0c */
[----:B------:R-:W-:-:S13]  /*d7a0*/  ISETP.GE.AND P1, PT, R6, c[0x0][0x3c8], PT ;  /* 0x0000f20006007a0c */ /* 0x000fda0003f26270 */
[----:B------:R-:W-:Y:S01]  /*d7b0*/  @!P1 LEA.HI R6, R6, R6, RZ, 0x1 ;  /* 0x0000000606069211 */ /* 0x000fe200078f08ff */
[--C-:B-1----:R-:W-:Y:S01]  /*d7c0*/  @!P0 IMAD.WIDE R12, R2, 0x4, R14.reuse ;  /* 0x00000004020c8825 */ /* 0x102fe200078e020e */
[----:B------:R-:W-:Y:S02]  /*d7d0*/  IADD3 R2, R3, 0xd8, RZ ;  /* 0x000000d803027810 */ /* 0x000fe40007ffe0ff */
[----:B------:R-:W-:Y:S02]  /*d7e0*/  @!P1 LOP3.LUT R6, R6, 0xfffffffe, RZ, 0xc0, !PT ;  /* 0xfffffffe06069812 */ /* 0x000fe400078ec0ff */
[----:B------:R-:W-:Y:S01]  /*d7f0*/  ISETP.GE.AND P4, PT, R2, c[0x0][0x3c8], PT ;  /* 0x0000f20002007a0c */ /* 0x000fe20003f86270 */
[----:B------:R1:W-:Y:S01]  /*d800*/  @!P0 ST.E.64 [R12.64], R104 ;  /* 0x000000680c008985 */ /* 0x0003e2000c101b0c */
[----:B------:R-:W-:Y:S01]  /*d810*/  ISETP.GE.AND P0, PT, R5, c[0x0][0x3c8], PT ;  /* 0x0000f20005007a0c */ /* 0x000fe20003f06270 */
[----:B------:R-:W-:Y:S01]  /*d820*/  @!P1 IMAD.WIDE R20, R6, 0x4, R14 ;  /* 0x0000000406149825 */ /* 0x000fe200078e020e */
[----:B--2---:R-:W-:-:S02]  /*d830*/  IADD3 R9, R3, 0xe0, RZ ;  /* 0x000000e003097810 */ /* 0x004fc40007ffe0ff */
[----:B------:R-:W-:Y:S02]  /*d840*/  IADD3 R8, R3, 0xe8, RZ ;  /* 0x000000e803087810 */ /* 0x000fe40007ffe0ff */
[----:B------:R-:W-:Y:S02]  /*d850*/  ISETP.GE.AND P3, PT, R9, c[0x0][0x3c8], PT ;  /* 0x0000f20009007a0c */ /* 0x000fe40003f66270 */
[----:B------:R-:W-:-:S03]  /*d860*/  ISETP.GE.AND P2, PT, R8, c[0x0][0x3c8], PT ;  /* 0x0000f20008007a0c */ /* 0x000fc60003f46270 */
[----:B------:R-:W-:Y:S02]  /*d870*/  @!P4 LEA.HI R2, R2, R2, RZ, 0x1 ;  /* 0x000000020202c211 */ /* 0x000fe400078f08ff */
[----:B------:R-:W-:Y:S02]  /*d880*/  @!P0 LEA.HI R5, R5, R5, RZ, 0x1 ;  /* 0x0000000505058211 */ /* 0x000fe400078f08ff */
[----:B------:R-:W-:Y:S02]  /*d890*/  @!P4 LOP3.LUT R2, R2, 0xfffffffe, RZ, 0xc0, !PT ;  /* 0xfffffffe0202c812 */ /* 0x000fe400078ec0ff */
[----:B------:R-:W-:Y:S02]  /*d8a0*/  @!P0 LOP3.LUT R5, R5, 0xfffffffe, RZ, 0xc0, !PT ;  /* 0xfffffffe05058812 */ /* 0x000fe400078ec0ff */
[----:B------:R-:W-:Y:S01]  /*d8b0*/  @!P3 LEA.HI R9, R9, R9, RZ, 0x1 ;  /* 0x000000090909b211 */ /* 0x000fe200078f08ff */
[----:B------:R-:W-:Y:S01]  /*d8c0*/  @!P4 IMAD.WIDE R16, R2, 0x4, R14 ;  /* 0x000000040210c825 */ /* 0x000fe200078e020e */
[----:B------:R-:W-:-:S02]  /*d8d0*/  @!P2 LEA.HI R8, R8, R8, RZ, 0x1 ;  /* 0x000000080808a211 */ /* 0x000fc400078f08ff */
[----:B------:R-:W-:Y:S02]  /*d8e0*/  @!P3 LOP3.LUT R9, R9, 0xfffffffe, RZ, 0xc0, !PT ;  /* 0xfffffffe0909b812 */ /* 0x000fe400078ec0ff */
[----:B------:R-:W-:Y:S01]  /*d8f0*/  @!P2 LOP3.LUT R8, R8, 0xfffffffe, RZ, 0xc0, !PT ;  /* 0xfffffffe0808a812 */ /* 0x000fe200078ec0ff */
[----:B-1----:R-:W-:-:S04]  /*d900*/  @!P5 IMAD.WIDE R12, R0, 0x4, R14 ;  /* 0x00000004000cd825 */ /* 0x002fc800078e020e */
        /* <DEDUP_REMOVED lines=9> */
.L_x_1549:
[----:B--23--:R-:W-:Y:S05]  /*d9a0*/  BSYNC B0 ;  /* 0x0000000000007941 */ /* 0x00cfea0003800000 */
.L_x_1548:
[----:B------:R-:W-:Y:S01]  /*d9b0*/  ISETP.NE.AND P0, PT, R4, RZ, PT ;  /* 0x000000ff0400720c */ /* 0x000fe20003f05270 */
[----:B------:R2:W3:Y:S04]  /*d9c0*/  SHFL.IDX PT, R11, R10, 0x1, 0x1c1f ;  /* 0x003c1f000a0b7f89 */ /* 0x0004e800000e0000 */
[----:B------:R2:W1:Y:S08]  /*d9d0*/  SHFL.IDX PT, R10, R7, 0x1, 0x1c1f ;  /* 0x003c1f00070a7f89 */ /* 0x00047000000e0000 */
        /* <DEDUP_REMOVED lines=12> */
[--C-:B-1234-:R-:W-:Y:S01]  /*daa0*/  @!P2 IMAD.WIDE R6, R3, 0x4, R10.reuse ;  /* 0x000000040306a825 */ /* 0x11efe200078e020a */
        /* <DEDUP_REMOVED lines=15> */
[C---:B------:R-:W-:Y:S02]  /*dba0*/  IADD3 R0, R3.reuse, 0x58, RZ ;  /* 0x0000005803007810 */ /* 0x040fe40007ffe0ff */
[----:B------:R-:W-:Y:S01]  /*dbb0*/  ISETP.GE.AND P6, PT, R2, c[0x0][0x3c8], PT ;  /* 0x0000f20002007a0c */ /* 0x000fe20003fc6270 */
[----:B------:R5:W-:Y:S01]  /*dbc0*/  @!P5 ST.E.64 [R14.64], R162 ;  /* 0x000000a20e00d985 */ /* 0x000be2000c101b0c */
[----:B------:R-:W-:Y:S02]  /*dbd0*/  ISETP.GE.AND P5, PT, R0, c[0x0][0x3c8], PT ;  /* 0x0000f20000007a0c */ /* 0x000fe40003fa6270 */
[C---:B-1----:R-:W-:Y:S02]  /*dbe0*/  IADD3 R7, R3.reuse, 0x30, RZ ;  /* 0x0000003003077810 */ /* 0x042fe40007ffe0ff */
[----:B------:R-:W-:-:S02]  /*dbf0*/  IADD3 R6, R3, 0x38, RZ ;  /* 0x0000003803067810 */ /* 0x000fc40007ffe0ff */
[----:B------:R-:W-:Y:S02]  /*dc00*/  ISETP.GE.AND P3, PT, R7, c[0x0][0x3c8], PT ;  /* 0x0000f20007007a0c */ /* 0x000fe40003f66270 */
[C---:B--2---:R-:W-:Y:S02]  /*dc10*/  IADD3 R8, R3.reuse, 0x28, RZ ;  /* 0x0000002803087810 */ /* 0x044fe40007ffe0ff */
[----:B------:R-:W-:Y:S02]  /*dc20*/  ISETP.GE.AND P2, PT, R6, c[0x0][0x3c8], PT ;  /* 0x0000f20006007a0c */ /* 0x000fe40003f46270 */
[C---:B---3--:R-:W-:Y:S02]  /*dc30*/  IADD3 R5, R3.reuse, 0x40, RZ ;  /* 0x0000004003057810 */ /* 0x048fe40007ffe0ff */
        /* <DEDUP_REMOVED lines=9> */
[--C-:B----4-:R-:W-:Y:S01]  /*dcd0*/  @!P3 IMAD.WIDE R12, R7, 0x4, R10.reuse ;  /* 0x00000004070cb825 */ /* 0x110fe200078e020a */
        /* <DEDUP_REMOVED lines=9> */
[--C-:B-----5:R-:W-:Y:S01]  /*dd70*/  @!P1 IMAD.WIDE R14, R5, 0x4, R10.reuse ;  /* 0x00000004050e9825 */ /* 0x120fe200078e020a */
        /* <DEDUP_REMOVED lines=95> */
[C---:B--2---:R-:W-:Y:S02]  /*e370*/  IADD3 R7, R3.reuse, 0xd8, RZ ;  /* 0x000000d803077810 */ /* 0x044fe40007ffe0ff */
[----:B------:R-:W-:Y:S02]  /*e380*/  IADD3 R6, R3, 0xe0, RZ ;  /* 0x000000e003067810 */ /* 0x000fe40007ffe0ff */
[----:B------:R1:W-:Y:S01]  /*e390*/  @!P6 ST.E.64 [R12.64], R102 ;  /* 0x000000660c00e985 */ /* 0x0003e2000c101b0c */
[----:B------:R-:W-:Y:S01]  /*e3a0*/  ISETP.GE.AND P3, PT, R7, c[0x0][0x3c8], PT ;  /* 0x0000f20007007a0c */ /* 0x000fe20003f66270 */
[----:B----4-:R-:W-:Y:S01]  /*e3b0*/  @!P5 IMAD.WIDE R14, R0, 0x4, R10 ;  /* 0x00000004000ed825 */ /* 0x010fe200078e020a */
[----:B------:R-:W-:Y:S02]  /*e3c0*/  ISETP.GE.AND P2, PT, R6, c[0x0][0x3c8], PT ;  /* 0x0000f20006007a0c */ /* 0x000fe40003f46270 */
[----:B-----5:R-:W-:-:S02]  /*e3d0*/  IADD3 R5, R3, 0xe8, RZ ;  /* 0x000000e803057810 */ /* 0x020fc40007ffe0ff */
[----:B------:R-:W-:Y:S01]  /*e3e0*/  IADD3 R4, R3, 0xf0, RZ ;  /* 0x000000f003047810 */ /* 0x000fe20007ffe0ff */
[----:B------:R2:W-:Y:S01]  /*e3f0*/  @!P5 ST.E.64 [R14.64], R106 ;  /* 0x0000006a0e00d985 */ /* 0x0005e2000c101b0c */
[----:B------:R-:W-:Y:S02]  /*e400*/  ISETP.GE.AND P1, PT, R5, c[0x0][0x3c8], PT ;  /* 0x0000f20005007a0c */ /* 0x000fe40003f26270 */
[----:B------:R-:W-:Y:S02]  /*e410*/  ISETP.GE.AND P0, PT, R4, c[0x0][0x3c8], PT ;  /* 0x0000f20004007a0c */ /* 0x000fe40003f06270 */
[----:B------:R-:W-:Y:S02]  /*e420*/  @!P4 LEA.HI R8, R8, R8, RZ, 0x1 ;  /* 0x000000080808c211 */ /* 0x000fe400078f08ff */
[----:B------:R-:W-:Y:S02]  /*e430*/  @!P3 LEA.HI R7, R7, R7, RZ, 0x1 ;  /* 0x000000070707b211 */ /* 0x000fe400078f08ff */
[----:B------:R-:W-:-:S02]  /*e440*/  @!P2 LEA.HI R6, R6, R6, RZ, 0x1 ;  /* 0x000000060606a211 */ /* 0x000fc400078f08ff */
[----:B------:R-:W-:Y:S02]  /*e450*/  @!P4 LOP3.LUT R8, R8, 0xfffffffe, RZ, 0xc0, !PT ;  /* 0xfffffffe0808c812 */ /* 0x000fe400078ec0ff */
[----:B------:R-:W-:Y:S02]  /*e460*/  @!P3 LOP3.LUT R7, R7, 0xfffffffe, RZ, 0xc0, !PT ;  /* 0xfffffffe0707b812 */ /* 0x000fe400078ec0ff */
[----:B------:R-:W-:Y:S01]  /*e470*/  @!P1 LEA.HI R5, R5, R5, RZ, 0x1 ;  /* 0x0000000505059211 */ /* 0x000fe200078f08ff */
[--C-:B------:R-:W-:Y:S01]  /*e480*/  @!P4 IMAD.WIDE R8, R8, 0x4, R10.reuse ;  /* 0x000000040808c825 */ /* 0x100fe200078e020a */
[----:B------:R-:W-:Y:S02]  /*e490*/  @!P0 LEA.HI R4, R4, R4, RZ, 0x1 ;  /* 0x0000000404048211 */ /* 0x000fe400078f08ff */
[----:B------:R-:W-:Y:S02]  /*e4a0*/  @!P2 LOP3.LUT R6, R6, 0xfffffffe, RZ, 0xc0, !PT ;  /* 0xfffffffe0606a812 */ /* 0x000fe400078ec0ff */
[----:B------:R-:W-:Y:S01]  /*e4b0*/  @!P1 LOP3.LUT R5, R5, 0xfffffffe, RZ, 0xc0, !PT ;  /* 0xfffffffe05059812 */ /* 0x000fe200078ec0ff */
[--C-:B-1----:R-:W-:Y:S01]  /*e4c0*/  @!P3 IMAD.WIDE R12, R7, 0x4, R10.reuse ;  /* 0x00000004070cb825 */ /* 0x102fe200078e020a */
[----:B------:R-:W-:Y:S01]  /*e4d0*/  @!P0 LOP3.LUT R4, R4, 0xfffffffe, RZ, 0xc0, !PT ;  /* 0xfffffffe04048812 */ /* 0x000fe200078ec0ff */
[----:B------:R1:W-:Y:S01]  /*e4e0*/  @!P4 ST.E.64 [R8.64], R110 ;  /* 0x0000006e0800c985 */ /* 0x0003e2000c101b0c */
[----:B------:R-:W-:Y:S01]  /*e4f0*/  IADD3 R0, R3, 0xf8, RZ ;  /* 0x000000f803007810 */ /* 0x000fe20007ffe0ff */
[----:B------:R-:W-:-:S02]  /*e500*/  @!P2 IMAD.WIDE R6, R6, 0x4, R10 ;  /* 0x000000040606a825 */ /* 0x000fc400078e020a */
[----:B------:R1:W-:Y:S02]  /*e510*/  @!P3 ST.E.64 [R12.64], R114 ;  /* 0x000000720c00b985 */ /* 0x0003e4000c101b0c */
[--C-:B--2---:R-:W-:Y:S02]  /*e520*/  @!P1 IMAD.WIDE R14, R5, 0x4, R10.reuse ;  /* 0x00000004050e9825 */ /* 0x104fe400078e020a */
[----:B------:R1:W-:Y:S02]  /*e530*/  @!P2 ST.E.64 [R6.64], R118 ;  /* 0x000000760600a985 */ /* 0x0003e4000c101b0c */
[----:B------:R-:W-:Y:S02]  /*e540*/  @!P0 IMAD.WIDE R4, R4, 0x4, R10 ;  /* 0x0000000404048825 */ /* 0x000fe400078e020a */
        /* <DEDUP_REMOVED lines=9> */
.L_x_1547:
        /* <DEDUP_REMOVED lines=16> */
[----:B--2---:R-:W-:Y:S01]  /*e6e0*/  UIMAD.WIDE.U32 UR8, UR11, UR4, URZ ;  /* 0x000000040b0872a5 */ /* 0x004fe2000f8e003f */
        /* <DEDUP_REMOVED lines=33> */
.L_x_1550:
        /* <DEDUP_REMOVED lines=16> */
.L_x_3264:


//--------------------- .text._ZN7cutlass13device_kernelIN5flash19enable_sm80_to_sm89INS1_16FlashAttnFwdSm80INS1_25CollectiveMainloopFwdSm80ILi8ELi1ELb0EN4cute5tupleIJNS5_1CILi128EEENS7_ILi64EEENS7_ILi256EEEEEELi256ENS_6half_tEfNS_4arch4Sm80ELb0ELb0ELb1ELb1ELb1ELb0ELb1ELb1EEENS1_21CollectiveEpilogueFwdINS6_IJS8_SA_S9_EEENS6_IJNS7_ILi1EEESI_SI_EEESC_SE_Li256ELb1ELb1ELb1ELb0EEENS1_36VarlenDynamicPersistentTileSchedulerILi128ELi64ELi256ELi256ELb1ELb1ELb0ELb0ELb1ELb1EEEEEEEEEvNT_6ParamsE --------------------------
	.section	.text._ZN7cutlass13device_kernelIN5flash19enable_sm80_to_sm89INS1_16FlashAttnFwdSm80INS1_25CollectiveMainloopFwdSm80ILi8ELi1ELb0EN4cute5tupleIJNS5_1CILi128EEENS7_ILi64EEENS7_ILi256EEEEEELi256ENS_6half_tEfNS_4arch4Sm80ELb0ELb0ELb1ELb1ELb1ELb0ELb1ELb1EEENS1_21CollectiveEpilogueFwdINS6_IJS8_SA_S9_EEENS6_IJNS7_ILi1EEESI_SI_EEESC_SE_Li256ELb1ELb1ELb1ELb0EEENS1_36VarlenDynamicPersistentTileSchedulerILi128ELi64ELi256ELi256ELb1ELb1ELb0ELb0ELb1ELb1EEEEEEEEEvNT_6ParamsE,"ax",@progbits
	.sectioninfo	@"SHI_REGISTERS=255"
	.align	128
.text._ZN7cutlass13device_kernelIN5flash19enable_sm80_to_sm89INS1_16FlashAttnFwdSm80INS1_25CollectiveMainloopFwdSm80ILi8ELi1ELb0EN4cute5tupleIJNS5_1CILi128EEENS7_ILi64EEENS7_ILi256EEEEEELi256ENS_6half_tEfNS_4arch4Sm80ELb0ELb0ELb1ELb1ELb1ELb0ELb1ELb1EEENS1_21CollectiveEpilogueFwdINS6_IJS8_SA_S9_EEENS6_IJNS7_ILi1EEESI_SI_EEESC_SE_Li256ELb1ELb1ELb1ELb0EEENS1_36VarlenDynamicPersistentTileSchedulerILi128ELi64ELi256ELi256ELb1ELb1ELb0ELb0ELb1ELb1EEEEEEEEEvNT_6ParamsE:
        .type           _ZN7cutlass13device_kernelIN5flash19enable_sm80_to_sm89INS1_16FlashAttnFwdSm80INS1_25CollectiveMainloopFwdSm80ILi8ELi1ELb0EN4cute5tupleIJNS5_1CILi128EEENS7_ILi64EEENS7_ILi256EEEEEELi256ENS_6half_tEfNS_4arch4Sm80ELb0ELb0ELb1ELb1ELb1ELb0ELb1ELb1EEENS1_21CollectiveEpilogueFwdINS6_IJS8_SA_S9_EEENS6_IJNS7_ILi1EEESI_SI_EEESC_SE_Li256ELb1ELb1ELb1ELb0EEENS1_36VarlenDynamicPersistentTileSchedulerILi128ELi64ELi256ELi256ELb1ELb1ELb0ELb0ELb1ELb1EEEEEEEEEvNT_6ParamsE,@function
        .size           _ZN7cutlass13device_kernelIN5flash19enable_sm80_to_sm89INS1_16FlashAttnFwdSm80INS1_25CollectiveMainloopFwdSm80ILi8ELi1ELb0EN4cute5tupleIJNS5_1CILi128EEENS7_ILi64EEENS7_ILi256EEEEEELi256ENS_6half_tEfNS_4arch4Sm80ELb0ELb0ELb1ELb1ELb1ELb0ELb1ELb1EEENS1_21CollectiveEpilogueFwdINS6_IJS8_SA_S9_EEENS6_IJNS7_ILi1EEESI_SI_EEESC_SE_Li256ELb1ELb1ELb1ELb0EEENS1_36VarlenDynamicPersistentTileSchedulerILi128ELi64ELi256ELi256ELb1ELb1ELb0ELb0ELb1ELb1EEEEEEEEEvNT_6ParamsE,(.L_x_3265 - _ZN7cutlass13device_kernelIN5flash19enable_sm80_to_sm89INS1_16FlashAttnFwdSm80INS1_25CollectiveMainloopFwdSm80ILi8ELi1ELb0EN4cute5tupleIJNS5_1CILi128EEENS7_ILi64EEENS7_ILi256EEEEEELi256ENS_6half_tEfNS_4arch4Sm80ELb0ELb0ELb1ELb1ELb1ELb0ELb1ELb1EEENS1_21CollectiveEpilogueFwdINS6_IJS8_SA_S9_EEENS6_IJNS7_ILi1EEESI_SI_EEESC_SE_Li256ELb1ELb1ELb1ELb0EEENS1_36VarlenDynamicPersistentTileSchedulerILi128ELi64ELi256ELi256ELb1ELb1ELb0ELb0ELb1ELb1EEEEEEEEEvNT_6ParamsE)
        .other          _ZN7cutlass13device_kernelIN5flash19enable_sm80_to_sm89INS1_16FlashAttnFwdSm80INS1_25CollectiveMainloopFwdSm80ILi8ELi1ELb0EN4cute5tupleIJNS5_1CILi128EEENS7_ILi64EEENS7_ILi256EEEEEELi256ENS_6half_tEfNS_4arch4Sm80ELb0ELb0ELb1ELb1ELb1ELb0ELb1ELb1EEENS1_21CollectiveEpilogueFwdINS6_IJS8_SA_S9_EEENS6_IJNS7_ILi1EEESI_SI_EEESC_SE_Li256ELb1ELb1ELb1ELb0EEENS1_36VarlenDynamicPersistentTileSchedulerILi128ELi64ELi256ELi256ELb1ELb1ELb0ELb0ELb1ELb1EEEEEEEEEvNT_6ParamsE,@"STO_CUDA_ENTRY STV_DEFAULT"
_ZN7cutlass13device_kernelIN5flash19enable_sm80_to_sm89INS1_16FlashAttnFwdSm80INS1_25CollectiveMainloopFwdSm80ILi8ELi1ELb0EN4cute5tupleIJNS5_1CILi128EEENS7_ILi64EEENS7_ILi256EEEEEELi256ENS_6half_tEfNS_4arch4Sm80ELb0ELb0ELb1ELb1ELb1ELb0ELb1ELb1EEENS1_21CollectiveEpilogueFwdINS6_IJS8_SA_S9_EEENS6_IJNS7_ILi1EEESI_SI_EEESC_SE_Li256ELb1ELb1ELb1ELb0EEENS1_36VarlenDynamicPersistentTileSchedulerILi128ELi64ELi256ELi256ELb1ELb1ELb0ELb0ELb1ELb1EEEEEEEEEvNT_6ParamsE:
        /* <DEDUP_REMOVED lines=10> */
[----:B-1----:R1:W-:Y:S04]  /*00a0*/  @P0 STL.64 [R1], R4 ;  /* 0x0000000401000387 */ /* 0x0023e80000100a00 */
        /* <DEDUP_REMOVED lines=43> */
.L_x_1556:
        /* <DEDUP_REMOVED lines=17> */
.L_x_1654:
        /* <DEDUP_REMOVED lines=16> */
.L_x_1655:
[----:B--2---:R-:W-:-:S05]  /*0570*/  IMAD R0, R0, c[0x0][0x538], RZ ;  /* 0x00014e0000007a24 */ /* 0x004fca00078e02ff */
[----:B------:R-:W-:-:S04]  /*0580*/  IADD3 R6, R0, R6, RZ ;  /* 0x0000000600067210 */ /* 0x000fc80007ffe0ff */
[----:B------:R-:W-:-:S13]  /*0590*/  ISETP.GT.AND P0, PT, R6, UR4, PT ;  /* 0x0000000406007c0c */ /* 0x000fda000bf04270 */
[----:B-1----:R-:W-:Y:S05]  /*05a0*/  @!P0 BRA `(.L_x_1556) ;  /* 0xfffffdb000008947 */ /* 0x002fea000383ffff */
.L_x_1552:
[----:B------:R-:W-:-:S05]  /*05b0*/  IADD3 R12, -R0, R6, RZ ;  /* 0x00000006000c7210 */ /* 0x000fca0007ffe1ff */
[----:B------:R-:W-:-:S05]  /*05c0*/  IMAD R0, R4, c[0x0][0x538], R12 ;  /* 0x00014e0004007a24 */ /* 0x000fca00078e020c */
[----:B------:R-:W-:Y:S01]  /*05d0*/  ISETP.GT.AND P0, PT, R0, UR4, PT ;  /* 0x0000000400007c0c */ /* 0x000fe2000bf04270 */
[----:B------:R-:W-:-:S12]  /*05e0*/  BRA.DIV ~URZ, `(.L_x_1557) ;  /* 0x0000fe327f007947 */ /* 0x000fd8000b800000 */
[----:B------:R-:W-:-:S04]  /*05f0*/  VOTE.ANY R0, PT, !P0 ;  /* 0x0000000000007806 */ /* 0x000fc800040e0100 */
.L_x_1656:
[----:B------:R1:W2:Y:S01]  /*0600*/  POPC R13, R0 ;  /* 0x00000000000d7309 */ /* 0x0002a20000000000 */
[----:B------:R-:W-:Y:S05]  /*0610*/  BRA.DIV ~URZ, `(.L_x_1558) ;  /* 0x0000fe427f007947 */ /* 0x000fea000b800000 */
[----:B--2---:R2:W3:Y:S01]  /*0620*/  SHFL.IDX PT, R11, R8, R13, 0x1f ;  /* 0x00001f0d080b7589 */ /* 0x0044e200000e0000 */
[----:B------:R-:W-:-:S03]  /*0630*/  MOV R6, RZ ;  /* 0x000000ff00067202 */ /* 0x000fc60000000f00 */
[----:B------:R2:W4:Y:S04]  /*0640*/  SHFL.IDX PT, R10, R7, R13, 0x1f ;  /* 0x00001f0d070a7589 */ /* 0x00052800000e0000 */
.L_x_1657:
[----:B------:R-:W-:Y:S01]  /*0650*/  ISETP.NE.AND P0, PT, R0, RZ, PT ;  /* 0x000000ff0000720c */ /* 0x000fe20003f05270 */
[----:B------:R-:W-:-:S12]  /*0660*/  BSSY B0, `(.L_x_1559) ;  /* 0x0000005000007945 */ /* 0x000fd80003800000 */
[----:B------:R-:W-:Y:S05]  /*0670*/  @!P0 BRA `(.L_x_1560) ;  /* 0x0000003000008947 */ /* 0x000fea0003800000 */
[----:B------:R-:W-:Y:S01]  /*0680*/  IADD3 R31, R13, -0x1, RZ ;  /* 0xffffffff0d1f7810 */ /* 0x000fe20007ffe0ff */
[----:B------:R-:W-:Y:S05]  /*0690*/  BRA.DIV ~URZ, `(.L_x_1561) ;  /* 0x0000fea27f007947 */ /* 0x000fea000b800000 */
[----:B------:R1:W2:Y:S02]  /*06a0*/  SHFL.IDX PT, R6, R4, R31, 0x1f ;  /* 0x00001f1f04067589 */ /* 0x0002a400000e0000 */
.L_x_1560:
[----:B------:R-:W-:Y:S05]  /*06b0*/  BSYNC B0 ;  /* 0x0000000000007941 */ /* 0x000fea0003800000 */
.L_x_1559:
[----:B-1-3--:R-:W-:Y:S01]  /*06c0*/  IABS R0, R11 ;  /* 0x0000000b00007213 */ /* 0x00afe20000000000 */
[----:B--2---:R-:W-:-:S04]  /*06d0*/  IMAD R4, R6, c[0x0][0x538], R12 ;  /* 0x00014e0006047a24 */ /* 0x004fc800078e020c */
[----:B------:R-:W-:Y:S01]  /*06e0*/  IMAD.MOV.U32 R5, RZ, RZ, R0 ;  /* 0x000000ffff057224 */ /* 0x000fe200078e0000 */
[----:B----4-:R-:W-:Y:S01]  /*06f0*/  IABS R0, R10 ;  /* 0x0000000a00007213 */ /* 0x010fe20000000000 */
[----:B------:R1:W-:Y:S01]  /*0700*/  STL [R1], R4 ;  /* 0x0000000401007387 */ /* 0x0003e20000100800 */
        /* <DEDUP_REMOVED lines=64> */
.L_x_1553:
[----:B------:R-:W-:Y:S01]  /*0b10*/  MOV R0, UR4 ;  /* 0x0000000400007c02 */ /* 0x000fe20008000f00 */
[----:B------:R-:W-:Y:S04]  /*0b20*/  STL [R1+0x4], RZ ;  /* 0x000004ff01007387 */ /* 0x000fe80000100800 */
[----:B------:R1:W-:Y:S04]  /*0b30*/  STL [R1], R0 ;  /* 0x0000000001007387 */ /* 0x0003e80000100800 */
[----:B------:R2:W-:Y:S01]  /*0b40*/  STL [R1+0x8], RZ ;  /* 0x000008ff01007387 */ /* 0x0005e20000100800 */
[----:B-1----:R-:W-:-:S05]  /*0b50*/  MOV R0, c[0x0][0x53c] ;  /* 0x00014f0000007a02 */ /* 0x002fca0000000f00 */
[----:B------:R2:W-:Y:S02]  /*0b60*/  STL [R1+0xc], R0 ;  /* 0x00000c0001007387 */ /* 0x0005e40000100800 */
.L_x_1562:
[----:B-1----:R-:W3:Y:S04]  /*0b70*/  LDL R4, [R1] ;  /* 0x0000000001047983 */ /* 0x002ee80000100800 */
[----:B------:R-:W3:Y:S04]  /*0b80*/  LDL R5, [R1+0x4] ;  /* 0x0000040001057983 */ /* 0x000ee80000100800 */
[----:B------:R-:W3:Y:S04]  /*0b90*/  LDL R6, [R1+0x8] ;  /* 0x0000080001067983 */ /* 0x000ee80000100800 */
[----:B------:R-:W3:Y:S01]  /*0ba0*/  LDL R7, [R1+0xc] ;  /* 0x00000c0001077983 */ /* 0x000ee20000100800 */
[----:B------:R-:W-:Y:S01]  /*0bb0*/  ISETP.NE.AND P0, PT, R14, RZ, PT ;  /* 0x000000ff0e00720c */ /* 0x000fe20003f05270 */
[----:B------:R-:W-:-:S12]  /*0bc0*/  WARPSYNC 0xffffffff ;  /* 0xffffffff00007948 */ /* 0x000fd80003800000 */
[----:B---3--:R1:W-:Y:S04]  /*0bd0*/  @!P0 STS.128 [0x20100], R4 ;  /* 0x02010004ff008388 */ /* 0x0083e80000000c00 */
[----:B------:R-:W-:Y:S06]  /*0be0*/  BAR.ARV 0x5, 0x100 ;  /* 0x0144000000007b1d */ /* 0x000fec0000002000 */
.L_x_1551:
[----:B--2---:R-:W2:Y:S02]  /*0bf0*/  LDL R0, [R1+0xc] ;  /* 0x00000c0001007983 */ /* 0x004ea40000100800 */
[----:B--2---:R-:W-:-:S13]  /*0c00*/  ISETP.GE.AND P0, PT, R0, c[0x0][0x53c], PT ;  /* 0x00014f0000007a0c */ /* 0x004fda0003f06270 */
[----:B------:R-:W-:Y:S05]  /*0c10*/  @P0 EXIT ;  /* 0x000000000000094d */ /* 0x000fea0003800000 */
[----:B------:R-:W2:Y:S01]  /*0c20*/  S2R R17, SR_TID.X ;  /* 0x0000000000117919 */ /* 0x000ea20000002100 */
[----:B------:R-:W-:Y:S02]  /*0c30*/  ULDC UR5, c[0x0][0x2ac] ;  /* 0x0000ab0000057ab9 */ /* 0x000fe40000000800 */
[----:B------:R-:W-:Y:S02]  /*0c40*/  ULDC UR4, c[0x0][0x1d0] ;  /* 0x0000740000047ab9 */ /* 0x000fe40000000800 */
[----:B------:R-:W-:Y:S01]  /*0c50*/  UIMAD UR5, UR5, UR4, URZ ;  /* 0x00000004050572a4 */ /* 0x000fe2000f8e023f */
[----:B--2---:R-:W-:-:S04]  /*0c60*/  SHF.R.S32.HI R9, RZ, 0x1f, R17 ;  /* 0x0000001fff097819 */ /* 0x004fc80000011411 */
[CC--:B------:R-:W-:Y:S02]  /*0c70*/  LEA.HI R2, R9.reuse, R17.reuse, RZ, 0x4 ;  /* 0x0000001109027211 */ /* 0x0c0fe400078f20ff */
[CC--:B------:R-:W-:Y:S02]  /*0c80*/  LEA.HI R15, R9.reuse, R17.reuse, RZ, 0x3 ;  /* 0x00000011090f7211 */ /* 0x0c0fe400078f18ff */
[----:B------:R-:W-:Y:S02]  /*0c90*/  SHF.R.S32.HI R3, RZ, 0x4, R2 ;  /* 0x00000004ff037819 */ /* 0x000fe40000011402 */
[----:B------:R-:W-:Y:S02]  /*0ca0*/  LEA.HI R13, R9, R17, RZ, 0x2 ;  /* 0x00000011090d7211 */ /* 0x000fe400078f10ff */
[----:B------:R-:W-:Y:S02]  /*0cb0*/  LEA.HI R0, R2, R3, RZ, 0x1 ;  /* 0x0000000302007211 */ /* 0x000fe400078f08ff */
[----:B------:R-:W-:-:S02]  /*0cc0*/  SHF.R.S32.HI R241, RZ, 0x3, R15 ;  /* 0x00000003fff17819 */ /* 0x000fc4000001140f */
[----:B------:R-:W-:Y:S02]  /*0cd0*/  LOP3.LUT R0, R0, 0xfffffffe, RZ, 0xc0, !PT ;  /* 0xfffffffe00007812 */ /* 0x000fe400078ec0ff */
[--C-:B------:R-:W-:Y:S02]  /*0ce0*/  SHF.R.S32.HI R8, RZ, 0x2, R13.reuse ;  /* 0x00000002ff087819 */ /* 0x100fe4000001140d */
[----:B-1----:R-:W-:Y:S01]  /*0cf0*/  LOP3.LUT R4, R15, 0xfffffff8, RZ, 0xc0, !PT ;  /* 0xfffffff80f047812 */ /* 0x002fe200078ec0ff */
[----:B------:R-:W-:Y:S01]  /*0d00*/  IMAD.IADD R14, R3, 0x1, -R0 ;  /* 0x00000001030e7824 */ /* 0x000fe200078e0a00 */
[----:B------:R-:W-:Y:S01]  /*0d10*/  LOP3.LUT R0, R2, 0xfffffff0, RZ, 0xc0, !PT ;  /* 0xfffffff002007812 */ /* 0x000fe200078ec0ff */
[----:B------:R-:W-:Y:S01]  /*0d20*/  IMAD.SHL.U32 R3, R241, 0x40, RZ ;  /* 0x00000040f1037824 */ /* 0x000fe200078e00ff */
[----:B------:R-:W-:Y:S01]  /*0d30*/  SHF.R.S32.HI R2, RZ, 0x1f, R13 ;  /* 0x0000001fff027819 */ /* 0x000fe2000001140d */
[----:B------:R-:W-:Y:S01]  /*0d40*/  IMAD.IADD R236, R17, 0x1, -R4 ;  /* 0x0000000111ec7824 */ /* 0x000fe200078e0a04 */
[-C--:B------:R-:W-:Y:S01]  /*0d50*/  LEA.HI R7, R9, R17.reuse, RZ, 0x5 ;  /* 0x0000001109077211 */ /* 0x080fe200078f28ff */
[----:B------:R-:W-:Y:S01]  /*0d60*/  IMAD.IADD R0, R17, 0x1, -R0 ;  /* 0x0000000111007824 */ /* 0x000fe200078e0a00 */
[----:B------:R-:W-:Y:S01]  /*0d70*/  LEA.HI R2, R2, R8, RZ, 0x3 ;  /* 0x0000000802027211 */ /* 0x000fe200078f18ff */
[----:B------:R-:W-:Y:S01]  /*0d80*/  IMAD.SHL.U32 R232, R236, 0x8, RZ ;  /* 0x00000008ece87824 */ /* 0x000fe200078e00ff */
[----:B------:R-:W-:-:S02]  /*0d90*/  LEA.HI R9, R9, R17, RZ, 0x6 ;  /* 0x0000001109097211 */ /* 0x000fc400078f30ff */
[----:B------:R-:W-:Y:S02]  /*0da0*/  SHF.R.S32.HI R5, RZ, 0x1f, R0 ;  /* 0x0000001fff057819 */ /* 0x000fe40000011400 */
[----:B------:R-:W-:Y:S01]  /*0db0*/  LOP3.LUT R4, R2, 0xfffffff8, RZ, 0xc0, !PT ;  /* 0xfffffff802047812 */ /* 0x000fe200078ec0ff */
[----:B------:R-:W-:Y:S01]  /*0dc0*/  IMAD.SHL.U32 R9, R9, 0x8, RZ ;  /* 0x0000000809097824 */ /* 0x000fe200078e00ff */
[----:B------:R-:W-:Y:S02]  /*0dd0*/  LEA.HI R10, R5, R0, RZ, 0x3 ;  /* 0x00000000050a7211 */ /* 0x000fe400078f18ff */
[----:B------:R-:W-:Y:S01]  /*0de0*/  LOP3.LUT R2, R3, 0x1c0, RZ, 0xc0, !PT ;  /* 0x000001c003027812 */ /* 0x000fe200078ec0ff */
[----:B------:R-:W-:Y:S01]  /*0df0*/  IMAD.IADD R8, R8, 0x1, -R4 ;  /* 0x0000000108087824 */ /* 0x000fe200078e0a04 */
[----:B------:R-:W-:Y:S02]  /*0e00*/  LOP3.LUT R3, R10, 0xfffffff8, RZ, 0xc0, !PT ;  /* 0xfffffff80a037812 */ /* 0x000fe400078ec0ff */
[----:B------:R-:W-:-:S02]  /*0e10*/  SHF.R.U32.HI R4, RZ, 0x3, R2 ;  /* 0x00000003ff047819 */ /* 0x000fc40000011602 */
[----:B------:R-:W-:Y:S01]  /*0e20*/  LOP3.LUT R2, R2, 0x38, R232, 0xf8, !PT ;  /* 0x0000003802027812 */ /* 0x000fe200078ef8e8 */
[----:B------:R-:W-:Y:S01]  /*0e30*/  IMAD.IADD R5, R0, 0x1, -R3 ;  /* 0x0000000100057824 */ /* 0x000fe200078e0a03 */
[----:B------:R-:W-:Y:S02]  /*0e40*/  LOP3.LUT R0, R7, 0xffffffe0, RZ, 0xc0, !PT ;  /* 0xffffffe007007812 */ /* 0x000fe400078ec0ff */
[----:B------:R-:W-:Y:S02]  /*0e50*/  LOP3.LUT R11, R2, R4, RZ, 0x3c, !PT ;  /* 0x00000004020b7212 */ /* 0x000fe400078e3cff */
[--C-:B------:R-:W-:Y:S01]  /*0e60*/  SHF.R.S32.HI R4, RZ, 0x5, R7.reuse ;  /* 0x00000005ff047819 */ /* 0x100fe20000011407 */
[----:B------:R-:W-:Y:S01]  /*0e70*/  IMAD.IADD R16, R17, 0x1, -R0 ;  /* 0x0000000111107824 */ /* 0x000fe200078e0a00 */
[----:B------:R-:W-:Y:S01]  /*0e80*/  SHF.R.S32.HI R2, RZ, 0x1f, R7 ;  /* 0x0000001fff027819 */ /* 0x000fe20000011407 */
[----:B------:R-:W-:Y:S01]  /*0e90*/  IMAD.SHL.U32 R0, R236, 0x40, RZ ;  /* 0x00000040ec007824 */ /* 0x000fe200078e00ff */
[----:B------:R-:W-:-:S02]  /*0ea0*/  LOP3.LUT R6, R8, 0x1, RZ, 0xc0, !PT ;  /* 0x0000000108067812 */ /* 0x000fc400078ec0ff */
[----:B------:R-:W-:Y:S02]  /*0eb0*/  LEA.HI R2, R2, R4, RZ, 0x3 ;  /* 0x0000000402027211 */ /* 0x000fe400078f18ff */
[----:B------:R-:W-:Y:S02]  /*0ec0*/  SHF.R.S32.HI R12, RZ, 0x1f, R16 ;  /* 0x0000001fff0c7819 */ /* 0x000fe40000011410 */
[----:B------:R-:W-:Y:S02]  /*0ed0*/  LOP3.LUT R0, R0, 0x1c0, RZ, 0xc0, !PT ;  /* 0x000001c000007812 */ /* 0x000fe400078ec0ff */
[----:B------:R-:W-:Y:S02]  /*0ee0*/  LOP3.LUT R2, R2, 0xffffff8, RZ, 0xc0, !PT ;  /* 0x0ffffff802027812 */ /* 0x000fe400078ec0ff */
[----:B------:R-:W-:Y:S02]  /*0ef0*/  ISETP.NE.U32.AND P0, PT, R6, 0x1, PT ;  /* 0x000000010600780c */ /* 0x000fe40003f05070 */
[----:B------:R-:W-:Y:S01]  /*0f00*/  LEA.HI R12, R12, R16, RZ, 0x2 ;  /* 0x000000100c0c7211 */ /* 0x000fe200078f10ff */
[----:B------:R-:W-:Y:S01]  /*0f10*/  IMAD.IADD R3, R4, 0x1, -R2 ;  /* 0x0000000104037824 */ /* 0x000fe200078e0a02 */
[----:B------:R-:W-:-:S02]  /*0f20*/  LOP3.LUT R7, R0, 0x8, R15, 0xf8, !PT ;  /* 0x0000000800077812 */ /* 0x000fc400078ef80f */
[----:B------:R-:W-:Y:S02]  /*0f30*/  SHF.R.U32.HI R6, RZ, 0x3, R0 ;  /* 0x00000003ff067819 */ /* 0x000fe40000011600 */
[----:B------:R-:W-:Y:S02]  /*0f40*/  LOP3.LUT R0, R13, 0xfffffffc, RZ, 0xc0, !PT ;  /* 0xfffffffc0d007812 */ /* 0x000fe400078ec0ff */
[----:B------:R-:W-:Y:S02]  /*0f50*/  SHF.R.S32.HI R2, RZ, 0x2, R12 ;  /* 0x00000002ff027819 */ /* 0x000fe4000001140c */
[----:B------:R-:W-:Y:S01]  /*0f60*/  LOP3.LUT R13, R7, R6, RZ, 0x3c, !PT ;  /* 0x00000006070d7212 */ /* 0x000fe200078e3cff */
[----:B------:R-:W-:Y:S01]  /*0f70*/  IMAD.IADD R0, R17, 0x1, -R0 ;  /* 0x0000000111007824 */ /* 0x000fe200078e0a00 */
[----:B------:R-:W-:Y:S01]  /*0f80*/  LOP3.LUT P4, RZ, R5, 0x2, RZ, 0xc0, !PT ;  /* 0x0000000205ff7812 */ /* 0x000fe2000788c0ff */
[----:B------:R-:W-:Y:S01]  /*0f90*/  IMAD R15, R3, 0x10, R2 ;  /* 0x00000010030f7824 */ /* 0x000fe200078e0202 */
[C---:B------:R-:W-:Y:S01]  /*0fa0*/  LOP3.LUT P3, RZ, R5.reuse, 0x4, RZ, 0xc0, !PT ;  /* 0x0000000405ff7812 */ /* 0x040fe2000786c0ff */
[----:B------:R-:W-:Y:S01]  /*0fb0*/  IMAD.SHL.U32 R2, R5, 0x40, RZ ;  /* 0x0000004005027824 */ /* 0x000fe200078e00ff */
[----:B------:R-:W-:Y:S01]  /*0fc0*/  LEA.HI R3, R0, R0, RZ, 0x1 ;  /* 0x0000000000037211 */ /* 0x000fe200078f08ff */
[----:B------:R-:W-:Y:S01]  /*0fd0*/  IMAD.SHL.U32 R7, R4, 0x400, RZ ;  /* 0x0000040004077824 */ /* 0x000fe200078e00ff */
[C---:B------:R-:W-:Y:S01]  /*0fe0*/  R2P PR, R8.reuse, 0x6 ;  /* 0x0000000608007804 */ /* 0x040fe20000000000 */
[----:B------:R-:W-:Y:S01]  /*0ff0*/  IMAD.SHL.U32 R4, R8, 0x40, RZ ;  /* 0x0000004008047824 */ /* 0x000fe200078e00ff */
[----:B------:R-:W-:Y:S01]  /*1000*/  LOP3.LUT R2, R2, 0x1c0, RZ, 0xc0, !PT ;  /* 0x000001c002027812 */ /* 0x000fe200078ec0ff */
[----:B------:R-:W-:Y:S01]  /*1010*/  IMAD.SHL.U32 R6, R14, 0x8, RZ ;  /* 0x000000080e067824 */ /* 0x000fe200078e00ff */
[----:B------:R-:W-:Y:S01]  /*1020*/  LOP3.LUT R3, R3, 0x1ffffffe, RZ, 0xc0, !PT ;  /* 0x1ffffffe03037812 */ /* 0x000fe200078ec0ff */
[----:B------:R-:W-:Y:S01]  /*1030*/  IMAD.SHL.U32 R8, R10, 0x40, RZ ;  /* 0x000000400a087824 */ /* 0x000fe200078e00ff */
[----:B------:R-:W-:Y:S01]  /*1040*/  LOP3.LUT R4, R4, 0x1c0, RZ, 0xc0, !PT ;  /* 0x000001c004047812 */ /* 0x000fe200078ec0ff */
[----:B------:R-:W-:Y:S01]  /*1050*/  IMAD R5, R0, 0x2, R7 ;  /* 0x0000000200057824 */ /* 0x000fe200078e0207 */
[----:B------:R-:W-:Y:S01]  /*1060*/  LOP3.LUT R6, R2, 0x8, R6, 0xf8, !PT ;  /* 0x0000000802067812 */ /* 0x000fe200078ef806 */
[----:B------:R1:W-:Y:S01]  /*1070*/  STL [R1+0x148], R15 ;  /* 0x0001480f01007387 */ /* 0x0003e20000100800 */
[----:B------:R-:W-:Y:S01]  /*1080*/  LOP3.LUT R11, R11, 0x7ffffe00, R9, 0xf8, !PT ;  /* 0x7ffffe000b0b7812 */ /* 0x000fe200078ef809 */
[----:B------:R-:W-:Y:S01]  /*1090*/  IMAD.IADD R9, R0, 0x1, -R3 ;  /* 0x0000000100097824 */ /* 0x000fe200078e0a03 */
[----:B------:R-:W-:Y:S01]  /*10a0*/  SHF.R.U32.HI R2, RZ, 0x3, R2 ;  /* 0x00000003ff027819 */ /* 0x000fe20000011602 */
[----:B------:R-:W-:Y:S01]  /*10b0*/  IMAD R0, R14, 0x200, R13 ;  /* 0x000002000e007824 */ /* 0x000fe200078e020d */
[----:B------:R-:W-:Y:S01]  /*10c0*/  LEA.HI R3, R4, R4, RZ, 0x1d ;  /* 0x0000000404037211 */ /* 0x000fe200078fe8ff */
[----:B------:R-:W-:Y:S01]  /*10d0*/  IMAD R9, R9, 0x8, R15 ;  /* 0x0000000809097824 */ /* 0x000fe200078e020f */
[----:B------:R-:W-:Y:S01]  /*10e0*/  LOP3.LUT R2, R6, R2, RZ, 0x3c, !PT ;  /* 0x0000000206027212 */ /* 0x000fe200078e3cff */
[----:B------:R-:W-:Y:S01]  /*10f0*/  IMAD.MOV.U32 R10, RZ, RZ, 0x40 ;  /* 0x00000040ff0a7424 */ /* 0x000fe200078e00ff */
[----:B------:R-:W-:Y:S01]  /*1100*/  LOP3.LUT R4, R8, 0xfffffe00, RZ, 0xc0, !PT ;  /* 0xfffffe0008047812 */ /* 0x000fe200078ec0ff */
[----:B------:R-:W-:Y:S01]  /*1110*/  IMAD.IADD R8, R5, 0x1, R3 ;  /* 0x0000000105087824 */ /* 0x000fe200078e0203 */
[----:B------:R2:W-:Y:S01]  /*1120*/  STL [R1+0x14c], R9 ;  /* 0x00014c0901007387 */ /* 0x0005e20000100800 */
[----:B------:R-:W-:Y:S01]  /*1130*/  IADD3 R238, R232, 0x40, RZ ;  /* 0x00000040e8ee7810 */ /* 0x000fe20007ffe0ff */
[----:B------:R-:W-:Y:S01]  /*1140*/  IMAD.SHL.U32 R229, R11, 0x2, RZ ;  /* 0x000000020be57824 */ /* 0x000fe200078e00ff */
[CC--:B------:R-:W-:Y:S01]  /*1150*/  IADD3 R3, R2.reuse, R4.reuse, R7 ;  /* 0x0000000402037210 */ /* 0x0c0fe20007ffe007 */
[----:B------:R-:W-:Y:S01]  /*1160*/  IMAD.MOV.U32 R7, RZ, RZ, 0x20 ;  /* 0x00000020ff077424 */ /* 0x000fe200078e00ff */
[----:B------:R-:W-:-:S02]  /*1170*/  LOP3.LUT R4, R2, R4, RZ, 0xfc, !PT ;  /* 0x0000000402047212 */ /* 0x000fc400078efcff */
[----:B------:R-:W-:Y:S02]  /*1180*/  LOP3.LUT R2, R12, 0x7ffffffc, RZ, 0xc0, !PT ;  /* 0x7ffffffc0c027812 */ /* 0x000fe400078ec0ff */
[----:B------:R-:W-:Y:S02]  /*1190*/  IADD3 R239, R232, 0xc0, RZ ;  /* 0x000000c0e8ef7810 */ /* 0x000fe40007ffe0ff */
[----:B------:R-:W-:Y:S01]  /*11a0*/  SHF.R.S32.HI R12, RZ, 0x1f, R238 ;  /* 0x0000001fff0c7819 */ /* 0x000fe200000114ee */
[----:B------:R-:W-:Y:S01]  /*11b0*/  IMAD.IADD R2, R16, 0x1, -R2 ;  /* 0x0000000110027824 */ /* 0x000fe200078e0a02 */
[----:B------:R-:W-:Y:S02]  /*11c0*/  IADD3 R237, R232, 0x80, RZ ;  /* 0x00000080e8ed7810 */ /* 0x000fe40007ffe0ff */
[----:B------:R-:W-:Y:S01]  /*11d0*/  SHF.R.S32.HI R5, RZ, 0x1f, R232 ;  /* 0x0000001fff057819 */ /* 0x000fe200000114e8 */
[----:B------:R-:W-:Y:S01]  /*11e0*/  IMAD.SHL.U32 R41, R2, 0x2, RZ ;  /* 0x0000000202297824 */ /* 0x000fe200078e00ff */
[----:B------:R-:W-:-:S02]  /*11f0*/  SHF.R.S32.HI R6, RZ, 0x1f, R239 ;  /* 0x0000001fff067819 */ /* 0x000fc400000114ef */
[----:B------:R-:W-:Y:S02]  /*1200*/  LEA R135, R0, 0x8100, 0x1 ;  /* 0x0000810000877811 */ /* 0x000fe400078e08ff */
        /* <DEDUP_REMOVED lines=19> */
[----:B------:R3:W-:Y:S01]  /*1340*/  STL [R1+0xb8], R35 ;  /* 0x0000b82301007387 */ /* 0x0007e20000100800 */
        /* <DEDUP_REMOVED lines=18> */
[C---:B-1----:R-:W-:Y:S02]  /*1470*/  IADD3 R15, R41.reuse, 0xd0, RZ ;  /* 0x000000d0290f7810 */ /* 0x042fe40007ffe0ff */
[C---:B------:R-:W-:Y:S01]  /*1480*/  IADD3 R14, R41.reuse, 0xd8, RZ ;  /* 0x000000d8290e7810 */ /* 0x040fe20007ffe0ff */
[----:B------:R-:W-:Y:S01]  /*1490*/  STL [R1+0x9c], R28 ;  /* 0x00009c1c01007387 */ /* 0x000fe20000100800 */
[C---:B------:R-:W-:Y:S02]  /*14a0*/  IADD3 R13, R41.reuse, 0xe0, RZ ;  /* 0x000000e0290d7810 */ /* 0x040fe40007ffe0ff */
[C---:B------:R-:W-:Y:S01]  /*14b0*/  IADD3 R12, R41.reuse, 0xe8, RZ ;  /* 0x000000e8290c7810 */ /* 0x040fe20007ffe0ff */
[----:B------:R-:W-:Y:S01]  /*14c0*/  STL [R1+0x98], R27 ;  /* 0x0000981b01007387 */ /* 0x000fe20000100800 */
[----:B------:R-:W-:-:S02]  /*14d0*/  IADD3 R11, R41, 0xf0, RZ ;  /* 0x000000f0290b7810 */ /* 0x000fc40007ffe0ff */
[----:B--2---:R-:W-:Y:S01]  /*14e0*/  LEA R9, R8, 0x80, 0x1 ;  /* 0x0000008008097811 */ /* 0x004fe200078e08ff */
[----:B------:R1:W-:Y:S01]  /*14f0*/  STL [R1+0x94], R26 ;  /* 0x0000941a01007387 */ /* 0x0003e20000100800 */
[----:B------:R-:W-:Y:S02]  /*1500*/  SHF.R.S32.HI R8, RZ, 0x1f, R40 ;  /* 0x0000001fff087819 */ /* 0x000fe40000011428 */
[----:B------:R-:W-:Y:S01]  /*1510*/  SHF.R.S32.HI R5, RZ, 0x1f, R237 ;  /* 0x0000001fff057819 */ /* 0x000fe200000114ed */
[----:B------:R-:W-:Y:S01]  /*1520*/  STL [R1+0x90], R25 ;  /* 0x0000901901007387 */ /* 0x000fe20000100800 */
[C---:B------:R-:W-:Y:S02]  /*1530*/  SEL R6, R10.reuse, 0xffffffc0, !P2 ;  /* 0xffffffc00a067807 */ /* 0x040fe40005000000 */
[----:B------:R-:W-:Y:S01]  /*1540*/  SEL R0, R10, 0xffffffc0, !P3 ;  /* 0xffffffc00a007807 */ /* 0x000fe20005800000 */
[----:B------:R-:W-:Y:S01]  /*1550*/  STL [R1+0x8c], R24 ;  /* 0x00008c1801007387 */ /* 0x000fe20000100800 */
[----:B------:R-:W-:-:S02]  /*1560*/  SEL R5, R7, 0xffffffe0, !P1 ;  /* 0xffffffe007057807 */ /* 0x000fc40004800000 */
[----:B------:R-:W-:Y:S01]  /*1570*/  SEL R2, R7, 0xffffffe0, !P4 ;  /* 0xffffffe007027807 */ /* 0x000fe20006000000 */
[----:B------:R2:W-:Y:S01]  /*1580*/  STL [R1+0x88], R23 ;  /* 0x0000881701007387 */ /* 0x0005e20000100800 */
[----:B------:R-:W-:Y:S02]  /*1590*/  IADD3 R10, R41, 0xf8, RZ ;  /* 0x000000f8290a7810 */ /* 0x000fe40007ffe0ff */
[----:B------:R-:W-:Y:S01]  /*15a0*/  SHF.R.S32.HI R7, RZ, 0x1f, R39 ;  /* 0x0000001fff077819 */ /* 0x000fe20000011427 */
[----:B------:R-:W-:Y:S01]  /*15b0*/  STL [R1+0x84], R22 ;  /* 0x0000841601007387 */ /* 0x000fe20000100800 */
[----:B---3--:R-:W-:Y:S02]  /*15c0*/  SHF.R.S32.HI R35, RZ, 0x1f, R35 ;  /* 0x0000001fff237819 */ /* 0x008fe40000011423 */
[----:B----4-:R-:W-:Y:S01]  /*15d0*/  SHF.R.S32.HI R32, RZ, 0x1f, R32 ;  /* 0x0000001fff207819 */ /* 0x010fe20000011420 */
[----:B------:R-:W-:Y:S01]  /*15e0*/  STL [R1+0x80], R21 ;  /* 0x0000801501007387 */ /* 0x000fe20000100800 */
[----:B-----5:R-:W-:-:S02]  /*15f0*/  SHF.R.S32.HI R29, RZ, 0x1f, R29 ;  /* 0x0000001fff1d7819 */ /* 0x020fc4000001141d */
[----:B------:R-:W-:Y:S01]  /*1600*/  LEA R221, R3, 0x10100, 0x1 ;  /* 0x0001010003dd7811 */ /* 0x000fe200078e08ff */
[----:B------:R3:W-:Y:S01]  /*1610*/  STL [R1+0x7c], R20 ;  /* 0x00007c1401007387 */ /* 0x0007e20000100800 */
[----:B-1----:R-:W-:Y:S02]  /*1620*/  SHF.R.S32.HI R26, RZ, 0x1f, R26 ;  /* 0x0000001fff1a7819 */ /* 0x002fe4000001141a */
[----:B------:R-:W-:Y:S01]  /*1630*/  LEA R217, R4, 0x100, 0x1 ;  /* 0x0000010004d97811 */ /* 0x000fe200078e08ff */
[----:B------:R-:W-:Y:S01]  /*1640*/  STL [R1+0x78], R19 ;  /* 0x0000781301007387 */ /* 0x000fe20000100800 */
[C---:B------:R-:W-:Y:S02]  /*1650*/  IMAD.IADD R222, R221.reuse, 0x1, R2 ;  /* 0x00000001ddde7824 */ /* 0x040fe400078e0202 */
[----:B------:R-:W-:Y:S01]  /*1660*/  IMAD.IADD R224, R221, 0x1, R0 ;  /* 0x00000001dde07824 */ /* 0x000fe200078e0200 */
[----:B------:R-:W-:Y:S01]  /*1670*/  STL [R1+0x74], R18 ;  /* 0x0000741201007387 */ /* 0x000fe20000100800 */
[----:B------:R-:W-:-:S02]  /*1680*/  IMAD.IADD R218, R2, 0x1, R217 ;  /* 0x0000000102da7824 */ /* 0x000fc400078e02d9 */
[----:B------:R-:W-:Y:S01]  /*1690*/  IMAD.IADD R220, R0, 0x1, R217 ;  /* 0x0000000100dc7824 */ /* 0x000fe200078e02d9 */
[----:B------:R1:W-:Y:S01]  /*16a0*/  STL [R1+0x70], R17 ;  /* 0x0000701101007387 */ /* 0x0003e20000100800 */
[----:B--2---:R-:W-:Y:S01]  /*16b0*/  SHF.R.S32.HI R23, RZ, 0x1f, R23 ;  /* 0x0000001fff177819 */ /* 0x004fe20000011417 */
[----:B------:R-:W-:Y:S02]  /*16c0*/  IMAD.IADD R223, R222, 0x1, R0 ;  /* 0x00000001dedf7824 */ /* 0x000fe400078e0200 */
[----:B------:R-:W-:Y:S01]  /*16d0*/  STL [R1+0x6c], R16 ;  /* 0x00006c1001007387 */ /* 0x000fe20000100800 */
[----:B------:R-:W-:-:S03]  /*16e0*/  IMAD.IADD R219, R0, 0x1, R218 ;  /* 0x0000000100db7824 */ /* 0x000fc600078e02da */
[----:B------:R-:W-:Y:S04]  /*16f0*/  STL [R1+0x68], R15 ;  /* 0x0000680f01007387 */ /* 0x000fe80000100800 */
[----:B------:R2:W-:Y:S01]  /*1700*/  STL [R1+0x64], R14 ;  /* 0x0000640e01007387 */ /* 0x0005e20000100800 */
[----:B---3--:R-:W-:-:S03]  /*1710*/  SHF.R.S32.HI R20, RZ, 0x1f, R20 ;  /* 0x0000001fff147819 */ /* 0x008fc60000011414 */
[----:B------:R-:W-:Y:S04]  /*1720*/  STL [R1+0x60], R13 ;  /* 0x0000600d01007387 */ /* 0x000fe80000100800 */
[----:B------:R-:W-:Y:S04]  /*1730*/  STL [R1+0x5c], R12 ;  /* 0x00005c0c01007387 */ /* 0x000fe80000100800 */
[----:B------:R3:W-:Y:S01]  /*1740*/  STL [R1+0x58], R11 ;  /* 0x0000580b01007387 */ /* 0x0007e20000100800 */
[----:B-1----:R-:W-:-:S03]  /*1750*/  SHF.R.S32.HI R17, RZ, 0x1f, R17 ;  /* 0x0000001fff117819 */ /* 0x002fc60000011411 */
[----:B------:R1:W-:Y:S04]  /*1760*/  STL [R1+0x140], R8 ;  /* 0x0001400801007387 */ /* 0x0003e80000100800 */
[----:B------:R-:W-:Y:S04]  /*1770*/  STL [R1+0x54], R10 ;  /* 0x0000540a01007387 */ /* 0x000fe80000100800 */
[----:B------:R4:W-:Y:S01]  /*1780*/  STL [R1+0x13c], R7 ;  /* 0x00013c0701007387 */ /* 0x0009e20000100800 */
[----:B--2---:R-:W-:-:S03]  /*1790*/  SHF.R.S32.HI R14, RZ, 0x1f, R14 ;  /* 0x0000001fff0e7819 */ /* 0x004fc6000001140e */
[----:B------:R-:W-:Y:S01]  /*17a0*/  STL [R1+0x1c], R9 ;  /* 0x00001c0901007387 */ /* 0x000fe20000100800 */
[----:B---3--:R-:W-:Y:S02]  /*17b0*/  SHF.R.S32.HI R11, RZ, 0x1f, R11 ;  /* 0x0000001fff0b7819 */ /* 0x008fe4000001140b */
[----:B-1----:R-:W-:-:S05]  /*17c0*/  SHF.R.S32.HI R8, RZ, 0x1f, R38 ;  /* 0x0000001fff087819 */ /* 0x002fca0000011426 */
[----:B------:R1:W-:Y:S01]  /*17d0*/  STL [R1+0x138], R8 ;  /* 0x0001380801007387 */ /* 0x0003e20000100800 */
[----:B----4-:R-:W-:-:S05]  /*17e0*/  SHF.R.S32.HI R7, RZ, 0x1f, R37 ;  /* 0x0000001fff077819 */ /* 0x010fca0000011425 */
        /* <DEDUP_REMOVED lines=43> */
[----:B--2---:R-:W-:-:S03]  /*1aa0*/  IADD3 R7, R9, -0x10, RZ ;  /* 0xfffffff009077810 */ /* 0x004fc60007ffe0ff */
[----:B------:R2:W-:Y:S01]  /*1ab0*/  STL [R1+0xcc], R11 ;  /* 0x0000cc0b01007387 */ /* 0x0005e20000100800 */
[----:B------:R-:W-:-:S05]  /*1ac0*/  @P0 IADD3 R7, R9, 0x10, RZ ;  /* 0x0000001009070810 */ /* 0x000fca0007ffe0ff */
[----:B------:R-:W-:Y:S02]  /*1ad0*/  IMAD.IADD R3, R6, 0x1, R7 ;  /* 0x0000000106037824 */ /* 0x000fe400078e0207 */
[----:B-1----:R-:W-:Y:S02]  /*1ae0*/  IMAD.IADD R8, R9, 0x1, R5 ;  /* 0x0000000109087824 */ /* 0x002fe400078e0205 */
[----:B------:R-:W-:Y:S01]  /*1af0*/  IMAD.IADD R5, R5, 0x1, R7 ;  /* 0x0000000105057824 */ /* 0x000fe200078e0207 */
[----:B--2---:R-:W-:Y:S01]  /*1b00*/  SHF.R.S32.HI R11, RZ, 0x1f, R10 ;  /* 0x0000001fff0b7819 */ /* 0x004fe2000001140a */
[--C-:B------:R-:W-:Y:S02]  /*1b10*/  IMAD.IADD R10, R9, 0x1, R6.reuse ;  /* 0x00000001090a7824 */ /* 0x100fe400078e0206 */
[--C-:B------:R-:W-:Y:S02]  /*1b20*/  IMAD.IADD R2, R5, 0x1, R6.reuse ;  /* 0x0000000105027824 */ /* 0x100fe400078e0206 */
[----:B------:R-:W-:Y:S04]  /*1b30*/  STL [R1+0xc8], R11 ;  /* 0x0000c80b01007387 */ /* 0x000fe80000100800 */
[----:B------:R1:W-:Y:S04]  /*1b40*/  STL [R1+0x2c], R8 ;  /* 0x00002c0801007387 */ /* 0x0003e80000100800 */
[----:B------:R2:W-:Y:S01]  /*1b50*/  STL [R1+0x3c], R10 ;  /* 0x00003c0a01007387 */ /* 0x0005e20000100800 */
[----:B-1----:R-:W-:-:S05]  /*1b60*/  IMAD.IADD R8, R8, 0x1, R6 ;  /* 0x0000000108087824 */ /* 0x002fca00078e0206 */
[----:B------:R2:W-:Y:S04]  /*1b70*/  STL [R1+0x38], R8 ;  /* 0x0000380801007387 */ /* 0x0005e80000100800 */
[----:B------:R2:W-:Y:S04]  /*1b80*/  STL [R1+0x24], R7 ;  /* 0x0000240701007387 */ /* 0x0005e80000100800 */
[----:B------:R2:W-:Y:S04]  /*1b90*/  STL [R1+0x34], R3 ;  /* 0x0000340301007387 */ /* 0x0005e80000100800 */
[----:B------:R2:W-:Y:S04]  /*1ba0*/  STL [R1+0x28], R5 ;  /* 0x0000280501007387 */ /* 0x0005e80000100800 */
[----:B------:R2:W-:Y:S02]  /*1bb0*/  STL [R1+0x30], R2 ;  /* 0x0000300201007387 */ /* 0x0005e40000100800 */
.L_x_1653:
[----:B------:R-:W3:Y:S01]  /*1bc0*/  LDL R0, [R1+0xc] ;  /* 0x00000c0001007983 */ /* 0x000ee20000100800 */
[----:B--2---:R-:W-:Y:S01]  /*1bd0*/  IMAD.MOV.U32 R8, RZ, RZ, 0x4 ;  /* 0x00000004ff087424 */ /* 0x004fe200078e00ff */
[----:B------:R-:W-:-:S02]  /*1be0*/  ISETP.NE.U32.AND P0, PT, RZ, c[0x0][0x370], PT ;  /* 0x0000dc00ff007a0c */ /* 0x000fc40003f05070 */
[----:B------:R-:W-:Y:S02]  /*1bf0*/  ISETP.NE.U32.AND P1, PT, RZ, c[0x0][0x360], PT ;  /* 0x0000d800ff007a0c */ /* 0x000fe40003f25070 */
[----:B------:R-:W-:Y:S01]  /*1c00*/  ISETP.NE.AND.EX P3, PT, RZ, c[0x0][0x374], PT, P0 ;  /* 0x0000dd00ff007a0c */ /* 0x000fe20003f65300 */
[----:B---3--:R-:W-:-:S05]  /*1c10*/  IMAD.WIDE R2, R0, R8, c[0x0][0x588] ;  /* 0x0001620000027625 */ /* 0x008fca00078e0208 */
[----:B------:R-:W2:Y:S01]  /*1c20*/  LDG.E R252, [R2.64] ;  /* 0x0000000602fc7981 */ /* 0x000ea2000c1e1900 */
[----:B------:R-:W-:Y:S01]  /*1c30*/  ISETP.NE.AND.EX P1, PT, RZ, c[0x0][0x364], PT, P1 ;  /* 0x0000d900ff007a0c */ /* 0x000fe20003f25310 */
[----:B------:R-:W-:Y:S01]  /*1c40*/  IMAD.MOV.U32 R242, RZ, RZ, RZ ;  /* 0x000000fffff27224 */ /* 0x000fe200078e00ff */
[----:B------:R-:W-:Y:S01]  /*1c50*/  ISETP.NE.U32.AND P4, PT, RZ, c[0x0][0x348], PT ;  /* 0x0000d200ff007a0c */ /* 0x000fe20003f85070 */
[----:B------:R-:W-:-:S03]  /*1c60*/  IMAD.MOV.U32 R11, RZ, RZ, RZ ;  /* 0x000000ffff0b7224 */ /* 0x000fc600078e00ff */
[----:B------:R-:W-:Y:S02]  /*1c70*/  ISETP.NE.AND.EX P4, PT, RZ, c[0x0][0x34c], PT, P4 ;  /* 0x0000d300ff007a0c */ /* 0x000fe40003f85340 */
[----:B--2---:R-:W-:Y:S01]  /*1c80*/  SHF.R.S32.HI R12, RZ, 0x1f, R252 ;  /* 0x0000001fff0c7819 */ /* 0x004fe200000114fc */
[C---:B------:R-:W-:Y:S01]  /*1c90*/  IMAD.SHL.U32 R18, R252.reuse, 0x4, RZ ;  /* 0x00000004fc127824 */ /* 0x040fe200078e00ff */
[C---:B------:R-:W-:Y:S02]  /*1ca0*/  @P3 LEA R6, P0, R252.reuse, c[0x0][0x370], 0x2 ;  /* 0x0000dc00fc063a11 */ /* 0x040fe400078010ff */
[C-C-:B------:R-:W-:Y:S01]  /*1cb0*/  SHF.L.U64.HI R16, R252.reuse, 0x2, R12.reuse ;  /* 0x00000002fc107819 */ /* 0x140fe2000001020c */
[----:B------:R1:W-:Y:S01]  /*1cc0*/  STL [R1+0x50], R12 ;  /* 0x0000500c01007387 */ /* 0x0003e20000100800 */
[----:B------:R-:W-:Y:S02]  /*1cd0*/  @P3 LEA.HI.X R7, R252, c[0x0][0x374], R12, 0x2, P0 ;  /* 0x0000dd00fc073a11 */ /* 0x000fe400000f140c */
[C---:B------:R-:W-:Y:S01]  /*1ce0*/  @P1 IADD3 R4, P2, R18.reuse, c[0x0][0x360], RZ ;  /* 0x0000d80012041a10 */ /* 0x040fe20007f5e0ff */
[----:B------:R1:W-:Y:S01]  /*1cf0*/  STL [R1+0x14], R18 ;  /* 0x0000141201007387 */ /* 0x0003e20000100800 */
[----:B------:R-:W-:-:S02]  /*1d00*/  IADD3 R2, P0, R18, c[0x0][0x348], RZ ;  /* 0x0000d20012027a10 */ /* 0x000fc40007f1e0ff */
[C---:B------:R-:W-:Y:S01]  /*1d10*/  @P1 IADD3.X R5, R16.reuse, c[0x0][0x364], RZ, P2, !PT ;  /* 0x0000d90010051a10 */ /* 0x040fe200017fe4ff */
[----:B------:R1:W5:Y:S01]  /*1d20*/  @P3 LDG.E R242, [R6.64] ;  /* 0x0000000606f23981 */ /* 0x000362000c1e1900 */
[----:B------:R-:W-:-:S03]  /*1d30*/  IADD3.X R3, R16, c[0x0][0x34c], RZ, P0, !PT ;  /* 0x0000d30010037a10 */ /* 0x000fc600007fe4ff */
[----:B------:R1:W5:Y:S04]  /*1d40*/  @P1 LDG.E R13, [R4.64] ;  /* 0x00000006040d1981 */ /* 0x000368000c1e1900 */
[----:B------:R1:W5:Y:S04]  /*1d50*/  @P4 LDG.E R11, [R2.64] ;  /* 0x00000006020b4981 */ /* 0x000368000c1e1900 */
[----:B------:R1:W-:Y:S01]  /*1d60*/  STL [R1+0x18], R16 ;  /* 0x0000181001007387 */ /* 0x0003e20000100800 */
[----:B------:R-:W-:Y:S01]  /*1d70*/  YIELD ;  /* 0x0000000000007946 */ /* 0x000fe20003800000 */
[----:B------:R-:W-:Y:S05]  /*1d80*/  @P1 BRA `(.L_x_1563) ;  /* 0x0000005000001947 */ /* 0x000fea0003800000 */
[----:B-----5:R-:W-:Y:S01]  /*1d90*/  MOV R13, c[0x0][0x168] ;  /* 0x00005a00000d7a02 */ /* 0x020fe20000000f00 */
[----:B------:R-:W-:Y:S05]  /*1da0*/  @!P4 BRA `(.L_x_1563) ;  /* 0x000000300000c947 */ /* 0x000fea0003800000 */
[----:B------:R2:W3:Y:S04]  /*1db0*/  LDG.E R0, [R2.64] ;  /* 0x0000000602007981 */ /* 0x0004e8000c1e1900 */
[----:B-12---:R-:W3:Y:S02]  /*1dc0*/  LDG.E R2, [R2.64+0x4] ;  /* 0x0000040602027981 */ /* 0x006ee4000c1e1900 */
[----:B---3--:R-:W-:-:S02]  /*1dd0*/  IADD3 R13, -R0, R2, RZ ;  /* 0x00000002000d7210 */ /* 0x008fc40007ffe1ff */
.L_x_1563:
[----:B------:R-:W-:-:S04]  /*1de0*/  ISETP.NE.U32.AND P0, PT, RZ, c[0x0][0x368], PT ;  /* 0x0000da00ff007a0c */ /* 0x000fc80003f05070 */
[----:B------:R-:W-:-:S13]  /*1df0*/  ISETP.NE.AND.EX P0, PT, RZ, c[0x0][0x36c], PT, P0 ;  /* 0x0000db00ff007a0c */ /* 0x000fda0003f05300 */
[----:B------:R-:W-:Y:S05]  /*1e00*/  @!P0 BRA `(.L_x_1564) ;  /* 0x0000004000008947 */ /* 0x000fea0003800000 */
[----:B-1----:R-:W-:-:S04]  /*1e10*/  IADD3 R2, P0, R18, c[0x0][0x368], RZ ;  /* 0x0000da0012027a10 */ /* 0x002fc80007f1e0ff */
[----:B------:R-:W-:-:S05]  /*1e20*/  IADD3.X R3, R16, c[0x0][0x36c], RZ, P0, !PT ;  /* 0x0000db0010037a10 */ /* 0x000fca00007fe4ff */
[----:B------:R1:W5:Y:S01]  /*1e30*/  LDG.E R0, [R2.64] ;  /* 0x0000000602007981 */ /* 0x000362000c1e1900 */
[----:B------:R-:W-:Y:S05]  /*1e40*/  BRA `(.L_x_1565) ;  /* 0x0000008000007947 */ /* 0x000fea0003800000 */
.L_x_1564:
        /* <DEDUP_REMOVED lines=8> */
.L_x_1565:
[----:B------:R-:W2:Y:S01]  /*1ed0*/  LDL R14, [R1+0x8] ;  /* 0x00000800010e7983 */ /* 0x000ea20000100800 */
[----:B-----5:R-:W-:Y:S01]  /*1ee0*/  IMAD.IADD R17, R0, 0x1, -R242 ;  /* 0x0000000100117824 */ /* 0x020fe200078e0af2 */
[----:B------:R-:W-:Y:S04]  /*1ef0*/  BSSY B0, `(.L_x_1566) ;  /* 0x000002e000007945 */ /* 0x000fe80003800000 */
[----:B------:R-:W-:-:S02]  /*1f00*/  ISETP.GE.AND P0, PT, R17, 0x1, PT ;  /* 0x000000011100780c */ /* 0x000fc40003f06270 */
[----:B------:R-:W-:-:S04]  /*1f10*/  IADD3 R0, R17, 0x3f, RZ ;  /* 0x0000003f11007810 */ /* 0x000fc80007ffe0ff */
[----:B-1----:R-:W-:-:S04]  /*1f20*/  SHF.R.S32.HI R2, RZ, 0x1f, R0 ;  /* 0x0000001fff027819 */ /* 0x002fc80000011400 */
[----:B------:R-:W-:Y:S01]  /*1f30*/  LEA.HI R0, R2, R0, RZ, 0x6 ;  /* 0x0000000002007211 */ /* 0x000fe200078f30ff */
[----:B------:R-:W-:-:S03]  /*1f40*/  IMAD.MOV.U32 R2, RZ, RZ, RZ ;  /* 0x000000ffff027224 */ /* 0x000fc600078e00ff */
[----:B------:R-:W-:Y:S02]  /*1f50*/  SHF.R.S32.HI R10, RZ, 0x6, R0 ;  /* 0x00000006ff0a7819 */ /* 0x000fe40000011400 */
        /* <DEDUP_REMOVED lines=39> */
.L_x_1567:
[----:B------:R-:W-:Y:S05]  /*21d0*/  BSYNC B0 ;  /* 0x0000000000007941 */ /* 0x000fea0003800000 */
.L_x_1566:
[----:B------:R-:W-:Y:S01]  /*21e0*/  IMAD R240, R15, R2, RZ ;  /* 0x000000020ff07224 */ /* 0x000fe200078e02ff */
[----:B------:R-:W-:Y:S01]  /*21f0*/  PRMT R0, RZ, 0x7610, R0 ;  /* 0x00007610ff007816 */ /* 0x000fe20000000000 */
[----:B-1----:R-:W-:Y:S01]  /*2200*/  IMAD.MOV.U32 R15, RZ, RZ, RZ ;  /* 0x000000ffff0f7224 */ /* 0x002fe200078e00ff */
[----:B------:R-:W-:Y:S01]  /*2210*/  MOV R20, RZ ;  /* 0x000000ff00147202 */ /* 0x000fe20000000f00 */
[----:B------:R-:W-:Y:S01]  /*2220*/  IMAD.IADD R2, R240, 0x1, R2 ;  /* 0x00000001f0027824 */ /* 0x000fe200078e0202 */
[----:B------:R-:W-:Y:S01]  /*2230*/  CS2R R74, SRZ ;  /* 0x00000000004a7805 */ /* 0x000fe2000001ff00 */
        /* <DEDUP_REMOVED lines=66> */
[----:B------:R-:W2:Y:S01]  /*2660*/  LDL R6, [R1+0x4] ;  /* 0x0000040001067983 */ /* 0x000ea20000100800 */
[----:B------:R-:W-:-:S04]  /*2670*/  ISETP.NE.U32.AND P0, PT, RZ, c[0x0][0x340], PT ;  /* 0x0000d000ff007a0c */ /* 0x000fc80003f05070 */
[----:B------:R-:W-:-:S13]  /*2680*/  ISETP.NE.AND.EX P1, PT, RZ, c[0x0][0x344], PT, P0 ;  /* 0x0000d100ff007a0c */ /* 0x000fda0003f25300 */
[----:B------:R-:W-:-:S04]  /*2690*/  @P1 IADD3 R2, P0, R18, c[0x0][0x340], RZ ;  /* 0x0000d00012021a10 */ /* 0x000fc80007f1e0ff */
[----:B------:R-:W-:-:S05]  /*26a0*/  @P1 IADD3.X R3, R16, c[0x0][0x344], RZ, P0, !PT ;  /* 0x0000d10010031a10 */ /* 0x000fca00007fe4ff */
[----:B------:R1:W5:Y:S01]  /*26b0*/  @P1 LDG.E R15, [R2.64] ;  /* 0x00000006020f1981 */ /* 0x000362000c1e1900 */
[----:B------:R-:W-:Y:S01]  /*26c0*/  SHF.R.S32.HI R0, RZ, 0x1f, R11 ;  /* 0x0000001fff007819 */ /* 0x000fe2000001140b */
[----:B------:R-:W-:Y:S01]  /*26d0*/  IMAD.MOV.U32 R4, RZ, RZ, c[0x0][0x2c4] ;  /* 0x0000b100ff047624 */ /* 0x000fe200078e00ff */
[----:B------:R-:W-:Y:S01]  /*26e0*/  LOP3.LUT R16, R14, 0xffff, RZ, 0xc0, !PT ;  /* 0x0000ffff0e107812 */ /* 0x000fe200078ec0ff */
[----:B------:R-:W-:Y:S01]  /*26f0*/  IMAD R5, R236, 0x20, R241 ;  /* 0x00000020ec057824 */ /* 0x000fe200078e02f1 */
[----:B------:R-:W-:Y:S01]  /*2700*/  ISETP.GE.AND P6, PT, R238, c[0x0][0x198], PT ;  /* 0x00006600ee007a0c */ /* 0x000fe20003fc6270 */
[----:B------:R-:W-:Y:S01]  /*2710*/  IMAD R0, R0, c[0x0][0x178], RZ ;  /* 0x00005e0000007a24 */ /* 0x000fe200078e02ff */
[----:B------:R-:W-:Y:S02]  /*2720*/  ISETP.NE.AND P0, PT, R4, 0x1, PT ;  /* 0x000000010400780c */ /* 0x000fe40003f05270 */
[----:B------:R-:W-:Y:S01]  /*2730*/  SEL R4, R252, RZ, !P4 ;  /* 0x000000fffc047207 */ /* 0x000fe20006000000 */
[----:B------:R-:W-:Y:S01]  /*2740*/  IMAD R0, R11, c[0x0][0x17c], R0 ;  /* 0x00005f000b007a24 */ /* 0x000fe200078e0200 */
[----:B------:R-:W-:-:S02]  /*2750*/  ISETP.GE.AND P5, PT, R237, c[0x0][0x198], PT ;  /* 0x00006600ed007a0c */ /* 0x000fc40003fa6270 */
[----:B------:R-:W-:Y:S01]  /*2760*/  IADD3 R104, R206, -0x1, RZ ;  /* 0xffffffffce687810 */ /* 0x000fe20007ffe0ff */
[----:B-1----:R-:W-:-:S05]  /*2770*/  IMAD.WIDE.U32 R2, R11, c[0x0][0x178], RZ ;  /* 0x00005e000b027a25 */ /* 0x002fca00078e00ff */
[----:B------:R-:W-:-:S05]  /*2780*/  IADD3 R3, R3, R0, RZ ;  /* 0x0000000003037210 */ /* 0x000fca0007ffe0ff */
[----:B------:R-:W-:-:S04]  /*2790*/  IMAD.WIDE.U32 R2, R16, c[0x0][0x1b8], R2 ;  /* 0x00006e0010027a25 */ /* 0x000fc800078e0002 */
[----:B------:R-:W-:-:S04]  /*27a0*/  IMAD R3, R16, c[0x0][0x1bc], R3 ;  /* 0x00006f0010037a24 */ /* 0x000fc800078e0203 */
[----:B------:R-:W-:-:S04]  /*27b0*/  IMAD.WIDE.U32 R2, R4, c[0x0][0x1c0], R2 ;  /* 0x0000700004027a25 */ /* 0x000fc800078e0002 */
[----:B--2---:R-:W-:Y:S01]  /*27c0*/  IMAD R5, R6, 0x80, R5 ;  /* 0x0000008006057824 */ /* 0x004fe200078e0205 */
[----:B------:R-:W-:Y:S02]  /*27d0*/  SEL R6, R12, RZ, !P4 ;  /* 0x000000ff0c067207 */ /* 0x000fe40006000000 */
[----:B------:R-:W-:Y:S01]  /*27e0*/  ISETP.GE.AND P4, PT, R239, c[0x0][0x198], PT ;  /* 0x00006600ef007a0c */ /* 0x000fe20003f86270 */
[----:B------:R-:W-:Y:S01]  /*27f0*/  @P0 IMAD.HI.U32 R7, R5, c[0x0][0x2c8], RZ ;  /* 0x0000b20005070a27 */ /* 0x000fe200078e00ff */
[----:B------:R-:W-:-:S03]  /*2800*/  MOV R0, R5 ;  /* 0x0000000500007202 */ /* 0x000fc60000000f00 */
[----:B------:R-:W-:Y:S01]  /*2810*/  IMAD R6, R6, c[0x0][0x1c0], RZ ;  /* 0x0000700006067a24 */ /* 0x000fe200078e02ff */
[----:B------:R-:W-:Y:S02]  /*2820*/  @P0 SHF.R.U32.HI R0, RZ, c[0x0][0x2cc], R7 ;  /* 0x0000b300ff000a19 */ /* 0x000fe40000011607 */
[----:B------:R-:W-:Y:S01]  /*2830*/  ISETP.GE.AND P0, PT, R232, c[0x0][0x198], PT ;  /* 0x00006600e8007a0c */ /* 0x000fe20003f06270 */
[----:B------:R-:W-:Y:S01]  /*2840*/  IMAD R6, R4, c[0x0][0x1c4], R6 ;  /* 0x0000710004067a24 */ /* 0x000fe200078e0206 */
[--C-:B------:R-:W-:Y:S01]  /*2850*/  SHF.R.S32.HI R7, RZ, 0x1f, R0.reuse ;  /* 0x0000001fff077819 */ /* 0x100fe20000011400 */
[----:B------:R-:W-:-:S03]  /*2860*/  IMAD.MOV R4, RZ, RZ, -R0 ;  /* 0x000000ffff047224 */ /* 0x000fc600078e0a00 */
[----:B------:R-:W-:Y:S01]  /*2870*/  IADD3 R3, R3, R6, RZ ;  /* 0x0000000603037210 */ /* 0x000fe20007ffe0ff */
[----:B------:R-:W-:Y:S02]  /*2880*/  IMAD R4, R4, c[0x0][0x2c4], R5 ;  /* 0x0000b10004047a24 */ /* 0x000fe400078e0205 */
[----:B------:R-:W-:Y:S02]  /*2890*/  IMAD R5, R7, c[0x0][0x1b0], RZ ;  /* 0x00006c0007057a24 */ /* 0x000fe400078e02ff */
[----:B------:R-:W-:-:S04]  /*28a0*/  IMAD.WIDE.U32 R2, R0, c[0x0][0x1b0], R2 ;  /* 0x00006c0000027a25 */ /* 0x000fc800078e0002 */
[----:B------:R-:W-:Y:S01]  /*28b0*/  IMAD R6, R0, c[0x0][0x1b4], R5 ;  /* 0x00006d0000067a24 */ /* 0x000fe200078e0205 */
[----:B------:R-:W-:Y:S01]  /*28c0*/  SHF.R.S32.HI R5, RZ, 0x1f, R4 ;  /* 0x0000001fff057819 */ /* 0x000fe20000011404 */
[----:B------:R-:W-:Y:S02]  /*28d0*/  @!P1 IMAD.MOV.U32 R15, RZ, RZ, R252 ;  /* 0x000000ffff0f9224 */ /* 0x000fe400078e00fc */
[----:B------:R-:W-:Y:S02]  /*28e0*/  IMAD.IADD R3, R3, 0x1, R6 ;  /* 0x0000000103037824 */ /* 0x000fe400078e0206 */
[----:B------:R-:W-:Y:S02]  /*28f0*/  IMAD R0, R5, c[0x0][0x1a8], RZ ;  /* 0x00006a0005007a24 */ /* 0x000fe400078e02ff */
[----:B------:R-:W-:-:S04]  /*2900*/  IMAD.WIDE.U32 R2, R4, c[0x0][0x1a8], R2 ;  /* 0x00006a0004027a25 */ /* 0x000fc800078e0002 */
[----:B------:R-:W-:Y:S01]  /*2910*/  IMAD R0, R4, c[0x0][0x1ac], R0 ;  /* 0x00006b0004007a24 */ /* 0x000fe200078e0200 */
[----:B------:R-:W-:-:S04]  /*2920*/  LEA R14, P0, R2, c[0x0][0x160], 0x1 ;  /* 0x00005800020e7a11 */ /* 0x000fc800078008ff */
[----:B------:R-:W-:-:S04]  /*2930*/  IADD3 R0, R3, R0, RZ ;  /* 0x0000000003007210 */ /* 0x000fc80007ffe0ff */
[----:B------:R-:W-:Y:S01]  /*2940*/  LEA.HI.X R5, R2, c[0x0][0x164], R0, 0x1, P0 ;  /* 0x0000590002057a11 */ /* 0x000fe200000f0c00 */
[----:B------:R-:W-:Y:S05]  /*2950*/  BRA.DIV ~URZ, `(.L_x_1569) ;  /* 0x0000dc427f007947 */ /* 0x000fea000b800000 */
[----:B------:R1:W2:Y:S02]  /*2960*/  SHFL.IDX PT, R4, R5, RZ, 0x181f ;  /* 0x00181fff05047589 */ /* 0x0002a400000e0000 */
.L_x_1658:
[----:B------:R-:W-:Y:S05]  /*2970*/  BRA.DIV ~URZ, `(.L_x_1570) ;  /* 0x0000dc927f007947 */ /* 0x000fea000b800000 */
[----:B------:R3:W4:Y:S02]  /*2980*/  SHFL.IDX PT, R0, R14, RZ, 0x181f ;  /* 0x00181fff0e007589 */ /* 0x00072400000e0000 */
.L_x_1659:
[----:B---3--:R-:W3:Y:S01]  /*2990*/  LDL R2, [R1+0x4] ;  /* 0x0000040001027983 */ /* 0x008ee20000100800 */
[----:B------:R-:W-:Y:S01]  /*29a0*/  IMAD R13, R13, c[0x0][0x2c4], RZ ;  /* 0x0000b1000d0d7a24 */ /* 0x000fe200078e02ff */
[----:B------:R-:W-:Y:S01]  /*29b0*/  BSSY B0, `(.L_x_1571) ;  /* 0x0000018000007945 */ /* 0x000fe20003800000 */
[----:B---3--:R-:W-:-:S04]  /*29c0*/  LEA R12, R2, R241, 0x7 ;  /* 0x000000f1020c7211 */ /* 0x008fc800078e38ff */
[----:B------:R-:W-:-:S13]  /*29d0*/  ISETP.GE.AND P0, PT, R12, R13, PT ;  /* 0x0000000d0c00720c */ /* 0x000fda0003f06270 */
[----:B------:R-:W-:Y:S05]  /*29e0*/  @P0 BRA `(.L_x_1572) ;  /* 0x0000014000000947 */ /* 0x000fea0003800000 */
[C---:B------:R-:W-:Y:S02]  /*29f0*/  ISETP.GE.AND P3, PT, R232.reuse, c[0x0][0x198], PT ;  /* 0x00006600e8007a0c */ /* 0x040fe40003f66270 */
[----:B------:R-:W-:Y:S02]  /*2a00*/  SHF.R.S32.HI R2, RZ, 0x1f, R232 ;  /* 0x0000001fff027819 */ /* 0x000fe400000114e8 */
[-C--:B----4-:R-:W-:Y:S02]  /*2a10*/  LEA R10, P0, R232, R0.reuse, 0x1 ;  /* 0x00000000e80a7211 */ /* 0x090fe400078008ff */
[-C--:B------:R-:W-:Y:S02]  /*2a20*/  LEA R8, P2, R238, R0.reuse, 0x1 ;  /* 0x00000000ee087211 */ /* 0x080fe400078408ff */
[----:B------:R-:W-:Y:S02]  /*2a30*/  SHF.R.S32.HI R20, RZ, 0x1f, R238 ;  /* 0x0000001fff147819 */ /* 0x000fe400000114ee */
[----:B------:R-:W-:-:S02]  /*2a40*/  LEA R6, P1, R237, R0, 0x1 ;  /* 0x00000000ed067211 */ /* 0x000fc400078208ff */
[----:B--2---:R-:W-:Y:S02]  /*2a50*/  LEA.HI.X R11, R232, R4, R2, 0x1, P0 ;  /* 0x00000004e80b7211 */ /* 0x004fe400000f0c02 */
[----:B------:R-:W-:Y:S02]  /*2a60*/  SHF.R.S32.HI R19, RZ, 0x1f, R237 ;  /* 0x0000001fff137819 */ /* 0x000fe400000114ed */
[----:B------:R-:W-:Y:S01]  /*2a70*/  LEA R2, P0, R239, R0, 0x1 ;  /* 0x00000000ef027211 */ /* 0x000fe200078008ff */
[----:B------:R-:W-:Y:S01]  /*2a80*/  @!PT LDS RZ, [RZ] ;  /* 0x00000000fffff984 */ /* 0x000fe20000000800 */
[----:B------:R-:W-:Y:S01]  /*2a90*/  @!PT LDS RZ, [RZ] ;  /* 0x00000000fffff984 */ /* 0x000fe20000000800 */
[----:B------:R-:W-:Y:S01]  /*2aa0*/  @!PT LDS RZ, [RZ] ;  /* 0x00000000fffff984 */ /* 0x000fe20000000800 */
[----:B------:R2:W-:Y:S01]  /*2ab0*/  LDGSTS.E.BYPASS.LTC128B.128 [R229+0x10100], [R10.64], !P3 ;  /* 0x101000000ae57fae */ /* 0x0005e2000d901d46 */
[----:B------:R-:W-:Y:S02]  /*2ac0*/  SHF.R.S32.HI R18, RZ, 0x1f, R239 ;  /* 0x0000001fff127819 */ /* 0x000fe400000114ef */
[-C--:B------:R-:W-:Y:S02]  /*2ad0*/  LEA.HI.X R9, R238, R4.reuse, R20, 0x1, P2 ;  /* 0x00000004ee097211 */ /* 0x080fe400010f0c14 */
[----:B------:R-:W-:-:S02]  /*2ae0*/  LEA.HI.X R7, R237, R4, R19, 0x1, P1 ;  /* 0x00000004ed077211 */ /* 0x000fc400008f0c13 */
[----:B------:R-:W-:Y:S01]  /*2af0*/  LEA.HI.X R3, R239, R4, R18, 0x1, P0 ;  /* 0x00000004ef037211 */ /* 0x000fe200000f0c12 */
[----:B------:R2:W-:Y:S04]  /*2b00*/  LDGSTS.E.BYPASS.LTC128B.128 [R229+0x14100], [R8.64], !P6 ;  /* 0x1410000008e57fae */ /* 0x0005e8000f101d46 */
[----:B------:R2:W-:Y:S04]  /*2b10*/  LDGSTS.E.BYPASS.LTC128B.128 [R229+0x18100], [R6.64], !P5 ;  /* 0x1810000006e57fae */ /* 0x0005e8000e901d46 */
[----:B------:R2:W-:Y:S02]  /*2b20*/  LDGSTS.E.BYPASS.LTC128B.128 [R229+0x1c100], [R2.64], !P4 ;  /* 0x1c10000002e57fae */ /* 0x0005e4000e101d46 */
.L_x_1572:
[----:B------:R-:W-:Y:S05]  /*2b30*/  BSYNC B0 ;  /* 0x0000000000007941 */ /* 0x000fea0003800000 */
.L_x_1571:
[----:B------:R-:W-:Y:S05]  /*2b40*/  BRA.DIV ~URZ, `(.L_x_1573) ;  /* 0x0000db327f007947 */ /* 0x000fea000b800000 */
[----:B--2---:R2:W3:Y:S04]  /*2b50*/  SHFL.IDX PT, R4, R5, 0x1, 0x181f ;  /* 0x00381f0005047f89 */ /* 0x0044e800000e0000 */
[----:B----4-:R2:W4:Y:S02]  /*2b60*/  SHFL.IDX PT, R0, R14, 0x1, 0x181f ;  /* 0x00381f000e007f89 */ /* 0x01052400000e0000 */
.L_x_1660:
[----:B------:R-:W-:Y:S01]  /*2b70*/  IADD3 R2, R12, 0x20, RZ ;  /* 0x000000200c027810 */ /* 0x000fe20007ffe0ff */
[----:B------:R-:W-:Y:S03]  /*2b80*/  BSSY B0, `(.L_x_1574) ;  /* 0x0000017000007945 */ /* 0x000fe60003800000 */
        /* <DEDUP_REMOVED lines=8> */
[----:B---3--:R-:W-:Y:S02]  /*2c10*/  LEA.HI.X R11, R232, R4, R3, 0x1, P0 ;  /* 0x00000004e80b7211 */ /* 0x008fe400000f0c03 */
        /* <DEDUP_REMOVED lines=13> */
.L_x_1575:
[----:B------:R-:W-:Y:S05]  /*2cf0*/  BSYNC B0 ;  /* 0x0000000000007941 */ /* 0x000fea0003800000 */
.L_x_1574:
[----:B------:R-:W-:Y:S05]  /*2d00*/  BRA.DIV ~URZ, `(.L_x_1576) ;  /* 0x0000da427f007947 */ /* 0x000fea000b800000 */
[----:B---3--:R3:W1:Y:S02]  /*2d10*/  SHFL.IDX PT, R4, R5, 0x2, 0x181f ;  /* 0x00581f0005047f89 */ /* 0x00866400000e0000 */
.L_x_1661:
[----:B------:R-:W-:Y:S05]  /*2d20*/  BRA.DIV ~URZ, `(.L_x_1577) ;  /* 0x0000da927f007947 */ /* 0x000fea000b800000 */
[----:B----4-:R4:W2:Y:S02]  /*2d30*/  SHFL.IDX PT, R0, R14, 0x2, 0x181f ;  /* 0x00581f000e007f89 */ /* 0x0108a400000e0000 */
.L_x_1662:
[----:B------:R-:W-:Y:S01]  /*2d40*/  IADD3 R2, R12, 0x40, RZ ;  /* 0x000000400c027810 */ /* 0x000fe20007ffe0ff */
[----:B------:R-:W-:Y:S03]  /*2d50*/  BSSY B0, `(.L_x_1578) ;  /* 0x0000017000007945 */ /* 0x000fe60003800000 */
[----:B------:R-:W-:-:S13]  /*2d60*/  ISETP.GE.AND P0, PT, R2, R13, PT ;  /* 0x0000000d0200720c */ /* 0x000fda0003f06270 */
[----:B------:R-:W-:Y:S05]  /*2d70*/  @P0 BRA `(.L_x_1579) ;  /* 0x0000014000000947 */ /* 0x000fea0003800000 */
[C---:B------:R-:W-:Y:S02]  /*2d80*/  ISETP.GE.AND P3, PT, R232.reuse, c[0x0][0x198], PT ;  /* 0x00006600e8007a0c */ /* 0x040fe40003f66270 */
[----:B------:R-:W-:Y:S02]  /*2d90*/  SHF.R.S32.HI R3, RZ, 0x1f, R232 ;  /* 0x0000001fff037819 */ /* 0x000fe400000114e8 */
[-C--:B--2---:R-:W-:Y:S02]  /*2da0*/  LEA R10, P0, R232, R0.reuse, 0x1 ;  /* 0x00000000e80a7211 */ /* 0x084fe400078008ff */
[-C--:B------:R-:W-:Y:S02]  /*2db0*/  LEA R8, P2, R238, R0.reuse, 0x1 ;  /* 0x00000000ee087211 */ /* 0x080fe400078408ff */
[----:B------:R-:W-:Y:S02]  /*2dc0*/  SHF.R.S32.HI R20, RZ, 0x1f, R238 ;  /* 0x0000001fff147819 */ /* 0x000fe400000114ee */
[----:B------:R-:W-:-:S02]  /*2dd0*/  LEA R6, P1, R237, R0, 0x1 ;  /* 0x00000000ed067211 */ /* 0x000fc400078208ff */
[----:B-1----:R-:W-:Y:S02]  /*2de0*/  LEA.HI.X R11, R232, R4, R3, 0x1, P0 ;  /* 0x00000004e80b7211 */ /* 0x002fe400000f0c03 */
        /* <DEDUP_REMOVED lines=13> */
.L_x_1579:
[----:B------:R-:W-:Y:S05]  /*2ec0*/  BSYNC B0 ;  /* 0x0000000000007941 */ /* 0x000fea0003800000 */
.L_x_1578:
[----:B------:R-:W-:Y:S05]  /*2ed0*/  BRA.DIV ~URZ, `(.L_x_1580) ;  /* 0x0000d9527f007947 */ /* 0x000fea000b800000 */
[----:B-1----:R1:W3:Y:S04]  /*2ee0*/  SHFL.IDX PT, R4, R5, 0x3, 0x181f ;  /* 0x00781f0005047f89 */ /* 0x0022e800000e0000 */
[----:B--2---:R1:W2:Y:S02]  /*2ef0*/  SHFL.IDX PT, R0, R14, 0x3, 0x181f ;  /* 0x00781f000e007f89 */ /* 0x0042a400000e0000 */
.L_x_1663:
[----:B-1-3--:R-:W3:Y:S01]  /*2f00*/  LDL.LU R5, [R1+0x10] ;  /* 0x0000100001057983 */ /* 0x00aee20000300800 */
[----:B------:R-:W-:Y:S01]  /*2f10*/  IADD3 R2, R12, 0x60, RZ ;  /* 0x000000600c027810 */ /* 0x000fe20007ffe0ff */
[----:B-----5:R-:W-:Y:S01]  /*2f20*/  IMAD.WIDE.U32 R246, R15, c[0x0][0x2b0], RZ ;  /* 0x0000ac000ff67a25 */ /* 0x020fe200078e00ff */
[----:B------:R-:W-:-:S02]  /*2f30*/  SHF.R.S32.HI R19, RZ, 0x1f, R238 ;  /* 0x0000001fff137819 */ /* 0x000fc400000114ee */
[----:B------:R-:W-:Y:S01]  /*2f40*/  ISETP.GE.AND P0, PT, R2, R13, PT ;  /* 0x0000000d0200720c */ /* 0x000fe20003f06270 */
[----:B------:R-:W-:Y:S01]  /*2f50*/  IMAD R105, R236, 0x20, R241 ;  /* 0x00000020ec697824 */ /* 0x000fe200078e02f1 */
[----:B------:R-:W-:Y:S02]  /*2f60*/  SHF.R.S32.HI R24, RZ, 0x1f, R232 ;  /* 0x0000001fff187819 */ /* 0x000fe400000114e8 */
[----:B------:R-:W-:Y:S02]  /*2f70*/  SHF.R.S32.HI R18, RZ, 0x1f, R237 ;  /* 0x0000001fff127819 */ /* 0x000fe400000114ed */
[----:B------:R-:W-:-:S07]  /*2f80*/  SHF.R.S32.HI R23, RZ, 0x1f, R239 ;  /* 0x0000001fff177819 */ /* 0x000fce00000114ef */
[-C--:B--2---:R-:W-:Y:S02]  /*2f90*/  @!P0 LEA R8, P3, R238, R0.reuse, 0x1 ;  /* 0x00000000ee088211 */ /* 0x084fe400078608ff */
[----:B------:R-:W-:Y:S02]  /*2fa0*/  @!P0 LEA R10, P1, R232, R0, 0x1 ;  /* 0x00000000e80a8211 */ /* 0x000fe400078208ff */
[-C--:B------:R-:W-:Y:S02]  /*2fb0*/  @!P0 LEA.HI.X R9, R238, R4.reuse, R19, 0x1, P3 ;  /* 0x00000004ee098211 */ /* 0x080fe400018f0c13 */
[C---:B------:R-:W-:Y:S02]  /*2fc0*/  ISETP.GE.AND P3, PT, R232.reuse, c[0x0][0x198], PT ;  /* 0x00006600e8007a0c */ /* 0x040fe40003f66270 */
[----:B------:R-:W-:Y:S02]  /*2fd0*/  @!P0 LEA.HI.X R11, R232, R4, R24, 0x1, P1 ;  /* 0x00000004e80b8211 */ /* 0x000fe400008f0c18 */
[----:B------:R-:W-:-:S02]  /*2fe0*/  @!P0 LEA R6, P2, R237, R0, 0x1 ;  /* 0x00000000ed068211 */ /* 0x000fc400078408ff */
[----:B------:R-:W-:Y:S02]  /*2ff0*/  @!P0 LEA R2, P1, R239, R0, 0x1 ;  /* 0x00000000ef028211 */ /* 0x000fe400078208ff */
[-C--:B------:R-:W-:Y:S02]  /*3000*/  @!P0 LEA.HI.X R7, R237, R4.reuse, R18, 0x1, P2 ;  /* 0x00000004ed078211 */ /* 0x080fe400010f0c12 */
[C---:B------:R-:W-:Y:S02]  /*3010*/  ISETP.GE.AND P2, PT, R239.reuse, c[0x0][0x1d4], PT ;  /* 0x00007500ef007a0c */ /* 0x040fe40003f46270 */
[----:B------:R-:W-:Y:S01]  /*3020*/  SHF.R.S32.HI R0, RZ, 0x1f, R15 ;  /* 0x0000001fff007819 */ /* 0x000fe2000001140f */
[----:B------:R-:W-:Y:S01]  /*3030*/  @!PT LDS RZ, [RZ] ;  /* 0x00000000fffff984 */ /* 0x000fe20000000800 */
[----:B------:R-:W-:Y:S01]  /*3040*/  @!PT LDS RZ, [RZ] ;  /* 0x00000000fffff984 */ /* 0x000fe20000000800 */
[----:B------:R-:W-:Y:S01]  /*3050*/  @!PT LDS RZ, [RZ] ;  /* 0x00000000fffff984 */ /* 0x000fe20000000800 */
[----:B------:R1:W-:Y:S01]  /*3060*/  @!P0 LDGSTS.E.BYPASS.LTC128B.128 [R229+0x13100], [R10.64], !P3 ;  /* 0x131000000ae58fae */ /* 0x0003e2000d901d46 */
[----:B------:R-:W-:Y:S02]  /*3070*/  ISETP.GE.AND P3, PT, R238, c[0x0][0x1d4], PT ;  /* 0x00007500ee007a0c */ /* 0x000fe40003f66270 */
[----:B------:R-:W-:Y:S01]  /*3080*/  @!P0 LEA.HI.X R3, R239, R4, R23, 0x1, P1 ;  /* 0x00000004ef038211 */ /* 0x000fe200008f0c17 */
[----:B------:R1:W-:Y:S01]  /*3090*/  @!P0 LDGSTS.E.BYPASS.LTC128B.128 [R229+0x17100], [R8.64], !P6 ;  /* 0x1710000008e58fae */ /* 0x0003e2000f101d46 */
[----:B------:R-:W-:Y:S01]  /*30a0*/  ISETP.GE.AND P6, PT, R232, c[0x0][0x1d4], PT ;  /* 0x00007500e8007a0c */ /* 0x000fe20003fc6270 */
[----:B------:R-:W-:-:S02]  /*30b0*/  IMAD R0, R0, c[0x0][0x2b0], RZ ;  /* 0x0000ac0000007a24 */ /* 0x000fc400078e02ff */
[----:B------:R1:W-:Y:S01]  /*30c0*/  @!P0 LDGSTS.E.BYPASS.LTC128B.128 [R229+0x1b100], [R6.64], !P5 ;  /* 0x1b10000006e58fae */ /* 0x0003e2000e901d46 */
[----:B------:R-:W-:Y:S01]  /*30d0*/  ISETP.GE.AND P5, PT, R237, c[0x0][0x1d4], PT ;  /* 0x00007500ed007a0c */ /* 0x000fe20003fa6270 */
[----:B------:R-:W-:Y:S02]  /*30e0*/  IMAD R0, R15, c[0x0][0x2b4], R0 ;  /* 0x0000ad000f007a24 */ /* 0x000fe400078e0200 */
[----:B------:R1:W-:Y:S02]  /*30f0*/  @!P0 LDGSTS.E.BYPASS.LTC128B.128 [R229+0x1f100], [R2.64], !P4 ;  /* 0x1f10000002e58fae */ /* 0x0003e4000e101d46 */
[----:B------:R-:W-:Y:S02]  /*3100*/  IMAD.IADD R250, R247, 0x1, R0 ;  /* 0x00000001f7fa7824 */ /* 0x000fe400078e0200 */
[----:B------:R-:W0:Y:S01]  /*3110*/  LDGDEPBAR ;  /* 0x00000000000079af */ /* 0x000e220000000000 */
[----:B------:R-:W-:Y:S01]  /*3120*/  WARPSYNC 0xffffffff ;  /* 0xffffffff00007948 */ /* 0x000fe20003800000 */
[----:B---3--:R-:W-:-:S04]  /*3130*/  LOP3.LUT R5, R5, 0xfffffffe, RZ, 0xc0, !PT ;  /* 0xfffffffe05057812 */ /* 0x008fc800078ec0ff */
[----:B------:R-:W-:-:S04]  /*3140*/  @P6 LOP3.LUT R5, R5, 0x1, RZ, 0xfc, !PT ;  /* 0x0000000105056812 */ /* 0x000fc800078efcff */
[----:B------:R-:W-:-:S04]  /*3150*/  LOP3.LUT R5, R5, 0xfffffffd, RZ, 0xc0, !PT ;  /* 0xfffffffd05057812 */ /* 0x000fc800078ec0ff */
[----:B------:R-:W-:-:S04]  /*3160*/  @P3 LOP3.LUT R5, R5, 0x2, RZ, 0xfc, !PT ;  /* 0x0000000205053812 */ /* 0x000fc800078efcff */
[----:B------:R-:W-:-:S04]  /*3170*/  LOP3.LUT R5, R5, 0xfffffffb, RZ, 0xc0, !PT ;  /* 0xfffffffb05057812 */ /* 0x000fc800078ec0ff */
[----:B------:R-:W-:-:S05]  /*3180*/  @P2 LOP3.LUT R5, R5, 0x4, RZ, 0xfc, !PT ;  /* 0x0000000405052812 */ /* 0x000fca00078efcff */
[----:B------:R1:W-:Y:S02]  /*3190*/  STL [R1+0x10], R5 ;  /* 0x0000100501007387 */ /* 0x0003e40000100800 */
[----:B------:R-:W-:Y:S01]  /*31a0*/  IMAD.MOV.U32 R111, RZ, RZ, c[0x0][0x2b8] ;  /* 0x0000ae00ff6f7624 */ /* 0x000fe200078e00ff */
[----:B------:R-:W-:Y:S01]  /*31b0*/  BAR.SYNC.DEFER_BLOCKING 0x0 ;  /* 0x0000000000007b1d */ /* 0x000fe20000010000 */
[----:B-1----:R-:W-:Y:S01]  /*31c0*/  IMAD R2, R104, 0x40, R105 ;  /* 0x0000004068027824 */ /* 0x002fe200078e0269 */
[----:B------:R-:W-:Y:S02]  /*31d0*/  MOV R228, RZ ;  /* 0x000000ff00e47202 */ /* 0x000fe40000000f00 */
        /* <DEDUP_REMOVED lines=8> */
[----:B------:R-:W-:Y:S02]  /*3260*/  @!P0 LEA.HI.X.SX32 R5, R0, R250, 0x1, P1 ;  /* 0x000000fa00058211 */ /* 0x000fe400008f0eff */
[----:B------:R-:W-:-:S04]  /*3270*/  @!P0 LEA R4, P1, R3, c[0x0][0x2a0], 0x2 ;  /* 0x0000a80003048a11 */ /* 0x000fc800078210ff */
[----:B------:R-:W-:-:S05]  /*3280*/  @!P0 LEA.HI.X R5, R3, c[0x0][0x2a4], R5, 0x2, P1 ;  /* 0x0000a90003058a11 */ /* 0x000fca00008f1405 */
[----:B------:R1:W2:Y:S01]  /*3290*/  @!P0 LDG.E R228, [R4.64] ;  /* 0x0000000604e48981 */ /* 0x0002a2000c1e1900 */
[----:B------:R-:W-:Y:S01]  /*32a0*/  IMAD.MOV R0, RZ, RZ, -R0 ;  /* 0x000000ffff007224 */ /* 0x000fe200078e0a00 */
[----:B------:R-:W-:Y:S01]  /*32b0*/  SHF.L.U32 R107, R232, 0x1, RZ ;  /* 0x00000001e86b7819 */ /* 0x000fe200000006ff */
[----:B------:R-:W-:Y:S01]  /*32c0*/  IMAD.WIDE.U32 R244, R16, c[0x0][0x1e8], RZ ;  /* 0x00007a0010f47a25 */ /* 0x000fe200078e00ff */
[----:B------:R-:W-:Y:S01]  /*32d0*/  SHF.L.U64.HI R100, R232, 0x1, R24 ;  /* 0x00000001e8647819 */ /* 0x000fe20000010218 */
[----:B------:R-:W-:Y:S01]  /*32e0*/  BSSY B0, `(.L_x_1581) ;  /* 0x00001e6000007945 */ /* 0x000fe20003800000 */
[----:B------:R-:W-:Y:S01]  /*32f0*/  SHF.L.U64.HI R102, R238, 0x1, R19 ;  /* 0x00000001ee667819 */ /* 0x000fe20000010213 */
[----:B------:R-:W-:Y:S01]  /*3300*/  IMAD R231, R0, c[0x0][0x2b8], R2 ;  /* 0x0000ae0000e77a24 */ /* 0x000fe200078e0202 */
[----:B------:R-:W-:Y:S01]  /*3310*/  SHF.L.U64.HI R103, R237, 0x1, R18 ;  /* 0x00000001ed677819 */ /* 0x000fe20000010212 */
[----:B------:R-:W-:Y:S01]  /*3320*/  IMAD R243, R16, c[0x0][0x1ec], R245 ;  /* 0x00007b0010f37a24 */ /* 0x000fe200078e02f5 */
[----:B------:R-:W-:Y:S01]  /*3330*/  SHF.L.U64.HI R101, R239, 0x1, R23 ;  /* 0x00000001ef657819 */ /* 0x000fe20000010217 */
[----:B------:R-:W-:-:S04]  /*3340*/  IMAD.WIDE.U32 R2, R231, c[0x0][0x1e0], RZ ;  /* 0x00007800e7027a25 */ /* 0x000fc800078e00ff */
[----:B------:R-:W-:Y:S02]  /*3350*/  IMAD R106, R104, -0x40, R17 ;  /* 0xffffffc0686a7824 */ /* 0x000fe400078e0211 */
[----:B------:R-:W-:-:S04]  /*3360*/  IMAD.WIDE.U32 R248, R16, c[0x0][0x210], RZ ;  /* 0x0000840010f87a25 */ /* 0x000fc800078e00ff */
[----:B------:R-:W-:Y:S02]  /*3370*/  IMAD.IADD R20, R106, 0x1, -R241 ;  /* 0x000000016a147824 */ /* 0x000fe400078e0af1 */
[----:B------:R-:W-:Y:S01]  /*3380*/  IMAD R251, R16, c[0x0][0x214], R249 ;  /* 0x0000850010fb7a24 */ /* 0x000fe200078e02f9 */
[----:B-1----:R-:W-:Y:S01]  /*3390*/  SHF.R.S32.HI R5, RZ, 0x1f, R231 ;  /* 0x0000001fff057819 */ /* 0x002fe200000114e7 */
[----:B------:R-:W-:Y:S02]  /*33a0*/  IMAD.SHL.U32 R108, R238, 0x2, RZ ;  /* 0x00000002ee6c7824 */ /* 0x000fe400078e00ff */
[----:B------:R-:W-:Y:S02]  /*33b0*/  IMAD.SHL.U32 R110, R237, 0x2, RZ ;  /* 0x00000002ed6e7824 */ /* 0x000fe400078e00ff */
[----:B------:R-:W-:Y:S02]  /*33c0*/  IMAD R0, R5, c[0x0][0x1e0], RZ ;  /* 0x0000780005007a24 */ /* 0x000fe400078e02ff */
[----:B------:R-:W-:-:S02]  /*33d0*/  IMAD.SHL.U32 R109, R239, 0x2, RZ ;  /* 0x00000002ef6d7824 */ /* 0x000fc400078e00ff */
[----:B------:R-:W-:-:S04]  /*33e0*/  IMAD R0, R231, c[0x0][0x1e4], R0 ;  /* 0x00007900e7007a24 */ /* 0x000fc800078e0200 */
[----:B------:R-:W-:Y:S01]  /*33f0*/  IMAD.IADD R3, R3, 0x1, R0 ;  /* 0x0000000103037824 */ /* 0x000fe200078e0200 */
[----:B--2---:R-:W-:-:S03]  /*3400*/  SHF.R.S32.HI R13, RZ, 0x1f, R228 ;  /* 0x0000001fff0d7819 */ /* 0x004fc600000114e4 */
[----:B------:R-:W-:-:S04]  /*3410*/  IMAD.WIDE.U32 R2, R228, c[0x0][0x1f0], R2 ;  /* 0x00007c00e4027a25 */ /* 0x000fc800078e0002 */
[----:B------:R-:W-:-:S04]  /*3420*/  IMAD R0, R13, c[0x0][0x1f0], RZ ;  /* 0x00007c000d007a24 */ /* 0x000fc800078e02ff */
[----:B------:R-:W-:Y:S01]  /*3430*/  IMAD R4, R228, c[0x0][0x1f4], R0 ;  /* 0x00007d00e4047a24 */ /* 0x000fe200078e0200 */
[----:B------:R-:W-:-:S04]  /*3440*/  IADD3 R0, P0, R2, R244, RZ ;  /* 0x000000f402007210 */ /* 0x000fc80007f1e0ff */
[----:B------:R-:W-:Y:S01]  /*3450*/  IADD3.X R2, R243, R3, R4, P0, !PT ;  /* 0x00000003f3027210 */ /* 0x000fe200007fe404 */
[----:B------:R-:W-:Y:S01]  /*3460*/  IMAD R3, R5, c[0x0][0x208], RZ ;  /* 0x0000820005037a24 */ /* 0x000fe200078e02ff */
[----:B------:R-:W-:Y:S01]  /*3470*/  LEA R9, P0, R0, c[0x0][0x1c8], 0x1 ;  /* 0x0000720000097a11 */ /* 0x000fe200078008ff */
[----:B------:R-:W-:-:S03]  /*3480*/  IMAD.WIDE.U32 R4, R231, c[0x0][0x208], RZ ;  /* 0x00008200e7047a25 */ /* 0x000fc600078e00ff */
[----:B----4-:R-:W-:Y:S01]  /*3490*/  LEA.HI.X R14, R0, c[0x0][0x1cc], R2, 0x1, P0 ;  /* 0x00007300000e7a11 */ /* 0x010fe200000f0c02 */
[----:B------:R-:W-:Y:S01]  /*34a0*/  SHFL.IDX PT, R12, R9, 0x1, 0x181f ;  /* 0x00381f00090c7f89 */ /* 0x000fe200000e0000 */
[----:B------:R-:W-:Y:S01]  /*34b0*/  ISETP.GE.AND P0, PT, R20, 0x1, PT ;  /* 0x000000011400780c */ /* 0x000fe20003f06270 */
[----:B------:R-:W-:Y:S02]  /*34c0*/  IMAD R3, R231, c[0x0][0x20c], R3 ;  /* 0x00008300e7037a24 */ /* 0x000fe400078e0203 */
[----:B------:R-:W1:Y:S02]  /*34d0*/  SHFL.IDX PT, R0, R9, RZ, 0x181f ;  /* 0x00181fff09007589 */ /* 0x000e6400000e0000 */
[----:B------:R-:W-:Y:S02]  /*34e0*/  IMAD.IADD R5, R5, 0x1, R3 ;  /* 0x0000000105057824 */ /* 0x000fe400078e0203 */
[----:B------:R-:W2:Y:S04]  /*34f0*/  SHFL.IDX PT, R2, R14, RZ, 0x181f ;  /* 0x00181fff0e027589 */ /* 0x000ea800000e0000 */
[----:B------:R-:W3:Y:S02]  /*3500*/  SHFL.IDX PT, R14, R14, 0x1, 0x181f ;  /* 0x00381f000e0e7f89 */ /* 0x000ee400000e0000 */
[----:B-1----:R-:W-:-:S04]  /*3510*/  @P0 LEA R6, P1, R232, R0, 0x1 ;  /* 0x00000000e8060211 */ /* 0x002fc800078208ff */
[----:B--2---:R-:W-:Y:S02]  /*3520*/  @P0 LEA.HI.X R7, R232, R2, R24, 0x1, P1 ;  /* 0x00000002e8070211 */ /* 0x004fe400008f0c18 */
[----:B------:R-:W-:-:S03]  /*3530*/  @P0 LEA R10, P1, R238, R0, 0x1 ;  /* 0x00000000ee0a0211 */ /* 0x000fc600078208ff */
[----:B------:R1:W-:Y:S01]  /*3540*/  @P0 LDGSTS.E.BYPASS.LTC128B.128 [R229+0x8100], [R6.64], !P6 ;  /* 0x0810000006e50fae */ /* 0x0003e2000f101d46 */
[----:B------:R-:W-:Y:S02]  /*3550*/  @P0 LEA.HI.X R11, R238, R2, R19, 0x1, P1 ;  /* 0x00000002ee0b0211 */ /* 0x000fe400008f0c13 */
[----:B------:R-:W-:-:S03]  /*3560*/  @P0 LEA R8, P1, R237, R0, 0x1 ;  /* 0x00000000ed080211 */ /* 0x000fc600078208ff */
[----:B------:R2:W-:Y:S01]  /*3570*/  @P0 LDGSTS.E.BYPASS.LTC128B.128 [R229+0xa100], [R10.64], !P3 ;  /* 0x0a1000000ae50fae */ /* 0x0005e2000d901d46 */
[----:B------:R-:W-:-:S05]  /*3580*/  @P0 LEA.HI.X R9, R237, R2, R18, 0x1, P1 ;  /* 0x00000002ed090211 */ /* 0x000fca00008f0c12 */
[----:B------:R4:W-:Y:S01]  /*3590*/  @P0 LDGSTS.E.BYPASS.LTC128B.128 [R229+0xc100], [R8.64], !P5 ;  /* 0x0c10000008e50fae */ /* 0x0009e2000e901d46 */
[----:B-1----:R-:W-:Y:S01]  /*35a0*/  @P0 LEA R6, P1, R239, R0, 0x1 ;  /* 0x00000000ef060211 */ /* 0x002fe200078208ff */
[----:B------:R-:W-:-:S03]  /*35b0*/  IMAD R0, R13, c[0x0][0x218], RZ ;  /* 0x000086000d007a24 */ /* 0x000fc600078e02ff */
[----:B------:R-:W-:Y:S01]  /*35c0*/  @P0 LEA.HI.X R7, R239, R2, R23, 0x1, P1 ;  /* 0x00000002ef070211 */ /* 0x000fe200008f0c17 */
[----:B------:R-:W-:Y:S01]  /*35d0*/  IMAD.WIDE.U32 R2, R228, c[0x0][0x218], R4 ;  /* 0x00008600e4027a25 */ /* 0x000fe200078e0004 */
[----:B------:R-:W-:-:S03]  /*35e0*/  ISETP.GE.AND P1, PT, R20, 0x21, PT ;  /* 0x000000211400780c */ /* 0x000fc60003f26270 */
[----:B------:R1:W-:Y:S01]  /*35f0*/  @P0 LDGSTS.E.BYPASS.LTC128B.128 [R229+0xe100], [R6.64], !P2 ;  /* 0x0e10000006e50fae */ /* 0x0003e2000d101d46 */
[----:B------:R-:W-:Y:S01]  /*3600*/  IMAD R4, R228, c[0x0][0x21c], R0 ;  /* 0x00008700e4047a24 */ /* 0x000fe200078e0200 */
[----:B------:R-:W-:-:S04]  /*3610*/  IADD3 R0, P0, R2, R248, RZ ;  /* 0x000000f802007210 */ /* 0x000fc80007f1e0ff */
[----:B------:R-:W-:-:S04]  /*3620*/  IADD3.X R2, R251, R3, R4, P0, !PT ;  /* 0x00000003fb027210 */ /* 0x000fc800007fe404 */
[----:B----4-:R-:W-:-:S04]  /*3630*/  @P1 LEA R8, P0, R232, R12, 0x1 ;  /* 0x0000000ce8081211 */ /* 0x010fc800078008ff */
[----:B---3--:R-:W-:-:S05]  /*3640*/  @P1 LEA.HI.X R9, R232, R14, R24, 0x1, P0 ;  /* 0x0000000ee8091211 */ /* 0x008fca00000f0c18 */
[----:B------:R2:W-:Y:S01]  /*3650*/  @P1 LDGSTS.E.BYPASS.LTC128B.128 [R229+0x9100], [R8.64], !P6 ;  /* 0x0910000008e51fae */ /* 0x0005e2000f101d46 */
[----:B-1----:R-:W-:-:S04]  /*3660*/  @P1 LEA R6, P0, R238, R12, 0x1 ;  /* 0x0000000cee061211 */ /* 0x002fc800078008ff */
[----:B------:R-:W-:Y:S02]  /*3670*/  @P1 LEA.HI.X R7, R238, R14, R19, 0x1, P0 ;  /* 0x0000000eee071211 */ /* 0x000fe400000f0c13 */
[----:B------:R-:W-:-:S03]  /*3680*/  @P1 LEA R4, P0, R237, R12, 0x1 ;  /* 0x0000000ced041211 */ /* 0x000fc600078008ff */
[----:B------:R1:W-:Y:S01]  /*3690*/  @P1 LDGSTS.E.BYPASS.LTC128B.128 [R229+0xb100], [R6.64], !P3 ;  /* 0x0b10000006e51fae */ /* 0x0003e2000d901d46 */
[----:B------:R-:W-:Y:S02]  /*36a0*/  @P1 LEA.HI.X R5, R237, R14, R18, 0x1, P0 ;  /* 0x0000000eed051211 */ /* 0x000fe400000f0c12 */
[----:B------:R-:W-:-:S03]  /*36b0*/  LEA R21, P0, R0, c[0x0][0x1f8], 0x1 ;  /* 0x00007e0000157a11 */ /* 0x000fc600078008ff */
[----:B------:R1:W-:Y:S01]  /*36c0*/  @P1 LDGSTS.E.BYPASS.LTC128B.128 [R229+0xd100], [R4.64], !P5 ;  /* 0x0d10000004e51fae */ /* 0x0003e2000e901d46 */
[----:B------:R-:W-:Y:S01]  /*36d0*/  LEA.HI.X R22, R0, c[0x0][0x1fc], R2, 0x1, P0 ;  /* 0x00007f0000167a11 */ /* 0x000fe200000f0c02 */
[----:B------:R-:W-:Y:S01]  /*36e0*/  IMAD.MOV.U32 R0, RZ, RZ, 0x40 ;  /* 0x00000040ff007424 */ /* 0x000fe200078e00ff */
[C---:B------:R-:W-:Y:S01]  /*36f0*/  @P1 LEA R2, P0, R239.reuse, R12, 0x1 ;  /* 0x0000000cef021211 */ /* 0x040fe200078008ff */
[----:B------:R-:W3:Y:S03]  /*3700*/  SHFL.IDX PT, R13, R21, RZ, 0x181f ;  /* 0x00181fff150d7589 */ /* 0x000ee600000e0000 */
[----:B------:R-:W-:Y:S01]  /*3710*/  @P1 LEA.HI.X R3, R239, R14, R23, 0x1, P0 ;  /* 0x0000000eef031211 */ /* 0x000fe200000f0c17 */
[----:B------:R-:W4:Y:S04]  /*3720*/  SHFL.IDX PT, R12, R22, RZ, 0x181f ;  /* 0x00181fff160c7589 */ /* 0x000f2800000e0000 */
[----:B------:R5:W-:Y:S04]  /*3730*/  @P1 LDGSTS.E.BYPASS.LTC128B.128 [R229+0xf100], [R2.64], !P2 ;  /* 0x0f10000002e51fae */ /* 0x000be8000d101d46 */
[----:B------:R-:W0:Y:S01]  /*3740*/  LDGDEPBAR ;  /* 0x00000000000079af */ /* 0x000e220000000000 */
[----:B------:R-:W-:-:S02]  /*3750*/  R2P PR, R236, 0x6 ;  /* 0x00000006ec007804 */ /* 0x000fc40000000000 */
[----:B------:R-:W-:Y:S02]  /*3760*/  ISETP.GE.AND P4, PT, R232, c[0x0][0x1d4], PT ;  /* 0x00007500e8007a0c */ /* 0x000fe40003f86270 */
[----:B------:R-:W-:Y:S02]  /*3770*/  ISETP.GE.AND P3, PT, R238, c[0x0][0x1d4], PT ;  /* 0x00007500ee007a0c */ /* 0x000fe40003f66270 */
[----:B------:R-:W-:Y:S02]  /*3780*/  SEL R0, R0, 0xffffffc0, !P2 ;  /* 0xffffffc000007807 */ /* 0x000fe40005000000 */
[----:B------:R-:W-:Y:S02]  /*3790*/  ISETP.GE.AND P2, PT, R239, c[0x0][0x1d4], PT ;  /* 0x00007500ef007a0c */ /* 0x000fe40003f46270 */
[----:B------:R-:W-:Y:S02]  /*37a0*/  ISETP.GT.AND P6, PT, R105, 0x3f, PT ;  /* 0x0000003f6900780c */ /* 0x000fe40003fc4270 */
[----:B---3--:R-:W-:-:S05]  /*37b0*/  IADD3 R14, P0, R13, R107, RZ ;  /* 0x0000006b0d0e7210 */ /* 0x008fca0007f1e0ff */
[----:B----4-:R-:W-:Y:S01]  /*37c0*/  IMAD.X R15, R12, 0x1, R100, P0 ;  /* 0x000000010c0f7824 */ /* 0x010fe200000e0664 */
[----:B------:R-:W-:-:S04]  /*37d0*/  IADD3 R16, P0, R13, R108, RZ ;  /* 0x0000006c0d107210 */ /* 0x000fc80007f1e0ff */
[----:B------:R-:W-:Y:S01]  /*37e0*/  IADD3.X R17, R12, R102, RZ, P0, !PT ;  /* 0x000000660c117210 */ /* 0x000fe200007fe4ff */
[----:B------:R-:W-:-:S04]  /*37f0*/  DEPBAR.LE SB0, 0x1 ;  /* 0x000080400000791a */ /* 0x000fc80000000000 */
[----:B------:R-:W-:-:S04]  /*3800*/  DEPBAR.LE SB0, 0x0 ;  /* 0x000080000000791a */ /* 0x000fc80000000000 */
[----:B------:R-:W-:Y:S01]  /*3810*/  BAR.SYNC.DEFER_BLOCKING 0x0 ;  /* 0x0000000000007b1d */ /* 0x000fe20000010000 */
[----:B------:R-:W-:Y:S02]  /*3820*/  IADD3 R18, P0, R13, R110, RZ ;  /* 0x0000006e0d127210 */ /* 0x000fe40007f1e0ff */
[C---:B-----5:R-:W-:Y:S02]  /*3830*/  IADD3 R3, R135.reuse, 0x20, RZ ;  /* 0x0000002087037810 */ /* 0x060fe40007ffe0ff */
[----:B------:R-:W-:Y:S01]  /*3840*/  @P1 IADD3 R3, R135, -0x20, RZ ;  /* 0xffffffe087031810 */ /* 0x000fe20007ffe0ff */
[----:B------:R-:W-:Y:S01]  /*3850*/  IMAD.X R19, R12, 0x1, R103, P0 ;  /* 0x000000010c137824 */ /* 0x000fe200000e0667 */
[----:B------:R-:W-:Y:S01]  /*3860*/  ISETP.LT.OR P0, PT, R20, 0x1, P4 ;  /* 0x000000011400780c */ /* 0x000fe20002701670 */
[----:B------:R-:W-:Y:S01]  /*3870*/  SHFL.IDX PT, R2, R21, 0x1, 0x181f ;  /* 0x00381f0015027f89 */ /* 0x000fe200000e0000 */
[----:B------:R-:W-:-:S03]  /*3880*/  ISETP.GE.AND P1, PT, R237, c[0x0][0x1d4], PT ;  /* 0x00007500ed007a0c */ /* 0x000fc60003f26270 */
[----:B-1----:R-:W-:Y:S04]  /*3890*/  LDSM.16.M88.4 R4, [R221] ;  /* 0x00000000dd04783b */ /* 0x002fe80000000200 */
[----:B------:R-:W1:Y:S04]  /*38a0*/  LDSM.16.M88.4 R28, [R135] ;  /* 0x00000000871c783b */ /* 0x000e680000000200 */
[----:B------:R-:W-:Y:S04]  /*38b0*/  LDSM.16.M88.4 R36, [R135+0x800] ;  /* 0x000800008724783b */ /* 0x000fe80000000200 */
[----:B------:R-:W3:Y:S04]  /*38c0*/  LDSM.16.M88.4 R44, [R135+0x1000] ;  /* 0x00100000872c783b */ /* 0x000ee80000000200 */
[----:B------:R-:W-:Y:S04]  /*38d0*/  LDSM.16.M88.4 R40, [R135+0x1800] ;  /* 0x001800008728783b */ /* 0x000fe80000000200 */
[----:B--2---:R-:W-:Y:S04]  /*38e0*/  LDSM.16.M88.4 R8, [R222] ;  /* 0x00000000de08783b */ /* 0x004fe80000000200 */
[----:B------:R-:W2:Y:S04]  /*38f0*/  LDSM.16.M88.4 R60, [R3] ;  /* 0x00000000033c783b */ /* 0x000ea80000000200 */
[----:B------:R-:W-:Y:S04]  /*3900*/  LDSM.16.M88.4 R72, [R3+0x800] ;  /* 0x000800000348783b */ /* 0x000fe80000000200 */
[----:B------:R-:W-:Y:S04]  /*3910*/  LDSM.16.M88.4 R84, [R3+0x1000] ;  /* 0x001000000354783b */ /* 0x000fe80000000200 */
[----:B------:R-:W-:Y:S04]  /*3920*/  LDSM.16.M88.4 R92, [R3+0x1800] ;  /* 0x00180000035c783b */ /* 0x000fe80000000200 */
[----:B------:R-:W-:Y:S01]  /*3930*/  @!PT LDS RZ, [RZ] ;  /* 0x00000000fffff984 */ /* 0x000fe20000000800 */
[----:B------:R-:W-:Y:S01]  /*3940*/  @!PT LDS RZ, [RZ] ;  /* 0x00000000fffff984 */ /* 0x000fe20000000800 */
[----:B------:R-:W-:Y:S01]  /*3950*/  @!PT LDS RZ, [RZ] ;  /* 0x00000000fffff984 */ /* 0x000fe20000000800 */
[----:B------:R4:W-:Y:S01]  /*3960*/  LDGSTS.E.BYPASS.LTC128B.128 [R229+0x100], [R14.64], !P0 ;  /* 0x001000000ee57fae */ /* 0x0009e2000c101d46 */
[----:B------:R-:W-:Y:S01]  /*3970*/  ISETP.LT.OR P0, PT, R20, 0x1, P3 ;  /* 0x000000011400780c */ /* 0x000fe20001f01670 */
[C---:B-1----:R-:W-:Y:S08]  /*3980*/  HMMA.16816.F32 R24, R4.reuse, R28, RZ ;  /* 0x0000001c0418723c */ /* 0x042ff000000018ff */
[C---:B---3--:R-:W-:Y:S04]  /*3990*/  HMMA.16816.F32 R52, R4.reuse, R44, RZ ;  /* 0x0000002c0434723c */ /* 0x048fe800000018ff */
[----:B------:R1:W-:Y:S04]  /*39a0*/  LDGSTS.E.BYPASS.LTC128B.128 [R229+0x2100], [R16.64], !P0 ;  /* 0x0210000010e57fae */ /* 0x0003e8000c101d46 */
[----:B------:R-:W-:Y:S01]  /*39b0*/  HMMA.16816.F32 R56, R4, R46, RZ ;  /* 0x0000002e0438723c */ /* 0x000fe200000018ff */
[----:B----4-:R-:W-:-:S07]  /*39c0*/  IADD3 R14, P0, R13, R109, RZ ;  /* 0x0000006d0d0e7210 */ /* 0x010fce0007f1e0ff */
[----:B--2---:R-:W-:Y:S01]  /*39d0*/  HMMA.16816.F32 R44, R8, R60, R24 ;  /* 0x0000003c082c723c */ /* 0x004fe20000001818 */
[----:B------:R-:W-:Y:S02]  /*39e0*/  IADD3.X R15, R12, R101, RZ, P0, !PT ;  /* 0x000000650c0f7210 */ /* 0x000fe400007fe4ff */
[----:B------:R-:W2:Y:S01]  /*39f0*/  SHFL.IDX PT, R12, R22, 0x1, 0x181f ;  /* 0x00381f00160c7f89 */ /* 0x000ea200000e0000 */
[----:B------:R-:W-:-:S03]  /*3a00*/  ISETP.LT.OR P0, PT, R20, 0x1, P1 ;  /* 0x000000011400780c */ /* 0x000fc60000f01670 */
[----:B------:R-:W-:Y:S01]  /*3a10*/  IMAD.IADD R24, R135, 0x1, R0 ;  /* 0x0000000187187824 */ /* 0x000fe200078e0200 */
[----:B------:R-:W-:Y:S01]  /*3a20*/  ISETP.LT.OR P1, PT, R20, 0x21, P1 ;  /* 0x000000211400780c */ /* 0x000fe20000f21670 */
[C---:B------:R-:W-:Y:S08]  /*3a30*/  HMMA.16816.F32 R32, R4.reuse, R36, RZ ;  /* 0x000000240420723c */ /* 0x040ff000000018ff */
[----:B------:R-:W-:Y:S01]  /*3a40*/  HMMA.16816.F32 R28, R4, R30, RZ ;  /* 0x0000001e041c723c */ /* 0x000fe200000018ff */
[----:B------:R3:W-:Y:S01]  /*3a50*/  LDGSTS.E.BYPASS.LTC128B.128 [R229+0x4100], [R18.64], !P0 ;  /* 0x0410000012e57fae */ /* 0x0007e2000c101d46 */
[----:B-1----:R-:W-:-:S06]  /*3a60*/  IADD3 R16, P0, R2, R107, RZ ;  /* 0x0000006b02107210 */ /* 0x002fcc0007f1e0ff */
[----:B------:R-:W-:Y:S01]  /*3a70*/  HMMA.16816.F32 R36, R4, R38, RZ ;  /* 0x000000260424723c */ /* 0x000fe200000018ff */
[----:B--2---:R-:W-:Y:S01]  /*3a80*/  IMAD.X R17, R12, 0x1, R100, P0 ;  /* 0x000000010c117824 */ /* 0x004fe200000e0664 */
[----:B------:R-:W-:-:S06]  /*3a90*/  ISETP.LT.OR P0, PT, R20, 0x1, P2 ;  /* 0x000000011400780c */ /* 0x000fcc0001701670 */
[C---:B------:R-:W-:Y:S08]  /*3aa0*/  HMMA.16816.F32 R64, R4.reuse, R40, RZ ;  /* 0x000000280440723c */ /* 0x040ff000000018ff */
[----:B------:R-:W-:Y:S01]  /*3ab0*/  HMMA.16816.F32 R48, R4, R42, RZ ;  /* 0x0000002a0430723c */ /* 0x000fe200000018ff */
[----:B------:R1:W-:Y:S11]  /*3ac0*/  LDGSTS.E.BYPASS.LTC128B.128 [R229+0x6100], [R14.64], !P0 ;  /* 0x061000000ee57fae */ /* 0x0003f6000c101d46 */
[----:B------:R-:W-:Y:S11]  /*3ad0*/  @!UPT UIADD3 URZ, URZ, URZ, URZ ;  /* 0x0000003f3f3ff290 */ /* 0x000ff6000fffe03f */
[----:B------:R-:W-:Y:S01]  /*3ae0*/  @!UPT UIADD3 URZ, URZ, URZ, URZ ;  /* 0x0000003f3f3ff290 */ /* 0x000fe2000fffe03f */
[----:B------:R-:W-:Y:S01]  /*3af0*/  HMMA.16816.F32 R48, R8, R94, R48 ;  /* 0x0000005e0830723c */ /* 0x000fe20000001830 */
[----:B-1----:R-:W-:-:S05]  /*3b00*/  IADD3 R14, P0, R2, R108, RZ ;  /* 0x0000006c020e7210 */ /* 0x002fca0007f1e0ff */
[----:B------:R-:W-:Y:S01]  /*3b10*/  IMAD.X R15, R12, 0x1, R102, P0 ;  /* 0x000000010c0f7824 */ /* 0x000fe200000e0666 */
[----:B------:R-:W-:Y:S11]  /*3b20*/  ISETP.LT.OR P0, PT, R20, 0x21, P4 ;  /* 0x000000211400780c */ /* 0x000ff60002701670 */
[----:B------:R-:W-:Y:S02]  /*3b30*/  @!UPT UIADD3 URZ, URZ, URZ, URZ ;  /* 0x0000003f3f3ff290 */ /* 0x000fe4000fffe03f */
[----:B------:R1:W-:Y:S02]  /*3b40*/  LDGSTS.E.BYPASS.LTC128B.128 [R229+0x1100], [R16.64], !P0 ;  /* 0x0110000010e57fae */ /* 0x0003e4000c101d46 */
[----:B-1----:R-:W-:-:S05]  /*3b50*/  IADD3 R16, P0, R2, R110, RZ ;  /* 0x0000006e02107210 */ /* 0x002fca0007f1e0ff */
[----:B------:R-:W-:Y:S01]  /*3b60*/  IMAD.X R17, R12, 0x1, R103, P0 ;  /* 0x000000010c117824 */ /* 0x000fe200000e0667 */
[----:B------:R-:W-:Y:S11]  /*3b70*/  ISETP.LT.OR P0, PT, R20, 0x21, P3 ;  /* 0x000000211400780c */ /* 0x000ff60001f01670 */
[----:B------:R-:W-:Y:S02]  /*3b80*/  @!UPT UIADD3 URZ, URZ, URZ, URZ ;  /* 0x0000003f3f3ff290 */ /* 0x000fe4000fffe03f */
[----:B------:R1:W-:Y:S04]  /*3b90*/  LDGSTS.E.BYPASS.LTC128B.128 [R229+0x3100], [R14.64], !P0 ;  /* 0x031000000ee57fae */ /* 0x0003e8000c101d46 */
[----:B------:R3:W-:Y:S01]  /*3ba0*/  LDGSTS.E.BYPASS.LTC128B.128 [R229+0x5100], [R16.64], !P1 ;  /* 0x0510000010e57fae */ /* 0x0007e2000c901d46 */
[----:B-1----:R-:W-:Y:S02]  /*3bb0*/  IADD3 R14, P0, R2, R109, RZ ;  /* 0x0000006d020e7210 */ /* 0x002fe40007f1e0ff */
[----:B------:R-:W-:Y:S02]  /*3bc0*/  IADD3 R2, R3, 0x6000, RZ ;  /* 0x0000600003027810 */ /* 0x000fe40007ffe0ff */
[----:B------:R-:W-:Y:S01]  /*3bd0*/  IADD3.X R15, R12, R101, RZ, P0, !PT ;  /* 0x000000650c0f7210 */ /* 0x000fe200007fe4ff */
[----:B---3--:R-:W-:Y:S01]  /*3be0*/  HMMA.16816.F32 R16, R8, R62, R28 ;  /* 0x0000003e0810723c */ /* 0x008fe2000000181c */
[----:B------:R-:W-:Y:S01]  /*3bf0*/  ISETP.LT.OR P0, PT, R20, 0x21, P2 ;  /* 0x000000211400780c */ /* 0x000fe20001701670 */
[----:B------:R-:W-:-:S06]  /*3c00*/  IMAD.IADD R216, R2, 0x1, R0 ;  /* 0x0000000102d87824 */ /* 0x000fcc00078e0200 */
[C---:B------:R-:W-:Y:S06]  /*3c10*/  HMMA.16816.F32 R20, R8.reuse, R72, R32 ;  /* 0x000000480814723c */ /* 0x040fec0000001820 */
[----:B------:R1:W-:Y:S01]  /*3c20*/  LDGSTS.E.BYPASS.LTC128B.128 [R229+0x7100], [R14.64], !P0 ;  /* 0x071000000ee57fae */ /* 0x0003e2000c101d46 */
[----:B------:R-:W-:Y:S01]  /*3c30*/  ISETP.GT.AND P0, PT, R104, R240, PT ;  /* 0x000000f06800720c */ /* 0x000fe20003f04270 */
[C---:B------:R-:W-:Y:S02]  /*3c40*/  HMMA.16816.F32 R32, R8.reuse, R74, R36 ;  /* 0x0000004a0820723c */ /* 0x040fe40000001824 */
[----:B------:R-:W-:Y:S04]  /*3c50*/  LDSM.16.M88.4 R4, [R224] ;  /* 0x00000000e004783b */ /* 0x000fe80000000200 */
[----:B------:R-:W2:Y:S02]  /*3c60*/  LDSM.16.M88.4 R40, [R24] ;  /* 0x000000001828783b */ /* 0x000ea40000000200 */
[C---:B------:R-:W-:Y:S02]  /*3c70*/  HMMA.16816.F32 R36, R8.reuse, R84, R52 ;  /* 0x000000540824723c */ /* 0x040fe40000001834 */
[----:B------:R-:W3:Y:S04]  /*3c80*/  LDSM.16.M88.4 R68, [R24+0x800] ;  /* 0x000800001844783b */ /* 0x000ee80000000200 */
[----:B------:R-:W4:Y:S02]  /*3c90*/  LDSM.16.M88.4 R76, [R24+0x1000] ;  /* 0x00100000184c783b */ /* 0x000f240000000200 */
[C---:B------:R-:W-:Y:S02]  /*3ca0*/  HMMA.16816.F32 R52, R8.reuse, R86, R56 ;  /* 0x000000560834723c */ /* 0x040fe40000001838 */
[----:B------:R-:W5:Y:S04]  /*3cb0*/  LDSM.16.M88.4 R72, [R24+0x1800] ;  /* 0x001800001848783b */ /* 0x000f680000000200 */
[----:B------:R-:W-:Y:S02]  /*3cc0*/  LDSM.16.M88.4 R80, [R216+-0x6000] ;  /* 0xffa00000d850783b */ /* 0x000fe40000000200 */
[----:B------:R-:W-:Y:S02]  /*3cd0*/  HMMA.16816.F32 R56, R8, R92, R64 ;  /* 0x0000005c0838723c */ /* 0x000fe40000001840 */
[----:B-1----:R-:W1:Y:S04]  /*3ce0*/  LDSM.16.M88.4 R12, [R223] ;  /* 0x00000000df0c783b */ /* 0x002e680000000200 */
[----:B------:R-:W1:Y:S04]  /*3cf0*/  LDSM.16.M88.4 R88, [R216+-0x5800] ;  /* 0xffa80000d858783b */ /* 0x000e680000000200 */
[----:B------:R-:W1:Y:S04]  /*3d00*/  LDSM.16.M88.4 R96, [R216+-0x5000] ;  /* 0xffb00000d860783b */ /* 0x000e680000000200 */
[----:B------:R-:W1:Y:S04]  /*3d10*/  LDSM.16.M88.4 R60, [R216+-0x4800] ;  /* 0xffb80000d83c783b */ /* 0x000e680000000200 */
[----:B------:R-:W-:Y:S01]  /*3d20*/  LDSM.16.M88.4 R8, [R221+0x4000] ;  /* 0x00400000dd08783b */ /* 0x000fe20000000200 */
[C---:B--2---:R-:W-:Y:S03]  /*3d30*/  HMMA.16816.F32 R28, R4.reuse, R40, R44 ;  /* 0x00000028041c723c */ /* 0x044fe6000000182c */
[----:B------:R-:W-:Y:S04]  /*3d40*/  LDSM.16.M88.4 R84, [R135+0x2800] ;  /* 0x002800008754783b */ /* 0x000fe80000000200 */
[----:B------:R-:W-:Y:S01]  /*3d50*/  LDSM.16.M88.4 R92, [R135+0x3000] ;  /* 0x00300000875c783b */ /* 0x000fe20000000200 */
[C---:B------:R-:W-:Y:S03]  /*3d60*/  HMMA.16816.F32 R16, R4.reuse, R42, R16 ;  /* 0x0000002a0410723c */ /* 0x040fe60000001810 */
[----:B------:R-:W-:Y:S04]  /*3d70*/  LDSM.16.M88.4 R64, [R135+0x3800] ;  /* 0x003800008740783b */ /* 0x000fe80000000200 */
[----:B------:R-:W0:Y:S01]  /*3d80*/  LDGDEPBAR ;  /* 0x00000000000079af */ /* 0x000e220000000000 */
[C---:B---3--:R-:W-:Y:S08]  /*3d90*/  HMMA.16816.F32 R20, R4.reuse, R68, R20 ;  /* 0x000000440414723c */ /* 0x048ff00000001814 */
[C---:B------:R-:W-:Y:S01]  /*3da0*/  HMMA.16816.F32 R32, R4.reuse, R70, R32 ;  /* 0x000000460420723c */ /* 0x040fe20000001820 */
[----:B------:R-:W2:Y:S07]  /*3db0*/  LDSM.16.M88.4 R68, [R135+0x2000] ;  /* 0x002000008744783b */ /* 0x000eae0000000200 */
[C---:B----4-:R-:W-:Y:S08]  /*3dc0*/  HMMA.16816.F32 R36, R4.reuse, R76, R36 ;  /* 0x0000004c0424723c */ /* 0x050ff00000001824 */
[C---:B------:R-:W-:Y:S01]  /*3dd0*/  HMMA.16816.F32 R52, R4.reuse, R78, R52 ;  /* 0x0000004e0434723c */ /* 0x040fe20000001834 */
[----:B------:R-:W-:Y:S07]  /*3de0*/  LDSM.16.M88.4 R76, [R24+0x2800] ;  /* 0x00280000184c783b */ /* 0x000fee0000000200 */
[C---:B-----5:R-:W-:Y:S08]  /*3df0*/  HMMA.16816.F32 R56, R4.reuse, R72, R56 ;  /* 0x000000480438723c */ /* 0x060ff00000001838 */
[----:B------:R-:W-:Y:S01]  /*3e00*/  HMMA.16816.F32 R44, R4, R74, R48 ;  /* 0x0000004a042c723c */ /* 0x000fe20000001830 */
[----:B------:R-:W-:Y:S04]  /*3e10*/  LDSM.16.M88.4 R4, [R222+0x4000] ;  /* 0x00400000de04783b */ /* 0x000fe80000000200 */
[----:B------:R-:W3:Y:S03]  /*3e20*/  LDSM.16.M88.4 R72, [R3+0x2000] ;  /* 0x002000000348783b */ /* 0x000ee60000000200 */
[C---:B-1----:R-:W-:Y:S01]  /*3e30*/  HMMA.16816.F32 R40, R12.reuse, R80, R28 ;  /* 0x000000500c28723c */ /* 0x042fe2000000181c */
[----:B------:R-:W-:Y:S07]  /*3e40*/  LDSM.16.M88.4 R28, [R3+0x3800] ;  /* 0x00380000031c783b */ /* 0x000fee0000000200 */
[C---:B------:R-:W-:Y:S01]  /*3e50*/  HMMA.16816.F32 R16, R12.reuse, R82, R16 ;  /* 0x000000520c10723c */ /* 0x040fe20000001810 */
[----:B------:R-:W1:Y:S07]  /*3e60*/  LDSM.16.M88.4 R80, [R3+0x2800] ;  /* 0x002800000350783b */ /* 0x000e6e0000000200 */
[C---:B------:R-:W-:Y:S08]  /*3e70*/  HMMA.16816.F32 R20, R12.reuse, R88, R20 ;  /* 0x000000580c14723c */ /* 0x040ff00000001814 */
[C---:B------:R-:W-:Y:S01]  /*3e80*/  HMMA.16816.F32 R32, R12.reuse, R90, R32 ;  /* 0x0000005a0c20723c */ /* 0x040fe20000001820 */
[----:B------:R-:W4:Y:S07]  /*3e90*/  LDSM.16.M88.4 R88, [R3+0x3000] ;  /* 0x003000000358783b */ /* 0x000f2e0000000200 */
        /* <DEDUP_REMOVED lines=8> */
[----:B------:R-:W-:Y:S07]  /*3f20*/  LDSM.16.M88.4 R68, [R216+-0x4000] ;  /* 0xffc00000d844783b */ /* 0x000fee0000000200 */
[C---:B------:R-:W-:Y:S01]  /*3f30*/  HMMA.16816.F32 R16, R8.reuse, R84, R20 ;  /* 0x000000540810723c */ /* 0x040fe20000001814 */
[----:B------:R-:W2:Y:S07]  /*3f40*/  LDSM.16.M88.4 R20, [R224+0x4000] ;  /* 0x00400000e014783b */ /* 0x000eae0000000200 */
[C---:B------:R-:W-:Y:S01]  /*3f50*/  HMMA.16816.F32 R32, R8.reuse, R86, R32 ;  /* 0x000000560820723c */ /* 0x040fe20000001820 */
[----:B------:R-:W5:Y:S07]  /*3f60*/  LDSM.16.M88.4 R84, [R24+0x3000] ;  /* 0x003000001854783b */ /* 0x000f6e0000000200 */
[C---:B------:R-:W-:Y:S08]  /*3f70*/  HMMA.16816.F32 R36, R8.reuse, R92, R36 ;  /* 0x0000005c0824723c */ /* 0x040ff00000001824 */
[C---:B------:R-:W-:Y:S01]  /*3f80*/  HMMA.16816.F32 R48, R8.reuse, R94, R48 ;  /* 0x0000005e0830723c */ /* 0x040fe20000001830 */
[----:B------:R-:W-:Y:S07]  /*3f90*/  LDSM.16.M88.4 R92, [R216+-0x3000] ;  /* 0xffd00000d85c783b */ /* 0x000fee0000000200 */
[C---:B------:R-:W-:Y:S08]  /*3fa0*/  HMMA.16816.F32 R56, R8.reuse, R64, R56 ;  /* 0x000000400838723c */ /* 0x040ff00000001838 */
[----:B------:R-:W-:Y:S01]  /*3fb0*/  HMMA.16816.F32 R44, R8, R66, R44 ;  /* 0x00000042082c723c */ /* 0x000fe2000000182c */
[----:B------:R-:W-:Y:S07]  /*3fc0*/  LDSM.16.M88.4 R64, [R135+0x4000] ;  /* 0x004000008740783b */ /* 0x000fee0000000200 */
[C---:B---3--:R-:W-:Y:S08]  /*3fd0*/  HMMA.16816.F32 R40, R4.reuse, R72, R40 ;  /* 0x000000480428723c */ /* 0x048ff00000001828 */
[C---:B------:R-:W-:Y:S01]  /*3fe0*/  HMMA.16816.F32 R8, R4.reuse, R74, R12 ;  /* 0x0000004a0408723c */ /* 0x040fe2000000180c */
[----:B------:R-:W-:Y:S07]  /*3ff0*/  LDSM.16.M88.4 R72, [R135+0x4800] ;  /* 0x004800008748783b */ /* 0x000fee0000000200 */
[C---:B-1----:R-:W-:Y:S01]  /*4000*/  HMMA.16816.F32 R12, R4.reuse, R80, R16 ;  /* 0x00000050040c723c */ /* 0x042fe20000001810 */
[----:B------:R-:W1:Y:S07]  /*4010*/  LDSM.16.M88.4 R16, [R223+0x4000] ;  /* 0x00400000df10783b */ /* 0x000e6e0000000200 */
[C---:B------:R-:W-:Y:S01]  /*4020*/  HMMA.16816.F32 R32, R4.reuse, R82, R32 ;  /* 0x000000520420723c */ /* 0x040fe20000001820 */
[----:B------:R-:W3:Y:S07]  /*4030*/  LDSM.16.M88.4 R80, [R216+-0x3800] ;  /* 0xffc80000d850783b */ /* 0x000eee0000000200 */
[C---:B----4-:R-:W-:Y:S08]  /*4040*/  HMMA.16816.F32 R36, R4.reuse, R88, R36 ;  /* 0x000000580424723c */ /* 0x050ff00000001824 */
[C---:B------:R-:W-:Y:S01]  /*4050*/  HMMA.16816.F32 R48, R4.reuse, R90, R48 ;  /* 0x0000005a0430723c */ /* 0x040fe20000001830 */
[----:B------:R-:W-:Y:S07]  /*4060*/  LDSM.16.M88.4 R88, [R135+0x5000] ;  /* 0x005000008758783b */ /* 0x000fee0000000200 */
[C---:B------:R-:W-:Y:S08]  /*4070*/  HMMA.16816.F32 R56, R4.reuse, R28, R56 ;  /* 0x0000001c0438723c */ /* 0x040ff00000001838 */
[----:B------:R-:W-:Y:S01]  /*4080*/  HMMA.16816.F32 R44, R4, R30, R44 ;  /* 0x0000001e042c723c */ /* 0x000fe2000000182c */
[----:B------:R-:W4:Y:S07]  /*4090*/  LDSM.16.M88.4 R28, [R216+-0x2800] ;  /* 0xffd80000d81c783b */ /* 0x000f2e0000000200 */
[C---:B--2---:R-:W-:Y:S08]  /*40a0*/  HMMA.16816.F32 R40, R20.reuse, R60, R40 ;  /* 0x0000003c1428723c */ /* 0x044ff00000001828 */
[C---:B------:R-:W-:Y:S01]  /*40b0*/  HMMA.16816.F32 R4, R20.reuse, R62, R8 ;  /* 0x0000003e1404723c */ /* 0x040fe20000001808 */
[----:B------:R-:W-:Y:S07]  /*40c0*/  LDSM.16.M88.4 R60, [R135+0x5800] ;  /* 0x00580000873c783b */ /* 0x000fee0000000200 */
[C---:B------:R-:W-:Y:S01]  /*40d0*/  HMMA.16816.F32 R8, R20.reuse, R76, R12 ;  /* 0x0000004c1408723c */ /* 0x040fe2000000180c */
[----:B------:R-:W2:Y:S07]  /*40e0*/  LDSM.16.M88.4 R12, [R221+0x8000] ;  /* 0x00800000dd0c783b */ /* 0x000eae0000000200 */
[C---:B------:R-:W-:Y:S01]  /*40f0*/  HMMA.16816.F32 R32, R20.reuse, R78, R32 ;  /* 0x0000004e1420723c */ /* 0x040fe20000001820 */
[----:B------:R-:W-:Y:S07]  /*4100*/  LDSM.16.M88.4 R76, [R24+0x4000] ;  /* 0x00400000184c783b */ /* 0x000fee0000000200 */
[C---:B-----5:R-:W-:Y:S08]  /*4110*/  HMMA.16816.F32 R36, R20.reuse, R84, R36 ;  /* 0x000000541424723c */ /* 0x060ff00000001824 */
[C---:B------:R-:W-:Y:S01]  /*4120*/  HMMA.16816.F32 R48, R20.reuse, R86, R48 ;  /* 0x000000561430723c */ /* 0x040fe20000001830 */
[----:B------:R-:W-:Y:S07]  /*4130*/  LDSM.16.M88.4 R84, [R24+0x4800] ;  /* 0x004800001854783b */ /* 0x000fee0000000200 */
[C---:B------:R-:W-:Y:S08]  /*4140*/  HMMA.16816.F32 R56, R20.reuse, R52, R56 ;  /* 0x000000341438723c */ /* 0x040ff00000001838 */
[----:B------:R-:W-:Y:S08]  /*4150*/  HMMA.16816.F32 R44, R20, R54, R44 ;  /* 0x00000036142c723c */ /* 0x000ff0000000182c */
[C---:B-1----:R-:W-:Y:S08]  /*4160*/  HMMA.16816.F32 R40, R16.reuse, R68, R40 ;  /* 0x000000441028723c */ /* 0x042ff00000001828 */
[C---:B------:R-:W-:Y:S01]  /*4170*/  HMMA.16816.F32 R20, R16.reuse, R70, R4 ;  /* 0x000000461014723c */ /* 0x040fe20000001804 */
[----:B------:R-:W-:Y:S07]  /*4180*/  LDSM.16.M88.4 R68, [R3+0x4000] ;  /* 0x004000000344783b */ /* 0x000fee0000000200 */
[C---:B---3--:R-:W-:Y:S01]  /*4190*/  HMMA.16816.F32 R4, R16.reuse, R80, R8 ;  /* 0x000000501004723c */ /* 0x048fe20000001808 */
[----:B------:R-:W1:Y:S07]  /*41a0*/  LDSM.16.M88.4 R8, [R222+0x8000] ;  /* 0x00800000de08783b */ /* 0x000e6e0000000200 */
[C---:B------:R-:W-:Y:S01]  /*41b0*/  HMMA.16816.F32 R32, R16.reuse, R82, R32 ;  /* 0x000000521020723c */ /* 0x040fe20000001820 */
[----:B------:R-:W3:Y:S07]  /*41c0*/  LDSM.16.M88.4 R80, [R3+0x4800] ;  /* 0x004800000350783b */ /* 0x000eee0000000200 */
[C---:B------:R-:W-:Y:S08]  /*41d0*/  HMMA.16816.F32 R36, R16.reuse, R92, R36 ;  /* 0x0000005c1024723c */ /* 0x040ff00000001824 */
[C---:B------:R-:W-:Y:S01]  /*41e0*/  HMMA.16816.F32 R48, R16.reuse, R94, R48 ;  /* 0x0000005e1030723c */ /* 0x040fe20000001830 */
[----:B------:R-:W5:Y:S07]  /*41f0*/  LDSM.16.M88.4 R92, [R3+0x5000] ;  /* 0x00500000035c783b */ /* 0x000f6e0000000200 */
[C---:B----4-:R-:W-:Y:S08]  /*4200*/  HMMA.16816.F32 R56, R16.reuse, R28, R56 ;  /* 0x0000001c1038723c */ /* 0x050ff00000001838 */
[----:B------:R-:W-:Y:S08]  /*4210*/  HMMA.16816.F32 R44, R16, R30, R44 ;  /* 0x0000001e102c723c */ /* 0x000ff0000000182c */
[C---:B--2---:R-:W-:Y:S08]  /*4220*/  HMMA.16816.F32 R40, R12.reuse, R64, R40 ;  /* 0x000000400c28723c */ /* 0x044ff00000001828 */
[C---:B------:R-:W-:Y:S01]  /*4230*/  HMMA.16816.F32 R28, R12.reuse, R66, R20 ;  /* 0x000000420c1c723c */ /* 0x040fe20000001814 */
[----:B------:R-:W2:Y:S07]  /*4240*/  LDSM.16.M88.4 R64, [R3+0x5800] ;  /* 0x005800000340783b */ /* 0x000eae0000000200 */
[C---:B------:R-:W-:Y:S01]  /*4250*/  HMMA.16816.F32 R20, R12.reuse, R72, R4 ;  /* 0x000000480c14723c */ /* 0x040fe20000001804 */
[----:B------:R-:W4:Y:S07]  /*4260*/  LDSM.16.M88.4 R4, [R224+0x8000] ;  /* 0x00800000e004783b */ /* 0x000f2e0000000200 */
[C---:B------:R-:W-:Y:S01]  /*4270*/  HMMA.16816.F32 R16, R12.reuse, R74, R32 ;  /* 0x0000004a0c10723c */ /* 0x040fe20000001820 */
[----:B------:R-:W-:Y:S07]  /*4280*/  LDSM.16.M88.4 R72, [R216+-0x2000] ;  /* 0xffe00000d848783b */ /* 0x000fee0000000200 */
[C---:B------:R-:W-:Y:S08]  /*4290*/  HMMA.16816.F32 R36, R12.reuse, R88, R36 ;  /* 0x000000580c24723c */ /* 0x040ff00000001824 */
[C---:B------:R-:W-:Y:S01]  /*42a0*/  HMMA.16816.F32 R52, R12.reuse, R90, R48 ;  /* 0x0000005a0c34723c */ /* 0x040fe20000001830 */
[----:B------:R-:W2:Y:S07]  /*42b0*/  LDSM.16.M88.4 R88, [R24+0x5000] ;  /* 0x005000001858783b */ /* 0x000eae0000000200 */
[C---:B------:R-:W-:Y:S08]  /*42c0*/  HMMA.16816.F32 R48, R12.reuse, R60, R56 ;  /* 0x0000003c0c30723c */ /* 0x040ff00000001838 */
[----:B------:R-:W-:Y:S08]  /*42d0*/  HMMA.16816.F32 R44, R12, R62, R44 ;  /* 0x0000003e0c2c723c */ /* 0x000ff0000000182c */
[C---:B-1----:R-:W-:Y:S08]  /*42e0*/  HMMA.16816.F32 R40, R8.reuse, R68, R40 ;  /* 0x000000440828723c */ /* 0x042ff00000001828 */
[C---:B------:R-:W-:Y:S01]  /*42f0*/  HMMA.16816.F32 R32, R8.reuse, R70, R28 ;  /* 0x000000460820723c */ /* 0x040fe2000000181c */
[----:B------:R-:W1:Y:S07]  /*4300*/  LDSM.16.M88.4 R68, [R24+0x5800] ;  /* 0x005800001844783b */ /* 0x000e6e0000000200 */
[C---:B---3--:R-:W-:Y:S01]  /*4310*/  HMMA.16816.F32 R28, R8.reuse, R80, R20 ;  /* 0x00000050081c723c */ /* 0x048fe20000001814 */
[----:B------:R-:W3:Y:S07]  /*4320*/  LDSM.16.M88.4 R20, [R223+0x8000] ;  /* 0x00800000df14783b */ /* 0x000eee0000000200 */
[C---:B------:R-:W-:Y:S01]  /*4330*/  HMMA.16816.F32 R16, R8.reuse, R82, R16 ;  /* 0x000000520810723c */ /* 0x040fe20000001810 */
[----:B------:R-:W1:Y:S07]  /*4340*/  LDSM.16.M88.4 R80, [R216+-0x1800] ;  /* 0xffe80000d850783b */ /* 0x000e6e0000000200 */
[C---:B-----5:R-:W-:Y:S08]  /*4350*/  HMMA.16816.F32 R12, R8.reuse, R92, R36 ;  /* 0x0000005c080c723c */ /* 0x060ff00000001824 */
[C---:B------:R-:W-:Y:S08]  /*4360*/  HMMA.16816.F32 R60, R8.reuse, R94, R52 ;  /* 0x0000005e083c723c */ /* 0x040ff00000001834 */
[C---:B--2---:R-:W-:Y:S08]  /*4370*/  HMMA.16816.F32 R52, R8.reuse, R64, R48 ;  /* 0x000000400834723c */ /* 0x044ff00000001830 */
[----:B------:R-:W-:Y:S01]  /*4380*/  HMMA.16816.F32 R48, R8, R66, R44 ;  /* 0x000000420830723c */ /* 0x000fe2000000182c */
[----:B------:R-:W-:Y:S04]  /*4390*/  LDSM.16.M88.4 R64, [R135+0x6000] ;  /* 0x006000008740783b */ /* 0x000fe80000000200 */
[----:B------:R-:W-:Y:S03]  /*43a0*/  LDSM.16.M88.4 R44, [R216+-0x1000] ;  /* 0xfff00000d82c783b */ /* 0x000fe60000000200 */
[C---:B----4-:R-:W-:Y:S08]  /*43b0*/  HMMA.16816.F32 R40, R4.reuse, R76, R40 ;  /* 0x0000004c0428723c */ /* 0x050ff00000001828 */
[C---:B------:R-:W-:Y:S01]  /*43c0*/  HMMA.16816.F32 R56, R4.reuse, R86, R16 ;  /* 0x000000560438723c */ /* 0x040fe20000001810 */
[----:B------:R-:W2:Y:S07]  /*43d0*/  LDSM.16.M88.4 R16, [R221+0xc000] ;  /* 0x00c00000dd10783b */ /* 0x000eae0000000200 */
[C---:B------:R-:W-:Y:S08]  /*43e0*/  HMMA.16816.F32 R36, R4.reuse, R84, R28 ;  /* 0x000000540424723c */ /* 0x040ff0000000181c */
[C---:B------:R-:W-:Y:S01]  /*43f0*/  HMMA.16816.F32 R28, R4.reuse, R88, R12 ;  /* 0x00000058041c723c */ /* 0x040fe2000000180c */
[----:B------:R-:W-:Y:S07]  /*4400*/  LDSM.16.M88.4 R12, [R222+0xc000] ;  /* 0x00c00000de0c783b */ /* 0x000fee0000000200 */
[C---:B------:R-:W-:Y:S01]  /*4410*/  HMMA.16816.F32 R8, R4.reuse, R90, R60 ;  /* 0x0000005a0408723c */ /* 0x040fe2000000183c */
[----:B------:R-:W4:Y:S04]  /*4420*/  LDSM.16.M88.4 R88, [R216+-0x800] ;  /* 0xfff80000d858783b */ /* 0x000f280000000200 */
[----:B------:R-:W-:Y:S03]  /*4430*/  LDSM.16.M88.4 R60, [R216] ;  /* 0x00000000d83c783b */ /* 0x000fe60000000200 */
[C---:B------:R-:W-:Y:S01]  /*4440*/  HMMA.16816.F32 R32, R4.reuse, R78, R32 ;  /* 0x0000004e0420723c */ /* 0x040fe20000001820 */
[----:B------:R-:W-:Y:S07]  /*4450*/  LDSM.16.M88.4 R76, [R135+0x7800] ;  /* 0x00780000874c783b */ /* 0x000fee0000000200 */
[C---:B-1----:R-:W-:Y:S08]  /*4460*/  HMMA.16816.F32 R52, R4.reuse, R68, R52 ;  /* 0x000000440434723c */ /* 0x042ff00000001834 */
[----:B------:R-:W-:Y:S01]  /*4470*/  HMMA.16816.F32 R96, R4, R70, R48 ;  /* 0x000000460460723c */ /* 0x000fe20000001830 */
[----:B------:R-:W-:Y:S07]  /*4480*/  LDSM.16.M88.4 R48, [R135+0x7000] ;  /* 0x007000008730783b */ /* 0x000fee0000000200 */
[C---:B---3--:R-:W-:Y:S01]  /*4490*/  HMMA.16816.F32 R4, R20.reuse, R72, R40 ;  /* 0x000000481404723c */ /* 0x048fe20000001828 */
[----:B------:R-:W1:Y:S07]  /*44a0*/  LDSM.16.M88.4 R40, [R3+0x6000] ;  /* 0x006000000328783b */ /* 0x000e6e0000000200 */
[C---:B------:R-:W-:Y:S01]  /*44b0*/  HMMA.16816.F32 R32, R20.reuse, R74, R32 ;  /* 0x0000004a1420723c */ /* 0x040fe20000001820 */
[----:B------:R-:W-:Y:S07]  /*44c0*/  LDSM.16.M88.4 R72, [R3+0x6800] ;  /* 0x006800000348783b */ /* 0x000fee0000000200 */
[----:B------:R-:W-:Y:S01]  /*44d0*/  HMMA.16816.F32 R68, R20, R82, R56 ;  /* 0x000000521444723c */ /* 0x000fe20000001838 */
[----:B------:R-:W3:Y:S07]  /*44e0*/  LDSM.16.M88.4 R56, [R135+0x6800] ;  /* 0x006800008738783b */ /* 0x000eee0000000200 */
[----:B--2---:R-:W-:Y:S08]  /*44f0*/  HMMA.16816.F32 R4, R16, R64, R4 ;  /* 0x000000401004723c */ /* 0x004ff00000001804 */
[C---:B------:R-:W-:Y:S08]  /*4500*/  HMMA.16816.F32 R36, R20.reuse, R80, R36 ;  /* 0x000000501424723c */ /* 0x040ff00000001824 */
[C---:B------:R-:W-:Y:S01]  /*4510*/  HMMA.16816.F32 R80, R20.reuse, R46, R8 ;  /* 0x0000002e1450723c */ /* 0x040fe20000001808 */
[----:B------:R-:W-:Y:S07]  /*4520*/  LDSM.16.M88.4 R8, [R224+0xc000] ;  /* 0x00c00000e008783b */ /* 0x000fee0000000200 */
[----:B----4-:R-:W-:Y:S01]  /*4530*/  HMMA.16816.F32 R92, R20, R88, R52 ;  /* 0x00000058145c723c */ /* 0x010fe20000001834 */
[----:B------:R-:W2:Y:S07]  /*4540*/  LDSM.16.M88.4 R52, [R24+0x6000] ;  /* 0x006000001834783b */ /* 0x000eae0000000200 */
[----:B------:R-:W-:Y:S01]  /*4550*/  HMMA.16816.F32 R32, R16, R66, R32 ;  /* 0x000000421020723c */ /* 0x000fe20000001820 */
[----:B------:R-:W-:Y:S07]  /*4560*/  LDSM.16.M88.4 R64, [R24+0x6800] ;  /* 0x006800001840783b */ /* 0x000fee0000000200 */
[----:B------:R-:W-:Y:S08]  /*4570*/  HMMA.16816.F32 R84, R20, R44, R28 ;  /* 0x0000002c1454723c */ /* 0x000ff0000000181c */
[----:B-1----:R-:W-:Y:S01]  /*4580*/  HMMA.16816.F32 R28, R12, R40, R4 ;  /* 0x000000280c1c723c */ /* 0x002fe20000001804 */
[----:B------:R-:W1:Y:S07]  /*4590*/  LDSM.16.M88.4 R4, [R223+0xc000] ;  /* 0x00c00000df04783b */ /* 0x000e6e0000000200 */
[----:B---3--:R-:W-:Y:S08]  /*45a0*/  HMMA.16816.F32 R36, R16, R56, R36 ;  /* 0x000000381024723c */ /* 0x008ff00000001824 */
[----:B------:R-:W-:Y:S08]  /*45b0*/  HMMA.16816.F32 R32, R12, R42, R32 ;  /* 0x0000002a0c20723c */ /* 0x000ff00000001820 */
[----:B--2---:R-:W-:Y:S08]  /*45c0*/  HMMA.16816.F32 R28, R8, R52, R28 ;  /* 0x00000034081c723c */ /* 0x004ff0000000181c */
[----:B------:R-:W-:Y:S01]  /*45d0*/  HMMA.16816.F32 R44, R16, R58, R68 ;  /* 0x0000003a102c723c */ /* 0x000fe20000001844 */
[----:B------:R-:W2:Y:S04]  /*45e0*/  LDSM.16.M88.4 R68, [R3+0x7000] ;  /* 0x007000000344783b */ /* 0x000ea80000000200 */
[----:B------:R-:W3:Y:S03]  /*45f0*/  LDSM.16.M88.4 R56, [R216+0x800] ;  /* 0x00080000d838783b */ /* 0x000ee60000000200 */
[----:B------:R-:W-:Y:S08]  /*4600*/  HMMA.16816.F32 R40, R12, R72, R36 ;  /* 0x000000480c28723c */ /* 0x000ff00000001824 */
[----:B------:R-:W-:Y:S08]  /*4610*/  HMMA.16816.F32 R36, R8, R54, R32 ;  /* 0x000000360824723c */ /* 0x000ff00000001820 */
[----:B-1----:R-:W-:Y:S08]  /*4620*/  HMMA.16816.F32 R52, R4, R60, R28 ;  /* 0x0000003c0434723c */ /* 0x002ff0000000181c */
[----:B------:R-:W-:Y:S08]  /*4630*/  HMMA.16816.F32 R28, R16, R48, R84 ;  /* 0x00000030101c723c */ /* 0x000ff00000001854 */
[----:B------:R-:W-:Y:S08]  /*4640*/  HMMA.16816.F32 R88, R20, R90, R96 ;  /* 0x0000005a1458723c */ /* 0x000ff00000001860 */
[----:B------:R-:W-:Y:S01]  /*4650*/  HMMA.16816.F32 R20, R12, R74, R44 ;  /* 0x0000004a0c14723c */ /* 0x000fe2000000182c */
[----:B------:R-:W-:-:S07]  /*4660*/  FMUL.FTZ R0, R52, c[0x0][0x320] ;  /* 0x0000c80034007a20 */ /* 0x000fce0000410000 */
[----:B------:R-:W-:Y:S08]  /*4670*/  HMMA.16816.F32 R32, R8, R64, R40 ;  /* 0x000000400820723c */ /* 0x000ff00000001828 */
[----:B------:R-:W-:Y:S01]  /*4680*/  HMMA.16816.F32 R48, R16, R50, R80 ;  /* 0x000000321030723c */ /* 0x000fe20000001850 */
[----:B------:R1:W4:Y:S07]  /*4690*/  MUFU.TANH R80, R0 ;  /* 0x0000000000507308 */ /* 0x00032e0000002400 */
[----:B------:R-:W-:Y:S01]  /*46a0*/  HMMA.16816.F32 R40, R4, R62, R36 ;  /* 0x0000003e0428723c */ /* 0x000fe20000001824 */
[----:B------:R-:W5:Y:S07]  /*46b0*/  LDSM.16.M88.4 R60, [R24+0x7000] ;  /* 0x00700000183c783b */ /* 0x000f6e0000000200 */
[----:B------:R-:W-:Y:S01]  /*46c0*/  HMMA.16816.F32 R72, R16, R76, R92 ;  /* 0x0000004c1048723c */ /* 0x000fe2000000185c */
[----:B-1----:R-:W-:-:S04]  /*46d0*/  FMUL.FTZ R0, R53, c[0x0][0x320] ;  /* 0x0000c80035007a20 */ /* 0x002fc80000410000 */
[----:B------:R1:W1:Y:S03]  /*46e0*/  MUFU.TANH R76, R0 ;  /* 0x00000000004c7308 */ /* 0x0002660000002400 */
[----:B--2---:R-:W-:Y:S08]  /*46f0*/  HMMA.16816.F32 R36, R12, R68, R28 ;  /* 0x000000440c24723c */ /* 0x004ff0000000181c */
[----:B------:R-:W-:Y:S01]  /*4700*/  HMMA.16816.F32 R20, R8, R66, R20 ;  /* 0x000000420814723c */ /* 0x000fe20000001814 */
[----:B-1----:R-:W-:-:S07]  /*4710*/  FMUL.FTZ R0, R54, c[0x0][0x320] ;  /* 0x0000c80036007a20 */ /* 0x002fce0000410000 */
[----:B------:R-:W-:Y:S01]  /*4720*/  HMMA.16816.F32 R44, R12, R70, R48 ;  /* 0x000000460c2c723c */ /* 0x000fe20000001830 */
[----:B------:R1:W2:Y:S01]  /*4730*/  MUFU.TANH R68, R0 ;  /* 0x0000000000447308 */ /* 0x0002a20000002400 */
[----:B------:R-:W-:Y:S06]  /*4740*/  LDSM.16.M88.4 R48, [R216+0x1000] ;  /* 0x00100000d830783b */ /* 0x000fec0000000200 */
[----:B---3--:R-:W-:Y:S08]  /*4750*/  HMMA.16816.F32 R28, R4, R56, R32 ;  /* 0x00000038041c723c */ /* 0x008ff00000001820 */
[----:B-----5:R-:W-:Y:S01]  /*4760*/  HMMA.16816.F32 R36, R8, R60, R36 ;  /* 0x0000003c0824723c */ /* 0x020fe20000001824 */
[----:B-1----:R-:W-:-:S02]  /*4770*/  FMUL.FTZ R0, R55, c[0x0][0x320] ;  /* 0x0000c80037007a20 */ /* 0x002fc40000410000 */
[----:B------:R-:W1:Y:S02]  /*4780*/  LDSM.16.M88.4 R52, [R3+0x7800] ;  /* 0x007800000334783b */ /* 0x000e640000000200 */
[----:B------:R3:W1:Y:S03]  /*4790*/  MUFU.TANH R67, R0 ;  /* 0x0000000000437308 */ /* 0x0006660000002400 */
[----:B------:R-:W-:Y:S08]  /*47a0*/  HMMA.16816.F32 R32, R4, R58, R20 ;  /* 0x0000003a0420723c */ /* 0x000ff00000001814 */
[----:B------:R-:W-:Y:S01]  /*47b0*/  HMMA.16816.F32 R16, R16, R78, R88 ;  /* 0x0000004e1010723c */ /* 0x000fe20000001858 */
[----:B---3--:R-:W-:-:S04]  /*47c0*/  FMUL.FTZ R0, R40, c[0x0][0x320] ;  /* 0x0000c80028007a20 */ /* 0x008fc80000410000 */
[----:B------:R3:W1:Y:S02]  /*47d0*/  MUFU.TANH R66, R0 ;  /* 0x0000000000427308 */ /* 0x0006640000002400 */
[----:B---3--:R-:W-:Y:S01]  /*47e0*/  FMUL.FTZ R0, R41, c[0x0][0x320] ;  /* 0x0000c80029007a20 */ /* 0x008fe20000410000 */
[C---:B-1----:R-:W-:Y:S05]  /*47f0*/  HMMA.16816.F32 R20, R12.reuse, R52, R72 ;  /* 0x000000340c14723c */ /* 0x042fea0000001848 */
[----:B------:R1:W3:Y:S11]  /*4800*/  MUFU.TANH R65, R0 ;  /* 0x0000000000417308 */ /* 0x0002f60000002400 */
[----:B------:R-:W-:Y:S01]  /*4810*/  HMMA.16816.F32 R12, R12, R54, R16 ;  /* 0x000000360c0c723c */ /* 0x000fe20000001810 */
[----:B-1----:R-:W-:-:S04]  /*4820*/  FMUL.FTZ R0, R42, c[0x0][0x320] ;  /* 0x0000c8002a007a20 */ /* 0x002fc80000410000 */
[----:B------:R1:W1:Y:S02]  /*4830*/  MUFU.TANH R64, R0 ;  /* 0x0000000000407308 */ /* 0x0002640000002400 */
[----:B-1----:R-:W-:Y:S02]  /*4840*/  FMUL.FTZ R0, R43, c[0x0][0x320] ;  /* 0x0000c8002b007a20 */ /* 0x002fe40000410000 */
[----:B------:R1:W5:Y:S04]  /*4850*/  LDSM.16.M88.4 R40, [R24+0x7800] ;  /* 0x007800001828783b */ /* 0x0003680000000200 */
[----:B------:R2:W1:Y:S02]  /*4860*/  MUFU.TANH R60, R0 ;  /* 0x00000000003c7308 */ /* 0x0004640000002400 */
[----:B--2---:R-:W-:-:S06]  /*4870*/  FMUL.FTZ R0, R28, c[0x0][0x320] ;  /* 0x0000c8001c007a20 */ /* 0x004fcc0000410000 */
[----:B------:R2:W2:Y:S01]  /*4880*/  MUFU.TANH R57, R0 ;  /* 0x0000000000397308 */ /* 0x0004a20000002400 */
[----:B-1----:R-:W-:Y:S01]  /*4890*/  HMMA.16816.F32 R24, R8, R62, R44 ;  /* 0x0000003e0818723c */ /* 0x002fe2000000182c */
[----:B--2---:R-:W-:-:S07]  /*48a0*/  FMUL.FTZ R0, R29, c[0x0][0x320] ;  /* 0x0000c8001d007a20 */ /* 0x004fce0000410000 */
[----:B-----5:R-:W-:Y:S01]  /*48b0*/  HMMA.16816.F32 R16, R8, R40, R20 ;  /* 0x000000280810723c */ /* 0x020fe20000001814 */
[----:B------:R1:W2:Y:S11]  /*48c0*/  MUFU.TANH R56, R0 ;  /* 0x0000000000387308 */ /* 0x0002b60000002400 */
[----:B------:R-:W-:Y:S04]  /*48d0*/  @!UPT UIADD3 URZ, URZ, URZ, URZ ;  /* 0x0000003f3f3ff290 */ /* 0x000fe8000fffe03f */
[----:B------:R-:W-:Y:S08]  /*48e0*/  HMMA.16816.F32 R20, R4, R50, R24 ;  /* 0x000000320414723c */ /* 0x000ff00000001818 */
        /* <DEDUP_REMOVED lines=8> */
[----:B-----5:R-:W-:-:S04]  /*4970*/  FMUL.FTZ R0, R32, c[0x0][0x320] ;  /* 0x0000c80020007a20 */ /* 0x020fc80000410000 */
[----:B------:R5:W1:Y:S02]  /*4980*/  MUFU.TANH R47, R0 ;  /* 0x00000000002f7308 */ /* 0x000a640000002400 */
[----:B-----5:R-:W-:Y:S01]  /*4990*/  FMUL.FTZ R0, R33, c[0x0][0x320] ;  /* 0x0000c80021007a20 */ /* 0x020fe20000410000 */
[C---:B-1----:R-:W-:Y:S05]  /*49a0*/  HMMA.16816.F32 R12, R4.reuse, R36, R16 ;  /* 0x00000024040c723c */ /* 0x042fea0000001810 */
[----:B------:R1:W1:Y:S03]  /*49b0*/  MUFU.TANH R48, R0 ;  /* 0x0000000000307308 */ /* 0x0002660000002400 */
[----:B------:R-:W-:Y:S01]  /*49c0*/  HMMA.16816.F32 R4, R4, R38, R8 ;  /* 0x000000260404723c */ /* 0x000fe20000001808 */
[----:B-1----:R-:W-:-:S04]  /*49d0*/  FMUL.FTZ R0, R34, c[0x0][0x320] ;  /* 0x0000c80022007a20 */ /* 0x002fc80000410000 */
        /* <DEDUP_REMOVED lines=49> */
[----:B------:R-:W-:Y:S01]  /*4cf0*/  IMAD.MOV R0, RZ, RZ, -R0 ;  /* 0x000000ffff007224 */ /* 0x000fe200078e0a00 */
[----:B------:R-:W-:-:S03]  /*4d00*/  ISETP.GE.AND P4, PT, R239, c[0x0][0x1d4], PT ;  /* 0x00007500ef007a0c */ /* 0x000fc60003f86270 */
[----:B------:R-:W-:Y:S01]  /*4d10*/  IMAD R231, R0, c[0x0][0x2b8], R2 ;  /* 0x0000ae0000e77a24 */ /* 0x000fe200078e0202 */
[----:B------:R-:W-:-:S03]  /*4d20*/  SEL R14, RZ, 0x10, P4 ;  /* 0x00000010ff0e7807 */ /* 0x000fc60002000000 */
        /* <DEDUP_REMOVED lines=15> */
.L_x_1664:
[----:B------:R-:W-:Y:S05]  /*4e20*/  BRA.DIV ~URZ, `(.L_x_1584) ;  /* 0x0000bb427f007947 */ /* 0x000fea000b800000 */
[----:B------:R-:W3:Y:S01]  /*4e30*/  SHFL.IDX PT, R0, R15, RZ, 0x181f ;  /* 0x00181fff0f007589 */ /* 0x000ee200000e0000 */
[----:B------:R-:W-:Y:S02]  /*4e40*/  ISETP.GE.AND P3, PT, R232, c[0x0][0x1d4], PT ;  /* 0x00007500e8007a0c */ /* 0x000fe40003f66270 */
[----:B------:R-:W-:Y:S02]  /*4e50*/  ISETP.GE.AND P4, PT, R238, c[0x0][0x1d4], PT ;  /* 0x00007500ee007a0c */ /* 0x000fe40003f86270 */
[----:B------:R-:W-:Y:S02]  /*4e60*/  SEL R12, RZ, 0x10, P5 ;  /* 0x00000010ff0c7807 */ /* 0x000fe40002800000 */
[----:B------:R-:W-:Y:S02]  /*4e70*/  SEL R13, RZ, 0x10, P4 ;  /* 0x00000010ff0d7807 */ /* 0x000fe40002000000 */
[----:B---3--:R-:W-:-:S02]  /*4e80*/  IADD3 R2, P2, R0, R108, RZ ;  /* 0x0000006c00027210 */ /* 0x008fc40007f5e0ff */
[C---:B------:R-:W-:Y:S02]  /*4e90*/  IADD3 R6, P0, R0.reuse, R107, RZ ;  /* 0x0000006b00067210 */ /* 0x040fe40007f1e0ff */
[----:B------:R-:W-:Y:S01]  /*4ea0*/  IADD3 R10, P1, R0, R110, RZ ;  /* 0x0000006e000a7210 */ /* 0x000fe20007f3e0ff */
[C---:B--2---:R-:W-:Y:S01]  /*4eb0*/  IMAD.X R3, R4.reuse, 0x1, R102, P2 ;  /* 0x0000000104037824 */ /* 0x044fe200010e0666 */
[----:B------:R-:W-:Y:S01]  /*4ec0*/  ISETP.GE.AND P2, PT, R239, c[0x0][0x1d4], PT ;  /* 0x00007500ef007a0c */ /* 0x000fe20003f46270 */
[----:B------:R-:W-:Y:S01]  /*4ed0*/  IMAD.X R7, R4, 0x1, R100, P0 ;  /* 0x0000000104077824 */ /* 0x000fe200000e0664 */
[----:B------:R-:W-:Y:S01]  /*4ee0*/  IADD3 R8, P0, R0, R109, RZ ;  /* 0x0000006d00087210 */ /* 0x000fe20007f1e0ff */
[C---:B------:R-:W-:Y:S01]  /*4ef0*/  IMAD.X R11, R4.reuse, 0x1, R103, P1 ;  /* 0x00000001040b7824 */ /* 0x040fe200008e0667 */
[----:B------:R2:W3:Y:S03]  /*4f00*/  SHFL.IDX PT, R0, R15, 0x1, 0x181f ;  /* 0x00381f000f007f89 */ /* 0x0004e600000e0000 */
[----:B------:R-:W-:Y:S01]  /*4f10*/  IMAD.X R9, R4, 0x1, R101, P0 ;  /* 0x0000000104097824 */ /* 0x000fe200000e0665 */
[----:B------:R-:W-:Y:S01]  /*4f20*/  @!PT LDS RZ, [RZ] ;  /* 0x00000000fffff984 */ /* 0x000fe20000000800 */
[----:B------:R4:W-:Y:S04]  /*4f30*/  LDGSTS.E.BYPASS.LTC128B.128 [R229+0x8100], [R6.64], !P3 ;  /* 0x0810000006e57fae */ /* 0x0009e8000d901d46 */
[----:B------:R2:W-:Y:S04]  /*4f40*/  LDGSTS.E.BYPASS.LTC128B.128 [R229+0xa100], [R2.64], !P4 ;  /* 0x0a10000002e57fae */ /* 0x0005e8000e101d46 */
[----:B------:R2:W-:Y:S04]  /*4f50*/  LDGSTS.E.BYPASS.LTC128B.128 [R229+0xc100], [R10.64], !P5 ;  /* 0x0c1000000ae57fae */ /* 0x0005e8000e901d46 */
[----:B------:R2:W1:Y:S04]  /*4f60*/  SHFL.IDX PT, R4, R5, 0x1, 0x181f ;  /* 0x00381f0005047f89 */ /* 0x00046800000e0000 */
[----:B------:R2:W-:Y:S01]  /*4f70*/  LDGSTS.E.BYPASS.LTC128B.128 [R229+0xe100], [R8.64], !P2 ;  /* 0x0e10000008e57fae */ /* 0x0005e2000d101d46 */
[----:B----4-:R-:W-:-:S04]  /*4f80*/  SEL R7, RZ, 0x10, P3 ;  /* 0x00000010ff077807 */ /* 0x010fc80001800000 */
.L_x_1665:
[----:B--23--:R-:W-:Y:S02]  /*4f90*/  IADD3 R2, -R7, 0x10, RZ ;  /* 0x0000001007027810 */ /* 0x00cfe40007ffe1ff */
[----:B------:R-:W-:-:S02]  /*4fa0*/  IADD3 R3, -R13, 0x10, RZ ;  /* 0x000000100d037810 */ /* 0x000fc40007ffe1ff */
[----:B------:R-:W-:Y:S02]  /*4fb0*/  LOP3.LUT R2, R2, 0xf, RZ, 0xc0, !PT ;  /* 0x0000000f02027812 */ /* 0x000fe400078ec0ff */
[----:B-1----:R-:W-:Y:S02]  /*4fc0*/  IADD3 R5, -R12, 0x10, RZ ;  /* 0x000000100c057810 */ /* 0x002fe40007ffe1ff */
[----:B------:R-:W-:Y:S02]  /*4fd0*/  LOP3.LUT R3, R3, 0xf, RZ, 0xc0, !PT ;  /* 0x0000000f03037812 */ /* 0x000fe400078ec0ff */
[----:B------:R-:W-:Y:S02]  /*4fe0*/  IADD3 R6, -R14, 0x10, RZ ;  /* 0x000000100e067810 */ /* 0x000fe40007ffe1ff */
[----:B------:R-:W-:Y:S02]  /*4ff0*/  IADD3 R10, P1, P0, R2, R0, R107 ;  /* 0x00000000020a7210 */ /* 0x000fe4000783e06b */
[----:B------:R-:W-:-:S02]  /*5000*/  LOP3.LUT R2, R5, 0xf, RZ, 0xc0, !PT ;  /* 0x0000000f05027812 */ /* 0x000fc400078ec0ff */
[----:B------:R-:W-:Y:S02]  /*5010*/  IADD3 R8, P3, P2, R3, R0, R108 ;  /* 0x0000000003087210 */ /* 0x000fe40007a7e06c */
[----:B------:R-:W-:Y:S02]  /*5020*/  LOP3.LUT R3, R6, 0xf, RZ, 0xc0, !PT ;  /* 0x0000000f06037812 */ /* 0x000fe400078ec0ff */
[----:B------:R-:W-:Y:S02]  /*5030*/  IADD3.X R11, RZ, R4, R100, P1, P0 ;  /* 0x00000004ff0b7210 */ /* 0x000fe40000fe0464 */
[----:B------:R-:W-:Y:S02]  /*5040*/  IADD3 R6, P1, P0, R2, R0, R110 ;  /* 0x0000000002067210 */ /* 0x000fe4000783e06e */
[----:B------:R-:W-:Y:S02]  /*5050*/  ISETP.NE.U32.AND P5, PT, R7, RZ, PT ;  /* 0x000000ff0700720c */ /* 0x000fe40003fa5070 */
[----:B------:R-:W-:-:S02]  /*5060*/  IADD3.X R9, RZ, R4, R102, P3, P2 ;  /* 0x00000004ff097210 */ /* 0x000fc40001fe4466 */
[----:B------:R-:W-:Y:S02]  /*5070*/  IADD3.X R7, RZ, R4, R103, P1, P0 ;  /* 0x00000004ff077210 */ /* 0x000fe40000fe0467 */
[----:B------:R-:W-:Y:S02]  /*5080*/  ISETP.NE.U32.AND P2, PT, R13, RZ, PT ;  /* 0x000000ff0d00720c */ /* 0x000fe40003f45070 */
[----:B------:R-:W-:Y:S02]  /*5090*/  ISETP.NE.U32.AND P1, PT, R12, RZ, PT ;  /* 0x000000ff0c00720c */ /* 0x000fe40003f25070 */
[----:B------:R-:W-:Y:S02]  /*50a0*/  ISETP.NE.U32.AND P0, PT, R14, RZ, PT ;  /* 0x000000ff0e00720c */ /* 0x000fe40003f05070 */
[----:B------:R-:W-:Y:S01]  /*50b0*/  IADD3 R2, P4, P3, R3, R0, R109 ;  /* 0x0000000003027210 */ /* 0x000fe20007b9e06d */
[----:B------:R-:W-:Y:S01]  /*50c0*/  @!PT LDS RZ, [RZ] ;  /* 0x00000000fffff984 */ /* 0x000fe20000000800 */
[----:B------:R-:W-:Y:S01]  /*50d0*/  @!PT LDS RZ, [RZ] ;  /* 0x00000000fffff984 */ /* 0x000fe20000000800 */
[----:B------:R-:W-:Y:S01]  /*50e0*/  @!PT LDS RZ, [RZ] ;  /* 0x00000000fffff984 */ /* 0x000fe20000000800 */
[----:B------:R1:W-:Y:S03]  /*50f0*/  LDGSTS.E.BYPASS.LTC128B.128.ZFILL [R229+0x9100], [R10.64], P5 ;  /* 0x091000000ae57fae */ /* 0x0003e6000a941d46 */
[----:B------:R-:W-:-:S03]  /*5100*/  IADD3.X R3, RZ, R4, R101, P4, P3 ;  /* 0x00000004ff037210 */ /* 0x000fc600027e6465 */
[----:B------:R1:W-:Y:S04]  /*5110*/  LDGSTS.E.BYPASS.LTC128B.128.ZFILL [R229+0xb100], [R8.64], P2 ;  /* 0x0b10000008e57fae */ /* 0x0003e80009141d46 */
[----:B------:R1:W-:Y:S04]  /*5120*/  LDGSTS.E.BYPASS.LTC128B.128.ZFILL [R229+0xd100], [R6.64], P1 ;  /* 0x0d10000006e57fae */ /* 0x0003e80008941d46 */
[----:B------:R1:W-:Y:S02]  /*5130*/  LDGSTS.E.BYPASS.LTC128B.128.ZFILL [R229+0xf100], [R2.64], P0 ;  /* 0x0f10000002e57fae */ /* 0x0003e40008141d46 */
.L_x_1582:
[----:B--234-:R-:W-:Y:S05]  /*5140*/  BSYNC B0 ;  /* 0x0000000000007941 */ /* 0x01cfea0003800000 */
.L_x_1581:
        /* <DEDUP_REMOVED lines=12> */
[----:B------:R-:W-:Y:S02]  /*5210*/  FMNMX.FTZ R2, R6, R7, !PT ;  /* 0x0000000706027209 */ /* 0x000fe40007810000 */
[----:B------:R-:W-:Y:S02]  /*5220*/  FSEL R16, R64, -INF , P3 ;  /* 0xff80000040107808 */ /* 0x000fe40001800000 */
[----:B------:R-:W-:-:S02]  /*5230*/  FMNMX.FTZ R3, R14, R15, !PT ;  /* 0x0000000f0e037209 */ /* 0x000fc40007810000 */
[----:B------:R-:W-:Y:S02]  /*5240*/  ISETP.GT.AND P3, PT, R0, 0x10, PT ;  /* 0x000000100000780c */ /* 0x000fe40003f64270 */
[----:B------:R-:W-:Y:S02]  /*5250*/  FSEL R9, R65, -INF , P5 ;  /* 0xff80000041097808 */ /* 0x000fe40002800000 */
[----:B------:R-:W-:Y:S02]  /*5260*/  FMNMX.FTZ R2, R8, R2, !PT ;  /* 0x0000000208027209 */ /* 0x000fe40007810000 */
[----:B------:R-:W-:Y:S02]  /*5270*/  FSEL R17, R60, -INF , P5 ;  /* 0xff8000003c117808 */ /* 0x000fe40002800000 */
[----:B------:R-:W-:Y:S02]  /*5280*/  FMNMX.FTZ R3, R16, R3, !PT ;  /* 0x0000000310037209 */ /* 0x000fe40007810000 */
[----:B------:R-:W-:-:S02]  /*5290*/  ISETP.GT.AND P4, PT, R0, 0x11, PT ;  /* 0x000000110000780c */ /* 0x000fc40003f84270 */
[----:B------:R-:W-:Y:S02]  /*52a0*/  FSEL R10, R57, -INF , P3 ;  /* 0xff800000390a7808 */ /* 0x000fe40001800000 */
[----:B------:R-:W-:Y:S02]  /*52b0*/  FMNMX.FTZ R2, R9, R2, !PT ;  /* 0x0000000209027209 */ /* 0x000fe40007810000 */
[----:B------:R-:W-:Y:S02]  /*52c0*/  FSEL R18, R53, -INF , P3 ;  /* 0xff80000035127808 */ /* 0x000fe40001800000 */
[----:B------:R-:W-:Y:S02]  /*52d0*/  FMNMX.FTZ R3, R17, R3, !PT ;  /* 0x0000000311037209 */ /* 0x000fe40007810000 */
[----:B------:R-:W-:Y:S02]  /*52e0*/  ISETP.GT.AND P2, PT, R0, 0x18, PT ;  /* 0x000000180000780c */ /* 0x000fe40003f44270 */
[----:B------:R-:W-:-:S02]  /*52f0*/  FSEL R12, R56, -INF , P4 ;  /* 0xff800000380c7808 */ /* 0x000fc40002000000 */
[----:B------:R-:W-:Y:S02]  /*5300*/  FMNMX.FTZ R2, R10, R2, !PT ;  /* 0x000000020a027209 */ /* 0x000fe40007810000 */
[----:B------:R-:W-:Y:S02]  /*5310*/  FSEL R20, R52, -INF , P4 ;  /* 0xff80000034147808 */ /* 0x000fe40002000000 */
[----:B------:R-:W-:Y:S02]  /*5320*/  FMNMX.FTZ R3, R18, R3, !PT ;  /* 0x0000000312037209 */ /* 0x000fe40007810000 */
[----:B------:R-:W-:Y:S02]  /*5330*/  ISETP.GT.AND P1, PT, R0, 0x19, PT ;  /* 0x000000190000780c */ /* 0x000fe40003f24270 */
[----:B------:R-:W-:Y:S02]  /*5340*/  FSEL R13, R47, -INF , P2 ;  /* 0xff8000002f0d7808 */ /* 0x000fe40001000000 */
[----:B------:R-:W-:-:S02]  /*5350*/  FMNMX.FTZ R2, R12, R2, !PT ;  /* 0x000000020c027209 */ /* 0x000fc40007810000 */
[----:B------:R-:W-:Y:S02]  /*5360*/  FSEL R21, R46, -INF , P2 ;  /* 0xff8000002e157808 */ /* 0x000fe40001000000 */
[----:B------:R-:W-:Y:S02]  /*5370*/  FMNMX.FTZ R3, R20, R3, !PT ;  /* 0x0000000314037209 */ /* 0x000fe40007810000 */
[----:B------:R-:W-:Y:S02]  /*5380*/  ISETP.GT.AND P0, PT, R0, 0x20, PT ;  /* 0x000000200000780c */ /* 0x000fe40003f04270 */
[----:B------:R-:W-:Y:S02]  /*5390*/  FSEL R11, R48, -INF , P1 ;  /* 0xff800000300b7808 */ /* 0x000fe40000800000 */
[----:B------:R-:W-:Y:S02]  /*53a0*/  FMNMX.FTZ R2, R13, R2, !PT ;  /* 0x000000020d027209 */ /* 0x000fe40007810000 */
[----:B------:R-:W-:-:S02]  /*53b0*/  FSEL R22, R45, -INF , P1 ;  /* 0xff8000002d167808 */ /* 0x000fc40000800000 */
[----:B------:R-:W-:Y:S02]  /*53c0*/  FMNMX.FTZ R3, R21, R3, !PT ;  /* 0x0000000315037209 */ /* 0x000fe40007810000 */
[----:B------:R-:W-:Y:S02]  /*53d0*/  FSEL R89, R41, -INF , P0 ;  /* 0xff80000029597808 */ /* 0x000fe40000000000 */
[----:B------:R-:W-:Y:S02]  /*53e0*/  ISETP.GT.AND P1, PT, R0, 0x21, PT ;  /* 0x000000210000780c */ /* 0x000fe40003f24270 */
[----:B------:R-:W-:Y:S02]  /*53f0*/  FMNMX.FTZ R2, R11, R2, !PT ;  /* 0x000000020b027209 */ /* 0x000fe40007810000 */
[----:B------:R-:W-:Y:S02]  /*5400*/  FSEL R97, R40, -INF , P0 ;  /* 0xff80000028617808 */ /* 0x000fe40000000000 */
[----:B------:R-:W-:-:S02]  /*5410*/  FMNMX.FTZ R3, R22, R3, !PT ;  /* 0x0000000316037209 */ /* 0x000fc40007810000 */
[----:B------:R-:W-:Y:S02]  /*5420*/  FSEL R88, R44, -INF , P1 ;  /* 0xff8000002c587808 */ /* 0x000fe40000800000 */
[----:B------:R-:W-:Y:S02]  /*5430*/  FMNMX.FTZ R2, R89, R2, !PT ;  /* 0x0000000259027209 */ /* 0x000fe40007810000 */
[C---:B------:R-:W-:Y:S02]  /*5440*/  ISETP.GT.AND P5, PT, R0.reuse, 0x28, PT ;  /* 0x000000280000780c */ /* 0x040fe40003fa4270 */
[----:B------:R-:W-:Y:S02]  /*5450*/  FSEL R96, R35, -INF , P1 ;  /* 0xff80000023607808 */ /* 0x000fe40000800000 */
[----:B------:R-:W-:Y:S02]  /*5460*/  FMNMX.FTZ R3, R97, R3, !PT ;  /* 0x0000000361037209 */ /* 0x000fe40007810000 */
[----:B------:R-:W-:-:S02]  /*5470*/  ISETP.GT.AND P4, PT, R0, 0x29, PT ;  /* 0x000000290000780c */ /* 0x000fc40003f84270 */
[C---:B------:R-:W-:Y:S02]  /*5480*/  ISETP.GT.AND P3, PT, R0.reuse, 0x30, PT ;  /* 0x000000300000780c */ /* 0x040fe40003f64270 */
[C---:B------:R-:W-:Y:S02]  /*5490*/  ISETP.GT.AND P2, PT, R0.reuse, 0x31, PT ;  /* 0x000000310000780c */ /* 0x040fe40003f44270 */
[C---:B------:R-:W-:Y:S02]  /*54a0*/  ISETP.GT.AND P1, PT, R0.reuse, 0x38, PT ;  /* 0x000000380000780c */ /* 0x040fe40003f24270 */
[----:B------:R-:W-:Y:S02]  /*54b0*/  ISETP.GT.AND P0, PT, R0, 0x39, PT ;  /* 0x000000390000780c */ /* 0x000fe40003f04270 */
[----:B------:R-:W-:Y:S02]  /*54c0*/  FMNMX.FTZ R0, R88, R2, !PT ;  /* 0x0000000258007209 */ /* 0x000fe40007810000 */
[----:B------:R-:W-:-:S02]  /*54d0*/  FSEL R95, R30, -INF , P5 ;  /* 0xff8000001e5f7808 */ /* 0x000fc40002800000 */
[----:B------:R-:W-:Y:S02]  /*54e0*/  FSEL R87, R33, -INF , P5 ;  /* 0xff80000021577808 */ /* 0x000fe40002800000 */
        /* <DEDUP_REMOVED lines=21> */
[----:B------:R-:W-:Y:S02]  /*5640*/  FMNMX.FTZ R4, R31, R0, !PT ;  /* 0x000000001f047209 */ /* 0x000fe40007810000 */
[----:B------:R-:W-:Y:S01]  /*5650*/  FMNMX.FTZ R5, R90, R2, !PT ;  /* 0x000000025a057209 */ /* 0x000fe20007810000 */
[----:B------:R-:W-:Y:S05]  /*5660*/  BRA.DIV ~URZ, `(.L_x_1585) ;  /* 0x0000b5727f007947 */ /* 0x000fea000b800000 */
[----:B------:R-:W1:Y:S04]  /*5670*/  SHFL.BFLY PT, R0, R4, 0x2, 0x1f ;  /* 0x0c401f0004007f89 */ /* 0x000e6800000e0000 */
[----:B------:R-:W2:Y:S01]  /*5680*/  SHFL.BFLY PT, R3, R5, 0x2, 0x1f ;  /* 0x0c401f0005037f89 */ /* 0x000ea200000e0000 */
[----:B-1----:R-:W-:-:S02]  /*5690*/  FMNMX.FTZ R0, R4, R0, !PT ;  /* 0x0000000004007209 */ /* 0x002fc40007810000 */
[----:B--2---:R-:W-:-:S03]  /*56a0*/  FMNMX.FTZ R5, R5, R3, !PT ;  /* 0x0000000305057209 */ /* 0x004fc60007810000 */
[----:B------:R-:W1:Y:S04]  /*56b0*/  SHFL.BFLY PT, R2, R0, 0x1, 0x1f ;  /* 0x0c201f0000027f89 */ /* 0x000e6800000e0000 */
[----:B------:R2:W3:Y:S01]  /*56c0*/  SHFL.BFLY PT, R3, R5, 0x1, 0x1f ;  /* 0x0c201f0005037f89 */ /* 0x0004e200000e0000 */
[----:B-1----:R-:W-:-:S05]  /*56d0*/  FMNMX.FTZ R132, R0, R2, !PT ;  /* 0x0000000200847209 */ /* 0x002fca0007810000 */
.L_x_1666:
[C---:B------:R-:W-:Y:S01]  /*56e0*/  FMUL.FTZ R2, R132.reuse, c[0x0][0x2d0] ;  /* 0x0000b40084027a20 */ /* 0x040fe20000410000 */
[----:B------:R-:W-:Y:S01]  /*56f0*/  FSETP.NEU.FTZ.AND P0, PT, R132, -INF , PT ;  /* 0xff8000008400780b */ /* 0x000fe20003f1d000 */
[----:B------:R-:W-:Y:S01]  /*5700*/  WARPSYNC 0xffffffff ;  /* 0xffffffff00007948 */ /* 0x000fe20003800000 */
[----:B---3--:R-:W-:Y:S01]  /*5710*/  FMNMX.FTZ R28, R3, R5, !PT ;  /* 0x00000005031c7209 */ /* 0x008fe20007810000 */
[----:B------:R-:W-:Y:S01]  /*5720*/  LDSM.16.MT88.4 R36, [R217+0x800] ;  /* 0x00080000d924783b */ /* 0x000fe20000004200 */
[----:B------:R-:W-:-:S02]  /*5730*/  FSEL R2, R2, RZ, P0 ;  /* 0x000000ff02027208 */ /* 0x000fc40000000000 */
[----:B------:R-:W-:Y:S01]  /*5740*/  FSETP.NEU.FTZ.AND P0, PT, R28, -INF , PT ;  /* 0xff8000001c00780b */ /* 0x000fe20003f1d000 */
[----:B------:R-:W-:Y:S02]  /*5750*/  LDSM.16.MT88.4 R44, [R220] ;  /* 0x00000000dc2c783b */ /* 0x000fe40000004200 */
[--C-:B------:R-:W-:Y:S02]  /*5760*/  FFMA.FTZ R0, R6, c[0x0][0x2d0], -R2.reuse ;  /* 0x0000b40006007a23 */ /* 0x100fe40000010802 */
[--C-:B------:R-:W-:Y:S01]  /*5770*/  FFMA.FTZ R3, R13, c[0x0][0x2d0], -R2.reuse ;  /* 0x0000b4000d037a23 */ /* 0x100fe20000010802 */
[----:B------:R-:W-:Y:S01]  /*5780*/  LDSM.16.MT88.4 R40, [R218+0x800] ;  /* 0x00080000da28783b */ /* 0x000fe20000004200 */
[----:B------:R1:W-:Y:S01]  /*5790*/  MUFU.EX2 R112, R0 ;  /* 0x0000000000707308 */ /* 0x0003e20000000800 */
[--C-:B------:R-:W-:Y:S02]  /*57a0*/  FFMA.FTZ R30, R30, c[0x0][0x2d0], -R2.reuse ;  /* 0x0000b4001e1e7a23 */ /* 0x100fe40000010802 */
[----:B------:R-:W-:Y:S04]  /*57b0*/  LDSM.16.MT88.4 R24, [R219] ;  /* 0x00000000db18783b */ /* 0x000fe80000004200 */
[----:B------:R-:W-:Y:S01]  /*57c0*/  LDSM.16.MT88.4 R68, [R218+0x2000] ;  /* 0x00200000da44783b */ /* 0x000fe20000004200 */
[----:B------:R3:W-:Y:S03]  /*57d0*/  MUFU.EX2 R131, R3 ;  /* 0x0000000300837308 */ /* 0x0007e60000000800 */
[----:B------:R-:W-:Y:S04]  /*57e0*/  LDSM.16.MT88.4 R60, [R220+0x800] ;  /* 0x00080000dc3c783b */ /* 0x000fe80000004200 */
[----:B------:R-:W-:Y:S01]  /*57f0*/  LDSM.16.MT88.4 R64, [R219+0x800] ;  /* 0x00080000db40783b */ /* 0x000fe20000004200 */
[----:B-1----:R-:W-:-:S03]  /*5800*/  FFMA.FTZ R0, R7, c[0x0][0x2d0], -R2 ;  /* 0x0000b40007007a23 */ /* 0x002fc60000010802 */
[----:B------:R-:W-:Y:S01]  /*5810*/  LDSM.16.MT88.4 R72, [R220+0x2000] ;  /* 0x00200000dc48783b */ /* 0x000fe20000004200 */
[----:B------:R1:W4:Y:S03]  /*5820*/  MUFU.EX2 R99, R0 ;  /* 0x0000000000637308 */ /* 0x0003260000000800 */
[----:B------:R-:W-:Y:S01]  /*5830*/  LDSM.16.MT88.4 R48, [R217+0x2800] ;  /* 0x00280000d930783b */ /* 0x000fe20000004200 */
[----:B---3--:R-:W-:-:S03]  /*5840*/  FFMA.FTZ R3, R11, c[0x0][0x2d0], -R2 ;  /* 0x0000b4000b037a23 */ /* 0x008fc60000010802 */
[----:B------:R-:W-:Y:S01]  /*5850*/  LDSM.16.MT88.4 R56, [R219+0x2000] ;  /* 0x00200000db38783b */ /* 0x000fe20000004200 */
[----:B------:R-:W-:Y:S03]  /*5860*/  MUFU.EX2 R204, R3 ;  /* 0x0000000300cc7308 */ /* 0x000fe60000000800 */
[----:B------:R-:W-:Y:S04]  /*5870*/  LDSM.16.MT88.4 R76, [R220+0x2800] ;  /* 0x00280000dc4c783b */ /* 0x000fe80000004200 */
[----:B------:R-:W-:Y:S01]  /*5880*/  LDSM.16.MT88.4 R80, [R217+0x4000] ;  /* 0x00400000d950783b */ /* 0x000fe20000004200 */
[----:B-1----:R-:W-:-:S04]  /*5890*/  FFMA.FTZ R0, R8, c[0x0][0x2d0], -R2 ;  /* 0x0000b40008007a23 */ /* 0x002fc80000010802 */
[----:B------:R1:W-:Y:S02]  /*58a0*/  MUFU.EX2 R117, R0 ;  /* 0x0000000000757308 */ /* 0x0003e40000000800 */
[----:B-1----:R-:W-:-:S06]  /*58b0*/  FFMA.FTZ R0, R9, c[0x0][0x2d0], -R2 ;  /* 0x0000b40009007a23 */ /* 0x002fcc0000010802 */
[----:B------:R1:W3:Y:S02]  /*58c0*/  MUFU.EX2 R119, R0 ;  /* 0x0000000000777308 */ /* 0x0002e40000000800 */
[--C-:B-1----:R-:W-:Y:S02]  /*58d0*/  FFMA.FTZ R0, R10, c[0x0][0x2d0], -R2.reuse ;  /* 0x0000b4000a007a23 */ /* 0x102fe40000010802 */
[----:B------:R-:W1:Y:S04]  /*58e0*/  LDSM.16.MT88.4 R8, [R217] ;  /* 0x00000000d908783b */ /* 0x000e680000004200 */
[----:B------:R5:W-:Y:S02]  /*58f0*/  MUFU.EX2 R129, R0 ;  /* 0x0000000000817308 */ /* 0x000be40000000800 */
[----:B-----5:R-:W-:Y:S01]  /*5900*/  FFMA.FTZ R0, R12, c[0x0][0x2d0], -R2 ;  /* 0x0000b4000c007a23 */ /* 0x020fe20000010802 */
[----:B----4-:R-:W-:-:S05]  /*5910*/  F2FP.PACK_AB R12, R99, R112 ;  /* 0x00000070630c723e */ /* 0x010fca00000000ff */
[----:B------:R4:W-:Y:S02]  /*5920*/  MUFU.EX2 R130, R0 ;  /* 0x0000000000827308 */ /* 0x0009e40000000800 */
[----:B----4-:R-:W-:-:S05]  /*5930*/  FMUL.FTZ R0, R28, c[0x0][0x2d0] ;  /* 0x0000b4001c007a20 */ /* 0x010fca0000410000 */
[----:B------:R-:W-:-:S05]  /*5940*/  FSEL R0, R0, RZ, P0 ;  /* 0x000000ff00007208 */ /* 0x000fca0000000000 */
[----:B------:R-:W-:Y:S01]  /*5950*/  FFMA.FTZ R3, R14, c[0x0][0x2d0], -R0 ;  /* 0x0000b4000e037a23 */ /* 0x000fe20000010800 */
[----:B---3--:R-:W-:-:S03]  /*5960*/  F2FP.PACK_AB R14, R119, R117 ;  /* 0x00000075770e723e */ /* 0x008fc600000000ff */
[----:B------:R3:W-:Y:S02]  /*5970*/  MUFU.EX2 R98, R3 ;  /* 0x0000000300627308 */ /* 0x0007e40000000800 */
[----:B---3--:R-:W-:-:S06]  /*5980*/  FFMA.FTZ R3, R15, c[0x0][0x2d0], -R0 ;  /* 0x0000b4000f037a23 */ /* 0x008fcc0000010800 */
[----:B------:R3:W4:Y:S02]  /*5990*/  MUFU.EX2 R29, R3 ;  /* 0x00000003001d7308 */ /* 0x0007240000000800 */
[----:B---3--:R-:W-:Y:S01]  /*59a0*/  FFMA.FTZ R3, R16, c[0x0][0x2d0], -R0 ;  /* 0x0000b40010037a23 */ /* 0x008fe20000010800 */
[----:B----4-:R-:W-:-:S05]  /*59b0*/  F2FP.PACK_AB R13, R29, R98 ;  /* 0x000000621d0d723e */ /* 0x010fca00000000ff */
[----:B------:R3:W-:Y:S02]  /*59c0*/  MUFU.EX2 R116, R3 ;  /* 0x0000000300747308 */ /* 0x0007e40000000800 */
[----:B---3--:R-:W-:-:S06]  /*59d0*/  FFMA.FTZ R3, R17, c[0x0][0x2d0], -R0 ;  /* 0x0000b40011037a23 */ /* 0x008fcc0000010800 */
[----:B------:R3:W4:Y:S02]  /*59e0*/  MUFU.EX2 R118, R3 ;  /* 0x0000000300767308 */ /* 0x0007240000000800 */
[--C-:B---3--:R-:W-:Y:S01]  /*59f0*/  FFMA.FTZ R3, R18, c[0x0][0x2d0], -R0.reuse ;  /* 0x0000b40012037a23 */ /* 0x108fe20000010800 */
[----:B----4-:R-:W-:Y:S01]  /*5a00*/  F2FP.PACK_AB R15, R118, R116 ;  /* 0x00000074760f723e */ /* 0x010fe200000000ff */
[----:B------:R-:W3:Y:S04]  /*5a10*/  LDSM.16.MT88.4 R16, [R218] ;  /* 0x00000000da10783b */ /* 0x000ee80000004200 */
[----:B------:R4:W-:Y:S02]  /*5a20*/  MUFU.EX2 R128, R3 ;  /* 0x0000000300807308 */ /* 0x0009e40000000800 */
[C---:B-12---:R-:W-:Y:S07]  /*5a30*/  HMMA.16816.F32 R4, R12.reuse, R8, RZ ;  /* 0x000000080c04723c */ /* 0x046fee00000018ff */
[----:B------:R-:W-:Y:S01]  /*5a40*/  F2FP.PACK_AB R8, R130, R129 ;  /* 0x000000818208723e */ /* 0x000fe200000000ff */
[----:B------:R-:W-:Y:S01]  /*5a50*/  HMMA.16816.F32 R52, R12, R46, RZ ;  /* 0x0000002e0c34723c */ /* 0x000fe200000018ff */
[----:B----4-:R-:W-:-:S04]  /*5a60*/  FFMA.FTZ R3, R20, c[0x0][0x2d0], -R0 ;  /* 0x0000b40014037a23 */ /* 0x010fc80000010800 */
[----:B------:R1:W2:Y:S02]  /*5a70*/  MUFU.EX2 R133, R3 ;  /* 0x0000000300857308 */ /* 0x0002a40000000800 */
[--C-:B-1----:R-:W-:Y:S01]  /*5a80*/  FFMA.FTZ R3, R21, c[0x0][0x2d0], -R0.reuse ;  /* 0x0000b40015037a23 */ /* 0x102fe20000010800 */
[----:B--2---:R-:W-:Y:S01]  /*5a90*/  F2FP.PACK_AB R9, R133, R128 ;  /* 0x000000808509723e */ /* 0x004fe200000000ff */
[C---:B---3--:R-:W-:Y:S04]  /*5aa0*/  HMMA.16816.F32 R32, R12.reuse, R16, RZ ;  /* 0x000000100c20723c */ /* 0x048fe800000018ff */
[----:B------:R1:W-:Y:S04]  /*5ab0*/  MUFU.EX2 R134, R3 ;  /* 0x0000000300867308 */ /* 0x0003e80000000800 */
[----:B------:R-:W-:Y:S01]  /*5ac0*/  HMMA.16816.F32 R16, R12, R18, RZ ;  /* 0x000000120c10723c */ /* 0x000fe200000018ff */
[----:B-1----:R-:W-:-:S07]  /*5ad0*/  FFMA.FTZ R3, R22, c[0x0][0x2d0], -R0 ;  /* 0x0000b40016037a23 */ /* 0x002fce0000010800 */
[----:B------:R-:W-:Y:S01]  /*5ae0*/  HMMA.16816.F32 R20, R12, R10, RZ ;  /* 0x0000000a0c14723c */ /* 0x000fe200000018ff */
[----:B------:R-:W1:Y:S06]  /*5af0*/  MUFU.EX2 R205, R3 ;  /* 0x0000000300cd7308 */ /* 0x000e6c0000000800 */
[----:B------:R-:W-:Y:S02]  /*5b00*/  F2FP.PACK_AB R10, R204, R131 ;  /* 0x00000083cc0a723e */ /* 0x000fe400000000ff */
[----:B-1----:R-:W-:Y:S01]  /*5b10*/  F2FP.PACK_AB R11, R205, R134 ;  /* 0x00000086cd0b723e */ /* 0x002fe200000000ff */
[----:B------:R-:W-:-:S04]  /*5b20*/  FADD.FTZ R3, R112, R99 ;  /* 0x0000006370037221 */ /* 0x000fc80000010000 */
[----:B------:R-:W-:-:S10]  /*5b30*/  FADD.FTZ R3, R117, R3 ;  /* 0x0000000375037221 */ /* 0x000fd40000010000 */
[----:B------:R-:W-:Y:S01]  /*5b40*/  HMMA.16816.F32 R200, R8, R38, R20 ;  /* 0x0000002608c8723c */ /* 0x000fe20000001814 */
[----:B------:R-:W1:Y:S01]  /*5b50*/  LDSM.16.MT88.4 R20, [R217+0x2000] ;  /* 0x00200000d914783b */ /* 0x000e620000004200 */
[----:B------:R-:W-:-:S04]  /*5b60*/  FADD.FTZ R3, R119, R3 ;  /* 0x0000000377037221 */ /* 0x000fc80000010000 */
[----:B------:R-:W-:Y:S02]  /*5b70*/  FADD.FTZ R3, R129, R3 ;  /* 0x0000000381037221 */ /* 0x000fe40000010000 */
[----:B------:R-:W-:Y:S02]  /*5b80*/  HMMA.16816.F32 R164, R8, R36, R4 ;  /* 0x0000002408a4723c */ /* 0x000fe40000001804 */
[----:B------:R-:W-:-:S06]  /*5b90*/  FADD.FTZ R3, R130, R3 ;  /* 0x0000000382037221 */ /* 0x000fcc0000010000 */
[----:B------:R-:W-:Y:S01]  /*5ba0*/  HMMA.16816.F32 R4, R12, R44, RZ ;  /* 0x0000002c0c04723c */ /* 0x000fe200000018ff */
[----:B------:R-:W2:Y:S07]  /*5bb0*/  LDSM.16.MT88.4 R44, [R218+0x2800] ;  /* 0x00280000da2c783b */ /* 0x000eae0000004200 */
[C---:B------:R-:W-:Y:S08]  /*5bc0*/  HMMA.16816.F32 R156, R8.reuse, R40, R32 ;  /* 0x00000028089c723c */ /* 0x040ff00000001820 */
[----:B------:R-:W-:Y:S08]  /*5bd0*/  HMMA.16816.F32 R148, R8, R42, R16 ;  /* 0x0000002a0894723c */ /* 0x000ff00000001810 */
[C---:B------:R-:W-:Y:S08]  /*5be0*/  HMMA.16816.F32 R40, R12.reuse, R24, RZ ;  /* 0x000000180c28723c */ /* 0x040ff000000018ff */
[C---:B------:R-:W-:Y:S08]  /*5bf0*/  HMMA.16816.F32 R36, R12.reuse, R26, RZ ;  /* 0x0000001a0c24723c */ /* 0x040ff000000018ff */
[C---:B-1----:R-:W-:Y:S08]  /*5c00*/  HMMA.16816.F32 R32, R12.reuse, R20, RZ ;  /* 0x000000140c20723c */ /* 0x042ff000000018ff */
[C---:B------:R-:W-:Y:S08]  /*5c10*/  HMMA.16816.F32 R24, R12.reuse, R22, RZ ;  /* 0x000000160c18723c */ /* 0x040ff000000018ff */
[C---:B------:R-:W-:Y:S08]  /*5c20*/  HMMA.16816.F32 R20, R12.reuse, R68, RZ ;  /* 0x000000440c14723c */ /* 0x040ff000000018ff */
[----:B------:R-:W-:Y:S08]  /*5c30*/  HMMA.16816.F32 R16, R12, R70, RZ ;  /* 0x000000460c10723c */ /* 0x000ff000000018ff */
[C---:B------:R-:W-:Y:S01]  /*5c40*/  HMMA.16816.F32 R140, R8.reuse, R62, R52 ;  /* 0x0000003e088c723c */ /* 0x040fe20000001834 */
[----:B------:R-:W1:Y:S07]  /*5c50*/  LDSM.16.MT88.4 R52, [R219+0x2800] ;  /* 0x00280000db34783b */ /* 0x000e6e0000004200 */
[C---:B------:R-:W-:Y:S01]  /*5c60*/  HMMA.16816.F32 R192, R8.reuse, R64, R40 ;  /* 0x0000004008c0723c */ /* 0x040fe20000001828 */
[----:B------:R-:W3:Y:S07]  /*5c70*/  LDSM.16.MT88.4 R40, [R218+0x4000] ;  /* 0x00400000da28783b */ /* 0x000eee0000004200 */
[----:B------:R-:W-:Y:S01]  /*5c80*/  HMMA.16816.F32 R196, R8, R60, R4 ;  /* 0x0000003c08c4723c */ /* 0x000fe20000001804 */
[----:B------:R-:W4:Y:S07]  /*5c90*/  LDSM.16.MT88.4 R60, [R217+0x4800] ;  /* 0x00480000d93c783b */ /* 0x000f2e0000004200 */
[----:B------:R-:W-:Y:S08]  /*5ca0*/  HMMA.16816.F32 R4, R12, R72, RZ ;  /* 0x000000480c04723c */ /* 0x000ff000000018ff */
[C---:B------:R-:W-:Y:S08]  /*5cb0*/  HMMA.16816.F32 R172, R8.reuse, R50, R24 ;  /* 0x0000003208ac723c */ /* 0x040ff00000001818 */
[C---:B--2---:R-:W-:Y:S08]  /*5cc0*/  HMMA.16816.F32 R184, R8.reuse, R44, R20 ;  /* 0x0000002c08b8723c */ /* 0x044ff00000001814 */
[----:B------:R-:W-:Y:S01]  /*5cd0*/  HMMA.16816.F32 R68, R8, R46, R16 ;  /* 0x0000002e0844723c */ /* 0x000fe20000001810 */
[----:B------:R-:W2:Y:S07]  /*5ce0*/  LDSM.16.MT88.4 R44, [R220+0x4000] ;  /* 0x00400000dc2c783b */ /* 0x000eae0000004200 */
[C---:B------:R-:W-:Y:S08]  /*5cf0*/  HMMA.16816.F32 R24, R12.reuse, R74, RZ ;  /* 0x0000004a0c18723c */ /* 0x040ff000000018ff */
[C---:B------:R-:W-:Y:S08]  /*5d00*/  HMMA.16816.F32 R20, R12.reuse, R56, RZ ;  /* 0x000000380c14723c */ /* 0x040ff000000018ff */
[----:B------:R-:W-:Y:S08]  /*5d10*/  HMMA.16816.F32 R16, R12, R58, RZ ;  /* 0x0000003a0c10723c */ /* 0x000ff000000018ff */
[C---:B------:R-:W-:Y:S01]  /*5d20*/  HMMA.16816.F32 R188, R8.reuse, R48, R32 ;  /* 0x0000003008bc723c */ /* 0x040fe20000001820 */
[----:B------:R-:W5:Y:S07]  /*5d30*/  LDSM.16.MT88.4 R32, [R218+0x4800] ;  /* 0x00480000da20783b */ /* 0x000f6e0000004200 */
[----:B------:R-:W-:Y:S08]  /*5d40*/  HMMA.16816.F32 R180, R8, R76, R4 ;  /* 0x0000004c08b4723c */ /* 0x000ff00000001804 */
[----:B------:R-:W-:Y:S08]  /*5d50*/  HMMA.16816.F32 R4, R12, R80, RZ ;  /* 0x000000500c04723c */ /* 0x000ff000000018ff */
[C---:B------:R-:W-:Y:S08]  /*5d60*/  HMMA.16816.F32 R72, R8.reuse, R78, R24 ;  /* 0x0000004e0848723c */ /* 0x040ff00000001818 */
[C---:B------:R-:W-:Y:S01]  /*5d70*/  HMMA.16816.F32 R176, R8.reuse, R66, R36 ;  /* 0x0000004208b0723c */ /* 0x040fe20000001824 */
[----:B------:R-:W2:Y:S07]  /*5d80*/  LDSM.16.MT88.4 R36, [R220+0x4800] ;  /* 0x00480000dc24783b */ /* 0x000eae0000004200 */
[C---:B-1----:R-:W-:Y:S08]  /*5d90*/  HMMA.16816.F32 R76, R8.reuse, R52, R20 ;  /* 0x00000034084c723c */ /* 0x042ff00000001814 */
[----:B------:R-:W-:Y:S08]  /*5da0*/  HMMA.16816.F32 R160, R8, R54, R16 ;  /* 0x0000003608a0723c */ /* 0x000ff00000001810 */
[C---:B---3--:R-:W-:Y:S08]  /*5db0*/  HMMA.16816.F32 R20, R12.reuse, R40, RZ ;  /* 0x000000280c14723c */ /* 0x048ff000000018ff */
[----:B------:R-:W-:Y:S01]  /*5dc0*/  HMMA.16816.F32 R16, R12, R42, RZ ;  /* 0x0000002a0c10723c */ /* 0x000fe200000018ff */
[----:B------:R-:W1:Y:S07]  /*5dd0*/  LDSM.16.MT88.4 R40, [R219+0x4000] ;  /* 0x00400000db28783b */ /* 0x000e6e0000004200 */
[----:B----4-:R-:W-:Y:S08]  /*5de0*/  HMMA.16816.F32 R168, R8, R60, R4 ;  /* 0x0000003c08a8723c */ /* 0x010ff00000001804 */
[----:B--2---:R-:W-:Y:S08]  /*5df0*/  HMMA.16816.F32 R4, R12, R44, RZ ;  /* 0x0000002c0c04723c */ /* 0x004ff000000018ff */
[----:B-----5:R-:W-:Y:S01]  /*5e00*/  HMMA.16816.F32 R152, R8, R32, R20 ;  /* 0x000000200898723c */ /* 0x020fe20000001814 */
[----:B------:R-:W2:Y:S06]  /*5e10*/  LDSM.16.MT88.4 R20, [R219+0x4800] ;  /* 0x00480000db14783b */ /* 0x000eac0000004200 */
[----:B------:R-:W-:Y:S01]  /*5e20*/  FFMA.FTZ R33, R85, c[0x0][0x2d0], -R2 ;  /* 0x0000b40055217a23 */ /* 0x000fe20000010802 */
[----:B------:R-:W-:Y:S01]  /*5e30*/  HMMA.16816.F32 R24, R12, R82, RZ ;  /* 0x000000520c18723c */ /* 0x000fe200000018ff */
[----:B------:R-:W-:-:S07]  /*5e40*/  FFMA.FTZ R32, R92, c[0x0][0x2d0], -R0 ;  /* 0x0000b4005c207a23 */ /* 0x000fce0000010800 */
[----:B------:R-:W-:Y:S07]  /*5e50*/  HMMA.16816.F32 R144, R8, R36, R4 ;  /* 0x000000240890723c */ /* 0x000fee0000001804 */
[--C-:B------:R-:W-:Y:S01]  /*5e60*/  FFMA.FTZ R37, R84, c[0x0][0x2d0], -R2.reuse ;  /* 0x0000b40054257a23 */ /* 0x100fe20000010802 */
[----:B-1----:R-:W-:Y:S01]  /*5e70*/  HMMA.16816.F32 R4, R12, R40, RZ ;  /* 0x000000280c04723c */ /* 0x002fe200000018ff */
[----:B------:R-:W-:Y:S02]  /*5e80*/  FFMA.FTZ R36, R31, c[0x0][0x2d0], -R2 ;  /* 0x0000b4001f247a23 */ /* 0x000fe40000010802 */
[----:B------:R-:W-:-:S02]  /*5e90*/  FFMA.FTZ R31, R97, c[0x0][0x2d0], -R0 ;  /* 0x0000b400611f7a23 */ /* 0x000fc40000010800 */
[----:B------:R-:W-:Y:S03]  /*5ea0*/  MUFU.EX2 R37, R37 ;  /* 0x0000002500257308 */ /* 0x000fe60000000800 */
[C---:B------:R-:W-:Y:S07]  /*5eb0*/  HMMA.16816.F32 R100, R8.reuse, R34, R16 ;  /* 0x000000220864723c */ /* 0x040fee0000001810 */
[--C-:B------:R-:W-:Y:S01]  /*5ec0*/  FFMA.FTZ R35, R91, c[0x0][0x2d0], -R0.reuse ;  /* 0x0000b4005b237a23 */ /* 0x100fe20000010800 */
[----:B------:R-:W-:Y:S01]  /*5ed0*/  HMMA.16816.F32 R136, R8, R62, R24 ;  /* 0x0000003e0888723c */ /* 0x000fe20000001818 */
[----:B------:R-:W1:Y:S01]  /*5ee0*/  LDSM.16.MT88.4 R24, [R217+0x6000] ;  /* 0x00600000d918783b */ /* 0x000e620000004200 */
[----:B------:R-:W-:-:S06]  /*5ef0*/  FFMA.FTZ R34, R90, c[0x0][0x2d0], -R0 ;  /* 0x0000b4005a227a23 */ /* 0x000fcc0000010800 */
[----:B------:R-:W-:Y:S08]  /*5f00*/  HMMA.16816.F32 R16, R12, R46, RZ ;  /* 0x0000002e0c10723c */ /* 0x000ff000000018ff */
[----:B--2---:R-:W-:Y:S07]  /*5f10*/  HMMA.16816.F32 R108, R8, R20, R4 ;  /* 0x00000014086c723c */ /* 0x004fee0000001804 */
[----:B------:R-:W-:Y:S01]  /*5f20*/  FADD.FTZ R20, R98, R29 ;  /* 0x0000001d62147221 */ /* 0x000fe20000010000 */
[----:B------:R-:W-:Y:S01]  /*5f30*/  HMMA.16816.F32 R4, R12, R42, RZ ;  /* 0x0000002a0c04723c */ /* 0x000fe200000018ff */
[----:B------:R-:W-:-:S07]  /*5f40*/  FFMA.FTZ R29, R89, c[0x0][0x2d0], -R2 ;  /* 0x0000b400591d7a23 */ /* 0x000fce0000010802 */
[C---:B------:R-:W-:Y:S01]  /*5f50*/  HMMA.16816.F32 R104, R8.reuse, R38, R16 ;  /* 0x000000260868723c */ /* 0x040fe20000001810 */
[----:B------:R-:W2:Y:S11]  /*5f60*/  LDSM.16.MT88.4 R16, [R217+0x6800] ;  /* 0x00680000d910783b */ /* 0x000eb60000004200 */
[----:B------:R-:W-:Y:S04]  /*5f70*/  @!UPT UIADD3 URZ, URZ, URZ, URZ ;  /* 0x0000003f3f3ff290 */ /* 0x000fe8000fffe03f */
[----:B------:R-:W-:Y:S08]  /*5f80*/  HMMA.16816.F32 R112, R8, R22, R4 ;  /* 0x000000160870723c */ /* 0x000ff00000001804 */
[----:B-1----:R-:W-:Y:S07]  /*5f90*/  HMMA.16816.F32 R4, R12, R24, RZ ;  /* 0x000000180c04723c */ /* 0x002fee00000018ff */
[----:B------:R-:W-:Y:S11]  /*5fa0*/  FFMA.FTZ R25, R86, c[0x0][0x2d0], -R2 ;  /* 0x0000b40056197a23 */ /* 0x000ff60000010802 */
[----:B------:R-:W-:Y:S06]  /*5fb0*/  @!UPT UIADD3 URZ, URZ, URZ, URZ ;  /* 0x0000003f3f3ff290 */ /* 0x000fec000fffe03f */
[----:B--2---:R-:W-:Y:S07]  /*5fc0*/  HMMA.16816.F32 R124, R8, R16, R4 ;  /* 0x00000010087c723c */ /* 0x004fee0000001804 */
[----:B------:R-:W-:Y:S01]  /*5fd0*/  FADD.FTZ R16, R116, R20 ;  /* 0x0000001474107221 */ /* 0x000fe20000010000 */
[----:B------:R-:W-:Y:S01]  /*5fe0*/  HMMA.16816.F32 R4, R12, R26, RZ ;  /* 0x0000001a0c04723c */ /* 0x000fe200000018ff */
[----:B------:R-:W1:Y:S06]  /*5ff0*/  LDSM.16.MT88.4 R20, [R218+0x6000] ;  /* 0x00600000da14783b */ /* 0x000e6c0000004200 */
[----:B------:R-:W-:-:S02]  /*6000*/  FFMA.FTZ R27, R88, c[0x0][0x2d0], -R2 ;  /* 0x0000b400581b7a23 */ /* 0x000fc40000010802 */
[----:B------:R-:W-:Y:S02]  /*6010*/  FFMA.FTZ R26, R87, c[0x0][0x2d0], -R2 ;  /* 0x0000b400571a7a23 */ /* 0x000fe40000010802 */
[----:B------:R-:W-:-:S04]  /*6020*/  FADD.FTZ R2, R131, R3 ;  /* 0x0000000383027221 */ /* 0x000fc80000010000 */
[----:B------:R-:W-:-:S09]  /*6030*/  FADD.FTZ R2, R204, R2 ;  /* 0x00000002cc027221 */ /* 0x000fd20000010000 */
[----:B------:R-:W-:Y:S07]  /*6040*/  HMMA.16816.F32 R120, R8, R18, R4 ;  /* 0x000000120878723c */ /* 0x000fee0000001804 */
[----:B------:R-:W-:Y:S02]  /*6050*/  FADD.FTZ R4, R118, R16 ;  /* 0x0000001076047221 */ /* 0x000fe40000010000 */
[----:B------:R-:W2:Y:S02]  /*6060*/  LDSM.16.MT88.4 R16, [R218+0x6800] ;  /* 0x00680000da10783b */ /* 0x000ea40000004200 */
[----:B------:R-:W-:-:S04]  /*6070*/  FADD.FTZ R24, R128, R4 ;  /* 0x0000000480187221 */ /* 0x000fc80000010000 */
[----:B------:R-:W-:Y:S01]  /*6080*/  FADD.FTZ R3, R133, R24 ;  /* 0x0000001885037221 */ /* 0x000fe20000010000 */
[----:B-1----:R-:W-:Y:S01]  /*6090*/  HMMA.16816.F32 R4, R12, R20, RZ ;  /* 0x000000140c04723c */ /* 0x002fe200000018ff */
[----:B------:R-:W-:Y:S02]  /*60a0*/  MUFU.EX2 R21, R27 ;  /* 0x0000001b00157308 */ /* 0x000fe40000000800 */
[----:B------:R-:W-:-:S06]  /*60b0*/  FADD.FTZ R3, R134, R3 ;  /* 0x0000000386037221 */ /* 0x000fcc0000010000 */
[----:B------:R-:W-:Y:S11]  /*60c0*/  MUFU.EX2 R20, R25 ;  /* 0x0000001900147308 */ /* 0x000ff60000000800 */
[----:B------:R-:W-:Y:S04]  /*60d0*/  @!UPT UIADD3 URZ, URZ, URZ, URZ ;  /* 0x0000003f3f3ff290 */ /* 0x000fe8000fffe03f */
[----:B--2---:R-:W-:Y:S01]  /*60e0*/  HMMA.16816.F32 R116, R8, R16, R4 ;  /* 0x000000100874723c */ /* 0x004fe20000001804 */
[----:B------:R1:W-:Y:S07]  /*60f0*/  MUFU.EX2 R17, R30 ;  /* 0x0000001e00117308 */ /* 0x0003ee0000000800 */
[----:B------:R-:W-:Y:S01]  /*6100*/  HMMA.16816.F32 R4, R12, R22, RZ ;  /* 0x000000160c04723c */ /* 0x000fe200000018ff */
[----:B------:R2:W3:Y:S08]  /*6110*/  MUFU.EX2 R23, R29 ;  /* 0x0000001d00177308 */ /* 0x0004f00000000800 */
[----:B------:R4:W5:Y:S01]  /*6120*/  MUFU.EX2 R22, R26 ;  /* 0x0000001a00167308 */ /* 0x0009620000000800 */
[----:B-1----:R-:W-:-:S02]  /*6130*/  FFMA.FTZ R30, R96, c[0x0][0x2d0], -R0 ;  /* 0x0000b400601e7a23 */ /* 0x002fc40000010800 */
[----:B--2---:R-:W-:-:S05]  /*6140*/  FFMA.FTZ R29, R95, c[0x0][0x2d0], -R0 ;  /* 0x0000b4005f1d7a23 */ /* 0x004fca0000010800 */
[----:B------:R-:W1:Y:S07]  /*6150*/  MUFU.EX2 R16, R33 ;  /* 0x0000002100107308 */ /* 0x000e6e0000000800 */
[----:B------:R-:W-:Y:S01]  /*6160*/  HMMA.16816.F32 R64, R8, R18, R4 ;  /* 0x000000120840723c */ /* 0x000fe20000001804 */
[----:B----4-:R-:W2:Y:S01]  /*6170*/  LDSM.16.MT88.4 R24, [R220+0x6000] ;  /* 0x00600000dc18783b */ /* 0x010ea20000004200 */
[----:B------:R-:W4:Y:S05]  /*6180*/  MUFU.EX2 R33, R36 ;  /* 0x0000002400217308 */ /* 0x000f2a0000000800 */
[--C-:B------:R-:W-:Y:S01]  /*6190*/  FFMA.FTZ R7, R94, c[0x0][0x2d0], -R0.reuse ;  /* 0x0000b4005e077a23 */ /* 0x100fe20000010800 */
[----:B---3--:R-:W-:Y:S01]  /*61a0*/  F2FP.PACK_AB R4, R21, R23 ;  /* 0x000000171504723e */ /* 0x008fe200000000ff */
[----:B------:R-:W-:Y:S01]  /*61b0*/  FFMA.FTZ R5, R93, c[0x0][0x2d0], -R0 ;  /* 0x0000b4005d057a23 */ /* 0x000fe20000010800 */
[----:B-----5:R-:W-:Y:S01]  /*61c0*/  F2FP.PACK_AB R6, R20, R22 ;  /* 0x000000161406723e */ /* 0x020fe200000000ff */
[----:B------:R-:W-:Y:S01]  /*61d0*/  FADD.FTZ R0, R23, R2 ;  /* 0x0000000217007221 */ /* 0x000fe20000010000 */
[----:B-1----:R-:W-:Y:S01]  /*61e0*/  F2FP.PACK_AB R128, R16, R17 ;  /* 0x000000111080723e */ /* 0x002fe200000000ff */
[----:B------:R-:W-:Y:S01]  /*61f0*/  FADD.FTZ R2, R205, R3 ;  /* 0x00000003cd027221 */ /* 0x000fe20000010000 */
[----:B------:R-:W-:Y:S01]  /*6200*/  MUFU.EX2 R7, R7 ;  /* 0x0000000700077308 */ /* 0x000fe20000000800 */
[----:B------:R-:W-:Y:S01]  /*6210*/  FADD.FTZ R0, R21, R0 ;  /* 0x0000000015007221 */ /* 0x000fe20000010000 */
[----:B----4-:R-:W-:-:S03]  /*6220*/  F2FP.PACK_AB R130, R33, R37 ;  /* 0x000000252182723e */ /* 0x010fc600000000ff */
[----:B------:R-:W-:-:S04]  /*6230*/  FADD.FTZ R0, R22, R0 ;  /* 0x0000000016007221 */ /* 0x000fc80000010000 */
[----:B------:R-:W-:Y:S02]  /*6240*/  FADD.FTZ R0, R20, R0 ;  /* 0x0000000014007221 */ /* 0x000fe40000010000 */
[----:B------:R-:W1:Y:S02]  /*6250*/  LDSM.16.MT88.4 R20, [R220+0x6800] ;  /* 0x00680000dc14783b */ /* 0x000e640000004200 */
[----:B------:R-:W-:-:S04]  /*6260*/  FADD.FTZ R0, R17, R0 ;  /* 0x0000000011007221 */ /* 0x000fc80000010000 */
[----:B------:R-:W-:Y:S02]  /*6270*/  FADD.FTZ R3, R16, R0 ;  /* 0x0000000010037221 */ /* 0x000fe40000010000 */
[----:B--2---:R-:W-:Y:S01]  /*6280*/  HMMA.16816.F32 R16, R12, R24, RZ ;  /* 0x000000180c10723c */ /* 0x004fe200000018ff */
[----:B------:R-:W2:Y:S08]  /*6290*/  MUFU.EX2 R25, R31 ;  /* 0x0000001f00197308 */ /* 0x000eb00000000800 */
[----:B------:R-:W-:Y:S01]  /*62a0*/  MUFU.EX2 R24, R29 ;  /* 0x0000001d00187308 */ /* 0x000fe20000000800 */
[----:B--2---:R-:W-:Y:S11]  /*62b0*/  FADD.FTZ R0, R25, R2 ;  /* 0x0000000219007221 */ /* 0x004ff60000010000 */
[----:B------:R-:W-:Y:S03]  /*62c0*/  @!UPT UIADD3 URZ, URZ, URZ, URZ ;  /* 0x0000003f3f3ff290 */ /* 0x000fe6000fffe03f */
[----:B-1----:R-:W-:Y:S01]  /*62d0*/  HMMA.16816.F32 R48, R8, R20, R16 ;  /* 0x000000140830723c */ /* 0x002fe20000001810 */
[----:B------:R-:W1:Y:S07]  /*62e0*/  MUFU.EX2 R20, R30 ;  /* 0x0000001e00147308 */ /* 0x000e6e0000000800 */
[----:B------:R-:W-:Y:S01]  /*62f0*/  HMMA.16816.F32 R16, R12, R26, RZ ;  /* 0x0000001a0c10723c */ /* 0x000fe200000018ff */
[----:B------:R2:W3:Y:S01]  /*6300*/  MUFU.EX2 R21, R5 ;  /* 0x0000000500157308 */ /* 0x0004e20000000800 */
[----:B-1----:R-:W-:-:S02]  /*6310*/  FADD.FTZ R2, R20, R0 ;  /* 0x0000000014027221 */ /* 0x002fc40000010000 */
[----:B------:R-:W-:Y:S02]  /*6320*/  FADD.FTZ R0, R37, R3 ;  /* 0x0000000325007221 */ /* 0x000fe40000010000 */
[----:B------:R-:W-:-:S03]  /*6330*/  FADD.FTZ R2, R24, R2 ;  /* 0x0000000218027221 */ /* 0x000fc60000010000 */
[----:B------:R-:W-:Y:S01]  /*6340*/  MUFU.EX2 R3, R35 ;  /* 0x0000002300037308 */ /* 0x000fe20000000800 */
[----:B------:R-:W-:Y:S02]  /*6350*/  FADD.FTZ R235, R33, R0 ;  /* 0x0000000021eb7221 */ /* 0x000fe40000010000 */
[C---:B------:R-:W-:Y:S01]  /*6360*/  FADD.FTZ R0, R7.reuse, R2 ;  /* 0x0000000207007221 */ /* 0x040fe20000010000 */
[----:B--2---:R-:W-:Y:S02]  /*6370*/  F2FP.PACK_AB R5, R20, R25 ;  /* 0x000000191405723e */ /* 0x004fe400000000ff */
[----:B------:R-:W-:Y:S01]  /*6380*/  F2FP.PACK_AB R7, R7, R24 ;  /* 0x000000180707723e */ /* 0x000fe200000000ff */
[----:B---3--:R-:W-:Y:S01]  /*6390*/  FADD.FTZ R0, R21, R0 ;  /* 0x0000000015007221 */ /* 0x008fe20000010000 */
[----:B------:R-:W1:Y:S07]  /*63a0*/  MUFU.EX2 R2, R34 ;  /* 0x0000002200027308 */ /* 0x000e6e0000000800 */
[----:B------:R-:W-:Y:S01]  /*63b0*/  HMMA.16816.F32 R40, R8, R22, R16 ;  /* 0x000000160828723c */ /* 0x000fe20000001810 */
[----:B------:R-:W2:Y:S01]  /*63c0*/  MUFU.EX2 R16, R32 ;  /* 0x0000002000107308 */ /* 0x000ea20000000800 */
[----:B-1----:R-:W-:Y:S01]  /*63d0*/  F2FP.PACK_AB R131, R2, R3 ;  /* 0x000000030283723e */ /* 0x002fe200000000ff */
[C---:B--2---:R-:W-:Y:S01]  /*63e0*/  FADD.FTZ R0, R16.reuse, R0 ;  /* 0x0000000010007221 */ /* 0x044fe20000010000 */
[----:B------:R-:W-:-:S02]  /*63f0*/  F2FP.PACK_AB R129, R16, R21 ;  /* 0x000000151081723e */ /* 0x000fc400000000ff */
[----:B------:R-:W1:Y:S01]  /*6400*/  LDSM.16.MT88.4 R16, [R219+0x6000] ;  /* 0x00600000db10783b */ /* 0x000e620000004200 */
[----:B------:R-:W-:-:S04]  /*6410*/  FADD.FTZ R0, R3, R0 ;  /* 0x0000000003007221 */ /* 0x000fc80000010000 */
[----:B------:R-:W-:Y:S01]  /*6420*/  FADD.FTZ R234, R2, R0 ;  /* 0x0000000002ea7221 */ /* 0x000fe20000010000 */
[----:B------:R-:W-:-:S04]  /*6430*/  IADD3 R0, R206, -0x2, RZ ;  /* 0xfffffffece007810 */ /* 0x000fc80007ffe0ff */
[----:B------:R-:W-:Y:S01]  /*6440*/  ISETP.GE.AND P0, PT, R0, R240, PT ;  /* 0x000000f00000720c */ /* 0x000fe20003f06270 */
[C---:B-1----:R-:W-:Y:S08]  /*6450*/  HMMA.16816.F32 R20, R12.reuse, R16, RZ ;  /* 0x000000100c14723c */ /* 0x042ff000000018ff */
[----:B------:R-:W-:Y:S01]  /*6460*/  HMMA.16816.F32 R12, R12, R18, RZ ;  /* 0x000000120c0c723c */ /* 0x000fe200000018ff */
[----:B------:R-:W1:Y:S11]  /*6470*/  LDSM.16.MT88.4 R16, [R219+0x6800] ;  /* 0x00680000db10783b */ /* 0x000e760000004200 */
[----:B------:R-:W-:Y:S04]  /*6480*/  @!UPT UIADD3 URZ, URZ, URZ, URZ ;  /* 0x0000003f3f3ff290 */ /* 0x000fe8000fffe03f */
[C---:B-1----:R-:W-:Y:S08]  /*6490*/  HMMA.16816.F32 R20, R8.reuse, R16, R20 ;  /* 0x000000100814723c */ /* 0x042ff00000001814 */
[----:B------:R-:W-:Y:S01]  /*64a0*/  HMMA.16816.F32 R12, R8, R18, R12 ;  /* 0x00000012080c723c */ /* 0x000fe2000000180c */
        /* <DEDUP_REMOVED lines=24> */
[----:B------:R-:W1:Y:S04]  /*6630*/  LDSM.16.MT88.4 R8, [R217+0x5000] ;  /* 0x00500000d908783b */ /* 0x000e680000004200 */
[----:B------:R-:W2:Y:S03]  /*6640*/  LDSM.16.MT88.4 R160, [R217+0x1800] ;  /* 0x00180000d9a0783b */ /* 0x000ea60000004200 */
[C---:B-1----:R-:W-:Y:S08]  /*6650*/  HMMA.16816.F32 R84, R4.reuse, R8, R168 ;  /* 0x000000080454723c */ /* 0x042ff000000018a8 */
[----:B------:R-:W-:Y:S01]  /*6660*/  HMMA.16816.F32 R88, R4, R10, R136 ;  /* 0x0000000a0458723c */ /* 0x000fe20000001888 */
[----:B------:R-:W1:Y:S04]  /*6670*/  LDSM.16.MT88.4 R8, [R218+0x5000] ;  /* 0x00500000da08783b */ /* 0x000e680000004200 */
[----:B------:R-:W3:Y:S03]  /*6680*/  LDSM.16.MT88.4 R136, [R219+0x1800] ;  /* 0x00180000db88783b */ /* 0x000ee60000004200 */
[C---:B--2---:R-:W-:Y:S08]  /*6690*/  HMMA.16816.F32 R164, R128.reuse, R160, R164 ;  /* 0x000000a080a4723c */ /* 0x044ff000000018a4 */
[----:B------:R-:W-:Y:S08]  /*66a0*/  HMMA.16816.F32 R160, R128, R162, R16 ;  /* 0x000000a280a0723c */ /* 0x000ff00000001810 */
[C---:B-1----:R-:W-:Y:S01]  /*66b0*/  HMMA.16816.F32 R92, R4.reuse, R8, R152 ;  /* 0x00000008045c723c */ /* 0x042fe20000001898 */
[----:B------:R-:W1:Y:S07]  /*66c0*/  LDSM.16.MT88.4 R152, [R218+0x1800] ;  /* 0x00180000da98783b */ /* 0x000e6e0000004200 */
[----:B------:R-:W-:Y:S01]  /*66d0*/  HMMA.16816.F32 R96, R4, R10, R100 ;  /* 0x0000000a0460723c */ /* 0x000fe20000001864 */
[----:B------:R-:W2:Y:S07]  /*66e0*/  LDSM.16.MT88.4 R8, [R220+0x5000] ;  /* 0x00500000dc08783b */ /* 0x000eae0000004200 */
[C---:B---3--:R-:W-:Y:S08]  /*66f0*/  HMMA.16816.F32 R140, R128.reuse, R136, R140 ;  /* 0x00000088808c723c */ /* 0x048ff0000000188c */
[C---:B------:R-:W-:Y:S08]  /*6700*/  HMMA.16816.F32 R136, R128.reuse, R138, R36 ;  /* 0x0000008a8088723c */ /* 0x040ff00000001824 */
[----:B-1----:R-:W-:Y:S08]  /*6710*/  HMMA.16816.F32 R156, R128, R152, R156 ;  /* 0x00000098809c723c */ /* 0x002ff0000000189c */
[C---:B--2---:R-:W-:Y:S01]  /*6720*/  HMMA.16816.F32 R100, R4.reuse, R8, R144 ;  /* 0x000000080464723c */ /* 0x044fe20000001890 */
[----:B------:R-:W1:Y:S07]  /*6730*/  LDSM.16.MT88.4 R144, [R220+0x1800] ;  /* 0x00180000dc90783b */ /* 0x000e6e0000004200 */
[----:B------:R-:W-:Y:S01]  /*6740*/  HMMA.16816.F32 R104, R4, R10, R104 ;  /* 0x0000000a0468723c */ /* 0x000fe20000001868 */
[----:B------:R-:W2:Y:S07]  /*6750*/  LDSM.16.MT88.4 R8, [R219+0x5000] ;  /* 0x00500000db08783b */ /* 0x000eae0000004200 */
[C---:B------:R-:W-:Y:S08]  /*6760*/  HMMA.16816.F32 R152, R128.reuse, R154, R24 ;  /* 0x0000009a8098723c */ /* 0x040ff00000001818 */
[----:B-1----:R-:W-:Y:S08]  /*6770*/  HMMA.16816.F32 R148, R128, R144, R148 ;  /* 0x000000908094723c */ /* 0x002ff00000001894 */
[C---:B--2---:R-:W-:Y:S08]  /*6780*/  HMMA.16816.F32 R108, R4.reuse, R8, R108 ;  /* 0x00000008046c723c */ /* 0x044ff0000000186c */
[----:B------:R-:W-:Y:S01]  /*6790*/  HMMA.16816.F32 R112, R4, R10, R112 ;  /* 0x0000000a0470723c */ /* 0x000fe20000001870 */
[----:B------:R-:W1:Y:S07]  /*67a0*/  LDSM.16.MT88.4 R8, [R217+0x7000] ;  /* 0x00700000d908783b */ /* 0x000e6e0000004200 */
[----:B------:R-:W-:Y:S08]  /*67b0*/  HMMA.16816.F32 R144, R128, R146, R32 ;  /* 0x000000928090723c */ /* 0x000ff00000001820 */
[C---:B-1----:R-:W-:Y:S08]  /*67c0*/  HMMA.16816.F32 R176, R4.reuse, R8, R124 ;  /* 0x0000000804b0723c */ /* 0x042ff0000000187c */
[C---:B------:R-:W-:Y:S01]  /*67d0*/  HMMA.16816.F32 R168, R4.reuse, R10, R120 ;  /* 0x0000000a04a8723c */ /* 0x040fe20000001878 */
[----:B------:R-:W1:Y:S07]  /*67e0*/  LDSM.16.MT88.4 R8, [R218+0x7000] ;  /* 0x00700000da08783b */ /* 0x000e6e0000004200 */
[C---:B-1----:R-:W-:Y:S08]  /*67f0*/  HMMA.16816.F32 R120, R4.reuse, R8, R116 ;  /* 0x000000080478723c */ /* 0x042ff00000001874 */
[C---:B------:R-:W-:Y:S01]  /*6800*/  HMMA.16816.F32 R116, R4.reuse, R10, R64 ;  /* 0x0000000a0474723c */ /* 0x040fe20000001840 */
[----:B------:R-:W1:Y:S04]  /*6810*/  LDSM.16.MT88.4 R8, [R220+0x7000] ;  /* 0x00700000dc08783b */ /* 0x000e680000004200 */
[----:B------:R-:W-:Y:S03]  /*6820*/  LDSM.16.MT88.4 R64, [R219+0x3800] ;  /* 0x00380000db40783b */ /* 0x000fe60000004200 */
[C---:B-1----:R-:W-:Y:S01]  /*6830*/  HMMA.16816.F32 R124, R4.reuse, R10, R40 ;  /* 0x0000000a047c723c */ /* 0x042fe20000001828 */
[----:B------:R-:W1:Y:S07]  /*6840*/  LDSM.16.MT88.4 R40, [R217+0x3800] ;  /* 0x00380000d928783b */ /* 0x000e6e0000004200 */
[----:B------:R-:W-:Y:S01]  /*6850*/  HMMA.16816.F32 R172, R4, R8, R48 ;  /* 0x0000000804ac723c */ /* 0x000fe20000001830 */
[----:B------:R-:W2:Y:S04]  /*6860*/  LDSM.16.MT88.4 R48, [R218+0x3800] ;  /* 0x00380000da30783b */ /* 0x000ea80000004200 */
[----:B------:R-:W3:Y:S03]  /*6870*/  LDSM.16.MT88.4 R8, [R219+0x7000] ;  /* 0x00700000db08783b */ /* 0x000ee60000004200 */
[C---:B-1----:R-:W-:Y:S08]  /*6880*/  HMMA.16816.F32 R36, R128.reuse, R40, R44 ;  /* 0x000000288024723c */ /* 0x042ff0000000182c */
[C---:B--2---:R-:W-:Y:S01]  /*6890*/  HMMA.16816.F32 R44, R128.reuse, R48, R56 ;  /* 0x00000030802c723c */ /* 0x044fe20000001838 */
[----:B------:R-:W1:Y:S07]  /*68a0*/  LDSM.16.MT88.4 R56, [R220+0x3800] ;  /* 0x00380000dc38783b */ /* 0x000e6e0000004200 */
[C---:B------:R-:W-:Y:S08]  /*68b0*/  HMMA.16816.F32 R48, R128.reuse, R50, R60 ;  /* 0x000000328030723c */ /* 0x040ff0000000183c */
[C---:B------:R-:W-:Y:S08]  /*68c0*/  HMMA.16816.F32 R60, R128.reuse, R64, R76 ;  /* 0x00000040803c723c */ /* 0x040ff0000000184c */
[C---:B------:R-:W-:Y:S01]  /*68d0*/  HMMA.16816.F32 R64, R128.reuse, R66, R80 ;  /* 0x000000428040723c */ /* 0x040fe20000001850 */
[----:B------:R-:W2:Y:S07]  /*68e0*/  LDSM.16.MT88.4 R80, [R218+0x5800] ;  /* 0x00580000da50783b */ /* 0x000eae0000004200 */
[----:B------:R-:W-:Y:S08]  /*68f0*/  HMMA.16816.F32 R40, R128, R42, R52 ;  /* 0x0000002a8028723c */ /* 0x000ff00000001834 */
[----:B---3--:R-:W-:Y:S08]  /*6900*/  HMMA.16816.F32 R20, R4, R8, R20 ;  /* 0x000000080414723c */ /* 0x008ff00000001814 */
[C---:B-1----:R-:W-:Y:S08]  /*6910*/  HMMA.16816.F32 R52, R128.reuse, R56, R68 ;  /* 0x000000388034723c */ /* 0x042ff00000001844 */
[----:B------:R-:W-:Y:S01]  /*6920*/  HMMA.16816.F32 R56, R128, R58, R72 ;  /* 0x0000003a8038723c */ /* 0x000fe20000001848 */
[----:B------:R-:W1:Y:S07]  /*6930*/  LDSM.16.MT88.4 R72, [R217+0x5800] ;  /* 0x00580000d948783b */ /* 0x000e6e0000004200 */
[----:B------:R-:W-:Y:S01]  /*6940*/  HMMA.16816.F32 R12, R4, R10, R12 ;  /* 0x0000000a040c723c */ /* 0x000fe2000000180c */
[----:B------:R-:W-:Y:S07]  /*6950*/  LDSM.16.MT88.4 R4, [R219+0x7800] ;  /* 0x00780000db04783b */ /* 0x000fee0000004200 */
        /* <DEDUP_REMOVED lines=12> */
[C---:B--2---:R-:W-:Y:S01]  /*6a20*/  HMMA.16816.F32 R108, R128.reuse, R112, R120 ;  /* 0x00000070806c723c */ /* 0x044fe20000001878 */
[----:B------:R-:W2:Y:S07]  /*6a30*/  LDSM.16.MT88.4 R120, [R220+0x7800] ;  /* 0x00780000dc78783b */ /* 0x000eae0000004200 */
[C---:B------:R-:W-:Y:S08]  /*6a40*/  HMMA.16816.F32 R112, R128.reuse, R114, R116 ;  /* 0x000000728070723c */ /* 0x040ff00000001874 */
[C---:B-1----:R-:W-:Y:S08]  /*6a50*/  HMMA.16816.F32 R100, R128.reuse, R104, R176 ;  /* 0x000000688064723c */ /* 0x042ff000000018b0 */
[C---:B------:R-:W-:Y:S08]  /*6a60*/  HMMA.16816.F32 R104, R128.reuse, R106, R168 ;  /* 0x0000006a8068723c */ /* 0x040ff000000018a8 */
[C---:B--2---:R-:W-:Y:S08]  /*6a70*/  HMMA.16816.F32 R116, R128.reuse, R120, R172 ;  /* 0x000000788074723c */ /* 0x044ff000000018ac */
[C---:B------:R-:W-:Y:S08]  /*6a80*/  HMMA.16816.F32 R120, R128.reuse, R122, R124 ;  /* 0x0000007a8078723c */ /* 0x040ff0000000187c */
[C---:B------:R-:W-:Y:S08]  /*6a90*/  HMMA.16816.F32 R124, R128.reuse, R4, R20 ;  /* 0x00000004807c723c */ /* 0x040ff00000001814 */
[----:B------:R-:W-:Y:S01]  /*6aa0*/  HMMA.16816.F32 R128, R128, R6, R12 ;  /* 0x000000068080723c */ /* 0x000fe2000000180c */
[----:B------:R-:W-:Y:S07]  /*6ab0*/  @!UPT UIADD3 URZ, URZ, URZ, URZ ;  /* 0x0000003f3f3ff290 */ /* 0x000fee000fffe03f */
[----:B------:R-:W-:Y:S11]  /*6ac0*/  @!P0 BRA `(.L_x_1586) ;  /* 0x00003c5000008947 */ /* 0x000ff60003800000 */
[----:B------:R-:W-:Y:S02]  /*6ad0*/  MOV R233, R0 ;  /* 0x0000000000e97202 */ /* 0x000fe40000000f00 */
[----:B------:R-:W-:-:S02]  /*6ae0*/  MOV R134, R28 ;  /* 0x0000001c00867202 */ /* 0x000fc40000000f00 */
[----:B------:R-:W-:Y:S02]  /*6af0*/  MOV R133, R132 ;  /* 0x0000008400857202 */ /* 0x000fe40000000f00 */
.L_x_1593:
[----:B------:R-:W-:Y:S01]  /*6b00*/  SHF.R.S32.HI R0, RZ, 0x1f, R231 ;  /* 0x0000001fff007819 */ /* 0x000fe200000114e7 */
[----:B------:R-:W-:Y:S04]  /*6b10*/  DEPBAR.LE SB0, 0x0 ;  /* 0x000080000000791a */ /* 0x000fe80000000000 */
[----:B------:R-:W-:Y:S01]  /*6b20*/  SHF.R.S32.HI R6, RZ, 0x1f, R239 ;  /* 0x0000001fff067819 */ /* 0x000fe200000114ef */
[----:B------:R-:W-:Y:S01]  /*6b30*/  WARPSYNC 0xffffffff ;  /* 0xffffffff00007948 */ /* 0x000fe20003800000 */
[----:B------:R-:W-:Y:S01]  /*6b40*/  SHF.R.S32.HI R4, RZ, 0x1f, R228 ;  /* 0x0000001fff047819 */ /* 0x000fe200000114e4 */
[----:B------:R-:W-:Y:S01]  /*6b50*/  BAR.SYNC.DEFER_BLOCKING 0x0 ;  /* 0x0000000000007b1d */ /* 0x000fe20000010000 */
[----:B------:R-:W-:Y:S01]  /*6b60*/  SHF.R.S32.HI R5, RZ, 0x1f, R237 ;  /* 0x0000001fff057819 */ /* 0x000fe200000114ed */
[----:B------:R-:W-:Y:S01]  /*6b70*/  IMAD R0, R0, c[0x0][0x208], RZ ;  /* 0x0000820000007a24 */ /* 0x000fe200078e02ff */
[----:B------:R-:W-:Y:S01]  /*6b80*/  IADD3 R132, R135, 0x40, RZ ;  /* 0x0000004087847810 */ /* 0x000fe20007ffe0ff */
[----:B------:R-:W-:Y:S01]  /*6b90*/  IMAD.WIDE.U32 R2, R231, c[0x0][0x208], RZ ;  /* 0x00008200e7027a25 */ /* 0x000fe200078e00ff */
[----:B------:R-:W-:Y:S02]  /*6ba0*/  SHF.L.U64.HI R22, R239, 0x1, R6 ;  /* 0x00000001ef167819 */ /* 0x000fe40000010206 */
[----:B------:R-:W-:Y:S01]  /*6bb0*/  SHF.L.U64.HI R21, R237, 0x1, R5 ;  /* 0x00000001ed157819 */ /* 0x000fe20000010205 */
[----:B------:R-:W-:Y:S01]  /*6bc0*/  IMAD R0, R231, c[0x0][0x20c], R0 ;  /* 0x00008300e7007a24 */ /* 0x000fe200078e0200 */
[----:B------:R-:W-:Y:S01]  /*6bd0*/  SHF.R.S32.HI R6, RZ, 0x1f, R238 ;  /* 0x0000001fff067819 */ /* 0x000fe200000114ee */
[----:B------:R-:W-:Y:S01]  /*6be0*/  IMAD R4, R4, c[0x0][0x218], RZ ;  /* 0x0000860004047a24 */ /* 0x000fe200078e02ff */
[----:B------:R-:W-:Y:S01]  /*6bf0*/  SHF.R.S32.HI R5, RZ, 0x1f, R232 ;  /* 0x0000001fff057819 */ /* 0x000fe200000114e8 */
[----:B------:R-:W-:Y:S01]  /*6c00*/  IMAD.IADD R3, R3, 0x1, R0 ;  /* 0x0000000103037824 */ /* 0x000fe200078e0200 */
[----:B------:R-:W-:Y:S01]  /*6c10*/  SHF.L.U64.HI R20, R238, 0x1, R6 ;  /* 0x00000001ee147819 */ /* 0x000fe20000010206 */
[----:B------:R-:W-:Y:S01]  /*6c20*/  IMAD R4, R228, c[0x0][0x21c], R4 ;  /* 0x00008700e4047a24 */ /* 0x000fe200078e0204 */
[----:B------:R-:W-:Y:S01]  /*6c30*/  SHF.L.U64.HI R15, R232, 0x1, R5 ;  /* 0x00000001e80f7819 */ /* 0x000fe20000010205 */
[----:B------:R-:W-:Y:S04]  /*6c40*/  IMAD.WIDE.U32 R2, R228, c[0x0][0x218], R2 ;  /* 0x00008600e4027a25 */ /* 0x000fe800078e0002 */
[----:B------:R-:W-:Y:S01]  /*6c50*/  IMAD.SHL.U32 R30, R239, 0x2, RZ ;  /* 0x00000002ef1e7824 */ /* 0x000fe200078e00ff */
[----:B------:R-:W-:Y:S01]  /*6c60*/  IADD3 R0, P0, R248, R2, RZ ;  /* 0x00000002f8007210 */ /* 0x000fe20007f1e0ff */
[----:B------:R-:W-:Y:S01]  /*6c70*/  IMAD.SHL.U32 R29, R237, 0x2, RZ ;  /* 0x00000002ed1d7824 */ /* 0x000fe200078e00ff */
[----:B------:R-:W1:Y:S02]  /*6c80*/  LDSM.16.M88.4 R32, [R221] ;  /* 0x00000000dd20783b */ /* 0x000e640000000200 */
[----:B------:R-:W-:Y:S01]  /*6c90*/  IADD3.X R2, R251, R3, R4, P0, !PT ;  /* 0x00000003fb027210 */ /* 0x000fe200007fe404 */
[----:B------:R-:W-:Y:S01]  /*6ca0*/  IMAD.SHL.U32 R28, R238, 0x2, RZ ;  /* 0x00000002ee1c7824 */ /* 0x000fe200078e00ff */
[----:B------:R-:W-:Y:S01]  /*6cb0*/  LEA R14, P0, R0, c[0x0][0x1f8], 0x1 ;  /* 0x00007e00000e7a11 */ /* 0x000fe200078008ff */
[----:B------:R-:W-:Y:S01]  /*6cc0*/  IMAD.SHL.U32 R23, R232, 0x2, RZ ;  /* 0x00000002e8177824 */ /* 0x000fe200078e00ff */
[----:B------:R-:W2:Y:S02]  /*6cd0*/  LDSM.16.M88.4 R8, [R135] ;  /* 0x000000008708783b */ /* 0x000ea40000000200 */
[----:B------:R-:W-:Y:S02]  /*6ce0*/  R2P PR, R236, 0x6 ;  /* 0x00000006ec007804 */ /* 0x000fe40000000000 */
[----:B------:R-:W-:Y:S01]  /*6cf0*/  ISETP.GE.AND P5, PT, R239, c[0x0][0x1d4], PT ;  /* 0x00007500ef007a0c */ /* 0x000fe20003fa6270 */
[----:B------:R-:W3:Y:S01]  /*6d00*/  LDSM.16.M88.4 R16, [R135+0x800] ;  /* 0x000800008710783b */ /* 0x000ee20000000200 */
[----:B------:R-:W-:Y:S02]  /*6d10*/  LEA.HI.X R4, R0, c[0x0][0x1fc], R2, 0x1, P0 ;  /* 0x00007f0000047a11 */ /* 0x000fe400000f0c02 */
[----:B------:R-:W-:Y:S02]  /*6d20*/  ISETP.GE.AND P4, PT, R237, c[0x0][0x1d4], PT ;  /* 0x00007500ed007a0c */ /* 0x000fe40003f86270 */
[C---:B------:R-:W-:Y:S01]  /*6d30*/  IADD3 R0, R135.reuse, 0x20, RZ ;  /* 0x0000002087007810 */ /* 0x040fe20007ffe0ff */
[----:B------:R-:W4:Y:S01]  /*6d40*/  LDSM.16.M88.4 R24, [R135+0x1000] ;  /* 0x001000008718783b */ /* 0x000f220000000200 */
[----:B------:R-:W-:Y:S03]  /*6d50*/  ISETP.GE.AND P3, PT, R238, c[0x0][0x1d4], PT ;  /* 0x00007500ee007a0c */ /* 0x000fe60003f66270 */
[C---:B------:R-:W-:Y:S01]  /*6d60*/  @P1 IADD3 R0, R135.reuse, -0x20, RZ ;  /* 0xffffffe087001810 */ /* 0x040fe20007ffe0ff */
[----:B------:R-:W1:Y:S01]  /*6d70*/  LDSM.16.M88.4 R168, [R135+0x1800] ;  /* 0x0018000087a8783b */ /* 0x000e620000000200 */
[----:B------:R-:W-:Y:S02]  /*6d80*/  @P2 IADD3 R132, R135, -0x40, RZ ;  /* 0xffffffc087842810 */ /* 0x000fe40007ffe0ff */
[C---:B------:R-:W-:Y:S02]  /*6d90*/  IADD3 R213, R0.reuse, 0x7800, RZ ;  /* 0x0000780000d57810 */ /* 0x040fe40007ffe0ff */
[C---:B------:R-:W-:Y:S01]  /*6da0*/  IADD3 R212, R0.reuse, 0x7000, RZ ;  /* 0x0000700000d47810 */ /* 0x040fe20007ffe0ff */
[----:B------:R-:W1:Y:S01]  /*6db0*/  LDSM.16.M88.4 R172, [R222] ;  /* 0x00000000deac783b */ /* 0x000e620000000200 */
[C---:B------:R-:W-:Y:S02]  /*6dc0*/  IADD3 R211, R0.reuse, 0x6800, RZ ;  /* 0x0000680000d37810 */ /* 0x040fe40007ffe0ff */
[C---:B------:R-:W-:Y:S02]  /*6dd0*/  IADD3 R210, R0.reuse, 0x6000, RZ ;  /* 0x0000600000d27810 */ /* 0x040fe40007ffe0ff */
[C---:B------:R-:W-:Y:S01]  /*6de0*/  IADD3 R205, R0.reuse, 0x5800, RZ ;  /* 0x0000580000cd7810 */ /* 0x040fe20007ffe0ff */
[----:B------:R-:W1:Y:S01]  /*6df0*/  LDSM.16.M88.4 R176, [R0] ;  /* 0x0000000000b0783b */ /* 0x000e620000000200 */
[C---:B------:R-:W-:Y:S02]  /*6e00*/  IADD3 R204, R0.reuse, 0x5000, RZ ;  /* 0x0000500000cc7810 */ /* 0x040fe40007ffe0ff */
[C---:B------:R-:W-:Y:S02]  /*6e10*/  IADD3 R203, R0.reuse, 0x4800, RZ ;  /* 0x0000480000cb7810 */ /* 0x040fe40007ffe0ff */
[C---:B------:R-:W-:Y:S01]  /*6e20*/  IADD3 R202, R0.reuse, 0x4000, RZ ;  /* 0x0000400000ca7810 */ /* 0x040fe20007ffe0ff */
[----:B------:R-:W1:Y:S01]  /*6e30*/  LDSM.16.M88.4 R180, [R0+0x800] ;  /* 0x0008000000b4783b */ /* 0x000e620000000200 */
[C---:B------:R-:W-:Y:S02]  /*6e40*/  IADD3 R197, R0.reuse, 0x3800, RZ ;  /* 0x0000380000c57810 */ /* 0x040fe40007ffe0ff */
[C---:B------:R-:W-:Y:S02]  /*6e50*/  IADD3 R196, R0.reuse, 0x3000, RZ ;  /* 0x0000300000c47810 */ /* 0x040fe40007ffe0ff */
[C---:B------:R-:W-:Y:S01]  /*6e60*/  IADD3 R195, R0.reuse, 0x2800, RZ ;  /* 0x0000280000c37810 */ /* 0x040fe20007ffe0ff */
[----:B------:R-:W1:Y:S01]  /*6e70*/  LDSM.16.M88.4 R184, [R0+0x1000] ;  /* 0x0010000000b8783b */ /* 0x000e620000000200 */
[----:B------:R-:W-:Y:S02]  /*6e80*/  IADD3 R194, R0, 0x2000, RZ ;  /* 0x0000200000c27810 */ /* 0x000fe40007ffe0ff */
[C---:B------:R-:W-:Y:S02]  /*6e90*/  IADD3 R226, R132.reuse, 0x7800, RZ ;  /* 0x0000780084e27810 */ /* 0x040fe40007ffe0ff */
[C---:B------:R-:W-:Y:S01]  /*6ea0*/  IADD3 R225, R132.reuse, 0x7000, RZ ;  /* 0x0000700084e17810 */ /* 0x040fe20007ffe0ff */
[----:B------:R5:W1:Y:S01]  /*6eb0*/  LDSM.16.M88.4 R188, [R0+0x1800] ;  /* 0x0018000000bc783b */ /* 0x000a620000000200 */
[C---:B------:R-:W-:Y:S02]  /*6ec0*/  IADD3 R215, R132.reuse, 0x6800, RZ ;  /* 0x0000680084d77810 */ /* 0x040fe40007ffe0ff */
        /* <DEDUP_REMOVED lines=11> */
[----:B-----5:R-:W-:Y:S01]  /*6f80*/  IADD3 R0, R132, 0x800, RZ ;  /* 0x0000080084007810 */ /* 0x020fe20007ffe0ff */
[----:B------:R-:W-:-:S05]  /*6f90*/  BRA.DIV ~URZ, `(.L_x_1587) ;  /* 0x00009d727f007947 */ /* 0x000fca000b800000 */
[----:B--234-:R2:W3:Y:S02]  /*6fa0*/  SHFL.IDX PT, R2, R4, RZ, 0x181f ;  /* 0x00181fff04027589 */ /* 0x01c4e400000e0000 */
.L_x_1667:
[----:B------:R-:W4:Y:S01]  /*6fb0*/  SHFL.IDX PT, R5, R14, RZ, 0x181f ;  /* 0x00181fff0e057589 */ /* 0x000f2200000e0000 */
[----:B------:R-:W-:Y:S01]  /*6fc0*/  ISETP.GE.AND P1, PT, R232, c[0x0][0x1d4], PT ;  /* 0x00007500e8007a0c */ /* 0x000fe20003f26270 */
[----:B------:R-:W-:Y:S03]  /*6fd0*/  BSSY B0, `(.L_x_1588) ;  /* 0x0000189000007945 */ /* 0x000fe60003800000 */
[----:B------:R-:W-:Y:S02]  /*6fe0*/  SEL R227, RZ, 0x10, P1 ;  /* 0x00000010ffe37807 */ /* 0x000fe40000800000 */
[----:B------:R5:W2:Y:S07]  /*6ff0*/  SHFL.IDX PT, R3, R14, 0x1, 0x181f ;  /* 0x00381f000e037f89 */ /* 0x000aae00000e0000 */
[----:B--2---:R-:W2:Y:S01]  /*7000*/  SHFL.IDX PT, R4, R4, 0x1, 0x181f ;  /* 0x00381f0004047f89 */ /* 0x004ea200000e0000 */
[----:B-----5:R-:W-:Y:S02]  /*7010*/  SEL R14, RZ, 0x10, P4 ;  /* 0x00000010ff0e7807 */ /* 0x020fe40002000000 */
[C---:B----4-:R-:W-:Y:S04]  /*7020*/  IADD3 R6, P0, R5.reuse, R23, RZ ;  /* 0x0000001705067210 */ /* 0x050fe80007f1e0ff */
[C---:B---3--:R-:W-:Y:S05]  /*7030*/  IADD3.X R7, R2.reuse, R15, RZ, P0, !PT ;  /* 0x0000000f02077210 */ /* 0x048fea00007fe4ff */
[----:B------:R3:W-:Y:S02]  /*7040*/  LDGSTS.E.BYPASS.LTC128B.128 [R229+0x100], [R6.64], !P1 ;  /* 0x0010000006e57fae */ /* 0x0007e4000c901d46 */
[C---:B---3--:R-:W-:Y:S04]  /*7050*/  IADD3 R6, P0, R5.reuse, R28, RZ ;  /* 0x0000001c05067210 */ /* 0x048fe80007f1e0ff */
[C---:B------:R-:W-:Y:S02]  /*7060*/  IADD3.X R7, R2.reuse, R20, RZ, P0, !PT ;  /* 0x0000001402077210 */ /* 0x040fe400007fe4ff */
[C---:B------:R-:W-:Y:S03]  /*7070*/  IADD3 R12, P0, R5.reuse, R29, RZ ;  /* 0x0000001d050c7210 */ /* 0x040fe60007f1e0ff */
[----:B------:R3:W-:Y:S01]  /*7080*/  LDGSTS.E.BYPASS.LTC128B.128 [R229+0x2100], [R6.64], !P3 ;  /* 0x0210000006e57fae */ /* 0x0007e2000d901d46 */
[C---:B------:R-:W-:Y:S06]  /*7090*/  IADD3.X R13, R2.reuse, R21, RZ, P0, !PT ;  /* 0x00000015020d7210 */ /* 0x040fec00007fe4ff */
[----:B------:R4:W-:Y:S01]  /*70a0*/  LDGSTS.E.BYPASS.LTC128B.128 [R229+0x4100], [R12.64], !P4 ;  /* 0x041000000ce57fae */ /* 0x0009e2000e101d46 */
[----:B---3--:R-:W-:Y:S02]  /*70b0*/  IADD3 R6, P0, R5, R30, RZ ;  /* 0x0000001e05067210 */ /* 0x008fe40007f1e0ff */
[----:B------:R-:W-:Y:S02]  /*70c0*/  SEL R5, RZ, 0x10, P3 ;  /* 0x00000010ff057807 */ /* 0x000fe40001800000 */
[----:B------:R-:W-:Y:S02]  /*70d0*/  IADD3.X R7, R2, R22, RZ, P0, !PT ;  /* 0x0000001602077210 */ /* 0x000fe400007fe4ff */
[----:B------:R-:W-:Y:S03]  /*70e0*/  IADD3 R2, -R227, 0x10, RZ ;  /* 0x00000010e3027810 */ /* 0x000fe60007ffe1ff */
[----:B------:R3:W-:Y:S01]  /*70f0*/  LDGSTS.E.BYPASS.LTC128B.128 [R229+0x6100], [R6.64], !P5 ;  /* 0x0610000006e57fae */ /* 0x0007e2000e901d46 */
[----:B------:R-:W-:Y:S04]  /*7100*/  LOP3.LUT R2, R2, 0xf, RZ, 0xc0, !PT ;  /* 0x0000000f02027812 */ /* 0x000fe800078ec0ff */
[-C--:B---3--:R-:W-:Y:S02]  /*7110*/  IADD3 R6, P1, P0, R2, R3.reuse, R23 ;  /* 0x0000000302067210 */ /* 0x088fe4000783e017 */
[----:B------:R-:W-:Y:S02]  /*7120*/  IADD3 R2, -R5, 0x10, RZ ;  /* 0x0000001005027810 */ /* 0x000fe40007ffe1ff */
[-C--:B--2---:R-:W-:Y:S02]  /*7130*/  IADD3.X R7, RZ, R4.reuse, R15, P1, P0 ;  /* 0x00000004ff077210 */ /* 0x084fe40000fe040f */
[----:B------:R-:W-:Y:S02]  /*7140*/  ISETP.NE.U32.AND P0, PT, R227, RZ, PT ;  /* 0x000000ffe300720c */ /* 0x000fe40003f05070 */
[----:B------:R-:W-:Y:S02]  /*7150*/  LOP3.LUT R2, R2, 0xf, RZ, 0xc0, !PT ;  /* 0x0000000f02027812 */ /* 0x000fe400078ec0ff */
[----:B------:R-:W-:Y:S09]  /*7160*/  SEL R15, RZ, 0x10, P5 ;  /* 0x00000010ff0f7807 */ /* 0x000ff20002800000 */
[----:B------:R2:W-:Y:S01]  /*7170*/  LDGSTS.E.BYPASS.LTC128B.128.ZFILL [R229+0x1100], [R6.64], P0 ;  /* 0x0110000006e57fae */ /* 0x0005e20008141d46 */
[-C--:B----4-:R-:W-:Y:S04]  /*7180*/  IADD3 R12, P1, P0, R2, R3.reuse, R28 ;  /* 0x00000003020c7210 */ /* 0x090fe8000783e01c */
[-C--:B------:R-:W-:Y:S02]  /*7190*/  IADD3.X R13, RZ, R4.reuse, R20, P1, P0 ;  /* 0x00000004ff0d7210 */ /* 0x080fe40000fe0414 */
[----:B--2---:R-:W-:Y:S04]  /*71a0*/  IADD3 R6, -R14, 0x10, RZ ;  /* 0x000000100e067810 */ /* 0x004fe80007ffe1ff */
[----:B------:R-:W-:Y:S04]  /*71b0*/  LOP3.LUT R2, R6, 0xf, RZ, 0xc0, !PT ;  /* 0x0000000f06027812 */ /* 0x000fe800078ec0ff */
[-C--:B------:R-:W-:Y:S02]  /*71c0*/  IADD3 R20, P1, P0, R2, R3.reuse, R29 ;  /* 0x0000000302147210 */ /* 0x080fe4000783e01d */
[----:B------:R-:W-:Y:S02]  /*71d0*/  IADD3 R2, -R15, 0x10, RZ ;  /* 0x000000100f027810 */ /* 0x000fe40007ffe1ff */
[-C--:B------:R-:W-:Y:S02]  /*71e0*/  IADD3.X R21, RZ, R4.reuse, R21, P1, P0 ;  /* 0x00000004ff157210 */ /* 0x080fe40000fe0415 */
[----:B------:R-:W-:Y:S04]  /*71f0*/  LOP3.LUT R2, R2, 0xf, RZ, 0xc0, !PT ;  /* 0x0000000f02027812 */ /* 0x000fe800078ec0ff */
[----:B------:R-:W-:Y:S04]  /*7200*/  IADD3 R2, P1, P0, R2, R3, R30 ;  /* 0x0000000302027210 */ /* 0x000fe8000783e01e */
[----:B------:R-:W-:Y:S02]  /*7210*/  IADD3.X R3, RZ, R4, R22, P1, P0 ;  /* 0x00000004ff037210 */ /* 0x000fe40000fe0416 */
[----:B------:R-:W-:Y:S02]  /*7220*/  ISETP.NE.U32.AND P0, PT, R5, RZ, PT ;  /* 0x000000ff0500720c */ /* 0x000fe40003f05070 */
[C---:B-1----:R-:W-:Y:S03]  /*7230*/  HMMA.16816.F32 R4, R32.reuse, R8, RZ ;  /* 0x000000082004723c */ /* 0x042fe600000018ff */
[----:B------:R-:W-:Y:S05]  /*7240*/  ISETP.NE.U32.AND P1, PT, R14, RZ, PT ;  /* 0x000000ff0e00720c */ /* 0x000fea0003f25070 */
[C---:B------:R-:W-:Y:S03]  /*7250*/  HMMA.16816.F32 R8, R32.reuse, R10, RZ ;  /* 0x0000000a2008723c */ /* 0x040fe600000018ff */
[----:B------:R1:W-:Y:S01]  /*7260*/  LDGSTS.E.BYPASS.LTC128B.128.ZFILL [R229+0x3100], [R12.64], P0 ;  /* 0x031000000ce57fae */ /* 0x0003e20008141d46 */
[----:B------:R-:W-:Y:S06]  /*7270*/  ISETP.NE.U32.AND P0, PT, R15, RZ, PT ;  /* 0x000000ff0f00720c */ /* 0x000fec0003f05070 */
[----:B------:R2:W-:Y:S07]  /*7280*/  LDGSTS.E.BYPASS.LTC128B.128.ZFILL [R229+0x5100], [R20.64], P1 ;  /* 0x0510000014e57fae */ /* 0x0005ee0008941d46 */
[----:B------:R3:W-:Y:S01]  /*7290*/  LDGSTS.E.BYPASS.LTC128B.128.ZFILL [R229+0x7100], [R2.64], P0 ;  /* 0x0710000002e57fae */ /* 0x0007e20008141d46 */
[----:B------:R-:W-:Y:S06]  /*72a0*/  ISETP.GT.AND P0, PT, R233, R240, PT ;  /* 0x000000f0e900720c */ /* 0x000fec0003f04270 */
[----:B------:R-:W0:Y:S01]  /*72b0*/  LDGDEPBAR ;  /* 0x00000000000079af */ /* 0x000e220000000000 */
[C---:B-1----:R-:W-:Y:S08]  /*72c0*/  HMMA.16816.F32 R12, R32.reuse, R16, RZ ;  /* 0x00000010200c723c */ /* 0x042ff000000018ff */
[C---:B------:R-:W-:Y:S08]  /*72d0*/  HMMA.16816.F32 R16, R32.reuse, R18, RZ ;  /* 0x000000122010723c */ /* 0x040ff000000018ff */
[C---:B--2---:R-:W-:Y:S08]  /*72e0*/  HMMA.16816.F32 R20, R32.reuse, R24, RZ ;  /* 0x000000182014723c */ /* 0x044ff000000018ff */
[C---:B------:R-:W-:Y:S08]  /*72f0*/  HMMA.16816.F32 R24, R32.reuse, R26, RZ ;  /* 0x0000001a2018723c */ /* 0x040ff000000018ff */
[C---:B------:R-:W-:Y:S08]  /*7300*/  HMMA.16816.F32 R28, R32.reuse, R168, RZ ;  /* 0x000000a8201c723c */ /* 0x040ff000000018ff */
[----:B------:R-:W-:Y:S01]  /*7310*/  HMMA.16816.F32 R32, R32, R170, RZ ;  /* 0x000000aa2020723c */ /* 0x000fe200000018ff */
[----:B------:R-:W-:Y:S07]  /*7320*/  LDSM.16.M88.4 R168, [R224] ;  /* 0x00000000e0a8783b */ /* 0x000fee0000000200 */
[C---:B------:R-:W-:Y:S08]  /*7330*/  HMMA.16816.F32 R4, R172.reuse, R176, R4 ;  /* 0x000000b0ac04723c */ /* 0x040ff00000001804 */
[C---:B------:R-:W-:Y:S01]  /*7340*/  HMMA.16816.F32 R8, R172.reuse, R178, R8 ;  /* 0x000000b2ac08723c */ /* 0x040fe20000001808 */
[----:B------:R-:W1:Y:S07]  /*7350*/  LDSM.16.M88.4 R176, [R132] ;  /* 0x0000000084b0783b */ /* 0x000e6e0000000200 */
[C---:B------:R-:W-:Y:S08]  /*7360*/  HMMA.16816.F32 R12, R172.reuse, R180, R12 ;  /* 0x000000b4ac0c723c */ /* 0x040ff0000000180c */
[C---:B------:R-:W-:Y:S01]  /*7370*/  HMMA.16816.F32 R16, R172.reuse, R182, R16 ;  /* 0x000000b6ac10723c */ /* 0x040fe20000001810 */
[----:B------:R-:W2:Y:S07]  /*7380*/  LDSM.16.M88.4 R180, [R0] ;  /* 0x0000000000b4783b */ /* 0x000eae0000000200 */
[C---:B------:R-:W-:Y:S08]  /*7390*/  HMMA.16816.F32 R20, R172.reuse, R184, R20 ;  /* 0x000000b8ac14723c */ /* 0x040ff00000001814 */
[C---:B------:R-:W-:Y:S01]  /*73a0*/  HMMA.16816.F32 R24, R172.reuse, R186, R24 ;  /* 0x000000baac18723c */ /* 0x040fe20000001818 */
[----:B------:R-:W4:Y:S07]  /*73b0*/  LDSM.16.M88.4 R184, [R192] ;  /* 0x00000000c0b8783b */ /* 0x000f2e0000000200 */
[C---:B------:R-:W-:Y:S08]  /*73c0*/  HMMA.16816.F32 R28, R172.reuse, R188, R28 ;  /* 0x000000bcac1c723c */ /* 0x040ff0000000181c */
[----:B------:R-:W-:Y:S01]  /*73d0*/  HMMA.16816.F32 R32, R172, R190, R32 ;  /* 0x000000beac20723c */ /* 0x000fe20000001820 */
[----:B------:R-:W5:Y:S07]  /*73e0*/  LDSM.16.M88.4 R172, [R193] ;  /* 0x00000000c1ac783b */ /* 0x000f6e0000000200 */
[C---:B-1----:R-:W-:Y:S01]  /*73f0*/  HMMA.16816.F32 R4, R168.reuse, R176, R4 ;  /* 0x000000b0a804723c */ /* 0x042fe20000001804 */
[----:B------:R-:W-:Y:S07]  /*7400*/  LDSM.16.M88.4 R188, [R216+-0x5800] ;  /* 0xffa80000d8bc783b */ /* 0x000fee0000000200 */
[C---:B------:R-:W-:Y:S01]  /*7410*/  HMMA.16816.F32 R8, R168.reuse, R178, R8 ;  /* 0x000000b2a808723c */ /* 0x040fe20000001808 */
[----:B------:R-:W-:Y:S07]  /*7420*/  LDSM.16.M88.4 R176, [R223] ;  /* 0x00000000dfb0783b */ /* 0x000fee0000000200 */
[C---:B--2---:R-:W-:Y:S08]  /*7430*/  HMMA.16816.F32 R12, R168.reuse, R180, R12 ;  /* 0x000000b4a80c723c */ /* 0x044ff0000000180c */
[C---:B------:R-:W-:Y:S01]  /*7440*/  HMMA.16816.F32 R16, R168.reuse, R182, R16 ;  /* 0x000000b6a810723c */ /* 0x040fe20000001810 */
[----:B------:R-:W1:Y:S07]  /*7450*/  LDSM.16.M88.4 R180, [R216+-0x6000] ;  /* 0xffa00000d8b4783b */ /* 0x000e6e0000000200 */
[C---:B----4-:R-:W-:Y:S08]  /*7460*/  HMMA.16816.F32 R20, R168.reuse, R184, R20 ;  /* 0x000000b8a814723c */ /* 0x050ff00000001814 */
[C---:B------:R-:W-:Y:S01]  /*7470*/  HMMA.16816.F32 R24, R168.reuse, R186, R24 ;  /* 0x000000baa818723c */ /* 0x040fe20000001818 */
[----:B------:R-:W2:Y:S07]  /*7480*/  LDSM.16.M88.4 R184, [R216+-0x5000] ;  /* 0xffb00000d8b8783b */ /* 0x000eae0000000200 */
[C---:B-----5:R-:W-:Y:S08]  /*7490*/  HMMA.16816.F32 R28, R168.reuse, R172, R28 ;  /* 0x000000aca81c723c */ /* 0x060ff0000000181c */
[----:B------:R-:W-:Y:S01]  /*74a0*/  HMMA.16816.F32 R32, R168, R174, R32 ;  /* 0x000000aea820723c */ /* 0x000fe20000001820 */
[----:B------:R-:W4:Y:S07]  /*74b0*/  LDSM.16.M88.4 R168, [R216+-0x4800] ;  /* 0xffb80000d8a8783b */ /* 0x000f2e0000000200 */
[----:B------:R-:W-:Y:S01]  /*74c0*/  LDSM.16.M88.4 R172, [R221+0x4000] ;  /* 0x00400000ddac783b */ /* 0x000fe20000000200 */
[C---:B-1----:R-:W-:Y:S08]  /*74d0*/  HMMA.16816.F32 R4, R176.reuse, R180, R4 ;  /* 0x000000b4b004723c */ /* 0x042ff00000001804 */
[C---:B------:R-:W-:Y:S01]  /*74e0*/  HMMA.16816.F32 R8, R176.reuse, R182, R8 ;  /* 0x000000b6b008723c */ /* 0x040fe20000001808 */
[----:B------:R-:W1:Y:S07]  /*74f0*/  LDSM.16.M88.4 R180, [R135+0x2000] ;  /* 0x0020000087b4783b */ /* 0x000e6e0000000200 */
[C---:B------:R-:W-:Y:S08]  /*7500*/  HMMA.16816.F32 R12, R176.reuse, R188, R12 ;  /* 0x000000bcb00c723c */ /* 0x040ff0000000180c */
[C---:B------:R-:W-:Y:S01]  /*7510*/  HMMA.16816.F32 R16, R176.reuse, R190, R16 ;  /* 0x000000beb010723c */ /* 0x040fe20000001810 */
[----:B------:R-:W5:Y:S07]  /*7520*/  LDSM.16.M88.4 R188, [R135+0x2800] ;  /* 0x0028000087bc783b */ /* 0x000f6e0000000200 */
[C---:B--2---:R-:W-:Y:S08]  /*7530*/  HMMA.16816.F32 R20, R176.reuse, R184, R20 ;  /* 0x000000b8b014723c */ /* 0x044ff00000001814 */
[C---:B------:R-:W-:Y:S01]  /*7540*/  HMMA.16816.F32 R24, R176.reuse, R186, R24 ;  /* 0x000000bab018723c */ /* 0x040fe20000001818 */
[----:B------:R-:W2:Y:S07]  /*7550*/  LDSM.16.M88.4 R184, [R135+0x3000] ;  /* 0x0030000087b8783b */ /* 0x000eae0000000200 */
[C---:B----4-:R-:W-:Y:S08]  /*7560*/  HMMA.16816.F32 R28, R176.reuse, R168, R28 ;  /* 0x000000a8b01c723c */ /* 0x050ff0000000181c */
[----:B------:R-:W-:Y:S01]  /*7570*/  HMMA.16816.F32 R32, R176, R170, R32 ;  /* 0x000000aab020723c */ /* 0x000fe20000001820 */
[----:B------:R-:W4:Y:S07]  /*7580*/  LDSM.16.M88.4 R168, [R135+0x3800] ;  /* 0x0038000087a8783b */ /* 0x000f2e0000000200 */
[C---:B-1----:R-:W-:Y:S01]  /*7590*/  HMMA.16816.F32 R4, R172.reuse, R180, R4 ;  /* 0x000000b4ac04723c */ /* 0x042fe20000001804 */
[----:B------:R-:W-:Y:S07]  /*75a0*/  LDSM.16.M88.4 R176, [R222+0x4000] ;  /* 0x00400000deb0783b */ /* 0x000fee0000000200 */
[C---:B------:R-:W-:Y:S01]  /*75b0*/  HMMA.16816.F32 R8, R172.reuse, R182, R8 ;  /* 0x000000b6ac08723c */ /* 0x040fe20000001808 */
[----:B------:R-:W1:Y:S07]  /*75c0*/  LDSM.16.M88.4 R180, [R194] ;  /* 0x00000000c2b4783b */ /* 0x000e6e0000000200 */
[C---:B-----5:R-:W-:Y:S08]  /*75d0*/  HMMA.16816.F32 R12, R172.reuse, R188, R12 ;  /* 0x000000bcac0c723c */ /* 0x060ff0000000180c */
[C---:B------:R-:W-:Y:S01]  /*75e0*/  HMMA.16816.F32 R16, R172.reuse, R190, R16 ;  /* 0x000000beac10723c */ /* 0x040fe20000001810 */
[----:B------:R-:W5:Y:S07]  /*75f0*/  LDSM.16.M88.4 R188, [R195] ;  /* 0x00000000c3bc783b */ /* 0x000f6e0000000200 */
[C---:B--2---:R-:W-:Y:S01]  /*7600*/  HMMA.16816.F32 R20, R172.reuse, R184, R20 ;  /* 0x000000b8ac14723c */ /* 0x044fe20000001814 */
[----:B------:R-:W2:Y:S07]  /*7610*/  LDSM.16.M88.4 R192, [R196] ;  /* 0x00000000c4c0783b */ /* 0x000eae0000000200 */
[C---:B------:R-:W-:Y:S01]  /*7620*/  HMMA.16816.F32 R24, R172.reuse, R186, R24 ;  /* 0x000000baac18723c */ /* 0x040fe20000001818 */
[----:B------:R-:W2:Y:S07]  /*7630*/  LDSM.16.M88.4 R184, [R197] ;  /* 0x00000000c5b8783b */ /* 0x000eae0000000200 */
[C---:B----4-:R-:W-:Y:S08]  /*7640*/  HMMA.16816.F32 R28, R172.reuse, R168, R28 ;  /* 0x000000a8ac1c723c */ /* 0x050ff0000000181c */
[----:B------:R-:W-:Y:S01]  /*7650*/  HMMA.16816.F32 R32, R172, R170, R32 ;  /* 0x000000aaac20723c */ /* 0x000fe20000001820 */
[----:B------:R-:W-:Y:S07]  /*7660*/  LDSM.16.M88.4 R172, [R198] ;  /* 0x00000000c6ac783b */ /* 0x000fee0000000200 */
[C---:B-1----:R-:W-:Y:S01]  /*7670*/  HMMA.16816.F32 R4, R176.reuse, R180, R4 ;  /* 0x000000b4b004723c */ /* 0x042fe20000001804 */
[----:B------:R-:W1:Y:S07]  /*7680*/  LDSM.16.M88.4 R168, [R224+0x4000] ;  /* 0x00400000e0a8783b */ /* 0x000e6e0000000200 */
[C---:B------:R-:W-:Y:S01]  /*7690*/  HMMA.16816.F32 R8, R176.reuse, R182, R8 ;  /* 0x000000b6b008723c */ /* 0x040fe20000001808 */
[----:B------:R-:W4:Y:S07]  /*76a0*/  LDSM.16.M88.4 R196, [R199] ;  /* 0x00000000c7c4783b */ /* 0x000f2e0000000200 */
[C---:B-----5:R-:W-:Y:S01]  /*76b0*/  HMMA.16816.F32 R12, R176.reuse, R188, R12 ;  /* 0x000000bcb00c723c */ /* 0x060fe2000000180c */
[----:B------:R-:W5:Y:S07]  /*76c0*/  LDSM.16.M88.4 R180, [R200] ;  /* 0x00000000c8b4783b */ /* 0x000f6e0000000200 */
[C---:B------:R-:W-:Y:S01]  /*76d0*/  HMMA.16816.F32 R16, R176.reuse, R190, R16 ;  /* 0x000000beb010723c */ /* 0x040fe20000001810 */
[----:B------:R-:W-:Y:S07]  /*76e0*/  LDSM.16.M88.4 R188, [R216+-0x4000] ;  /* 0xffc00000d8bc783b */ /* 0x000fee0000000200 */
[C---:B--2---:R-:W-:Y:S08]  /*76f0*/  HMMA.16816.F32 R20, R176.reuse, R192, R20 ;  /* 0x000000c0b014723c */ /* 0x044ff00000001814 */
[C---:B------:R-:W-:Y:S01]  /*7700*/  HMMA.16816.F32 R24, R176.reuse, R194, R24 ;  /* 0x000000c2b018723c */ /* 0x040fe20000001818 */
[----:B------:R-:W-:Y:S07]  /*7710*/  LDSM.16.M88.4 R192, [R216+-0x3800] ;  /* 0xffc80000d8c0783b */ /* 0x000fee0000000200 */
[C---:B------:R-:W-:Y:S08]  /*7720*/  HMMA.16816.F32 R28, R176.reuse, R184, R28 ;  /* 0x000000b8b01c723c */ /* 0x040ff0000000181c */
[----:B------:R-:W-:Y:S01]  /*7730*/  HMMA.16816.F32 R32, R176, R186, R32 ;  /* 0x000000bab020723c */ /* 0x000fe20000001820 */
[----:B------:R-:W2:Y:S07]  /*7740*/  LDSM.16.M88.4 R176, [R201] ;  /* 0x00000000c9b0783b */ /* 0x000eae0000000200 */
[C---:B-1----:R-:W-:Y:S01]  /*7750*/  HMMA.16816.F32 R4, R168.reuse, R172, R4 ;  /* 0x000000aca804723c */ /* 0x042fe20000001804 */
[----:B------:R-:W1:Y:S07]  /*7760*/  LDSM.16.M88.4 R184, [R223+0x4000] ;  /* 0x00400000dfb8783b */ /* 0x000e6e0000000200 */
[C---:B------:R-:W-:Y:S01]  /*7770*/  HMMA.16816.F32 R8, R168.reuse, R174, R8 ;  /* 0x000000aea808723c */ /* 0x040fe20000001808 */
[----:B------:R-:W1:Y:S07]  /*7780*/  LDSM.16.M88.4 R172, [R216+-0x3000] ;  /* 0xffd00000d8ac783b */ /* 0x000e6e0000000200 */
[C---:B----4-:R-:W-:Y:S08]  /*7790*/  HMMA.16816.F32 R12, R168.reuse, R196, R12 ;  /* 0x000000c4a80c723c */ /* 0x050ff0000000180c */
[C---:B------:R-:W-:Y:S01]  /*77a0*/  HMMA.16816.F32 R16, R168.reuse, R198, R16 ;  /* 0x000000c6a810723c */ /* 0x040fe20000001810 */
[----:B------:R-:W4:Y:S07]  /*77b0*/  LDSM.16.M88.4 R196, [R216+-0x2800] ;  /* 0xffd80000d8c4783b */ /* 0x000f2e0000000200 */
[C---:B-----5:R-:W-:Y:S08]  /*77c0*/  HMMA.16816.F32 R20, R168.reuse, R180, R20 ;  /* 0x000000b4a814723c */ /* 0x060ff00000001814 */
[C---:B------:R-:W-:Y:S01]  /*77d0*/  HMMA.16816.F32 R24, R168.reuse, R182, R24 ;  /* 0x000000b6a818723c */ /* 0x040fe20000001818 */
[----:B------:R-:W-:Y:S07]  /*77e0*/  LDSM.16.M88.4 R180, [R135+0x4800] ;  /* 0x0048000087b4783b */ /* 0x000fee0000000200 */
[C---:B--2---:R-:W-:Y:S08]  /*77f0*/  HMMA.16816.F32 R28, R168.reuse, R176, R28 ;  /* 0x000000b0a81c723c */ /* 0x044ff0000000181c */
[----:B------:R-:W-:Y:S01]  /*7800*/  HMMA.16816.F32 R32, R168, R178, R32 ;  /* 0x000000b2a820723c */ /* 0x000fe20000001820 */
[----:B------:R-:W-:Y:S07]  /*7810*/  LDSM.16.M88.4 R168, [R221+0x8000] ;  /* 0x00800000dda8783b */ /* 0x000fee0000000200 */
[C---:B-1----:R-:W-:Y:S01]  /*7820*/  HMMA.16816.F32 R4, R184.reuse, R188, R4 ;  /* 0x000000bcb804723c */ /* 0x042fe20000001804 */
[----:B------:R-:W1:Y:S07]  /*7830*/  LDSM.16.M88.4 R176, [R135+0x4000] ;  /* 0x0040000087b0783b */ /* 0x000e6e0000000200 */
[C---:B------:R-:W-:Y:S01]  /*7840*/  HMMA.16816.F32 R8, R184.reuse, R190, R8 ;  /* 0x000000beb808723c */ /* 0x040fe20000001808 */
[----:B------:R-:W2:Y:S07]  /*7850*/  LDSM.16.M88.4 R188, [R135+0x5000] ;  /* 0x0050000087bc783b */ /* 0x000eae0000000200 */
[C---:B------:R-:W-:Y:S08]  /*7860*/  HMMA.16816.F32 R12, R184.reuse, R192, R12 ;  /* 0x000000c0b80c723c */ /* 0x040ff0000000180c */
[C---:B------:R-:W-:Y:S01]  /*7870*/  HMMA.16816.F32 R16, R184.reuse, R194, R16 ;  /* 0x000000c2b810723c */ /* 0x040fe20000001810 */
[----:B------:R-:W5:Y:S07]  /*7880*/  LDSM.16.M88.4 R192, [R135+0x5800] ;  /* 0x0058000087c0783b */ /* 0x000f6e0000000200 */
[C---:B------:R-:W-:Y:S08]  /*7890*/  HMMA.16816.F32 R20, R184.reuse, R172, R20 ;  /* 0x000000acb814723c */ /* 0x040ff00000001814 */
[C---:B------:R-:W-:Y:S01]  /*78a0*/  HMMA.16816.F32 R24, R184.reuse, R174, R24 ;  /* 0x000000aeb818723c */ /* 0x040fe20000001818 */
[----:B------:R-:W-:Y:S07]  /*78b0*/  LDSM.16.M88.4 R172, [R222+0x8000] ;  /* 0x00800000deac783b */ /* 0x000fee0000000200 */
[C---:B----4-:R-:W-:Y:S08]  /*78c0*/  HMMA.16816.F32 R28, R184.reuse, R196, R28 ;  /* 0x000000c4b81c723c */ /* 0x050ff0000000181c */
[----:B------:R-:W-:Y:S01]  /*78d0*/  HMMA.16816.F32 R32, R184, R198, R32 ;  /* 0x000000c6b820723c */ /* 0x000fe20000001820 */
[----:B------:R-:W4:Y:S07]  /*78e0*/  LDSM.16.M88.4 R184, [R202] ;  /* 0x00000000cab8783b */ /* 0x000f2e0000000200 */
[C---:B-1----:R-:W-:Y:S01]  /*78f0*/  HMMA.16816.F32 R4, R168.reuse, R176, R4 ;  /* 0x000000b0a804723c */ /* 0x042fe20000001804 */
[----:B------:R-:W1:Y:S07]  /*7900*/  LDSM.16.M88.4 R196, [R203] ;  /* 0x00000000cbc4783b */ /* 0x000e6e0000000200 */
[C---:B------:R-:W-:Y:S01]  /*7910*/  HMMA.16816.F32 R8, R168.reuse, R178, R8 ;  /* 0x000000b2a808723c */ /* 0x040fe20000001808 */
[----:B------:R-:W1:Y:S07]  /*7920*/  LDSM.16.M88.4 R200, [R204] ;  /* 0x00000000ccc8783b */ /* 0x000e6e0000000200 */
[C---:B------:R-:W-:Y:S01]  /*7930*/  HMMA.16816.F32 R12, R168.reuse, R180, R12 ;  /* 0x000000b4a80c723c */ /* 0x040fe2000000180c */
[----:B------:R-:W1:Y:S07]  /*7940*/  LDSM.16.M88.4 R176, [R205] ;  /* 0x00000000cdb0783b */ /* 0x000e6e0000000200 */
[C---:B------:R-:W-:Y:S01]  /*7950*/  HMMA.16816.F32 R16, R168.reuse, R182, R16 ;  /* 0x000000b6a810723c */ /* 0x040fe20000001810 */
[----:B------:R-:W-:Y:S07]  /*7960*/  LDSM.16.M88.4 R180, [R224+0x8000] ;  /* 0x00800000e0b4783b */ /* 0x000fee0000000200 */
[C---:B--2---:R-:W-:Y:S08]  /*7970*/  HMMA.16816.F32 R20, R168.reuse, R188, R20 ;  /* 0x000000bca814723c */ /* 0x044ff00000001814 */
[C---:B------:R-:W-:Y:S01]  /*7980*/  HMMA.16816.F32 R24, R168.reuse, R190, R24 ;  /* 0x000000bea818723c */ /* 0x040fe20000001818 */
[----:B------:R-:W2:Y:S07]  /*7990*/  LDSM.16.M88.4 R188, [R206] ;  /* 0x00000000cebc783b */ /* 0x000eae0000000200 */
[C---:B-----5:R-:W-:Y:S01]  /*79a0*/  HMMA.16816.F32 R28, R168.reuse, R192, R28 ;  /* 0x000000c0a81c723c */ /* 0x060fe2000000181c */
[----:B------:R-:W5:Y:S07]  /*79b0*/  LDSM.16.M88.4 R204, [R207] ;  /* 0x00000000cfcc783b */ /* 0x000f6e0000000200 */
[----:B------:R-:W-:Y:S01]  /*79c0*/  HMMA.16816.F32 R32, R168, R194, R32 ;  /* 0x000000c2a820723c */ /* 0x000fe20000001820 */
[----:B------:R-:W2:Y:S07]  /*79d0*/  LDSM.16.M88.4 R168, [R208] ;  /* 0x00000000d0a8783b */ /* 0x000eae0000000200 */
[C---:B----4-:R-:W-:Y:S01]  /*79e0*/  HMMA.16816.F32 R4, R172.reuse, R184, R4 ;  /* 0x000000b8ac04723c */ /* 0x050fe20000001804 */
[----:B------:R-:W-:Y:S07]  /*79f0*/  LDSM.16.M88.4 R192, [R223+0x8000] ;  /* 0x00800000dfc0783b */ /* 0x000fee0000000200 */
[C---:B------:R-:W-:Y:S01]  /*7a00*/  HMMA.16816.F32 R8, R172.reuse, R186, R8 ;  /* 0x000000baac08723c */ /* 0x040fe20000001808 */
[----:B------:R-:W4:Y:S07]  /*7a10*/  LDSM.16.M88.4 R184, [R209] ;  /* 0x00000000d1b8783b */ /* 0x000f2e0000000200 */
[C---:B-1----:R-:W-:Y:S08]  /*7a20*/  HMMA.16816.F32 R12, R172.reuse, R196, R12 ;  /* 0x000000c4ac0c723c */ /* 0x042ff0000000180c */
        /* <DEDUP_REMOVED lines=8> */
[C---:B--2---:R-:W-:Y:S01]  /*7ab0*/  HMMA.16816.F32 R4, R180.reuse, R188, R4 ;  /* 0x000000bcb404723c */ /* 0x044fe20000001804 */
[----:B------:R-:W2:Y:S07]  /*7ac0*/  LDSM.16.M88.4 R176, [R216+-0x800] ;  /* 0xfff80000d8b0783b */ /* 0x000eae0000000200 */
[C---:B------:R-:W-:Y:S01]  /*7ad0*/  HMMA.16816.F32 R8, R180.reuse, R190, R8 ;  /* 0x000000beb408723c */ /* 0x040fe20000001808 */
[----:B------:R-:W-:Y:S07]  /*7ae0*/  LDSM.16.M88.4 R188, [R221+0xc000] ;  /* 0x00c00000ddbc783b */ /* 0x000fee0000000200 */
[C---:B-----5:R-:W-:Y:S08]  /*7af0*/  HMMA.16816.F32 R12, R180.reuse, R204, R12 ;  /* 0x000000ccb40c723c */ /* 0x060ff0000000180c */
[C---:B------:R-:W-:Y:S01]  /*7b00*/  HMMA.16816.F32 R16, R180.reuse, R206, R16 ;  /* 0x000000ceb410723c */ /* 0x040fe20000001810 */
[----:B------:R-:W5:Y:S07]  /*7b10*/  LDSM.16.M88.4 R204, [R135+0x6000] ;  /* 0x0060000087cc783b */ /* 0x000f6e0000000200 */
[C---:B------:R-:W-:Y:S08]  /*7b20*/  HMMA.16816.F32 R20, R180.reuse, R168, R20 ;  /* 0x000000a8b414723c */ /* 0x040ff00000001814 */
[C---:B------:R-:W-:Y:S01]  /*7b30*/  HMMA.16816.F32 R24, R180.reuse, R170, R24 ;  /* 0x000000aab418723c */ /* 0x040fe20000001818 */
[----:B------:R-:W2:Y:S07]  /*7b40*/  LDSM.16.M88.4 R168, [R135+0x6800] ;  /* 0x0068000087a8783b */ /* 0x000eae0000000200 */
[C---:B----4-:R-:W-:Y:S08]  /*7b50*/  HMMA.16816.F32 R28, R180.reuse, R184, R28 ;  /* 0x000000b8b41c723c */ /* 0x050ff0000000181c */
[----:B------:R-:W-:Y:S01]  /*7b60*/  HMMA.16816.F32 R32, R180, R186, R32 ;  /* 0x000000bab420723c */ /* 0x000fe20000001820 */
[----:B------:R-:W4:Y:S07]  /*7b70*/  LDSM.16.M88.4 R180, [R135+0x7000] ;  /* 0x0070000087b4783b */ /* 0x000f2e0000000200 */
[C---:B-1----:R-:W-:Y:S01]  /*7b80*/  HMMA.16816.F32 R4, R192.reuse, R196, R4 ;  /* 0x000000c4c004723c */ /* 0x042fe20000001804 */
[----:B------:R-:W1:Y:S07]  /*7b90*/  LDSM.16.M88.4 R184, [R135+0x7800] ;  /* 0x0078000087b8783b */ /* 0x000e6e0000000200 */
[C---:B------:R-:W-:Y:S01]  /*7ba0*/  HMMA.16816.F32 R8, R192.reuse, R198, R8 ;  /* 0x000000c6c008723c */ /* 0x040fe20000001808 */
[----:B------:R-:W-:Y:S07]  /*7bb0*/  LDSM.16.M88.4 R196, [R222+0xc000] ;  /* 0x00c00000dec4783b */ /* 0x000fee0000000200 */
[C---:B------:R-:W-:Y:S08]  /*7bc0*/  HMMA.16816.F32 R12, R192.reuse, R200, R12 ;  /* 0x000000c8c00c723c */ /* 0x040ff0000000180c */
[C---:B------:R-:W-:Y:S01]  /*7bd0*/  HMMA.16816.F32 R16, R192.reuse, R202, R16 ;  /* 0x000000cac010723c */ /* 0x040fe20000001810 */
[----:B------:R-:W1:Y:S07]  /*7be0*/  LDSM.16.M88.4 R200, [R210] ;  /* 0x00000000d2c8783b */ /* 0x000e6e0000000200 */
[C---:B------:R-:W-:Y:S08]  /*7bf0*/  HMMA.16816.F32 R20, R192.reuse, R172, R20 ;  /* 0x000000acc014723c */ /* 0x040ff00000001814 */
[C---:B------:R-:W-:Y:S01]  /*7c00*/  HMMA.16816.F32 R24, R192.reuse, R174, R24 ;  /* 0x000000aec018723c */ /* 0x040fe20000001818 */
[----:B------:R-:W1:Y:S07]  /*7c10*/  LDSM.16.M88.4 R172, [R211] ;  /* 0x00000000d3ac783b */ /* 0x000e6e0000000200 */
[C---:B--2---:R-:W-:Y:S01]  /*7c20*/  HMMA.16816.F32 R28, R192.reuse, R176, R28 ;  /* 0x000000b0c01c723c */ /* 0x044fe2000000181c */
[----:B------:R-:W-:Y:S07]  /*7c30*/  LDSM.16.M88.4 R208, [R214] ;  /* 0x00000000d6d0783b */ /* 0x000fee0000000200 */
[----:B------:R-:W-:Y:S01]  /*7c40*/  HMMA.16816.F32 R32, R192, R178, R32 ;  /* 0x000000b2c020723c */ /* 0x000fe20000001820 */
[----:B------:R-:W2:Y:S07]  /*7c50*/  LDSM.16.M88.4 R176, [R212] ;  /* 0x00000000d4b0783b */ /* 0x000eae0000000200 */
[C---:B-----5:R-:W-:Y:S01]  /*7c60*/  HMMA.16816.F32 R4, R188.reuse, R204, R4 ;  /* 0x000000ccbc04723c */ /* 0x060fe20000001804 */
[----:B------:R-:W5:Y:S07]  /*7c70*/  LDSM.16.M88.4 R192, [R213] ;  /* 0x00000000d5c0783b */ /* 0x000f6e0000000200 */
[C---:B------:R-:W-:Y:S01]  /*7c80*/  HMMA.16816.F32 R8, R188.reuse, R206, R8 ;  /* 0x000000cebc08723c */ /* 0x040fe20000001808 */
[----:B------:R-:W2:Y:S07]  /*7c90*/  LDSM.16.M88.4 R204, [R224+0xc000] ;  /* 0x00c00000e0cc783b */ /* 0x000eae0000000200 */
[C---:B------:R-:W-:Y:S08]  /*7ca0*/  HMMA.16816.F32 R12, R188.reuse, R168, R12 ;  /* 0x000000a8bc0c723c */ /* 0x040ff0000000180c */
[C---:B------:R-:W-:Y:S01]  /*7cb0*/  HMMA.16816.F32 R16, R188.reuse, R170, R16 ;  /* 0x000000aabc10723c */ /* 0x040fe20000001810 */
[----:B------:R-:W2:Y:S07]  /*7cc0*/  LDSM.16.M88.4 R168, [R215] ;  /* 0x00000000d7a8783b */ /* 0x000eae0000000200 */
[C---:B----4-:R-:W-:Y:S01]  /*7cd0*/  HMMA.16816.F32 R20, R188.reuse, R180, R20 ;  /* 0x000000b4bc14723c */ /* 0x050fe20000001814 */
[----:B------:R-:W-:Y:S07]  /*7ce0*/  LDSM.16.M88.4 R212, [R216] ;  /* 0x00000000d8d4783b */ /* 0x000fee0000000200 */
[C---:B------:R-:W-:Y:S01]  /*7cf0*/  HMMA.16816.F32 R24, R188.reuse, R182, R24 ;  /* 0x000000b6bc18723c */ /* 0x040fe20000001818 */
[----:B------:R-:W4:Y:S07]  /*7d00*/  LDSM.16.M88.4 R180, [R225] ;  /* 0x00000000e1b4783b */ /* 0x000f2e0000000200 */
[C---:B-1----:R-:W-:Y:S08]  /*7d10*/  HMMA.16816.F32 R28, R188.reuse, R184, R28 ;  /* 0x000000b8bc1c723c */ /* 0x042ff0000000181c */
[----:B------:R-:W-:Y:S01]  /*7d20*/  HMMA.16816.F32 R32, R188, R186, R32 ;  /* 0x000000babc20723c */ /* 0x000fe20000001820 */
[----:B------:R-:W1:Y:S07]  /*7d30*/  LDSM.16.M88.4 R184, [R226] ;  /* 0x00000000e2b8783b */ /* 0x000e6e0000000200 */
[C---:B------:R-:W-:Y:S01]  /*7d40*/  HMMA.16816.F32 R4, R196.reuse, R200, R4 ;  /* 0x000000c8c404723c */ /* 0x040fe20000001804 */
[----:B------:R-:W1:Y:S07]  /*7d50*/  LDSM.16.M88.4 R188, [R223+0xc000] ;  /* 0x00c00000dfbc783b */ /* 0x000e6e0000000200 */
[C---:B------:R-:W-:Y:S08]  /*7d60*/  HMMA.16816.F32 R8, R196.reuse, R202, R8 ;  /* 0x000000cac408723c */ /* 0x040ff00000001808 */
[C---:B------:R-:W-:Y:S08]  /*7d70*/  HMMA.16816.F32 R12, R196.reuse, R172, R12 ;  /* 0x000000acc40c723c */ /* 0x040ff0000000180c */
[C---:B------:R-:W-:Y:S08]  /*7d80*/  HMMA.16816.F32 R16, R196.reuse, R174, R16 ;  /* 0x000000aec410723c */ /* 0x040ff00000001810 */
[C---:B--2---:R-:W-:Y:S08]  /*7d90*/  HMMA.16816.F32 R20, R196.reuse, R176, R20 ;  /* 0x000000b0c414723c */ /* 0x044ff00000001814 */
[C---:B------:R-:W-:Y:S08]  /*7da0*/  HMMA.16816.F32 R24, R196.reuse, R178, R24 ;  /* 0x000000b2c418723c */ /* 0x040ff00000001818 */
[C---:B-----5:R-:W-:Y:S08]  /*7db0*/  HMMA.16816.F32 R28, R196.reuse, R192, R28 ;  /* 0x000000c0c41c723c */ /* 0x060ff0000000181c */
[----:B------:R-:W-:Y:S08]  /*7dc0*/  HMMA.16816.F32 R32, R196, R194, R32 ;  /* 0x000000c2c420723c */ /* 0x000ff00000001820 */
[C---:B------:R-:W-:Y:S08]  /*7dd0*/  HMMA.16816.F32 R4, R204.reuse, R208, R4 ;  /* 0x000000d0cc04723c */ /* 0x040ff00000001804 */
[C---:B------:R-:W-:Y:S08]  /*7de0*/  HMMA.16816.F32 R8, R204.reuse, R210, R8 ;  /* 0x000000d2cc08723c */ /* 0x040ff00000001808 */
[C---:B------:R-:W-:Y:S08]  /*7df0*/  HMMA.16816.F32 R12, R204.reuse, R168, R12 ;  /* 0x000000a8cc0c723c */ /* 0x040ff0000000180c */
[C---:B------:R-:W-:Y:S01]  /*7e00*/  HMMA.16816.F32 R16, R204.reuse, R170, R16 ;  /* 0x000000aacc10723c */ /* 0x040fe20000001810 */
[----:B------:R-:W2:Y:S07]  /*7e10*/  LDSM.16.M88.4 R168, [R216+0x800] ;  /* 0x00080000d8a8783b */ /* 0x000eae0000000200 */
[C---:B----4-:R-:W-:Y:S08]  /*7e20*/  HMMA.16816.F32 R20, R204.reuse, R180, R20 ;  /* 0x000000b4cc14723c */ /* 0x050ff00000001814 */
[C---:B------:R-:W-:Y:S08]  /*7e30*/  HMMA.16816.F32 R24, R204.reuse, R182, R24 ;  /* 0x000000b6cc18723c */ /* 0x040ff00000001818 */
[C---:B-1----:R-:W-:Y:S08]  /*7e40*/  HMMA.16816.F32 R28, R204.reuse, R184, R28 ;  /* 0x000000b8cc1c723c */ /* 0x042ff0000000181c */
[----:B------:R-:W-:Y:S08]  /*7e50*/  HMMA.16816.F32 R32, R204, R186, R32 ;  /* 0x000000bacc20723c */ /* 0x000ff00000001820 */
[C---:B------:R-:W-:Y:S08]  /*7e60*/  HMMA.16816.F32 R4, R188.reuse, R212, R4 ;  /* 0x000000d4bc04723c */ /* 0x040ff00000001804 */
[C---:B------:R-:W-:Y:S08]  /*7e70*/  HMMA.16816.F32 R8, R188.reuse, R214, R8 ;  /* 0x000000d6bc08723c */ /* 0x040ff00000001808 */
[C---:B--2---:R-:W-:Y:S08]  /*7e80*/  HMMA.16816.F32 R12, R188.reuse, R168, R12 ;  /* 0x000000a8bc0c723c */ /* 0x044ff0000000180c */
[----:B------:R-:W-:Y:S01]  /*7e90*/  FMUL.FTZ R0, R4, c[0x0][0x320] ;  /* 0x0000c80004007a20 */ /* 0x000fe20000410000 */
[C---:B------:R-:W-:Y:S03]  /*7ea0*/  HMMA.16816.F32 R16, R188.reuse, R170, R16 ;  /* 0x000000aabc10723c */ /* 0x040fe60000001810 */
[----:B------:R1:W2:Y:S04]  /*7eb0*/  MUFU.TANH R181, R0 ;  /* 0x0000000000b57308 */ /* 0x0002a80000002400 */
[----:B------:R-:W-:Y:S02]  /*7ec0*/  FMUL.FTZ R10, R10, c[0x0][0x320] ;  /* 0x0000c8000a0a7a20 */ /* 0x000fe40000410000 */
[----:B---3--:R-:W-:Y:S04]  /*7ed0*/  FMUL.FTZ R3, R11, c[0x0][0x320] ;  /* 0x0000c8000b037a20 */ /* 0x008fe80000410000 */
[----:B------:R-:W3:Y:S02]  /*7ee0*/  MUFU.TANH R185, R10 ;  /* 0x0000000a00b97308 */ /* 0x000ee40000002400 */
[----:B------:R-:W-:Y:S08]  /*7ef0*/  FMUL.FTZ R2, R12, c[0x0][0x320] ;  /* 0x0000c8000c027a20 */ /* 0x000ff00000410000 */
[----:B------:R-:W4:Y:S01]  /*7f00*/  MUFU.TANH R177, R2 ;  /* 0x0000000200b17308 */ /* 0x000f220000002400 */
[----:B-1----:R-:W-:Y:S09]  /*7f10*/  FMUL.FTZ R0, R5, c[0x0][0x320] ;  /* 0x0000c80005007a20 */ /* 0x002ff20000410000 */
[----:B------:R1:W1:Y:S10]  /*7f20*/  MUFU.TANH R184, R0 ;  /* 0x0000000000b87308 */ /* 0x0002740000002400 */
[----:B------:R5:W2:Y:S01]  /*7f30*/  MUFU.TANH R183, R3 ;  /* 0x0000000300b77308 */ /* 0x000aa20000002400 */
[----:B-1----:R-:W-:Y:S09]  /*7f40*/  FMUL.FTZ R0, R6, c[0x0][0x320] ;  /* 0x0000c80006007a20 */ /* 0x002ff20000410000 */
[----:B------:R1:W1:Y:S01]  /*7f50*/  MUFU.TANH R186, R0 ;  /* 0x0000000000ba7308 */ /* 0x0002620000002400 */
[----:B-----5:R-:W-:Y:S09]  /*7f60*/  FMUL.FTZ R3, R19, c[0x0][0x320] ;  /* 0x0000c80013037a20 */ /* 0x020ff20000410000 */
[----:B------:R-:W2:Y:S01]  /*7f70*/  MUFU.TANH R173, R3 ;  /* 0x0000000300ad7308 */ /* 0x000ea20000002400 */
[----:B-1----:R-:W-:Y:S02]  /*7f80*/  FMUL.FTZ R0, R7, c[0x0][0x320] ;  /* 0x0000c80007007a20 */ /* 0x002fe40000410000 */
[----:B------:R-:W1:Y:S07]  /*7f90*/  LDSM.16.M88.4 R4, [R216+0x1000] ;  /* 0x00100000d804783b */ /* 0x000e6e0000000200 */
[----:B------:R5:W1:Y:S02]  /*7fa0*/  MUFU.TANH R187, R0 ;  /* 0x0000000000bb7308 */ /* 0x000a640000002400 */
[----:B-----5:R-:W-:Y:S08]  /*7fb0*/  FMUL.FTZ R0, R8, c[0x0][0x320] ;  /* 0x0000c80008007a20 */ /* 0x020ff00000410000 */
[----:B------:R5:W2:Y:S01]  /*7fc0*/  MUFU.TANH R182, R0 ;  /* 0x0000000000b67308 */ /* 0x000aa20000002400 */
[C---:B-1----:R-:W-:Y:S07]  /*7fd0*/  HMMA.16816.F32 R20, R188.reuse, R4, R20 ;  /* 0x00000004bc14723c */ /* 0x042fee0000001814 */
[----:B------:R-:W-:Y:S01]  /*7fe0*/  FMUL.FTZ R4, R18, c[0x0][0x320] ;  /* 0x0000c80012047a20 */ /* 0x000fe20000410000 */
[C---:B------:R-:W-:Y:S03]  /*7ff0*/  HMMA.16816.F32 R24, R188.reuse, R6, R24 ;  /* 0x00000006bc18723c */ /* 0x040fe60000001818 */
[----:B------:R-:W1:Y:S01]  /*8000*/  MUFU.TANH R174, R4 ;  /* 0x0000000400ae7308 */ /* 0x000e620000002400 */
[----:B-----5:R-:W-:Y:S02]  /*8010*/  FMUL.FTZ R0, R9, c[0x0][0x320] ;  /* 0x0000c80009007a20 */ /* 0x020fe40000410000 */
[----:B------:R-:W5:Y:S02]  /*8020*/  LDSM.16.M88.4 R8, [R216+0x1800] ;  /* 0x00180000d808783b */ /* 0x000f640000000200 */
[----:B------:R-:W-:Y:S05]  /*8030*/  DEPBAR.LE SB0, 0x0 ;  /* 0x000080000000791a */ /* 0x000fea0000000000 */
[----:B------:R1:W1:Y:S01]  /*8040*/  MUFU.TANH R180, R0 ;  /* 0x0000000000b47308 */ /* 0x0002620000002400 */
[----:B------:R-:W-:Y:S02]  /*8050*/  BAR.SYNC.DEFER_BLOCKING 0x0 ;  /* 0x0000000000007b1d */ /* 0x000fe40000010000 */
[----:B------:R-:W-:Y:S07]  /*8060*/  FMUL.FTZ R2, R21, c[0x0][0x320] ;  /* 0x0000c80015027a20 */ /* 0x000fee0000410000 */
[----:B------:R-:W2:Y:S01]  /*8070*/  MUFU.TANH R168, R2 ;  /* 0x0000000200a87308 */ /* 0x000ea20000002400 */
[----:B-1----:R-:W-:Y:S09]  /*8080*/  FMUL.FTZ R0, R13, c[0x0][0x320] ;  /* 0x0000c8000d007a20 */ /* 0x002ff20000410000 */
[----:B------:R1:W1:Y:S01]  /*8090*/  MUFU.TANH R176, R0 ;  /* 0x0000000000b07308 */ /* 0x0002620000002400 */
[C---:B-----5:R-:W-:Y:S08]  /*80a0*/  HMMA.16816.F32 R28, R188.reuse, R8, R28 ;  /* 0x00000008bc1c723c */ /* 0x060ff0000000181c */
[----:B------:R-:W-:Y:S04]  /*80b0*/  HMMA.16816.F32 R32, R188, R10, R32 ;  /* 0x0000000abc20723c */ /* 0x000fe80000001820 */
[----:B-1----:R-:W-:Y:S04]  /*80c0*/  FMUL.FTZ R0, R14, c[0x0][0x320] ;  /* 0x0000c8000e007a20 */ /* 0x002fe80000410000 */
[----:B------:R1:W1:Y:S04]  /*80d0*/  MUFU.TANH R179, R0 ;  /* 0x0000000000b37308 */ /* 0x0002680000002400 */
[----:B-1----:R-:W-:Y:S06]  /*80e0*/  FMUL.FTZ R0, R15, c[0x0][0x320] ;  /* 0x0000c8000f007a20 */ /* 0x002fec0000410000 */
        /* <DEDUP_REMOVED lines=37> */
[----:B------:R-:W-:Y:S01]  /*8340*/  SHF.R.S32.HI R230, RZ, 0x1f, R239 ;  /* 0x0000001fffe67819 */ /* 0x000fe200000114ef */
[----:B------:R-:W-:Y:S01]  /*8350*/  IMAD R2, R233, 0x40, R242 ;  /* 0x00000040e9027824 */ /* 0x000fe200078e02f2 */
[----:B------:R-:W-:Y:S01]  /*8360*/  SHF.R.S32.HI R132, RZ, 0x1f, R238 ;  /* 0x0000001fff847819 */ /* 0x000fe200000114ee */
[----:B------:R-:W-:Y:S01]  /*8370*/  IMAD.MOV.U32 R228, RZ, RZ, RZ ;  /* 0x000000ffffe47224 */ /* 0x000fe200078e00ff */
[----:B------:R-:W-:Y:S01]  /*8380*/  ISETP.NE.AND P0, PT, R0, c[0x0][0x2b8], PT ;  /* 0x0000ae0000007a0c */ /* 0x000fe20003f05270 */
[----:B------:R-:W-:Y:S01]  /*8390*/  IMAD R0, R236, 0x20, R241 ;  /* 0x00000020ec007824 */ /* 0x000fe200078e02f1 */
[C---:B------:R-:W-:Y:S01]  /*83a0*/  SHF.L.U64.HI R12, R239.reuse, 0x1, R230 ;  /* 0x00000001ef0c7819 */ /* 0x040fe200000102e6 */
[----:B------:R-:W-:Y:S01]  /*83b0*/  IMAD.SHL.U32 R28, R239, 0x2, RZ ;  /* 0x00000002ef1c7824 */ /* 0x000fe200078e00ff */
[----:B------:R-:W-:Y:S01]  /*83c0*/  SHF.R.S32.HI R230, RZ, 0x1f, R237 ;  /* 0x0000001fffe67819 */ /* 0x000fe200000114ed */
[C---:B------:R-:W-:Y:S01]  /*83d0*/  IMAD.SHL.U32 R27, R237.reuse, 0x2, RZ ;  /* 0x00000002ed1b7824 */ /* 0x040fe200078e00ff */
[----:B------:R-:W-:Y:S01]  /*83e0*/  IADD3 R2, R2, -0x40, R0 ;  /* 0xffffffc002027810 */ /* 0x000fe20007ffe000 */
[----:B------:R-:W-:Y:S01]  /*83f0*/  IMAD.SHL.U32 R26, R238, 0x2, RZ ;  /* 0x00000002ee1a7824 */ /* 0x000fe200078e00ff */
[----:B------:R-:W-:Y:S01]  /*8400*/  SHF.L.U64.HI R11, R237, 0x1, R230 ;  /* 0x00000001ed0b7819 */ /* 0x000fe200000102e6 */
[----:B------:R-:W-:Y:S01]  /*8410*/  IMAD.SHL.U32 R25, R232, 0x2, RZ ;  /* 0x00000002e8197824 */ /* 0x000fe200078e00ff */
[----:B------:R-:W-:Y:S01]  /*8420*/  SHF.R.S32.HI R230, RZ, 0x1f, R232 ;  /* 0x0000001fffe67819 */ /* 0x000fe200000114e8 */
[----:B------:R-:W-:Y:S01]  /*8430*/  IMAD.MOV.U32 R0, RZ, RZ, R2 ;  /* 0x000000ffff007224 */ /* 0x000fe200078e0002 */
[----:B------:R-:W-:Y:S01]  /*8440*/  SHF.L.U64.HI R10, R238, 0x1, R132 ;  /* 0x00000001ee0a7819 */ /* 0x000fe20000010284 */
[----:B------:R-:W-:Y:S01]  /*8450*/  @P0 IMAD.HI.U32 R3, R2, c[0x0][0x2bc], RZ ;  /* 0x0000af0002030a27 */ /* 0x000fe200078e00ff */
[----:B------:R-:W-:Y:S04]  /*8460*/  SHF.L.U64.HI R9, R232, 0x1, R230 ;  /* 0x00000001e8097819 */ /* 0x000fe800000102e6 */
[----:B------:R-:W-:Y:S04]  /*8470*/  @P0 SHF.R.U32.HI R0, RZ, c[0x0][0x2c0], R3 ;  /* 0x0000b000ff000a19 */ /* 0x000fe80000011603 */
[C---:B------:R-:W-:Y:S04]  /*8480*/  @!P6 IADD3 R3, P0, R0.reuse, R246, RZ ;  /* 0x000000f60003e210 */ /* 0x040fe80007f1e0ff */
[----:B------:R-:W-:Y:S01]  /*8490*/  @!P6 LEA.HI.X.SX32 R5, R0, R250, 0x1, P0 ;  /* 0x000000fa0005e211 */ /* 0x000fe200000f0eff */
[----:B------:R-:W-:Y:S01]  /*84a0*/  IMAD.MOV R0, RZ, RZ, -R0 ;  /* 0x000000ffff007224 */ /* 0x000fe200078e0a00 */
[C---:B------:R-:W-:Y:S03]  /*84b0*/  @!P6 LEA R4, P0, R3.reuse, c[0x0][0x2a0], 0x2 ;  /* 0x0000a8000304ea11 */ /* 0x040fe600078010ff */
[----:B------:R-:W-:Y:S01]  /*84c0*/  IMAD R231, R0, c[0x0][0x2b8], R2 ;  /* 0x0000ae0000e77a24 */ /* 0x000fe200078e0202 */
[----:B------:R-:W-:Y:S03]  /*84d0*/  @!P6 LEA.HI.X R5, R3, c[0x0][0x2a4], R5, 0x2, P0 ;  /* 0x0000a9000305ea11 */ /* 0x000fe600000f1405 */
[C---:B------:R-:W-:Y:S01]  /*84e0*/  IMAD.WIDE.U32 R2, R231.reuse, c[0x0][0x1e0], RZ ;  /* 0x00007800e7027a25 */ /* 0x040fe200078e00ff */
[----:B------:R-:W-:Y:S01]  /*84f0*/  SHF.R.S32.HI R0, RZ, 0x1f, R231 ;  /* 0x0000001fff007819 */ /* 0x000fe200000114e7 */
[----:B------:R-:W2:Y:S04]  /*8500*/  @!P6 LDG.E R228, [R4.64] ;  /* 0x0000000604e4e981 */ /* 0x000ea8000c1e1900 */
[----:B------:R-:W-:Y:S04]  /*8510*/  IMAD R0, R0, c[0x0][0x1e0], RZ ;  /* 0x0000780000007a24 */ /* 0x000fe800078e02ff */
[----:B------:R-:W-:Y:S04]  /*8520*/  IMAD R0, R231, c[0x0][0x1e4], R0 ;  /* 0x00007900e7007a24 */ /* 0x000fe800078e0200 */
        /* <DEDUP_REMOVED lines=11> */
.L_x_1668:
[----:B------:R-:W-:-:S05]  /*85e0*/  BRA.DIV ~URZ, `(.L_x_1591) ;  /* 0x000088027f007947 */ /* 0x000fca000b800000 */
[----:B------:R-:W3:Y:S01]  /*85f0*/  SHFL.IDX PT, R0, R8, RZ, 0x181f ;  /* 0x00181fff08007589 */ /* 0x000ee200000e0000 */
[C---:B------:R-:W-:Y:S04]  /*8600*/  IADD3 R2, -R227.reuse, 0x10, RZ ;  /* 0x00000010e3027810 */ /* 0x040fe80007ffe1ff */
[----:B------:R-:W-:Y:S04]  /*8610*/  LOP3.LUT R2, R2, 0xf, RZ, 0xc0, !PT ;  /* 0x0000000f02027812 */ /* 0x000fe800078ec0ff */
[----:B---3--:R-:W-:Y:S04]  /*8620*/  IADD3 R2, P1, P0, R2, R0, R25 ;  /* 0x0000000002027210 */ /* 0x008fe8000783e019 */
[----:B--2---:R-:W-:Y:S02]  /*8630*/  IADD3.X R3, RZ, R4, R9, P1, P0 ;  /* 0x00000004ff037210 */ /* 0x004fe40000fe0409 */
[----:B------:R-:W-:Y:S11]  /*8640*/  ISETP.NE.U32.AND P0, PT, R227, RZ, PT ;  /* 0x000000ffe300720c */ /* 0x000ff60003f05070 */
[----:B------:R-:W-:Y:S02]  /*8650*/  @!UPT UIADD3 URZ, URZ, URZ, URZ ;  /* 0x0000003f3f3ff290 */ /* 0x000fe4000fffe03f */
[----:B------:R-:W-:Y:S01]  /*8660*/  @!PT LDS RZ, [RZ] ;  /* 0x00000000fffff984 */ /* 0x000fe20000000800 */
[----:B------:R-:W-:Y:S01]  /*8670*/  @!PT LDS RZ, [RZ] ;  /* 0x00000000fffff984 */ /* 0x000fe20000000800 */
[----:B------:R2:W-:Y:S02]  /*8680*/  LDGSTS.E.BYPASS.LTC128B.128.ZFILL [R229+0x8100], [R2.64], P0 ;  /* 0x0810000002e57fae */ /* 0x0005e40008141d46 */
[----:B--2---:R-:W-:Y:S05]  /*8690*/  IADD3 R2, P0, R0, R26, RZ ;  /* 0x0000001a00027210 */ /* 0x004fea0007f1e0ff */
[----:B------:R-:W-:Y:S01]  /*86a0*/  IMAD.X R3, R4, 0x1, R10, P0 ;  /* 0x0000000104037824 */ /* 0x000fe200000e060a */
[----:B------:R-:W-:Y:S04]  /*86b0*/  IADD3 R6, P0, R0, R27, RZ ;  /* 0x0000001b00067210 */ /* 0x000fe80007f1e0ff */
[----:B------:R2:W-:Y:S01]  /*86c0*/  LDGSTS.E.BYPASS.LTC128B.128 [R229+0xa100], [R2.64], !P3 ;  /* 0x0a10000002e57fae */ /* 0x0005e2000d901d46 */
[----:B------:R-:W-:Y:S05]  /*86d0*/  IMAD.X R7, R4, 0x1, R11, P0 ;  /* 0x0000000104077824 */ /* 0x000fea00000e060b */
[----:B------:R3:W-:Y:S01]  /*86e0*/  LDGSTS.E.BYPASS.LTC128B.128 [R229+0xc100], [R6.64], !P4 ;  /* 0x0c10000006e57fae */ /* 0x0007e2000e101d46 */
[----:B--2---:R-:W-:Y:S03]  /*86f0*/  IADD3 R2, P0, R0, R28, RZ ;  /* 0x0000001c00027210 */ /* 0x004fe60007f1e0ff */
[----:B------:R3:W2:Y:S02]  /*8700*/  SHFL.IDX PT, R0, R8, 0x1, 0x181f ;  /* 0x00381f0008007f89 */ /* 0x0006a400000e0000 */
[----:B------:R-:W-:Y:S02]  /*8710*/  IMAD.X R3, R4, 0x1, R12, P0 ;  /* 0x0000000104037824 */ /* 0x000fe400000e060c */
[----:B------:R3:W4:Y:S04]  /*8720*/  SHFL.IDX PT, R4, R5, 0x1, 0x181f ;  /* 0x00381f0005047f89 */ /* 0x00072800000e0000 */
[----:B------:R3:W-:Y:S02]  /*8730*/  LDGSTS.E.BYPASS.LTC128B.128 [R229+0xe100], [R2.64], !P5 ;  /* 0x0e10000002e57fae */ /* 0x0007e4000e901d46 */
.L_x_1669:
[C---:B---3--:R-:W-:Y:S02]  /*8740*/  IADD3 R2, -R227.reuse, 0x10, RZ ;  /* 0x00000010e3027810 */ /* 0x048fe40007ffe1ff */
[----:B------:R-:W-:Y:S02]  /*8750*/  ISETP.NE.U32.AND P0, PT, R227, RZ, PT ;  /* 0x000000ffe300720c */ /* 0x000fe40003f05070 */
[----:B------:R-:W-:Y:S04]  /*8760*/  LOP3.LUT R2, R2, 0xf, RZ, 0xc0, !PT ;  /* 0x0000000f02027812 */ /* 0x000fe800078ec0ff */
[----:B--2---:R-:W-:Y:S04]  /*8770*/  IADD3 R2, P2, P1, R2, R0, R25 ;  /* 0x0000000002027210 */ /* 0x004fe8000795e019 */
[----:B----4-:R-:W-:Y:S02]  /*8780*/  IADD3.X R3, RZ, R4, R9, P2, P1 ;  /* 0x00000004ff037210 */ /* 0x010fe400017e2409 */
[C---:B------:R-:W-:Y:S03]  /*8790*/  IADD3 R6, P1, R0.reuse, R27, RZ ;  /* 0x0000001b00067210 */ /* 0x040fe60007f3e0ff */
[----:B------:R-:W-:Y:S01]  /*87a0*/  @!PT LDS RZ, [RZ] ;  /* 0x00000000fffff984 */ /* 0x000fe20000000800 */
[----:B------:R-:W-:Y:S01]  /*87b0*/  @!PT LDS RZ, [RZ] ;  /* 0x00000000fffff984 */ /* 0x000fe20000000800 */
[----:B------:R-:W-:Y:S01]  /*87c0*/  @!PT LDS RZ, [RZ] ;  /* 0x00000000fffff984 */ /* 0x000fe20000000800 */
[----:B------:R2:W-:Y:S01]  /*87d0*/  LDGSTS.E.BYPASS.LTC128B.128.ZFILL [R229+0x9100], [R2.64], P0 ;  /* 0x0910000002e57fae */ /* 0x0005e20008141d46 */
[----:B------:R-:W-:Y:S01]  /*87e0*/  IADD3 R8, P0, R0, R26, RZ ;  /* 0x0000001a00087210 */ /* 0x000fe20007f1e0ff */
[C---:B------:R-:W-:Y:S04]  /*87f0*/  IMAD.X R7, R4.reuse, 0x1, R11, P1 ;  /* 0x0000000104077824 */ /* 0x040fe800008e060b */
[----:B------:R-:W-:Y:S05]  /*8800*/  IMAD.X R9, R4, 0x1, R10, P0 ;  /* 0x0000000104097824 */ /* 0x000fea00000e060a */
[----:B------:R3:W-:Y:S04]  /*8810*/  LDGSTS.E.BYPASS.LTC128B.128 [R229+0xb100], [R8.64], !P3 ;  /* 0x0b10000008e57fae */ /* 0x0007e8000d901d46 */
[----:B------:R3:W-:Y:S01]  /*8820*/  LDGSTS.E.BYPASS.LTC128B.128 [R229+0xd100], [R6.64], !P4 ;  /* 0x0d10000006e57fae */ /* 0x0007e2000e101d46 */
[----:B--2---:R-:W-:Y:S05]  /*8830*/  IADD3 R2, P0, R0, R28, RZ ;  /* 0x0000001c00027210 */ /* 0x004fea0007f1e0ff */
[----:B------:R-:W-:Y:S05]  /*8840*/  IMAD.X R3, R4, 0x1, R12, P0 ;  /* 0x0000000104037824 */ /* 0x000fea00000e060c */
[----:B------:R3:W-:Y:S03]  /*8850*/  LDGSTS.E.BYPASS.LTC128B.128 [R229+0xf100], [R2.64], !P5 ;  /* 0x0f10000002e57fae */ /* 0x0007e6000e901d46 */
.L_x_1589:
[----:B--234-:R-:W-:Y:S05]  /*8860*/  BSYNC B0 ;  /* 0x0000000000007941 */ /* 0x01cfea0003800000 */
.L_x_1588:
        /* <DEDUP_REMOVED lines=41> */
.L_x_1670:
[----:B--2---:R-:W-:Y:S01]  /*8b00*/  FMNMX.FTZ R3, R0, R4, !PT ;  /* 0x0000000400037209 */ /* 0x004fe20007810000 */
[C---:B------:R-:W-:Y:S01]  /*8b10*/  FADD.FTZ R0, -R132.reuse, R133 ;  /* 0x0000008584007221 */ /* 0x040fe20000010100 */
[----:B------:R-:W-:Y:S01]  /*8b20*/  WARPSYNC 0xffffffff ;  /* 0xffffffff00007948 */ /* 0x000fe20003800000 */
[----:B-1----:R-:W-:Y:S01]  /*8b30*/  FMUL.FTZ R4, R132, c[0x0][0x2d0] ;  /* 0x0000b40084047a20 */ /* 0x002fe20000410000 */
[----:B------:R-:W-:Y:S01]  /*8b40*/  ISETP.GT.AND P0, PT, R233, R240, PT ;  /* 0x000000f0e900720c */ /* 0x000fe20003f04270 */
        /* <DEDUP_REMOVED lines=18> */
[--C-:B------:R-:W-:Y:S02]  /*8c70*/  FFMA.FTZ R180, R176, c[0x0][0x2d0], -R4.reuse ;  /* 0x0000b400b0b47a23 */ /* 0x100fe40000010804 */
[----:B------:R-:W-:Y:S07]  /*8c80*/  FFMA.FTZ R176, R172, c[0x0][0x2d0], -R4 ;  /* 0x0000b400acb07a23 */ /* 0x000fee0000010804 */
[----:B------:R-:W2:Y:S10]  /*8c90*/  MUFU.EX2 R4, R7 ;  /* 0x0000000700047308 */ /* 0x000eb40000000800 */
[----:B------:R-:W3:Y:S01]  /*8ca0*/  MUFU.EX2 R8, R8 ;  /* 0x0000000800087308 */ /* 0x000ee20000000800 */
[C---:B-1----:R-:W-:Y:S02]  /*8cb0*/  FMUL.FTZ R32, R2.reuse, R136 ;  /* 0x0000008802207220 */ /* 0x042fe40000410000 */
[C---:B------:R-:W-:Y:S02]  /*8cc0*/  FMUL.FTZ R33, R2.reuse, R137 ;  /* 0x0000008902217220 */ /* 0x040fe40000410000 */
[C---:B------:R-:W-:Y:S02]  /*8cd0*/  FMUL.FTZ R12, R2.reuse, R156 ;  /* 0x0000009c020c7220 */ /* 0x040fe40000410000 */
[C---:B------:R-:W-:Y:S02]  /*8ce0*/  FMUL.FTZ R13, R2.reuse, R157 ;  /* 0x0000009d020d7220 */ /* 0x040fe40000410000 */
[C---:B------:R-:W-:Y:S02]  /*8cf0*/  FMUL.FTZ R21, R2.reuse, R149 ;  /* 0x0000009502157220 */ /* 0x040fe40000410000 */
[C---:B------:R-:W-:Y:S02]  /*8d00*/  FMUL.FTZ R20, R2.reuse, R148 ;  /* 0x0000009402147220 */ /* 0x040fe40000410000 */
[----:B------:R-:W-:Y:S01]  /*8d10*/  FMUL.FTZ R25, R2, R145 ;  /* 0x0000009102197220 */ /* 0x000fe20000410000 */
[----:B--2---:R-:W-:Y:S01]  /*8d20*/  F2FP.PACK_AB R168, R6, R4 ;  /* 0x0000000406a8723e */ /* 0x004fe200000000ff */
[----:B------:R-:W-:Y:S01]  /*8d30*/  FFMA.FTZ R0, R2, R235, R4 ;  /* 0x000000eb02007223 */ /* 0x000fe20000010004 */
[----:B------:R-:W-:Y:S01]  /*8d40*/  MUFU.EX2 R148, R189 ;  /* 0x000000bd00947308 */ /* 0x000fe20000000800 */
[C---:B------:R-:W-:Y:S02]  /*8d50*/  FMUL.FTZ R4, R3.reuse, c[0x0][0x2d0] ;  /* 0x0000b40003047a20 */ /* 0x040fe40000410000 */
[----:B------:R-:W-:Y:S02]  /*8d60*/  FADD.FTZ R7, R6, R0 ;  /* 0x0000000006077221 */ /* 0x000fe40000010000 */
        /* <DEDUP_REMOVED lines=15> */
[--C-:B------:R-:W-:Y:S01]  /*8e60*/  FFMA.FTZ R182, R170, c[0x0][0x2d0], -R4.reuse ;  /* 0x0000b400aab67a23 */ /* 0x100fe20000010804 */
[----:B------:R-:W-:Y:S01]  /*8e70*/  MUFU.EX2 R156, R134 ;  /* 0x00000086009c7308 */ /* 0x000fe20000000800 */
[--C-:B------:R-:W-:Y:S01]  /*8e80*/  FFMA.FTZ R179, R169, c[0x0][0x2d0], -R4.reuse ;  /* 0x0000b400a9b37a23 */ /* 0x100fe20000010804 */
[----:B---3--:R-:W-:Y:S01]  /*8e90*/  F2FP.PACK_AB R170, R8, R9 ;  /* 0x0000000908aa723e */ /* 0x008fe200000000ff */
[--C-:B------:R-:W-:Y:S02]  /*8ea0*/  FFMA.FTZ R183, R24, c[0x0][0x2d0], -R4.reuse ;  /* 0x0000b40018b77a23 */ /* 0x100fe40000010804 */
[--C-:B------:R-:W-:Y:S02]  /*8eb0*/  FFMA.FTZ R187, R17, c[0x0][0x2d0], -R4.reuse ;  /* 0x0000b40011bb7a23 */ /* 0x100fe40000010804 */
[----:B------:R-:W-:Y:S02]  /*8ec0*/  FFMA.FTZ R196, R16, c[0x0][0x2d0], -R4 ;  /* 0x0000b40010c47a23 */ /* 0x000fe40000010804 */
[----:B------:R-:W-:Y:S01]  /*8ed0*/  FADD.FTZ R4, R9, R7 ;  /* 0x0000000709047221 */ /* 0x000fe20000010000 */
[----:B------:R-:W-:Y:S01]  /*8ee0*/  MUFU.EX2 R134, R176 ;  /* 0x000000b000867308 */ /* 0x000fe20000000800 */
[----:B------:R-:W-:Y:S02]  /*8ef0*/  FMUL.FTZ R17, R2, R153 ;  /* 0x0000009902117220 */ /* 0x000fe40000410000 */
[----:B------:R-:W-:Y:S02]  /*8f00*/  FADD.FTZ R178, R8, R4 ;  /* 0x0000000408b27221 */ /* 0x000fe40000010000 */
[C---:B-1----:R-:W-:Y:S02]  /*8f10*/  FMUL.FTZ R34, R0.reuse, R138 ;  /* 0x0000008a00227220 */ /* 0x042fe40000410000 */
[----:B------:R-:W-:Y:S02]  /*8f20*/  FMUL.FTZ R35, R0, R139 ;  /* 0x0000008b00237220 */ /* 0x000fe40000410000 */
[----:B------:R-:W1:Y:S01]  /*8f30*/  LDSM.16.MT88.4 R136, [R217] ;  /* 0x00000000d988783b */ /* 0x000e620000004200 */
[----:B------:R-:W2:Y:S01]  /*8f40*/  MUFU.EX2 R7, R6 ;  /* 0x0000000600077308 */ /* 0x000ea20000000800 */
[C---:B------:R-:W-:Y:S02]  /*8f50*/  FMUL.FTZ R4, R2.reuse, R164 ;  /* 0x000000a402047220 */ /* 0x040fe40000410000 */
[C---:B------:R-:W-:Y:S02]  /*8f60*/  FMUL.FTZ R5, R2.reuse, R165 ;  /* 0x000000a502057220 */ /* 0x040fe40000410000 */
[C---:B------:R-:W-:Y:S02]  /*8f70*/  FMUL.FTZ R16, R2.reuse, R152 ;  /* 0x0000009802107220 */ /* 0x040fe40000410000 */
[C---:B------:R-:W-:Y:S02]  /*8f80*/  FMUL.FTZ R8, R2.reuse, R160 ;  /* 0x000000a002087220 */ /* 0x040fe40000410000 */
[----:B------:R-:W-:Y:S01]  /*8f90*/  FMUL.FTZ R9, R2, R161 ;  /* 0x000000a102097220 */ /* 0x000fe20000410000 */
        /* <DEDUP_REMOVED lines=9> */
[C---:B--2---:R-:W-:Y:S01]  /*9030*/  F2FP.PACK_AB R169, R7.reuse, R10 ;  /* 0x0000000a07a9723e */ /* 0x044fe200000000ff */
[C---:B------:R-:W-:Y:S02]  /*9040*/  FFMA.FTZ R6, R0.reuse, R234, R10 ;  /* 0x000000ea00067223 */ /* 0x040fe4000001000a */
[C---:B------:R-:W-:Y:S02]  /*9050*/  FMUL.FTZ R10, R0.reuse, R162 ;  /* 0x000000a2000a7220 */ /* 0x040fe40000410000 */
[----:B------:R-:W-:Y:S01]  /*9060*/  FADD.FTZ R152, R7, R6 ;  /* 0x0000000607987221 */ /* 0x000fe20000010000 */
[----:B------:R-:W-:Y:S01]  /*9070*/  LDSM.16.MT88.4 R160, [R217+0x1800] ;  /* 0x00180000d9a0783b */ /* 0x000fe20000004200 */
[C---:B------:R-:W-:Y:S01]  /*9080*/  FMUL.FTZ R6, R0.reuse, R166 ;  /* 0x000000a600067220 */ /* 0x040fe20000410000 */
[----:B------:R-:W-:Y:S01]  /*9090*/  MUFU.EX2 R176, R183 ;  /* 0x000000b700b07308 */ /* 0x000fe20000000800 */
[----:B------:R-:W-:Y:S01]  /*90a0*/  FMUL.FTZ R7, R0, R167 ;  /* 0x000000a700077220 */ /* 0x000fe20000410000 */
[----:B---3--:R-:W-:Y:S01]  /*90b0*/  F2FP.PACK_AB R171, R156, R153 ;  /* 0x000000999cab723e */ /* 0x008fe200000000ff */
[C---:B------:R-:W-:Y:S02]  /*90c0*/  FMUL.FTZ R26, R0.reuse, R146 ;  /* 0x00000092001a7220 */ /* 0x040fe40000410000 */
[----:B------:R-:W-:Y:S02]  /*90d0*/  FMUL.FTZ R27, R0, R147 ;  /* 0x00000093001b7220 */ /* 0x000fe40000410000 */
[C---:B------:R-:W-:Y:S02]  /*90e0*/  FMUL.FTZ R28, R2.reuse, R140 ;  /* 0x0000008c021c7220 */ /* 0x040fe40000410000 */
[C---:B-1----:R-:W-:Y:S01]  /*90f0*/  HMMA.16816.F32 R4, R168.reuse, R136, R4 ;  /* 0x00000088a804723c */ /* 0x042fe20000001804 */
[----:B------:R-:W1:Y:S04]  /*9100*/  MUFU.EX2 R133, R181 ;  /* 0x000000b500857308 */ /* 0x000e680000000800 */
[----:B------:R-:W-:Y:S02]  /*9110*/  FMUL.FTZ R29, R2, R141 ;  /* 0x0000008d021d7220 */ /* 0x000fe40000410000 */
[C---:B------:R-:W-:Y:S01]  /*9120*/  FMUL.FTZ R30, R0.reuse, R142 ;  /* 0x0000008e001e7220 */ /* 0x040fe20000410000 */
[C---:B------:R-:W-:Y:S01]  /*9130*/  HMMA.16816.F32 R8, R168.reuse, R138, R8 ;  /* 0x0000008aa808723c */ /* 0x040fe20000001808 */
[----:B------:R-:W2:Y:S02]  /*9140*/  LDSM.16.MT88.4 R136, [R218] ;  /* 0x00000000da88783b */ /* 0x000ea40000004200 */
[----:B------:R-:W-:Y:S01]  /*9150*/  MUFU.EX2 R198, R175 ;  /* 0x000000af00c67308 */ /* 0x000fe20000000800 */
[----:B------:R-:W-:Y:S02]  /*9160*/  FMUL.FTZ R31, R0, R143 ;  /* 0x0000008f001f7220 */ /* 0x000fe40000410000 */
[C---:B------:R-:W-:Y:S02]  /*9170*/  FMUL.FTZ R24, R2.reuse, R144 ;  /* 0x0000009002187220 */ /* 0x040fe40000410000 */
[C---:B------:R-:W-:Y:S01]  /*9180*/  FMUL.FTZ R36, R2.reuse, R36 ;  /* 0x0000002402247220 */ /* 0x040fe20000410000 */
[----:B------:R-:W-:Y:S03]  /*9190*/  LDSM.16.MT88.4 R140, [R217+0x800] ;  /* 0x00080000d98c783b */ /* 0x000fe60000004200 */
        /* <DEDUP_REMOVED lines=17> */
[----:B------:R-:W-:Y:S01]  /*92b0*/  FMUL.FTZ R51, R0, R51 ;  /* 0x0000003300337220 */ /* 0x000fe20000410000 */
[C---:B--2---:R-:W-:Y:S02]  /*92c0*/  HMMA.16816.F32 R12, R168.reuse, R136, R12 ;  /* 0x00000088a80c723c */ /* 0x044fe4000000180c */
[----:B------:R-:W-:Y:S01]  /*92d0*/  MUFU.EX2 R197, R172 ;  /* 0x000000ac00c57308 */ /* 0x000fe20000000800 */
[C---:B------:R-:W-:Y:S02]  /*92e0*/  FMUL.FTZ R52, R2.reuse, R52 ;  /* 0x0000003402347220 */ /* 0x040fe40000410000 */
[----:B------:R-:W-:Y:S02]  /*92f0*/  FMUL.FTZ R53, R2, R53 ;  /* 0x0000003502357220 */ /* 0x000fe40000410000 */
[C---:B------:R-:W-:Y:S01]  /*9300*/  FMUL.FTZ R54, R0.reuse, R54 ;  /* 0x0000003600367220 */ /* 0x040fe20000410000 */
[C---:B------:R-:W-:Y:S01]  /*9310*/  HMMA.16816.F32 R16, R168.reuse, R138, R16 ;  /* 0x0000008aa810723c */ /* 0x040fe20000001810 */
[----:B------:R-:W2:Y:S03]  /*9320*/  LDSM.16.MT88.4 R136, [R220] ;  /* 0x00000000dc88783b */ /* 0x000ea60000004200 */
[----:B------:R-:W-:Y:S01]  /*9330*/  FMUL.FTZ R55, R0, R55 ;  /* 0x0000003700377220 */ /* 0x000fe20000410000 */
[----:B------:R-:W-:Y:S01]  /*9340*/  MUFU.EX2 R181, R174 ;  /* 0x000000ae00b57308 */ /* 0x000fe20000000800 */
[C---:B------:R-:W-:Y:S02]  /*9350*/  FMUL.FTZ R56, R2.reuse, R56 ;  /* 0x0000003802387220 */ /* 0x040fe40000410000 */
[----:B------:R-:W-:Y:S04]  /*9360*/  FMUL.FTZ R57, R2, R57 ;  /* 0x0000003902397220 */ /* 0x000fe80000410000 */
        /* <DEDUP_REMOVED lines=22> */
[----:B------:R-:W2:Y:S03]  /*94d0*/  LDSM.16.MT88.4 R136, [R219] ;  /* 0x00000000db88783b */ /* 0x000ea60000004200 */
        /* <DEDUP_REMOVED lines=18> */
[C---:B--2---:R-:W-:Y:S03]  /*9600*/  HMMA.16816.F32 R28, R168.reuse, R136, R28 ;  /* 0x00000088a81c723c */ /* 0x044fe6000000181c */
[C---:B------:R-:W-:Y:S02]  /*9610*/  FMUL.FTZ R94, R0.reuse, R94 ;  /* 0x0000005e005e7220 */ /* 0x040fe40000410000 */
[----:B------:R-:W-:Y:S02]  /*9620*/  FMUL.FTZ R95, R0, R95 ;  /* 0x0000005f005f7220 */ /* 0x000fe40000410000 */
[C---:B------:R-:W-:Y:S01]  /*9630*/  FMUL.FTZ R96, R2.reuse, R96 ;  /* 0x0000006002607220 */ /* 0x040fe20000410000 */
[C---:B------:R-:W-:Y:S01]  /*9640*/  HMMA.16816.F32 R32, R168.reuse, R138, R32 ;  /* 0x0000008aa820723c */ /* 0x040fe20000001820 */
[----:B------:R-:W2:Y:S03]  /*9650*/  LDSM.16.MT88.4 R136, [R217+0x2000] ;  /* 0x00200000d988783b */ /* 0x000ea60000004200 */
        /* <DEDUP_REMOVED lines=23> */
[----:B------:R-:W2:Y:S03]  /*97d0*/  LDSM.16.MT88.4 R136, [R218+0x2000] ;  /* 0x00200000da88783b */ /* 0x000ea60000004200 */
[C---:B------:R-:W-:Y:S02]  /*97e0*/  FMUL.FTZ R118, R0.reuse, R118 ;  /* 0x0000007600767220 */ /* 0x040fe40000410000 */
[----:B------:R-:W-:Y:S02]  /*97f0*/  FMUL.FTZ R119, R0, R119 ;  /* 0x0000007700777220 */ /* 0x000fe40000410000 */
[C---:B------:R-:W-:Y:S04]  /*9800*/  FMUL.FTZ R120, R2.reuse, R120 ;  /* 0x0000007802787220 */ /* 0x040fe80000410000 */
[----:B------:R-:W-:Y:S02]  /*9810*/  FMUL.FTZ R121, R2, R121 ;  /* 0x0000007902797220 */ /* 0x000fe40000410000 */
[C---:B------:R-:W-:Y:S02]  /*9820*/  FMUL.FTZ R122, R0.reuse, R122 ;  /* 0x0000007a007a7220 */ /* 0x040fe40000410000 */
[----:B------:R-:W-:Y:S02]  /*9830*/  FMUL.FTZ R123, R0, R123 ;  /* 0x0000007b007b7220 */ /* 0x000fe40000410000 */
[C---:B------:R-:W-:Y:S02]  /*9840*/  FMUL.FTZ R124, R2.reuse, R124 ;  /* 0x0000007c027c7220 */ /* 0x040fe40000410000 */
[C---:B------:R-:W-:Y:S02]  /*9850*/  FMUL.FTZ R125, R2.reuse, R125 ;  /* 0x0000007d027d7220 */ /* 0x040fe40000410000 */
[C---:B------:R-:W-:Y:S02]  /*9860*/  FMUL.FTZ R128, R2.reuse, R128 ;  /* 0x0000008002807220 */ /* 0x040fe40000410000 */
[----:B------:R-:W-:Y:S02]  /*9870*/  FMUL.FTZ R129, R2, R129 ;  /* 0x0000008102817220 */ /* 0x000fe40000410000 */
[----:B------:R-:W3:Y:S01]  /*9880*/  MUFU.EX2 R2, R180 ;  /* 0x000000b400027308 */ /* 0x000ee20000000800 */
[C---:B------:R-:W-:Y:S02]  /*9890*/  FMUL.FTZ R126, R0.reuse, R126 ;  /* 0x0000007e007e7220 */ /* 0x040fe40000410000 */
[C---:B------:R-:W-:Y:S02]  /*98a0*/  FMUL.FTZ R127, R0.reuse, R127 ;  /* 0x0000007f007f7220 */ /* 0x040fe40000410000 */
[C---:B------:R-:W-:Y:S02]  /*98b0*/  FMUL.FTZ R130, R0.reuse, R130 ;  /* 0x0000008200827220 */ /* 0x040fe40000410000 */
[----:B------:R-:W-:Y:S02]  /*98c0*/  FMUL.FTZ R131, R0, R131 ;  /* 0x0000008300837220 */ /* 0x000fe40000410000 */
[----:B-1----:R-:W-:Y:S01]  /*98d0*/  FADD.FTZ R0, R133, R178 ;  /* 0x000000b285007221 */ /* 0x002fe20000010000 */
[----:B------:R-:W1:Y:S01]  /*98e0*/  MUFU.EX2 R180, R173 ;  /* 0x000000ad00b47308 */ /* 0x000e620000000800 */
[C---:B--2---:R-:W-:Y:S09]  /*98f0*/  HMMA.16816.F32 R44, R168.reuse, R136, R44 ;  /* 0x00000088a82c723c */ /* 0x044ff2000000182c */
[----:B------:R-:W2:Y:S01]  /*9900*/  MUFU.EX2 R173, R186 ;  /* 0x000000ba00ad7308 */ /* 0x000ea20000000800 */
[C---:B------:R-:W-:Y:S01]  /*9910*/  HMMA.16816.F32 R48, R168.reuse, R138, R48 ;  /* 0x0000008aa830723c */ /* 0x040fe20000001830 */
[----:B------:R-:W4:Y:S02]  /*9920*/  LDSM.16.MT88.4 R136, [R220+0x2000] ;  /* 0x00200000dc88783b */ /* 0x000f240000004200 */
[----:B---3--:R-:W-:Y:S04]  /*9930*/  FADD.FTZ R0, R2, R0 ;  /* 0x0000000002007221 */ /* 0x008fe80000010000 */
[----:B------:R-:W-:Y:S05]  /*9940*/  FADD.FTZ R0, R144, R0 ;  /* 0x0000000090007221 */ /* 0x000fea0000010000 */
[----:B------:R-:W-:Y:S01]  /*9950*/  FADD.FTZ R0, R134, R0 ;  /* 0x0000000086007221 */ /* 0x000fe20000010000 */
[C---:B----4-:R-:W-:Y:S08]  /*9960*/  HMMA.16816.F32 R52, R168.reuse, R136, R52 ;  /* 0x00000088a834723c */ /* 0x050ff00000001834 */
[C---:B------:R-:W-:Y:S01]  /*9970*/  HMMA.16816.F32 R56, R168.reuse, R138, R56 ;  /* 0x0000008aa838723c */ /* 0x040fe20000001838 */
[----:B------:R-:W3:Y:S07]  /*9980*/  LDSM.16.MT88.4 R136, [R219+0x2000] ;  /* 0x00200000db88783b */ /* 0x000eee0000004200 */
[C---:B---3--:R-:W-:Y:S08]  /*9990*/  HMMA.16816.F32 R60, R168.reuse, R136, R60 ;  /* 0x00000088a83c723c */ /* 0x048ff0000000183c */
        /* <DEDUP_REMOVED lines=23> */
[C---:B---3--:R-:W-:Y:S07]  /*9b10*/  HMMA.16816.F32 R124, R168.reuse, R136, R124 ;  /* 0x00000088a87c723c */ /* 0x048fee000000187c */
[----:B------:R-:W-:Y:S01]  /*9b20*/  F2FP.PACK_AB R136, R2, R133 ;  /* 0x000000850288723e */ /* 0x000fe200000000ff */
[----:B------:R-:W-:Y:S01]  /*9b30*/  HMMA.16816.F32 R128, R168, R138, R128 ;  /* 0x0000008aa880723c */ /* 0x000fe20000001880 */
[----:B------:R-:W3:Y:S03]  /*9b40*/  MUFU.EX2 R133, R191 ;  /* 0x000000bf00857308 */ /* 0x000ee60000000800 */
[----:B------:R-:W-:Y:S03]  /*9b50*/  F2FP.PACK_AB R137, R197, R198 ;  /* 0x000000c6c589723e */ /* 0x000fe600000000ff */
[----:B------:R-:W-:Y:S02]  /*9b60*/  F2FP.PACK_AB R138, R134, R144 ;  /* 0x00000090868a723e */ /* 0x000fe400000000ff */
[----:B------:R-:W4:Y:S02]  /*9b70*/  LDSM.16.MT88.4 R144, [R218+0x800] ;  /* 0x00080000da90783b */ /* 0x000f240000004200 */
[----:B------:R-:W5:Y:S01]  /*9b80*/  MUFU.EX2 R2, R190 ;  /* 0x000000be00027308 */ /* 0x000f620000000800 */
[----:B-1----:R-:W-:Y:S02]  /*9b90*/  F2FP.PACK_AB R139, R180, R181 ;  /* 0x000000b5b48b723e */ /* 0x002fe400000000ff */
[----:B--2---:R-:W-:Y:S05]  /*9ba0*/  F2FP.PACK_AB R169, R173, R174 ;  /* 0x000000aeada9723e */ /* 0x004fea00000000ff */
[C---:B------:R-:W-:Y:S02]  /*9bb0*/  HMMA.16816.F32 R4, R136.reuse, R140, R4 ;  /* 0x0000008c8804723c */ /* 0x040fe40000001804 */
[----:B------:R-:W1:Y:S03]  /*9bc0*/  MUFU.EX2 R134, R188 ;  /* 0x000000bc00867308 */ /* 0x000e660000000800 */
[----:B---3--:R-:W-:Y:S03]  /*9bd0*/  FADD.FTZ R0, R133, R0 ;  /* 0x0000000085007221 */ /* 0x008fe60000010000 */
[C---:B------:R-:W-:Y:S01]  /*9be0*/  HMMA.16816.F32 R8, R136.reuse, R142, R8 ;  /* 0x0000008e8808723c */ /* 0x040fe20000001808 */
[----:B------:R-:W2:Y:S03]  /*9bf0*/  LDSM.16.MT88.4 R140, [R220+0x800] ;  /* 0x00080000dc8c783b */ /* 0x000ea60000004200 */
[----:B-----5:R-:W-:Y:S04]  /*9c00*/  FADD.FTZ R0, R2, R0 ;  /* 0x0000000002007221 */ /* 0x020fe80000010000 */
[----:B------:R-:W-:Y:S04]  /*9c10*/  FADD.FTZ R0, R148, R0 ;  /* 0x0000000094007221 */ /* 0x000fe80000010000 */
[C---:B-1----:R-:W-:Y:S01]  /*9c20*/  FADD.FTZ R0, R134.reuse, R0 ;  /* 0x0000000086007221 */ /* 0x042fe20000010000 */
[C---:B----4-:R-:W-:Y:S08]  /*9c30*/  HMMA.16816.F32 R12, R136.reuse, R144, R12 ;  /* 0x00000090880c723c */ /* 0x050ff0000000180c */
        /* <DEDUP_REMOVED lines=42> */
[----:B------:R-:W-:Y:S01]  /*9ee0*/  HMMA.16816.F32 R128, R136, R146, R128 ;  /* 0x000000928880723c */ /* 0x000fe20000001880 */
[----:B------:R-:W1:Y:S06]  /*9ef0*/  LDSM.16.MT88.4 R144, [R218+0x1000] ;  /* 0x00100000da90783b */ /* 0x000e6c0000004200 */
[----:B------:R-:W-:Y:S02]  /*9f00*/  F2FP.PACK_AB R138, R134, R148 ;  /* 0x00000094868a723e */ /* 0x000fe400000000ff */
[----:B------:R-:W3:Y:S01]  /*9f10*/  LDSM.16.MT88.4 R148, [R220+0x1000] ;  /* 0x00100000dc94783b */ /* 0x000ee20000004200 */
[----:B------:R-:W-:Y:S02]  /*9f20*/  MUFU.EX2 R134, R194 ;  /* 0x000000c200867308 */ /* 0x000fe40000000800 */
[----:B------:R-:W-:Y:S02]  /*9f30*/  F2FP.PACK_AB R136, R2, R133 ;  /* 0x000000850288723e */ /* 0x000fe400000000ff */
[----:B------:R-:W-:Y:S02]  /*9f40*/  F2FP.PACK_AB R137, R179, R177 ;  /* 0x000000b1b389723e */ /* 0x000fe400000000ff */
[----:B------:R-:W-:Y:S04]  /*9f50*/  F2FP.PACK_AB R139, R175, R176 ;  /* 0x000000b0af8b723e */ /* 0x000fe800000000ff */
[----:B------:R-:W-:Y:S03]  /*9f60*/  MUFU.EX2 R2, R193 ;  /* 0x000000c100027308 */ /* 0x000fe60000000800 */
[C---:B--2---:R-:W-:Y:S07]  /*9f70*/  HMMA.16816.F32 R4, R136.reuse, R140, R4 ;  /* 0x0000008c8804723c */ /* 0x044fee0000001804 */
[----:B------:R-:W2:Y:S01]  /*9f80*/  MUFU.EX2 R133, R192 ;  /* 0x000000c000857308 */ /* 0x000ea20000000800 */
[C---:B------:R-:W-:Y:S01]  /*9f90*/  HMMA.16816.F32 R8, R136.reuse, R142, R8 ;  /* 0x0000008e8808723c */ /* 0x040fe20000001808 */
[----:B------:R-:W4:Y:S07]  /*9fa0*/  LDSM.16.MT88.4 R140, [R219+0x1000] ;  /* 0x00100000db8c783b */ /* 0x000f2e0000004200 */
[C---:B-1----:R-:W-:Y:S08]  /*9fb0*/  HMMA.16816.F32 R12, R136.reuse, R144, R12 ;  /* 0x00000090880c723c */ /* 0x042ff0000000180c */
[C---:B------:R-:W-:Y:S01]  /*9fc0*/  HMMA.16816.F32 R16, R136.reuse, R146, R16 ;  /* 0x000000928810723c */ /* 0x040fe20000001810 */
[----:B------:R-:W1:Y:S03]  /*9fd0*/  LDSM.16.MT88.4 R144, [R217+0x3000] ;  /* 0x00300000d990783b */ /* 0x000e660000004200 */
[C---:B--2---:R-:W-:Y:S01]  /*9fe0*/  F2FP.PACK_AB R168, R2.reuse, R133 ;  /* 0x0000008502a8723e */ /* 0x044fe200000000ff */
[----:B------:R-:W-:Y:S03]  /*9ff0*/  FADD.FTZ R0, R133, R0 ;  /* 0x0000000085007221 */ /* 0x000fe60000010000 */
[C---:B---3--:R-:W-:Y:S01]  /*a000*/  HMMA.16816.F32 R20, R136.reuse, R148, R20 ;  /* 0x000000948814723c */ /* 0x048fe20000001814 */
[----:B------:R-:W2:Y:S03]  /*a010*/  MUFU.EX2 R133, R196 ;  /* 0x000000c400857308 */ /* 0x000ea60000000800 */
[----:B------:R-:W-:Y:S02]  /*a020*/  FADD.FTZ R0, R2, R0 ;  /* 0x0000000002007221 */ /* 0x000fe40000010000 */
[----:B------:R-:W-:Y:S02]  /*a030*/  FADD.FTZ R2, R153, R152 ;  /* 0x0000009899027221 */ /* 0x000fe40000010000 */
[C---:B------:R-:W-:Y:S01]  /*a040*/  HMMA.16816.F32 R24, R136.reuse, R150, R24 ;  /* 0x000000968818723c */ /* 0x040fe20000001818 */
[----:B------:R-:W3:Y:S07]  /*a050*/  LDSM.16.MT88.4 R148, [R218+0x3000] ;  /* 0x00300000da94783b */ /* 0x000eee0000004200 */
[C---:B----4-:R-:W-:Y:S01]  /*a060*/  HMMA.16816.F32 R28, R136.reuse, R140, R28 ;  /* 0x0000008c881c723c */ /* 0x050fe2000000181c */
[----:B------:R-:W-:Y:S07]  /*a070*/  LDSM.16.MT88.4 R152, [R218+0x1800] ;  /* 0x00180000da98783b */ /* 0x000fee0000004200 */
[C---:B------:R-:W-:Y:S01]  /*a080*/  HMMA.16816.F32 R32, R136.reuse, R142, R32 ;  /* 0x0000008e8820723c */ /* 0x040fe20000001820 */
[----:B------:R-:W4:Y:S03]  /*a090*/  LDSM.16.MT88.4 R140, [R220+0x3000] ;  /* 0x00300000dc8c783b */ /* 0x000f260000004200 */
[----:B--2---:R-:W-:Y:S04]  /*a0a0*/  F2FP.PACK_AB R171, R133, R172 ;  /* 0x000000ac85ab723e */ /* 0x004fe800000000ff */
[C---:B-1----:R-:W-:Y:S08]  /*a0b0*/  HMMA.16816.F32 R36, R136.reuse, R144, R36 ;  /* 0x000000908824723c */ /* 0x042ff00000001824 */
[C---:B------:R-:W-:Y:S01]  /*a0c0*/  HMMA.16816.F32 R40, R136.reuse, R146, R40 ;  /* 0x000000928828723c */ /* 0x040fe20000001828 */
[----:B------:R-:W1:Y:S07]  /*a0d0*/  LDSM.16.MT88.4 R144, [R219+0x3000] ;  /* 0x00300000db90783b */ /* 0x000e6e0000004200 */
        /* <DEDUP_REMOVED lines=24> */
[C---:B-1----:R-:W-:Y:S01]  /*a260*/  HMMA.16816.F32 R108, R136.reuse, R144, R108 ;  /* 0x00000090886c723c */ /* 0x042fe2000000186c */
[----:B------:R-:W1:Y:S07]  /*a270*/  MUFU.EX2 R144, R195 ;  /* 0x000000c300907308 */ /* 0x000e6e0000000800 */
[C---:B------:R-:W-:Y:S08]  /*a280*/  HMMA.16816.F32 R112, R136.reuse, R146, R112 ;  /* 0x000000928870723c */ /* 0x040ff00000001870 */
[C---:B--2---:R-:W-:Y:S08]  /*a290*/  HMMA.16816.F32 R116, R136.reuse, R148, R116 ;  /* 0x000000948874723c */ /* 0x044ff00000001874 */
[C---:B------:R-:W-:Y:S04]  /*a2a0*/  HMMA.16816.F32 R120, R136.reuse, R150, R120 ;  /* 0x000000968878723c */ /* 0x040fe80000001878 */
[----:B-1----:R-:W-:Y:S01]  /*a2b0*/  FADD.FTZ R0, R144, R0 ;  /* 0x0000000090007221 */ /* 0x002fe20000010000 */
[C---:B------:R-:W-:Y:S02]  /*a2c0*/  F2FP.PACK_AB R170, R134.reuse, R144 ;  /* 0x0000009086aa723e */ /* 0x040fe400000000ff */
[----:B------:R-:W1:Y:S01]  /*a2d0*/  LDSM.16.MT88.4 R144, [R220+0x1800] ;  /* 0x00180000dc90783b */ /* 0x000e620000004200 */
[C---:B---3--:R-:W-:Y:S04]  /*a2e0*/  HMMA.16816.F32 R124, R136.reuse, R140, R124 ;  /* 0x0000008c887c723c */ /* 0x048fe8000000187c */
[----:B------:R-:W-:Y:S01]  /*a2f0*/  FADD.FTZ R235, R134, R0 ;  /* 0x0000000086eb7221 */ /* 0x000fe20000010000 */
[-C--:B------:R-:W-:Y:S01]  /*a300*/  MOV R134, R3.reuse ;  /* 0x0000000300867202 */ /* 0x080fe20000000f00 */
[----:B------:R-:W-:Y:S02]  /*a310*/  FADD.FTZ R0, R156, R2 ;  /* 0x000000029c007221 */ /* 0x000fe40000010000 */
[----:B------:R-:W-:Y:S01]  /*a320*/  HMMA.16816.F32 R128, R136, R142, R128 ;  /* 0x0000008e8880723c */ /* 0x000fe20000001880 */
[----:B------:R-:W2:Y:S03]  /*a330*/  LDSM.16.MT88.4 R136, [R219+0x1800] ;  /* 0x00180000db88783b */ /* 0x000ea60000004200 */
[----:B------:R-:W-:Y:S04]  /*a340*/  FADD.FTZ R0, R198, R0 ;  /* 0x00000000c6007221 */ /* 0x000fe80000010000 */
[C---:B------:R-:W-:Y:S01]  /*a350*/  HMMA.16816.F32 R164, R168.reuse, R160, R4 ;  /* 0x000000a0a8a4723c */ /* 0x040fe20000001804 */
[----:B------:R-:W3:Y:S04]  /*a360*/  LDSM.16.MT88.4 R4, [R217+0x3800] ;  /* 0x00380000d904783b */ /* 0x000ee80000004200 */
[----:B------:R-:W-:Y:S03]  /*a370*/  FADD.FTZ R0, R197, R0 ;  /* 0x00000000c5007221 */ /* 0x000fe60000010000 */
[C---:B------:R-:W-:Y:S01]  /*a380*/  HMMA.16816.F32 R160, R168.reuse, R162, R8 ;  /* 0x000000a2a8a0723c */ /* 0x040fe20000001808 */
[----:B------:R-:W4:Y:S03]  /*a390*/  LDSM.16.MT88.4 R8, [R218+0x3800] ;  /* 0x00380000da08783b */ /* 0x000f260000004200 */
[----:B------:R-:W-:Y:S04]  /*a3a0*/  FADD.FTZ R0, R181, R0 ;  /* 0x00000000b5007221 */ /* 0x000fe80000010000 */
[C---:B------:R-:W-:Y:S01]  /*a3b0*/  HMMA.16816.F32 R156, R168.reuse, R152, R12 ;  /* 0x00000098a89c723c */ /* 0x040fe2000000180c */
[----:B------:R-:W5:Y:S03]  /*a3c0*/  LDSM.16.MT88.4 R12, [R220+0x3800] ;  /* 0x00380000dc0c783b */ /* 0x000f660000004200 */
[----:B------:R-:W-:Y:S04]  /*a3d0*/  FADD.FTZ R0, R180, R0 ;  /* 0x00000000b4007221 */ /* 0x000fe80000010000 */
[C---:B------:R-:W-:Y:S01]  /*a3e0*/  HMMA.16816.F32 R152, R168.reuse, R154, R16 ;  /* 0x0000009aa898723c */ /* 0x040fe20000001810 */
[----:B------:R-:W4:Y:S03]  /*a3f0*/  LDSM.16.MT88.4 R16, [R219+0x3800] ;  /* 0x00380000db10783b */ /* 0x000f260000004200 */
[----:B------:R-:W-:Y:S04]  /*a400*/  FADD.FTZ R0, R177, R0 ;  /* 0x00000000b1007221 */ /* 0x000fe80000010000 */
[C---:B-1----:R-:W-:Y:S04]  /*a410*/  HMMA.16816.F32 R148, R168.reuse, R144, R20 ;  /* 0x00000090a894723c */ /* 0x042fe80000001814 */
[----:B------:R-:W-:Y:S04]  /*a420*/  FADD.FTZ R0, R179, R0 ;  /* 0x00000000b3007221 */ /* 0x000fe80000010000 */
[C---:B------:R-:W-:Y:S04]  /*a430*/  HMMA.16816.F32 R144, R168.reuse, R146, R24 ;  /* 0x00000092a890723c */ /* 0x040fe80000001818 */
[----:B------:R-:W-:Y:S04]  /*a440*/  FADD.FTZ R0, R176, R0 ;  /* 0x00000000b0007221 */ /* 0x000fe80000010000 */
[C---:B--2---:R-:W-:Y:S04]  /*a450*/  HMMA.16816.F32 R140, R168.reuse, R136, R28 ;  /* 0x00000088a88c723c */ /* 0x044fe8000000181c */
[----:B------:R-:W-:Y:S03]  /*a460*/  FADD.FTZ R0, R175, R0 ;  /* 0x00000000af007221 */ /* 0x000fe60000010000 */
[----:B------:R-:W-:Y:S01]  /*a470*/  MOV R28, R3 ;  /* 0x00000003001c7202 */ /* 0x000fe20000000f00 */
[C---:B------:R-:W-:Y:S04]  /*a480*/  HMMA.16816.F32 R136, R168.reuse, R138, R32 ;  /* 0x0000008aa888723c */ /* 0x040fe80000001820 */
[----:B------:R-:W-:Y:S04]  /*a490*/  FADD.FTZ R0, R174, R0 ;  /* 0x00000000ae007221 */ /* 0x000fe80000010000 */
[C---:B---3--:R-:W-:Y:S04]  /*a4a0*/  HMMA.16816.F32 R36, R168.reuse, R4, R36 ;  /* 0x00000004a824723c */ /* 0x048fe80000001824 */
[----:B------:R-:W-:Y:S04]  /*a4b0*/  FADD.FTZ R0, R173, R0 ;  /* 0x00000000ad007221 */ /* 0x000fe80000010000 */
[C---:B------:R-:W-:Y:S01]  /*a4c0*/  HMMA.16816.F32 R40, R168.reuse, R6, R40 ;  /* 0x00000006a828723c */ /* 0x040fe20000001828 */
[----:B------:R-:W1:Y:S03]  /*a4d0*/  LDSM.16.MT88.4 R4, [R217+0x5800] ;  /* 0x00580000d904783b */ /* 0x000e660000004200 */
[----:B------:R-:W-:Y:S01]  /*a4e0*/  FADD.FTZ R2, R172, R0 ;  /* 0x00000000ac027221 */ /* 0x000fe20000010000 */
[----:B------:R-:W-:Y:S03]  /*a4f0*/  IADD3 R0, R233, -0x1, RZ ;  /* 0xffffffffe9007810 */ /* 0x000fe60007ffe0ff */
[C---:B----4-:R-:W-:Y:S04]  /*a500*/  HMMA.16816.F32 R44, R168.reuse, R8, R44 ;  /* 0x00000008a82c723c */ /* 0x050fe8000000182c */
[----:B------:R-:W-:Y:S01]  /*a510*/  FADD.FTZ R234, R133, R2 ;  /* 0x0000000285ea7221 */ /* 0x000fe20000010000 */
[----:B------:R-:W-:Y:S02]  /*a520*/  MOV R233, R0 ;  /* 0x0000000000e97202 */ /* 0x000fe40000000f00 */
[----:B------:R-:W-:Y:S01]  /*a530*/  MOV R133, R132 ;  /* 0x0000008400857202 */ /* 0x000fe20000000f00 */
        /* <DEDUP_REMOVED lines=28> */
[----:B------:R-:W-:Y:S07]  /*a700*/  @!UPT UIADD3 URZ, URZ, URZ, URZ ;  /* 0x0000003f3f3ff290 */ /* 0x000fee000fffe03f */
[----:B------:R-:W-:-:S11]  /*a710*/  @P0 BRA `(.L_x_1593) ;  /* 0xffffc3e000000947 */ /* 0x000fd6000383ffff */
.L_x_1586:
[----:B------:R-:W-:Y:S05]  /*a720*/  BRA.DIV ~URZ, `(.L_x_1594) ;  /* 0x00006a227f007947 */ /* 0x000fea000b800000 */
[----:B------:R1:W2:Y:S02]  /*a730*/  SHFL.BFLY PT, R0, R235, 0x2, 0x1f ;  /* 0x0c401f00eb007f89 */ /* 0x0002a400000e0000 */
.L_x_1671:
[----:B--2---:R-:W-:Y:S01]  /*a740*/  FADD.FTZ R5, R0, R235 ;  /* 0x000000eb00057221 */ /* 0x004fe20000010000 */
[----:B------:R-:W-:Y:S05]  /*a750*/  BRA.DIV ~URZ, `(.L_x_1595) ;  /* 0x00006a427f007947 */ /* 0x000fea000b800000 */
[----:B------:R-:W2:Y:S02]  /*a760*/  SHFL.BFLY PT, R0, R234, 0x2, 0x1f ;  /* 0x0c401f00ea007f89 */ /* 0x000ea400000e0000 */
[----:B--2---:R-:W-:-:S02]  /*a770*/  FADD.FTZ R4, R0, R234 ;  /* 0x000000ea00047221 */ /* 0x004fc40000010000 */
[----:B------:R-:W2:Y:S04]  /*a780*/  SHFL.BFLY PT, R0, R5, 0x1, 0x1f ;  /* 0x0c201f0005007f89 */ /* 0x000ea800000e0000 */
[----:B------:R3:W4:Y:S01]  /*a790*/  SHFL.BFLY PT, R3, R4, 0x1, 0x1f ;  /* 0x0c201f0004037f89 */ /* 0x00072200000e0000 */
[----:B--2---:R-:W-:-:S05]  /*a7a0*/  FADD.FTZ R5, R5, R0 ;  /* 0x0000000005057221 */ /* 0x004fca0000010000 */
.L_x_1672:
[----:B------:R-:W-:Y:S01]  /*a7b0*/  FSETP.NE.FTZ.AND P1, PT, R5, RZ, PT ;  /* 0x000000ff0500720b */ /* 0x000fe20003f35000 */
[----:B----4-:R-:W-:Y:S01]  /*a7c0*/  FADD.FTZ R3, R3, R4 ;  /* 0x0000000403037221 */ /* 0x010fe20000010000 */
[----:B------:R-:W-:Y:S02]  /*a7d0*/  MOV R15, 0xff800000 ;  /* 0xff800000000f7802 */ /* 0x000fe40000000f00 */
[----:B------:R-:W-:Y:S02]  /*a7e0*/  MOV R20, 0xff800000 ;  /* 0xff80000000147802 */ /* 0x000fe40000000f00 */
[----:B------:R-:W-:-:S07]  /*a7f0*/  FSETP.NE.FTZ.AND P0, PT, R3, RZ, PT ;  /* 0x000000ff0300720b */ /* 0x000fce0003f15000 */
[----:B------:R-:W2:Y:S01]  /*a800*/  @P1 MUFU.LG2 R0, R5 ;  /* 0x0000000500001308 */ /* 0x000ea20000000c00 */
[----:B------:R-:W-:-:S05]  /*a810*/  @P1 MOV R2, 0x3f317218 ;  /* 0x3f31721800021802 */ /* 0x000fca0000000f00 */
[----:B------:R-:W-:Y:S01]  /*a820*/  @P1 FMUL.FTZ R2, R2, c[0x0][0x2d0] ;  /* 0x0000b40002021a20 */ /* 0x000fe20000410000 */
[----:B---3--:R-:W-:-:S05]  /*a830*/  @P0 MOV R4, 0x3f317218 ;  /* 0x3f31721800040802 */ /* 0x008fca0000000f00 */
[----:B------:R-:W-:Y:S02]  /*a840*/  @P0 FMUL.FTZ R4, R4, c[0x0][0x2d0] ;  /* 0x0000b40004040a20 */ /* 0x000fe40000410000 */
[----:B--2---:R-:W-:-:S04]  /*a850*/  @P1 FMUL.FTZ R0, R0, 0.69314718246459960938 ;  /* 0x3f31721800001820 */ /* 0x004fc80000410000 */
[----:B------:R-:W-:Y:S01]  /*a860*/  @P1 FFMA.FTZ R15, R2, R132, R0 ;  /* 0x00000084020f1223 */ /* 0x000fe20000010000 */
[----:B------:R-:W-:Y:S01]  /*a870*/  MOV R2, RZ ;  /* 0x000000ff00027202 */ /* 0x000fe20000000f00 */
[----:B------:R-:W2:Y:S08]  /*a880*/  @P0 MUFU.LG2 R0, R3 ;  /* 0x0000000300000308 */ /* 0x000eb00000000c00 */
[----:B------:R-:W3:Y:S01]  /*a890*/  @P1 MUFU.RCP R2, R5 ;  /* 0x0000000500021308 */ /* 0x000ee20000001000 */
[----:B--2---:R-:W-:-:S04]  /*a8a0*/  @P0 FMUL.FTZ R0, R0, 0.69314718246459960938 ;  /* 0x3f31721800000820 */ /* 0x004fc80000410000 */
[----:B------:R-:W-:Y:S01]  /*a8b0*/  @P0 FFMA.FTZ R20, R4, R28, R0 ;  /* 0x0000001c04140223 */ /* 0x000fe20000010000 */
[----:B------:R-:W-:Y:S01]  /*a8c0*/  MOV R0, RZ ;  /* 0x000000ff00007202 */ /* 0x000fe20000000f00 */
[C---:B---3--:R-:W-:Y:S02]  /*a8d0*/  FMUL.FTZ R132, R2.reuse, R144 ;  /* 0x0000009002847220 */ /* 0x048fe40000410000 */
[----:B------:R-:W-:-:S03]  /*a8e0*/  FMUL.FTZ R133, R2, R145 ;  /* 0x0000009102857220 */ /* 0x000fc60000410000 */
        /* <DEDUP_REMOVED lines=11> */
[C---:B--2---:R-:W-:Y:S02]  /*a9a0*/  FMUL.FTZ R124, R0.reuse, R142 ;  /* 0x0000008e007c7220 */ /* 0x044fe40000410000 */
        /* <DEDUP_REMOVED lines=115> */
[----:B------:R-:W-:Y:S02]  /*b0e0*/  FMUL.FTZ R97, R2, R97 ;  /* 0x0000006102617220 */ /* 0x000fe40000410000 */
.L_x_1568:
[----:B------:R2:W5:Y:S04]  /*b0f0*/  LDL R6, [R1] ;  /* 0x0000000001067983 */ /* 0x0005680000100800 */
[----:B------:R-:W3:Y:S01]  /*b100*/  S2R R2, SR_TID.X ;  /* 0x0000000000027919 */ /* 0x000ee20000002100 */
[----:B------:R-:W-:Y:S01]  /*b110*/  BSSY B0, `(.L_x_1596) ;  /* 0x0000011000007945 */ /* 0x000fe20003800000 */
[----:B---3--:R-:W-:-:S13]  /*b120*/  LOP3.LUT P0, RZ, R2, 0xff, RZ, 0xc0, !PT ;  /* 0x000000ff02ff7812 */ /* 0x008fda000780c0ff */
[----:B------:R-:W-:Y:S05]  /*b130*/  @P0 BRA `(.L_x_1597) ;  /* 0x000000e000000947 */ /* 0x000fea0003800000 */
[----:B--2---:R-:W2:Y:S01]  /*b140*/  S2R R2, SR_LANEID ;  /* 0x0000000000027919 */ /* 0x004ea20000000000 */
[----:B------:R-:W-:Y:S01]  /*b150*/  VOTEU.ANY UR4, UPT, PT ;  /* 0x0000000000047886 */ /* 0x000fe200038e0100 */
[----:B------:R-:W-:Y:S01]  /*b160*/  IMAD.MOV.U32 R4, RZ, RZ, c[0x0][0x560] ;  /* 0x00015800ff047624 */ /* 0x000fe200078e00ff */
[----:B------:R-:W2:Y:S01]  /*b170*/  FLO.U32 R3, UR4 ;  /* 0x0000000400037d00 */ /* 0x000ea200080e0000 */
[----:B------:R-:W-:Y:S01]  /*b180*/  IMAD.MOV.U32 R5, RZ, RZ, c[0x0][0x564] ;  /* 0x00015900ff057624 */ /* 0x000fe200078e00ff */
[----:B--2---:R-:W-:-:S06]  /*b190*/  ISETP.EQ.U32.AND P0, PT, R3, R2, PT ;  /* 0x000000020300720c */ /* 0x004fcc0003f02070 */
[----:B------:R-:W2:Y:S07]  /*b1a0*/  POPC R2, UR4 ;  /* 0x0000000400027d09 */ /* 0x000eae0008000000 */
[----:B--2---:R2:W3:Y:S04]  /*b1b0*/  @P0 ATOMG.E.ADD.STRONG.GPU PT, R2, [R4.64], R2 ;  /* 0x00000002040209a8 */ /* 0x0044e800081ee1c6 */
[----:B--2---:R-:W2:Y:S04]  /*b1c0*/  S2R R4, SR_LTMASK ;  /* 0x0000000000047919 */ /* 0x004ea80000003900 */
[----:B---3--:R2:W3:Y:S02]  /*b1d0*/  SHFL.IDX PT, R3, R2, R3, 0x1f ;  /* 0x00001f0302037589 */ /* 0x0084e400000e0000 */
[----:B--2---:R-:W-:-:S06]  /*b1e0*/  LOP3.LUT R2, R4, UR4, RZ, 0xc0, !PT ;  /* 0x0000000404027c12 */ /* 0x004fcc000f8ec0ff */
[----:B------:R-:W3:Y:S02]  /*b1f0*/  POPC R2, R2 ;  /* 0x0000000200027309 */ /* 0x000ee40000000000 */
[----:B---3-5:R-:W-:-:S05]  /*b200*/  IADD3 R6, R3, c[0x0][0xc], R2 ;  /* 0x0000030003067a10 */ /* 0x028fca0007ffe002 */
[----:B------:R2:W-:Y:S02]  /*b210*/  STL [R1], R6 ;  /* 0x0000000601007387 */ /* 0x0005e40000100800 */
.L_x_1597:
[----:B--2---:R-:W-:Y:S05]  /*b220*/  BSYNC B0 ;  /* 0x0000000000007941 */ /* 0x004fea0003800000 */
.L_x_1596:
        /* <DEDUP_REMOVED lines=20> */
[----:B--2---:R-:W-:Y:S02]  /*b370*/  F2FP.PACK_AB R2, R27, R26 ;  /* 0x0000001a1b02723e */ /* 0x004fe400000000ff */
[----:B-1----:R-:W-:-:S03]  /*b380*/  F2FP.PACK_AB R0, R157, R156 ;  /* 0x0000009c9d00723e */ /* 0x002fc600000000ff */
        /* <DEDUP_REMOVED lines=144> */
.L_x_1600:
[----:B-1----:R-:W2:Y:S04]  /*bc90*/  LDL.LU R3, [R1+0x8] ;  /* 0x0000080001037983 */ /* 0x002ea80000300800 */
[----:B------:R-:W3:Y:S04]  /*bca0*/  LDL.LU R2, [R1+0x50] ;  /* 0x0000500001027983 */ /* 0x000ee80000300800 */
[----:B------:R-:W4:Y:S01]  /*bcb0*/  LDL R110, [R1+0x4c] ;  /* 0x00004c00016e7983 */ /* 0x000f220000100800 */
[----:B------:R-:W-:Y:S01]  /*bcc0*/  IMAD.MOV.U32 R10, RZ, RZ, 0x368 ;  /* 0x00000368ff0a7424 */ /* 0x000fe200078e00ff */
[----:B------:R-:W-:-:S02]  /*bcd0*/  ISETP.GT.AND P2, PT, R5, 0x1, PT ;  /* 0x000000010500780c */ /* 0x000fc40003f44270 */
[----:B------:R-:W4:Y:S02]  /*bce0*/  LDL R31, [R1+0x14c] ;  /* 0x00014c00011f7983 */ /* 0x000f240000100800 */
[----:B------:R-:W-:Y:S02]  /*bcf0*/  SEL R10, R10, 0x328, P2 ;  /* 0x000003280a0a7807 */ /* 0x000fe40001000000 */
[----:B------:R-:W4:Y:S01]  /*bd00*/  LDL R21, [R1+0x4] ;  /* 0x0000040001157983 */ /* 0x000f220000100800 */
[----:B------:R-:W-:Y:S01]  /*bd10*/  ISETP.NE.U32.AND P0, PT, RZ, c[0x0][0x500], PT ;  /* 0x00014000ff007a0c */ /* 0x000fe20003f05070 */
[----:B------:R-:W1:Y:S03]  /*bd20*/  LDC.64 R4, c[0x0][R10+0x170] ;  /* 0x00005c000a047b82 */ /* 0x000e660000000a00 */
[----:B------:R-:W-:-:S04]  /*bd30*/  ISETP.NE.AND.EX P0, PT, RZ, c[0x0][0x504], PT, P0 ;  /* 0x00014100ff007a0c */ /* 0x000fc80003f05300 */
[----:B------:R-:W-:Y:S01]  /*bd40*/  SEL R8, R252, RZ, !P0 ;  /* 0x000000fffc087207 */ /* 0x000fe20004000000 */
[----:B------:R-:W1:Y:S08]  /*bd50*/  LDC.64 R12, c[0x0][R10+0x168] ;  /* 0x00005a000a0c7b82 */ /* 0x000e700000000a00 */
[----:B------:R4:W1:Y:S08]  /*bd60*/  LDC.64 R18, c[0x0][R10+0x178] ;  /* 0x00005e000a127b82 */ /* 0x0008700000000a00 */
[----:B------:R4:W1:Y:S01]  /*bd70*/  LDC.64 R16, c[0x0][R10+0x160] ;  /* 0x000058000a107b82 */ /* 0x0008620000000a00 */
[----:B--2---:R-:W-:-:S02]  /*bd80*/  LOP3.LUT R11, R3, 0xffff, RZ, 0xc0, !PT ;  /* 0x0000ffff030b7812 */ /* 0x004fc400078ec0ff */
[----:B---3--:R-:W-:Y:S01]  /*bd90*/  SEL R3, R2, RZ, !P0 ;  /* 0x000000ff02037207 */ /* 0x008fe20004000000 */
[-C--:B-1----:R-:W-:Y:S02]  /*bda0*/  IMAD R2, R5, R8.reuse, RZ ;  /* 0x0000000805027224 */ /* 0x082fe400078e02ff */
        /* <DEDUP_REMOVED lines=8> */
[----:B----4-:R-:W-:Y:S01]  /*be30*/  IMAD R10, R21, 0x80, R31 ;  /* 0x00000080150a7824 */ /* 0x010fe200078e021f */
[----:B------:R-:W-:Y:S02]  /*be40*/  ISETP.NE.AND P5, PT, R2, 0x1, PT ;  /* 0x000000010200780c */ /* 0x000fe40003fa5270 */
[----:B------:R-:W-:-:S05]  /*be50*/  SEL R2, R110, RZ, P2 ;  /* 0x000000ff6e027207 */ /* 0x000fca0001000000 */
[-C--:B------:R-:W-:Y:S02]  /*be60*/  IMAD.WIDE.U32 R4, R18, R2.reuse, RZ ;  /* 0x0000000212047225 */ /* 0x080fe400078e00ff */
[----:B------:R-:W2:Y:S02]  /*be70*/  LDL R18, [R1+0x148] ;  /* 0x0001480001127983 */ /* 0x000ea40000100800 */
[----:B------:R-:W-:Y:S02]  /*be80*/  IMAD R6, R19, R2, RZ ;  /* 0x0000000213067224 */ /* 0x000fe400078e02ff */
[----:B------:R-:W-:-:S04]  /*be90*/  @P5 IMAD.HI.U32 R3, R10, c[0x0][0x4ec], RZ ;  /* 0x00013b000a035a27 */ /* 0x000fc800078e00ff */
[----:B------:R-:W-:Y:S01]  /*bea0*/  IMAD.MOV.U32 R2, RZ, RZ, R10 ;  /* 0x000000ffff027224 */ /* 0x000fe200078e000a */
[----:B------:R-:W-:Y:S01]  /*beb0*/  @P5 SHF.R.U32.HI R2, RZ, c[0x0][0x4f0], R3 ;  /* 0x00013c00ff025a19 */ /* 0x000fe20000011603 */
[----:B------:R-:W-:Y:S01]  /*bec0*/  IMAD.IADD R6, R5, 0x1, R6 ;  /* 0x0000000105067824 */ /* 0x000fe200078e0206 */
[----:B------:R-:W1:Y:S02]  /*bed0*/  S2R R13, SR_TID.X ;  /* 0x00000000000d7919 */ /* 0x000e640000002100 */
[----:B------:R-:W-:Y:S02]  /*bee0*/  IADD3 R4, P1, P0, R2, R9, R4 ;  /* 0x0000000902047210 */ /* 0x000fe4000783e004 */
[--C-:B------:R-:W-:Y:S01]  /*bef0*/  SHF.R.S32.HI R5, RZ, 0x1f, R2.reuse ;  /* 0x0000001fff057819 */ /* 0x100fe20000011402 */
[----:B------:R-:W-:Y:S01]  /*bf00*/  IMAD.MOV R2, RZ, RZ, -R2 ;  /* 0x000000ffff027224 */ /* 0x000fe200078e0a02 */
[----:B------:R-:W-:-:S03]  /*bf10*/  SHF.R.S32.HI R9, RZ, 0x1f, R0 ;  /* 0x0000001fff097819 */ /* 0x000fc60000011400 */
[----:B------:R-:W-:Y:S01]  /*bf20*/  IMAD R2, R2, c[0x0][0x4e8], R10 ;  /* 0x00013a0002027a24 */ /* 0x000fe200078e020a */
[----:B------:R-:W-:-:S04]  /*bf30*/  IADD3.X R3, R12, R7, R9, P4, P3 ;  /* 0x000000070c037210 */ /* 0x000fc800027e6409 */
[----:B------:R-:W-:Y:S01]  /*bf40*/  IADD3.X R5, R5, R3, R6, P1, P0 ;  /* 0x0000000305057210 */ /* 0x000fe20000fe0406 */
[----:B------:R-:W-:Y:S01]  /*bf50*/  IMAD R3, R17, R2, RZ ;  /* 0x0000000211037224 */ /* 0x000fe200078e02ff */
[----:B------:R-:W-:-:S05]  /*bf60*/  SHF.R.S32.HI R6, RZ, 0x1f, R2 ;  /* 0x0000001fff067819 */ /* 0x000fca0000011402 */
[C---:B------:R-:W-:Y:S02]  /*bf70*/  IMAD R6, R16.reuse, R6, R3 ;  /* 0x0000000610067224 */ /* 0x040fe400078e0203 */
[----:B------:R-:W-:-:S04]  /*bf80*/  IMAD.WIDE.U32 R2, R16, R2, R4 ;  /* 0x0000000210027225 */ /* 0x000fc800078e0004 */
[----:B------:R-:W-:Y:S02]  /*bf90*/  IMAD.MOV.U32 R4, RZ, RZ, c[0x0][0x4a8] ;  /* 0x00012a00ff047624 */ /* 0x000fe400078e00ff */
[----:B------:R-:W-:Y:S01]  /*bfa0*/  IMAD.MOV.U32 R5, RZ, RZ, c[0x0][0x4ac] ;  /* 0x00012b00ff057624 */ /* 0x000fe200078e00ff */
[----:B-1----:R-:W-:Y:S02]  /*bfb0*/  SHF.R.S32.HI R31, RZ, 0x1f, R13 ;  /* 0x0000001fff1f7819 */ /* 0x002fe4000001140d */
[----:B------:R-:W-:Y:S01]  /*bfc0*/  SEL R4, R4, c[0x0][0x450], P2 ;  /* 0x0001140004047a07 */ /* 0x000fe20001000000 */
[----:B------:R-:W-:Y:S01]  /*bfd0*/  IMAD.IADD R3, R3, 0x1, R6 ;  /* 0x0000000103037824 */ /* 0x000fe200078e0206 */
[----:B------:R-:W-:Y:S02]  /*bfe0*/  SEL R5, R5, c[0x0][0x454], P2 ;  /* 0x0001150005057a07 */ /* 0x000fe40001000000 */
[----:B------:R-:W-:Y:S02]  /*bff0*/  LEA R4, P0, R2, R4, 0x2 ;  /* 0x0000000402047211 */ /* 0x000fe400078010ff */
[----:B------:R-:W-:-:S02]  /*c000*/  LEA.HI R31, R31, R13, RZ, 0x5 ;  /* 0x0000000d1f1f7211 */ /* 0x000fc400078f28ff */
[----:B------:R-:W-:Y:S02]  /*c010*/  LEA.HI.X R2, R2, R5, R3, 0x2, P0 ;  /* 0x0000000502027211 */ /* 0x000fe400000f1403 */
[----:B------:R-:W-:Y:S01]  /*c020*/  LOP3.LUT R31, R31, 0xffffffe0, RZ, 0xc0, !PT ;  /* 0xffffffe01f1f7812 */ /* 0x000fe200078ec0ff */
[----:B------:R-:W-:Y:S04]  /*c030*/  SHFL.IDX PT, R6, R4, RZ, 0x1c1f ;  /* 0x001c1fff04067589 */ /* 0x000fe800000e0000 */
[----:B------:R-:W1:Y:S01]  /*c040*/  SHFL.IDX PT, R7, R2, RZ, 0x1c1f ;  /* 0x001c1fff02077589 */ /* 0x000e6200000e0000 */
[----:B------:R-:W-:-:S03]  /*c050*/  IMAD.IADD R31, R13, 0x1, -R31 ;  /* 0x000000010d1f7824 */ /* 0x000fc600078e0a1f */
[----:B------:R-:W-:Y:S01]  /*c060*/  SHFL.IDX PT, R4, R4, 0x1, 0x1c1f ;  /* 0x003c1f0004047f89 */ /* 0x000fe200000e0000 */
[----:B------:R-:W-:-:S03]  /*c070*/  IMAD R13, R14, c[0x0][0x4e8], RZ ;  /* 0x00013a000e0d7a24 */ /* 0x000fc600078e02ff */
[----:B------:R2:W3:Y:S01]  /*c080*/  SHFL.IDX PT, R5, R2, 0x1, 0x1c1f ;  /* 0x003c1f0002057f89 */ /* 0x0004e200000e0000 */
        /* <DEDUP_REMOVED lines=12> */
[----:B-1----:R-:W-:Y:S01]  /*c150*/  LEA R4, R236, R241, 0x5 ;  /* 0x000000f1ec047211 */ /* 0x002fe200078e28ff */
[C---:B------:R-:W-:Y:S01]  /*c160*/  IMAD.WIDE.U32 R2, R0.reuse, c[0x0][0x3a0], RZ ;  /* 0x0000e80000027a25 */ /* 0x040fe200078e00ff */
[----:B------:R-:W-:Y:S01]  /*c170*/  SHF.R.S32.HI R5, RZ, 0x1f, R8 ;  /* 0x0000001fff057819 */ /* 0x000fe20000011408 */
[----:B------:R1:W2:Y:S01]  /*c180*/  LDS.128 R32, [R229+0x80] ;  /* 0x00008000e5207984 */ /* 0x0002a20000000c00 */
[----:B------:R-:W-:Y:S01]  /*c190*/  LEA R4, R21, R4, 0x7 ;  /* 0x0000000415047211 */ /* 0x000fe200078e38ff */
[----:B------:R-:W-:-:S02]  /*c1a0*/  IMAD R0, R0, c[0x0][0x3a4], R9 ;  /* 0x0000e90000007a24 */ /* 0x000fc400078e0209 */
[----:B------:R1:W3:Y:S01]  /*c1b0*/  LDS.128 R48, [R229+0x1080] ;  /* 0x00108000e5307984 */ /* 0x0002e20000000c00 */
[----:B------:R-:W-:Y:S02]  /*c1c0*/  IMAD R5, R5, c[0x0][0x3f0], RZ ;  /* 0x0000fc0005057a24 */ /* 0x000fe400078e02ff */
[----:B------:R-:W-:Y:S01]  /*c1d0*/  IADD3 R3, R3, R0, RZ ;  /* 0x0000000003037210 */ /* 0x000fe20007ffe0ff */
[----:B------:R-:W-:Y:S01]  /*c1e0*/  @P5 IMAD.HI.U32 R6, R4, c[0x0][0x4ec], RZ ;  /* 0x00013b0004065a27 */ /* 0x000fe200078e00ff */
[----:B------:R1:W4:Y:S01]  /*c1f0*/  LDS.128 R64, [R229+0x2080] ;  /* 0x00208000e5407984 */ /* 0x0003220000000c00 */
[----:B------:R-:W-:Y:S02]  /*c200*/  MOV R0, R4 ;  /* 0x0000000400007202 */ /* 0x000fe40000000f00 */
[----:B------:R-:W-:Y:S01]  /*c210*/  IMAD.WIDE.U32 R2, R11, c[0x0][0x3e8], R2 ;  /* 0x0000fa000b027a25 */ /* 0x000fe200078e0002 */
[----:B------:R1:W1:Y:S01]  /*c220*/  LDS.128 R76, [R229+0x3080] ;  /* 0x00308000e54c7984 */ /* 0x0002620000000c00 */
[----:B------:R-:W-:-:S02]  /*c230*/  @P5 SHF.R.U32.HI R0, RZ, c[0x0][0x4f0], R6 ;  /* 0x00013c00ff005a19 */ /* 0x000fc40000011606 */
[----:B------:R-:W-:Y:S01]  /*c240*/  IMAD R3, R11, c[0x0][0x3ec], R3 ;  /* 0x0000fb000b037a24 */ /* 0x000fe200078e0203 */
[----:B------:R1:W1:Y:S01]  /*c250*/  LDS.128 R24, [R229+0x4080] ;  /* 0x00408000e5187984 */ /* 0x0002620000000c00 */
[C---:B------:R-:W-:Y:S01]  /*c260*/  IMAD R7, R8.reuse, c[0x0][0x3f4], R5 ;  /* 0x0000fd0008077a24 */ /* 0x040fe200078e0205 */
[----:B------:R-:W-:Y:S01]  /*c270*/  SHF.R.S32.HI R6, RZ, 0x1f, R0 ;  /* 0x0000001fff067819 */ /* 0x000fe20000011400 */
[----:B------:R-:W-:Y:S01]  /*c280*/  IMAD.WIDE.U32 R2, R8, c[0x0][0x3f0], R2 ;  /* 0x0000fc0008027a25 */ /* 0x000fe200078e0002 */
[----:B------:R1:W1:Y:S01]  /*c290*/  LDS.128 R44, [R229+0x5080] ;  /* 0x00508000e52c7984 */ /* 0x0002620000000c00 */
[----:B------:R-:W-:Y:S02]  /*c2a0*/  IADD3 R5, -R0, RZ, RZ ;  /* 0x000000ff00057210 */ /* 0x000fe40007ffe1ff */
[----:B------:R-:W-:Y:S01]  /*c2b0*/  IMAD R6, R6, c[0x0][0x3e0], RZ ;  /* 0x0000f80006067a24 */ /* 0x000fe200078e02ff */
[----:B------:R1:W1:Y:S01]  /*c2c0*/  LDS.128 R60, [R229+0x6080] ;  /* 0x00608000e53c7984 */ /* 0x0002620000000c00 */
[----:B------:R-:W-:Y:S01]  /*c2d0*/  IADD3 R3, R3, R7, RZ ;  /* 0x0000000703037210 */ /* 0x000fe20007ffe0ff */
[----:B------:R-:W-:-:S02]  /*c2e0*/  IMAD R4, R5, c[0x0][0x4e8], R4 ;  /* 0x00013a0005047a24 */ /* 0x000fc400078e0204 */
        /* <DEDUP_REMOVED lines=18> */
[----:B------:R1:W1:Y:S01]  /*c410*/  LDS.128 R80, [R229+0xf080] ;  /* 0x00f08000e5507984 */ /* 0x0002620000000c00 */
[----:B------:R-:W-:Y:S05]  /*c420*/  BRA.DIV ~URZ, `(.L_x_1602) ;  /* 0x00004e627f007947 */ /* 0x000fea000b800000 */
[----:B--234-:R2:W3:Y:S02]  /*c430*/  SHFL.IDX PT, R4, R5, RZ, 0x181f ;  /* 0x00181fff05047589 */ /* 0x01c4e400000e0000 */
.L_x_1673:
[----:B------:R-:W-:Y:S05]  /*c440*/  BRA.DIV ~URZ, `(.L_x_1603) ;  /* 0x00004eb27f007947 */ /* 0x000fea000b800000 */
[----:B------:R4:W2:Y:S02]  /*c450*/  SHFL.IDX PT, R0, R14, RZ, 0x181f ;  /* 0x00181fff0e007589 */ /* 0x0008a400000e0000 */
.L_x_1674:
[----:B------:R-:W5:Y:S01]  /*c460*/  LDL.LU R2, [R1+0x4] ;  /* 0x0000040001027983 */ /* 0x000f620000300800 */
[----:B------:R-:W-:Y:S01]  /*c470*/  BSSY B0, `(.L_x_1604) ;  /* 0x0000018000007945 */ /* 0x000fe20003800000 */
[----:B-----5:R-:W-:-:S04]  /*c480*/  LEA R12, R2, R241, 0x7 ;  /* 0x000000f1020c7211 */ /* 0x020fc800078e38ff */
[----:B------:R-:W-:-:S13]  /*c490*/  ISETP.GE.AND P0, PT, R12, R13, PT ;  /* 0x0000000d0c00720c */ /* 0x000fda0003f06270 */
[----:B------:R-:W-:Y:S05]  /*c4a0*/  @P0 BRA `(.L_x_1605) ;  /* 0x0000014000000947 */ /* 0x000fea0003800000 */
[----:B------:R-:W-:Y:S02]  /*c4b0*/  ISETP.GE.AND P3, PT, R232, c[0x0][0x3c8], PT ;  /* 0x0000f200e8007a0c */ /* 0x000fe40003f66270 */
[----:B------:R-:W-:Y:S02]  /*c4c0*/  ISETP.GE.AND P2, PT, R238, c[0x0][0x3c8], PT ;  /* 0x0000f200ee007a0c */ /* 0x000fe40003f46270 */
[----:B------:R-:W-:Y:S02]  /*c4d0*/  ISETP.GE.AND P1, PT, R237, c[0x0][0x3c8], PT ;  /* 0x0000f200ed007a0c */ /* 0x000fe40003f26270 */
[----:B------:R-:W-:Y:S02]  /*c4e0*/  ISETP.GE.AND P0, PT, R239, c[0x0][0x3c8], PT ;  /* 0x0000f200ef007a0c */ /* 0x000fe40003f06270 */
[----:B------:R-:W-:Y:S02]  /*c4f0*/  SHF.R.S32.HI R2, RZ, 0x1f, R232 ;  /* 0x0000001fff027819 */ /* 0x000fe400000114e8 */
[----:B------:R-:W-:-:S02]  /*c500*/  SHF.R.S32.HI R29, RZ, 0x1f, R238 ;  /* 0x0000001fff1d7819 */ /* 0x000fc400000114ee */
[----:B------:R-:W-:Y:S02]  /*c510*/  SHF.R.S32.HI R28, RZ, 0x1f, R237 ;  /* 0x0000001fff1c7819 */ /* 0x000fe400000114ed */
[-C--:B--2---:R-:W-:Y:S02]  /*c520*/  @!P3 LEA R10, P4, R232, R0.reuse, 0x1 ;  /* 0x00000000e80ab211 */ /* 0x084fe400078808ff */
[-C--:B------:R-:W-:Y:S02]  /*c530*/  @!P2 LEA R8, P6, R238, R0.reuse, 0x1 ;  /* 0x00000000ee08a211 */ /* 0x080fe400078c08ff */
[----:B------:R-:W-:Y:S02]  /*c540*/  @!P1 LEA R6, P5, R237, R0, 0x1 ;  /* 0x00000000ed069211 */ /* 0x000fe400078a08ff */
[----:B---3--:R-:W-:Y:S02]  /*c550*/  @!P3 LEA.HI.X R11, R232, R4, R2, 0x1, P4 ;  /* 0x00000004e80bb211 */ /* 0x008fe400020f0c02 */
[----:B------:R-:W-:-:S02]  /*c560*/  SHF.R.S32.HI R15, RZ, 0x1f, R239 ;  /* 0x0000001fff0f7819 */ /* 0x000fc400000114ef */
[----:B------:R-:W-:Y:S01]  /*c570*/  @!P0 LEA R2, P4, R239, R0, 0x1 ;  /* 0x00000000ef028211 */ /* 0x000fe200078808ff */
[----:B------:R2:W-:Y:S01]  /*c580*/  @!P3 ST.E.128 [R10.64], R32 ;  /* 0x000000200a00b985 */ /* 0x0005e2000c101d06 */
[-C--:B------:R-:W-:Y:S02]  /*c590*/  @!P2 LEA.HI.X R9, R238, R4.reuse, R29, 0x1, P6 ;  /* 0x00000004ee09a211 */ /* 0x080fe400030f0c1d */
[-C--:B------:R-:W-:Y:S02]  /*c5a0*/  @!P1 LEA.HI.X R7, R237, R4.reuse, R28, 0x1, P5 ;  /* 0x00000004ed079211 */ /* 0x080fe400028f0c1c */
[----:B------:R-:W-:Y:S01]  /*c5b0*/  @!P0 LEA.HI.X R3, R239, R4, R15, 0x1, P4 ;  /* 0x00000004ef038211 */ /* 0x000fe200020f0c0f */
[----:B-1----:R2:W-:Y:S04]  /*c5c0*/  @!P2 ST.E.128 [R8.64], R24 ;  /* 0x000000180800a985 */ /* 0x0025e8000c101d06 */
[----:B------:R2:W-:Y:S04]  /*c5d0*/  @!P1 ST.E.128 [R6.64], R20 ;  /* 0x0000001406009985 */ /* 0x0005e8000c101d06 */
[----:B------:R2:W-:Y:S02]  /*c5e0*/  @!P0 ST.E.128 [R2.64], R16 ;  /* 0x0000001002008985 */ /* 0x0005e4000c101d06 */
.L_x_1605:
[----:B------:R-:W-:Y:S05]  /*c5f0*/  BSYNC B0 ;  /* 0x0000000000007941 */ /* 0x000fea0003800000 */
.L_x_1604:
[----:B------:R-:W-:Y:S05]  /*c600*/  BRA.DIV ~URZ, `(.L_x_1606) ;  /* 0x00004d627f007947 */ /* 0x000fea000b800000 */
[----:B---3--:R3:W4:Y:S04]  /*c610*/  SHFL.IDX PT, R4, R5, 0x1, 0x181f ;  /* 0x00381f0005047f89 */ /* 0x00872800000e0000 */
[----:B--2---:R3:W2:Y:S02]  /*c620*/  SHFL.IDX PT, R0, R14, 0x1, 0x181f ;  /* 0x00381f000e007f89 */ /* 0x0046a400000e0000 */
.L_x_1675:
[----:B------:R-:W-:Y:S01]  /*c630*/  IADD3 R2, R12, 0x20, RZ ;  /* 0x000000200c027810 */ /* 0x000fe20007ffe0ff */
[----:B------:R-:W-:Y:S03]  /*c640*/  BSSY B0, `(.L_x_1607) ;  /* 0x0000017000007945 */ /* 0x000fe60003800000 */
[----:B------:R-:W-:-:S13]  /*c650*/  ISETP.GE.AND P0, PT, R2, R13, PT ;  /* 0x0000000d0200720c */ /* 0x000fda0003f06270 */
[----:B------:R-:W-:Y:S05]  /*c660*/  @P0 BRA `(.L_x_1608) ;  /* 0x0000014000000947 */ /* 0x000fea0003800000 */
[----:B------:R-:W-:Y:S02]  /*c670*/  ISETP.GE.AND P3, PT, R232, c[0x0][0x3c8], PT ;  /* 0x0000f200e8007a0c */ /* 0x000fe40003f66270 */
[----:B------:R-:W-:Y:S02]  /*c680*/  ISETP.GE.AND P2, PT, R238, c[0x0][0x3c8], PT ;  /* 0x0000f200ee007a0c */ /* 0x000fe40003f46270 */
[----:B------:R-:W-:Y:S02]  /*c690*/  ISETP.GE.AND P1, PT, R237, c[0x0][0x3c8], PT ;  /* 0x0000f200ed007a0c */ /* 0x000fe40003f26270 */
[----:B------:R-:W-:Y:S02]  /*c6a0*/  ISETP.GE.AND P0, PT, R239, c[0x0][0x3c8], PT ;  /* 0x0000f200ef007a0c */ /* 0x000fe40003f06270 */
[----:B------:R-:W-:Y:S02]  /*c6b0*/  SHF.R.S32.HI R3, RZ, 0x1f, R232 ;  /* 0x0000001fff037819 */ /* 0x000fe400000114e8 */
[----:B-1----:R-:W-:-:S02]  /*c6c0*/  SHF.R.S32.HI R17, RZ, 0x1f, R238 ;  /* 0x0000001fff117819 */ /* 0x002fc400000114ee */
[----:B------:R-:W-:Y:S02]  /*c6d0*/  SHF.R.S32.HI R16, RZ, 0x1f, R237 ;  /* 0x0000001fff107819 */ /* 0x000fe400000114ed */
[-C--:B--2---:R-:W-:Y:S02]  /*c6e0*/  @!P3 LEA R10, P4, R232, R0.reuse, 0x1 ;  /* 0x00000000e80ab211 */ /* 0x084fe400078808ff */
[-C--:B------:R-:W-:Y:S02]  /*c6f0*/  @!P2 LEA R8, P6, R238, R0.reuse, 0x1 ;  /* 0x00000000ee08a211 */ /* 0x080fe400078c08ff */
[----:B------:R-:W-:Y:S02]  /*c700*/  @!P1 LEA R6, P5, R237, R0, 0x1 ;  /* 0x00000000ed069211 */ /* 0x000fe400078a08ff */
[----:B----4-:R-:W-:Y:S02]  /*c710*/  @!P3 LEA.HI.X R11, R232, R4, R3, 0x1, P4 ;  /* 0x00000004e80bb211 */ /* 0x010fe400020f0c03 */
[----:B------:R-:W-:-:S02]  /*c720*/  SHF.R.S32.HI R15, RZ, 0x1f, R239 ;  /* 0x0000001fff0f7819 */ /* 0x000fc400000114ef */
[----:B------:R-:W-:Y:S01]  /*c730*/  @!P0 LEA R2, P4, R239, R0, 0x1 ;  /* 0x00000000ef028211 */ /* 0x000fe200078808ff */
[----:B------:R1:W-:Y:S01]  /*c740*/  @!P3 ST.E.128 [R10.64], R48 ;  /* 0x000000300a00b985 */ /* 0x0003e2000c101d06 */
[-C--:B------:R-:W-:Y:S02]  /*c750*/  @!P2 LEA.HI.X R9, R238, R4.reuse, R17, 0x1, P6 ;  /* 0x00000004ee09a211 */ /* 0x080fe400030f0c11 */
[-C--:B------:R-:W-:Y:S02]  /*c760*/  @!P1 LEA.HI.X R7, R237, R4.reuse, R16, 0x1, P5 ;  /* 0x00000004ed079211 */ /* 0x080fe400028f0c10 */
[----:B------:R-:W-:Y:S01]  /*c770*/  @!P0 LEA.HI.X R3, R239, R4, R15, 0x1, P4 ;  /* 0x00000004ef038211 */ /* 0x000fe200020f0c0f */
[----:B------:R1:W-:Y:S04]  /*c780*/  @!P2 ST.E.128 [R8.64], R44 ;  /* 0x0000002c0800a985 */ /* 0x0003e8000c101d06 */
[----:B------:R1:W-:Y:S04]  /*c790*/  @!P1 ST.E.128 [R6.64], R40 ;  /* 0x0000002806009985 */ /* 0x0003e8000c101d06 */
[----:B------:R1:W-:Y:S02]  /*c7a0*/  @!P0 ST.E.128 [R2.64], R36 ;  /* 0x0000002402008985 */ /* 0x0003e4000c101d06 */
.L_x_1608:
[----:B------:R-:W-:Y:S05]  /*c7b0*/  BSYNC B0 ;  /* 0x0000000000007941 */ /* 0x000fea0003800000 */
.L_x_1607:
[----:B------:R-:W-:Y:S05]  /*c7c0*/  BRA.DIV ~URZ, `(.L_x_1609) ;  /* 0x00004c727f007947 */ /* 0x000fea000b800000 */
[----:B----4-:R4:W3:Y:S02]  /*c7d0*/  SHFL.IDX PT, R4, R5, 0x2, 0x181f ;  /* 0x00581f0005047f89 */ /* 0x0108e400000e0000 */
.L_x_1676:
[----:B------:R-:W-:Y:S05]  /*c7e0*/  BRA.DIV ~URZ, `(.L_x_1610) ;  /* 0x00004cc27f007947 */ /* 0x000fea000b800000 */
[----:B--2---:R2:W4:Y:S02]  /*c7f0*/  SHFL.IDX PT, R0, R14, 0x2, 0x181f ;  /* 0x00581f000e007f89 */ /* 0x00452400000e0000 */
.L_x_1677:
[----:B-1----:R-:W-:Y:S01]  /*c800*/  IADD3 R2, R12, 0x40, RZ ;  /* 0x000000400c027810 */ /* 0x002fe20007ffe0ff */
        /* <DEDUP_REMOVED lines=10> */
[-C--:B----4-:R-:W-:Y:S02]  /*c8b0*/  @!P3 LEA R10, P4, R232, R0.reuse, 0x1 ;  /* 0x00000000e80ab211 */ /* 0x090fe400078808ff */
        /* <DEDUP_REMOVED lines=12> */
.L_x_1612:
[----:B------:R-:W-:Y:S05]  /*c980*/  BSYNC B0 ;  /* 0x0000000000007941 */ /* 0x000fea0003800000 */
.L_x_1611:
[----:B------:R-:W-:Y:S05]  /*c990*/  BRA.DIV ~URZ, `(.L_x_1613) ;  /* 0x00004b827f007947 */ /* 0x000fea000b800000 */
[----:B---3--:R3:W1:Y:S04]  /*c9a0*/  SHFL.IDX PT, R4, R5, 0x3, 0x181f ;  /* 0x00781f0005047f89 */ /* 0x00866800000e0000 */
[----:B----4-:R3:W4:Y:S02]  /*c9b0*/  SHFL.IDX PT, R0, R14, 0x3, 0x181f ;  /* 0x00781f000e007f89 */ /* 0x01072400000e0000 */
.L_x_1678:
[----:B-1----:R-:W-:-:S04]  /*c9c0*/  IADD3 R2, R12, 0x60, RZ ;  /* 0x000000600c027810 */ /* 0x002fc80007ffe0ff */
[----:B------:R-:W-:-:S13]  /*c9d0*/  ISETP.GE.AND P0, PT, R2, R13, PT ;  /* 0x0000000d0200720c */ /* 0x000fda0003f06270 */
[----:B------:R-:W-:Y:S05]  /*c9e0*/  @P0 BRA `(.L_x_1614) ;  /* 0x00002b9000000947 */ /* 0x000fea0003800000 */
[----:B------:R-:W-:Y:S02]  /*c9f0*/  ISETP.GE.AND P2, PT, R232, c[0x0][0x3c8], PT ;  /* 0x0000f200e8007a0c */ /* 0x000fe40003f46270 */
[----:B------:R-:W-:Y:S02]  /*ca00*/  ISETP.GE.AND P1, PT, R238, c[0x0][0x3c8], PT ;  /* 0x0000f200ee007a0c */ /* 0x000fe40003f26270 */
[----:B------:R-:W-:Y:S02]  /*ca10*/  ISETP.GE.AND P0, PT, R237, c[0x0][0x3c8], PT ;  /* 0x0000f200ed007a0c */ /* 0x000fe40003f06270 */
[----:B------:R-:W-:Y:S02]  /*ca20*/  SHF.R.S32.HI R11, RZ, 0x1f, R232 ;  /* 0x0000001fff0b7819 */ /* 0x000fe400000114e8 */
[----:B------:R-:W-:Y:S02]  /*ca30*/  SHF.R.S32.HI R10, RZ, 0x1f, R238 ;  /* 0x0000001fff0a7819 */ /* 0x000fe400000114ee */
[----:B---3--:R-:W-:-:S03]  /*ca40*/  SHF.R.S32.HI R5, RZ, 0x1f, R237 ;  /* 0x0000001fff057819 */ /* 0x008fc600000114ed */
[-C--:B----4-:R-:W-:Y:S02]  /*ca50*/  @!P2 LEA R8, P5, R232, R0.reuse, 0x1 ;  /* 0x00000000e808a211 */ /* 0x090fe400078a08ff */
[-C--:B------:R-:W-:Y:S02]  /*ca60*/  @!P1 LEA R6, P4, R238, R0.reuse, 0x1 ;  /* 0x00000000ee069211 */ /* 0x080fe400078808ff */
[C---:B------:R-:W-:Y:S02]  /*ca70*/  @!P0 LEA R2, P3, R237.reuse, R0, 0x1 ;  /* 0x00000000ed028211 */ /* 0x040fe400078608ff */
[-C--:B------:R-:W-:Y:S02]  /*ca80*/  @!P2 LEA.HI.X R9, R232, R4.reuse, R11, 0x1, P5 ;  /* 0x00000004e809a211 */ /* 0x080fe400028f0c0b */
[-C--:B------:R-:W-:Y:S02]  /*ca90*/  @!P1 LEA.HI.X R7, R238, R4.reuse, R10, 0x1, P4 ;  /* 0x00000004ee079211 */ /* 0x080fe400020f0c0a */
[----:B------:R-:W-:Y:S01]  /*caa0*/  @!P0 LEA.HI.X R3, R237, R4, R5, 0x1, P3 ;  /* 0x00000004ed038211 */ /* 0x000fe200018f0c05 */
[----:B------:R1:W-:Y:S04]  /*cab0*/  @!P2 ST.E.128 [R8.64], R76 ;  /* 0x0000004c0800a985 */ /* 0x0003e8000c101d06 */
[----:B------:R1:W-:Y:S04]  /*cac0*/  @!P1 ST.E.128 [R6.64], R72 ;  /* 0x0000004806009985 */ /* 0x0003e8000c101d06 */
[----:B------:R1:W-:Y:S01]  /*cad0*/  @!P0 ST.E.128 [R2.64], R68 ;  /* 0x0000004402008985 */ /* 0x0003e2000c101d06 */
[----:B------:R-:W-:-:S13]  /*cae0*/  ISETP.GE.AND P0, PT, R239, c[0x0][0x3c8], PT ;  /* 0x0000f200ef007a0c */ /* 0x000fda0003f06270 */
[----:B------:R-:W-:Y:S05]  /*caf0*/  @P0 BRA `(.L_x_1614) ;  /* 0x00002a8000000947 */ /* 0x000fea0003800000 */
[----:B------:R-:W-:Y:S02]  /*cb00*/  SHF.R.S32.HI R5, RZ, 0x1f, R239 ;  /* 0x0000001fff057819 */ /* 0x000fe400000114ef */
[----:B-1----:R-:W-:-:S04]  /*cb10*/  LEA R2, P0, R239, R0, 0x1 ;  /* 0x00000000ef027211 */ /* 0x002fc800078008ff */
[----:B------:R-:W-:-:S05]  /*cb20*/  LEA.HI.X R3, R239, R4, R5, 0x1, P0 ;  /* 0x00000004ef037211 */ /* 0x000fca00000f0c05 */
[----:B------:R1:W-:Y:S01]  /*cb30*/  ST.E.128 [R2.64], R80 ;  /* 0x0000005002007985 */ /* 0x0003e2000c101d06 */
[----:B------:R-:W-:Y:S05]  /*cb40*/  BRA `(.L_x_1614) ;  /* 0x00002a3000007947 */ /* 0x000fea0003800000 */
.L_x_1601:
        /* <DEDUP_REMOVED lines=19> */
[----:B------:R-:W-:Y:S01]  /*cc80*/  IMAD R3, R5, c[0x0][0x44c], R3 ;  /* 0x0001130005037a24 */ /* 0x000fe200078e0203 */
[----:B------:R-:W-:-:S03]  /*cc90*/  IADD3 R5, -R0, RZ, RZ ;  /* 0x000000ff00057210 */ /* 0x000fc60007ffe1ff */
[----:B------:R-:W-:-:S04]  /*cca0*/  IMAD.WIDE.U32 R2, R0, c[0x0][0x430], R2 ;  /* 0x00010c0000027a25 */ /* 0x000fc800078e0002 */
[----:B------:R-:W-:Y:S01]  /*ccb0*/  IMAD R0, R5, c[0x0][0x4e8], R10 ;  /* 0x00013a0005007a24 */ /* 0x000fe200078e020a */
[----:B------:R-:W-:-:S04]  /*ccc0*/  IADD3 R3, R3, R4, RZ ;  /* 0x0000000403037210 */ /* 0x000fc80007ffe0ff */
[----:B------:R-:W-:Y:S01]  /*ccd0*/  SHF.R.S32.HI R4, RZ, 0x1f, R0 ;  /* 0x0000001fff047819 */ /* 0x000fe20000011400 */
        /* <DEDUP_REMOVED lines=8> */
.L_x_1679:
[----:B------:R-:W-:Y:S05]  /*cd60*/  BRA.DIV ~URZ, `(.L_x_1616) ;  /* 0x000048f27f007947 */ /* 0x000fea000b800000 */
[----:B------:R3:W4:Y:S02]  /*cd70*/  SHFL.IDX PT, R0, R12, RZ, 0x1c1f ;  /* 0x001c1fff0c007589 */ /* 0x00072400000e0000 */
.L_x_1680:
        /* <DEDUP_REMOVED lines=19> */
[----:B-----5:R-:W-:-:S13]  /*ceb0*/  ISETP.GE.AND P0, PT, R8, c[0x0][0x3c8], PT ;  /* 0x0000f20008007a0c */ /* 0x020fda0003f06270 */
[----:B------:R-:W-:Y:S02]  /*cec0*/  @!P0 IMAD.MOV.U32 R2, RZ, RZ, R0 ;  /* 0x000000ffff028224 */ /* 0x000fe400078e0000 */
[----:B------:R-:W-:-:S04]  /*ced0*/  @!P0 IMAD.MOV.U32 R3, RZ, RZ, R4 ;  /* 0x000000ffff038224 */ /* 0x000fc800078e0004 */
[----:B------:R-:W-:Y:S01]  /*cee0*/  @!P0 IMAD.WIDE R2, R8, 0x4, R2 ;  /* 0x0000000408028825 */ /* 0x000fe200078e0202 */
[----:B---3--:R-:W-:Y:S01]  /*cef0*/  ISETP.GE.AND P1, PT, R6, c[0x0][0x3c8], PT ;  /* 0x0000f20006007a0c */ /* 0x008fe20003f26270 */
[----:B------:R-:W3:Y:S04]  /*cf00*/  LDL R8, [R1+0xac] ;  /* 0x0000ac0001087983 */ /* 0x000ee80000100800 */
[----:B------:R5:W-:Y:S04]  /*cf10*/  @!P0 ST.E.64 [R2.64], R24 ;  /* 0x0000001802008985 */ /* 0x000be8000c101b06 */
[----:B-----5:R-:W5:Y:S01]  /*cf20*/  LDL R25, [R1+0x124] ;  /* 0x0001240001197983 */ /* 0x020f620000100800 */
[----:B----4-:R-:W-:-:S03]  /*cf30*/  ISETP.GE.AND P2, PT, R11, c[0x0][0x3c8], PT ;  /* 0x0000f2000b007a0c */ /* 0x010fc60003f46270 */
[----:B------:R-:W-:Y:S01]  /*cf40*/  @!P1 LEA R2, P0, R6, R0, 0x2 ;  /* 0x0000000006029211 */ /* 0x000fe200078010ff */
[----:B------:R-:W4:Y:S01]  /*cf50*/  LDL R24, [R1+0x98] ;  /* 0x0000980001187983 */ /* 0x000f220000100800 */
[----:B--2---:R-:W-:Y:S02]  /*cf60*/  ISETP.GE.AND P3, PT, R10, c[0x0][0x3c8], PT ;  /* 0x0000f2000a007a0c */ /* 0x004fe40003f66270 */
[----:B------:R-:W-:-:S05]  /*cf70*/  @!P1 LEA.HI.X R3, R6, R4, R7, 0x2, P0 ;  /* 0x0000000406039211 */ /* 0x000fca00000f1407 */
[----:B------:R2:W-:Y:S01]  /*cf80*/  @!P1 ST.E.64 [R2.64], R26 ;  /* 0x0000001a02009985 */ /* 0x0005e2000c101b06 */
[----:B------:R-:W-:Y:S02]  /*cf90*/  ISETP.GE.AND P1, PT, R9, c[0x0][0x3c8], PT ;  /* 0x0000f20009007a0c */ /* 0x000fe40003f26270 */
[----:B------:R-:W-:-:S03]  /*cfa0*/  ISETP.GE.AND P4, PT, R17, c[0x0][0x3c8], PT ;  /* 0x0000f20011007a0c */ /* 0x000fc60003f86270 */
[----:B------:R-:W-:-:S04]  /*cfb0*/  @!P3 LEA R6, P0, R10, R0, 0x2 ;  /* 0x000000000a06b211 */ /* 0x000fc800078010ff */
[----:B------:R-:W-:Y:S02]  /*cfc0*/  @!P3 LEA.HI.X R7, R10, R4, R110, 0x2, P0 ;  /* 0x000000040a07b211 */ /* 0x000fe400000f146e */
[----:B------:R-:W4:Y:S01]  /*cfd0*/  LDL R10, [R1+0x120] ;  /* 0x00012000010a7983 */ /* 0x000f220000100800 */
[----:B--2---:R-:W-:-:S03]  /*cfe0*/  @!P2 LEA R2, P5, R11, R0, 0x2 ;  /* 0x000000000b02a211 */ /* 0x004fc600078a10ff */
[----:B------:R-:W2:Y:S01]  /*cff0*/  LDL R26, [R1+0xa0] ;  /* 0x0000a000011a7983 */ /* 0x000ea20000100800 */
[----:B------:R-:W-:-:S03]  /*d000*/  @!P2 LEA.HI.X R3, R11, R4, R111, 0x2, P5 ;  /* 0x000000040b03a211 */ /* 0x000fc600028f146f */
[----:B------:R-:W2:Y:S04]  /*d010*/  LDL R27, [R1+0x114] ;  /* 0x00011400011b7983 */ /* 0x000ea80000100800 */
[----:B------:R-:W2:Y:S04]  /*d020*/  LDL R11, [R1+0xa4] ;  /* 0x0000a400010b7983 */ /* 0x000ea80000100800 */
[----:B------:R1:W-:Y:S01]  /*d030*/  @!P2 ST.E.64 [R2.64], R28 ;  /* 0x0000001c0200a985 */ /* 0x0003e2000c101b06 */
[----:B------:R-:W-:-:S03]  /*d040*/  ISETP.GE.AND P2, PT, R15, c[0x0][0x3c8], PT ;  /* 0x0000f2000f007a0c */ /* 0x000fc60003f46270 */
[----:B------:R1:W-:Y:S01]  /*d050*/  @!P3 ST.E.64 [R6.64], R32 ;  /* 0x000000200600b985 */ /* 0x0003e2000c101b06 */
[----:B------:R-:W-:Y:S02]  /*d060*/  ISETP.GE.AND P3, PT, R13, c[0x0][0x3c8], PT ;  /* 0x0000f2000d007a0c */ /* 0x000fe40003f66270 */
[C---:B-1----:R-:W-:Y:S01]  /*d070*/  @!P1 LEA R2, P5, R9.reuse, R0, 0x2 ;  /* 0x0000000009029211 */ /* 0x042fe200078a10ff */
[----:B------:R-:W2:Y:S03]  /*d080*/  LDL R28, [R1+0x70] ;  /* 0x00007000011c7983 */ /* 0x000ea60000100800 */
[----:B------:R-:W-:Y:S01]  /*d090*/  @!P1 LEA.HI.X R3, R9, R4, R31, 0x2, P5 ;  /* 0x0000000409039211 */ /* 0x000fe200028f141f */
[----:B------:R-:W2:Y:S01]  /*d0a0*/  LDL R33, [R1+0x78] ;  /* 0x0000780001217983 */ /* 0x000ea20000100800 */
[----:B------:R-:W-:-:S03]  /*d0b0*/  @!P4 LEA R6, P0, R17, R0, 0x2 ;  /* 0x000000001106c211 */ /* 0x000fc600078010ff */
[----:B------:R-:W2:Y:S01]  /*d0c0*/  LDL R9, [R1+0x9c] ;  /* 0x00009c0001097983 */ /* 0x000ea20000100800 */
[----:B------:R-:W-:-:S03]  /*d0d0*/  @!P4 LEA.HI.X R7, R17, R4, R21, 0x2, P0 ;  /* 0x000000041107c211 */ /* 0x000fc600000f1415 */
[----:B------:R-:W2:Y:S04]  /*d0e0*/  LDL R21, [R1+0x11c] ;  /* 0x00011c0001157983 */ /* 0x000ea80000100800 */
[----:B------:R-:W2:Y:S04]  /*d0f0*/  LDL R17, [R1+0x118] ;  /* 0x0001180001117983 */ /* 0x000ea80000100800 */
[----:B------:R1:W-:Y:S04]  /*d100*/  @!P1 ST.E.64 [R2.64], R34 ;  /* 0x0000002202009985 */ /* 0x0003e8000c101b06 */
[----:B------:R1:W-:Y:S01]  /*d110*/  @!P4 ST.E.64 [R6.64], R132 ;  /* 0x000000840600c985 */ /* 0x0003e2000c101b06 */
[----:B------:R-:W-:-:S03]  /*d120*/  ISETP.GE.AND P1, PT, R19, c[0x0][0x3c8], PT ;  /* 0x0000f20013007a0c */ /* 0x000fc60003f26270 */
[----:B------:R-:W2:Y:S04]  /*d130*/  LDL R31, [R1+0x74] ;  /* 0x00007400011f7983 */ /* 0x000ea80000100800 */
[----:B------:R-:W2:Y:S04]  /*d140*/  LDL R32, [R1+0xe8] ;  /* 0x0000e80001207983 */ /* 0x000ea80000100800 */
[----:B------:R-:W2:Y:S01]  /*d150*/  LDL R29, [R1+0xe4] ;  /* 0x0000e400011d7983 */ /* 0x000ea20000100800 */
[----:B-1----:R-:W-:-:S03]  /*d160*/  @!P2 LEA R2, P5, R15, R0, 0x2 ;  /* 0x000000000f02a211 */ /* 0x002fc600078a10ff */
[----:B------:R-:W2:Y:S01]  /*d170*/  LDL R34, [R1+0xec] ;  /* 0x0000ec0001227983 */ /* 0x000ea20000100800 */
[----:B------:R-:W-:Y:S02]  /*d180*/  @!P3 LEA R6, P0, R13, R0, 0x2 ;  /* 0x000000000d06b211 */ /* 0x000fe400078010ff */
[-C--:B------:R-:W-:Y:S02]  /*d190*/  @!P2 LEA.HI.X R3, R15, R4.reuse, R20, 0x2, P5 ;  /* 0x000000040f03a211 */ /* 0x080fe400028f1414 */
[----:B------:R-:W-:Y:S01]  /*d1a0*/  @!P3 LEA.HI.X R7, R13, R4, R16, 0x2, P0 ;  /* 0x000000040d07b211 */ /* 0x000fe200000f1410 */
[----:B------:R-:W2:Y:S04]  /*d1b0*/  LDL R15, [R1+0x94] ;  /* 0x00009400010f7983 */ /* 0x000ea80000100800 */
[----:B------:R-:W2:Y:S04]  /*d1c0*/  LDL R13, [R1+0x110] ;  /* 0x00011000010d7983 */ /* 0x000ea80000100800 */
[----:B------:R1:W-:Y:S04]  /*d1d0*/  @!P2 ST.E.64 [R2.64], R140 ;  /* 0x0000008c0200a985 */ /* 0x0003e8000c101b06 */
[----:B------:R-:W2:Y:S04]  /*d1e0*/  LDL R20, [R1+0x90] ;  /* 0x0000900001147983 */ /* 0x000ea80000100800 */
[----:B------:R-:W2:Y:S01]  /*d1f0*/  LDL R16, [R1+0x8c] ;  /* 0x00008c0001107983 */ /* 0x000ea20000100800 */
[----:B-1----:R-:W-:-:S04]  /*d200*/  @!P1 LEA R2, P5, R19, R0, 0x2 ;  /* 0x0000000013029211 */ /* 0x002fc800078a10ff */
[----:B-----5:R-:W-:Y:S02]  /*d210*/  @!P1 LEA.HI.X R3, R19, R4, R25, 0x2, P5 ;  /* 0x0000000413039211 */ /* 0x020fe400028f1419 */
[----:B------:R-:W5:Y:S01]  /*d220*/  LDL R19, [R1+0x108] ;  /* 0x0001080001137983 */ /* 0x000f620000100800 */
[----:B---3--:R-:W-:Y:S02]  /*d230*/  ISETP.GE.AND P4, PT, R8, c[0x0][0x3c8], PT ;  /* 0x0000f20008007a0c */ /* 0x008fe40003f86270 */
[----:B------:R-:W-:Y:S01]  /*d240*/  ISETP.GE.AND P2, PT, R18, c[0x0][0x3c8], PT ;  /* 0x0000f20012007a0c */ /* 0x000fe20003f46270 */
[----:B------:R1:W-:Y:S04]  /*d250*/  @!P3 ST.E.64 [R6.64], R136 ;  /* 0x000000880600b985 */ /* 0x0003e8000c101b06 */
[----:B------:R-:W3:Y:S04]  /*d260*/  LDL R25, [R1+0x10c] ;  /* 0x00010c0001197983 */ /* 0x000ee80000100800 */
[----:B------:R2:W-:Y:S02]  /*d270*/  @!P1 ST.E.64 [R2.64], R36 ;  /* 0x0000002402009985 */ /* 0x0005e4000c101b06 */
[----:B-1----:R-:W-:-:S04]  /*d280*/  @!P4 LEA R6, P0, R8, R0, 0x2 ;  /* 0x000000000806c211 */ /* 0x002fc800078010ff */
[----:B----4-:R-:W-:Y:S02]  /*d290*/  @!P4 LEA.HI.X R7, R8, R4, R10, 0x2, P0 ;  /* 0x000000040807c211 */ /* 0x010fe400000f140a */
[----:B------:R-:W4:Y:S01]  /*d2a0*/  LDL R10, [R1+0x88] ;  /* 0x00008800010a7983 */ /* 0x000f220000100800 */
[----:B--2---:R-:W-:-:S03]  /*d2b0*/  ISETP.GE.AND P3, PT, R11, c[0x0][0x3c8], PT ;  /* 0x0000f2000b007a0c */ /* 0x004fc60003f66270 */
[----:B------:R1:W-:Y:S01]  /*d2c0*/  @!P4 ST.E.64 [R6.64], R40 ;  /* 0x000000280600c985 */ /* 0x0003e2000c101b06 */
[-C--:B------:R-:W-:Y:S02]  /*d2d0*/  @!P2 LEA R2, P5, R18, R0.reuse, 0x2 ;  /* 0x000000001202a211 */ /* 0x080fe400078a10ff */
[----:B------:R-:W-:Y:S01]  /*d2e0*/  ISETP.GE.AND P1, PT, R26, c[0x0][0x3c8], PT ;  /* 0x0000f2001a007a0c */ /* 0x000fe20003f26270 */
[----:B------:R-:W2:Y:S06]  /*d2f0*/  LDL R8, [R1+0x84] ;  /* 0x0000840001087983 */ /* 0x000eac0000100800 */
[----:B-1----:R-:W-:-:S02]  /*d300*/  @!P3 LEA R6, P0, R11, R0, 0x2 ;  /* 0x000000000b06b211 */ /* 0x002fc400078010ff */
[----:B------:R-:W-:Y:S02]  /*d310*/  ISETP.GE.AND P4, PT, R9, c[0x0][0x3c8], PT ;  /* 0x0000f20009007a0c */ /* 0x000fe40003f86270 */
[-C--:B------:R-:W-:Y:S02]  /*d320*/  @!P2 LEA.HI.X R3, R18, R4.reuse, R21, 0x2, P5 ;  /* 0x000000041203a211 */ /* 0x080fe400028f1415 */
[----:B------:R-:W2:Y:S01]  /*d330*/  LDL R21, [R1+0x104] ;  /* 0x0001040001157983 */ /* 0x000ea20000100800 */
[----:B------:R-:W-:-:S03]  /*d340*/  @!P3 LEA.HI.X R7, R11, R4, R17, 0x2, P0 ;  /* 0x000000040b07b211 */ /* 0x000fc600000f1411 */
[----:B------:R1:W-:Y:S04]  /*d350*/  @!P2 ST.E.64 [R2.64], R44 ;  /* 0x0000002c0200a985 */ /* 0x0003e8000c101b06 */
[----:B------:R-:W2:Y:S04]  /*d360*/  LDL R18, [R1+0x100] ;  /* 0x0001000001127983 */ /* 0x000ea80000100800 */
[----:B------:R1:W-:Y:S04]  /*d370*/  @!P3 ST.E.64 [R6.64], R48 ;  /* 0x000000300600b985 */ /* 0x0003e8000c101b06 */
[----:B------:R-:W2:Y:S04]  /*d380*/  LDL R11, [R1+0x7c] ;  /* 0x00007c00010b7983 */ /* 0x000ea80000100800 */
[----:B------:R-:W2:Y:S01]  /*d390*/  LDL R17, [R1+0x80] ;  /* 0x0000800001117983 */ /* 0x000ea20000100800 */
[----:B-1----:R-:W-:-:S02]  /*d3a0*/  @!P1 LEA R2, P5, R26, R0, 0x2 ;  /* 0x000000001a029211 */ /* 0x002fc400078a10ff */
[----:B------:R-:W-:Y:S02]  /*d3b0*/  @!P4 LEA R6, P0, R9, R0, 0x2 ;  /* 0x000000000906c211 */ /* 0x000fe400078010ff */
[----:B------:R-:W-:Y:S02]  /*d3c0*/  ISETP.GE.AND P3, PT, R15, c[0x0][0x3c8], PT ;  /* 0x0000f2000f007a0c */ /* 0x000fe40003f66270 */
[-C--:B------:R-:W-:Y:S02]  /*d3d0*/  @!P4 LEA.HI.X R7, R9, R4.reuse, R13, 0x2, P0 ;  /* 0x000000040907c211 */ /* 0x080fe400000f140d */
[----:B------:R-:W2:Y:S01]  /*d3e0*/  LDL R13, [R1+0xfc] ;  /* 0x0000fc00010d7983 */ /* 0x000ea20000100800 */
[----:B------:R-:W-:-:S03]  /*d3f0*/  @!P1 LEA.HI.X R3, R26, R4, R27, 0x2, P5 ;  /* 0x000000041a039211 */ /* 0x000fc600028f141b */
[----:B------:R-:W2:Y:S04]  /*d400*/  LDL R9, [R1+0xf8] ;  /* 0x0000f80001097983 */ /* 0x000ea80000100800 */
[----:B------:R-:W-:Y:S04]  /*d410*/  @!P1 ST.E.64 [R2.64], R52 ;  /* 0x0000003402009985 */ /* 0x000fe8000c101b06 */
[----:B------:R1:W-:Y:S01]  /*d420*/  @!P4 ST.E.64 [R6.64], R56 ;  /* 0x000000380600c985 */ /* 0x0003e2000c101b06 */
[----:B------:R-:W-:-:S03]  /*d430*/  ISETP.GE.AND P2, PT, R24, c[0x0][0x3c8], PT ;  /* 0x0000f20018007a0c */ /* 0x000fc60003f46270 */
[----:B------:R-:W2:Y:S04]  /*d440*/  LDL R26, [R1+0x6c] ;  /* 0x00006c00011a7983 */ /* 0x000ea80000100800 */
[----:B------:R-:W2:Y:S01]  /*d450*/  LDL R27, [R1+0xe0] ;  /* 0x0000e000011b7983 */ /* 0x000ea20000100800 */
[----:B-1----:R-:W-:-:S04]  /*d460*/  @!P3 LEA R6, P0, R15, R0, 0x2 ;  /* 0x000000000f06b211 */ /* 0x002fc800078010ff */
[----:B-----5:R-:W-:Y:S02]  /*d470*/  @!P3 LEA.HI.X R7, R15, R4, R19, 0x2, P0 ;  /* 0x000000040f07b211 */ /* 0x020fe400000f1413 */
[----:B------:R-:W5:Y:S04]  /*d480*/  LDL R15, [R1+0xf0] ;  /* 0x0000f000010f7983 */ /* 0x000f680000100800 */
[----:B------:R-:W5:Y:S01]  /*d490*/  LDL R19, [R1+0xf4] ;  /* 0x0000f40001137983 */ /* 0x000f620000100800 */
        /* <DEDUP_REMOVED lines=10> */
[----:B--2---:R-:W-:Y:S02]  /*d540*/  @!P4 LEA R6, P0, R16, R0, 0x2 ;  /* 0x000000001006c211 */ /* 0x004fe400078010ff */
[----:B------:R-:W-:Y:S02]  /*d550*/  ISETP.GE.AND P3, PT, R8, c[0x0][0x3c8], PT ;  /* 0x0000f20008007a0c */ /* 0x000fe40003f66270 */
[-C--:B------:R-:W-:Y:S02]  /*d560*/  @!P1 LEA.HI.X R3, R20, R4.reuse, R21, 0x2, P5 ;  /* 0x0000000414039211 */ /* 0x080fe400028f1415 */
[----:B------:R-:W2:Y:S04]  /*d570*/  LDL R20, [R1+0x60] ;  /* 0x0000600001147983 */ /* 0x000ea80000100800 */
[----:B------:R1:W-:Y:S01]  /*d580*/  @!P1 ST.E.64 [R2.64], R68 ;  /* 0x0000004402009985 */ /* 0x0003e2000c101b06 */
[----:B------:R-:W-:-:S03]  /*d590*/  @!P4 LEA.HI.X R7, R16, R4, R18, 0x2, P0 ;  /* 0x000000041007c211 */ /* 0x000fc600000f1412 */
[----:B------:R-:W4:Y:S04]  /*d5a0*/  LDL R18, [R1+0x5c] ;  /* 0x00005c0001127983 */ /* 0x000f280000100800 */
[----:B------:R1:W-:Y:S01]  /*d5b0*/  @!P4 ST.E.64 [R6.64], R72 ;  /* 0x000000480600c985 */ /* 0x0003e2000c101b06 */
[----:B------:R-:W-:-:S03]  /*d5c0*/  ISETP.GE.AND P4, PT, R11, c[0x0][0x3c8], PT ;  /* 0x0000f2000b007a0c */ /* 0x000fc60003f86270 */
[----:B------:R-:W4:Y:S01]  /*d5d0*/  LDL R16, [R1+0x58] ;  /* 0x0000580001107983 */ /* 0x000f220000100800 */
[----:B------:R-:W-:-:S03]  /*d5e0*/  ISETP.GE.AND P1, PT, R17, c[0x0][0x3c8], PT ;  /* 0x0000f20011007a0c */ /* 0x000fc60003f26270 */
[----:B------:R-:W4:Y:S01]  /*d5f0*/  LDL R21, [R1+0xd4] ;  /* 0x0000d40001157983 */ /* 0x000f220000100800 */
[----:B-1----:R-:W-:-:S04]  /*d600*/  @!P2 LEA R2, P5, R10, R0, 0x2 ;  /* 0x000000000a02a211 */ /* 0x002fc800078a10ff */
[----:B------:R-:W-:Y:S02]  /*d610*/  @!P2 LEA.HI.X R3, R10, R4, R13, 0x2, P5 ;  /* 0x000000040a03a211 */ /* 0x000fe400028f140d */
[----:B------:R-:W4:Y:S01]  /*d620*/  LDL R10, [R1+0x64] ;  /* 0x00006400010a7983 */ /* 0x000f220000100800 */
[----:B------:R-:W-:-:S03]  /*d630*/  @!P3 LEA R6, P0, R8, R0, 0x2 ;  /* 0x000000000806b211 */ /* 0x000fc600078010ff */
[----:B------:R-:W4:Y:S01]  /*d640*/  LDL R13, [R1+0x54] ;  /* 0x00005400010d7983 */ /* 0x000f220000100800 */
[----:B------:R-:W-:Y:S02]  /*d650*/  @!P3 LEA.HI.X R7, R8, R4, R9, 0x2, P0 ;  /* 0x000000040807b211 */ /* 0x000fe400000f1409 */
[-C--:B------:R-:W-:Y:S01]  /*d660*/  @!P4 LEA R8, P0, R11, R0.reuse, 0x2 ;  /* 0x000000000b08c211 */ /* 0x080fe200078010ff */
[----:B------:R1:W-:Y:S02]  /*d670*/  @!P2 ST.E.64 [R2.64], R76 ;  /* 0x0000004c0200a985 */ /* 0x0003e4000c101b06 */
[----:B-1----:R-:W-:Y:S02]  /*d680*/  @!P1 LEA R2, P5, R17, R0, 0x2 ;  /* 0x0000000011029211 */ /* 0x002fe400078a10ff */
[-C--:B-----5:R-:W-:Y:S02]  /*d690*/  @!P4 LEA.HI.X R9, R11, R4.reuse, R15, 0x2, P0 ;  /* 0x000000040b09c211 */ /* 0x0a0fe400000f140f */
[----:B------:R-:W5:Y:S01]  /*d6a0*/  LDL R11, [R1+0xd8] ;  /* 0x0000d800010b7983 */ /* 0x000f620000100800 */
[----:B------:R-:W-:-:S03]  /*d6b0*/  @!P1 LEA.HI.X R3, R17, R4, R19, 0x2, P5 ;  /* 0x0000000411039211 */ /* 0x000fc600028f1413 */
[----:B------:R-:W5:Y:S04]  /*d6c0*/  LDL R19, [R1+0xd0] ;  /* 0x0000d00001137983 */ /* 0x000f680000100800 */
[----:B------:R-:W5:Y:S04]  /*d6d0*/  LDL R17, [R1+0xcc] ;  /* 0x0000cc0001117983 */ /* 0x000f680000100800 */
[----:B------:R-:W5:Y:S01]  /*d6e0*/  LDL R15, [R1+0xc8] ;  /* 0x0000c800010f7983 */ /* 0x000f620000100800 */
[----:B------:R-:W-:-:S03]  /*d6f0*/  ISETP.GE.AND P2, PT, R33, c[0x0][0x3c8], PT ;  /* 0x0000f20021007a0c */ /* 0x000fc60003f46270 */
[----:B------:R1:W-:Y:S01]  /*d700*/  @!P3 ST.E.64 [R6.64], R80 ;  /* 0x000000500600b985 */ /* 0x0003e2000c101b06 */
[----:B------:R-:W-:-:S03]  /*d710*/  ISETP.GE.AND P3, PT, R31, c[0x0][0x3c8], PT ;  /* 0x0000f2001f007a0c */ /* 0x000fc60003f66270 */
[----:B------:R1:W-:Y:S01]  /*d720*/  @!P1 ST.E.64 [R2.64], R84 ;  /* 0x0000005402009985 */ /* 0x0003e2000c101b06 */
[----:B------:R-:W-:-:S03]  /*d730*/  ISETP.GE.AND P1, PT, R28, c[0x0][0x3c8], PT ;  /* 0x0000f2001c007a0c */ /* 0x000fc60003f26270 */
[----:B------:R1:W-:Y:S01]  /*d740*/  @!P4 ST.E.64 [R8.64], R88 ;  /* 0x000000580800c985 */ /* 0x0003e2000c101b06 */
[----:B------:R-:W-:Y:S02]  /*d750*/  ISETP.GE.AND P4, PT, R26, c[0x0][0x3c8], PT ;  /* 0x0000f2001a007a0c */ /* 0x000fe40003f86270 */
[----:B---3--:R-:W-:Y:S02]  /*d760*/  ISETP.GE.AND P6, PT, R24, c[0x0][0x3c8], PT ;  /* 0x0000f20018007a0c */ /* 0x008fe40003fc6270 */
[-C--:B-1----:R-:W-:Y:S02]  /*d770*/  @!P2 LEA R6, P5, R33, R0.reuse, 0x2 ;  /* 0x000000002106a211 */ /* 0x082fe400078a10ff */
[----:B------:R-:W-:Y:S02]  /*d780*/  @!P3 LEA R2, P0, R31, R0, 0x2 ;  /* 0x000000001f02b211 */ /* 0x000fe400078010ff */
[-C--:B------:R-:W-:Y:S02]  /*d790*/  @!P2 LEA.HI.X R7, R33, R4.reuse, R34, 0x2, P5 ;  /* 0x000000042107a211 */ /* 0x080fe400028f1422 */
[----:B------:R-:W-:-:S02]  /*d7a0*/  @!P3 LEA.HI.X R3, R31, R4, R32, 0x2, P0 ;  /* 0x000000041f03b211 */ /* 0x000fc400000f1420 */
[C---:B------:R-:W-:Y:S01]  /*d7b0*/  @!P1 LEA R8, P0, R28.reuse, R0, 0x2 ;  /* 0x000000001c089211 */ /* 0x040fe200078010ff */
[----:B------:R-:W-:Y:S04]  /*d7c0*/  @!P2 ST.E.64 [R6.64], R92 ;  /* 0x0000005c0600a985 */ /* 0x000fe8000c101b06 */
[----:B------:R1:W-:Y:S01]  /*d7d0*/  @!P3 ST.E.64 [R2.64], R96 ;  /* 0x000000600200b985 */ /* 0x0003e2000c101b06 */
[----:B------:R-:W-:-:S05]  /*d7e0*/  @!P1 LEA.HI.X R9, R28, R4, R29, 0x2, P0 ;  /* 0x000000041c099211 */ /* 0x000fca00000f141d */
[----:B------:R-:W-:Y:S01]  /*d7f0*/  @!P1 ST.E.64 [R8.64], R144 ;  /* 0x0000009008009985 */ /* 0x000fe2000c101b06 */
[-C--:B-1----:R-:W-:Y:S02]  /*d800*/  @!P4 LEA R2, P2, R26, R0.reuse, 0x2 ;  /* 0x000000001a02c211 */ /* 0x082fe400078410ff */
[----:B------:R-:W-:Y:S02]  /*d810*/  @!P6 LEA R6, P0, R24, R0, 0x2 ;  /* 0x000000001806e211 */ /* 0x000fe400078010ff */
[-C--:B------:R-:W-:Y:S02]  /*d820*/  @!P4 LEA.HI.X R3, R26, R4.reuse, R27, 0x2, P2 ;  /* 0x000000041a03c211 */ /* 0x080fe400010f141b */
[----:B--2---:R-:W-:Y:S02]  /*d830*/  ISETP.GE.AND P3, PT, R20, c[0x0][0x3c8], PT ;  /* 0x0000f20014007a0c */ /* 0x004fe40003f66270 */
[----:B------:R-:W-:Y:S02]  /*d840*/  @!P6 LEA.HI.X R7, R24, R4, R25, 0x2, P0 ;  /* 0x000000041807e211 */ /* 0x000fe400000f1419 */
[----:B----4-:R-:W-:Y:S01]  /*d850*/  ISETP.GE.AND P2, PT, R18, c[0x0][0x3c8], PT ;  /* 0x0000f20012007a0c */ /* 0x010fe20003f46270 */
[----:B------:R1:W-:Y:S01]  /*d860*/  @!P4 ST.E.64 [R2.64], R100 ;  /* 0x000000640200c985 */ /* 0x0003e2000c101b06 */
[----:B------:R-:W-:-:S03]  /*d870*/  ISETP.GE.AND P1, PT, R16, c[0x0][0x3c8], PT ;  /* 0x0000f20010007a0c */ /* 0x000fc60003f26270 */
[----:B------:R2:W-:Y:S01]  /*d880*/  @!P6 ST.E.64 [R6.64], R104 ;  /* 0x000000680600e985 */ /* 0x0005e2000c101b06 */
[----:B------:R-:W-:Y:S02]  /*d890*/  ISETP.GE.AND P5, PT, R10, c[0x0][0x3c8], PT ;  /* 0x0000f2000a007a0c */ /* 0x000fe40003fa6270 */
[----:B------:R-:W-:-:S11]  /*d8a0*/  ISETP.GE.AND P0, PT, R13, c[0x0][0x3c8], PT ;  /* 0x0000f2000d007a0c */ /* 0x000fd60003f06270 */
[----:B-1----:R-:W-:-:S04]  /*d8b0*/  @!P5 LEA R2, P4, R10, R0, 0x2 ;  /* 0x000000000a02d211 */ /* 0x002fc800078810ff */
[----:B-----5:R-:W-:Y:S02]  /*d8c0*/  @!P5 LEA.HI.X R3, R10, R4, R11, 0x2, P4 ;  /* 0x000000040a03d211 */ /* 0x020fe400020f140b */
[-C--:B------:R-:W-:Y:S02]  /*d8d0*/  @!P2 LEA R8, P4, R18, R0.reuse, 0x2 ;  /* 0x000000001208a211 */ /* 0x080fe400078810ff */
[-C--:B------:R-:W-:Y:S01]  /*d8e0*/  @!P3 LEA R10, P6, R20, R0.reuse, 0x2 ;  /* 0x00000000140ab211 */ /* 0x080fe200078c10ff */
[----:B------:R1:W-:Y:S01]  /*d8f0*/  @!P5 ST.E.64 [R2.64], R108 ;  /* 0x0000006c0200d985 */ /* 0x0003e2000c101b06 */
[----:B--2---:R-:W-:Y:S02]  /*d900*/  @!P1 LEA R6, P5, R16, R0, 0x2 ;  /* 0x0000000010069211 */ /* 0x004fe400078a10ff */
[-C--:B------:R-:W-:Y:S02]  /*d910*/  @!P2 LEA.HI.X R9, R18, R4.reuse, R19, 0x2, P4 ;  /* 0x000000041209a211 */ /* 0x080fe400020f1413 */
[----:B------:R-:W-:-:S02]  /*d920*/  @!P3 LEA.HI.X R11, R20, R4, R21, 0x2, P6 ;  /* 0x00000004140bb211 */ /* 0x000fc400030f1415 */
[----:B------:R-:W-:-:S03]  /*d930*/  @!P1 LEA.HI.X R7, R16, R4, R17, 0x2, P5 ;  /* 0x0000000410079211 */ /* 0x000fc600028f1411 */
[----:B------:R2:W-:Y:S04]  /*d940*/  @!P3 ST.E.64 [R10.64], R152 ;  /* 0x000000980a00b985 */ /* 0x0005e8000c101b06 */
[----:B------:R2:W-:Y:S04]  /*d950*/  @!P2 ST.E.64 [R8.64], R148 ;  /* 0x000000940800a985 */ /* 0x0005e8000c101b06 */
[----:B------:R2:W-:Y:S01]  /*d960*/  @!P1 ST.E.64 [R6.64], R112 ;  /* 0x0000007006009985 */ /* 0x0005e2000c101b06 */
[----:B-1----:R-:W-:-:S04]  /*d970*/  @!P0 LEA R2, P4, R13, R0, 0x2 ;  /* 0x000000000d028211 */ /* 0x002fc800078810ff */
[----:B------:R-:W-:-:S05]  /*d980*/  @!P0 LEA.HI.X R3, R13, R4, R15, 0x2, P4 ;  /* 0x000000040d038211 */ /* 0x000fca00020f140f */
[----:B------:R2:W-:Y:S04]  /*d990*/  @!P0 ST.E.64 [R2.64], R22 ;  /* 0x0000001602008985 */ /* 0x0005e8000c101b06 */
.L_x_1618:
[----:B------:R-:W-:Y:S05]  /*d9a0*/  BSYNC B0 ;  /* 0x0000000000007941 */ /* 0x000fea0003800000 */
.L_x_1617:
[----:B------:R-:W-:Y:S05]  /*d9b0*/  BRA.DIV ~URZ, `(.L_x_1619) ;  /* 0x00003d127f007947 */ /* 0x000fea000b800000 */
[----:B--2---:R2:W1:Y:S04]  /*d9c0*/  SHFL.IDX PT, R4, R5, 0x1, 0x1c1f ;  /* 0x003c1f0005047f89 */ /* 0x00446800000e0000 */
[----:B----4-:R2:W4:Y:S02]  /*d9d0*/  SHFL.IDX PT, R0, R12, 0x1, 0x1c1f ;  /* 0x003c1f000c007f89 */ /* 0x01052400000e0000 */
.L_x_1681:
        /* <DEDUP_REMOVED lines=212> */
.L_x_1599:
        /* <DEDUP_REMOVED lines=19> */
[----:B------:R3:W4:Y:S04]  /*e850*/  LDG.E R0, [R2.64] ;  /* 0x0000000602007981 */ /* 0x000728000c1e1900 */
[----:B--23--:R-:W4:Y:S02]  /*e860*/  LDG.E R2, [R2.64+0x4] ;  /* 0x0000040602027981 */ /* 0x00cf24000c1e1900 */
[----:B----45:R-:W-:Y:S02]  /*e870*/  IADD3 R20, -R0, R2, RZ ;  /* 0x0000000200147210 */ /* 0x030fe40007ffe1ff */
.L_x_1620:
[----:B--2---:R-:W2:Y:S04]  /*e880*/  LDL.LU R2, [R1+0x8] ;  /* 0x0000080001027983 */ /* 0x004ea80000300800 */
[----:B------:R-:W3:Y:S01]  /*e890*/  LDL.LU R0, [R1+0x50] ;  /* 0x0000500001007983 */ /* 0x000ee20000300800 */
[----:B------:R-:W-:Y:S01]  /*e8a0*/  BSSY B0, `(.L_x_1621) ;  /* 0x0000039000007945 */ /* 0x000fe20003800000 */
[----:B------:R-:W-:-:S02]  /*e8b0*/  SEL R15, R252, RZ, !P3 ;  /* 0x000000fffc0f7207 */ /* 0x000fc40005800000 */
[----:B------:R-:W4:Y:S01]  /*e8c0*/  S2R R3, SR_TID.X ;  /* 0x0000000000037919 */ /* 0x000f220000002100 */
[----:B-----5:R-:W-:Y:S02]  /*e8d0*/  SHF.R.S32.HI R18, RZ, 0x1f, R8 ;  /* 0x0000001fff127819 */ /* 0x020fe40000011408 */
[----:B----4-:R-:W-:Y:S02]  /*e8e0*/  ISETP.GT.AND P0, PT, R3, 0x7f, PT ;  /* 0x0000007f0300780c */ /* 0x010fe40003f04270 */
[----:B--2---:R-:W-:Y:S02]  /*e8f0*/  LOP3.LUT R14, R2, 0xffff, RZ, 0xc0, !PT ;  /* 0x0000ffff020e7812 */ /* 0x004fe400078ec0ff */
[----:B---3--:R-:W-:-:S09]  /*e900*/  SEL R21, R0, RZ, !P3 ;  /* 0x000000ff00157207 */ /* 0x008fd20005800000 */
        /* <DEDUP_REMOVED lines=10> */
[----:B------:R3:W4:Y:S08]  /*e9b0*/  LDC.64 R6, c[0x0][R0+0x170] ;  /* 0x00005c0000067b82 */ /* 0x0007300000000a00 */
[----:B------:R3:W5:Y:S08]  /*e9c0*/  LDC.64 R4, c[0x0][R0+0x168] ;  /* 0x00005a0000047b82 */ /* 0x0007700000000a00 */
[----:B------:R3:W1:Y:S08]  /*e9d0*/  LDC.64 R12, c[0x0][R0+0x178] ;  /* 0x00005e00000c7b82 */ /* 0x0006700000000a00 */
[----:B------:R3:W1:Y:S02]  /*e9e0*/  LDC.64 R10, c[0x0][R0+0x160] ;  /* 0x00005800000a7b82 */ /* 0x0006640000000a00 */
[----:B---3--:R-:W-:-:S02]  /*e9f0*/  IMAD.MOV.U32 R0, RZ, RZ, c[0x0][0x4e8] ;  /* 0x00013a00ff007624 */ /* 0x008fc400078e00ff */
[-C--:B----4-:R-:W-:Y:S02]  /*ea00*/  IMAD R7, R7, R15.reuse, RZ ;  /* 0x0000000f07077224 */ /* 0x090fe400078e02ff */
[----:B------:R-:W-:Y:S01]  /*ea10*/  IMAD.WIDE.U32 R2, R6, R15, RZ ;  /* 0x0000000f06027225 */ /* 0x000fe200078e00ff */
[----:B------:R-:W-:Y:S02]  /*ea20*/  ISETP.NE.AND P0, PT, R0, 0x1, PT ;  /* 0x000000010000780c */ /* 0x000fe40003f05270 */
[----:B------:R-:W-:Y:S01]  /*ea30*/  MOV R0, R9 ;  /* 0x0000000900007202 */ /* 0x000fe20000000f00 */
[----:B------:R-:W-:Y:S02]  /*ea40*/  IMAD R7, R6, R21, R7 ;  /* 0x0000001506077224 */ /* 0x000fe400078e0207 */
[-C--:B-----5:R-:W-:Y:S02]  /*ea50*/  IMAD R16, R5, R14.reuse, RZ ;  /* 0x0000000e05107224 */ /* 0x0a0fe400078e02ff */
        /* <DEDUP_REMOVED lines=8> */
[----:B------:R-:W-:Y:S02]  /*eae0*/  IADD3.X R9, R3, R16, R18, P1, P0 ;  /* 0x0000001003097210 */ /* 0x000fe40000fe0412 */
[----:B------:R-:W-:Y:S02]  /*eaf0*/  SHF.R.S32.HI R3, RZ, 0x1f, R0 ;  /* 0x0000001fff037819 */ /* 0x000fe40000011400 */
[----:B--2---:R-:W-:-:S05]  /*eb00*/  SEL R6, R22, RZ, P2 ;  /* 0x000000ff16067207 */ /* 0x004fca0001000000 */
[-C--:B-1----:R-:W-:Y:S02]  /*eb10*/  IMAD R7, R13, R6.reuse, RZ ;  /* 0x000000060d077224 */ /* 0x082fe400078e02ff */
        /* <DEDUP_REMOVED lines=17> */
.L_x_1622:
[----:B------:R-:W-:Y:S05]  /*ec30*/  BSYNC B0 ;  /* 0x0000000000007941 */ /* 0x000fea0003800000 */
.L_x_1621:
[----:B------:R-:W-:-:S13]  /*ec40*/  ISETP.GT.AND P0, PT, R19, 0x1, PT ;  /* 0x000000011300780c */ /* 0x000fda0003f04270 */
[----:B------:R-:W-:Y:S05]  /*ec50*/  @P0 BRA `(.L_x_1614) ;  /* 0x0000092000000947 */ /* 0x000fea0003800000 */
[----:B-1----:R-:W2:Y:S01]  /*ec60*/  LDL R5, [R1+0x4] ;  /* 0x0000040001057983 */ /* 0x002ea20000100800 */
[----:B------:R-:W-:Y:S01]  /*ec70*/  MOV R2, c[0x0][0x4e8] ;  /* 0x00013a0000027a02 */ /* 0x000fe20000000f00 */
[----:B------:R-:W-:Y:S01]  /*ec80*/  IMAD R0, R18, c[0x0][0x3a0], RZ ;  /* 0x0000e80012007a24 */ /* 0x000fe200078e02ff */
[----:B------:R-:W-:Y:S02]  /*ec90*/  LEA R4, R236, R241, 0x5 ;  /* 0x000000f1ec047211 */ /* 0x000fe400078e28ff */
[----:B------:R-:W-:Y:S01]  /*eca0*/  ISETP.NE.AND P0, PT, R2, 0x1, PT ;  /* 0x000000010200780c */ /* 0x000fe20003f05270 */
[----:B------:R-:W-:-:S04]  /*ecb0*/  IMAD.WIDE.U32 R2, R8, c[0x0][0x3a0], RZ ;  /* 0x0000e80008027a25 */ /* 0x000fc800078e00ff */
[----:B------:R-:W-:-:S05]  /*ecc0*/  IMAD R0, R8, c[0x0][0x3a4], R0 ;  /* 0x0000e90008007a24 */ /* 0x000fca00078e0200 */
[----:B------:R-:W-:-:S05]  /*ecd0*/  IADD3 R3, R3, R0, RZ ;  /* 0x0000000003037210 */ /* 0x000fca0007ffe0ff */
[----:B------:R-:W-:-:S04]  /*ece0*/  IMAD.WIDE.U32 R2, R14, c[0x0][0x3e8], R2 ;  /* 0x0000fa000e027a25 */ /* 0x000fc800078e0002 */
[----:B------:R-:W-:-:S04]  /*ecf0*/  IMAD R3, R14, c[0x0][0x3ec], R3 ;  /* 0x0000fb000e037a24 */ /* 0x000fc800078e0203 */
[----:B------:R-:W-:Y:S01]  /*ed00*/  IMAD.WIDE.U32 R2, R15, c[0x0][0x3f0], R2 ;  /* 0x0000fc000f027a25 */ /* 0x000fe200078e0002 */
[----:B--2---:R-:W-:-:S03]  /*ed10*/  LEA R4, R5, R4, 0x7 ;  /* 0x0000000405047211 */ /* 0x004fc600078e38ff */
        /* <DEDUP_REMOVED lines=22> */
.L_x_1682:
[----:B------:R-:W-:Y:S05]  /*ee80*/  BRA.DIV ~URZ, `(.L_x_1624) ;  /* 0x000029827f007947 */ /* 0x000fea000b800000 */
[----:B------:R3:W4:Y:S02]  /*ee90*/  SHFL.IDX PT, R0, R14, RZ, 0x181f ;  /* 0x00181fff0e007589 */ /* 0x00072400000e0000 */
.L_x_1683:
[----:B------:R-:W5:Y:S01]  /*eea0*/  LDL.LU R2, [R1+0x4] ;  /* 0x0000040001027983 */ /* 0x000f620000300800 */
[----:B------:R-:W-:Y:S01]  /*eeb0*/  IMAD R13, R20, c[0x0][0x4e8], RZ ;  /* 0x00013a00140d7a24 */ /* 0x000fe200078e02ff */
        /* <DEDUP_REMOVED lines=14> */
[----:B--2---:R-:W-:Y:S02]  /*efa0*/  @!P3 LEA.HI.X R11, R232, R4, R2, 0x1, P4 ;  /* 0x00000004e80bb211 */ /* 0x004fe400020f0c02 */
[----:B------:R-:W-:-:S02]  /*efb0*/  SHF.R.S32.HI R15, RZ, 0x1f, R239 ;  /* 0x0000001fff0f7819 */ /* 0x000fc400000114ef */
[----:B------:R-:W-:Y:S01]  /*efc0*/  @!P0 LEA R2, P4, R239, R0, 0x1 ;  /* 0x00000000ef028211 */ /* 0x000fe200078808ff */
[----:B------:R2:W-:Y:S01]  /*efd0*/  @!P3 ST.E.128 [R10.64], RZ ;  /* 0x000000ff0a00b985 */ /* 0x0005e2000c101d06 */
[-C--:B------:R-:W-:Y:S02]  /*efe0*/  @!P2 LEA.HI.X R9, R238, R4.reuse, R17, 0x1, P6 ;  /* 0x00000004ee09a211 */ /* 0x080fe400030f0c11 */
[-C--:B------:R-:W-:Y:S02]  /*eff0*/  @!P1 LEA.HI.X R7, R237, R4.reuse, R16, 0x1, P5 ;  /* 0x00000004ed079211 */ /* 0x080fe400028f0c10 */
[----:B------:R-:W-:Y:S01]  /*f000*/  @!P0 LEA.HI.X R3, R239, R4, R15, 0x1, P4 ;  /* 0x00000004ef038211 */ /* 0x000fe200020f0c0f */
[----:B------:R2:W-:Y:S04]  /*f010*/  @!P2 ST.E.128 [R8.64], RZ ;  /* 0x000000ff0800a985 */ /* 0x0005e8000c101d06 */
[----:B------:R2:W-:Y:S04]  /*f020*/  @!P1 ST.E.128 [R6.64], RZ ;  /* 0x000000ff06009985 */ /* 0x0005e8000c101d06 */
[----:B------:R2:W-:Y:S02]  /*f030*/  @!P0 ST.E.128 [R2.64], RZ ;  /* 0x000000ff02008985 */ /* 0x0005e4000c101d06 */
.L_x_1626:
[----:B------:R-:W-:Y:S05]  /*f040*/  BSYNC B0 ;  /* 0x0000000000007941 */ /* 0x000fea0003800000 */
.L_x_1625:
[----:B------:R-:W-:Y:S05]  /*f050*/  BRA.DIV ~URZ, `(.L_x_1627) ;  /* 0x000028227f007947 */ /* 0x000fea000b800000 */
[----:B--2---:R2:W1:Y:S04]  /*f060*/  SHFL.IDX PT, R4, R5, 0x1, 0x181f ;  /* 0x00381f0005047f89 */ /* 0x00446800000e0000 */
[----:B----4-:R2:W4:Y:S02]  /*f070*/  SHFL.IDX PT, R0, R14, 0x1, 0x181f ;  /* 0x00381f000e007f89 */ /* 0x01052400000e0000 */
.L_x_1684:
        /* <DEDUP_REMOVED lines=14> */
[----:B-1----:R-:W-:Y:S02]  /*f160*/  @!P3 LEA.HI.X R11, R232, R4, R3, 0x1, P4 ;  /* 0x00000004e80bb211 */ /* 0x002fe400020f0c03 */
        /* <DEDUP_REMOVED lines=9> */
.L_x_1629:
[----:B------:R-:W-:Y:S05]  /*f200*/  BSYNC B0 ;  /* 0x0000000000007941 */ /* 0x000fea0003800000 */
.L_x_1628:
[----:B------:R-:W-:Y:S05]  /*f210*/  BRA.DIV ~URZ, `(.L_x_1630) ;  /* 0x000027327f007947 */ /* 0x000fea000b800000 */
[----:B-1----:R1:W2:Y:S02]  /*f220*/  SHFL.IDX PT, R4, R5, 0x2, 0x181f ;  /* 0x00581f0005047f89 */ /* 0x0022a400000e0000 */
.L_x_1685:
[----:B------:R-:W-:Y:S05]  /*f230*/  BRA.DIV ~URZ, `(.L_x_1631) ;  /* 0x000027827f007947 */ /* 0x000fea000b800000 */
[----:B----4-:R4:W1:Y:S02]  /*f240*/  SHFL.IDX PT, R0, R14, 0x2, 0x181f ;  /* 0x00581f000e007f89 */ /* 0x01086400000e0000 */
.L_x_1686:
        /* <DEDUP_REMOVED lines=11> */
[-C--:B-1----:R-:W-:Y:S02]  /*f300*/  @!P3 LEA R10, P4, R232, R0.reuse, 0x1 ;  /* 0x00000000e80ab211 */ /* 0x082fe400078808ff */
        /* <DEDUP_REMOVED lines=12> */
.L_x_1633:
[----:B------:R-:W-:Y:S05]  /*f3d0*/  BSYNC B0 ;  /* 0x0000000000007941 */ /* 0x000fea0003800000 */
.L_x_1632:
[----:B------:R-:W-:Y:S05]  /*f3e0*/  BRA.DIV ~URZ, `(.L_x_1634) ;  /* 0x000026427f007947 */ /* 0x000fea000b800000 */
[----:B--2---:R2:W3:Y:S04]  /*f3f0*/  SHFL.IDX PT, R4, R5, 0x3, 0x181f ;  /* 0x00781f0005047f89 */ /* 0x0044e800000e0000 */
[----:B-1----:R2:W1:Y:S02]  /*f400*/  SHFL.IDX PT, R0, R14, 0x3, 0x181f ;  /* 0x00781f000e007f89 */ /* 0x00246400000e0000 */
.L_x_1687:
[----:B------:R-:W-:-:S04]  /*f410*/  IADD3 R2, R12, 0x60, RZ ;  /* 0x000000600c027810 */ /* 0x000fc80007ffe0ff */
        /* <DEDUP_REMOVED lines=8> */
[----:B--234-:R-:W-:Y:S02]  /*f4a0*/  SHF.R.S32.HI R14, RZ, 0x1f, R237 ;  /* 0x0000001fff0e7819 */ /* 0x01cfe400000114ed */
[-C--:B-1----:R-:W-:Y:S02]  /*f4b0*/  @!P3 LEA R10, P4, R232, R0.reuse, 0x1 ;  /* 0x00000000e80ab211 */ /* 0x082fe400078808ff */
[-C--:B------:R-:W-:Y:S02]  /*f4c0*/  @!P2 LEA R8, P6, R238, R0.reuse, 0x1 ;  /* 0x00000000ee08a211 */ /* 0x080fe400078c08ff */
[----:B------:R-:W-:Y:S02]  /*f4d0*/  @!P1 LEA R6, P5, R237, R0, 0x1 ;  /* 0x00000000ed069211 */ /* 0x000fe400078a08ff */
[----:B------:R-:W-:Y:S02]  /*f4e0*/  @!P3 LEA.HI.X R11, R232, R4, R3, 0x1, P4 ;  /* 0x00000004e80bb211 */ /* 0x000fe400020f0c03 */
        /* <DEDUP_REMOVED lines=9> */
.L_x_1614:
[----:B------:R-:W-:Y:S05]  /*f580*/  BSYNC B1 ;  /* 0x0000000000017941 */ /* 0x000fea0003800000 */
.L_x_1598:
[----:B-1--4-:R-:W4:Y:S02]  /*f590*/  LDL R0, [R1+0x144] ;  /* 0x0001440001007983 */ /* 0x012f240000100800 */
[----:B----4-:R-:W-:-:S13]  /*f5a0*/  ISETP.NE.AND P0, PT, R0, RZ, PT ;  /* 0x000000ff0000720c */ /* 0x010fda0003f05270 */
[----:B------:R-:W-:Y:S01]  /*f5b0*/  @P0 WARPSYNC 0xffffffff ;  /* 0xffffffff00000948 */ /* 0x000fe20003800000 */
[----:B------:R-:W-:Y:S06]  /*f5c0*/  @P0 BAR.SYNC.DEFER_BLOCKING 0x5, 0x100 ;  /* 0x0144000000000b1d */ /* 0x000fec0000010000 */
[----:B--23--:R-:W1:Y:S04]  /*f5d0*/  @P0 LDS.128 R4, [0x20100] ;  /* 0x02010000ff040984 */ /* 0x00ce680000000c00 */
[----:B-1----:R1:W-:Y:S04]  /*f5e0*/  @P0 STL.64 [R1], R4 ;  /* 0x0000000401000387 */ /* 0x0023e80000100a00 */
        /* <DEDUP_REMOVED lines=9> */
.L_x_1688:
[----:B------:R-:W-:Y:S05]  /*f680*/  BRA.DIV ~URZ, `(.L_x_1637) ;  /* 0x000024e27f007947 */ /* 0x000fea000b800000 */
[----:B------:R3:W4:Y:S02]  /*f690*/  SHFL.IDX PT, R8, R30, 0x1, 0x1f ;  /* 0x00201f001e087f89 */ /* 0x00072400000e0000 */
.L_x_1689:
        /* <DEDUP_REMOVED lines=19> */
.L_x_1690:
        /* <DEDUP_REMOVED lines=16> */
.L_x_1691:
[----:B---3--:R-:W-:Y:S01]  /*f8d0*/  IMAD R0, R0, c[0x0][0x538], RZ ;  /* 0x00014e0000007a24 */ /* 0x008fe200078e02ff */
[----:B------:R-:W-:Y:S04]  /*f8e0*/  BSSY B1, `(.L_x_1640) ;  /* 0x0000083000017945 */ /* 0x000fe80003800000 */
[----:B----4-:R-:W-:-:S04]  /*f8f0*/  IADD3 R8, R0, R8, RZ ;  /* 0x0000000800087210 */ /* 0x010fc80007ffe0ff */
[----:B--2---:R-:W-:-:S13]  /*f900*/  ISETP.GT.AND P0, PT, R8, R9, PT ;  /* 0x000000090800720c */ /* 0x004fda0003f04270 */
[----:B------:R-:W-:Y:S05]  /*f910*/  @P0 BRA `(.L_x_1641) ;  /* 0x0000025000000947 */ /* 0x000fea0003800000 */
.L_x_1645:
        /* <DEDUP_REMOVED lines=17> */
.L_x_1692:
        /* <DEDUP_REMOVED lines=16> */
.L_x_1693:
[----:B--2---:R-:W-:-:S05]  /*fb30*/  IMAD R0, R0, c[0x0][0x538], RZ ;  /* 0x00014e0000007a24 */ /* 0x004fca00078e02ff */
[----:B------:R-:W-:-:S04]  /*fb40*/  IADD3 R8, R0, R8, RZ ;  /* 0x0000000800087210 */ /* 0x000fc80007ffe0ff */
[----:B------:R-:W-:-:S13]  /*fb50*/  ISETP.GT.AND P0, PT, R8, R9, PT ;  /* 0x000000090800720c */ /* 0x000fda0003f04270 */
[----:B-1----:R-:W-:Y:S05]  /*fb60*/  @!P0 BRA `(.L_x_1645) ;  /* 0xfffffdb000008947 */ /* 0x002fea000383ffff */
.L_x_1641:
[----:B------:R-:W-:-:S05]  /*fb70*/  IADD3 R8, -R0, R8, RZ ;  /* 0x0000000800087210 */ /* 0x000fca0007ffe1ff */
[----:B------:R-:W-:-:S05]  /*fb80*/  IMAD R0, R4, c[0x0][0x538], R8 ;  /* 0x00014e0004007a24 */ /* 0x000fca00078e0208 */
[----:B------:R-:W-:Y:S01]  /*fb90*/  ISETP.GT.AND P0, PT, R0, R9, PT ;  /* 0x000000090000720c */ /* 0x000fe20003f04270 */
[----:B------:R-:W-:-:S12]  /*fba0*/  BRA.DIV ~URZ, `(.L_x_1646) ;  /* 0x000024227f007947 */ /* 0x000fd8000b800000 */
[----:B------:R-:W-:-:S04]  /*fbb0*/  VOTE.ANY R0, PT, !P0 ;  /* 0x0000000000007806 */ /* 0x000fc800040e0100 */
.L_x_1694:
[----:B------:R2:W3:Y:S01]  /*fbc0*/  POPC R11, R0 ;  /* 0x00000000000b7309 */ /* 0x0004e20000000000 */
[----:B------:R-:W-:Y:S05]  /*fbd0*/  BRA.DIV ~URZ, `(.L_x_1647) ;  /* 0x000024327f007947 */ /* 0x000fea000b800000 */
[----:B---3--:R3:W4:Y:S04]  /*fbe0*/  SHFL.IDX PT, R6, R6, R11, 0x1f ;  /* 0x00001f0b06067589 */ /* 0x00872800000e0000 */
[----:B------:R3:W1:Y:S02]  /*fbf0*/  SHFL.IDX PT, R7, R7, R11, 0x1f ;  /* 0x00001f0b07077589 */ /* 0x00066400000e0000 */
.L_x_1695:
[----:B------:R-:W-:Y:S01]  /*fc00*/  ISETP.NE.AND P0, PT, R0, RZ, PT ;  /* 0x000000ff0000720c */ /* 0x000fe20003f05270 */
[----:B------:R-:W-:-:S12]  /*fc10*/  BSSY B0, `(.L_x_1648) ;  /* 0x0000005000007945 */ /* 0x000fd80003800000 */
[----:B------:R-:W-:Y:S05]  /*fc20*/  @!P0 BRA `(.L_x_1649) ;  /* 0x0000003000008947 */ /* 0x000fea0003800000 */
[----:B--2---:R-:W-:Y:S01]  /*fc30*/  IADD3 R0, R11, -0x1, RZ ;  /* 0xffffffff0b007810 */ /* 0x004fe20007ffe0ff */
[----:B------:R-:W-:Y:S05]  /*fc40*/  BRA.DIV ~URZ, `(.L_x_1650) ;  /* 0x000024927f007947 */ /* 0x000fea000b800000 */
[----:B------:R2:W3:Y:S02]  /*fc50*/  SHFL.IDX PT, R10, R4, R0, 0x1f ;  /* 0x00001f00040a7589 */ /* 0x0004e400000e0000 */
.L_x_1649:
[----:B------:R-:W-:Y:S05]  /*fc60*/  BSYNC B0 ;  /* 0x0000000000007941 */ /* 0x000fea0003800000 */
.L_x_1648:
[----:B---3--:R-:W-:Y:S01]  /*fc70*/  IMAD R5, R10, c[0x0][0x538], R8 ;  /* 0x00014e000a057a24 */ /* 0x008fe200078e0208 */
[----:B-12-4-:R-:W-:Y:S02]  /*fc80*/  IABS R4, R6 ;  /* 0x0000000600047213 */ /* 0x016fe40000000000 */
[----:B------:R-:W-:Y:S01]  /*fc90*/  IABS R0, R7 ;  /* 0x0000000700007213 */ /* 0x000fe20000000000 */
[----:B------:R-:W-:Y:S01]  /*fca0*/  IMAD.IADD R10, R9, 0x1, -R5 ;  /* 0x00000001090a7824 */ /* 0x000fe200078e0a05 */
[----:B------:R1:W-:Y:S01]  /*fcb0*/  STL [R1], R5 ;  /* 0x0000000501007387 */ /* 0x0003e20000100800 */
        /* <DEDUP_REMOVED lines=64> */
.L_x_1642:
[----:B------:R-:W-:Y:S01]  /*100c0*/  MOV R0, c[0x0][0x53c] ;  /* 0x00014f0000007a02 */ /* 0x000fe20000000f00 */
[----:B------:R2:W-:Y:S04]  /*100d0*/  STL [R1], R9 ;  /* 0x0000000901007387 */ /* 0x0005e80000100800 */
[----:B------:R2:W-:Y:S04]  /*100e0*/  STL [R1+0x4], RZ ;  /* 0x000004ff01007387 */ /* 0x0005e80000100800 */
[----:B------:R2:W-:Y:S04]  /*100f0*/  STL [R1+0x8], RZ ;  /* 0x000008ff01007387 */ /* 0x0005e80000100800 */
[----:B------:R2:W-:Y:S02]  /*10100*/  STL [R1+0xc], R0 ;  /* 0x00000c0001007387 */ /* 0x0005e40000100800 */
.L_x_1651:
[----:B------:R-:W-:Y:S05]  /*10110*/  BSYNC B1 ;  /* 0x0000000000017941 */ /* 0x000fea0003800000 */
.L_x_1640:
[----:B-1----:R-:W3:Y:S04]  /*10120*/  LDL R4, [R1] ;  /* 0x0000000001047983 */ /* 0x002ee80000100800 */
        /* <DEDUP_REMOVED lines=8> */
.L_x_1635:
[----:B--2---:R-:W2:Y:S02]  /*101b0*/  LDL R0, [R1+0xc] ;  /* 0x00000c0001007983 */ /* 0x004ea40000100800 */
[----:B--2---:R-:W-:-:S13]  /*101c0*/  ISETP.GE.AND P0, PT, R0, c[0x0][0x53c], PT ;  /* 0x00014f0000007a0c */ /* 0x004fda0003f06270 */
[----:B-1----:R-:W-:Y:S01]  /*101d0*/  @P0 CALL.REL.NOINC `(.L_x_1652) ;  /* 0x0000001000000944 */ /* 0x002fe20003c00000 */
[----:B------:R-:W-:Y:S05]  /*101e0*/  BRA `(.L_x_1653) ;  /* 0xffff19d000007947 */ /* 0x000fea000383ffff */
.L_x_1652:
[----:B------:R-:W-:Y:S05]  /*101f0*/  EXIT ;  /* 0x000000000000794d */ /* 0x000fea0003800000 */
.L_x_1554:
[----:B------:R-:W-:Y:S01]  /*10200*/  IMAD.MOV.U32 R0, RZ, RZ, R5 ;  /* 0x000000ffff007224 */ /* 0x000fe200078e0005 */
[----:B------:R-:W-:Y:S02]  /*10210*/  MOV R3, 0x1 ;  /* 0x0000000100037802 */ /* 0x000fe40000000f00 */
[----:B------:R-:W-:Y:S02]  /*10220*/  MOV R2, 0x10240 ;  /* 0x0001024000027802 */ /* 0x000fe40000000f00 */
[----:B------:R-:W-:Y:S05]  /*10230*/  CALL.REL.NOINC `($__internal_29_$__cuda_sm70_shflsync_up_p) ;  /* 0x00001fe000007944 */ /* 0x000fea0003c00000 */
[----:B------:R-:W-:Y:S01]  /*10240*/  MOV R0, R4 ;  /* 0x0000000400007202 */ /* 0x000fe20000000f00 */
[----:B------:R-:W-:Y:S05]  /*10250*/  BRA `(.L_x_1654) ;  /* 0xffff021000007947 */ /* 0x000fea000383ffff */
.L_x_1555:
[----:B------:R-:W-:Y:S01]  /*10260*/  IMAD.MOV.U32 R0, RZ, RZ, R5 ;  /* 0x000000ffff007224 */ /* 0x000fe200078e0005 */
[----:B------:R-:W-:Y:S02]  /*10270*/  MOV R3, 0x2 ;  /* 0x0000000200037802 */ /* 0x000fe40000000f00 */
[----:B------:R-:W-:Y:S02]  /*10280*/  MOV R2, 0x102a0 ;  /* 0x000102a000027802 */ /* 0x000fe40000000f00 */
[----:B------:R-:W-:Y:S05]  /*10290*/  CALL.REL.NOINC `($__internal_29_$__cuda_sm70_shflsync_up_p) ;  /* 0x00001f8000007944 */ /* 0x000fea0003c00000 */
[----:B------:R-:W-:Y:S01]  /*102a0*/  SEL R4, R4, RZ, P4 ;  /* 0x000000ff04047207 */ /* 0x000fe20002000000 */
[----:B------:R-:W-:Y:S01]  /*102b0*/  IMAD.MOV.U32 R3, RZ, RZ, 0x4 ;  /* 0x00000004ff037424 */ /* 0x000fe200078e00ff */
[----:B------:R-:W-:-:S03]  /*102c0*/  MOV R2, 0x102f0 ;  /* 0x000102f000027802 */ /* 0x000fc60000000f00 */
[----:B------:R-:W-:Y:S02]  /*102d0*/  IMAD.IADD R0, R5, 0x1, R4 ;  /* 0x0000000105007824 */ /* 0x000fe400078e0204 */
        /* <DEDUP_REMOVED lines=13> */
[----:B------:R-:W-:Y:S02]  /*103b0*/  MOV R3, 0x1f ;  /* 0x0000001f00037802 */ /* 0x000fe40000000f00 */
[----:B------:R-:W-:Y:S01]  /*103c0*/  MOV R2, 0x10400 ;  /* 0x0001040000027802 */ /* 0x000fe20000000f00 */
[----:B------:R-:W-:-:S04]  /*103d0*/  IMAD.IADD R4, R0, 0x1, R4 ;  /* 0x0000000100047824 */ /* 0x000fc800078e0204 */
[----:B------:R-:W-:Y:S02]  /*103e0*/  IMAD.MOV.U32 R230, RZ, RZ, R4 ;  /* 0x000000ffffe67224 */ /* 0x000fe400078e0004 */
[----:B------:R-:W-:Y:S05]  /*103f0*/  CALL.REL.NOINC `($__internal_28_$__cuda_sm70_shflsync_idx_p) ;  /* 0x00001db000007944 */ /* 0x000fea0003c00000 */
[----:B-----5:R-:W-:Y:S01]  /*10400*/  MOV R0, R31 ;  /* 0x0000001f00007202 */ /* 0x020fe20000000f00 */
[----:B-1----:R-:W-:Y:S05]  /*10410*/  BRA `(.L_x_1655) ;  /* 0xffff015000007947 */ /* 0x002fea000383ffff */
.L_x_1557:
[----:B------:R-:W-:Y:S02]  /*10420*/  SEL R0, RZ, 0x1, P0 ;  /* 0x00000001ff007807 */ /* 0x000fe40000000000 */
[----:B------:R-:W-:Y:S02]  /*10430*/  MOV R2, 0x10450 ;  /* 0x0001045000027802 */ /* 0x000fe40000000f00 */
[----:B------:R-:W-:Y:S05]  /*10440*/  CALL.REL.NOINC `($__internal_30_$__cuda_sm70_votesync_ballot) ;  /* 0x00001e3000007944 */ /* 0x000fea0003c00000 */
[----:B------:R-:W-:Y:S05]  /*10450*/  BRA `(.L_x_1656) ;  /* 0xffff01a000007947 */ /* 0x000fea000383ffff */
.L_x_1558:
[----:B------:R-:W-:Y:S01]  /*10460*/  IMAD.MOV.U32 R230, RZ, RZ, R8 ;  /* 0x000000ffffe67224 */ /* 0x000fe200078e0008 */
[----:B--2---:R-:W-:Y:S01]  /*10470*/  MOV R31, R13 ;  /* 0x0000000d001f7202 */ /* 0x004fe20000000f00 */
[----:B------:R-:W-:Y:S01]  /*10480*/  IMAD.MOV.U32 R3, RZ, RZ, 0x1f ;  /* 0x0000001fff037424 */ /* 0x000fe200078e00ff */
[----:B------:R-:W-:Y:S02]  /*10490*/  MOV R2, 0x104b0 ;  /* 0x000104b000027802 */ /* 0x000fe40000000f00 */
[----:B-1----:R-:W-:Y:S05]  /*104a0*/  CALL.REL.NOINC `($__internal_28_$__cuda_sm70_shflsync_idx_p) ;  /* 0x00001d0000007944 */ /* 0x002fea0003c00000 */
[----:B------:R-:W-:Y:S01]  /*104b0*/  IMAD.MOV.U32 R11, RZ, RZ, R31 ;  /* 0x000000ffff0b7224 */ /* 0x000fe200078e001f */
[----:B------:R-:W-:Y:S01]  /*104c0*/  MOV R230, R7 ;  /* 0x0000000700e67202 */ /* 0x000fe20000000f00 */
[----:B------:R-:W-:Y:S01]  /*104d0*/  IMAD.MOV.U32 R6, RZ, RZ, RZ ;  /* 0x000000ffff067224 */ /* 0x000fe200078e00ff */
[----:B------:R-:W-:Y:S01]  /*104e0*/  MOV R31, R13 ;  /* 0x0000000d001f7202 */ /* 0x000fe20000000f00 */
[----:B------:R-:W-:Y:S01]  /*104f0*/  IMAD.MOV.U32 R3, RZ, RZ, 0x1f ;  /* 0x0000001fff037424 */ /* 0x000fe200078e00ff */
[----:B------:R-:W-:-:S02]  /*10500*/  MOV R2, 0x10520 ;  /* 0x0001052000027802 */ /* 0x000fc40000000f00 */
[----:B-1---5:R-:W-:Y:S05]  /*10510*/  CALL.REL.NOINC `($__internal_28_$__cuda_sm70_shflsync_idx_p) ;  /* 0x00001c9000007944 */ /* 0x022fea0003c00000 */
[----:B------:R-:W-:Y:S01]  /*10520*/  MOV R10, R31 ;  /* 0x0000001f000a7202 */ /* 0x000fe20000000f00 */
[----:B-1---5:R-:W-:Y:S05]  /*10530*/  BRA `(.L_x_1657) ;  /* 0xffff011000007947 */ /* 0x022fea000383ffff */
.L_x_1561:
[----:B------:R-:W-:Y:S01]  /*10540*/  IMAD.MOV.U32 R230, RZ, RZ, R4 ;  /* 0x000000ffffe67224 */ /* 0x000fe200078e0004 */
[----:B------:R-:W-:-:S02]  /*10550*/  MOV R3, 0x1f ;  /* 0x0000001f00037802 */ /* 0x000fc40000000f00 */
[----:B------:R-:W-:Y:S02]  /*10560*/  MOV R2, 0x10580 ;  /* 0x0001058000027802 */ /* 0x000fe40000000f00 */
[----:B-1234-:R-:W-:Y:S05]  /*10570*/  CALL.REL.NOINC `($__internal_28_$__cuda_sm70_shflsync_idx_p) ;  /* 0x00001c3000007944 */ /* 0x01efea0003c00000 */
[----:B------:R-:W-:Y:S01]  /*10580*/  MOV R6, R31 ;  /* 0x0000001f00067202 */ /* 0x000fe20000000f00 */
[----:B-1---5:R-:W-:Y:S05]  /*10590*/  BRA `(.L_x_1560) ;  /* 0xffff011000007947 */ /* 0x022fea000383ffff */
.L_x_1569:
[----:B------:R-:W-:Y:S01]  /*105a0*/  IMAD.MOV.U32 R230, RZ, RZ, R5 ;  /* 0x000000ffffe67224 */ /* 0x000fe200078e0005 */
[----:B------:R-:W-:Y:S01]  /*105b0*/  MOV R31, RZ ;  /* 0x000000ff001f7202 */ /* 0x000fe20000000f00 */
[----:B------:R-:W-:Y:S01]  /*105c0*/  IMAD.MOV.U32 R3, RZ, RZ, 0x181f ;  /* 0x0000181fff037424 */ /* 0x000fe200078e00ff */
[----:B------:R-:W-:Y:S02]  /*105d0*/  MOV R2, 0x105f0 ;  /* 0x000105f000027802 */ /* 0x000fe40000000f00 */
[----:B-----5:R-:W-:Y:S05]  /*105e0*/  CALL.REL.NOINC `($__internal_28_$__cuda_sm70_shflsync_idx_p) ;  /* 0x00001bc000007944 */ /* 0x020fea0003c00000 */
[----:B------:R-:W-:Y:S01]  /*105f0*/  MOV R4, R31 ;  /* 0x0000001f00047202 */ /* 0x000fe20000000f00 */
[----:B-1---5:R-:W-:Y:S05]  /*10600*/  BRA `(.L_x_1658) ;  /* 0xffff236000007947 */ /* 0x022fea000383ffff */
.L_x_1570:
[----:B------:R-:W-:Y:S01]  /*10610*/  IMAD.MOV.U32 R230, RZ, RZ, R14 ;  /* 0x000000ffffe67224 */ /* 0x000fe200078e000e */
[----:B------:R-:W-:Y:S01]  /*10620*/  MOV R31, RZ ;  /* 0x000000ff001f7202 */ /* 0x000fe20000000f00 */
[----:B------:R-:W-:Y:S01]  /*10630*/  IMAD.MOV.U32 R3, RZ, RZ, 0x181f ;  /* 0x0000181fff037424 */ /* 0x000fe200078e00ff */
[----:B------:R-:W-:Y:S02]  /*10640*/  MOV R2, 0x10660 ;  /* 0x0001066000027802 */ /* 0x000fe40000000f00 */
[----:B-12--5:R-:W-:Y:S05]  /*10650*/  CALL.REL.NOINC `($__internal_28_$__cuda_sm70_shflsync_idx_p) ;  /* 0x00001b5000007944 */ /* 0x026fea0003c00000 */
[----:B-----5:R-:W-:Y:S01]  /*10660*/  MOV R0, R31 ;  /* 0x0000001f00007202 */ /* 0x020fe20000000f00 */
[----:B-1----:R-:W-:Y:S05]  /*10670*/  BRA `(.L_x_1659) ;  /* 0xffff231000007947 */ /* 0x002fea000383ffff */
.L_x_1573:
[----:B------:R-:W-:Y:S01]  /*10680*/  IMAD.MOV.U32 R230, RZ, RZ, R5 ;  /* 0x000000ffffe67224 */ /* 0x000fe200078e0005 */
[----:B------:R-:W-:Y:S01]  /*10690*/  MOV R31, 0x1 ;  /* 0x00000001001f7802 */ /* 0x000fe20000000f00 */
[----:B--2---:R-:W-:Y:S01]  /*106a0*/  IMAD.MOV.U32 R3, RZ, RZ, 0x181f ;  /* 0x0000181fff037424 */ /* 0x004fe200078e00ff */
[----:B------:R-:W-:-:S02]  /*106b0*/  MOV R2, 0x106d0 ;  /* 0x000106d000027802 */ /* 0x000fc40000000f00 */
[----:B-1--45:R-:W-:Y:S05]  /*106c0*/  CALL.REL.NOINC `($__internal_28_$__cuda_sm70_shflsync_idx_p) ;  /* 0x00001ae000007944 */ /* 0x032fea0003c00000 */
[----:B------:R-:W-:Y:S01]  /*106d0*/  IMAD.MOV.U32 R4, RZ, RZ, R31 ;  /* 0x000000ffff047224 */ /* 0x000fe200078e001f */
[----:B------:R-:W-:Y:S01]  /*106e0*/  MOV R31, 0x1 ;  /* 0x00000001001f7802 */ /* 0x000fe20000000f00 */
[----:B------:R-:W-:Y:S01]  /*106f0*/  IMAD.MOV.U32 R230, RZ, RZ, R14 ;  /* 0x000000ffffe67224 */ /* 0x000fe200078e000e */
[----:B------:R-:W-:-:S02]  /*10700*/  MOV R3, 0x181f ;  /* 0x0000181f00037802 */ /* 0x000fc40000000f00 */
[----:B------:R-:W-:Y:S02]  /*10710*/  MOV R2, 0x10730 ;  /* 0x0001073000027802 */ /* 0x000fe40000000f00 */
[----:B-1---5:R-:W-:Y:S05]  /*10720*/  CALL.REL.NOINC `($__internal_28_$__cuda_sm70_shflsync_idx_p) ;  /* 0x00001a8000007944 */ /* 0x022fea0003c00000 */
[----:B-----5:R-:W-:Y:S01]  /*10730*/  MOV R0, R31 ;  /* 0x0000001f00007202 */ /* 0x020fe20000000f00 */
[----:B-1----:R-:W-:Y:S05]  /*10740*/  BRA `(.L_x_1660) ;  /* 0xffff242000007947 */ /* 0x002fea000383ffff */
.L_x_1576:
[----:B------:R-:W-:Y:S01]  /*10750*/  IMAD.MOV.U32 R230, RZ, RZ, R5 ;  /* 0x000000ffffe67224 */ /* 0x000fe200078e0005 */
[----:B------:R-:W-:Y:S01]  /*10760*/  MOV R31, 0x2 ;  /* 0x00000002001f7802 */ /* 0x000fe20000000f00 */
[----:B---3--:R-:W-:Y:S01]  /*10770*/  IMAD.MOV.U32 R3, RZ, RZ, 0x181f ;  /* 0x0000181fff037424 */ /* 0x008fe200078e00ff */
[----:B------:R-:W-:Y:S02]  /*10780*/  MOV R2, 0x107a0 ;  /* 0x000107a000027802 */ /* 0x000fe40000000f00 */
[----:B-12-45:R-:W-:Y:S05]  /*10790*/  CALL.REL.NOINC `($__internal_28_$__cuda_sm70_shflsync_idx_p) ;  /* 0x00001a1000007944 */ /* 0x036fea0003c00000 */
[----:B------:R-:W-:Y:S01]  /*107a0*/  MOV R4, R31 ;  /* 0x0000001f00047202 */ /* 0x000fe20000000f00 */
[----:B-1---5:R-:W-:Y:S05]  /*107b0*/  BRA `(.L_x_1661) ;  /* 0xffff256000007947 */ /* 0x022fea000383ffff */
.L_x_1577:
[----:B------:R-:W-:Y:S01]  /*107c0*/  IMAD.MOV.U32 R230, RZ, RZ, R14 ;  /* 0x000000ffffe67224 */ /* 0x000fe200078e000e */
[----:B------:R-:W-:Y:S01]  /*107d0*/  MOV R31, 0x2 ;  /* 0x00000002001f7802 */ /* 0x000fe20000000f00 */
[----:B------:R-:W-:Y:S01]  /*107e0*/  IMAD.MOV.U32 R3, RZ, RZ, 0x181f ;  /* 0x0000181fff037424 */ /* 0x000fe200078e00ff */
[----:B------:R-:W-:Y:S02]  /*107f0*/  MOV R2, 0x10810 ;  /* 0x0001081000027802 */ /* 0x000fe40000000f00 */
[----:B-12345:R-:W-:Y:S05]  /*10800*/  CALL.REL.NOINC `($__internal_28_$__cuda_sm70_shflsync_idx_p) ;  /* 0x000019a000007944 */ /* 0x03efea0003c00000 */
[----:B-----5:R-:W-:Y:S01]  /*10810*/  MOV R0, R31 ;  /* 0x0000001f00007202 */ /* 0x020fe20000000f00 */
[----:B-1----:R-:W-:Y:S05]  /*10820*/  BRA `(.L_x_1662) ;  /* 0xffff251000007947 */ /* 0x002fea000383ffff */
.L_x_1580:
[----:B------:R-:W-:Y:S01]  /*10830*/  IMAD.MOV.U32 R230, RZ, RZ, R5 ;  /* 0x000000ffffe67224 */ /* 0x000fe200078e0005 */
[----:B------:R-:W-:Y:S01]  /*10840*/  MOV R31, 0x3 ;  /* 0x00000003001f7802 */ /* 0x000fe20000000f00 */
[----:B-1----:R-:W-:Y:S01]  /*10850*/  IMAD.MOV.U32 R3, RZ, RZ, 0x181f ;  /* 0x0000181fff037424 */ /* 0x002fe200078e00ff */
[----:B------:R-:W-:-:S02]  /*10860*/  MOV R2, 0x10880 ;  /* 0x0001088000027802 */ /* 0x000fc40000000f00 */
[----:B--2345:R-:W-:Y:S05]  /*10870*/  CALL.REL.NOINC `($__internal_28_$__cuda_sm70_shflsync_idx_p) ;  /* 0x0000193000007944 */ /* 0x03cfea0003c00000 */
        /* <DEDUP_REMOVED lines=8> */
.L_x_1583:
[----:B------:R-:W-:Y:S01]  /*10900*/  IMAD.MOV.U32 R230, RZ, RZ, R5 ;  /* 0x000000ffffe67224 */ /* 0x000fe200078e0005 */
[----:B------:R-:W-:Y:S01]  /*10910*/  MOV R31, RZ ;  /* 0x000000ff001f7202 */ /* 0x000fe20000000f00 */
[----:B------:R-:W-:Y:S01]  /*10920*/  IMAD.MOV.U32 R3, RZ, RZ, 0x181f ;  /* 0x0000181fff037424 */ /* 0x000fe200078e00ff */
[----:B------:R-:W-:Y:S02]  /*10930*/  MOV R2, 0x10950 ;  /* 0x0001095000027802 */ /* 0x000fe40000000f00 */
[----:B------:R-:W-:Y:S05]  /*10940*/  CALL.REL.NOINC `($__internal_28_$__cuda_sm70_shflsync_idx_p) ;  /* 0x0000186000007944 */ /* 0x000fea0003c00000 */
[----:B------:R-:W-:Y:S01]  /*10950*/  MOV R4, R31 ;  /* 0x0000001f00047202 */ /* 0x000fe20000000f00 */
[----:B-1---5:R-:W-:Y:S05]  /*10960*/  BRA `(.L_x_1664) ;  /* 0xffff44b000007947 */ /* 0x022fea000383ffff */
.L_x_1584:
[----:B------:R-:W-:Y:S01]  /*10970*/  IMAD.MOV.U32 R230, RZ, RZ, R15 ;  /* 0x000000ffffe67224 */ /* 0x000fe200078e000f */
[----:B------:R-:W-:Y:S01]  /*10980*/  MOV R31, RZ ;  /* 0x000000ff001f7202 */ /* 0x000fe20000000f00 */
[----:B------:R-:W-:Y:S01]  /*10990*/  IMAD.MOV.U32 R3, RZ, RZ, 0x181f ;  /* 0x0000181fff037424 */ /* 0x000fe200078e00ff */
[----:B------:R-:W-:Y:S02]  /*109a0*/  MOV R2, 0x109c0 ;  /* 0x000109c000027802 */ /* 0x000fe40000000f00 */
[----:B-12---:R-:W-:Y:S05]  /*109b0*/  CALL.REL.NOINC `($__internal_28_$__cuda_sm70_shflsync_idx_p) ;  /* 0x000017f000007944 */ /* 0x006fea0003c00000 */
[C---:B------:R-:W-:Y:S01]  /*109c0*/  IADD3 R8, P2, R31.reuse, R108, RZ ;  /* 0x0000006c1f087210 */ /* 0x040fe20007f5e0ff */
[----:B------:R-:W-:Y:S01]  /*109d0*/  IMAD.MOV.U32 R230, RZ, RZ, R5 ;  /* 0x000000ffffe67224 */ /* 0x000fe200078e0005 */
[----:B------:R-:W-:-:S02]  /*109e0*/  IADD3 R10, P0, R31, R107, RZ ;  /* 0x0000006b1f0a7210 */ /* 0x000fc40007f1e0ff */
[----:B------:R-:W-:Y:S01]  /*109f0*/  ISETP.GE.AND P3, PT, R232, c[0x0][0x1d4], PT ;  /* 0x00007500e8007a0c */ /* 0x000fe20003f66270 */
[----:B------:R-:W-:Y:S01]  /*10a00*/  IMAD.X R9, R4, 0x1, R102, P2 ;  /* 0x0000000104097824 */ /* 0x000fe200010e0666 */
[----:B------:R-:W-:Y:S01]  /*10a10*/  ISETP.GE.AND P4, PT, R238, c[0x0][0x1d4], PT ;  /* 0x00007500ee007a0c */ /* 0x000fe20003f86270 */
[C---:B------:R-:W-:Y:S01]  /*10a20*/  IMAD.X R11, R4.reuse, 0x1, R100, P0 ;  /* 0x00000001040b7824 */ /* 0x040fe200000e0664 */
[----:B------:R-:W-:Y:S02]  /*10a30*/  ISETP.GE.AND P2, PT, R239, c[0x0][0x1d4], PT ;  /* 0x00007500ef007a0c */ /* 0x000fe40003f46270 */
[C---:B------:R-:W-:Y:S02]  /*10a40*/  IADD3 R6, P1, R31.reuse, R110, RZ ;  /* 0x0000006e1f067210 */ /* 0x040fe40007f3e0ff */
[----:B------:R-:W-:Y:S01]  /*10a50*/  IADD3 R2, P0, R31, R109, RZ ;  /* 0x0000006d1f027210 */ /* 0x000fe20007f1e0ff */
[----:B------:R-:W-:Y:S01]  /*10a60*/  IMAD.MOV.U32 R31, RZ, RZ, 0x1 ;  /* 0x00000001ff1f7424 */ /* 0x000fe200078e00ff */
[----:B------:R-:W-:Y:S01]  /*10a70*/  SEL R13, RZ, 0x10, P4 ;  /* 0x00000010ff0d7807 */ /* 0x000fe20002000000 */
[C---:B------:R-:W-:Y:S01]  /*10a80*/  IMAD.X R7, R4.reuse, 0x1, R103, P1 ;  /* 0x0000000104077824 */ /* 0x040fe200008e0667 */
[----:B------:R-:W-:Y:S01]  /*10a90*/  SEL R12, RZ, 0x10, P5 ;  /* 0x00000010ff0c7807 */ /* 0x000fe20002800000 */
[----:B------:R-:W-:Y:S01]  /*10aa0*/  IMAD.X R3, R4, 0x1, R101, P0 ;  /* 0x0000000104037824 */ /* 0x000fe200000e0665 */
[----:B------:R-:W-:Y:S01]  /*10ab0*/  @!PT LDS RZ, [RZ] ;  /* 0x00000000fffff984 */ /* 0x000fe20000000800 */
[----:B------:R-:W-:Y:S01]  /*10ac0*/  @!PT LDS RZ, [RZ] ;  /* 0x00000000fffff984 */ /* 0x000fe20000000800 */
[----:B------:R-:W-:Y:S01]  /*10ad0*/  @!PT LDS RZ, [RZ] ;  /* 0x00000000fffff984 */ /* 0x000fe20000000800 */
[----:B------:R2:W-:Y:S04]  /*10ae0*/  LDGSTS.E.BYPASS.LTC128B.128 [R229+0x8100], [R10.64], !P3 ;  /* 0x081000000ae57fae */ /* 0x0005e8000d901d46 */
[----:B------:R2:W-:Y:S04]  /*10af0*/  LDGSTS.E.BYPASS.LTC128B.128 [R229+0xa100], [R8.64], !P4 ;  /* 0x0a10000008e57fae */ /* 0x0005e8000e101d46 */
[----:B------:R3:W-:Y:S04]  /*10b00*/  LDGSTS.E.BYPASS.LTC128B.128 [R229+0xc100], [R6.64], !P5 ;  /* 0x0c10000006e57fae */ /* 0x0007e8000e901d46 */
[----:B------:R4:W-:Y:S01]  /*10b10*/  LDGSTS.E.BYPASS.LTC128B.128 [R229+0xe100], [R2.64], !P2 ;  /* 0x0e10000002e57fae */ /* 0x0009e2000d101d46 */
[----:B---3--:R-:W-:Y:S01]  /*10b20*/  SEL R7, RZ, 0x10, P3 ;  /* 0x00000010ff077807 */ /* 0x008fe20001800000 */
[----:B----4-:R-:W-:Y:S01]  /*10b30*/  IMAD.MOV.U32 R3, RZ, RZ, 0x181f ;  /* 0x0000181fff037424 */ /* 0x010fe200078e00ff */
        /* <DEDUP_REMOVED lines=10> */
.L_x_1585:
[----:B------:R-:W-:Y:S02]  /*10be0*/  MOV R0, 0x2 ;  /* 0x0000000200007802 */ /* 0x000fe40000000f00 */
[----:B------:R-:W-:Y:S02]  /*10bf0*/  MOV R2, 0x10c10 ;  /* 0x00010c1000027802 */ /* 0x000fe40000000f00 */
[----:B------:R-:W-:Y:S05]  /*10c00*/  CALL.REL.NOINC `($__internal_27_$__cuda_sm70_shflsync_bfly_p) ;  /* 0x0000154000007944 */ /* 0x000fea0003c00000 */
[----:B------:R-:W-:Y:S01]  /*10c10*/  FMNMX.FTZ R4, R4, R0, !PT ;  /* 0x0000000004047209 */ /* 0x000fe20007810000 */
[----:B------:R-:W-:Y:S01]  /*10c20*/  IMAD.MOV.U32 R0, RZ, RZ, 0x1 ;  /* 0x00000001ff007424 */ /* 0x000fe200078e00ff */
[----:B------:R-:W-:Y:S02]  /*10c30*/  MOV R2, 0x10c50 ;  /* 0x00010c5000027802 */ /* 0x000fe40000000f00 */
[----:B------:R-:W-:Y:S05]  /*10c40*/  CALL.REL.NOINC `($__internal_27_$__cuda_sm70_shflsync_bfly_p) ;  /* 0x0000150000007944 */ /* 0x000fea0003c00000 */
[----:B------:R-:W-:Y:S01]  /*10c50*/  FMNMX.FTZ R132, R4, R0, !PT ;  /* 0x0000000004847209 */ /* 0x000fe20007810000 */
[----:B------:R-:W-:Y:S01]  /*10c60*/  IMAD.MOV.U32 R4, RZ, RZ, R5 ;  /* 0x000000ffff047224 */ /* 0x000fe200078e0005 */
[----:B------:R-:W-:Y:S01]  /*10c70*/  MOV R2, 0x10ca0 ;  /* 0x00010ca000027802 */ /* 0x000fe20000000f00 */
[----:B------:R-:W-:Y:S02]  /*10c80*/  IMAD.MOV.U32 R0, RZ, RZ, 0x2 ;  /* 0x00000002ff007424 */ /* 0x000fe400078e00ff */
[----:B------:R-:W-:Y:S05]  /*10c90*/  CALL.REL.NOINC `($__internal_27_$__cuda_sm70_shflsync_bfly_p) ;  /* 0x000014b000007944 */ /* 0x000fea0003c00000 */
[----:B------:R-:W-:Y:S01]  /*10ca0*/  FMNMX.FTZ R5, R5, R0, !PT ;  /* 0x0000000005057209 */ /* 0x000fe20007810000 */
[----:B------:R-:W-:Y:S01]  /*10cb0*/  IMAD.MOV.U32 R0, RZ, RZ, 0x1 ;  /* 0x00000001ff007424 */ /* 0x000fe200078e00ff */
[----:B------:R-:W-:-:S03]  /*10cc0*/  MOV R2, 0x10cf0 ;  /* 0x00010cf000027802 */ /* 0x000fc60000000f00 */
[----:B------:R-:W-:Y:S02]  /*10cd0*/  IMAD.MOV.U32 R4, RZ, RZ, R5 ;  /* 0x000000ffff047224 */ /* 0x000fe400078e0005 */
[----:B------:R-:W-:Y:S05]  /*10ce0*/  CALL.REL.NOINC `($__internal_27_$__cuda_sm70_shflsync_bfly_p) ;  /* 0x0000146000007944 */ /* 0x000fea0003c00000 */
[----:B------:R-:W-:Y:S01]  /*10cf0*/  MOV R3, R0 ;  /* 0x0000000000037202 */ /* 0x000fe20000000f00 */
[----:B------:R-:W-:Y:S05]  /*10d00*/  BRA `(.L_x_1666) ;  /* 0xffff49d000007947 */ /* 0x000fea000383ffff */
.L_x_1587:
[----:B--234-:R-:W-:Y:S01]  /*10d10*/  MOV R31, RZ ;  /* 0x000000ff001f7202 */ /* 0x01cfe20000000f00 */
[----:B------:R-:W-:Y:S01]  /*10d20*/  IMAD.MOV.U32 R230, RZ, RZ, R4 ;  /* 0x000000ffffe67224 */ /* 0x000fe200078e0004 */
[----:B------:R-:W-:Y:S01]  /*10d30*/  MOV R2, 0x10d60 ;  /* 0x00010d6000027802 */ /* 0x000fe20000000f00 */
[----:B------:R-:W-:Y:S02]  /*10d40*/  IMAD.MOV.U32 R3, RZ, RZ, 0x181f ;  /* 0x0000181fff037424 */ /* 0x000fe400078e00ff */
[----:B-1----:R-:W-:Y:S05]  /*10d50*/  CALL.REL.NOINC `($__internal_28_$__cuda_sm70_shflsync_idx_p) ;  /* 0x0000145000007944 */ /* 0x002fea0003c00000 */
[----:B------:R-:W-:Y:S01]  /*10d60*/  MOV R2, R31 ;  /* 0x0000001f00027202 */ /* 0x000fe20000000f00 */
[----:B-1---5:R-:W-:-:S05]  /*10d70*/  BRA `(.L_x_1667) ;  /* 0xffff623000007947 */ /* 0x022fca000383ffff */
.L_x_1590:
[----:B------:R-:W-:Y:S01]  /*10d80*/  MOV R31, RZ ;  /* 0x000000ff001f7202 */ /* 0x000fe20000000f00 */
[----:B------:R-:W-:Y:S01]  /*10d90*/  IMAD.MOV.U32 R230, RZ, RZ, R5 ;  /* 0x000000ffffe67224 */ /* 0x000fe200078e0005 */
[----:B------:R-:W-:Y:S01]  /*10da0*/  MOV R2, 0x10dd0 ;  /* 0x00010dd000027802 */ /* 0x000fe20000000f00 */
[----:B------:R-:W-:Y:S02]  /*10db0*/  IMAD.MOV.U32 R3, RZ, RZ, 0x181f ;  /* 0x0000181fff037424 */ /* 0x000fe400078e00ff */
[----:B------:R-:W-:Y:S05]  /*10dc0*/  CALL.REL.NOINC `($__internal_28_$__cuda_sm70_shflsync_idx_p) ;  /* 0x000013e000007944 */ /* 0x000fea0003c00000 */
[----:B------:R-:W-:Y:S01]  /*10dd0*/  MOV R4, R31 ;  /* 0x0000001f00047202 */ /* 0x000fe20000000f00 */
[----:B-1---5:R-:W-:-:S05]  /*10de0*/  BRA `(.L_x_1668) ;  /* 0xffff77f000007947 */ /* 0x022fca000383ffff */
.L_x_1591:
[----:B------:R-:W-:Y:S01]  /*10df0*/  MOV R31, RZ ;  /* 0x000000ff001f7202 */ /* 0x000fe20000000f00 */
[----:B------:R-:W-:Y:S01]  /*10e00*/  IMAD.MOV.U32 R230, RZ, RZ, R8 ;  /* 0x000000ffffe67224 */ /* 0x000fe200078e0008 */
[----:B------:R-:W-:Y:S01]  /*10e10*/  MOV R2, 0x10e40 ;  /* 0x00010e4000027802 */ /* 0x000fe20000000f00 */
[----:B------:R-:W-:Y:S02]  /*10e20*/  IMAD.MOV.U32 R3, RZ, RZ, 0x181f ;  /* 0x0000181fff037424 */ /* 0x000fe400078e00ff */
[----:B-12---:R-:W-:Y:S05]  /*10e30*/  CALL.REL.NOINC `($__internal_28_$__cuda_sm70_shflsync_idx_p) ;  /* 0x0000137000007944 */ /* 0x006fea0003c00000 */
[C---:B------:R-:W-:Y:S01]  /*10e40*/  IADD3 R2, -R227.reuse, 0x10, RZ ;  /* 0x00000010e3027810 */ /* 0x040fe20007ffe1ff */
[----:B------:R-:W-:Y:S03]  /*10e50*/  IMAD.MOV.U32 R230, RZ, RZ, R5 ;  /* 0x000000ffffe67224 */ /* 0x000fe600078e0005 */
[----:B------:R-:W-:Y:S04]  /*10e60*/  LOP3.LUT R2, R2, 0xf, RZ, 0xc0, !PT ;  /* 0x0000000f02027812 */ /* 0x000fe800078ec0ff */
[----:B------:R-:W-:Y:S04]  /*10e70*/  IADD3 R2, P1, P0, R2, R31, R25 ;  /* 0x0000001f02027210 */ /* 0x000fe8000783e019 */
[----:B------:R-:W-:Y:S02]  /*10e80*/  IADD3.X R3, RZ, R4, R9, P1, P0 ;  /* 0x00000004ff037210 */ /* 0x000fe40000fe0409 */
[----:B------:R-:W-:Y:S11]  /*10e90*/  ISETP.NE.U32.AND P0, PT, R227, RZ, PT ;  /* 0x000000ffe300720c */ /* 0x000ff60003f05070 */
[----:B------:R-:W-:Y:S02]  /*10ea0*/  @!UPT UIADD3 URZ, URZ, URZ, URZ ;  /* 0x0000003f3f3ff290 */ /* 0x000fe4000fffe03f */
[----:B------:R-:W-:Y:S01]  /*10eb0*/  @!PT LDS RZ, [RZ] ;  /* 0x00000000fffff984 */ /* 0x000fe20000000800 */
[----:B------:R-:W-:Y:S01]  /*10ec0*/  @!PT LDS RZ, [RZ] ;  /* 0x00000000fffff984 */ /* 0x000fe20000000800 */
[----:B------:R-:W-:Y:S01]  /*10ed0*/  @!PT LDS RZ, [RZ] ;  /* 0x00000000fffff984 */ /* 0x000fe20000000800 */
[----:B------:R2:W-:Y:S02]  /*10ee0*/  LDGSTS.E.BYPASS.LTC128B.128.ZFILL [R229+0x8100], [R2.64], P0 ;  /* 0x0810000002e57fae */ /* 0x0005e40008141d46 */
[C---:B--2---:R-:W-:Y:S05]  /*10ef0*/  IADD3 R2, P0, R31.reuse, R26, RZ ;  /* 0x0000001a1f027210 */ /* 0x044fea0007f1e0ff */
[C---:B------:R-:W-:Y:S01]  /*10f00*/  IMAD.X R3, R4.reuse, 0x1, R10, P0 ;  /* 0x0000000104037824 */ /* 0x040fe200000e060a */
[C---:B------:R-:W-:Y:S04]  /*10f10*/  IADD3 R6, P0, R31.reuse, R27, RZ ;  /* 0x0000001b1f067210 */ /* 0x040fe80007f1e0ff */
[----:B------:R2:W-:Y:S01]  /*10f20*/  LDGSTS.E.BYPASS.LTC128B.128 [R229+0xa100], [R2.64], !P3 ;  /* 0x0a10000002e57fae */ /* 0x0005e2000d901d46 */
[C---:B------:R-:W-:Y:S05]  /*10f30*/  IMAD.X R7, R4.reuse, 0x1, R11, P0 ;  /* 0x0000000104077824 */ /* 0x040fea00000e060b */
[----:B------:R3:W-:Y:S01]  /*10f40*/  LDGSTS.E.BYPASS.LTC128B.128 [R229+0xc100], [R6.64], !P4 ;  /* 0x0c10000006e57fae */ /* 0x0007e2000e101d46 */
[----:B--2---:R-:W-:Y:S01]  /*10f50*/  IADD3 R2, P0, R31, R28, RZ ;  /* 0x0000001c1f027210 */ /* 0x004fe20007f1e0ff */
[----:B------:R-:W-:Y:S04]  /*10f60*/  IMAD.MOV.U32 R31, RZ, RZ, 0x1 ;  /* 0x00000001ff1f7424 */ /* 0x000fe800078e00ff */
[----:B------:R-:W-:Y:S05]  /*10f70*/  IMAD.X R3, R4, 0x1, R12, P0 ;  /* 0x0000000104037824 */ /* 0x000fea00000e060c */
[----:B------:R2:W-:Y:S02]  /*10f80*/  LDGSTS.E.BYPASS.LTC128B.128 [R229+0xe100], [R2.64], !P5 ;  /* 0x0e10000002e57fae */ /* 0x0005e4000e901d46 */
[----:B--2---:R-:W-:Y:S01]  /*10f90*/  MOV R2, 0x10fc0 ;  /* 0x00010fc000027802 */ /* 0x004fe20000000f00 */
[----:B------:R-:W-:Y:S02]  /*10fa0*/  IMAD.MOV.U32 R3, RZ, RZ, 0x181f ;  /* 0x0000181fff037424 */ /* 0x000fe400078e00ff */
[----:B-1-3-5:R-:W-:Y:S05]  /*10fb0*/  CALL.REL.NOINC `($__internal_28_$__cuda_sm70_shflsync_idx_p) ;  /* 0x000011f000007944 */ /* 0x02afea0003c00000 */
[----:B------:R-:W-:Y:S01]  /*10fc0*/  MOV R3, 0x181f ;  /* 0x0000181f00037802 */ /* 0x000fe20000000f00 */
[----:B------:R-:W-:Y:S01]  /*10fd0*/  IMAD.MOV.U32 R4, RZ, RZ, R31 ;  /* 0x000000ffff047224 */ /* 0x000fe200078e001f */
[----:B------:R-:W-:Y:S01]  /*10fe0*/  MOV R31, 0x1 ;  /* 0x00000001001f7802 */ /* 0x000fe20000000f00 */
[----:B------:R-:W-:Y:S01]  /*10ff0*/  IMAD.MOV.U32 R230, RZ, RZ, R8 ;  /* 0x000000ffffe67224 */ /* 0x000fe200078e0008 */
[----:B------:R-:W-:Y:S02]  /*11000*/  MOV R2, 0x11020 ;  /* 0x0001102000027802 */ /* 0x000fe40000000f00 */
[----:B-1---5:R-:W-:Y:S05]  /*11010*/  CALL.REL.NOINC `($__internal_28_$__cuda_sm70_shflsync_idx_p) ;  /* 0x0000119000007944 */ /* 0x022fea0003c00000 */
[----:B-----5:R-:W-:Y:S01]  /*11020*/  MOV R0, R31 ;  /* 0x0000001f00007202 */ /* 0x020fe20000000f00 */
[----:B-1----:R-:W-:-:S05]  /*11030*/  BRA `(.L_x_1669) ;  /* 0xffff770000007947 */ /* 0x002fca000383ffff */
.L_x_1592:
        /* <DEDUP_REMOVED lines=14> */
[----:B------:R-:W-:Y:S02]  /*11120*/  MOV R2, 0x11140 ;  /* 0x0001114000027802 */ /* 0x000fe40000000f00 */
[----:B------:R-:W-:Y:S05]  /*11130*/  CALL.REL.NOINC `($__internal_27_$__cuda_sm70_shflsync_bfly_p) ;  /* 0x0000101000007944 */ /* 0x000fea0003c00000 */
[----:B------:R-:W-:-:S05]  /*11140*/  BRA `(.L_x_1670) ;  /* 0xffff79b000007947 */ /* 0x000fca000383ffff */
.L_x_1594:
[----:B------:R-:W-:Y:S01]  /*11150*/  IMAD.MOV.U32 R4, RZ, RZ, R235 ;  /* 0x000000ffff047224 */ /* 0x000fe200078e00eb */
[----:B------:R-:W-:-:S02]  /*11160*/  MOV R0, 0x2 ;  /* 0x0000000200007802 */ /* 0x000fc40000000f00 */
[----:B------:R-:W-:Y:S02]  /*11170*/  MOV R2, 0x11190 ;  /* 0x0001119000027802 */ /* 0x000fe40000000f00 */
[----:B------:R-:W-:Y:S05]  /*11180*/  CALL.REL.NOINC `($__internal_27_$__cuda_sm70_shflsync_bfly_p) ;  /* 0x00000fc000007944 */ /* 0x000fea0003c00000 */
[----:B------:R-:W-:Y:S05]  /*11190*/  BRA `(.L_x_1671) ;  /* 0xffff95a000007947 */ /* 0x000fea000383ffff */
.L_x_1595:
[----:B------:R-:W-:Y:S01]  /*111a0*/  IMAD.MOV.U32 R4, RZ, RZ, R5 ;  /* 0x000000ffff047224 */ /* 0x000fe200078e0005 */
[----:B------:R-:W-:Y:S02]  /*111b0*/  MOV R0, 0x1 ;  /* 0x0000000100007802 */ /* 0x000fe40000000f00 */
[----:B------:R-:W-:Y:S02]  /*111c0*/  MOV R2, 0x111e0 ;  /* 0x000111e000027802 */ /* 0x000fe40000000f00 */
[----:B-1----:R-:W-:Y:S05]  /*111d0*/  CALL.REL.NOINC `($__internal_27_$__cuda_sm70_shflsync_bfly_p) ;  /* 0x00000f7000007944 */ /* 0x002fea0003c00000 */
[----:B------:R-:W-:Y:S01]  /*111e0*/  FADD.FTZ R5, R5, R0 ;  /* 0x0000000005057221 */ /* 0x000fe20000010000 */
[----:B------:R-:W-:Y:S02]  /*111f0*/  MOV R4, R234 ;  /* 0x000000ea00047202 */ /* 0x000fe40000000f00 */
[----:B------:R-:W-:Y:S02]  /*11200*/  MOV R0, 0x2 ;  /* 0x0000000200007802 */ /* 0x000fe40000000f00 */
[----:B------:R-:W-:Y:S02]  /*11210*/  MOV R2, 0x11230 ;  /* 0x0001123000027802 */ /* 0x000fe40000000f00 */
[----:B------:R-:W-:Y:S05]  /*11220*/  CALL.REL.NOINC `($__internal_27_$__cuda_sm70_shflsync_bfly_p) ;  /* 0x00000f2000007944 */ /* 0x000fea0003c00000 */
[----:B------:R-:W-:Y:S01]  /*11230*/  FADD.FTZ R4, R234, R0 ;  /* 0x00000000ea047221 */ /* 0x000fe20000010000 */
[----:B------:R-:W-:Y:S02]  /*11240*/  MOV R0, 0x1 ;  /* 0x0000000100007802 */ /* 0x000fe40000000f00 */
[----:B------:R-:W-:-:S02]  /*11250*/  MOV R2, 0x11270 ;  /* 0x0001127000027802 */ /* 0x000fc40000000f00 */
[----:B------:R-:W-:Y:S05]  /*11260*/  CALL.REL.NOINC `($__internal_27_$__cuda_sm70_shflsync_bfly_p) ;  /* 0x00000ee000007944 */ /* 0x000fea0003c00000 */
[----:B------:R-:W-:Y:S01]  /*11270*/  MOV R3, R0 ;  /* 0x0000000000037202 */ /* 0x000fe20000000f00 */
[----:B------:R-:W-:Y:S05]  /*11280*/  BRA `(.L_x_1672) ;  /* 0xffff952000007947 */ /* 0x000fea000383ffff */
.L_x_1602:
[----:B--234-:R-:W-:Y:S01]  /*11290*/  IMAD.MOV.U32 R230, RZ, RZ, R5 ;  /* 0x000000ffffe67224 */ /* 0x01cfe200078e0005 */
[----:B------:R-:W-:Y:S01]  /*112a0*/  MOV R31, RZ ;  /* 0x000000ff001f7202 */ /* 0x000fe20000000f00 */
[----:B------:R-:W-:Y:S01]  /*112b0*/  IMAD.MOV.U32 R3, RZ, RZ, 0x181f ;  /* 0x0000181fff037424 */ /* 0x000fe200078e00ff */
[----:B------:R-:W-:-:S02]  /*112c0*/  MOV R2, 0x112e0 ;  /* 0x000112e000027802 */ /* 0x000fc40000000f00 */
[----:B-1----:R-:W-:Y:S05]  /*112d0*/  CALL.REL.NOINC `($__internal_28_$__cuda_sm70_shflsync_idx_p) ;  /* 0x00000ed000007944 */ /* 0x002fea0003c00000 */
[----:B------:R-:W-:Y:S01]  /*112e0*/  MOV R4, R31 ;  /* 0x0000001f00047202 */ /* 0x000fe20000000f00 */
[----:B-1---5:R-:W-:Y:S05]  /*112f0*/  BRA `(.L_x_1673) ;  /* 0xffffb14000007947 */ /* 0x022fea000383ffff */
.L_x_1603:
[----:B------:R-:W-:Y:S01]  /*11300*/  IMAD.MOV.U32 R230, RZ, RZ, R14 ;  /* 0x000000ffffe67224 */ /* 0x000fe200078e000e */
[----:B------:R-:W-:Y:S01]  /*11310*/  MOV R31, RZ ;  /* 0x000000ff001f7202 */ /* 0x000fe20000000f00 */
[----:B------:R-:W-:Y:S01]  /*11320*/  IMAD.MOV.U32 R3, RZ, RZ, 0x181f ;  /* 0x0000181fff037424 */ /* 0x000fe200078e00ff */
[----:B------:R-:W-:-:S02]  /*11330*/  MOV R2, 0x11350 ;  /* 0x0001135000027802 */ /* 0x000fc40000000f00 */
[----:B-123--:R-:W-:Y:S05]  /*11340*/  CALL.REL.NOINC `($__internal_28_$__cuda_sm70_shflsync_idx_p) ;  /* 0x00000e6000007944 */ /* 0x00efea0003c00000 */
[----:B-----5:R-:W-:Y:S01]  /*11350*/  MOV R0, R31 ;  /* 0x0000001f00007202 */ /* 0x020fe20000000f00 */
[----:B-1----:R-:W-:Y:S05]  /*11360*/  BRA `(.L_x_1674) ;  /* 0xffffb0f000007947 */ /* 0x002fea000383ffff */
.L_x_1606:
[----:B------:R-:W-:Y:S01]  /*11370*/  IMAD.MOV.U32 R230, RZ, RZ, R5 ;  /* 0x000000ffffe67224 */ /* 0x000fe200078e0005 */
[----:B------:R-:W-:Y:S01]  /*11380*/  MOV R31, 0x1 ;  /* 0x00000001001f7802 */ /* 0x000fe20000000f00 */
[----:B--2---:R-:W-:Y:S01]  /*11390*/  IMAD.MOV.U32 R3, RZ, RZ, 0x181f ;  /* 0x0000181fff037424 */ /* 0x004fe200078e00ff */
[----:B------:R-:W-:-:S02]  /*113a0*/  MOV R2, 0x113c0 ;  /* 0x000113c000027802 */ /* 0x000fc40000000f00 */
[----:B-1-34-:R-:W-:Y:S05]  /*113b0*/  CALL.REL.NOINC `($__internal_28_$__cuda_sm70_shflsync_idx_p) ;  /* 0x00000df000007944 */ /* 0x01afea0003c00000 */
        /* <DEDUP_REMOVED lines=8> */
.L_x_1609:
[----:B------:R-:W-:Y:S01]  /*11440*/  IMAD.MOV.U32 R230, RZ, RZ, R5 ;  /* 0x000000ffffe67224 */ /* 0x000fe200078e0005 */
[----:B------:R-:W-:Y:S01]  /*11450*/  MOV R31, 0x2 ;  /* 0x00000002001f7802 */ /* 0x000fe20000000f00 */
[----:B-1----:R-:W-:Y:S01]  /*11460*/  IMAD.MOV.U32 R3, RZ, RZ, 0x181f ;  /* 0x0000181fff037424 */ /* 0x002fe200078e00ff */
[----:B------:R-:W-:Y:S02]  /*11470*/  MOV R2, 0x11490 ;  /* 0x0001149000027802 */ /* 0x000fe40000000f00 */
[----:B--234-:R-:W-:Y:S05]  /*11480*/  CALL.REL.NOINC `($__internal_28_$__cuda_sm70_shflsync_idx_p) ;  /* 0x00000d2000007944 */ /* 0x01cfea0003c00000 */
[----:B------:R-:W-:Y:S01]  /*11490*/  MOV R4, R31 ;  /* 0x0000001f00047202 */ /* 0x000fe20000000f00 */
[----:B-1---5:R-:W-:Y:S05]  /*114a0*/  BRA `(.L_x_1676) ;  /* 0xffffb33000007947 */ /* 0x022fea000383ffff */
.L_x_1610:
[----:B------:R-:W-:Y:S01]  /*114b0*/  IMAD.MOV.U32 R230, RZ, RZ, R14 ;  /* 0x000000ffffe67224 */ /* 0x000fe200078e000e */
[----:B------:R-:W-:Y:S01]  /*114c0*/  MOV R31, 0x2 ;  /* 0x00000002001f7802 */ /* 0x000fe20000000f00 */
[----:B-1----:R-:W-:Y:S01]  /*114d0*/  IMAD.MOV.U32 R3, RZ, RZ, 0x181f ;  /* 0x0000181fff037424 */ /* 0x002fe200078e00ff */
[----:B------:R-:W-:Y:S02]  /*114e0*/  MOV R2, 0x11500 ;  /* 0x0001150000027802 */ /* 0x000fe40000000f00 */
[----:B--234-:R-:W-:Y:S05]  /*114f0*/  CALL.REL.NOINC `($__internal_28_$__cuda_sm70_shflsync_idx_p) ;  /* 0x00000cb000007944 */ /* 0x01cfea0003c00000 */
[----:B-----5:R-:W-:Y:S01]  /*11500*/  MOV R0, R31 ;  /* 0x0000001f00007202 */ /* 0x020fe20000000f00 */
[----:B-1----:R-:W-:Y:S05]  /*11510*/  BRA `(.L_x_1677) ;  /* 0xffffb2e000007947 */ /* 0x002fea000383ffff */
.L_x_1613:
[----:B------:R-:W-:Y:S01]  /*11520*/  IMAD.MOV.U32 R230, RZ, RZ, R5 ;  /* 0x000000ffffe67224 */ /* 0x000fe200078e0005 */
[----:B------:R-:W-:Y:S01]  /*11530*/  MOV R31, 0x3 ;  /* 0x00000003001f7802 */ /* 0x000fe20000000f00 */
[----:B-1----:R-:W-:Y:S01]  /*11540*/  IMAD.MOV.U32 R3, RZ, RZ, 0x181f ;  /* 0x0000181fff037424 */ /* 0x002fe200078e00ff */
[----:B------:R-:W-:-:S02]  /*11550*/  MOV R2, 0x11570 ;  /* 0x0001157000027802 */ /* 0x000fc40000000f00 */
[----:B--234-:R-:W-:Y:S05]  /*11560*/  CALL.REL.NOINC `($__internal_28_$__cuda_sm70_shflsync_idx_p) ;  /* 0x00000c4000007944 */ /* 0x01cfea0003c00000 */
        /* <DEDUP_REMOVED lines=8> */
.L_x_1615:
[----:B------:R-:W-:Y:S01]  /*115f0*/  IMAD.MOV.U32 R230, RZ, RZ, R5 ;  /* 0x000000ffffe67224 */ /* 0x000fe200078e0005 */
[----:B------:R-:W-:Y:S01]  /*11600*/  MOV R31, RZ ;  /* 0x000000ff001f7202 */ /* 0x000fe20000000f00 */
[----:B------:R-:W-:Y:S01]  /*11610*/  IMAD.MOV.U32 R3, RZ, RZ, 0x1c1f ;  /* 0x00001c1fff037424 */ /* 0x000fe200078e00ff */
[----:B------:R-:W-:Y:S02]  /*11620*/  MOV R2, 0x11640 ;  /* 0x0001164000027802 */ /* 0x000fe40000000f00 */
[----:B------:R-:W-:Y:S05]  /*11630*/  CALL.REL.NOINC `($__internal_28_$__cuda_sm70_shflsync_idx_p) ;  /* 0x00000b7000007944 */ /* 0x000fea0003c00000 */
[----:B------:R-:W-:Y:S01]  /*11640*/  MOV R4, R31 ;  /* 0x0000001f00047202 */ /* 0x000fe20000000f00 */
[----:B-1---5:R-:W-:Y:S05]  /*11650*/  BRA `(.L_x_1679) ;  /* 0xffffb70000007947 */ /* 0x022fea000383ffff */
.L_x_1616:
[----:B------:R-:W-:Y:S01]  /*11660*/  IMAD.MOV.U32 R230, RZ, RZ, R12 ;  /* 0x000000ffffe67224 */ /* 0x000fe200078e000c */
[----:B------:R-:W-:Y:S01]  /*11670*/  MOV R31, RZ ;  /* 0x000000ff001f7202 */ /* 0x000fe20000000f00 */
[----:B------:R-:W-:Y:S01]  /*11680*/  IMAD.MOV.U32 R3, RZ, RZ, 0x1c1f ;  /* 0x00001c1fff037424 */ /* 0x000fe200078e00ff */
[----:B------:R-:W-:Y:S02]  /*11690*/  MOV R2, 0x116b0 ;  /* 0x000116b000027802 */ /* 0x000fe40000000f00 */
[----:B-12---:R-:W-:Y:S05]  /*116a0*/  CALL.REL.NOINC `($__internal_28_$__cuda_sm70_shflsync_idx_p) ;  /* 0x00000b0000007944 */ /* 0x006fea0003c00000 */
[----:B-----5:R-:W-:Y:S01]  /*116b0*/  MOV R0, R31 ;  /* 0x0000001f00007202 */ /* 0x020fe20000000f00 */
[----:B-1----:R-:W-:Y:S05]  /*116c0*/  BRA `(.L_x_1680) ;  /* 0xffffb6b000007947 */ /* 0x002fea000383ffff */
.L_x_1619:
        /* <DEDUP_REMOVED lines=13> */
.L_x_1623:
[----:B------:R-:W-:Y:S01]  /*117a0*/  IMAD.MOV.U32 R230, RZ, RZ, R5 ;  /* 0x000000ffffe67224 */ /* 0x000fe200078e0005 */
[----:B------:R-:W-:Y:S01]  /*117b0*/  MOV R31, RZ ;  /* 0x000000ff001f7202 */ /* 0x000fe20000000f00 */
[----:B------:R-:W-:Y:S01]  /*117c0*/  IMAD.MOV.U32 R3, RZ, RZ, 0x181f ;  /* 0x0000181fff037424 */ /* 0x000fe200078e00ff */
[----:B------:R-:W-:Y:S02]  /*117d0*/  MOV R2, 0x117f0 ;  /* 0x000117f000027802 */ /* 0x000fe40000000f00 */
[----:B------:R-:W-:Y:S05]  /*117e0*/  CALL.REL.NOINC `($__internal_28_$__cuda_sm70_shflsync_idx_p) ;  /* 0x000009c000007944 */ /* 0x000fea0003c00000 */
[----:B------:R-:W-:Y:S01]  /*117f0*/  MOV R4, R31 ;  /* 0x0000001f00047202 */ /* 0x000fe20000000f00 */
[----:B-1---5:R-:W-:Y:S05]  /*11800*/  BRA `(.L_x_1682) ;  /* 0xffffd67000007947 */ /* 0x022fea000383ffff */
.L_x_1624:
[----:B------:R-:W-:Y:S01]  /*11810*/  IMAD.MOV.U32 R230, RZ, RZ, R14 ;  /* 0x000000ffffe67224 */ /* 0x000fe200078e000e */
[----:B------:R-:W-:Y:S01]  /*11820*/  MOV R31, RZ ;  /* 0x000000ff001f7202 */ /* 0x000fe20000000f00 */
[----:B------:R-:W-:Y:S01]  /*11830*/  IMAD.MOV.U32 R3, RZ, RZ, 0x181f ;  /* 0x0000181fff037424 */ /* 0x000fe200078e00ff */
[----:B------:R-:W-:Y:S02]  /*11840*/  MOV R2, 0x11860 ;  /* 0x0001186000027802 */ /* 0x000fe40000000f00 */
[----:B-12---:R-:W-:Y:S05]  /*11850*/  CALL.REL.NOINC `($__internal_28_$__cuda_sm70_shflsync_idx_p) ;  /* 0x0000095000007944 */ /* 0x006fea0003c00000 */
[----:B-----5:R-:W-:Y:S01]  /*11860*/  MOV R0, R31 ;  /* 0x0000001f00007202 */ /* 0x020fe20000000f00 */
[----:B-1----:R-:W-:Y:S05]  /*11870*/  BRA `(.L_x_1683) ;  /* 0xffffd62000007947 */ /* 0x002fea000383ffff */
.L_x_1627:
        /* <DEDUP_REMOVED lines=13> */
.L_x_1630:
[----:B------:R-:W-:Y:S01]  /*11950*/  IMAD.MOV.U32 R230, RZ, RZ, R5 ;  /* 0x000000ffffe67224 */ /* 0x000fe200078e0005 */
[----:B------:R-:W-:Y:S01]  /*11960*/  MOV R31, 0x2 ;  /* 0x00000002001f7802 */ /* 0x000fe20000000f00 */
[----:B-1----:R-:W-:Y:S01]  /*11970*/  IMAD.MOV.U32 R3, RZ, RZ, 0x181f ;  /* 0x0000181fff037424 */ /* 0x002fe200078e00ff */
[----:B------:R-:W-:Y:S02]  /*11980*/  MOV R2, 0x119a0 ;  /* 0x000119a000027802 */ /* 0x000fe40000000f00 */
[----:B--234-:R-:W-:Y:S05]  /*11990*/  CALL.REL.NOINC `($__internal_28_$__cuda_sm70_shflsync_idx_p) ;  /* 0x0000081000007944 */ /* 0x01cfea0003c00000 */
[----:B------:R-:W-:Y:S01]  /*119a0*/  MOV R4, R31 ;  /* 0x0000001f00047202 */ /* 0x000fe20000000f00 */
[----:B-1---5:R-:W-:Y:S05]  /*119b0*/  BRA `(.L_x_1685) ;  /* 0xffffd87000007947 */ /* 0x022fea000383ffff */
.L_x_1631:
[----:B------:R-:W-:Y:S01]  /*119c0*/  IMAD.MOV.U32 R230, RZ, RZ, R14 ;  /* 0x000000ffffe67224 */ /* 0x000fe200078e000e */
[----:B------:R-:W-:Y:S01]  /*119d0*/  MOV R31, 0x2 ;  /* 0x00000002001f7802 */ /* 0x000fe20000000f00 */
[----:B------:R-:W-:Y:S01]  /*119e0*/  IMAD.MOV.U32 R3, RZ, RZ, 0x181f ;  /* 0x0000181fff037424 */ /* 0x000fe200078e00ff */
[----:B------:R-:W-:Y:S02]  /*119f0*/  MOV R2, 0x11a10 ;  /* 0x00011a1000027802 */ /* 0x000fe40000000f00 */
[----:B-1234-:R-:W-:Y:S05]  /*11a00*/  CALL.REL.NOINC `($__internal_28_$__cuda_sm70_shflsync_idx_p) ;  /* 0x000007a000007944 */ /* 0x01efea0003c00000 */
[----:B-----5:R-:W-:Y:S01]  /*11a10*/  MOV R0, R31 ;  /* 0x0000001f00007202 */ /* 0x020fe20000000f00 */
[----:B-1----:R-:W-:Y:S05]  /*11a20*/  BRA `(.L_x_1686) ;  /* 0xffffd82000007947 */ /* 0x002fea000383ffff */
.L_x_1634:
        /* <DEDUP_REMOVED lines=13> */
.L_x_1636:
[----:B------:R-:W-:Y:S01]  /*11b00*/  IMAD.MOV.U32 R230, RZ, RZ, R30 ;  /* 0x000000ffffe67224 */ /* 0x000fe200078e001e */
[----:B------:R-:W-:Y:S01]  /*11b10*/  MOV R31, RZ ;  /* 0x000000ff001f7202 */ /* 0x000fe20000000f00 */
[----:B------:R-:W-:Y:S01]  /*11b20*/  IMAD.MOV.U32 R3, RZ, RZ, 0x1f ;  /* 0x0000001fff037424 */ /* 0x000fe200078e00ff */
[----:B------:R-:W-:Y:S02]  /*11b30*/  MOV R2, 0x11b50 ;  /* 0x00011b5000027802 */ /* 0x000fe40000000f00 */
[----:B------:R-:W-:Y:S05]  /*11b40*/  CALL.REL.NOINC `($__internal_28_$__cuda_sm70_shflsync_idx_p) ;  /* 0x0000066000007944 */ /* 0x000fea0003c00000 */
[----:B------:R-:W-:Y:S01]  /*11b50*/  MOV R9, R31 ;  /* 0x0000001f00097202 */ /* 0x000fe20000000f00 */
[----:B-1---5:R-:W-:Y:S05]  /*11b60*/  BRA `(.L_x_1688) ;  /* 0xffffdb1000007947 */ /* 0x022fea000383ffff */
.L_x_1637:
[----:B------:R-:W-:Y:S01]  /*11b70*/  IMAD.MOV.U32 R230, RZ, RZ, R30 ;  /* 0x000000ffffe67224 */ /* 0x000fe200078e001e */
[----:B------:R-:W-:Y:S01]  /*11b80*/  MOV R31, 0x1 ;  /* 0x00000001001f7802 */ /* 0x000fe20000000f00 */
[----:B------:R-:W-:Y:S01]  /*11b90*/  IMAD.MOV.U32 R3, RZ, RZ, 0x1f ;  /* 0x0000001fff037424 */ /* 0x000fe200078e00ff */
[----:B------:R-:W-:Y:S02]  /*11ba0*/  MOV R2, 0x11bc0 ;  /* 0x00011bc000027802 */ /* 0x000fe40000000f00 */
[----:B-12---:R-:W-:Y:S05]  /*11bb0*/  CALL.REL.NOINC `($__internal_28_$__cuda_sm70_shflsync_idx_p) ;  /* 0x000005f000007944 */ /* 0x006fea0003c00000 */
[----:B------:R-:W-:Y:S01]  /*11bc0*/  MOV R8, R31 ;  /* 0x0000001f00087202 */ /* 0x000fe20000000f00 */
[----:B-1---5:R-:W-:Y:S05]  /*11bd0*/  BRA `(.L_x_1689) ;  /* 0xffffdac000007947 */ /* 0x022fea000383ffff */
.L_x_1638:
[----:B------:R-:W-:Y:S02]  /*11be0*/  MOV R3, 0x1 ;  /* 0x0000000100037802 */ /* 0x000fe40000000f00 */
[----:B------:R-:W-:-:S02]  /*11bf0*/  MOV R2, 0x11c10 ;  /* 0x00011c1000027802 */ /* 0x000fc40000000f00 */
[----:B-1234-:R-:W-:Y:S05]  /*11c00*/  CALL.REL.NOINC `($__internal_29_$__cuda_sm70_shflsync_up_p) ;  /* 0x0000061000007944 */ /* 0x01efea0003c00000 */
[----:B------:R-:W-:Y:S05]  /*11c10*/  BRA `(.L_x_1690) ;  /* 0xffffdbb000007947 */ /* 0x000fea000383ffff */
.L_x_1639:
[----:B------:R-:W-:Y:S02]  /*11c20*/  MOV R3, 0x2 ;  /* 0x0000000200037802 */ /* 0x000fe40000000f00 */
[----:B------:R-:W-:-:S02]  /*11c30*/  MOV R2, 0x11c50 ;  /* 0x00011c5000027802 */ /* 0x000fc40000000f00 */
[----:B--2-4-:R-:W-:Y:S05]  /*11c40*/  CALL.REL.NOINC `($__internal_29_$__cuda_sm70_shflsync_up_p) ;  /* 0x000005d000007944 */ /* 0x014fea0003c00000 */
        /* <DEDUP_REMOVED lines=24> */
.L_x_1643:
[----:B------:R-:W-:Y:S02]  /*11dd0*/  MOV R3, 0x1 ;  /* 0x0000000100037802 */ /* 0x000fe40000000f00 */
[----:B------:R-:W-:Y:S02]  /*11de0*/  MOV R2, 0x11e00 ;  /* 0x00011e0000027802 */ /* 0x000fe40000000f00 */
[----:B------:R-:W-:Y:S05]  /*11df0*/  CALL.REL.NOINC `($__internal_29_$__cuda_sm70_shflsync_up_p) ;  /* 0x0000042000007944 */ /* 0x000fea0003c00000 */
[----:B------:R-:W-:Y:S01]  /*11e00*/  MOV R2, R4 ;  /* 0x0000000400027202 */ /* 0x000fe20000000f00 */
[----:B------:R-:W-:Y:S05]  /*11e10*/  BRA `(.L_x_1692) ;  /* 0xffffdc1000007947 */ /* 0x000fea000383ffff */
.L_x_1644:
        /* <DEDUP_REMOVED lines=27> */
.L_x_1646:
[----:B------:R-:W-:Y:S02]  /*11fd0*/  SEL R0, RZ, 0x1, P0 ;  /* 0x00000001ff007807 */ /* 0x000fe40000000000 */
[----:B------:R-:W-:Y:S02]  /*11fe0*/  MOV R2, 0x12000 ;  /* 0x0001200000027802 */ /* 0x000fe40000000f00 */
[----:B-1----:R-:W-:Y:S05]  /*11ff0*/  CALL.REL.NOINC `($__internal_30_$__cuda_sm70_votesync_ballot) ;  /* 0x0000028000007944 */ /* 0x002fea0003c00000 */
[----:B------:R-:W-:Y:S05]  /*12000*/  BRA `(.L_x_1694) ;  /* 0xffffdbb000007947 */ /* 0x000fea000383ffff */
.L_x_1647:
[----:B------:R-:W-:Y:S01]  /*12010*/  IMAD.MOV.U32 R230, RZ, RZ, R6 ;  /* 0x000000ffffe67224 */ /* 0x000fe200078e0006 */
[----:B---3--:R-:W-:Y:S01]  /*12020*/  MOV R31, R11 ;  /* 0x0000000b001f7202 */ /* 0x008fe20000000f00 */
[----:B------:R-:W-:Y:S01]  /*12030*/  IMAD.MOV.U32 R3, RZ, RZ, 0x1f ;  /* 0x0000001fff037424 */ /* 0x000fe200078e00ff */
[----:B------:R-:W-:Y:S02]  /*12040*/  MOV R2, 0x12060 ;  /* 0x0001206000027802 */ /* 0x000fe40000000f00 */
[----:B-12---:R-:W-:Y:S05]  /*12050*/  CALL.REL.NOINC `($__internal_28_$__cuda_sm70_shflsync_idx_p) ;  /* 0x0000015000007944 */ /* 0x006fea0003c00000 */
[----:B------:R-:W-:Y:S01]  /*12060*/  IMAD.MOV.U32 R6, RZ, RZ, R31 ;  /* 0x000000ffff067224 */ /* 0x000fe200078e001f */
[----:B------:R-:W-:Y:S01]  /*12070*/  MOV R31, R11 ;  /* 0x0000000b001f7202 */ /* 0x000fe20000000f00 */
[----:B------:R-:W-:Y:S01]  /*12080*/  IMAD.MOV.U32 R230, RZ, RZ, R7 ;  /* 0x000000ffffe67224 */ /* 0x000fe200078e0007 */
[----:B------:R-:W-:Y:S02]  /*12090*/  MOV R3, 0x1f ;  /* 0x0000001f00037802 */ /* 0x000fe40000000f00 */
[----:B------:R-:W-:-:S02]  /*120a0*/  MOV R2, 0x120c0 ;  /* 0x000120c000027802 */ /* 0x000fc40000000f00 */
[----:B-1---5:R-:W-:Y:S05]  /*120b0*/  CALL.REL.NOINC `($__internal_28_$__cuda_sm70_shflsync_idx_p) ;  /* 0x000000f000007944 */ /* 0x022fea0003c00000 */
[----:B------:R-:W-:Y:S01]  /*120c0*/  MOV R7, R31 ;  /* 0x0000001f00077202 */ /* 0x000fe20000000f00 */
[----:B-1---5:R-:W-:Y:S05]  /*120d0*/  BRA `(.L_x_1695) ;  /* 0xffffdb2000007947 */ /* 0x022fea000383ffff */
.L_x_1650:
[----:B------:R-:W-:Y:S01]  /*120e0*/  IMAD.MOV.U32 R230, RZ, RZ, R4 ;  /* 0x000000ffffe67224 */ /* 0x000fe200078e0004 */
[----:B------:R-:W-:Y:S01]  /*120f0*/  MOV R31, R0 ;  /* 0x00000000001f7202 */ /* 0x000fe20000000f00 */
[----:B------:R-:W-:Y:S01]  /*12100*/  IMAD.MOV.U32 R3, RZ, RZ, 0x1f ;  /* 0x0000001fff037424 */ /* 0x000fe200078e00ff */
[----:B------:R-:W-:-:S02]  /*12110*/  MOV R2, 0x12130 ;  /* 0x0001213000027802 */ /* 0x000fc40000000f00 */
[----:B-1-34-:R-:W-:Y:S05]  /*12120*/  CALL.REL.NOINC `($__internal_28_$__cuda_sm70_shflsync_idx_p) ;  /* 0x0000008000007944 */ /* 0x01afea0003c00000 */
[----:B------:R-:W-:Y:S01]  /*12130*/  MOV R10, R31 ;  /* 0x0000001f000a7202 */ /* 0x000fe20000000f00 */
[----:B-1---5:R-:W-:Y:S05]  /*12140*/  BRA `(.L_x_1649) ;  /* 0xffffdb1000007947 */ /* 0x022fea000383ffff */
        .weak           $__internal_27_$__cuda_sm70_shflsync_bfly_p
        .type           $__internal_27_$__cuda_sm70_shflsync_bfly_p,@function
        .size           $__internal_27_$__cuda_sm70_shflsync_bfly_p,($__internal_28_$__cuda_sm70_shflsync_idx_p - $__internal_27_$__cuda_sm70_shflsync_bfly_p)
$__internal_27_$__cuda_sm70_shflsync_bfly_p:
[----:B------:R-:W-:Y:S02]  /*12150*/  MOV R25, 0xffffffff ;  /* 0xffffffff00197802 */ /* 0x000fe40000000f00 */
[----:B------:R-:W-:-:S02]  /*12160*/  MOV R3, 0x1f ;  /* 0x0000001f00037802 */ /* 0x000fc40000000f00 */
[----:B------:R-:W-:Y:S04]  /*12170*/  WARPSYNC R25 ;  /* 0x0000001900007348 */ /* 0x000fe80003800000 */
[----:B------:R1:W2:Y:S02]  /*12180*/  SHFL.BFLY PT, R0, R4, R0, R3 ;  /* 0x0c00000004007389 */ /* 0x0002a400000e0003 */
[----:B-1----:R-:W-:-:S04]  /*12190*/  MOV R3, 0x0 ;  /* 0x0000000000037802 */ /* 0x002fc80000000f00 */
[----:B--2---:R-:W-:Y:S05]  /*121a0*/  RET.REL.NODEC R2 `(_ZN7cutlass13device_kernelIN5flash19enable_sm80_to_sm89INS1_16FlashAttnFwdSm80INS1_25CollectiveMainloopFwdSm80ILi8ELi1ELb0EN4cute5tupleIJNS5_1CILi128EEENS7_ILi64EEENS7_ILi256EEEEEELi256ENS_6half_tEfNS_4arch4Sm80ELb0ELb0ELb1ELb1ELb1ELb0ELb1ELb1EEENS1_21CollectiveEpilogueFwdINS6_IJS8_SA_S9_EEENS6_IJNS7_ILi1EEESI_SI_EEESC_SE_Li256ELb1ELb1ELb1ELb0EEENS1_36VarlenDynamicPersistentTileSchedulerILi128ELi64ELi256ELi256ELb1ELb1ELb0ELb0ELb1ELb1EEEEEEEEEvNT_6ParamsE) ;  /* 0xfffede5002007950 */ /* 0x004fea0003c3ffff */
        .weak           $__internal_28_$__cuda_sm70_shflsync_idx_p
        .type           $__internal_28_$__cuda_sm70_shflsync_idx_p,@function
        .size           $__internal_28_$__cuda_sm70_shflsync_idx_p,($__internal_29_$__cuda_sm70_shflsync_up_p - $__internal_28_$__cuda_sm70_shflsync_idx_p)
$__internal_28_$__cuda_sm70_shflsync_idx_p:
[----:B------:R1:W-:Y:S02]  /*121b0*/  STL [R1+0x150], R0 ;  /* 0x0001500001007387 */ /* 0x0003e40000100800 */
[----:B-1----:R-:W-:-:S04]  /*121c0*/  MOV R0, 0xffffffff ;  /* 0xffffffff00007802 */ /* 0x002fc80000000f00 */
[----:B------:R-:W-:Y:S04]  /*121d0*/  WARPSYNC R0 ;  /* 0x0000000000007348 */ /* 0x000fe80003800000 */
[----:B------:R1:W2:Y:S04]  /*121e0*/  SHFL.IDX PT, R31, R230, R31, R3 ;  /* 0x0000001fe61f7389 */ /* 0x0002a800000e0003 */
[----:B-1----:R1:W5:Y:S01]  /*121f0*/  LDL.LU R0, [R1+0x150] ;  /* 0x0001500001007983 */ /* 0x0023620000300800 */
[----:B------:R-:W-:-:S04]  /*12200*/  MOV R3, 0x0 ;  /* 0x0000000000037802 */ /* 0x000fc80000000f00 */
[----:B--2---:R-:W-:Y:S05]  /*12210*/  RET.REL.NODEC R2 `(_ZN7cutlass13device_kernelIN5flash19enable_sm80_to_sm89INS1_16FlashAttnFwdSm80INS1_25CollectiveMainloopFwdSm80ILi8ELi1ELb0EN4cute5tupleIJNS5_1CILi128EEENS7_ILi64EEENS7_ILi256EEEEEELi256ENS_6half_tEfNS_4arch4Sm80ELb0ELb0ELb1ELb1ELb1ELb0ELb1ELb1EEENS1_21CollectiveEpilogueFwdINS6_IJS8_SA_S9_EEENS6_IJNS7_ILi1EEESI_SI_EEESC_SE_Li256ELb1ELb1ELb1ELb0EEENS1_36VarlenDynamicPersistentTileSchedulerILi128ELi64ELi256ELi256ELb1ELb1ELb0ELb0ELb1ELb1EEEEEEEEEvNT_6ParamsE) ;  /* 0xfffedde002007950 */ /* 0x004fea0003c3ffff */
        .weak           $__internal_29_$__cuda_sm70_shflsync_up_p
        .type           $__internal_29_$__cuda_sm70_shflsync_up_p,@function
        .size           $__internal_29_$__cuda_sm70_shflsync_up_p,($__internal_30_$__cuda_sm70_votesync_ballot - $__internal_29_$__cuda_sm70_shflsync_up_p)
$__internal_29_$__cuda_sm70_shflsync_up_p:
[----:B------:R-:W-:Y:S02]  /*12220*/  MOV R4, RZ ;  /* 0x000000ff00047202 */ /* 0x000fe40000000f00 */
[----:B------:R-:W-:-:S04]  /*12230*/  MOV R11, 0xffffffff ;  /* 0xffffffff000b7802 */ /* 0x000fc80000000f00 */
[----:B------:R-:W-:Y:S04]  /*12240*/  WARPSYNC R11 ;  /* 0x0000000b00007348 */ /* 0x000fe80003800000 */
[----:B------:R1:W2:Y:S02]  /*12250*/  SHFL.UP PT, R4, R0, R3, R4 ;  /* 0x0400000300047389 */ /* 0x0002a400000e0004 */
[----:B-1----:R-:W-:-:S04]  /*12260*/  MOV R3, 0x0 ;  /* 0x0000000000037802 */ /* 0x002fc80000000f00 */
[----:B--2---:R-:W-:Y:S05]  /*12270*/  RET.REL.NODEC R2 `(_ZN7cutlass13device_kernelIN5flash19enable_sm80_to_sm89INS1_16FlashAttnFwdSm80INS1_25CollectiveMainloopFwdSm80ILi8ELi1ELb0EN4cute5tupleIJNS5_1CILi128EEENS7_ILi64EEENS7_ILi256EEEEEELi256ENS_6half_tEfNS_4arch4Sm80ELb0ELb0ELb1ELb1ELb1ELb0ELb1ELb1EEENS1_21CollectiveEpilogueFwdINS6_IJS8_SA_S9_EEENS6_IJNS7_ILi1EEESI_SI_EEESC_SE_Li256ELb1ELb1ELb1ELb0EEENS1_36VarlenDynamicPersistentTileSchedulerILi128ELi64ELi256ELi256ELb1ELb1ELb0ELb0ELb1ELb1EEEEEEEEEvNT_6ParamsE) ;  /* 0xfffedd8002007950 */ /* 0x004fea0003c3ffff */
        .weak           $__internal_30_$__cuda_sm70_votesync_ballot
        .type           $__internal_30_$__cuda_sm70_votesync_ballot,@function
        .size           $__internal_30_$__cuda_sm70_votesync_ballot,(.L_x_3265 - $__internal_30_$__cuda_sm70_votesync_ballot)
$__internal_30_$__cuda_sm70_votesync_ballot:
[----:B------:R-:W-:Y:S01]  /*12280*/  ISETP.NE.U32.AND P0, PT, R0, 0x1, PT ;  /* 0x000000010000780c */ /* 0x000fe20003f05070 */
[----:B------:R-:W-:-:S04]  /*12290*/  IMAD.MOV.U32 R3, RZ, RZ, -0x1 ;  /* 0xffffffffff037424 */ /* 0x000fc800078e00ff */
[----:B------:R-:W-:Y:S08]  /*122a0*/  WARPSYNC R3 ;  /* 0x0000000300007348 */ /* 0x000ff00003800000 */
[----:B------:R-:W-:-:S04]  /*122b0*/  VOTE.ANY R0, PT, !P0 ;  /* 0x0000000000007806 */ /* 0x000fc800040e0100 */
[----:B------:R-:W-:Y:S01]  /*122c0*/  LOP3.LUT R0, R0, R3, RZ, 0xc0, !PT ;  /* 0x0000000300007212 */ /* 0x000fe200078ec0ff */
[----:B------:R-:W-:-:S04]  /*122d0*/  IMAD.MOV.U32 R3, RZ, RZ, 0x0 ;  /* 0x00000000ff037424 */ /* 0x000fc800078e00ff */
[----:B------:R-:W-:Y:S05]  /*122e0*/  RET.REL.NODEC R2 `(_ZN7cutlass13device_kernelIN5flash19enable_sm80_to_sm89INS1_16FlashAttnFwdSm80INS1_25CollectiveMainloopFwdSm80ILi8ELi1ELb0EN4cute5tupleIJNS5_1CILi128EEENS7_ILi64EEENS7_ILi256EEEEEELi256ENS_6half_tEfNS_4arch4Sm80ELb0ELb0ELb1ELb1ELb1ELb0ELb1ELb1EEENS1_21CollectiveEpilogueFwdINS6_IJS8_SA_S9_EEENS6_IJNS7_ILi1EEESI_SI_EEESC_SE_Li256ELb1ELb1ELb1ELb0EEENS1_36VarlenDynamicPersistentTileSchedulerILi128ELi64ELi256ELi256ELb1ELb1ELb0ELb0ELb1ELb1EEEEEEEEEvNT_6ParamsE) ;  /* 0xfffedd1002007950 */ /* 0x000fea0003c3ffff */
.L_x_1696:
        /* <DEDUP_REMOVED lines=9> */
.L_x_3265:


//--------------------- .text._ZN7cutlass13device_kernelIN5flash19enable_sm80_to_sm89INS1_16FlashAttnFwdSm80INS1_25CollectiveMainloopFwdSm80ILi8ELi1ELb0EN4cute5tupleIJNS5_1CILi128EEENS7_ILi48EEENS7_ILi256EEEEEELi256ENS_6half_tEfNS_4arch4Sm80ELb0ELb0ELb1ELb1ELb1ELb1ELb1ELb1EEENS1_21CollectiveEpilogueFwdINS6_IJS8_SA_S9_EEENS6_IJNS7_ILi1EEESI_SI_EEESC_SE_Li256ELb1ELb1ELb1ELb0EEENS1_36VarlenDynamicPersistentTileSchedulerILi128ELi48ELi256ELi256ELb1ELb1ELb0ELb0ELb1ELb1EEEEEEEEEvNT_6ParamsE --------------------------
	.section	.text._ZN7cutlass13device_kernelIN5flash19enable_sm80_to_sm89INS1_16FlashAttnFwdSm80INS1_25CollectiveMainloopFwdSm80ILi8ELi1ELb0EN4cute5tupleIJNS5_1CILi128EEENS7_ILi48EEENS7_ILi256EEEEEELi256ENS_6half_tEfNS_4arch4Sm80ELb0ELb0ELb1ELb1ELb1ELb1ELb1ELb1EEENS1_21CollectiveEpilogueFwdINS6_IJS8_SA_S9_EEENS6_IJNS7_ILi1EEESI_SI_EEESC_SE_Li256ELb1ELb1ELb1ELb0EEENS1_36VarlenDynamicPersistentTileSchedulerILi128ELi48ELi256ELi256ELb1ELb1ELb0ELb0ELb1ELb1EEEEEEEEEvNT_6ParamsE,"ax",@progbits
	.sectioninfo	@"SHI_REGISTERS=255"
	.align	128
.text._ZN7cutlass13device_kernelIN5flash19enable_sm80_to_sm89INS1_16FlashAttnFwdSm80INS1_25CollectiveMainloopFwdSm80ILi8ELi1ELb0EN4cute5tupleIJNS5_1CILi128EEENS7_ILi48EEENS7_ILi256EEEEEELi256ENS_6half_tEfNS_4arch4Sm80ELb0ELb0ELb1ELb1ELb1ELb1ELb1ELb1EEENS1_21CollectiveEpilogueFwdINS6_IJS8_SA_S9_EEENS6_IJNS7_ILi1EEESI_SI_EEESC_SE_Li256ELb1ELb1ELb1ELb0EEENS1_36VarlenDynamicPersistentTileSchedulerILi128ELi48ELi256ELi256ELb1ELb1ELb0ELb0ELb1ELb1EEEEEEEEEvNT_6ParamsE:
        .type           _ZN7cutlass13device_kernelIN5flash19enable_sm80_to_sm89INS1_16FlashAttnFwdSm80INS1_25CollectiveMainloopFwdSm80ILi8ELi1ELb0EN4cute5tupleIJNS5_1CILi128EEENS7_ILi48EEENS7_ILi256EEEEEELi256ENS_6half_tEfNS_4arch4Sm80ELb0ELb0ELb1ELb1ELb1ELb1ELb1ELb1EEENS1_21CollectiveEpilogueFwdINS6_IJS8_SA_S9_EEENS6_IJNS7_ILi1EEESI_SI_EEESC_SE_Li256ELb1ELb1ELb1ELb0EEENS1_36VarlenDynamicPersistentTileSchedulerILi128ELi48ELi256ELi256ELb1ELb1ELb0ELb0ELb1ELb1EEEEEEEEEvNT_6ParamsE,@function
        .size           _ZN7cutlass13device_kernelIN5flash19enable_sm80_to_sm89INS1_16FlashAttnFwdSm80INS1_25CollectiveMainloopFwdSm80ILi8ELi1ELb0EN4cute5tupleIJNS5_1CILi128EEENS7_ILi48EEENS7_ILi256EEEEEELi256ENS_6half_tEfNS_4arch4Sm80ELb0ELb0ELb1ELb1ELb1ELb1ELb1ELb1EEENS1_21CollectiveEpilogueFwdINS6_IJS8_SA_S9_EEENS6_IJNS7_ILi1EEESI_SI_EEESC_SE_Li256ELb1ELb1ELb1ELb0EEENS1_36VarlenDynamicPersistentTileSchedulerILi128ELi48ELi256ELi256ELb1ELb1ELb0ELb0ELb1ELb1EEEEEEEEEvNT_6ParamsE,(.L_x_3270 - _ZN7cutlass13device_kernelIN5flash19enable_sm80_to_sm89INS1_16FlashAttnFwdSm80INS1_25CollectiveMainloopFwdSm80ILi8ELi1ELb0EN4cute5tupleIJNS5_1CILi128EEENS7_ILi48EEENS7_ILi256EEEEEELi256ENS_6half_tEfNS_4arch4Sm80ELb0ELb0ELb1ELb1ELb1ELb1ELb1ELb1EEENS1_21CollectiveEpilogueFwdINS6_IJS8_SA_S9_EEENS6_IJNS7_ILi1EEESI_SI_EEESC_SE_Li256ELb1ELb1ELb1ELb0EEENS1_36VarlenDynamicPersistentTileSchedulerILi128ELi48ELi256ELi256ELb1ELb1ELb0ELb0ELb1ELb1EEEEEEEEEvNT_6ParamsE)
        .other          _ZN7cutlass13device_kernelIN5flash19enable_sm80_to_sm89INS1_16FlashAttnFwdSm80INS1_25CollectiveMainloopFwdSm80ILi8ELi1ELb0EN4cute5tupleIJNS5_1CILi128EEENS7_ILi48EEENS7_ILi256EEEEEELi256ENS_6half_tEfNS_4arch4Sm80ELb0ELb0ELb1ELb1ELb1ELb1ELb1ELb1EEENS1_21CollectiveEpilogueFwdINS6_IJS8_SA_S9_EEENS6_IJNS7_ILi1EEESI_SI_EEESC_SE_Li256ELb1ELb1ELb1ELb0EEENS1_36VarlenDynamicPersistentTileSchedulerILi128ELi48ELi256ELi256ELb1ELb1ELb0ELb0ELb1ELb1EEEEEEEEEvNT_6ParamsE,@"STO_CUDA_ENTRY STV_DEFAULT"
_ZN7cutlass13device_kernelIN5flash19enable_sm80_to_sm89INS1_16FlashAttnFwdSm80INS1_25CollectiveMainloopFwdSm80ILi8ELi1ELb0EN4cute5tupleIJNS5_1CILi128EEENS7_ILi48EEENS7_ILi256EEEEEELi256ENS_6half_tEfNS_4arch4Sm80ELb0ELb0ELb1ELb1ELb1ELb1ELb1ELb1EEENS1_21CollectiveEpilogueFwdINS6_IJS8_SA_S9_EEENS6_IJNS7_ILi1EEESI_SI_EEESC_SE_Li256ELb1ELb1ELb1ELb0EEENS1_36VarlenDynamicPersistentTileSchedulerILi128ELi48ELi256ELi256ELb1ELb1ELb0ELb0ELb1ELb1EEEEEEEEEvNT_6ParamsE:
        /* <DEDUP_REMOVED lines=54> */
.L_x_1702:
        /* <DEDUP_REMOVED lines=17> */
.L_x_1909:
        /* <DEDUP_REMOVED lines=16> */
.L_x_1910:
[----:B--2---:R-:W-:-:S05]  /*0570*/  IMAD R0, R0, c[0x0][0x538], RZ ;  /* 0x00014e0000007a24 */ /* 0x004fca00078e02ff */
[----:B------:R-:W-:-:S04]  /*0580*/  IADD3 R6, R0, R6, RZ ;  /* 0x0000000600067210 */ /* 0x000fc80007ffe0ff */
[----:B------:R-:W-:-:S13]  /*0590*/  ISETP.GT.AND P0, PT, R6, UR4, PT ;  /* 0x0000000406007c0c */ /* 0x000fda000bf04270 */
[----:B-1----:R-:W-:Y:S05]  /*05a0*/  @!P0 BRA `(.L_x_1702) ;  /* 0xfffffdb000008947 */ /* 0x002fea000383ffff */
.L_x_1698:
[----:B------:R-:W-:-:S05]  /*05b0*/  IADD3 R12, -R0, R6, RZ ;  /* 0x00000006000c7210 */ /* 0x000fca0007ffe1ff */
[----:B------:R-:W-:-:S05]  /*05c0*/  IMAD R0, R4, c[0x0][0x538], R12 ;  /* 0x00014e0004007a24 */ /* 0x000fca00078e020c */
[----:B------:R-:W-:Y:S01]  /*05d0*/  ISETP.GT.AND P0, PT, R0, UR4, PT ;  /* 0x0000000400007c0c */ /* 0x000fe2000bf04270 */
[----:B------:R-:W-:-:S12]  /*05e0*/  BRA.DIV ~URZ, `(.L_x_1703) ;  /* 0x0001c1927f007947 */ /* 0x000fd8000b800000 */
[----:B------:R-:W-:-:S04]  /*05f0*/  VOTE.ANY R13, PT, !P0 ;  /* 0x00000000000d7806 */ /* 0x000fc800040e0100 */
.L_x_1911:
[----:B------:R1:W2:Y:S01]  /*0600*/  POPC R14, R13 ;  /* 0x0000000d000e7309 */ /* 0x0002a20000000000 */
[----:B------:R-:W-:Y:S05]  /*0610*/  BRA.DIV ~URZ, `(.L_x_1704) ;  /* 0x0001c1a27f007947 */ /* 0x000fea000b800000 */
[----:B--2---:R2:W3:Y:S01]  /*0620*/  SHFL.IDX PT, R11, R8, R14, 0x1f ;  /* 0x00001f0e080b7589 */ /* 0x0044e200000e0000 */
[----:B------:R-:W-:-:S03]  /*0630*/  MOV R6, RZ ;  /* 0x000000ff00067202 */ /* 0x000fc60000000f00 */
[----:B------:R2:W4:Y:S04]  /*0640*/  SHFL.IDX PT, R10, R7, R14, 0x1f ;  /* 0x00001f0e070a7589 */ /* 0x00052800000e0000 */
.L_x_1912:
[----:B------:R-:W-:Y:S01]  /*0650*/  ISETP.NE.AND P0, PT, R13, RZ, PT ;  /* 0x000000ff0d00720c */ /* 0x000fe20003f05270 */
[----:B------:R-:W-:-:S12]  /*0660*/  BSSY B0, `(.L_x_1705) ;  /* 0x0000005000007945 */ /* 0x000fd80003800000 */
[----:B------:R-:W-:Y:S05]  /*0670*/  @!P0 BRA `(.L_x_1706) ;  /* 0x0000003000008947 */ /* 0x000fea0003800000 */
[----:B------:R-:W-:Y:S01]  /*0680*/  IADD3 R208, R14, -0x1, RZ ;  /* 0xffffffff0ed07810 */ /* 0x000fe20007ffe0ff */
[----:B------:R-:W-:Y:S05]  /*0690*/  BRA.DIV ~URZ, `(.L_x_1707) ;  /* 0x0001c2027f007947 */ /* 0x000fea000b800000 */
[----:B------:R1:W2:Y:S02]  /*06a0*/  SHFL.IDX PT, R6, R4, R208, 0x1f ;  /* 0x00001fd004067589 */ /* 0x0002a400000e0000 */
.L_x_1706:
[----:B------:R-:W-:Y:S05]  /*06b0*/  BSYNC B0 ;  /* 0x0000000000007941 */ /* 0x000fea0003800000 */
.L_x_1705:
[----:B---3--:R-:W-:Y:S01]  /*06c0*/  IABS R0, R11 ;  /* 0x0000000b00007213 */ /* 0x008fe20000000000 */
[----:B-12---:R-:W-:-:S04]  /*06d0*/  IMAD R4, R6, c[0x0][0x538], R12 ;  /* 0x00014e0006047a24 */ /* 0x006fc800078e020c */
        /* <DEDUP_REMOVED lines=67> */
.L_x_1699:
[----:B------:R-:W-:Y:S01]  /*0b10*/  MOV R0, UR4 ;  /* 0x0000000400007c02 */ /* 0x000fe20008000f00 */
[----:B------:R-:W-:Y:S04]  /*0b20*/  STL [R1+0x4], RZ ;  /* 0x000004ff01007387 */ /* 0x000fe80000100800 */
[----:B------:R-:W-:Y:S04]  /*0b30*/  STL [R1+0x8], RZ ;  /* 0x000008ff01007387 */ /* 0x000fe80000100800 */
[----:B------:R1:W-:Y:S02]  /*0b40*/  STL [R1], R0 ;  /* 0x0000000001007387 */ /* 0x0003e40000100800 */
[----:B-1----:R-:W-:-:S05]  /*0b50*/  MOV R0, c[0x0][0x53c] ;  /* 0x00014f0000007a02 */ /* 0x002fca0000000f00 */
[----:B------:R1:W-:Y:S02]  /*0b60*/  STL [R1+0xc], R0 ;  /* 0x00000c0001007387 */ /* 0x0003e40000100800 */
.L_x_1708:
[----:B-1----:R-:W2:Y:S04]  /*0b70*/  LDL R4, [R1] ;  /* 0x0000000001047983 */ /* 0x002ea80000100800 */
[----:B------:R-:W2:Y:S04]  /*0b80*/  LDL R5, [R1+0x4] ;  /* 0x0000040001057983 */ /* 0x000ea80000100800 */
[----:B------:R-:W2:Y:S04]  /*0b90*/  LDL R6, [R1+0x8] ;  /* 0x0000080001067983 */ /* 0x000ea80000100800 */
[----:B------:R-:W2:Y:S01]  /*0ba0*/  LDL R7, [R1+0xc] ;  /* 0x00000c0001077983 */ /* 0x000ea20000100800 */
[----:B------:R-:W-:Y:S01]  /*0bb0*/  ISETP.NE.AND P0, PT, R15, RZ, PT ;  /* 0x000000ff0f00720c */ /* 0x000fe20003f05270 */
[----:B------:R-:W-:-:S12]  /*0bc0*/  WARPSYNC 0xffffffff ;  /* 0xffffffff00007948 */ /* 0x000fd80003800000 */
[----:B--2---:R1:W-:Y:S04]  /*0bd0*/  @!P0 STS.128 [0x20080], R4 ;  /* 0x02008004ff008388 */ /* 0x0043e80000000c00 */
[----:B------:R-:W-:Y:S06]  /*0be0*/  BAR.ARV 0x5, 0x100 ;  /* 0x0144000000007b1d */ /* 0x000fec0000002000 */
.L_x_1697:
[----:B------:R-:W2:Y:S02]  /*0bf0*/  LDL R0, [R1+0xc] ;  /* 0x00000c0001007983 */ /* 0x000ea40000100800 */
[----:B--2---:R-:W-:-:S13]  /*0c00*/  ISETP.GE.AND P0, PT, R0, c[0x0][0x53c], PT ;  /* 0x00014f0000007a0c */ /* 0x004fda0003f06270 */
[----:B------:R-:W-:Y:S05]  /*0c10*/  @P0 EXIT ;  /* 0x000000000000094d */ /* 0x000fea0003800000 */
[----:B------:R-:W2:Y:S01]  /*0c20*/  S2R R13, SR_TID.X ;  /* 0x00000000000d7919 */ /* 0x000ea20000002100 */
[----:B------:R-:W-:Y:S01]  /*0c30*/  IMAD.MOV.U32 R22, RZ, RZ, 0x40 ;  /* 0x00000040ff167424 */ /* 0x000fe200078e00ff */
[----:B------:R-:W-:Y:S01]  /*0c40*/  ULDC UR4, c[0x0][0x2ac] ;  /* 0x0000ab0000047ab9 */ /* 0x000fe20000000800 */
[----:B------:R-:W-:Y:S01]  /*0c50*/  IMAD.MOV.U32 R21, RZ, RZ, 0x20 ;  /* 0x00000020ff157424 */ /* 0x000fe200078e00ff */
[----:B------:R-:W-:Y:S02]  /*0c60*/  ULDC UR5, c[0x0][0x1d0] ;  /* 0x0000740000057ab9 */ /* 0x000fe40000000800 */
[----:B------:R-:W-:Y:S01]  /*0c70*/  UIMAD UR5, UR4, UR5, URZ ;  /* 0x00000005040572a4 */ /* 0x000fe2000f8e023f */
[----:B--2---:R-:W-:-:S04]  /*0c80*/  SHF.R.S32.HI R12, RZ, 0x1f, R13 ;  /* 0x0000001fff0c7819 */ /* 0x004fc8000001140d */
[CC--:B------:R-:W-:Y:S02]  /*0c90*/  LEA.HI R3, R12.reuse, R13.reuse, RZ, 0x4 ;  /* 0x0000000d0c037211 */ /* 0x0c0fe400078f20ff */
[----:B------:R-:W-:Y:S02]  /*0ca0*/  LEA.HI R8, R12, R13, RZ, 0x2 ;  /* 0x0000000d0c087211 */ /* 0x000fe400078f10ff */
[----:B------:R-:W-:Y:S02]  /*0cb0*/  LOP3.LUT R0, R3, 0xfffffff0, RZ, 0xc0, !PT ;  /* 0xfffffff003007812 */ /* 0x000fe400078ec0ff */
[----:B-1----:R-:W-:Y:S02]  /*0cc0*/  SHF.R.S32.HI R4, RZ, 0x4, R3 ;  /* 0x00000004ff047819 */ /* 0x002fe40000011403 */
[----:B------:R-:W-:Y:S01]  /*0cd0*/  SHF.R.S32.HI R7, RZ, 0x2, R8 ;  /* 0x00000002ff077819 */ /* 0x000fe20000011408 */
[----:B------:R-:W-:Y:S01]  /*0ce0*/  IMAD.IADD R0, R13, 0x1, -R0 ;  /* 0x000000010d007824 */ /* 0x000fe200078e0a00 */
[----:B------:R-:W-:-:S02]  /*0cf0*/  SHF.R.S32.HI R2, RZ, 0x1f, R8 ;  /* 0x0000001fff027819 */ /* 0x000fc40000011408 */
[----:B------:R-:W-:Y:S02]  /*0d00*/  LEA.HI R3, R3, R4, RZ, 0x1 ;  /* 0x0000000403037211 */ /* 0x000fe400078f08ff */
[----:B------:R-:W-:Y:S02]  /*0d10*/  SHF.R.S32.HI R5, RZ, 0x1f, R0 ;  /* 0x0000001fff057819 */ /* 0x000fe40000011400 */
[----:B------:R-:W-:Y:S02]  /*0d20*/  LEA.HI R2, R2, R7, RZ, 0x3 ;  /* 0x0000000702027211 */ /* 0x000fe400078f18ff */
[----:B------:R-:W-:Y:S02]  /*0d30*/  LOP3.LUT R3, R3, 0xfffffffe, RZ, 0xc0, !PT ;  /* 0xfffffffe03037812 */ /* 0x000fe400078ec0ff */
[----:B------:R-:W-:Y:S02]  /*0d40*/  LEA.HI R11, R5, R0, RZ, 0x3 ;  /* 0x00000000050b7211 */ /* 0x000fe400078f18ff */
[----:B------:R-:W-:Y:S01]  /*0d50*/  LOP3.LUT R2, R2, 0xfffffff8, RZ, 0xc0, !PT ;  /* 0xfffffff802027812 */ /* 0x000fe200078ec0ff */
[----:B------:R-:W-:Y:S01]  /*0d60*/  IMAD.IADD R10, R4, 0x1, -R3 ;  /* 0x00000001040a7824 */ /* 0x000fe200078e0a03 */
[----:B------:R-:W-:-:S02]  /*0d70*/  LEA.HI R143, R12, R13, RZ, 0x3 ;  /* 0x0000000d0c8f7211 */ /* 0x000fc400078f18ff */
[----:B------:R-:W-:Y:S01]  /*0d80*/  LOP3.LUT R3, R11, 0xfffffff8, RZ, 0xc0, !PT ;  /* 0xfffffff80b037812 */ /* 0x000fe200078ec0ff */
[----:B------:R-:W-:Y:S01]  /*0d90*/  IMAD.IADD R7, R7, 0x1, -R2 ;  /* 0x0000000107077824 */ /* 0x000fe200078e0a02 */
[----:B------:R-:W-:Y:S02]  /*0da0*/  LEA.HI R6, R12, R13, RZ, 0x5 ;  /* 0x0000000d0c067211 */ /* 0x000fe400078f28ff */
[----:B------:R-:W-:Y:S01]  /*0db0*/  LOP3.LUT R2, R143, 0xfffffff8, RZ, 0xc0, !PT ;  /* 0xfffffff88f027812 */ /* 0x000fe200078ec0ff */
[----:B------:R-:W-:Y:S01]  /*0dc0*/  IMAD.IADD R5, R0, 0x1, -R3 ;  /* 0x0000000100057824 */ /* 0x000fe200078e0a03 */
        /* <DEDUP_REMOVED lines=12> */
[C---:B------:R-:W-:Y:S01]  /*0e90*/  IMAD.SHL.U32 R144, R149.reuse, 0x4, RZ ;  /* 0x0000000495907824 */ /* 0x040fe200078e00ff */
[----:B------:R-:W-:Y:S01]  /*0ea0*/  LOP3.LUT R2, R2, 0xffffff8, RZ, 0xc0, !PT ;  /* 0x0ffffff802027812 */ /* 0x000fe200078ec0ff */
[----:B------:R-:W-:Y:S01]  /*0eb0*/  IMAD.SHL.U32 R140, R149, 0x8, RZ ;  /* 0x00000008958c7824 */ /* 0x000fe200078e00ff */
[----:B------:R-:W-:-:S02]  /*0ec0*/  LOP3.LUT R9, R0, 0x8, R143, 0xf8, !PT ;  /* 0x0000000800097812 */ /* 0x000fc400078ef88f */
[----:B------:R-:W-:Y:S01]  /*0ed0*/  SHF.R.U32.HI R0, RZ, 0x3, R0 ;  /* 0x00000003ff007819 */ /* 0x000fe20000011600 */
[----:B------:R-:W-:Y:S01]  /*0ee0*/  IMAD.IADD R3, R4, 0x1, -R2 ;  /* 0x0000000104037824 */ /* 0x000fe200078e0a02 */
[----:B------:R-:W-:Y:S01]  /*0ef0*/  LEA.HI R18, R8, R32, RZ, 0x2 ;  /* 0x0000002008127211 */ /* 0x000fe200078f10ff */
[----:B------:R-:W-:Y:S01]  /*0f00*/  IMAD.SHL.U32 R4, R5, 0x40, RZ ;  /* 0x0000004005047824 */ /* 0x000fe200078e00ff */
[----:B------:R-:W-:Y:S02]  /*0f10*/  LOP3.LUT R8, R7, 0x1, RZ, 0xc0, !PT ;  /* 0x0000000107087812 */ /* 0x000fe400078ec0ff */
[----:B------:R-:W-:Y:S02]  /*0f20*/  LOP3.LUT R9, R9, R0, RZ, 0x3c, !PT ;  /* 0x0000000009097212 */ /* 0x000fe400078e3cff */
[----:B------:R-:W-:Y:S02]  /*0f30*/  LEA.HI R0, R6, R6, RZ, 0x1 ;  /* 0x0000000606007211 */ /* 0x000fe400078f08ff */
[----:B------:R-:W-:-:S02]  /*0f40*/  ISETP.NE.U32.AND P0, PT, R8, 0x1, PT ;  /* 0x000000010800780c */ /* 0x000fc40003f05070 */
[----:B------:R-:W-:Y:S02]  /*0f50*/  SHF.R.S32.HI R2, RZ, 0x2, R18 ;  /* 0x00000002ff027819 */ /* 0x000fe40000011412 */
[----:B------:R-:W-:Y:S01]  /*0f60*/  LOP3.LUT R8, R0, 0x1ffffffe, RZ, 0xc0, !PT ;  /* 0x1ffffffe00087812 */ /* 0x000fe200078ec0ff */
[C---:B------:R-:W-:Y:S01]  /*0f70*/  IMAD.SHL.U32 R0, R7.reuse, 0x40, RZ ;  /* 0x0000004007007824 */ /* 0x040fe200078e00ff */
[----:B------:R-:W-:Y:S01]  /*0f80*/  R2P PR, R7, 0x6 ;  /* 0x0000000607007804 */ /* 0x000fe20000000000 */
[----:B------:R-:W-:Y:S01]  /*0f90*/  IMAD R30, R3, 0x10, R2 ;  /* 0x00000010031e7824 */ /* 0x000fe200078e0202 */
[C---:B------:R-:W-:Y:S01]  /*0fa0*/  LOP3.LUT P4, RZ, R5.reuse, 0x2, RZ, 0xc0, !PT ;  /* 0x0000000205ff7812 */ /* 0x040fe2000788c0ff */
[----:B------:R-:W-:Y:S01]  /*0fb0*/  IMAD.IADD R20, R6, 0x1, -R8 ;  /* 0x0000000106147824 */ /* 0x000fe200078e0a08 */
[----:B------:R-:W-:Y:S01]  /*0fc0*/  LOP3.LUT P3, RZ, R5, 0x4, RZ, 0xc0, !PT ;  /* 0x0000000405ff7812 */ /* 0x000fe2000786c0ff */
[----:B------:R-:W-:Y:S01]  /*0fd0*/  IMAD.SHL.U32 R5, R10, 0x8, RZ ;  /* 0x000000080a057824 */ /* 0x000fe200078e00ff */
[----:B------:R-:W-:Y:S01]  /*0fe0*/  LOP3.LUT R3, R0, 0x1c0, RZ, 0xc0, !PT ;  /* 0x000001c000037812 */ /* 0x000fe200078ec0ff */
[----:B------:R-:W-:Y:S01]  /*0ff0*/  IMAD R6, R6, 0x2, R14 ;  /* 0x0000000206067824 */ /* 0x000fe200078e020e */
[----:B------:R-:W-:Y:S01]  /*1000*/  LEA.HI R12, R12, R13, RZ, 0x6 ;  /* 0x0000000d0c0c7211 */ /* 0x000fe200078f30ff */
[----:B------:R-:W-:Y:S01]  /*1010*/  IMAD R2, R10, 0x200, R9 ;  /* 0x000002000a027824 */ /* 0x000fe200078e0209 */
[----:B------:R-:W-:Y:S01]  /*1020*/  LOP3.LUT R0, R4, 0x1c0, RZ, 0xc0, !PT ;  /* 0x000001c004007812 */ /* 0x000fe200078ec0ff */
[----:B------:R-:W-:Y:S01]  /*1030*/  STL [R1+0x188], R30 ;  /* 0x0001881e01007387 */ /* 0x000fe20000100800 */
[----:B------:R-:W-:-:S02]  /*1040*/  LEA.HI R4, R3, R3, RZ, 0x1d ;  /* 0x0000000303047211 */ /* 0x000fc400078fe8ff */
[----:B------:R-:W-:Y:S02]  /*1050*/  LOP3.LUT R5, R0, 0x8, R5, 0xf8, !PT ;  /* 0x0000000800057812 */ /* 0x000fe400078ef805 */
[----:B------:R-:W-:Y:S01]  /*1060*/  SHF.R.U32.HI R3, RZ, 0x3, R0 ;  /* 0x00000003ff037819 */ /* 0x000fe20000011600 */
[----:B------:R-:W-:Y:S01]  /*1070*/  IMAD.SHL.U32 R0, R12, 0x8, RZ ;  /* 0x000000080c007824 */ /* 0x000fe200078e00ff */
[----:B------:R-:W-:Y:S01]  /*1080*/  SHF.R.S32.HI R143, RZ, 0x3, R143 ;  /* 0x00000003ff8f7819 */ /* 0x000fe2000001148f */
[----:B------:R-:W-:Y:S01]  /*1090*/  IMAD.IADD R10, R6, 0x1, R4 ;  /* 0x00000001060a7824 */ /* 0x000fe200078e0204 */
[----:B------:R-:W-:Y:S02]  /*10a0*/  LOP3.LUT R13, R5, R3, RZ, 0x3c, !PT ;  /* 0x00000003050d7212 */ /* 0x000fe400078e3cff */
[----:B------:R-:W-:Y:S01]  /*10b0*/  LOP3.LUT R7, R0, 0xfffffe00, RZ, 0xc0, !PT ;  /* 0xfffffe0000077812 */ /* 0x000fe200078ec0ff */
[C---:B------:R-:W-:Y:S01]  /*10c0*/  IMAD.SHL.U32 R0, R143.reuse, 0x40, RZ ;  /* 0x000000408f007824 */ /* 0x040fe200078e00ff */
[C---:B------:R-:W-:Y:S01]  /*10d0*/  IADD3 R17, R143.reuse, 0x20, RZ ;  /* 0x000000208f117810 */ /* 0x040fe20007ffe0ff */
[----:B------:R-:W-:Y:S01]  /*10e0*/  IMAD.SHL.U32 R24, R10, 0x2, RZ ;  /* 0x000000020a187824 */ /* 0x000fe200078e00ff */
[----:B------:R-:W-:-:S02]  /*10f0*/  IADD3 R15, R143, 0x60, RZ ;  /* 0x000000608f0f7810 */ /* 0x000fc40007ffe0ff */
[----:B------:R-:W-:Y:S01]  /*1100*/  IADD3 R16, R143, 0x40, RZ ;  /* 0x000000408f107810 */ /* 0x000fe20007ffe0ff */
[----:B------:R-:W-:Y:S01]  /*1110*/  IMAD.SHL.U32 R4, R17, 0x40, RZ ;  /* 0x0000004011047824 */ /* 0x000fe200078e00ff */
[----:B------:R-:W-:Y:S02]  /*1120*/  SHF.R.S32.HI R5, RZ, 0x1f, R17 ;  /* 0x0000001fff057819 */ /* 0x000fe40000011411 */
[----:B------:R-:W-:Y:S01]  /*1130*/  IADD3 R146, R144, 0x40, RZ ;  /* 0x0000004090927810 */ /* 0x000fe20007ffe0ff */
[----:B------:R-:W-:Y:S01]  /*1140*/  IMAD.SHL.U32 R3, R16, 0x40, RZ ;  /* 0x0000004010037824 */ /* 0x000fe200078e00ff */
[----:B------:R-:W-:Y:S01]  /*1150*/  LOP3.LUT R223, R0, 0x1c0, RZ, 0xc0, !PT ;  /* 0x000001c000df7812 */ /* 0x000fe200078ec0ff */
[----:B------:R-:W-:Y:S01]  /*1160*/  IMAD.SHL.U32 R0, R15, 0x40, RZ ;  /* 0x000000400f007824 */ /* 0x000fe200078e00ff */
[----:B------:R-:W-:Y:S01]  /*1170*/  LEA.HI R5, R5, R17, RZ, 0x3 ;  /* 0x0000001105057211 */ /* 0x000fe200078f18ff */
[----:B------:R-:W-:Y:S01]  /*1180*/  IMAD.IADD R142, R144, 0x1, R146 ;  /* 0x00000001908e7824 */ /* 0x000fe200078e0292 */
[----:B------:R-:W-:-:S02]  /*1190*/  SHF.R.S32.HI R8, RZ, 0x1f, R15 ;  /* 0x0000001fff087819 */ /* 0x000fc4000001140f */
[----:B------:R-:W-:Y:S02]  /*11a0*/  LOP3.LUT R222, R4, 0x1c0, RZ, 0xc0, !PT ;  /* 0x000001c004de7812 */ /* 0x000fe400078ec0ff */
[----:B------:R-:W-:Y:S01]  /*11b0*/  LOP3.LUT R33, R0, 0x1c0, RZ, 0xc0, !PT ;  /* 0x000001c000217812 */ /* 0x000fe200078ec0ff */
[----:B------:R-:W-:Y:S01]  /*11c0*/  IMAD.SHL.U32 R0, R5, 0x40, RZ ;  /* 0x0000004005007824 */ /* 0x000fe200078e00ff */
[----:B------:R-:W-:Y:S02]  /*11d0*/  SHF.R.S32.HI R6, RZ, 0x1f, R16 ;  /* 0x0000001fff067819 */ /* 0x000fe40000011410 */
[----:B------:R-:W-:Y:S01]  /*11e0*/  LEA.HI R4, R8, R15, RZ, 0x3 ;  /* 0x0000000f08047211 */ /* 0x000fe200078f18ff */
[----:B------:R-:W-:Y:S01]  /*11f0*/  IMAD.SHL.U32 R8, R11, 0x40, RZ ;  /* 0x000000400b087824 */ /* 0x000fe200078e00ff */
[----:B------:R-:W-:Y:S02]  /*1200*/  LOP3.LUT R34, R3, 0x1c0, RZ, 0xc0, !PT ;  /* 0x000001c003227812 */ /* 0x000fe400078ec0ff */
[----:B------:R-:W-:Y:S01]  /*1210*/  SHF.R.S32.HI R3, RZ, 0x1f, R142 ;  /* 0x0000001fff037819 */ /* 0x000fe2000001148e */
[----:B------:R-:W-:Y:S01]  /*1220*/  IMAD.SHL.U32 R4, R4, 0x40, RZ ;  /* 0x0000004004047824 */ /* 0x000fe200078e00ff */
[----:B------:R-:W-:-:S02]  /*1230*/  LEA.HI R6, R6, R16, RZ, 0x3 ;  /* 0x0000001006067211 */ /* 0x000fc400078f18ff */
[----:B------:R-:W-:Y:S02]  /*1240*/  LOP3.LUT R12, R0, 0xfffffe00, RZ, 0xc0, !PT ;  /* 0xfffffe00000c7812 */ /* 0x000fe400078ec0ff */
[CC--:B------:R-:W-:Y:S01]  /*1250*/  LEA.HI R0, R3.reuse, R142.reuse, RZ, 0x6 ;  /* 0x0000008e03007211 */ /* 0x0c0fe200078f30ff */
[----:B------:R-:W-:Y:S01]  /*1260*/  IMAD.SHL.U32 R6, R6, 0x40, RZ ;  /* 0x0000004006067824 */ /* 0x000fe200078e00ff */
[----:B------:R-:W-:Y:S02]  /*1270*/  LEA.HI R3, R3, R142, RZ, 0x3 ;  /* 0x0000008e03037211 */ /* 0x000fe400078f18ff */
[----:B------:R-:W-:Y:S01]  /*1280*/  LOP3.LUT R25, R4, 0xfffffe00, RZ, 0xc0, !PT ;  /* 0xfffffe0004197812 */ /* 0x000fe200078ec0ff */
[----:B------:R-:W-:Y:S01]  /*1290*/  IMAD.SHL.U32 R0, R0, 0x80, RZ ;  /* 0x0000008000007824 */ /* 0x000fe200078e00ff */
[----:B------:R-:W-:Y:S02]  /*12a0*/  SHF.R.U32.HI R31, RZ, 0x3, R223 ;  /* 0x00000003ff1f7819 */ /* 0x000fe400000116df */
[----:B------:R-:W-:-:S02]  /*12b0*/  SHF.R.U32.HI R29, RZ, 0x3, R222 ;  /* 0x00000003ff1d7819 */ /* 0x000fc400000116de */
        /* <DEDUP_REMOVED lines=14> */
[-C--:B------:R-:W-:Y:S01]  /*13a0*/  IADD3 R19, R10, R0.reuse, R7 ;  /* 0x000000000a137210 */ /* 0x080fe20007ffe007 */
[----:B------:R-:W-:Y:S01]  /*13b0*/  STL [R1+0x1c], R24 ;  /* 0x00001c1801007387 */ /* 0x000fe20000100800 */
[-C--:B------:R-:W-:Y:S02]  /*13c0*/  IADD3 R17, R6, R0.reuse, R12 ;  /* 0x0000000006117210 */ /* 0x080fe40007ffe00c */
[-C--:B------:R-:W-:Y:S02]  /*13d0*/  IADD3 R16, R5, R0.reuse, R27 ;  /* 0x0000000005107210 */ /* 0x080fe40007ffe01b */
[----:B------:R-:W-:Y:S02]  /*13e0*/  IADD3 R15, R4, R0, R25 ;  /* 0x00000000040f7210 */ /* 0x000fe40007ffe019 */
[----:B------:R-:W-:Y:S02]  /*13f0*/  IADD3 R0, R24, 0x80, RZ ;  /* 0x0000008018007810 */ /* 0x000fe40007ffe0ff */
[----:B------:R-:W-:-:S02]  /*1400*/  LOP3.LUT R6, R223, 0x38, R140, 0xf8, !PT ;  /* 0x00000038df067812 */ /* 0x000fc400078ef88c */
[----:B------:R-:W-:Y:S02]  /*1410*/  IADD3 R148, R144, 0x20, RZ ;  /* 0x0000002090947810 */ /* 0x000fe40007ffe0ff */
[----:B------:R-:W-:Y:S02]  /*1420*/  IADD3 R23, R24, 0x70, RZ ;  /* 0x0000007018177810 */ /* 0x000fe40007ffe0ff */
[----:B------:R-:W-:Y:S02]  /*1430*/  LOP3.LUT R8, R8, 0xfffffe00, RZ, 0xc0, !PT ;  /* 0xfffffe0008087812 */ /* 0x000fe400078ec0ff */
[----:B------:R-:W-:Y:S01]  /*1440*/  @P0 IADD3 R23, R0, 0x10, RZ ;  /* 0x0000001000170810 */ /* 0x000fe20007ffe0ff */
[--C-:B------:R-:W-:Y:S01]  /*1450*/  IMAD R0, R149, 0x20, R143.reuse ;  /* 0x0000002095007824 */ /* 0x100fe200078e028f */
[----:B------:R-:W-:Y:S02]  /*1460*/  LOP3.LUT R31, R6, R31, RZ, 0x3c, !PT ;  /* 0x0000001f061f7212 */ /* 0x000fe400078e3cff */
[----:B------:R-:W-:Y:S01]  /*1470*/  LOP3.LUT R11, R34, 0x38, R140, 0xf8, !PT ;  /* 0x00000038220b7812 */ /* 0x000fe200078ef88c */
[----:B------:R-:W-:Y:S01]  /*1480*/  IMAD.SHL.U32 R34, R148, 0x2, RZ ;  /* 0x0000000294227824 */ /* 0x000fe200078e00ff */
[----:B------:R-:W-:Y:S01]  /*1490*/  LOP3.LUT R10, R18, 0x7ffffffc, RZ, 0xc0, !PT ;  /* 0x7ffffffc120a7812 */ /* 0x000fe200078ec0ff */
[----:B------:R-:W-:Y:S01]  /*14a0*/  IMAD.SHL.U32 R18, R146, 0x2, RZ ;  /* 0x0000000292127824 */ /* 0x000fe200078e00ff */
[----:B------:R-:W-:Y:S01]  /*14b0*/  IADD3 R147, R144, 0x60, RZ ;  /* 0x0000006090937810 */ /* 0x000fe20007ffe0ff */
[----:B------:R-:W-:Y:S01]  /*14c0*/  STL [R1+0x20], R23 ;  /* 0x0000201701007387 */ /* 0x000fe20000100800 */
[CC--:B------:R-:W-:Y:S01]  /*14d0*/  IADD3 R4, R13.reuse, R8.reuse, R14 ;  /* 0x000000080d047210 */ /* 0x0c0fe20007ffe00e */
[----:B------:R-:W-:Y:S01]  /*14e0*/  IMAD.IADD R10, R32, 0x1, -R10 ;  /* 0x00000001200a7824 */ /* 0x000fe200078e0a0a */
[----:B------:R-:W-:Y:S01]  /*14f0*/  LOP3.LUT R5, R13, R8, RZ, 0xfc, !PT ;  /* 0x000000080d057212 */ /* 0x000fe200078efcff */
[----:B------:R-:W-:Y:S01]  /*1500*/  STL [R1+0x184], R31 ;  /* 0x0001841f01007387 */ /* 0x000fe20000100800 */
[----:B------:R-:W-:Y:S01]  /*1510*/  SHF.R.S32.HI R8, RZ, 0x1f, R143 ;  /* 0x0000001fff087819 */ /* 0x000fe2000001148f */
[----:B------:R-:W-:Y:S01]  /*1520*/  IMAD.SHL.U32 R48, R10, 0x2, RZ ;  /* 0x000000020a307824 */ /* 0x000fe200078e00ff */
[----:B------:R-:W-:Y:S01]  /*1530*/  SHF.R.S32.HI R9, RZ, 0x1f, R148 ;  /* 0x0000001fff097819 */ /* 0x000fe20000011494 */
[----:B------:R-:W-:Y:S01]  /*1540*/  STL [R1+0x174], R34 ;  /* 0x0001742201007387 */ /* 0x000fe20000100800 */
[----:B------:R-:W-:Y:S01]  /*1550*/  SHF.R.S32.HI R8, RZ, 0x1f, R146 ;  /* 0x0000001fff087819 */ /* 0x000fe20000011492 */
[----:B------:R-:W-:Y:S01]  /*1560*/  IMAD R10, R20, 0x8, R30 ;  /* 0x00000008140a7824 */ /* 0x000fe200078e021e */
[----:B------:R-:W-:Y:S01]  /*1570*/  LOP3.LUT R14, R33, 0x38, R140, 0xf8, !PT ;  /* 0x00000038210e7812 */ /* 0x000fe200078ef88c */
[----:B------:R-:W-:Y:S01]  /*1580*/  IMAD.SHL.U32 R33, R147, 0x2, RZ ;  /* 0x0000000293217824 */ /* 0x000fe200078e00ff */
[----:B------:R-:W-:Y:S01]  /*1590*/  SHF.R.S32.HI R6, RZ, 0x1f, R147 ;  /* 0x0000001fff067819 */ /* 0x000fe20000011493 */
[----:B------:R1:W-:Y:S01]  /*15a0*/  STL [R1+0x178], R18 ;  /* 0x0001781201007387 */ /* 0x0003e20000100800 */
[----:B------:R-:W-:-:S02]  /*15b0*/  SHF.L.U64.HI R8, R146, 0x1, R8 ;  /* 0x0000000192087819 */ /* 0x000fc40000010208 */
[----:B------:R-:W-:Y:S01]  /*15c0*/  LOP3.LUT R13, R222, 0x38, R140, 0xf8, !PT ;  /* 0x00000038de0d7812 */ /* 0x000fe200078ef88c */
[----:B------:R2:W-:Y:S01]  /*15d0*/  STL [R1+0x17c], R33 ;  /* 0x00017c2101007387 */ /* 0x0005e20000100800 */
[----:B------:R-:W-:Y:S02]  /*15e0*/  LOP3.LUT R11, R27, R11, R28, 0xf6, !PT ;  /* 0x0000000b1b0b7212 */ /* 0x000fe400078ef61c */
[----:B------:R-:W-:Y:S02]  /*15f0*/  LOP3.LUT R13, R12, R13, R29, 0xf6, !PT ;  /* 0x0000000d0c0d7212 */ /* 0x000fe400078ef61d */
[----:B------:R-:W-:Y:S02]  /*1600*/  LEA R150, R2, 0xa080, 0x1 ;  /* 0x0000a08002967811 */ /* 0x000fe400078e08ff */
[----:B------:R-:W-:Y:S02]  /*1610*/  SHF.R.S32.HI R2, RZ, 0x3, R3 ;  /* 0x00000003ff027819 */ /* 0x000fe40000011403 */
[----:B------:R-:W-:-:S02]  /*1620*/  LEA R13, R13, 0x10080, 0x1 ;  /* 0x000100800d0d7811 */ /* 0x000fc400078e08ff */
[----:B------:R-:W-:Y:S02]  /*1630*/  LEA R11, R11, 0x10080, 0x1 ;  /* 0x000100800b0b7811 */ /* 0x000fe400078e08ff */
[C---:B------:R-:W-:Y:S02]  /*1640*/  IADD3 R47, R48.reuse, 0x8, RZ ;  /* 0x00000008302f7810 */ /* 0x040fe40007ffe0ff */
[C---:B------:R-:W-:Y:S02]  /*1650*/  IADD3 R46, R48.reuse, 0x10, RZ ;  /* 0x00000010302e7810 */ /* 0x040fe40007ffe0ff */
[C---:B------:R-:W-:Y:S02]  /*1660*/  IADD3 R45, R48.reuse, 0x18, RZ ;  /* 0x00000018302d7810 */ /* 0x040fe40007ffe0ff */
[----:B------:R-:W-:Y:S02]  /*1670*/  IADD3 R44, R48, 0x20, RZ ;  /* 0x00000020302c7810 */ /* 0x000fe40007ffe0ff */
[----:B-1----:R-:W-:-:S02]  /*1680*/  SHF.L.U64.HI R18, R148, 0x1, R9 ;  /* 0x0000000194127819 */ /* 0x002fc40000010209 */
[----:B------:R-:W-:Y:S02]  /*1690*/  SHF.L.U64.HI R9, R147, 0x1, R6 ;  /* 0x0000000193097819 */ /* 0x000fe40000010206 */
[C---:B------:R-:W-:Y:S01]  /*16a0*/  IADD3 R43, R48.reuse, 0x28, RZ ;  /* 0x00000028302b7810 */ /* 0x040fe20007ffe0ff */
[----:B------:R-:W-:Y:S01]  /*16b0*/  STL [R1+0x170], R18 ;  /* 0x0001701201007387 */ /* 0x000fe20000100800 */
[C---:B------:R-:W-:Y:S02]  /*16c0*/  IADD3 R42, R48.reuse, 0x30, RZ ;  /* 0x00000030302a7810 */ /* 0x040fe40007ffe0ff */
[C---:B------:R-:W-:Y:S01]  /*16d0*/  IADD3 R41, R48.reuse, 0x38, RZ ;  /* 0x0000003830297810 */ /* 0x040fe20007ffe0ff */
[----:B------:R1:W-:Y:S01]  /*16e0*/  STL [R1+0x16c], R8 ;  /* 0x00016c0801007387 */ /* 0x0003e20000100800 */
[C---:B------:R-:W-:Y:S02]  /*16f0*/  IADD3 R40, R48.reuse, 0x40, RZ ;  /* 0x0000004030287810 */ /* 0x040fe40007ffe0ff */
[C---:B------:R-:W-:Y:S01]  /*1700*/  IADD3 R39, R48.reuse, 0x48, RZ ;  /* 0x0000004830277810 */ /* 0x040fe20007ffe0ff */
[----:B------:R3:W-:Y:S01]  /*1710*/  STL [R1+0x168], R9 ;  /* 0x0001680901007387 */ /* 0x0007e20000100800 */
[----:B------:R-:W-:-:S02]  /*1720*/  IADD3 R38, R48, 0x50, RZ ;  /* 0x0000005030267810 */ /* 0x000fc40007ffe0ff */
[C---:B------:R-:W-:Y:S01]  /*1730*/  IADD3 R37, R48.reuse, 0x58, RZ ;  /* 0x0000005830257810 */ /* 0x040fe20007ffe0ff */
[----:B------:R4:W-:Y:S01]  /*1740*/  STL [R1+0x18c], R10 ;  /* 0x00018c0a01007387 */ /* 0x0009e20000100800 */
[C---:B------:R-:W-:Y:S02]  /*1750*/  IADD3 R36, R48.reuse, 0x60, RZ ;  /* 0x0000006030247810 */ /* 0x040fe40007ffe0ff */
[C---:B------:R-:W-:Y:S01]  /*1760*/  IADD3 R35, R48.reuse, 0x68, RZ ;  /* 0x0000006830237810 */ /* 0x040fe20007ffe0ff */
[----:B------:R-:W-:Y:S01]  /*1770*/  STL [R1+0x4c], R48 ;  /* 0x00004c3001007387 */ /* 0x000fe20000100800 */
[C---:B------:R-:W-:Y:S02]  /*1780*/  IADD3 R34, R48.reuse, 0x70, RZ ;  /* 0x0000007030227810 */ /* 0x040fe40007ffe0ff */
[C---:B--2---:R-:W-:Y:S01]  /*1790*/  IADD3 R33, R48.reuse, 0x78, RZ ;  /* 0x0000007830217810 */ /* 0x044fe20007ffe0ff */
[----:B------:R2:W-:Y:S01]  /*17a0*/  STL [R1+0xc4], R2 ;  /* 0x0000c40201007387 */ /* 0x0005e20000100800 */
[----:B------:R-:W-:-:S02]  /*17b0*/  IADD3 R32, R48, 0x80, RZ ;  /* 0x0000008030207810 */ /* 0x000fc40007ffe0ff */
[C---:B------:R-:W-:Y:S01]  /*17c0*/  IADD3 R30, R48.reuse, 0x90, RZ ;  /* 0x00000090301e7810 */ /* 0x040fe20007ffe0ff */
[----:B------:R5:W-:Y:S01]  /*17d0*/  STL [R1+0x164], R13 ;  /* 0x0001640d01007387 */ /* 0x000be20000100800 */
[C---:B------:R-:W-:Y:S02]  /*17e0*/  IADD3 R29, R48.reuse, 0x98, RZ ;  /* 0x00000098301d7810 */ /* 0x040fe40007ffe0ff */
[C---:B------:R-:W-:Y:S01]  /*17f0*/  IADD3 R28, R48.reuse, 0xa0, RZ ;  /* 0x000000a0301c7810 */ /* 0x040fe20007ffe0ff */
[----:B------:R5:W-:Y:S01]  /*1800*/  STL [R1+0x160], R11 ;  /* 0x0001600b01007387 */ /* 0x000be20000100800 */
[----:B------:R-:W-:Y:S02]  /*1810*/  IADD3 R27, R48, 0xa8, RZ ;  /* 0x000000a8301b7810 */ /* 0x000fe40007ffe0ff */
[----:B-1----:R-:W-:Y:S02]  /*1820*/  SEL R8, R22, 0xffffffc0, !P2 ;  /* 0xffffffc016087807 */ /* 0x002fe40005000000 */
[----:B---3--:R-:W-:-:S02]  /*1830*/  LOP3.LUT R9, R31, R7, RZ, 0xfc, !PT ;  /* 0x000000071f097212 */ /* 0x008fc400078efcff */
[C---:B------:R-:W-:Y:S02]  /*1840*/  IADD3 R31, R48.reuse, 0x88, RZ ;  /* 0x00000088301f7810 */ /* 0x040fe40007ffe0ff */
[----:B----4-:R-:W-:Y:S01]  /*1850*/  LOP3.LUT R10, R25, R14, R26, 0xf6, !PT ;  /* 0x0000000e190a7212 */ /* 0x010fe200078ef61a */
[----:B------:R-:W-:Y:S01]  /*1860*/  IMAD.SHL.U32 R207, R9, 0x2, RZ ;  /* 0x0000000209cf7824 */ /* 0x000fe200078e00ff */
[----:B------:R-:W-:Y:S02]  /*1870*/  IADD3 R26, R48, 0xb0, RZ ;  /* 0x000000b0301a7810 */ /* 0x000fe40007ffe0ff */
[----:B------:R-:W-:Y:S02]  /*1880*/  LEA R9, R10, 0x10080, 0x1 ;  /* 0x000100800a097811 */ /* 0x000fe400078e08ff */
[----:B------:R-:W-:Y:S02]  /*1890*/  LOP3.LUT R206, R3, 0xfffffff8, RZ, 0xc0, !PT ;  /* 0xfffffff803ce7812 */ /* 0x000fe400078ec0ff */
[----:B--2---:R-:W-:Y:S01]  /*18a0*/  SEL R2, R22, 0xffffffc0, !P3 ;  /* 0xffffffc016027807 */ /* 0x004fe20005800000 */
[----:B------:R1:W-:Y:S01]  /*18b0*/  STL [R1+0x15c], R9 ;  /* 0x00015c0901007387 */ /* 0x0003e20000100800 */
[----:B------:R-:W-:-:S02]  /*18c0*/  IADD3 R25, R48, 0xb8, RZ ;  /* 0x000000b830197810 */ /* 0x000fc40007ffe0ff */
[C---:B------:R-:W-:Y:S01]  /*18d0*/  SEL R6, R21.reuse, 0xffffffe0, !P1 ;  /* 0xffffffe015067807 */ /* 0x040fe20004800000 */
[----:B------:R2:W-:Y:S01]  /*18e0*/  STL [R1+0xc0], R47 ;  /* 0x0000c02f01007387 */ /* 0x0005e20000100800 */
[----:B------:R-:W-:Y:S02]  /*18f0*/  SEL R3, R21, 0xffffffe0, !P4 ;  /* 0xffffffe015037807 */ /* 0x000fe40006000000 */
        /* <DEDUP_REMOVED lines=8> */
[C---:B-----5:R-:W-:Y:S02]  /*1980*/  IADD3 R13, R48.reuse, 0xe8, RZ ;  /* 0x000000e8300d7810 */ /* 0x060fe40007ffe0ff */
[----:B------:R-:W-:Y:S01]  /*1990*/  IADD3 R11, R48, 0xf0, RZ ;  /* 0x000000f0300b7810 */ /* 0x000fe20007ffe0ff */
[----:B------:R4:W-:Y:S01]  /*19a0*/  STL [R1+0x44], R43 ;  /* 0x0000442b01007387 */ /* 0x0009e20000100800 */
[----:B------:R-:W-:Y:S02]  /*19b0*/  SHF.R.S32.HI R10, RZ, 0x1f, R46 ;  /* 0x0000001fff0a7819 */ /* 0x000fe4000001142e */
[----:B------:R-:W-:Y:S01]  /*19c0*/  LEA R199, R4, 0x10080, 0x1 ;  /* 0x0001008004c77811 */ /* 0x000fe200078e08ff */
[----:B------:R5:W-:Y:S01]  /*19d0*/  STL [R1+0xb4], R42 ;  /* 0x0000b42a01007387 */ /* 0x000be20000100800 */
[----:B-1----:R-:W-:Y:S01]  /*19e0*/  IADD3 R9, R48, 0xf8, RZ ;  /* 0x000000f830097810 */ /* 0x002fe20007ffe0ff */
[----:B------:R-:W-:Y:S01]  /*19f0*/  IMAD.IADD R4, R8, 0x1, R23 ;  /* 0x0000000108047824 */ /* 0x000fe200078e0217 */
[----:B------:R-:W-:Y:S01]  /*1a00*/  LEA R151, R5, 0x4080, 0x1 ;  /* 0x0000408005977811 */ /* 0x000fe200078e08ff */
[----:B------:R-:W-:Y:S01]  /*1a10*/  STL [R1+0xb0], R41 ;  /* 0x0000b02901007387 */ /* 0x000fe20000100800 */
[----:B--2---:R-:W-:Y:S01]  /*1a20*/  SHF.R.S32.HI R47, RZ, 0x1f, R47 ;  /* 0x0000001fff2f7819 */ /* 0x004fe2000001142f */
[----:B------:R-:W-:Y:S01]  /*1a30*/  IMAD.IADD R200, R199, 0x1, R3 ;  /* 0x00000001c7c87824 */ /* 0x000fe200078e0203 */
[C---:B------:R-:W-:Y:S01]  /*1a40*/  IADD3 R205, R140.reuse, 0x80, RZ ;  /* 0x000000808ccd7810 */ /* 0x040fe20007ffe0ff */
[----:B------:R1:W-:Y:S01]  /*1a50*/  STL [R1+0xac], R40 ;  /* 0x0000ac2801007387 */ /* 0x0003e20000100800 */
[----:B------:R-:W-:Y:S01]  /*1a60*/  IMAD.IADD R196, R3, 0x1, R151 ;  /* 0x0000000103c47824 */ /* 0x000fe200078e0297 */
[----:B------:R-:W-:Y:S01]  /*1a70*/  IADD3 R204, R140, 0xc0, RZ ;  /* 0x000000c08ccc7810 */ /* 0x000fe20007ffe0ff */
[----:B------:R-:W-:Y:S01]  /*1a80*/  IMAD.IADD R202, R199, 0x1, R2 ;  /* 0x00000001c7ca7824 */ /* 0x000fe200078e0202 */
[----:B------:R2:W-:Y:S01]  /*1a90*/  STL [R1+0xa8], R39 ;  /* 0x0000a82701007387 */ /* 0x0005e20000100800 */
[----:B---3--:R-:W-:Y:S01]  /*1aa0*/  SHF.R.S32.HI R45, RZ, 0x1f, R45 ;  /* 0x0000001fff2d7819 */ /* 0x008fe2000001142d */
[----:B------:R-:W-:Y:S01]  /*1ab0*/  IMAD.IADD R198, R2, 0x1, R151 ;  /* 0x0000000102c67824 */ /* 0x000fe200078e0297 */
[----:B------:R-:W-:Y:S01]  /*1ac0*/  SHF.R.S32.HI R141, RZ, 0x1f, R140 ;  /* 0x0000001fff8d7819 */ /* 0x000fe2000001148c */
[----:B------:R-:W-:Y:S01]  /*1ad0*/  STL [R1+0xa4], R38 ;  /* 0x0000a42601007387 */ /* 0x000fe20000100800 */
[----:B------:R-:W-:Y:S01]  /*1ae0*/  SHF.R.S32.HI R216, RZ, 0x1f, R205 ;  /* 0x0000001fffd87819 */ /* 0x000fe200000114cd */
[----:B------:R-:W-:Y:S01]  /*1af0*/  IMAD.IADD R201, R200, 0x1, R2 ;  /* 0x00000001c8c97824 */ /* 0x000fe200078e0202 */
[----:B------:R-:W-:Y:S01]  /*1b00*/  SHF.R.S32.HI R215, RZ, 0x1f, R204 ;  /* 0x0000001fffd77819 */ /* 0x000fe200000114cc */
[----:B------:R3:W-:Y:S01]  /*1b10*/  STL [R1+0xa0], R37 ;  /* 0x0000a02501007387 */ /* 0x0007e20000100800 */
[----:B----4-:R-:W-:Y:S01]  /*1b20*/  SHF.R.S32.HI R43, RZ, 0x1f, R43 ;  /* 0x0000001fff2b7819 */ /* 0x010fe2000001142b */
[----:B------:R-:W-:Y:S01]  /*1b30*/  IMAD.IADD R197, R2, 0x1, R196 ;  /* 0x0000000102c57824 */ /* 0x000fe200078e02c4 */
[----:B------:R-:W-:Y:S01]  /*1b40*/  SHF.R.S32.HI R214, RZ, 0x1f, R206 ;  /* 0x0000001fffd67819 */ /* 0x000fe200000114ce */
[----:B------:R4:W-:Y:S01]  /*1b50*/  STL [R1+0x9c], R36 ;  /* 0x00009c2401007387 */ /* 0x0009e20000100800 */
[----:B-----5:R-:W-:-:S03]  /*1b60*/  SHF.R.S32.HI R42, RZ, 0x1f, R42 ;  /* 0x0000001fff2a7819 */ /* 0x020fc6000001142a */
[----:B------:R-:W-:Y:S04]  /*1b70*/  STL [R1+0x98], R35 ;  /* 0x0000982301007387 */ /* 0x000fe80000100800 */
[----:B------:R5:W-:Y:S01]  /*1b80*/  STL [R1+0x94], R34 ;  /* 0x0000942201007387 */ /* 0x000be20000100800 */
[----:B-1----:R-:W-:-:S03]  /*1b90*/  SHF.R.S32.HI R40, RZ, 0x1f, R40 ;  /* 0x0000001fff287819 */ /* 0x002fc60000011428 */
[----:B------:R1:W-:Y:S01]  /*1ba0*/  STL [R1+0x90], R33 ;  /* 0x0000902101007387 */ /* 0x0003e20000100800 */
[----:B--2---:R-:W-:-:S03]  /*1bb0*/  SHF.R.S32.HI R39, RZ, 0x1f, R39 ;  /* 0x0000001fff277819 */ /* 0x004fc60000011427 */
[----:B------:R-:W-:Y:S04]  /*1bc0*/  STL [R1+0x8c], R32 ;  /* 0x00008c2001007387 */ /* 0x000fe80000100800 */
[----:B------:R2:W-:Y:S01]  /*1bd0*/  STL [R1+0x88], R31 ;  /* 0x0000881f01007387 */ /* 0x0005e20000100800 */
[----:B---3--:R-:W-:-:S03]  /*1be0*/  SHF.R.S32.HI R37, RZ, 0x1f, R37 ;  /* 0x0000001fff257819 */ /* 0x008fc60000011425 */
[----:B------:R3:W-:Y:S01]  /*1bf0*/  STL [R1+0x84], R30 ;  /* 0x0000841e01007387 */ /* 0x0007e20000100800 */
[----:B----4-:R-:W-:-:S03]  /*1c00*/  SHF.R.S32.HI R36, RZ, 0x1f, R36 ;  /* 0x0000001fff247819 */ /* 0x010fc60000011424 */
[----:B------:R-:W-:Y:S04]  /*1c10*/  STL [R1+0x80], R29 ;  /* 0x0000801d01007387 */ /* 0x000fe80000100800 */
[----:B------:R4:W-:Y:S01]  /*1c20*/  STL [R1+0x7c], R28 ;  /* 0x00007c1c01007387 */ /* 0x0009e20000100800 */
[----:B-----5:R-:W-:-:S03]  /*1c30*/  SHF.R.S32.HI R34, RZ, 0x1f, R34 ;  /* 0x0000001fff227819 */ /* 0x020fc60000011422 */
[----:B------:R5:W-:Y:S01]  /*1c40*/  STL [R1+0x78], R27 ;  /* 0x0000781b01007387 */ /* 0x000be20000100800 */
[----:B-1----:R-:W-:-:S03]  /*1c50*/  SHF.R.S32.HI R33, RZ, 0x1f, R33 ;  /* 0x0000001fff217819 */ /* 0x002fc60000011421 */
[----:B------:R-:W-:Y:S04]  /*1c60*/  STL [R1+0x74], R26 ;  /* 0x0000741a01007387 */ /* 0x000fe80000100800 */
[----:B------:R1:W-:Y:S01]  /*1c70*/  STL [R1+0x70], R25 ;  /* 0x0000701901007387 */ /* 0x0003e20000100800 */
[----:B--2---:R-:W-:-:S03]  /*1c80*/  SHF.R.S32.HI R31, RZ, 0x1f, R31 ;  /* 0x0000001fff1f7819 */ /* 0x004fc6000001141f */
[----:B------:R2:W-:Y:S01]  /*1c90*/  STL [R1+0x6c], R22 ;  /* 0x00006c1601007387 */ /* 0x0005e20000100800 */
[----:B---3--:R-:W-:-:S03]  /*1ca0*/  SHF.R.S32.HI R30, RZ, 0x1f, R30 ;  /* 0x0000001fff1e7819 */ /* 0x008fc6000001141e */
[----:B------:R-:W-:Y:S04]  /*1cb0*/  STL [R1+0x68], R21 ;  /* 0x0000681501007387 */ /* 0x000fe80000100800 */
[----:B------:R3:W-:Y:S01]  /*1cc0*/  STL [R1+0x64], R20 ;  /* 0x0000641401007387 */ /* 0x0007e20000100800 */
[----:B----4-:R-:W-:-:S03]  /*1cd0*/  SHF.R.S32.HI R28, RZ, 0x1f, R28 ;  /* 0x0000001fff1c7819 */ /* 0x010fc6000001141c */
        /* <DEDUP_REMOVED lines=8> */
[----:B------:R-:W-:Y:S01]  /*1d60*/  STL [R1+0x50], R9 ;  /* 0x0000500901007387 */ /* 0x000fe20000100800 */
[----:B---3--:R-:W-:-:S03]  /*1d70*/  SHF.R.S32.HI R20, RZ, 0x1f, R20 ;  /* 0x0000001fff147819 */ /* 0x008fc60000011414 */
[----:B------:R2:W-:Y:S01]  /*1d80*/  STL [R1+0x154], R10 ;  /* 0x0001540a01007387 */ /* 0x0005e20000100800 */
[----:B----4-:R-:W-:-:S03]  /*1d90*/  SHF.R.S32.HI R18, RZ, 0x1f, R18 ;  /* 0x0000001fff127819 */ /* 0x010fc60000011412 */
[----:B------:R-:W-:Y:S01]  /*1da0*/  STL [R1+0x150], R45 ;  /* 0x0001502d01007387 */ /* 0x000fe20000100800 */
[----:B-----5:R-:W-:Y:S02]  /*1db0*/  SHF.R.S32.HI R13, RZ, 0x1f, R13 ;  /* 0x0000001fff0d7819 */ /* 0x020fe4000001140d */
[----:B-1----:R-:W-:Y:S02]  /*1dc0*/  SHF.R.S32.HI R11, RZ, 0x1f, R11 ;  /* 0x0000001fff0b7819 */ /* 0x002fe4000001140b */
[----:B--2---:R-:W-:-:S05]  /*1dd0*/  SHF.R.S32.HI R10, RZ, 0x1f, R44 ;  /* 0x0000001fff0a7819 */ /* 0x004fca000001142c */
[----:B------:R1:W-:Y:S04]  /*1de0*/  STL [R1+0x14c], R10 ;  /* 0x00014c0a01007387 */ /* 0x0003e80000100800 */
[----:B------:R-:W-:Y:S04]  /*1df0*/  STL [R1+0x148], R43 ;  /* 0x0001482b01007387 */ /* 0x000fe80000100800 */
[----:B------:R-:W-:Y:S01]  /*1e00*/  STL [R1+0x144], R42 ;  /* 0x0001442a01007387 */ /* 0x000fe20000100800 */
[----:B-1----:R-:W-:-:S05]  /*1e10*/  SHF.R.S32.HI R10, RZ, 0x1f, R41 ;  /* 0x0000001fff0a7819 */ /* 0x002fca0000011429 */
        /* <DEDUP_REMOVED lines=29> */
[----:B------:R2:W-:Y:S04]  /*1ff0*/  STL [R1+0xe8], R13 ;  /* 0x0000e80d01007387 */ /* 0x0005e80000100800 */
[----:B------:R3:W-:Y:S01]  /*2000*/  STL [R1+0xe4], R11 ;  /* 0x0000e40b01007387 */ /* 0x0007e20000100800 */
[----:B-1----:R-:W-:Y:S01]  /*2010*/  SHF.R.S32.HI R10, RZ, 0x1f, R9 ;  /* 0x0000001fff0a7819 */ /* 0x002fe20000011409 */
[----:B------:R-:W-:-:S02]  /*2020*/  IMAD.IADD R9, R24, 0x1, R6 ;  /* 0x0000000118097824 */ /* 0x000fc400078e0206 */
[----:B------:R-:W-:Y:S02]  /*2030*/  IMAD.IADD R6, R6, 0x1, R23 ;  /* 0x0000000106067824 */ /* 0x000fe400078e0217 */
[--C-:B--2---:R-:W-:Y:S01]  /*2040*/  IMAD.IADD R13, R24, 0x1, R8.reuse ;  /* 0x00000001180d7824 */ /* 0x104fe200078e0208 */
[----:B------:R1:W-:Y:S01]  /*2050*/  STL [R1+0xe0], R10 ;  /* 0x0000e00a01007387 */ /* 0x0003e20000100800 */
[----:B------:R-:W-:Y:S01]  /*2060*/  IMAD.IADD R3, R6, 0x1, R8 ;  /* 0x0000000106037824 */ /* 0x000fe200078e0208 */
[----:B---3--:R-:W-:Y:S02]  /*2070*/  LEA R11, R19, 0x10080, 0x1 ;  /* 0x00010080130b7811 */ /* 0x008fe400078e08ff */
[----:B------:R-:W-:Y:S04]  /*2080*/  STL [R1+0x38], R13 ;  /* 0x0000380d01007387 */ /* 0x000fe80000100800 */
[----:B------:R2:W-:Y:S04]  /*2090*/  STL [R1+0x28], R9 ;  /* 0x0000280901007387 */ /* 0x0005e80000100800 */
[----:B------:R3:W-:Y:S01]  /*20a0*/  STL [R1+0xdc], R11 ;  /* 0x0000dc0b01007387 */ /* 0x0007e20000100800 */
[----:B-1----:R-:W-:-:S05]  /*20b0*/  LEA R10, R17, 0x10080, 0x1 ;  /* 0x00010080110a7811 */ /* 0x002fca00078e08ff */
[----:B------:R1:W-:Y:S01]  /*20c0*/  STL [R1+0xd8], R10 ;  /* 0x0000d80a01007387 */ /* 0x0003e20000100800 */
[----:B--2---:R-:W-:Y:S01]  /*20d0*/  IMAD.IADD R9, R8, 0x1, R9 ;  /* 0x0000000108097824 */ /* 0x004fe200078e0209 */
[----:B---3--:R-:W-:-:S05]  /*20e0*/  LEA R11, R16, 0x10080, 0x1 ;  /* 0x00010080100b7811 */ /* 0x008fca00078e08ff */
[----:B------:R2:W-:Y:S01]  /*20f0*/  STL [R1+0xd4], R11 ;  /* 0x0000d40b01007387 */ /* 0x0005e20000100800 */
[----:B-1----:R-:W-:-:S05]  /*2100*/  LEA R10, R15, 0x10080, 0x1 ;  /* 0x000100800f0a7811 */ /* 0x002fca00078e08ff */
[----:B------:R2:W-:Y:S04]  /*2110*/  STL [R1+0xd0], R10 ;  /* 0x0000d00a01007387 */ /* 0x0005e80000100800 */
[----:B------:R2:W-:Y:S04]  /*2120*/  STL [R1+0x34], R9 ;  /* 0x0000340901007387 */ /* 0x0005e80000100800 */
[----:B------:R2:W-:Y:S04]  /*2130*/  STL [R1+0x30], R4 ;  /* 0x0000300401007387 */ /* 0x0005e80000100800 */
[----:B------:R2:W-:Y:S04]  /*2140*/  STL [R1+0x24], R6 ;  /* 0x0000240601007387 */ /* 0x0005e80000100800 */
[----:B------:R2:W-:Y:S02]  /*2150*/  STL [R1+0x2c], R3 ;  /* 0x00002c0301007387 */ /* 0x0005e40000100800 */
.L_x_1908:
[----:B--2---:R-:W2:Y:S01]  /*2160*/  LDL R3, [R1+0xc] ;  /* 0x00000c0001037983 */ /* 0x004ea20000100800 */
[----:B------:R-:W-:Y:S01]  /*2170*/  IMAD.MOV.U32 R2, RZ, RZ, 0x4 ;  /* 0x00000004ff027424 */ /* 0x000fe200078e00ff */
[----:B------:R-:W-:-:S02]  /*2180*/  ISETP.NE.U32.AND P0, PT, RZ, c[0x0][0x370], PT ;  /* 0x0000dc00ff007a0c */ /* 0x000fc40003f05070 */
[----:B------:R-:W-:Y:S02]  /*2190*/  ISETP.NE.U32.AND P4, PT, RZ, c[0x0][0x360], PT ;  /* 0x0000d800ff007a0c */ /* 0x000fe40003f85070 */
[----:B------:R-:W-:Y:S01]  /*21a0*/  ISETP.NE.AND.EX P1, PT, RZ, c[0x0][0x374], PT, P0 ;  /* 0x0000dd00ff007a0c */ /* 0x000fe20003f25300 */
[----:B--2---:R-:W-:-:S05]  /*21b0*/  IMAD.WIDE R2, R3, R2, c[0x0][0x588] ;  /* 0x0001620003027625 */ /* 0x004fca00078e0202 */
[----:B------:R-:W2:Y:S01]  /*21c0*/  LDG.E R29, [R2.64] ;  /* 0x00000006021d7981 */ /* 0x000ea2000c1e1900 */
[----:B------:R-:W-:Y:S01]  /*21d0*/  ISETP.NE.AND.EX P4, PT, RZ, c[0x0][0x364], PT, P4 ;  /* 0x0000d900ff007a0c */ /* 0x000fe20003f85340 */
[----:B------:R-:W-:Y:S01]  /*21e0*/  IMAD.MOV.U32 R247, RZ, RZ, RZ ;  /* 0x000000fffff77224 */ /* 0x000fe200078e00ff */
[----:B------:R-:W-:Y:S02]  /*21f0*/  ISETP.NE.U32.AND P3, PT, RZ, c[0x0][0x348], PT ;  /* 0x0000d200ff007a0c */ /* 0x000fe40003f65070 */
[----:B------:R-:W-:Y:S02]  /*2200*/  ISETP.NE.U32.AND P5, PT, RZ, c[0x0][0x350], PT ;  /* 0x0000d400ff007a0c */ /* 0x000fe40003fa5070 */
[----:B------:R-:W-:Y:S02]  /*2210*/  ISETP.NE.U32.AND P6, PT, RZ, c[0x0][0x358], PT ;  /* 0x0000d600ff007a0c */ /* 0x000fe40003fc5070 */
[----:B------:R-:W-:Y:S02]  /*2220*/  ISETP.NE.AND.EX P3, PT, RZ, c[0x0][0x34c], PT, P3 ;  /* 0x0000d300ff007a0c */ /* 0x000fe40003f65330 */
[----:B------:R-:W-:-:S02]  /*2230*/  ISETP.NE.AND.EX P5, PT, RZ, c[0x0][0x354], PT, P5 ;  /* 0x0000d500ff007a0c */ /* 0x000fc40003fa5350 */
[----:B------:R-:W-:Y:S01]  /*2240*/  ISETP.NE.AND.EX P6, PT, RZ, c[0x0][0x35c], PT, P6 ;  /* 0x0000d700ff007a0c */ /* 0x000fe20003fc5360 */
[----:B------:R-:W-:Y:S02]  /*2250*/  IMAD.MOV.U32 R139, RZ, RZ, RZ ;  /* 0x000000ffff8b7224 */ /* 0x000fe400078e00ff */
[----:B------:R-:W-:Y:S02]  /*2260*/  IMAD.MOV.U32 R16, RZ, RZ, RZ ;  /* 0x000000ffff107224 */ /* 0x000fe400078e00ff */
[----:B------:R-:W-:Y:S01]  /*2270*/  IMAD.MOV.U32 R15, RZ, RZ, RZ ;  /* 0x000000ffff0f7224 */ /* 0x000fe200078e00ff */
[----:B--2---:R-:W-:Y:S01]  /*2280*/  SHF.R.S32.HI R28, RZ, 0x1f, R29 ;  /* 0x0000001fff1c7819 */ /* 0x004fe2000001141d */
[C---:B------:R-:W-:Y:S01]  /*2290*/  IMAD.SHL.U32 R252, R29.reuse, 0x4, RZ ;  /* 0x000000041dfc7824 */ /* 0x040fe200078e00ff */
[C---:B------:R-:W-:Y:S01]  /*22a0*/  @P1 LEA R4, P0, R29.reuse, c[0x0][0x370], 0x2 ;  /* 0x0000dc001d041a11 */ /* 0x040fe200078010ff */
[----:B------:R1:W-:Y:S01]  /*22b0*/  STL [R1+0x14], R29 ;  /* 0x0000141d01007387 */ /* 0x0003e20000100800 */
[----:B------:R-:W-:-:S02]  /*22c0*/  SHF.L.U64.HI R19, R29, 0x2, R28 ;  /* 0x000000021d137819 */ /* 0x000fc4000001021c */
[----:B------:R-:W-:Y:S01]  /*22d0*/  @P1 LEA.HI.X R5, R29, c[0x0][0x374], R28, 0x2, P0 ;  /* 0x0000dd001d051a11 */ /* 0x000fe200000f141c */
[----:B------:R1:W-:Y:S01]  /*22e0*/  STL [R1+0x18], R28 ;  /* 0x0000181c01007387 */ /* 0x0003e20000100800 */
[C---:B------:R-:W-:Y:S02]  /*22f0*/  @P4 IADD3 R2, P0, R252.reuse, c[0x0][0x360], RZ ;  /* 0x0000d800fc024a10 */ /* 0x040fe40007f1e0ff */
[----:B------:R-:W-:Y:S01]  /*2300*/  IADD3 R8, P2, R252, c[0x0][0x348], RZ ;  /* 0x0000d200fc087a10 */ /* 0x000fe20007f5e0ff */
[----:B------:R2:W5:Y:S01]  /*2310*/  @P1 LDG.E R247, [R4.64] ;  /* 0x0000000604f71981 */ /* 0x000562000c1e1900 */
[----:B------:R-:W-:-:S03]  /*2320*/  @P4 IADD3.X R3, R19, c[0x0][0x364], RZ, P0, !PT ;  /* 0x0000d90013034a10 */ /* 0x000fc600007fe4ff */
[----:B------:R1:W-:Y:S04]  /*2330*/  STL [R1+0x10], R19 ;  /* 0x0000101301007387 */ /* 0x0003e80000100800 */
[----:B------:R3:W5:Y:S01]  /*2340*/  @P4 LDG.E R176, [R2.64] ;  /* 0x0000000602b04981 */ /* 0x000762000c1e1900 */
[----:B------:R-:W-:-:S05]  /*2350*/  IADD3.X R9, R19, c[0x0][0x34c], RZ, P2, !PT ;  /* 0x0000d30013097a10 */ /* 0x000fca00017fe4ff */
[----:B------:R1:W5:Y:S01]  /*2360*/  @P3 LDG.E R139, [R8.64] ;  /* 0x00000006088b3981 */ /* 0x000362000c1e1900 */
[----:B--2---:R-:W-:-:S04]  /*2370*/  IADD3 R4, P1, R252, c[0x0][0x350], RZ ;  /* 0x0000d400fc047a10 */ /* 0x004fc80007f3e0ff */
[----:B------:R-:W-:Y:S02]  /*2380*/  IADD3.X R5, R19, c[0x0][0x354], RZ, P1, !PT ;  /* 0x0000d50013057a10 */ /* 0x000fe40000ffe4ff */
[----:B---3--:R-:W-:-:S03]  /*2390*/  IADD3 R2, P0, R252, c[0x0][0x358], RZ ;  /* 0x0000d600fc027a10 */ /* 0x008fc60007f1e0ff */
[----:B------:R1:W5:Y:S01]  /*23a0*/  @P5 LDG.E R16, [R4.64] ;  /* 0x0000000604105981 */ /* 0x000362000c1e1900 */
[----:B------:R-:W-:-:S05]  /*23b0*/  IADD3.X R3, R19, c[0x0][0x35c], RZ, P0, !PT ;  /* 0x0000d70013037a10 */ /* 0x000fca00007fe4ff */
[----:B------:R1:W5:Y:S01]  /*23c0*/  @P6 LDG.E R15, [R2.64] ;  /* 0x00000006020f6981 */ /* 0x000362000c1e1900 */
[----:B------:R-:W-:Y:S01]  /*23d0*/  YIELD ;  /* 0x0000000000007946 */ /* 0x000fe20003800000 */
[----:B------:R-:W-:Y:S05]  /*23e0*/  @P4 BRA `(.L_x_1709) ;  /* 0x0000005000004947 */ /* 0x000fea0003800000 */
[----:B-----5:R-:W-:Y:S01]  /*23f0*/  MOV R176, c[0x0][0x168] ;  /* 0x00005a0000b07a02 */ /* 0x020fe20000000f00 */
[----:B------:R-:W-:Y:S05]  /*2400*/  @!P3 BRA `(.L_x_1709) ;  /* 0x000000300000b947 */ /* 0x000fea0003800000 */
[----:B------:R-:W2:Y:S04]  /*2410*/  LDG.E R10, [R8.64] ;  /* 0x00000006080a7981 */ /* 0x000ea8000c1e1900 */
[----:B------:R-:W2:Y:S02]  /*2420*/  LDG.E R6, [R8.64+0x4] ;  /* 0x0000040608067981 */ /* 0x000ea4000c1e1900 */
[----:B--2---:R-:W-:Y:S02]  /*2430*/  IADD3 R176, -R10, R6, RZ ;  /* 0x000000060ab07210 */ /* 0x004fe40007ffe1ff */
.L_x_1709:
[----:B------:R-:W-:-:S04]  /*2440*/  ISETP.NE.U32.AND P0, PT, RZ, c[0x0][0x368], PT ;  /* 0x0000da00ff007a0c */ /* 0x000fc80003f05070 */
[----:B------:R-:W-:-:S13]  /*2450*/  ISETP.NE.AND.EX P0, PT, RZ, c[0x0][0x36c], PT, P0 ;  /* 0x0000db00ff007a0c */ /* 0x000fda0003f05300 */
[----:B------:R-:W-:Y:S05]  /*2460*/  @!P0 BRA `(.L_x_1710) ;  /* 0x0000004000008947 */ /* 0x000fea0003800000 */
[----:B-1----:R-:W-:-:S04]  /*2470*/  IADD3 R4, P0, R252, c[0x0][0x368], RZ ;  /* 0x0000da00fc047a10 */ /* 0x002fc80007f1e0ff */
[----:B------:R-:W-:-:S05]  /*2480*/  IADD3.X R5, R19, c[0x0][0x36c], RZ, P0, !PT ;  /* 0x0000db0013057a10 */ /* 0x000fca00007fe4ff */
[----:B------:R1:W5:Y:S01]  /*2490*/  LDG.E R10, [R4.64] ;  /* 0x00000006040a7981 */ /* 0x000362000c1e1900 */
[----:B------:R-:W-:Y:S05]  /*24a0*/  BRA `(.L_x_1711) ;  /* 0x0000005000007947 */ /* 0x000fea0003800000 */
.L_x_1710:
[----:B------:R-:W-:Y:S01]  /*24b0*/  MOV R10, UR5 ;  /* 0x00000005000a7c02 */ /* 0x000fe20008000f00 */
[----:B------:R-:W-:Y:S05]  /*24c0*/  @!P5 BRA `(.L_x_1711) ;  /* 0x000000300000d947 */ /* 0x000fea0003800000 */
[----:B------:R2:W3:Y:S04]  /*24d0*/  LDG.E R6, [R4.64] ;  /* 0x0000000604067981 */ /* 0x0004e8000c1e1900 */
[----:B-12---:R-:W3:Y:S02]  /*24e0*/  LDG.E R4, [R4.64+0x4] ;  /* 0x0000040604047981 */ /* 0x006ee4000c1e1900 */
[----:B---3--:R-:W-:Y:S02]  /*24f0*/  IADD3 R10, -R6, R4, RZ ;  /* 0x00000004060a7210 */ /* 0x008fe40007ffe1ff */
.L_x_1711:
[----:B------:R-:W2:Y:S04]  /*2500*/  LDL R17, [R1+0x8] ;  /* 0x0000080001117983 */ /* 0x000ea80000100800 */
[----:B-1----:R1:W3:Y:S04]  /*2510*/  @P6 LDG.E R5, [R2.64] ;  /* 0x0000000602056981 */ /* 0x0022e8000c1e1900 */
[----:B------:R1:W3:Y:S01]  /*2520*/  @P6 LDG.E R4, [R2.64+0x4] ;  /* 0x0000040602046981 */ /* 0x0002e2000c1e1900 */
[----:B------:R-:W-:Y:S01]  /*2530*/  ISETP.NE.U32.AND P0, PT, RZ, c[0x0][0x378], PT ;  /* 0x0000de00ff007a0c */ /* 0x000fe20003f05070 */
[----:B-----5:R-:W-:-:S03]  /*2540*/  IMAD.MOV.U32 R130, RZ, RZ, R10 ;  /* 0x000000ffff827224 */ /* 0x020fc600078e000a */
[----:B------:R-:W-:-:S13]  /*2550*/  ISETP.NE.AND.EX P1, PT, RZ, c[0x0][0x37c], PT, P0 ;  /* 0x0000df00ff007a0c */ /* 0x000fda0003f25300 */
[----:B-1----:R-:W-:-:S04]  /*2560*/  @P1 IADD3 R2, P0, R252, c[0x0][0x378], RZ ;  /* 0x0000de00fc021a10 */ /* 0x002fc80007f1e0ff */
[----:B------:R-:W-:-:S05]  /*2570*/  @P1 IADD3.X R3, R19, c[0x0][0x37c], RZ, P0, !PT ;  /* 0x0000df0013031a10 */ /* 0x000fca00007fe4ff */
[----:B------:R1:W5:Y:S01]  /*2580*/  @P1 LDG.E R130, [R2.64] ;  /* 0x0000000602821981 */ /* 0x000362000c1e1900 */
[----:B------:R-:W-:Y:S01]  /*2590*/  IMAD.IADD R6, R10, 0x1, -R247 ;  /* 0x000000010a067824 */ /* 0x000fe200078e0af7 */
[----:B------:R-:W-:Y:S01]  /*25a0*/  BSSY B0, `(.L_x_1712) ;  /* 0x0000032000007945 */ /* 0x000fe20003800000 */
[----:B-1----:R-:W-:Y:S01]  /*25b0*/  IMAD.MOV.U32 R2, RZ, RZ, c[0x0][0x228] ;  /* 0x00008a00ff027624 */ /* 0x002fe200078e00ff */
[----:B--2---:R-:W-:-:S04]  /*25c0*/  LOP3.LUT R3, R17, 0xff000000, RZ, 0xc0, !PT ;  /* 0xff00000011037812 */ /* 0x004fc800078ec0ff */
[----:B------:R-:W-:Y:S01]  /*25d0*/  SHF.R.U32.HI R3, RZ, 0x8, R3 ;  /* 0x00000008ff037819 */ /* 0x000fe20000011603 */
[----:B---3--:R-:W-:Y:S01]  /*25e0*/  @P6 IMAD.IADD R2, R4, 0x1, -R5 ;  /* 0x0000000104026824 */ /* 0x008fe200078e0a05 */
[----:B------:R-:W-:-:S03]  /*25f0*/  LOP3.LUT R4, R17, 0xff0000, RZ, 0xc0, !PT ;  /* 0x00ff000011047812 */ /* 0x000fc600078ec0ff */
[----:B------:R-:W-:Y:S01]  /*2600*/  IMAD.IADD R131, R6, 0x1, R2 ;  /* 0x0000000106837824 */ /* 0x000fe200078e0202 */
[----:B------:R-:W-:-:S04]  /*2610*/  LEA.HI R4, R4, R3, RZ, 0x10 ;  /* 0x0000000304047211 */ /* 0x000fc800078f80ff */
[----:B------:R-:W-:Y:S02]  /*2620*/  SHF.R.U32.HI R9, RZ, 0x10, R4 ;  /* 0x00000010ff097819 */ /* 0x000fe40000011604 */
[----:B------:R-:W-:Y:S02]  /*2630*/  LOP3.LUT R20, R4, 0xff, RZ, 0xc0, !PT ;  /* 0x000000ff04147812 */ /* 0x000fe400078ec0ff */
[C---:B------:R-:W-:Y:S01]  /*2640*/  IADD3 R5, R131.reuse, 0x2f, RZ ;  /* 0x0000002f83057810 */ /* 0x040fe20007ffe0ff */
[----:B------:R1:W-:Y:S01]  /*2650*/  STL [R1+0x3c], R9 ;  /* 0x00003c0901007387 */ /* 0x0003e20000100800 */
[----:B------:R-:W-:Y:S02]  /*2660*/  ISETP.GE.AND P0, PT, R131, 0x1, PT ;  /* 0x000000018300780c */ /* 0x000fe40003f06270 */
[----:B------:R-:W-:Y:S01]  /*2670*/  ISETP.NE.AND P1, PT, R9, RZ, PT ;  /* 0x000000ff0900720c */ /* 0x000fe20003f25270 */
[----:B------:R1:W-:Y:S01]  /*2680*/  STL [R1+0x40], R20 ;  /* 0x0000401401007387 */ /* 0x0003e20000100800 */
[----:B------:R-:W-:-:S02]  /*2690*/  IMAD.HI R3, R5, 0x2aaaaaab, RZ ;  /* 0x2aaaaaab05037827 */ /* 0x000fc400078e02ff */
[----:B------:R-:W-:-:S03]  /*26a0*/  SEL R127, R9, c[0x0][0x338], P1 ;  /* 0x0000ce00097f7a07 */ /* 0x000fc60000800000 */
[----:B------:R-:W-:-:S04]  /*26b0*/  SHF.R.U32.HI R5, RZ, 0x1f, R3 ;  /* 0x0000001fff057819 */ /* 0x000fc80000011603 */
[----:B------:R-:W-:Y:S01]  /*26c0*/  LEA.HI.SX32 R136, R3, R5, 0x1d ;  /* 0x0000000503887211 */ /* 0x000fe200078feaff */
[----:B------:R-:W-:Y:S01]  /*26d0*/  IMAD.MOV.U32 R3, RZ, RZ, RZ ;  /* 0x000000ffff037224 */ /* 0x000fe200078e00ff */
[----:B------:R-:W-:Y:S05]  /*26e0*/  @!P0 BRA `(.L_x_1713) ;  /* 0x000001d000008947 */ /* 0x000fea0003800000 */
[----:B------:R-:W-:Y:S01]  /*26f0*/  IABS R3, R127 ;  /* 0x0000007f00037213 */ /* 0x000fe20000000000 */
[----:B------:R-:W-:Y:S01]  /*2700*/  IMAD.MOV.U32 R8, RZ, RZ, RZ ;  /* 0x000000ffff087224 */ /* 0x000fe200078e00ff */
[----:B------:R-:W-:-:S03]  /*2710*/  IADD3 R11, R136, -0x1, R127 ;  /* 0xffffffff880b7810 */ /* 0x000fc60007ffe07f */
[----:B------:R-:W-:Y:S01]  /*2720*/  IMAD.MOV.U32 R4, RZ, RZ, R3 ;  /* 0x000000ffff047224 */ /* 0x000fe200078e0003 */
[----:B------:R-:W-:-:S03]  /*2730*/  IABS R14, R11 ;  /* 0x0000000b000e7213 */ /* 0x000fc60000000000 */
[----:B------:R-:W2:Y:S08]  /*2740*/  I2F.RP R3, R4 ;  /* 0x0000000400037306 */ /* 0x000eb00000209400 */
        /* <DEDUP_REMOVED lines=23> */
.L_x_1713:
[----:B------:R-:W-:Y:S05]  /*28c0*/  BSYNC B0 ;  /* 0x0000000000007941 */ /* 0x000fea0003800000 */
.L_x_1712:
[----:B------:R-:W2:Y:S01]  /*28d0*/  LDL R8, [R1+0x184] ;  /* 0x0001840001087983 */ /* 0x000ea20000100800 */
[----:B------:R-:W-:-:S04]  /*28e0*/  IMAD R4, R20, R3, RZ ;  /* 0x0000000314047224 */ /* 0x000fc800078e02ff */
[C---:B------:R-:W-:Y:S02]  /*28f0*/  IMAD.IADD R3, R4.reuse, 0x1, R3 ;  /* 0x0000000104037824 */ /* 0x040fe400078e0203 */
[----:B------:R-:W-:-:S03]  /*2900*/  IMAD R4, R4, 0x30, -R6 ;  /* 0x0000003004047824 */ /* 0x000fc600078e0a06 */
[----:B------:R-:W-:Y:S02]  /*2910*/  IMNMX R3, R136, R3, PT ;  /* 0x0000000388037217 */ /* 0x000fe40003800200 */
[----:B------:R-:W-:-:S03]  /*2920*/  IMNMX R4, RZ, R4, !PT ;  /* 0x00000004ff047217 */ /* 0x000fc60007800200 */
[----:B------:R-:W-:-:S05]  /*2930*/  IMAD R3, R3, 0x30, -R6 ;  /* 0x0000003003037824 */ /* 0x000fca00078e0a06 */
[----:B------:R-:W-:-:S04]  /*2940*/  IMNMX R3, R3, R2, PT ;  /* 0x0000000203037217 */ /* 0x000fc80003800200 */
[----:B------:R-:W-:Y:S01]  /*2950*/  ISETP.GT.AND P0, PT, R3, R4, PT ;  /* 0x000000040300720c */ /* 0x000fe20003f04270 */
[----:B------:R-:W-:-:S05]  /*2960*/  IMAD.WIDE.U32 R4, R4, -0x55555555, RZ ;  /* 0xaaaaaaab04047825 */ /* 0x000fca00078e00ff */
[----:B------:R-:W-:-:S07]  /*2970*/  SHF.R.U32.HI R118, RZ, 0x5, R5 ;  /* 0x00000005ff767819 */ /* 0x000fce0000011605 */
[----:B------:R-:W-:-:S05]  /*2980*/  @P0 IADD3 R3, R3, 0x2f, RZ ;  /* 0x0000002f03030810 */ /* 0x000fca0007ffe0ff */
[----:B------:R-:W-:-:S04]  /*2990*/  @P0 IMAD.HI R4, R3, 0x2aaaaaab, RZ ;  /* 0x2aaaaaab03040827 */ /* 0x000fc800078e02ff */
[----:B------:R-:W-:Y:S01]  /*29a0*/  IMAD.MOV.U32 R3, RZ, RZ, R118 ;  /* 0x000000ffff037224 */ /* 0x000fe200078e0076 */
[----:B------:R-:W-:-:S04]  /*29b0*/  @P0 SHF.R.U32.HI R5, RZ, 0x1f, R4 ;  /* 0x0000001fff050819 */ /* 0x000fc80000011604 */
[----:B------:R-:W-:-:S04]  /*29c0*/  @P0 LEA.HI.SX32 R3, R4, R5, 0x1d ;  /* 0x0000000504030211 */ /* 0x000fc800078feaff */
[----:B------:R-:W-:Y:S01]  /*29d0*/  ISETP.GT.AND P0, PT, R3, R118, PT ;  /* 0x000000760300720c */ /* 0x000fe20003f04270 */
[----:B--2---:R-:W-:-:S04]  /*29e0*/  IMAD.IADD R4, R7, 0x1, R8 ;  /* 0x0000000107047824 */ /* 0x004fc800078e0208 */
[----:B------:R-:W-:-:S08]  /*29f0*/  IMAD.SHL.U32 R203, R4, 0x2, RZ ;  /* 0x0000000204cb7824 */ /* 0x000fd000078e00ff */
[----:B------:R-:W-:Y:S05]  /*2a00*/  @!P0 BRA `(.L_x_1714) ;  /* 0x0000699000008947 */ /* 0x000fea0003800000 */
[----:B------:R-:W-:Y:S02]  /*2a10*/  ISETP.NE.U32.AND P0, PT, RZ, c[0x0][0x340], PT ;  /* 0x0000d000ff007a0c */ /* 0x000fe40003f05070 */
[----:B------:R-:W-:Y:S02]  /*2a20*/  SHF.R.S32.HI R14, RZ, 0x1f, R143 ;  /* 0x0000001fff0e7819 */ /* 0x000fe4000001148f */
[----:B------:R-:W-:-:S13]  /*2a30*/  ISETP.NE.AND.EX P3, PT, RZ, c[0x0][0x344], PT, P0 ;  /* 0x0000d100ff007a0c */ /* 0x000fda0003f65300 */
[----:B------:R-:W-:-:S04]  /*2a40*/  @P3 IADD3 R4, P0, R252, c[0x0][0x340], RZ ;  /* 0x0000d000fc043a10 */ /* 0x000fc80007f1e0ff */
[----:B------:R-:W-:-:S05]  /*2a50*/  @P3 IADD3.X R5, R19, c[0x0][0x344], RZ, P0, !PT ;  /* 0x0000d10013053a10 */ /* 0x000fca00007fe4ff */
[----:B------:R2:W3:Y:S01]  /*2a60*/  @P3 LDG.E R22, [R4.64] ;  /* 0x0000000604163981 */ /* 0x0004e2000c1e1900 */
[----:B------:R-:W-:Y:S01]  /*2a70*/  IADD3 R106, P0, R143, R15, RZ ;  /* 0x0000000f8f6a7210 */ /* 0x000fe20007f1e0ff */
[----:B------:R-:W-:Y:S01]  /*2a80*/  IMAD.MOV.U32 R132, RZ, RZ, 0x30 ;  /* 0x00000030ff847424 */ /* 0x000fe200078e00ff */
[----:B------:R-:W-:Y:S01]  /*2a90*/  IADD3 R39, R3, -0x1, RZ ;  /* 0xffffffff03277810 */ /* 0x000fe20007ffe0ff */
[----:B------:R-:W-:Y:S01]  /*2aa0*/  IMAD.MOV.U32 R155, RZ, RZ, c[0x0][0x238] ;  /* 0x00008e00ff9b7624 */ /* 0x000fe200078e00ff */
[----:B------:R-:W-:Y:S01]  /*2ab0*/  LEA.HI.X.SX32 R107, R15, R14, 0x1, P0 ;  /* 0x0000000e0f6b7211 */ /* 0x000fe200000f0eff */
[C---:B------:R-:W-:Y:S01]  /*2ac0*/  IMAD R154, R132.reuse, c[0x0][0x23c], RZ ;  /* 0x00008f00849a7a24 */ /* 0x040fe200078e02ff */
[----:B------:R-:W-:Y:S01]  /*2ad0*/  LOP3.LUT R27, R17, 0xffff, RZ, 0xc0, !PT ;  /* 0x0000ffff111b7812 */ /* 0x000fe200078ec0ff */
[----:B------:R-:W-:Y:S01]  /*2ae0*/  IMAD.WIDE.U32 R128, R132, c[0x0][0x238], RZ ;  /* 0x00008e0084807a25 */ /* 0x000fe200078e00ff */
[----:B------:R-:W-:Y:S02]  /*2af0*/  SEL R23, R28, RZ, !P6 ;  /* 0x000000ff1c177207 */ /* 0x000fe40007000000 */
[----:B------:R-:W-:Y:S01]  /*2b00*/  SEL R24, R29, RZ, !P6 ;  /* 0x000000ff1d187207 */ /* 0x000fe20007000000 */
[----:B------:R-:W-:Y:S01]  /*2b10*/  IMAD R6, R107, c[0x0][0x238], RZ ;  /* 0x00008e006b067a24 */ /* 0x000fe200078e02ff */
[----:B------:R-:W-:Y:S01]  /*2b20*/  IADD3 R154, R129, R154, RZ ;  /* 0x0000009a819a7210 */ /* 0x000fe20007ffe0ff */
[----:B------:R-:W-:Y:S01]  /*2b30*/  IMAD R3, R23, c[0x0][0x248], RZ ;  /* 0x0000920017037a24 */ /* 0x000fe200078e02ff */
[----:B------:R-:W-:Y:S01]  /*2b40*/  ISETP.GE.AND P6, PT, R140, c[0x0][0x1d4], PT ;  /* 0x000075008c007a0c */ /* 0x000fe20003fc6270 */
[----:B------:R-:W-:Y:S01]  /*2b50*/  IMAD R6, R106, c[0x0][0x23c], R6 ;  /* 0x00008f006a067a24 */ /* 0x000fe200078e0206 */
[----:B------:R-:W-:Y:S01]  /*2b60*/  ISETP.GE.AND P5, PT, R142, c[0x0][0x1d4], PT ;  /* 0x000075008e007a0c */ /* 0x000fe20003fa6270 */
[----:B------:R-:W-:Y:S01]  /*2b70*/  IMAD.SHL.U32 R158, R155, 0x20, RZ ;  /* 0x000000209b9e7824 */ /* 0x000fe200078e00ff */
[----:B------:R-:W-:Y:S01]  /*2b80*/  ISETP.GE.AND P4, PT, R205, c[0x0][0x1d4], PT ;  /* 0x00007500cd007a0c */ /* 0x000fe20003f86270 */
[----:B------:R-:W-:Y:S01]  /*2b90*/  IMAD.MOV.U32 R138, RZ, RZ, 0x5 ;  /* 0x00000005ff8a7424 */ /* 0x000fe200078e00ff */
[----:B------:R-:W-:Y:S01]  /*2ba0*/  ISETP.GE.AND P2, PT, R204, c[0x0][0x1d4], PT ;  /* 0x00007500cc007a0c */ /* 0x000fe20003f46270 */
[----:B------:R-:W-:Y:S01]  /*2bb0*/  IMAD.MOV.U32 R137, RZ, RZ, c[0x0][0x280] ;  /* 0x0000a000ff897624 */ /* 0x000fe200078e00ff */
[----:B------:R-:W-:Y:S01]  /*2bc0*/  LOP3.LUT R213, R213, 0xfffffff7, RZ, 0xc0, !PT ;  /* 0xfffffff7d5d57812 */ /* 0x000fe200078ec0ff */
[----:B------:R-:W-:Y:S01]  /*2bd0*/  IMAD.MOV.U32 R156, RZ, RZ, c[0x0][0x290] ;  /* 0x0000a400ff9c7624 */ /* 0x000fe200078e00ff */
[----:B------:R-:W-:Y:S01]  /*2be0*/  SHF.L.U64.HI R155, R155, R138, c[0x0][0x23c] ;  /* 0x00008f009b9b7619 */ /* 0x000fe2000001028a */
[----:B--2---:R-:W-:Y:S01]  /*2bf0*/  IMAD.WIDE.U32 R4, R106, c[0x0][0x238], R140 ;  /* 0x00008e006a047a25 */ /* 0x004fe200078e008c */
[----:B------:R-:W-:-:S02]  /*2c00*/  IADD3 R126, R10, R16, RZ ;  /* 0x000000100a7e7210 */ /* 0x000fc40007ffe0ff */
[----:B------:R-:W-:Y:S01]  /*2c10*/  @P6 LOP3.LUT R213, R213, 0x8, RZ, 0xfc, !PT ;  /* 0x00000008d5d56812 */ /* 0x000fe200078efcff */
[----:B------:R-:W-:Y:S01]  /*2c20*/  IMAD.IADD R5, R5, 0x1, R6 ;  /* 0x0000000105057824 */ /* 0x000fe200078e0206 */
[----:B------:R-:W-:Y:S01]  /*2c30*/  SHF.R.S32.HI R145, RZ, 0x1f, R144 ;  /* 0x0000001fff917819 */ /* 0x000fe20000011490 */
[----:B------:R-:W-:Y:S01]  /*2c40*/  IMAD R6, R39, -0x30, R2 ;  /* 0xffffffd027067824 */ /* 0x000fe200078e0202 */
[----:B------:R-:W-:Y:S01]  /*2c50*/  LOP3.LUT R213, R213, 0xfffffffb, RZ, 0xc0, !PT ;  /* 0xfffffffbd5d57812 */ /* 0x000fe200078ec0ff */
[C---:B------:R-:W-:Y:S01]  /*2c60*/  IMAD.WIDE.U32 R4, R27.reuse, c[0x0][0x240], R4 ;  /* 0x000090001b047a25 */ /* 0x040fe200078e0004 */
[----:B------:R-:W-:Y:S02]  /*2c70*/  SHF.R.U32.HI R31, RZ, 0x3, R223 ;  /* 0x00000003ff1f7819 */ /* 0x000fe400000116df */
[----:B------:R-:W-:Y:S01]  /*2c80*/  IMNMX R8, R6, 0x30, PT ;  /* 0x0000003006087817 */ /* 0x000fe20003800200 */
[----:B------:R-:W-:Y:S01]  /*2c90*/  IMAD R5, R27, c[0x0][0x244], R5 ;  /* 0x000091001b057a24 */ /* 0x000fe200078e0205 */
[----:B------:R-:W-:Y:S01]  /*2ca0*/  @P5 LOP3.LUT R213, R213, 0x4, RZ, 0xfc, !PT ;  /* 0x00000004d5d55812 */ /* 0x000fe200078efcff */
[----:B------:R-:W-:Y:S01]  /*2cb0*/  IMAD R6, R24, c[0x0][0x24c], R3 ;  /* 0x0000930018067a24 */ /* 0x000fe200078e0203 */
[----:B------:R-:W-:Y:S01]  /*2cc0*/  SHF.R.U32.HI R30, RZ, 0x3, R222 ;  /* 0x00000003ff1e7819 */ /* 0x000fe200000116de */
[----:B------:R-:W-:Y:S01]  /*2cd0*/  IMAD.IADD R3, R8, 0x1, -R143 ;  /* 0x0000000108037824 */ /* 0x000fe200078e0a8f */
[----:B------:R-:W-:Y:S01]  /*2ce0*/  LOP3.LUT R213, R213, 0xfffffffd, RZ, 0xc0, !PT ;  /* 0xfffffffdd5d57812 */ /* 0x000fe200078ec0ff */
[----:B------:R-:W-:Y:S01]  /*2cf0*/  IMAD.WIDE.U32 R110, R24, c[0x0][0x248], R4 ;  /* 0x00009200186e7a25 */ /* 0x000fe200078e0004 */
[----:B------:R-:W-:-:S02]  /*2d00*/  SHF.R.S32.HI R5, RZ, 0x1f, R39 ;  /* 0x0000001fff057819 */ /* 0x000fc40000011427 */
[----:B------:R-:W-:Y:S01]  /*2d10*/  ISETP.GE.AND P1, PT, R3, 0x1, PT ;  /* 0x000000010300780c */ /* 0x000fe20003f26270 */
[----:B------:R-:W-:Y:S01]  /*2d20*/  IMAD R4, R154, R39, RZ ;  /* 0x000000279a047224 */ /* 0x000fe200078e02ff */
[----:B------:R-:W-:Y:S01]  /*2d30*/  MOV R108, R110 ;  /* 0x0000006e006c7202 */ /* 0x000fe20000000f00 */
[----:B------:R-:W-:Y:S01]  /*2d40*/  IMAD.IADD R109, R111, 0x1, R6 ;  /* 0x000000016f6d7824 */ /* 0x000fe200078e0206 */
[----:B------:R-:W-:Y:S01]  /*2d50*/  @P4 LOP3.LUT R213, R213, 0x2, RZ, 0xfc, !PT ;  /* 0x00000002d5d54812 */ /* 0x000fe200078efcff */
[-C--:B------:R-:W-:Y:S02]  /*2d60*/  IMAD R4, R5, R128.reuse, R4 ;  /* 0x0000008005047224 */ /* 0x080fe400078e0204 */
[----:B-1----:R-:W-:Y:S01]  /*2d70*/  IMAD.WIDE.U32 R8, R39, R128, R108 ;  /* 0x0000008027087225 */ /* 0x002fe200078e006c */
[----:B------:R-:W-:-:S03]  /*2d80*/  LOP3.LUT R213, R213, 0xfffffffe, RZ, 0xc0, !PT ;  /* 0xfffffffed5d57812 */ /* 0x000fc600078ec0ff */
[----:B------:R-:W-:Y:S01]  /*2d90*/  IMAD.IADD R6, R9, 0x1, R4 ;  /* 0x0000000109067824 */ /* 0x000fe200078e0204 */
[----:B------:R-:W-:Y:S01]  /*2da0*/  @P2 LOP3.LUT R213, R213, 0x1, RZ, 0xfc, !PT ;  /* 0x00000001d5d52812 */ /* 0x000fe200078efcff */
[----:B------:R-:W-:Y:S01]  /*2db0*/  IMAD R9, R14, c[0x0][0x280], RZ ;  /* 0x0000a0000e097a24 */ /* 0x000fe200078e02ff */
[----:B------:R-:W-:Y:S01]  /*2dc0*/  @P1 LEA R4, P0, R8, c[0x0][0x220], 0x1 ;  /* 0x0000880008041a11 */ /* 0x000fe200078008ff */
[----:B------:R-:W-:-:S03]  /*2dd0*/  IMAD.WIDE.U32 R10, R27, c[0x0][0x260], R140 ;  /* 0x000098001b0a7a25 */ /* 0x000fc600078e008c */
[----:B------:R-:W-:Y:S01]  /*2de0*/  @P1 LEA.HI.X R5, R8, c[0x0][0x224], R6, 0x1, P0 ;  /* 0x0000890008051a11 */ /* 0x000fe200000f0c06 */
[----:B------:R-:W-:Y:S01]  /*2df0*/  IMAD R13, R143, c[0x0][0x284], R9 ;  /* 0x0000a1008f0d7a24 */ /* 0x000fe200078e0209 */
[----:B------:R-:W-:Y:S01]  /*2e00*/  ISETP.GT.AND P0, PT, R3, 0x20, PT ;  /* 0x000000200300780c */ /* 0x000fe20003f04270 */
[----:B------:R-:W-:Y:S02]  /*2e10*/  IMAD R16, R14, c[0x0][0x290], RZ ;  /* 0x0000a4000e107a24 */ /* 0x000fe400078e02ff */
[----:B------:R-:W-:Y:S01]  /*2e20*/  @!PT LDS RZ, [RZ] ;  /* 0x00000000fffff984 */ /* 0x000fe20000000800 */
[----:B------:R-:W-:Y:S01]  /*2e30*/  @!PT LDS RZ, [RZ] ;  /* 0x00000000fffff984 */ /* 0x000fe20000000800 */
[----:B------:R-:W-:Y:S01]  /*2e40*/  @!PT LDS RZ, [RZ] ;  /* 0x00000000fffff984 */ /* 0x000fe20000000800 */
[----:B------:R1:W-:Y:S01]  /*2e50*/  @P1 LDGSTS.E.BYPASS.LTC128B.128 [R203+0xa080], [R4.64], !P6 ;  /* 0x0a08000004cb1fae */ /* 0x0003e2000f101d46 */
[----:B------:R-:W-:-:S03]  /*2e60*/  IMAD.WIDE.U32 R14, R143, c[0x0][0x290], R140 ;  /* 0x0000a4008f0e7a25 */ /* 0x000fc600078e008c */
[----:B------:R1:W-:Y:S01]  /*2e70*/  @P1 LDGSTS.E.BYPASS.LTC128B.128 [R203+0xb880], [R4.64+0x80], !P5 ;  /* 0x0b88008004cb1fae */ /* 0x0003e2000e901d46 */
[----:B------:R-:W-:-:S03]  /*2e80*/  IMAD.WIDE.U32 R20, R143, c[0x0][0x290], R144 ;  /* 0x0000a4008f147a25 */ /* 0x000fc600078e0090 */
[----:B------:R1:W-:Y:S01]  /*2e90*/  @P1 LDGSTS.E.BYPASS.LTC128B.128 [R203+0xd080], [R4.64+0x100], !P4 ;  /* 0x0d08010004cb1fae */ /* 0x0003e2000e101d46 */
[C---:B------:R-:W-:Y:S02]  /*2ea0*/  IMAD R152, R132.reuse, c[0x0][0x284], RZ ;  /* 0x0000a10084987a24 */ /* 0x040fe400078e02ff */
[----:B------:R-:W-:Y:S01]  /*2eb0*/  IMAD R153, R132, c[0x0][0x294], RZ ;  /* 0x0000a50084997a24 */ /* 0x000fe200078e02ff */
[----:B------:R1:W-:Y:S01]  /*2ec0*/  @P1 LDGSTS.E.BYPASS.LTC128B.128 [R203+0xe880], [R4.64+0x180], !P2 ;  /* 0x0e88018004cb1fae */ /* 0x0003e2000d101d46 */
[----:B------:R-:W-:Y:S01]  /*2ed0*/  @P0 IADD3 R3, P1, R158, R8, RZ ;  /* 0x000000089e030210 */ /* 0x000fe20007f3e0ff */
[----:B------:R-:W-:-:S04]  /*2ee0*/  IMAD.WIDE.U32 R8, R143, c[0x0][0x280], R140 ;  /* 0x0000a0008f087a25 */ /* 0x000fc800078e008c */
[----:B------:R-:W-:Y:S01]  /*2ef0*/  IMAD.MOV.U32 R18, RZ, RZ, R8 ;  /* 0x000000ffff127224 */ /* 0x000fe200078e0008 */
[----:B------:R-:W-:Y:S01]  /*2f00*/  IADD3 R19, R13, R9, RZ ;  /* 0x000000090d137210 */ /* 0x000fe20007ffe0ff */
[----:B------:R-:W-:Y:S01]  /*2f10*/  IMAD R9, R27, c[0x0][0x264], R11 ;  /* 0x000099001b097a24 */ /* 0x000fe200078e020b */
[----:B------:R-:W-:Y:S01]  /*2f20*/  MOV R8, R10 ;  /* 0x0000000a00087202 */ /* 0x000fe20000000f00 */
[----:B------:R-:W-:-:S04]  /*2f30*/  IMAD.WIDE.U32 R10, R143, c[0x0][0x280], R144 ;  /* 0x0000a0008f0a7a25 */ /* 0x000fc800078e0090 */
[----:B------:R-:W-:-:S04]  /*2f40*/  IMAD.WIDE.U32 R90, R24, c[0x0][0x268], R8 ;  /* 0x00009a00185a7a25 */ /* 0x000fc800078e0008 */
[----:B------:R-:W-:-:S04]  /*2f50*/  IMAD.WIDE.U32 R134, R132, c[0x0][0x280], RZ ;  /* 0x0000a00084867a25 */ /* 0x000fc800078e00ff */
[----:B-----5:R-:W-:-:S04]  /*2f60*/  IMAD.WIDE.U32 R98, R130, c[0x0][0x280], R18 ;  /* 0x0000a00082627a25 */ /* 0x020fc800078e0012 */
[----:B------:R-:W-:-:S04]  /*2f70*/  IMAD.WIDE.U32 R132, R132, c[0x0][0x290], RZ ;  /* 0x0000a40084847a25 */ /* 0x000fc800078e00ff */
[----:B-1----:R-:W-:Y:S01]  /*2f80*/  @P0 IMAD.X R5, R6, 0x1, R155, P1 ;  /* 0x0000000106050824 */ /* 0x002fe200008e069b */
[----:B------:R-:W-:Y:S01]  /*2f90*/  @P0 LEA R4, P1, R3, c[0x0][0x220], 0x1 ;  /* 0x0000880003040a11 */ /* 0x000fe200078208ff */
[----:B------:R-:W-:Y:S01]  /*2fa0*/  IMAD R6, R143, c[0x0][0x294], R16 ;  /* 0x0000a5008f067a24 */ /* 0x000fe200078e0210 */
[----:B------:R-:W-:Y:S01]  /*2fb0*/  MOV R16, R14 ;  /* 0x0000000e00107202 */ /* 0x000fe20000000f00 */
[----:B------:R-:W-:Y:S01]  /*2fc0*/  IMAD.MOV.U32 R14, RZ, RZ, R10 ;  /* 0x000000ffff0e7224 */ /* 0x000fe200078e000a */
[----:B------:R-:W-:Y:S01]  /*2fd0*/  @P0 LEA.HI.X R5, R3, c[0x0][0x224], R5, 0x1, P1 ;  /* 0x0000890003050a11 */ /* 0x000fe200008f0c05 */
[----:B------:R-:W-:Y:S01]  /*2fe0*/  IMAD.IADD R17, R6, 0x1, R15 ;  /* 0x0000000106117824 */ /* 0x000fe200078e020f */
[----:B------:R-:W-:Y:S01]  /*2ff0*/  ISETP.GE.AND P1, PT, R140, c[0x0][0x27c], PT ;  /* 0x00009f008c007a0c */ /* 0x000fe20003f26270 */
[----:B------:R-:W-:Y:S02]  /*3000*/  IMAD.IADD R15, R11, 0x1, R13 ;  /* 0x000000010b0f7824 */ /* 0x000fe400078e020d */
[----:B------:R1:W-:Y:S01]  /*3010*/  @P0 LDGSTS.E.BYPASS.LTC128B.128 [R207+0xb080], [R4.64], !P6 ;  /* 0x0b08000004cf0fae */ /* 0x0003e2000f101d46 */
[----:B------:R-:W-:Y:S01]  /*3020*/  SEL R3, RZ, c[0x0][0x27c], !P1 ;  /* 0x00009f00ff037a07 */ /* 0x000fe20004800000 */
[----:B------:R-:W-:-:S02]  /*3030*/  IMAD.IADD R11, R21, 0x1, R6 ;  /* 0x00000001150b7824 */ /* 0x000fc400078e0206 */
[----:B------:R1:W-:Y:S01]  /*3040*/  @P0 LDGSTS.E.BYPASS.LTC128B.128 [R207+0xc880], [R4.64+0x80], !P5 ;  /* 0x0c88008004cf0fae */ /* 0x0003e2000e901d46 */
[----:B------:R-:W-:Y:S02]  /*3050*/  IMAD.MOV.U32 R10, RZ, RZ, R20 ;  /* 0x000000ffff0a7224 */ /* 0x000fe400078e0014 */
[----:B------:R-:W-:Y:S01]  /*3060*/  IMAD.IADD R3, R140, 0x1, R3 ;  /* 0x000000018c037824 */ /* 0x000fe200078e0203 */
[----:B------:R1:W-:Y:S01]  /*3070*/  @P0 LDGSTS.E.BYPASS.LTC128B.128 [R207+0xe080], [R4.64+0x100], !P4 ;  /* 0x0e08010004cf0fae */ /* 0x0003e2000e101d46 */
[----:B------:R-:W-:-:S03]  /*3080*/  IMAD.WIDE.U32 R94, R130, c[0x0][0x280], R14 ;  /* 0x0000a000825e7a25 */ /* 0x000fc600078e000e */
[----:B------:R1:W-:Y:S01]  /*3090*/  @P0 LDGSTS.E.BYPASS.LTC128B.128 [R207+0xf880], [R4.64+0x180], !P2 ;  /* 0x0f88018004cf0fae */ /* 0x0003e2000d101d46 */
[----:B------:R-:W-:Y:S01]  /*30a0*/  ISETP.GE.AND P2, PT, R142, c[0x0][0x27c], PT ;  /* 0x00009f008e007a0c */ /* 0x000fe20003f46270 */
[C---:B------:R-:W-:Y:S02]  /*30b0*/  IMAD.WIDE.U32 R116, R27.reuse, c[0x0][0x1e8], RZ ;  /* 0x00007a001b747a25 */ /* 0x040fe400078e00ff */
[----:B------:R-:W0:Y:S01]  /*30c0*/  LDGDEPBAR ;  /* 0x00000000000079af */ /* 0x000e220000000000 */
[----:B------:R-:W-:Y:S01]  /*30d0*/  WARPSYNC 0xffffffff ;  /* 0xffffffff00007948 */ /* 0x000fe20003800000 */
[----:B------:R-:W-:-:S04]  /*30e0*/  IMAD.WIDE.U32 R114, R27, c[0x0][0x210], RZ ;  /* 0x000084001b727a25 */ /* 0x000fc800078e00ff */
[----:B------:R-:W-:-:S04]  /*30f0*/  IMAD.WIDE.U32 R96, R130, c[0x0][0x290], R16 ;  /* 0x0000a40082607a25 */ /* 0x000fc800078e0010 */
[----:B------:R-:W-:-:S04]  /*3100*/  IMAD.WIDE.U32 R92, R130, c[0x0][0x290], R10 ;  /* 0x0000a400825c7a25 */ /* 0x000fc800078e000a */
[C---:B------:R-:W-:Y:S01]  /*3110*/  IMAD.SHL.U32 R157, R137.reuse, 0x20, RZ ;  /* 0x00000020899d7824 */ /* 0x040fe200078e00ff */
[-C--:B------:R-:W-:Y:S01]  /*3120*/  SHF.L.U64.HI R137, R137, R138.reuse, c[0x0][0x284] ;  /* 0x0000a10089897619 */ /* 0x080fe2000001028a */
[----:B------:R-:W-:Y:S01]  /*3130*/  IMAD.IADD R152, R135, 0x1, R152 ;  /* 0x0000000187987824 */ /* 0x000fe200078e0298 */
[C---:B------:R-:W-:Y:S01]  /*3140*/  SHF.L.U64.HI R138, R156.reuse, R138, c[0x0][0x294] ;  /* 0x0000a5009c8a7619 */ /* 0x040fe2000001028a */
[----:B------:R-:W-:Y:S02]  /*3150*/  IMAD.SHL.U32 R156, R156, 0x20, RZ ;  /* 0x000000209c9c7824 */ /* 0x000fe400078e00ff */
[----:B------:R-:W-:Y:S02]  /*3160*/  IMAD.IADD R153, R133, 0x1, R153 ;  /* 0x0000000185997824 */ /* 0x000fe400078e0299 */
[----:B------:R-:W-:Y:S01]  /*3170*/  IMAD R125, R27, c[0x0][0x1ec], R117 ;  /* 0x00007b001b7d7a24 */ /* 0x000fe200078e0275 */
[----:B-1----:R-:W-:Y:S01]  /*3180*/  SEL R5, RZ, c[0x0][0x27c], !P2 ;  /* 0x00009f00ff057a07 */ /* 0x002fe20005000000 */
[----:B------:R-:W-:-:S02]  /*3190*/  IMAD R4, R23, c[0x0][0x268], RZ ;  /* 0x00009a0017047a24 */ /* 0x000fc400078e02ff */
[----:B------:R-:W-:Y:S01]  /*31a0*/  IMAD R124, R27, c[0x0][0x214], R115 ;  /* 0x000085001b7c7a24 */ /* 0x000fe200078e0273 */
[----:B------:R-:W-:Y:S01]  /*31b0*/  IADD3 R5, R142, R5, RZ ;  /* 0x000000058e057210 */ /* 0x000fe20007ffe0ff */
[----:B------:R-:W-:Y:S01]  /*31c0*/  IMAD R26, R24, c[0x0][0x26c], R4 ;  /* 0x00009b00181a7a24 */ /* 0x000fe200078e0204 */
[----:B------:R-:W-:Y:S02]  /*31d0*/  SHF.R.S32.HI R4, RZ, 0x1f, R3 ;  /* 0x0000001fff047819 */ /* 0x000fe40000011403 */
[----:B------:R-:W-:Y:S02]  /*31e0*/  SHF.R.S32.HI R6, RZ, 0x1f, R5 ;  /* 0x0000001fff067819 */ /* 0x000fe40000011405 */
[----:B------:R-:W-:Y:S02]  /*31f0*/  LEA.HI R8, R4, R3, RZ, 0x6 ;  /* 0x0000000304087211 */ /* 0x000fe400078f30ff */
[----:B------:R-:W-:Y:S02]  /*3200*/  LEA.HI R9, R6, R5, RZ, 0x6 ;  /* 0x0000000506097211 */ /* 0x000fe400078f30ff */
[----:B------:R-:W-:-:S02]  /*3210*/  LEA.HI R4, R4, R3, RZ, 0x3 ;  /* 0x0000000304047211 */ /* 0x000fc400078f18ff */
[----:B------:R-:W-:Y:S02]  /*3220*/  LEA.HI R3, R6, R5, RZ, 0x3 ;  /* 0x0000000506037211 */ /* 0x000fe400078f18ff */
[----:B------:R-:W-:Y:S02]  /*3230*/  SHF.R.S32.HI R5, RZ, 0x6, R9 ;  /* 0x00000006ff057819 */ /* 0x000fe40000011409 */
[----:B------:R-:W-:Y:S02]  /*3240*/  SHF.R.S32.HI R6, RZ, 0x6, R8 ;  /* 0x00000006ff067819 */ /* 0x000fe40000011408 */
[--C-:B------:R-:W-:Y:S01]  /*3250*/  LOP3.LUT R9, R223, 0x38, R4.reuse, 0xf8, !PT ;  /* 0x00000038df097812 */ /* 0x100fe200078ef804 */
[--C-:B------:R-:W-:Y:S01]  /*3260*/  IMAD R13, R5, 0xc00, R7.reuse ;  /* 0x00000c00050d7824 */ /* 0x100fe200078e0207 */
[----:B------:R-:W-:Y:S01]  /*3270*/  LOP3.LUT R8, R222, 0x38, R4, 0xf8, !PT ;  /* 0x00000038de087812 */ /* 0x000fe200078ef804 */
[C---:B------:R-:W-:Y:S01]  /*3280*/  IMAD R25, R6.reuse, 0xc00, R7 ;  /* 0x00000c0006197824 */ /* 0x040fe200078e0207 */
[--C-:B------:R-:W-:Y:S01]  /*3290*/  LOP3.LUT R20, R223, 0x38, R3.reuse, 0xf8, !PT ;  /* 0x00000038df147812 */ /* 0x100fe200078ef803 */
[--C-:B------:R-:W-:Y:S01]  /*32a0*/  IMAD R24, R6, 0xc00, R12.reuse ;  /* 0x00000c0006187824 */ /* 0x100fe200078e020c */
[----:B------:R-:W-:Y:S01]  /*32b0*/  LOP3.LUT R23, R222, 0x38, R3, 0xf8, !PT ;  /* 0x00000038de177812 */ /* 0x000fe200078ef803 */
[----:B------:R-:W-:Y:S01]  /*32c0*/  IMAD R6, R5, 0xc00, R12 ;  /* 0x00000c0005067824 */ /* 0x000fe200078e020c */
[----:B------:R-:W-:-:S02]  /*32d0*/  LOP3.LUT R21, R9, R31, RZ, 0x3c, !PT ;  /* 0x0000001f09157212 */ /* 0x000fc400078e3cff */
[-C--:B------:R-:W-:Y:S02]  /*32e0*/  LOP3.LUT R9, R8, R30.reuse, RZ, 0x3c, !PT ;  /* 0x0000001e08097212 */ /* 0x080fe400078e3cff */
[----:B------:R-:W-:Y:S02]  /*32f0*/  LOP3.LUT R8, R20, R31, RZ, 0x3c, !PT ;  /* 0x0000001f14087212 */ /* 0x000fe400078e3cff */
[----:B------:R-:W-:Y:S02]  /*3300*/  LOP3.LUT R5, R23, R30, RZ, 0x3c, !PT ;  /* 0x0000001e17057212 */ /* 0x000fe400078e3cff */
[----:B------:R-:W-:Y:S01]  /*3310*/  SHF.R.S32.HI R73, RZ, 0x3, R4 ;  /* 0x00000003ff497819 */ /* 0x000fe20000011404 */
[----:B------:R-:W-:Y:S01]  /*3320*/  IMAD.IADD R20, R13, 0x1, R8 ;  /* 0x000000010d147824 */ /* 0x000fe200078e0208 */
[----:B------:R-:W-:Y:S02]  /*3330*/  IADD3 R13, R6, R5, RZ ;  /* 0x00000005060d7210 */ /* 0x000fe40007ffe0ff */
[----:B------:R-:W-:-:S02]  /*3340*/  LOP3.LUT R86, R4, 0xfffffff8, RZ, 0xc0, !PT ;  /* 0xfffffff804567812 */ /* 0x000fc400078ec0ff */
[----:B------:R-:W-:Y:S01]  /*3350*/  SHF.R.S32.HI R6, RZ, 0x1f, R130 ;  /* 0x0000001fff067819 */ /* 0x000fe20000011482 */
[----:B------:R-:W-:Y:S01]  /*3360*/  IMAD.SHL.U32 R120, R13, 0x2, RZ ;  /* 0x000000020d787824 */ /* 0x000fe200078e00ff */
[----:B------:R-:W-:Y:S01]  /*3370*/  IADD3 R23, R25, R21, RZ ;  /* 0x0000001519177210 */ /* 0x000fe20007ffe0ff */
[----:B------:R-:W-:Y:S01]  /*3380*/  IMAD.IADD R21, R24, 0x1, R9 ;  /* 0x0000000118157824 */ /* 0x000fe200078e0209 */
[----:B------:R-:W-:Y:S01]  /*3390*/  SHF.R.S32.HI R72, RZ, 0x3, R3 ;  /* 0x00000003ff487819 */ /* 0x000fe20000011403 */
[C---:B------:R-:W-:Y:S01]  /*33a0*/  IMAD R9, R6.reuse, c[0x0][0x280], RZ ;  /* 0x0000a00006097a24 */ /* 0x040fe200078e02ff */
[----:B------:R-:W-:Y:S01]  /*33b0*/  LOP3.LUT R85, R3, 0xfffffff8, RZ, 0xc0, !PT ;  /* 0xfffffff803557812 */ /* 0x000fe200078ec0ff */
[----:B------:R-:W-:Y:S01]  /*33c0*/  IMAD R8, R6, c[0x0][0x290], RZ ;  /* 0x0000a40006087a24 */ /* 0x000fe200078e02ff */
[----:B------:R-:W-:Y:S01]  /*33d0*/  MOV R5, c[0x0][0x27c] ;  /* 0x00009f0000057a02 */ /* 0x000fe20000000f00 */
[C---:B------:R-:W-:Y:S01]  /*33e0*/  IMAD R6, R130.reuse, c[0x0][0x284], R9 ;  /* 0x0000a10082067a24 */ /* 0x040fe200078e0209 */
[----:B------:R-:W-:Y:S01]  /*33f0*/  IADD3 R89, R91, R26, RZ ;  /* 0x0000001a5b597210 */ /* 0x000fe20007ffe0ff */
[----:B------:R-:W-:Y:S01]  /*3400*/  IMAD.SHL.U32 R122, R21, 0x2, RZ ;  /* 0x00000002157a7824 */ /* 0x000fe200078e00ff */
[----:B------:R-:W-:Y:S01]  /*3410*/  SHF.L.U32 R75, R5, 0x1, RZ ;  /* 0x00000001054b7819 */ /* 0x000fe200000006ff */
[----:B------:R-:W-:Y:S01]  /*3420*/  IMAD R5, R130, c[0x0][0x294], R8 ;  /* 0x0000a50082057a24 */ /* 0x000fe200078e0208 */
[----:B------:R-:W-:-:S02]  /*3430*/  IADD3 R105, R6, R99, RZ ;  /* 0x0000006306697210 */ /* 0x000fc40007ffe0ff */
[----:B------:R-:W-:Y:S01]  /*3440*/  IADD3 R103, R95, R6, RZ ;  /* 0x000000065f677210 */ /* 0x000fe20007ffe0ff */
[----:B------:R-:W-:Y:S01]  /*3450*/  IMAD.IADD R104, R5, 0x1, R97 ;  /* 0x0000000105687824 */ /* 0x000fe200078e0261 */
[----:B------:R-:W-:Y:S01]  /*3460*/  SHF.R.S32.HI R102, RZ, 0x1f, R86 ;  /* 0x0000001fff667819 */ /* 0x000fe20000011456 */
[----:B------:R-:W-:Y:S01]  /*3470*/  IMAD.IADD R100, R93, 0x1, R5 ;  /* 0x000000015d647824 */ /* 0x000fe200078e0205 */
[----:B------:R-:W-:Y:S02]  /*3480*/  SHF.R.S32.HI R101, RZ, 0x1f, R85 ;  /* 0x0000001fff657819 */ /* 0x000fe40000011455 */
[----:B------:R-:W-:Y:S02]  /*3490*/  SHF.L.U32 R123, R23, 0x1, RZ ;  /* 0x00000001177b7819 */ /* 0x000fe400000006ff */
[----:B------:R-:W-:Y:S02]  /*34a0*/  SHF.L.U32 R121, R20, 0x1, RZ ;  /* 0x0000000114797819 */ /* 0x000fe400000006ff */
[----:B---3--:R-:W-:Y:S01]  /*34b0*/  @P3 SHF.R.S32.HI R4, RZ, 0x1f, R22 ;  /* 0x0000001fff043819 */ /* 0x008fe20000011416 */
[----:B------:R-:W-:-:S02]  /*34c0*/  @!P3 IMAD.MOV.U32 R4, RZ, RZ, R28 ;  /* 0x000000ffff04b224 */ /* 0x000fc400078e001c */
[----:B------:R-:W-:Y:S02]  /*34d0*/  @!P3 IMAD.MOV.U32 R22, RZ, RZ, R29 ;  /* 0x000000ffff16b224 */ /* 0x000fe400078e001d */
[----:B------:R-:W-:Y:S02]  /*34e0*/  IMAD R3, R4, c[0x0][0x2b0], RZ ;  /* 0x0000ac0004037a24 */ /* 0x000fe400078e02ff */
[----:B------:R-:W-:-:S04]  /*34f0*/  IMAD.WIDE.U32 R112, R22, c[0x0][0x2b0], RZ ;  /* 0x0000ac0016707a25 */ /* 0x000fc800078e00ff */
[----:B------:R-:W-:-:S05]  /*3500*/  IMAD R3, R22, c[0x0][0x2b4], R3 ;  /* 0x0000ad0016037a24 */ /* 0x000fca00078e0203 */
[----:B------:R-:W-:Y:S01]  /*3510*/  IADD3 R119, R113, R3, RZ ;  /* 0x0000000371777210 */ /* 0x000fe20007ffe0ff */
[----:B------:R-:W-:Y:S06]  /*3520*/  BAR.SYNC.DEFER_BLOCKING 0x0 ;  /* 0x0000000000007b1d */ /* 0x000fec0000010000 */
.L_x_1755:
[----:B------:R-:W-:Y:S01]  /*3530*/  MOV R83, RZ ;  /* 0x000000ff00537202 */ /* 0x000fe20000000f00 */
[----:B-1----:R-:W-:Y:S01]  /*3540*/  IMAD.MOV.U32 R3, RZ, RZ, c[0x0][0x2b8] ;  /* 0x0000ae00ff037624 */ /* 0x002fe200078e00ff */
[----:B------:R-:W-:Y:S04]  /*3550*/  DEPBAR.LE SB0, 0x0 ;  /* 0x000080000000791a */ /* 0x000fe80000000000 */
[----:B------:R-:W-:Y:S01]  /*3560*/  ISETP.NE.AND P0, PT, R3, 0x1, PT ;  /* 0x000000010300780c */ /* 0x000fe20003f05270 */
[----:B------:R-:W-:Y:S01]  /*3570*/  IMAD R3, R39, 0x30, R0 ;  /* 0x0000003027037824 */ /* 0x000fe200078e0200 */
[----:B------:R-:W-:Y:S01]  /*3580*/  WARPSYNC 0xffffffff ;  /* 0xffffffff00007948 */ /* 0x000fe20003800000 */
[----:B------:R-:W-:Y:S02]  /*3590*/  BSSY B2, `(.L_x_1715) ;  /* 0x0000544000027945 */ /* 0x000fe40003800000 */
[----:B------:R-:W-:Y:S04]  /*35a0*/  IMAD.IADD R5, R126, 0x1, R3 ;  /* 0x000000017e057824 */ /* 0x000fe800078e0203 */
[--C-:B----4-:R-:W-:Y:S04]  /*35b0*/  IMAD.MOV.U32 R4, RZ, RZ, R5.reuse ;  /* 0x000000ffff047224 */ /* 0x110fe800078e0005 */
[----:B--23--:R-:W-:Y:S05]  /*35c0*/  @P0 IMAD.HI.U32 R6, R5, c[0x0][0x2bc], RZ ;  /* 0x0000af0005060a27 */ /* 0x00cfea00078e00ff */
[----:B------:R-:W-:Y:S02]  /*35d0*/  @P0 SHF.R.U32.HI R4, RZ, c[0x0][0x2c0], R6 ;  /* 0x0000b000ff040a19 */ /* 0x000fe40000011606 */
[----:B------:R-:W-:Y:S04]  /*35e0*/  ISETP.GE.AND P0, PT, R3, R2, PT ;  /* 0x000000020300720c */ /* 0x000fe80003f06270 */
[----:B------:R-:W-:Y:S11]  /*35f0*/  ISETP.GT.OR P0, PT, R0, 0x2f, P0 ;  /* 0x0000002f0000780c */ /* 0x000ff60000704670 */
[----:B------:R-:W-:Y:S02]  /*3600*/  @!UPT UIADD3 URZ, URZ, URZ, URZ ;  /* 0x0000003f3f3ff290 */ /* 0x000fe4000fffe03f */
[C---:B------:R-:W-:Y:S04]  /*3610*/  @!P0 IADD3 R3, P3, R4.reuse, R112, RZ ;  /* 0x0000007004038210 */ /* 0x040fe80007f7e0ff */
[----:B------:R-:W-:Y:S02]  /*3620*/  @!P0 LEA.HI.X.SX32 R6, R4, R119, 0x1, P3 ;  /* 0x0000007704068211 */ /* 0x000fe400018f0eff */
[C---:B------:R-:W-:Y:S04]  /*3630*/  @!P0 LEA R8, P3, R3.reuse, c[0x0][0x2a0], 0x2 ;  /* 0x0000a80003088a11 */ /* 0x040fe800078610ff */
[----:B------:R-:W-:Y:S01]  /*3640*/  @!P0 LEA.HI.X R9, R3, c[0x0][0x2a4], R6, 0x2, P3 ;  /* 0x0000a90003098a11 */ /* 0x000fe200018f1406 */
[----:B------:R-:W-:Y:S04]  /*3650*/  IMAD.MOV R3, RZ, RZ, -R4 ;  /* 0x000000ffff037224 */ /* 0x000fe800078e0a04 */
[----:B------:R-:W-:Y:S01]  /*3660*/  IMAD R84, R3, c[0x0][0x2b8], R5 ;  /* 0x0000ae0003547a24 */ /* 0x000fe200078e0205 */
[----:B------:R-:W2:Y:S03]  /*3670*/  @!P0 LDG.E R83, [R8.64] ;  /* 0x0000000608538981 */ /* 0x000ea6000c1e1900 */
[C---:B------:R-:W-:Y:S01]  /*3680*/  IMAD.WIDE.U32 R4, R84.reuse, c[0x0][0x1e0], RZ ;  /* 0x0000780054047a25 */ /* 0x040fe200078e00ff */
[----:B------:R-:W-:Y:S01]  /*3690*/  SHF.R.S32.HI R87, RZ, 0x1f, R84 ;  /* 0x0000001fff577819 */ /* 0x000fe20000011454 */
[----:B------:R-:W-:Y:S04]  /*36a0*/  BAR.SYNC.DEFER_BLOCKING 0x0 ;  /* 0x0000000000007b1d */ /* 0x000fe80000010000 */
[----:B------:R-:W-:Y:S04]  /*36b0*/  IMAD R3, R87, c[0x0][0x1e0], RZ ;  /* 0x0000780057037a24 */ /* 0x000fe800078e02ff */
        /* <DEDUP_REMOVED lines=8> */
[C---:B------:R-:W-:Y:S02]  /*3740*/  LEA R81, P0, R3.reuse, c[0x0][0x1c8], 0x1 ;  /* 0x0000720003517a11 */ /* 0x040fe400078008ff */
[----:B------:R-:W-:Y:S02]  /*3750*/  MOV R5, c[0x0][0x27c] ;  /* 0x00009f0000057a02 */ /* 0x000fe40000000f00 */
[----:B------:R-:W-:Y:S02]  /*3760*/  LEA.HI.X R80, R3, c[0x0][0x1cc], R4, 0x1, P0 ;  /* 0x0000730003507a11 */ /* 0x000fe400000f0c04 */
[----:B------:R-:W-:Y:S11]  /*3770*/  ISETP.GE.AND P0, PT, R5, 0x1, PT ;  /* 0x000000010500780c */ /* 0x000ff60003f06270 */
[----:B------:R-:W-:Y:S02]  /*3780*/  @!UPT UIADD3 URZ, URZ, URZ, URZ ;  /* 0x0000003f3f3ff290 */ /* 0x000fe4000fffe03f */
[----:B------:R-:W-:-:S05]  /*3790*/  @!P0 BRA `(.L_x_1716) ;  /* 0x00004eb000008947 */ /* 0x000fca0003800000 */
[-C--:B------:R-:W-:Y:S01]  /*37a0*/  IMAD R5, R152, R39.reuse, RZ ;  /* 0x0000002798057224 */ /* 0x080fe200078e02ff */
[----:B------:R-:W-:Y:S01]  /*37b0*/  ULDC.U8 UR4, c[0x0][0x298] ;  /* 0x0000a60000047ab9 */ /* 0x000fe20000000000 */
[-C--:B------:R-:W-:Y:S01]  /*37c0*/  IMAD R4, R153, R39.reuse, RZ ;  /* 0x0000002799047224 */ /* 0x080fe200078e02ff */
[----:B------:R-:W-:Y:S01]  /*37d0*/  ISETP.NE.AND P0, PT, RZ, UR4, PT ;  /* 0x00000004ff007c0c */ /* 0x000fe2000bf05270 */
[-C--:B------:R-:W-:Y:S01]  /*37e0*/  IMAD.WIDE.U32 R68, R134, R39.reuse, RZ ;  /* 0x0000002786447225 */ /* 0x080fe200078e00ff */
[----:B------:R-:W-:Y:S03]  /*37f0*/  SHF.R.S32.HI R3, RZ, 0x1f, R39 ;  /* 0x0000001fff037819 */ /* 0x000fe60000011427 */
[----:B------:R-:W-:Y:S04]  /*3800*/  IMAD.WIDE.U32 R70, R132, R39, RZ ;  /* 0x0000002784467225 */ /* 0x000fe800078e00ff */
[C---:B------:R-:W-:Y:S02]  /*3810*/  IMAD R5, R3.reuse, R134, R5 ;  /* 0x0000008603057224 */ /* 0x040fe400078e0205 */
[----:B------:R-:W-:Y:S02]  /*3820*/  IMAD R4, R3, R132, R4 ;  /* 0x0000008403047224 */ /* 0x000fe400078e0204 */
[----:B------:R-:W-:Y:S01]  /*3830*/  IMAD R3, R39, -0x30, R2 ;  /* 0xffffffd027037824 */ /* 0x000fe200078e0202 */
[----:B------:R-:W-:Y:S02]  /*3840*/  IADD3 R74, R69, R5, RZ ;  /* 0x00000005454a7210 */ /* 0x000fe40007ffe0ff */
[----:B------:R-:W-:Y:S02]  /*3850*/  IADD3 R76, R71, R4, RZ ;  /* 0x00000004474c7210 */ /* 0x000fe40007ffe0ff */
[----:B------:R-:W-:Y:S01]  /*3860*/  IMNMX R82, R3, 0x30, PT ;  /* 0x0000003003527817 */ /* 0x000fe20003800200 */
        /* <DEDUP_REMOVED lines=11> */
[----:B------:R-:W-:Y:S03]  /*3920*/  CS2R R4, SRZ ;  /* 0x0000000000047805 */ /* 0x000fe6000001ff00 */
        /* <DEDUP_REMOVED lines=33> */
.L_x_1719:
[----:B------:R-:W-:Y:S05]  /*3b40*/  BSYNC B0 ;  /* 0x0000000000007941 */ /* 0x000fea0003800000 */
.L_x_1718:
[----:B-1----:R-:W-:Y:S01]  /*3b50*/  IADD3 R10, R143, 0x20, RZ ;  /* 0x000000208f0a7810 */ /* 0x002fe20007ffe0ff */
[----:B-----5:R-:W-:Y:S01]  /*3b60*/  IMAD.MOV.U32 R9, RZ, RZ, R46 ;  /* 0x000000ffff097224 */ /* 0x020fe200078e002e */
[----:B------:R-:W-:Y:S01]  /*3b70*/  BSSY B0, `(.L_x_1720) ;  /* 0x0000044000007945 */ /* 0x000fe20003800000 */
[----:B------:R-:W-:Y:S01]  /*3b80*/  IMAD.MOV.U32 R6, RZ, RZ, R44 ;  /* 0x000000ffff067224 */ /* 0x000fe200078e002c */
[----:B------:R-:W-:Y:S01]  /*3b90*/  ISETP.GE.AND P5, PT, R10, R82, PT ;  /* 0x000000520a00720c */ /* 0x000fe20003fa6270 */
[----:B------:R-:W-:Y:S01]  /*3ba0*/  IMAD.MOV.U32 R3, RZ, RZ, R45 ;  /* 0x000000ffff037224 */ /* 0x000fe200078e002d */
[----:B------:R-:W-:Y:S01]  /*3bb0*/  CS2R R52, SRZ ;  /* 0x0000000000347805 */ /* 0x000fe2000001ff00 */
        /* <DEDUP_REMOVED lines=8> */
[----:B------:R-:W-:Y:S01]  /*3c40*/  CS2R R50, SRZ ;  /* 0x0000000000327805 */ /* 0x000fe2000001ff00 */
        /* <DEDUP_REMOVED lines=16> */
[----:B------:R-:W-:Y:S01]  /*3d50*/  CS2R R24, SRZ ;  /* 0x0000000000187805 */ /* 0x000fe2000001ff00 */
[----:B------:R-:W-:Y:S01]  /*3d60*/  CS2R R22, SRZ ;  /* 0x0000000000167805 */ /* 0x000fe2000001ff00 */
[----:B------:R-:W-:Y:S01]  /*3d70*/  PRMT R28, R9, 0x5410, R8 ;  /* 0x00005410091c7816 */ /* 0x000fe20000000008 */
[----:B------:R-:W-:Y:S01]  /*3d80*/  CS2R R20, SRZ ;  /* 0x0000000000147805 */ /* 0x000fe2000001ff00 */
[----:B------:R-:W-:Y:S01]  /*3d90*/  PRMT R13, R6, 0x5410, R3 ;  /* 0x00005410060d7816 */ /* 0x000fe20000000003 */
[----:B------:R-:W-:-:S05]  /*3da0*/  @P5 BRA `(.L_x_1721) ;  /* 0x0000020000005947 */ /* 0x000fca0003800000 */
[----:B------:R-:W-:Y:S01]  /*3db0*/  IADD3 R3, P3, P0, R94, R68, R157 ;  /* 0x000000445e037210 */ /* 0x000fe2000787e09d */
[----:B------:R-:W-:Y:S01]  /*3dc0*/  CS2R R48, SRZ ;  /* 0x0000000000307805 */ /* 0x000fe2000001ff00 */
[----:B------:R-:W-:Y:S01]  /*3dd0*/  CS2R R20, SRZ ;  /* 0x0000000000147805 */ /* 0x000fe2000001ff00 */
[----:B------:R-:W-:Y:S01]  /*3de0*/  CS2R R50, SRZ ;  /* 0x0000000000327805 */ /* 0x000fe2000001ff00 */
[----:B------:R-:W-:Y:S01]  /*3df0*/  IADD3.X R8, R103, R74, R137, P3, P0 ;  /* 0x0000004a67087210 */ /* 0x000fe20001fe0489 */
[----:B------:R-:W-:Y:S01]  /*3e00*/  CS2R R22, SRZ ;  /* 0x0000000000167805 */ /* 0x000fe2000001ff00 */
[----:B------:R-:W-:Y:S01]  /*3e10*/  IADD3 R6, P3, P0, R92, R70, R156 ;  /* 0x000000465c067210 */ /* 0x000fe2000787e09c */
[----:B------:R-:W-:Y:S01]  /*3e20*/  CS2R R52, SRZ ;  /* 0x0000000000347805 */ /* 0x000fe2000001ff00 */
[----:B------:R-:W-:Y:S01]  /*3e30*/  CS2R R24, SRZ ;  /* 0x0000000000187805 */ /* 0x000fe2000001ff00 */
[----:B------:R-:W-:Y:S01]  /*3e40*/  CS2R R54, SRZ ;  /* 0x0000000000367805 */ /* 0x000fe2000001ff00 */
[----:B------:R-:W-:Y:S01]  /*3e50*/  IADD3.X R9, R100, R76, R138, P3, P0 ;  /* 0x0000004c64097210 */ /* 0x000fe20001fe048a */
[----:B------:R-:W-:Y:S01]  /*3e60*/  CS2R R26, SRZ ;  /* 0x00000000001a7805 */ /* 0x000fe2000001ff00 */
[C---:B------:R-:W-:Y:S04]  /*3e70*/  LEA R10, P0, R3.reuse, c[0x0][0x270], 0x1 ;  /* 0x00009c00030a7a11 */ /* 0x040fe800078008ff */
[----:B------:R-:W-:Y:S02]  /*3e80*/  LEA.HI.X R11, R3, c[0x0][0x274], R8, 0x1, P0 ;  /* 0x00009d00030b7a11 */ /* 0x000fe400000f0c08 */
[C---:B------:R-:W-:Y:S04]  /*3e90*/  LEA R8, P0, R6.reuse, c[0x0][0x288], 0x1 ;  /* 0x0000a20006087a11 */ /* 0x040fe800078008ff */
[----:B------:R-:W-:Y:S02]  /*3ea0*/  LEA.HI.X R9, R6, c[0x0][0x28c], R9, 0x1, P0 ;  /* 0x0000a30006097a11 */ /* 0x000fe400000f0c09 */
[----:B------:R-:W-:Y:S11]  /*3eb0*/  ISETP.GE.AND P0, PT, R144, c[0x0][0x27c], PT ;  /* 0x00009f0090007a0c */ /* 0x000ff60003f06270 */
[----:B------:R-:W-:Y:S02]  /*3ec0*/  @!UPT UIADD3 URZ, URZ, URZ, URZ ;  /* 0x0000003f3f3ff290 */ /* 0x000fe4000fffe03f */
        /* <DEDUP_REMOVED lines=14> */
.L_x_1721:
[----:B------:R-:W-:Y:S05]  /*3fb0*/  BSYNC B0 ;  /* 0x0000000000007941 */ /* 0x000fea0003800000 */
.L_x_1720:
[----:B-----5:R-:W-:Y:S01]  /*3fc0*/  IMAD.MOV.U32 R6, RZ, RZ, R54 ;  /* 0x000000ffff067224 */ /* 0x020fe200078e0036 */
[----:B------:R2:W3:Y:S01]  /*3fd0*/  SHFL.IDX PT, R64, R80, RZ, 0x181f ;  /* 0x00181fff50407589 */ /* 0x0004e200000e0000 */
[----:B------:R-:W-:Y:S01]  /*3fe0*/  IMAD.MOV.U32 R3, RZ, RZ, R55 ;  /* 0x000000ffff037224 */ /* 0x000fe200078e0037 */
[----:B------:R-:W-:Y:S01]  /*3ff0*/  BSSY B1, `(.L_x_1722) ;  /* 0x0000107000017945 */ /* 0x000fe20003800000 */
[----:B-1----:R-:W-:Y:S01]  /*4000*/  IMAD.MOV.U32 R9, RZ, RZ, R52 ;  /* 0x000000ffff097224 */ /* 0x002fe200078e0034 */
[----:B------:R-:W-:Y:S01]  /*4010*/  PRMT R60, R60, 0x5410, R6 ;  /* 0x000054103c3c7816 */ /* 0x000fe20000000006 */
[----:B------:R-:W-:Y:S01]  /*4020*/  IMAD.MOV.U32 R6, RZ, RZ, R50 ;  /* 0x000000ffff067224 */ /* 0x000fe200078e0032 */
[----:B------:R-:W-:Y:S01]  /*4030*/  PRMT R61, R3, 0x7610, R61 ;  /* 0x00007610033d7816 */ /* 0x000fe2000000003d */
[----:B------:R-:W-:Y:S01]  /*4040*/  IMAD.MOV.U32 R8, RZ, RZ, R53 ;  /* 0x000000ffff087224 */ /* 0x000fe200078e0035 */
[----:B------:R-:W-:Y:S01]  /*4050*/  MOV R3, R51 ;  /* 0x0000003300037202 */ /* 0x000fe20000000f00 */
[----:B------:R2:W1:Y:S01]  /*4060*/  SHFL.IDX PT, R63, R81, RZ, 0x181f ;  /* 0x00181fff513f7589 */ /* 0x00046200000e0000 */
[----:B------:R-:W-:Y:S01]  /*4070*/  PRMT R58, R58, 0x5410, R6 ;  /* 0x000054103a3a7816 */ /* 0x000fe20000000006 */
[----:B------:R-:W-:Y:S01]  /*4080*/  IMAD.MOV.U32 R6, RZ, RZ, R26 ;  /* 0x000000ffff067224 */ /* 0x000fe200078e001a */
[----:B------:R-:W-:Y:S01]  /*4090*/  PRMT R59, R3, 0x5410, R9 ;  /* 0x00005410033b7816 */ /* 0x000fe20000000009 */
[----:B------:R-:W-:Y:S01]  /*40a0*/  IMAD.MOV.U32 R9, RZ, RZ, R48 ;  /* 0x000000ffff097224 */ /* 0x000fe200078e0030 */
[----:B------:R-:W-:Y:S02]  /*40b0*/  MOV R3, R27 ;  /* 0x0000001b00037202 */ /* 0x000fe40000000f00 */
[----:B------:R-:W-:Y:S01]  /*40c0*/  PRMT R60, R8, 0x7610, R60 ;  /* 0x00007610083c7816 */ /* 0x000fe2000000003c */
[----:B------:R-:W-:Y:S01]  /*40d0*/  IMAD.MOV.U32 R8, RZ, RZ, R49 ;  /* 0x000000ffff087224 */ /* 0x000fe200078e0031 */
[----:B------:R-:W-:Y:S01]  /*40e0*/  PRMT R34, R6, 0x5410, R3 ;  /* 0x0000541006227816 */ /* 0x000fe20000000003 */
[----:B------:R-:W-:Y:S01]  /*40f0*/  IMAD.MOV.U32 R6, RZ, RZ, R24 ;  /* 0x000000ffff067224 */ /* 0x000fe200078e0018 */
[----:B------:R-:W-:Y:S01]  /*4100*/  PRMT R57, R9, 0x7610, R57 ;  /* 0x0000761009397816 */ /* 0x000fe20000000039 */
[----:B------:R-:W-:Y:S01]  /*4110*/  IMAD.MOV.U32 R3, RZ, RZ, R25 ;  /* 0x000000ffff037224 */ /* 0x000fe200078e0019 */
[----:B------:R-:W-:Y:S04]  /*4120*/  PRMT R58, R8, 0x7610, R58 ;  /* 0x00007610083a7816 */ /* 0x000fe8000000003a */
[----:B------:R-:W-:Y:S01]  /*4130*/  PRMT R33, R6, 0x5410, R3 ;  /* 0x0000541006217816 */ /* 0x000fe20000000003 */
[----:B------:R-:W-:Y:S05]  /*4140*/  IMAD.MOV.U32 R3, RZ, RZ, R22 ;  /* 0x000000ffff037224 */ /* 0x000fea00078e0016 */
[----:B------:R-:W-:Y:S02]  /*4150*/  PRMT R32, R3, 0x7610, R32 ;  /* 0x0000761003207816 */ /* 0x000fe40000000020 */
[----:B------:R-:W-:Y:S04]  /*4160*/  MOV R3, R23 ;  /* 0x0000001700037202 */ /* 0x000fe80000000f00 */
[----:B------:R-:W-:Y:S01]  /*4170*/  PRMT R32, R32, 0x5410, R3 ;  /* 0x0000541020207816 */ /* 0x000fe20000000003 */
[----:B------:R-:W-:Y:S05]  /*4180*/  IMAD.MOV.U32 R3, RZ, RZ, R20 ;  /* 0x000000ffff037224 */ /* 0x000fea00078e0014 */
[----:B------:R-:W-:Y:S01]  /*4190*/  PRMT R30, R30, 0x5410, R3 ;  /* 0x000054101e1e7816 */ /* 0x000fe20000000003 */
[----:B------:R-:W-:Y:S05]  /*41a0*/  IMAD.MOV.U32 R3, RZ, RZ, R21 ;  /* 0x000000ffff037224 */ /* 0x000fea00078e0015 */
[----:B------:R-:W-:Y:S01]  /*41b0*/  PRMT R31, R31, 0x5410, R3 ;  /* 0x000054101f1f7816 */ /* 0x000fe20000000003 */
[----:B------:R-:W-:-:S05]  /*41c0*/  @P4 BRA `(.L_x_1723) ;  /* 0x00000e9000004947 */ /* 0x000fca0003800000 */
[----:B-123--:R-:W-:Y:S01]  /*41d0*/  ISETP.GE.AND P0, PT, R140, c[0x0][0x1d4], PT ;  /* 0x000075008c007a0c */ /* 0x00efe20003f06270 */
[----:B------:R-:W-:Y:S01]  /*41e0*/  @!UPT UIADD3 URZ, URZ, URZ, URZ ;  /* 0x0000003f3f3ff290 */ /* 0x000fe2000fffe03f */
[----:B------:R-:W-:Y:S11]  /*41f0*/  BSSY B0, `(.L_x_1724) ;  /* 0x0000038000007945 */ /* 0x000ff60003800000 */
[----:B------:R-:W-:-:S05]  /*4200*/  @P0 BRA `(.L_x_1725) ;  /* 0x0000036000000947 */ /* 0x000fca0003800000 */
[----:B------:R-:W-:Y:S01]  /*4210*/  ISETP.GE.AND P0, PT, R144, c[0x0][0x27c], PT ;  /* 0x00009f0090007a0c */ /* 0x000fe20003f06270 */
[----:B------:R-:W1:Y:S11]  /*4220*/  LDS.128 R8, [R203+0xa080] ;  /* 0x00a08000cb087984 */ /* 0x000e760000000c00 */
[----:B------:R-:W-:Y:S01]  /*4230*/  @!UPT UIADD3 URZ, URZ, URZ, URZ ;  /* 0x0000003f3f3ff290 */ /* 0x000fe2000fffe03f */
[--C-:B------:R-:W-:Y:S01]  /*4240*/  @!P0 SHF.R.U64 R4, R4, 0x10, R5.reuse ;  /* 0x0000001004048819 */ /* 0x100fe20000001205 */
[----:B------:R-:W-:Y:S02]  /*4250*/  @!P0 HADD2.F32 R36, -RZ, R36.H0_H0 ;  /* 0x20000024ff248230 */ /* 0x000fe40000004100 */
[----:B------:R-:W-:Y:S02]  /*4260*/  @!P0 HADD2.F32 R6, -RZ, R13.H0_H0 ;  /* 0x2000000dff068230 */ /* 0x000fe40000004100 */
[----:B------:R-:W-:Y:S01]  /*4270*/  @!P0 HADD2.F32 R4, -RZ, R4.H0_H0 ;  /* 0x20000004ff048230 */ /* 0x000fe20000004100 */
[----:B-1----:R-:W-:Y:S05]  /*4280*/  @!P0 MOV R3, R8 ;  /* 0x0000000800038202 */ /* 0x002fea0000000f00 */
[--C-:B------:R-:W-:Y:S02]  /*4290*/  @!P0 HADD2.F32 R35, -RZ, R3.reuse.H1_H1 ;  /* 0x30000003ff238230 */ /* 0x100fe40000004100 */
[----:B------:R-:W-:Y:S03]  /*42a0*/  @!P0 HADD2.F32 R3, -RZ, R3.H0_H0 ;  /* 0x20000003ff038230 */ /* 0x000fe60000004100 */
[----:B------:R-:W-:Y:S04]  /*42b0*/  @!P0 FMUL.FTZ R62, R35, R6 ;  /* 0x00000006233e8220 */ /* 0x000fe80000410000 */
[C---:B------:R-:W-:Y:S02]  /*42c0*/  @!P0 FFMA.FTZ R62, R3.reuse, R36, -R62 ;  /* 0x00000024033e8223 */ /* 0x040fe4000001083e */
[----:B------:R-:W-:Y:S01]  /*42d0*/  @!P0 FMUL.FTZ R3, R3, R6 ;  /* 0x0000000603038220 */ /* 0x000fe20000410000 */
[----:B------:R-:W-:Y:S03]  /*42e0*/  @!P0 SHF.R.U32.HI R6, RZ, 0x10, R5 ;  /* 0x00000010ff068819 */ /* 0x000fe60000011605 */
[----:B------:R-:W-:Y:S01]  /*42f0*/  @!P0 FFMA.FTZ R3, R35, R36, R3 ;  /* 0x0000002423038223 */ /* 0x000fe20000010003 */
[--C-:B------:R-:W-:Y:S01]  /*4300*/  @!P0 SHF.R.U64 R35, R40, 0x10, R41.reuse ;  /* 0x0000001028238819 */ /* 0x100fe20000001229 */
[----:B------:R-:W-:Y:S01]  /*4310*/  @!P0 HADD2.F32 R6, -RZ, R6.H0_H0 ;  /* 0x20000006ff068230 */ /* 0x000fe20000004100 */
[----:B------:R-:W-:Y:S02]  /*4320*/  @!P0 SHF.R.U32.HI R36, RZ, 0x10, R41 ;  /* 0x00000010ff248819 */ /* 0x000fe40000011629 */
[----:B------:R-:W-:Y:S01]  /*4330*/  @!P0 F2FP.PACK_AB R40, R3, R62 ;  /* 0x0000003e0328823e */ /* 0x000fe200000000ff */
[----:B------:R-:W-:Y:S01]  /*4340*/  @!P0 HADD2.F32 R35, -RZ, R35.H0_H0 ;  /* 0x20000023ff238230 */ /* 0x000fe20000004100 */
[----:B------:R-:W-:Y:S02]  /*4350*/  @!P0 MOV R3, R9 ;  /* 0x0000000900038202 */ /* 0x000fe40000000f00 */
[----:B------:R-:W-:Y:S02]  /*4360*/  @!P0 MOV R8, R40 ;  /* 0x0000002800088202 */ /* 0x000fe40000000f00 */
[C---:B------:R-:W-:Y:S01]  /*4370*/  LEA R40, P3, R140.reuse, R63, 0x1 ;  /* 0x0000003f8c287211 */ /* 0x040fe200078608ff */
[--C-:B------:R-:W-:Y:S02]  /*4380*/  @!P0 HADD2.F32 R5, -RZ, R3.reuse.H1_H1 ;  /* 0x30000003ff058230 */ /* 0x100fe40000004100 */
[----:B------:R-:W-:Y:S03]  /*4390*/  @!P0 HADD2.F32 R3, -RZ, R3.H0_H0 ;  /* 0x20000003ff038230 */ /* 0x000fe60000004100 */
[-C--:B------:R-:W-:Y:S04]  /*43a0*/  @!P0 FMUL.FTZ R41, R5, R4.reuse ;  /* 0x0000000405298220 */ /* 0x080fe80000410000 */
[CC--:B------:R-:W-:Y:S02]  /*43b0*/  @!P0 FFMA.FTZ R41, R3.reuse, R35.reuse, -R41 ;  /* 0x0000002303298223 */ /* 0x0c0fe40000010829 */
[----:B------:R-:W-:Y:S01]  /*43c0*/  @!P0 FMUL.FTZ R3, R3, R4 ;  /* 0x0000000403038220 */ /* 0x000fe20000410000 */
[----:B------:R-:W-:Y:S03]  /*43d0*/  @!P0 MOV R4, R10 ;  /* 0x0000000a00048202 */ /* 0x000fe60000000f00 */
[----:B------:R-:W-:Y:S02]  /*43e0*/  @!P0 FFMA.FTZ R3, R5, R35, R3 ;  /* 0x0000002305038223 */ /* 0x000fe40000010003 */
[--C-:B------:R-:W-:Y:S02]  /*43f0*/  @!P0 HADD2.F32 R5, -RZ, R4.reuse.H1_H1 ;  /* 0x30000004ff058230 */ /* 0x100fe40000004100 */
[----:B------:R-:W-:Y:S01]  /*4400*/  @!P0 HADD2.F32 R4, -RZ, R4.H0_H0 ;  /* 0x20000004ff048230 */ /* 0x000fe20000004100 */
[----:B------:R-:W-:Y:S02]  /*4410*/  @!P0 F2FP.PACK_AB R3, R3, R41 ;  /* 0x000000290303823e */ /* 0x000fe400000000ff */
[----:B------:R-:W-:Y:S02]  /*4420*/  LEA.HI.X R41, R140, R64, R141, 0x1, P3 ;  /* 0x000000408c297211 */ /* 0x000fe400018f0c8d */
[----:B------:R-:W-:Y:S01]  /*4430*/  @!P0 MOV R9, R3 ;  /* 0x0000000300098202 */ /* 0x000fe20000000f00 */
[----:B------:R-:W-:Y:S02]  /*4440*/  @!P0 HADD2.F32 R3, -RZ, R13.H1_H1 ;  /* 0x3000000dff038230 */ /* 0x000fe40000004100 */
[----:B------:R-:W-:Y:S03]  /*4450*/  @!P0 HADD2.F32 R13, -RZ, R37.H0_H0 ;  /* 0x20000025ff0d8230 */ /* 0x000fe60000004100 */
[CC--:B------:R-:W-:Y:S02]  /*4460*/  @!P0 FMUL.FTZ R35, R5.reuse, R3.reuse ;  /* 0x0000000305238220 */ /* 0x0c0fe40000410000 */
[C---:B------:R-:W-:Y:S02]  /*4470*/  @!P0 FMUL.FTZ R3, R4.reuse, R3 ;  /* 0x0000000304038220 */ /* 0x040fe40000410000 */
[----:B------:R-:W-:Y:S01]  /*4480*/  @!P0 FFMA.FTZ R62, R4, R13, -R35 ;  /* 0x0000000d043e8223 */ /* 0x000fe20000010823 */
[----:B------:R-:W-:Y:S01]  /*4490*/  @!P0 MOV R4, R11 ;  /* 0x0000000b00048202 */ /* 0x000fe20000000f00 */
[----:B------:R-:W-:Y:S01]  /*44a0*/  @!P0 FFMA.FTZ R3, R5, R13, R3 ;  /* 0x0000000d05038223 */ /* 0x000fe20000010003 */
[----:B------:R-:W-:Y:S03]  /*44b0*/  @!P0 HADD2.F32 R35, -RZ, R36.H0_H0 ;  /* 0x20000024ff238230 */ /* 0x000fe60000004100 */
[--C-:B------:R-:W-:Y:S02]  /*44c0*/  @!P0 HADD2.F32 R5, -RZ, R4.reuse.H0_H0 ;  /* 0x20000004ff058230 */ /* 0x100fe40000004100 */
[----:B------:R-:W-:Y:S03]  /*44d0*/  @!P0 HADD2.F32 R13, -RZ, R4.H1_H1 ;  /* 0x30000004ff0d8230 */ /* 0x000fe60000004100 */
[-C--:B------:R-:W-:Y:S02]  /*44e0*/  @!P0 FMUL.FTZ R4, R5, R6.reuse ;  /* 0x0000000605048220 */ /* 0x080fe40000410000 */
[C---:B------:R-:W-:Y:S02]  /*44f0*/  @!P0 FMUL.FTZ R36, R13.reuse, R6 ;  /* 0x000000060d248220 */ /* 0x040fe40000410000 */
[-C--:B------:R-:W-:Y:S02]  /*4500*/  @!P0 FFMA.FTZ R4, R13, R35.reuse, R4 ;  /* 0x000000230d048223 */ /* 0x080fe40000010004 */
[----:B------:R-:W-:Y:S01]  /*4510*/  @!P0 FFMA.FTZ R36, R5, R35, -R36 ;  /* 0x0000002305248223 */ /* 0x000fe20000010824 */
[----:B------:R-:W-:Y:S04]  /*4520*/  @!P0 F2FP.PACK_AB R5, R3, R62 ;  /* 0x0000003e0305823e */ /* 0x000fe800000000ff */
[----:B------:R-:W-:Y:S02]  /*4530*/  @!P0 F2FP.PACK_AB R3, R4, R36 ;  /* 0x000000240403823e */ /* 0x000fe400000000ff */
[----:B------:R-:W-:Y:S02]  /*4540*/  @!P0 MOV R10, R5 ;  /* 0x00000005000a8202 */ /* 0x000fe40000000f00 */
[----:B------:R-:W-:Y:S05]  /*4550*/  @!P0 MOV R11, R3 ;  /* 0x00000003000b8202 */ /* 0x000fea0000000f00 */
[----:B------:R1:W-:Y:S02]  /*4560*/  ST.E.128 [R40.64], R8 ;  /* 0x0000000828007985 */ /* 0x0003e4000c101d06 */
.L_x_1725:
[----:B------:R-:W-:Y:S05]  /*4570*/  BSYNC B0 ;  /* 0x0000000000007941 */ /* 0x000fea0003800000 */
.L_x_1724:
[----:B------:R-:W-:Y:S01]  /*4580*/  ISETP.GE.AND P0, PT, R142, c[0x0][0x1d4], PT ;  /* 0x000075008e007a0c */ /* 0x000fe20003f06270 */
[----:B------:R-:W-:Y:S01]  /*4590*/  @!UPT UIADD3 URZ, URZ, URZ, URZ ;  /* 0x0000003f3f3ff290 */ /* 0x000fe2000fffe03f */
[----:B------:R-:W-:Y:S11]  /*45a0*/  BSSY B0, `(.L_x_1726) ;  /* 0x0000038000007945 */ /* 0x000ff60003800000 */
[----:B------:R-:W-:-:S05]  /*45b0*/  @P0 BRA `(.L_x_1727) ;  /* 0x0000036000000947 */ /* 0x000fca0003800000 */
[----:B------:R-:W-:Y:S01]  /*45c0*/  ISETP.GE.AND P0, PT, R148, c[0x0][0x27c], PT ;  /* 0x00009f0094007a0c */ /* 0x000fe20003f06270 */
[----:B-1----:R-:W1:Y:S11]  /*45d0*/  LDS.128 R8, [R203+0xb880] ;  /* 0x00b88000cb087984 */ /* 0x002e760000000c00 */
[----:B------:R-:W-:Y:S01]  /*45e0*/  @!UPT UIADD3 URZ, URZ, URZ, URZ ;  /* 0x0000003f3f3ff290 */ /* 0x000fe2000fffe03f */
[----:B------:R-:W-:Y:S01]  /*45f0*/  @!P0 SHF.R.U32.HI R35, RZ, 0x10, R43 ;  /* 0x00000010ff238819 */ /* 0x000fe2000001162b */
[----:B------:R-:W-:Y:S02]  /*4600*/  @!P0 HADD2.F32 R6, -RZ, R37.H1_H1 ;  /* 0x30000025ff068230 */ /* 0x000fe40000004100 */
[----:B------:R-:W-:Y:S01]  /*4610*/  @!P0 HADD2.F32 R4, -RZ, R28.H0_H0 ;  /* 0x2000001cff048230 */ /* 0x000fe20000004100 */
[----:B-1----:R-:W-:Y:S05]  /*4620*/  @!P0 MOV R3, R8 ;  /* 0x0000000800038202 */ /* 0x002fea0000000f00 */
[--C-:B------:R-:W-:Y:S02]  /*4630*/  @!P0 HADD2.F32 R5, -RZ, R3.reuse.H1_H1 ;  /* 0x30000003ff058230 */ /* 0x100fe40000004100 */
[----:B------:R-:W-:Y:S03]  /*4640*/  @!P0 HADD2.F32 R3, -RZ, R3.H0_H0 ;  /* 0x20000003ff038230 */ /* 0x000fe60000004100 */
[----:B------:R-:W-:Y:S04]  /*4650*/  @!P0 FMUL.FTZ R13, R5, R4 ;  /* 0x00000004050d8220 */ /* 0x000fe80000410000 */
[C---:B------:R-:W-:Y:S01]  /*4660*/  @!P0 FFMA.FTZ R36, R3.reuse, R6, -R13 ;  /* 0x0000000603248223 */ /* 0x040fe2000001080d */
[----:B------:R-:W-:Y:S01]  /*4670*/  @!P0 SHF.R.U64 R13, R42, 0x10, R43 ;  /* 0x000000102a0d8819 */ /* 0x000fe2000000122b */
[----:B------:R-:W-:Y:S01]  /*4680*/  @!P0 FMUL.FTZ R3, R3, R4 ;  /* 0x0000000403038220 */ /* 0x000fe20000410000 */
[----:B------:R-:W-:Y:S03]  /*4690*/  @!P0 SHF.R.U64 R4, R14, 0x10, R15 ;  /* 0x000000100e048819 */ /* 0x000fe6000000120f */
[----:B------:R-:W-:Y:S01]  /*46a0*/  @!P0 FFMA.FTZ R3, R5, R6, R3 ;  /* 0x0000000605038223 */ /* 0x000fe20000010003 */
[----:B------:R-:W-:Y:S01]  /*46b0*/  @!P0 SHF.R.U32.HI R6, RZ, 0x10, R15 ;  /* 0x00000010ff068819 */ /* 0x000fe2000001160f */
[----:B------:R-:W-:Y:S02]  /*46c0*/  @!P0 HADD2.F32 R4, -RZ, R4.H0_H0 ;  /* 0x20000004ff048230 */ /* 0x000fe40000004100 */
[----:B------:R-:W-:Y:S01]  /*46d0*/  @!P0 HADD2.F32 R13, -RZ, R13.H0_H0 ;  /* 0x2000000dff0d8230 */ /* 0x000fe20000004100 */
[----:B------:R-:W-:Y:S01]  /*46e0*/  @!P0 F2FP.PACK_AB R14, R3, R36 ;  /* 0x00000024030e823e */ /* 0x000fe200000000ff */
[----:B------:R-:W-:Y:S01]  /*46f0*/  @!P0 HADD2.F32 R6, -RZ, R6.H0_H0 ;  /* 0x20000006ff068230 */ /* 0x000fe20000004100 */
[----:B------:R-:W-:Y:S02]  /*4700*/  @!P0 MOV R3, R9 ;  /* 0x0000000900038202 */ /* 0x000fe40000000f00 */
[----:B------:R-:W-:Y:S02]  /*4710*/  @!P0 MOV R8, R14 ;  /* 0x0000000e00088202 */ /* 0x000fe40000000f00 */
[C---:B------:R-:W-:Y:S01]  /*4720*/  LEA R36, P3, R206.reuse, R63, 0x1 ;  /* 0x0000003fce247211 */ /* 0x040fe200078608ff */
[--C-:B------:R-:W-:Y:S02]  /*4730*/  @!P0 HADD2.F32 R5, -RZ, R3.reuse.H1_H1 ;  /* 0x30000003ff058230 */ /* 0x100fe40000004100 */
[----:B------:R-:W-:Y:S01]  /*4740*/  @!P0 HADD2.F32 R3, -RZ, R3.H0_H0 ;  /* 0x20000003ff038230 */ /* 0x000fe20000004100 */
[----:B------:R-:W-:Y:S02]  /*4750*/  LEA.HI.X R37, R206, R64, R214, 0x1, P3 ;  /* 0x00000040ce257211 */ /* 0x000fe400018f0cd6 */
[-C--:B------:R-:W-:Y:S04]  /*4760*/  @!P0 FMUL.FTZ R15, R5, R4.reuse ;  /* 0x00000004050f8220 */ /* 0x080fe80000410000 */
[CC--:B------:R-:W-:Y:S02]  /*4770*/  @!P0 FFMA.FTZ R15, R3.reuse, R13.reuse, -R15 ;  /* 0x0000000d030f8223 */ /* 0x0c0fe4000001080f */
[----:B------:R-:W-:Y:S01]  /*4780*/  @!P0 FMUL.FTZ R3, R3, R4 ;  /* 0x0000000403038220 */ /* 0x000fe20000410000 */
[----:B------:R-:W-:Y:S03]  /*4790*/  @!P0 MOV R4, R10 ;  /* 0x0000000a00048202 */ /* 0x000fe60000000f00 */
[----:B------:R-:W-:Y:S01]  /*47a0*/  @!P0 FFMA.FTZ R3, R5, R13, R3 ;  /* 0x0000000d05038223 */ /* 0x000fe20000010003 */
[----:B------:R-:W-:Y:S02]  /*47b0*/  @!P0 HADD2.F32 R13, -RZ, R38.H0_H0 ;  /* 0x20000026ff0d8230 */ /* 0x000fe40000004100 */
[--C-:B------:R-:W-:Y:S02]  /*47c0*/  @!P0 HADD2.F32 R5, -RZ, R4.reuse.H1_H1 ;  /* 0x30000004ff058230 */ /* 0x100fe40000004100 */
[----:B------:R-:W-:Y:S01]  /*47d0*/  @!P0 F2FP.PACK_AB R3, R3, R15 ;  /* 0x0000000f0303823e */ /* 0x000fe200000000ff */
[----:B------:R-:W-:Y:S03]  /*47e0*/  @!P0 HADD2.F32 R4, -RZ, R4.H0_H0 ;  /* 0x20000004ff048230 */ /* 0x000fe60000004100 */
[----:B------:R-:W-:Y:S01]  /*47f0*/  @!P0 MOV R9, R3 ;  /* 0x0000000300098202 */ /* 0x000fe20000000f00 */
[----:B------:R-:W-:Y:S05]  /*4800*/  @!P0 HADD2.F32 R3, -RZ, R28.H1_H1 ;  /* 0x3000001cff038230 */ /* 0x000fea0000004100 */
        /* <DEDUP_REMOVED lines=17> */
.L_x_1727:
[----:B------:R-:W-:Y:S05]  /*4920*/  BSYNC B0 ;  /* 0x0000000000007941 */ /* 0x000fea0003800000 */
.L_x_1726:
        /* <DEDUP_REMOVED lines=8> */
[----:B------:R-:W-:Y:S02]  /*49b0*/  @!P0 HADD2.F32 R4, -RZ, R29.H0_H0 ;  /* 0x2000001dff048230 */ /* 0x000fe40000004100 */
        /* <DEDUP_REMOVED lines=17> */
[----:B------:R-:W-:Y:S03]  /*4ad0*/  @!P0 MOV R8, R15 ;  /* 0x0000000f00088202 */ /* 0x000fe60000000f00 */
[--C-:B------:R-:W-:Y:S02]  /*4ae0*/  @!P0 HADD2.F32 R5, -RZ, R3.reuse.H1_H1 ;  /* 0x30000003ff058230 */ /* 0x100fe40000004100 */
[----:B------:R-:W-:Y:S03]  /*4af0*/  @!P0 HADD2.F32 R3, -RZ, R3.H0_H0 ;  /* 0x20000003ff038230 */ /* 0x000fe60000004100 */
        /* <DEDUP_REMOVED lines=8> */
[----:B------:R-:W-:Y:S01]  /*4b80*/  @!P0 HADD2.F32 R4, -RZ, R4.H0_H0 ;  /* 0x20000004ff048230 */ /* 0x000fe20000004100 */
[C---:B------:R-:W-:Y:S02]  /*4b90*/  LEA R16, P3, R205.reuse, R63, 0x1 ;  /* 0x0000003fcd107211 */ /* 0x040fe400078608ff */
[----:B------:R-:W-:Y:S01]  /*4ba0*/  @!P0 MOV R9, R3 ;  /* 0x0000000300098202 */ /* 0x000fe20000000f00 */
[----:B------:R-:W-:Y:S01]  /*4bb0*/  @!P0 HADD2.F32 R3, -RZ, R29.H1_H1 ;  /* 0x3000001dff038230 */ /* 0x000fe20000004100 */
[----:B------:R-:W-:Y:S04]  /*4bc0*/  LEA.HI.X R17, R205, R64, R216, 0x1, P3 ;  /* 0x00000040cd117211 */ /* 0x000fe800018f0cd8 */
[CC--:B------:R-:W-:Y:S02]  /*4bd0*/  @!P0 FMUL.FTZ R15, R5.reuse, R3.reuse ;  /* 0x00000003050f8220 */ /* 0x0c0fe40000410000 */
[C---:B------:R-:W-:Y:S02]  /*4be0*/  @!P0 FMUL.FTZ R3, R4.reuse, R3 ;  /* 0x0000000304038220 */ /* 0x040fe40000410000 */
[----:B------:R-:W-:Y:S01]  /*4bf0*/  @!P0 FFMA.FTZ R28, R4, R13, -R15 ;  /* 0x0000000d041c8223 */ /* 0x000fe2000001080f */
[----:B------:R-:W-:Y:S01]  /*4c00*/  @!P0 MOV R4, R11 ;  /* 0x0000000b00048202 */ /* 0x000fe20000000f00 */
[----:B------:R-:W-:Y:S04]  /*4c10*/  @!P0 FFMA.FTZ R3, R5, R13, R3 ;  /* 0x0000000d05038223 */ /* 0x000fe80000010003 */
        /* <DEDUP_REMOVED lines=11> */
.L_x_1729:
[----:B------:R-:W-:Y:S05]  /*4cd0*/  BSYNC B0 ;  /* 0x0000000000007941 */ /* 0x000fea0003800000 */
.L_x_1728:
[----:B------:R-:W-:Y:S11]  /*4ce0*/  ISETP.GE.AND P0, PT, R204, c[0x0][0x1d4], PT ;  /* 0x00007500cc007a0c */ /* 0x000ff60003f06270 */
[----:B------:R-:W-:Y:S02]  /*4cf0*/  @!UPT UIADD3 URZ, URZ, URZ, URZ ;  /* 0x0000003f3f3ff290 */ /* 0x000fe4000fffe03f */
[----:B------:R-:W-:-:S05]  /*4d00*/  @P0 BRA `(.L_x_1723) ;  /* 0x0000035000000947 */ /* 0x000fca0003800000 */
[----:B------:R-:W-:Y:S01]  /*4d10*/  ISETP.GE.AND P0, PT, R147, c[0x0][0x27c], PT ;  /* 0x00009f0093007a0c */ /* 0x000fe20003f06270 */
[----:B-1----:R-:W1:Y:S01]  /*4d20*/  LDS.128 R8, [R203+0xe880] ;  /* 0x00e88000cb087984 */ /* 0x002e620000000c00 */
[C---:B------:R-:W-:Y:S04]  /*4d30*/  LEA R16, P3, R204.reuse, R63, 0x1 ;  /* 0x0000003fcc107211 */ /* 0x040fe800078608ff */
[----:B------:R-:W-:Y:S07]  /*4d40*/  LEA.HI.X R17, R204, R64, R215, 0x1, P3 ;  /* 0x00000040cc117211 */ /* 0x000fee00018f0cd7 */
[----:B------:R-:W-:Y:S02]  /*4d50*/  @!P0 HADD2.F32 R4, -RZ, R30.H0_H0 ;  /* 0x2000001eff048230 */ /* 0x000fe40000004100 */
[----:B------:R-:W-:Y:S01]  /*4d60*/  @!P0 HADD2.F32 R6, -RZ, R56.H1_H1 ;  /* 0x30000038ff068230 */ /* 0x000fe20000004100 */
[----:B-1----:R-:W-:Y:S05]  /*4d70*/  @!P0 MOV R3, R8 ;  /* 0x0000000800038202 */ /* 0x002fea0000000f00 */
[--C-:B------:R-:W-:Y:S02]  /*4d80*/  @!P0 HADD2.F32 R5, -RZ, R3.reuse.H1_H1 ;  /* 0x30000003ff058230 */ /* 0x100fe40000004100 */
[----:B------:R-:W-:Y:S03]  /*4d90*/  @!P0 HADD2.F32 R3, -RZ, R3.H0_H0 ;  /* 0x20000003ff038230 */ /* 0x000fe60000004100 */
[----:B------:R-:W-:Y:S04]  /*4da0*/  @!P0 FMUL.FTZ R13, R5, R4 ;  /* 0x00000004050d8220 */ /* 0x000fe80000410000 */
[C---:B------:R-:W-:Y:S02]  /*4db0*/  @!P0 FFMA.FTZ R13, R3.reuse, R6, -R13 ;  /* 0x00000006030d8223 */ /* 0x040fe4000001080d */
[----:B------:R-:W-:Y:S01]  /*4dc0*/  @!P0 FMUL.FTZ R3, R3, R4 ;  /* 0x0000000403038220 */ /* 0x000fe20000410000 */
[----:B------:R-:W-:Y:S03]  /*4dd0*/  @!P0 SHF.R.U64 R4, R18, 0x10, R19 ;  /* 0x0000001012048819 */ /* 0x000fe60000001213 */
[----:B------:R-:W-:Y:S01]  /*4de0*/  @!P0 FFMA.FTZ R3, R5, R6, R3 ;  /* 0x0000000605038223 */ /* 0x000fe20000010003 */
[----:B------:R-:W-:Y:S01]  /*4df0*/  @!P0 SHF.R.U32.HI R6, RZ, 0x10, R19 ;  /* 0x00000010ff068819 */ /* 0x000fe20000011613 */
[----:B------:R-:W-:Y:S03]  /*4e00*/  @!P0 HADD2.F32 R4, -RZ, R4.H0_H0 ;  /* 0x20000004ff048230 */ /* 0x000fe60000004100 */
[----:B------:R-:W-:Y:S01]  /*4e10*/  @!P0 F2FP.PACK_AB R15, R3, R13 ;  /* 0x0000000d030f823e */ /* 0x000fe200000000ff */
[----:B------:R-:W-:Y:S01]  /*4e20*/  @!P0 HADD2.F32 R6, -RZ, R6.H0_H0 ;  /* 0x20000006ff068230 */ /* 0x000fe20000004100 */
[----:B------:R-:W-:Y:S02]  /*4e30*/  @!P0 MOV R3, R9 ;  /* 0x0000000900038202 */ /* 0x000fe40000000f00 */
[--C-:B------:R-:W-:Y:S02]  /*4e40*/  @!P0 SHF.R.U64 R13, R46, 0x10, R47.reuse ;  /* 0x000000102e0d8819 */ /* 0x100fe4000000122f */
[----:B------:R-:W-:Y:S01]  /*4e50*/  @!P0 MOV R8, R15 ;  /* 0x0000000f00088202 */ /* 0x000fe20000000f00 */
[----:B------:R-:W-:Y:S02]  /*4e60*/  @!P0 HADD2.F32 R5, -RZ, R3.H1_H1 ;  /* 0x30000003ff058230 */ /* 0x000fe40000004100 */
[----:B------:R-:W-:Y:S02]  /*4e70*/  @!P0 HADD2.F32 R13, -RZ, R13.H0_H0 ;  /* 0x2000000dff0d8230 */ /* 0x000fe40000004100 */
[----:B------:R-:W-:Y:S01]  /*4e80*/  @!P0 HADD2.F32 R3, -RZ, R3.H0_H0 ;  /* 0x20000003ff038230 */ /* 0x000fe20000004100 */
[-C--:B------:R-:W-:Y:S04]  /*4e90*/  @!P0 FMUL.FTZ R14, R5, R4.reuse ;  /* 0x00000004050e8220 */ /* 0x080fe80000410000 */
[CC--:B------:R-:W-:Y:S01]  /*4ea0*/  @!P0 FFMA.FTZ R18, R3.reuse, R13.reuse, -R14 ;  /* 0x0000000d03128223 */ /* 0x0c0fe2000001080e */
[----:B------:R-:W-:Y:S01]  /*4eb0*/  @!P0 SHF.R.U32.HI R14, RZ, 0x10, R47 ;  /* 0x00000010ff0e8819 */ /* 0x000fe2000001162f */
[----:B------:R-:W-:Y:S01]  /*4ec0*/  @!P0 FMUL.FTZ R3, R3, R4 ;  /* 0x0000000403038220 */ /* 0x000fe20000410000 */
[----:B------:R-:W-:Y:S03]  /*4ed0*/  @!P0 MOV R4, R10 ;  /* 0x0000000a00048202 */ /* 0x000fe60000000f00 */
[----:B------:R-:W-:Y:S01]  /*4ee0*/  @!P0 FFMA.FTZ R3, R5, R13, R3 ;  /* 0x0000000d05038223 */ /* 0x000fe20000010003 */
[----:B------:R-:W-:Y:S02]  /*4ef0*/  @!P0 HADD2.F32 R13, -RZ, R57.H1_H1 ;  /* 0x30000039ff0d8230 */ /* 0x000fe40000004100 */
[--C-:B------:R-:W-:Y:S02]  /*4f00*/  @!P0 HADD2.F32 R5, -RZ, R4.reuse.H1_H1 ;  /* 0x30000004ff058230 */ /* 0x100fe40000004100 */
[----:B------:R-:W-:Y:S01]  /*4f10*/  @!P0 F2FP.PACK_AB R3, R3, R18 ;  /* 0x000000120303823e */ /* 0x000fe200000000ff */
[----:B------:R-:W-:Y:S02]  /*4f20*/  @!P0 HADD2.F32 R4, -RZ, R4.H0_H0 ;  /* 0x20000004ff048230 */ /* 0x000fe40000004100 */
[----:B------:R-:W-:Y:S01]  /*4f30*/  @!P0 HADD2.F32 R14, -RZ, R14.H0_H0 ;  /* 0x2000000eff0e8230 */ /* 0x000fe20000004100 */
[----:B------:R-:W-:Y:S01]  /*4f40*/  @!P0 MOV R9, R3 ;  /* 0x0000000300098202 */ /* 0x000fe20000000f00 */
[----:B------:R-:W-:Y:S05]  /*4f50*/  @!P0 HADD2.F32 R3, -RZ, R31.H0_H0 ;  /* 0x2000001fff038230 */ /* 0x000fea0000004100 */
        /* <DEDUP_REMOVED lines=16> */
.L_x_1723:
[----:B-123--:R-:W-:Y:S05]  /*5060*/  BSYNC B1 ;  /* 0x0000000000017941 */ /* 0x00efea0003800000 */
.L_x_1722:
[----:B------:R1:W2:Y:S04]  /*5070*/  SHFL.IDX PT, R35, R80, 0x1, 0x181f ;  /* 0x00381f0050237f89 */ /* 0x0002a800000e0000 */
[----:B------:R1:W3:Y:S01]  /*5080*/  SHFL.IDX PT, R29, R81, 0x1, 0x181f ;  /* 0x00381f00511d7f89 */ /* 0x0002e200000e0000 */
[----:B------:R-:W-:-:S05]  /*5090*/  @P5 BRA `(.L_x_1730) ;  /* 0x0000393000005947 */ /* 0x000fca0003800000 */
[----:B------:R-:W-:Y:S01]  /*50a0*/  ISETP.GE.AND P0, PT, R140, c[0x0][0x1d4], PT ;  /* 0x000075008c007a0c */ /* 0x000fe20003f06270 */
[----:B------:R-:W-:Y:S01]  /*50b0*/  @!UPT UIADD3 URZ, URZ, URZ, URZ ;  /* 0x0000003f3f3ff290 */ /* 0x000fe2000fffe03f */
[----:B------:R-:W-:Y:S11]  /*50c0*/  BSSY B0, `(.L_x_1731) ;  /* 0x0000038000007945 */ /* 0x000ff60003800000 */
[----:B------:R-:W-:-:S05]  /*50d0*/  @P0 BRA `(.L_x_1732) ;  /* 0x0000036000000947 */ /* 0x000fca0003800000 */
[----:B------:R-:W-:Y:S01]  /*50e0*/  ISETP.GE.AND P0, PT, R144, c[0x0][0x27c], PT ;  /* 0x00009f0090007a0c */ /* 0x000fe20003f06270 */
[----:B------:R-:W4:Y:S11]  /*50f0*/  LDS.128 R8, [R203+0xb080] ;  /* 0x00b08000cb087984 */ /* 0x000f360000000c00 */
[----:B------:R-:W-:Y:S01]  /*5100*/  @!UPT UIADD3 URZ, URZ, URZ, URZ ;  /* 0x0000003f3f3ff290 */ /* 0x000fe2000fffe03f */
[----:B------:R-:W-:Y:S01]  /*5110*/  @!P0 SHF.R.U32.HI R14, RZ, 0x10, R49 ;  /* 0x00000010ff0e8819 */ /* 0x000fe20000011631 */
[----:B------:R-:W-:Y:S02]  /*5120*/  @!P0 HADD2.F32 R6, -RZ, R57.H0_H0 ;  /* 0x20000039ff068230 */ /* 0x000fe40000004100 */
[----:B------:R-:W-:Y:S02]  /*5130*/  @!P0 HADD2.F32 R4, -RZ, R30.H1_H1 ;  /* 0x3000001eff048230 */ /* 0x000fe40000004100 */
[----:B------:R-:W-:Y:S01]  /*5140*/  @!P0 HADD2.F32 R14, -RZ, R14.H0_H0 ;  /* 0x2000000eff0e8230 */ /* 0x000fe20000004100 */
[----:B----4-:R-:W-:Y:S05]  /*5150*/  @!P0 MOV R3, R8 ;  /* 0x0000000800038202 */ /* 0x010fea0000000f00 */
        /* <DEDUP_REMOVED lines=26> */
[C---:B---3--:R-:W-:Y:S02]  /*5300*/  LEA R16, P3, R140.reuse, R29, 0x1 ;  /* 0x0000001d8c107211 */ /* 0x048fe400078608ff */
[----:B------:R-:W-:Y:S01]  /*5310*/  @!P0 MOV R9, R3 ;  /* 0x0000000300098202 */ /* 0x000fe20000000f00 */
[----:B------:R-:W-:Y:S01]  /*5320*/  @!P0 HADD2.F32 R3, -RZ, R31.H1_H1 ;  /* 0x3000001fff038230 */ /* 0x000fe20000004100 */
[----:B--2---:R-:W-:Y:S04]  /*5330*/  LEA.HI.X R17, R140, R35, R141, 0x1, P3 ;  /* 0x000000238c117211 */ /* 0x004fe800018f0c8d */
        /* <DEDUP_REMOVED lines=16> */
.L_x_1732:
[----:B------:R-:W-:Y:S05]  /*5440*/  BSYNC B0 ;  /* 0x0000000000007941 */ /* 0x000fea0003800000 */
.L_x_1731:
[----:B------:R-:W-:Y:S01]  /*5450*/  ISETP.GE.AND P0, PT, R142, c[0x0][0x1d4], PT ;  /* 0x000075008e007a0c */ /* 0x000fe20003f06270 */
[----:B------:R-:W-:Y:S01]  /*5460*/  @!UPT UIADD3 URZ, URZ, URZ, URZ ;  /* 0x0000003f3f3ff290 */ /* 0x000fe2000fffe03f */
[----:B------:R-:W-:Y:S11]  /*5470*/  BSSY B0, `(.L_x_1733) ;  /* 0x0000037000007945 */ /* 0x000ff60003800000 */
[----:B------:R-:W-:-:S05]  /*5480*/  @P0 BRA `(.L_x_1734) ;  /* 0x0000035000000947 */ /* 0x000fca0003800000 */
[----:B------:R-:W-:Y:S01]  /*5490*/  ISETP.GE.AND P0, PT, R148, c[0x0][0x27c], PT ;  /* 0x00009f0094007a0c */ /* 0x000fe20003f06270 */
[----:B--2---:R-:W2:Y:S01]  /*54a0*/  LDS.128 R16, [R203+0xc880] ;  /* 0x00c88000cb107984 */ /* 0x004ea20000000c00 */
[C---:B---3--:R-:W-:Y:S04]  /*54b0*/  LEA R14, P3, R206.reuse, R29, 0x1 ;  /* 0x0000001dce0e7211 */ /* 0x048fe800078608ff */
[----:B------:R-:W-:Y:S07]  /*54c0*/  LEA.HI.X R15, R206, R35, R214, 0x1, P3 ;  /* 0x00000023ce0f7211 */ /* 0x000fee00018f0cd6 */
[----:B------:R-:W-:Y:S01]  /*54d0*/  @!P0 HADD2.F32 R3, -RZ, R32.H0_H0 ;  /* 0x20000020ff038230 */ /* 0x000fe20000004100 */
[----:B------:R-:W-:Y:S01]  /*54e0*/  @!P0 SHF.R.U64 R6, R22, 0x10, R23 ;  /* 0x0000001016068819 */ /* 0x000fe20000001217 */
[----:B------:R-:W-:Y:S01]  /*54f0*/  @!P0 HADD2.F32 R9, -RZ, R58.H1_H1 ;  /* 0x3000003aff098230 */ /* 0x000fe20000004100 */
[----:B------:R-:W-:Y:S05]  /*5500*/  @!P0 SHF.R.U32.HI R11, RZ, 0x10, R51 ;  /* 0x00000010ff0b8819 */ /* 0x000fea0000011633 */
[----:B------:R-:W-:Y:S01]  /*5510*/  @!P0 HADD2.F32 R11, -RZ, R11.H0_H0 ;  /* 0x2000000bff0b8230 */ /* 0x000fe20000004100 */
[----:B--2---:R-:W-:Y:S02]  /*5520*/  @!P0 MOV R4, R16 ;  /* 0x0000001000048202 */ /* 0x004fe40000000f00 */
[----:B------:R-:W-:Y:S03]  /*5530*/  @!P0 MOV R5, R17 ;  /* 0x0000001100058202 */ /* 0x000fe60000000f00 */
[--C-:B------:R-:W-:Y:S02]  /*5540*/  @!P0 HADD2.F32 R8, -RZ, R4.reuse.H1_H1 ;  /* 0x30000004ff088230 */ /* 0x100fe40000004100 */
[----:B------:R-:W-:Y:S03]  /*5550*/  @!P0 HADD2.F32 R4, -RZ, R4.H0_H0 ;  /* 0x20000004ff048230 */ /* 0x000fe60000004100 */
[-C--:B------:R-:W-:Y:S02]  /*5560*/  @!P0 FMUL.FTZ R10, R8, R3.reuse ;  /* 0x00000003080a8220 */ /* 0x080fe40000410000 */
[C---:B------:R-:W-:Y:S02]  /*5570*/  @!P0 FMUL.FTZ R3, R4.reuse, R3 ;  /* 0x0000000304038220 */ /* 0x040fe40000410000 */
[-C--:B------:R-:W-:Y:S01]  /*5580*/  @!P0 FFMA.FTZ R22, R4, R9.reuse, -R10 ;  /* 0x0000000904168223 */ /* 0x080fe2000001080a */
[----:B------:R-:W-:Y:S01]  /*5590*/  @!P0 HADD2.F32 R4, -RZ, R6.H0_H0 ;  /* 0x20000006ff048230 */ /* 0x000fe20000004100 */
[----:B------:R-:W-:Y:S01]  /*55a0*/  @!P0 FFMA.FTZ R3, R8, R9, R3 ;  /* 0x0000000908038223 */ /* 0x000fe20000010003 */
[----:B------:R-:W-:Y:S01]  /*55b0*/  @!P0 SHF.R.U64 R9, R50, 0x10, R51 ;  /* 0x0000001032098819 */ /* 0x000fe20000001233 */
[--C-:B------:R-:W-:Y:S02]  /*55c0*/  @!P0 HADD2.F32 R8, -RZ, R5.reuse.H1_H1 ;  /* 0x30000005ff088230 */ /* 0x100fe40000004100 */
[----:B------:R-:W-:Y:S02]  /*55d0*/  @!P0 HADD2.F32 R5, -RZ, R5.H0_H0 ;  /* 0x20000005ff058230 */ /* 0x000fe40000004100 */
[----:B------:R-:W-:Y:S01]  /*55e0*/  @!P0 HADD2.F32 R9, -RZ, R9.H0_H0 ;  /* 0x20000009ff098230 */ /* 0x000fe20000004100 */
[CC--:B------:R-:W-:Y:S02]  /*55f0*/  @!P0 FMUL.FTZ R6, R8.reuse, R4.reuse ;  /* 0x0000000408068220 */ /* 0x0c0fe40000410000 */
[C---:B------:R-:W-:Y:S02]  /*5600*/  @!P0 FMUL.FTZ R4, R5.reuse, R4 ;  /* 0x0000000405048220 */ /* 0x040fe40000410000 */
[-C--:B------:R-:W-:Y:S01]  /*5610*/  @!P0 FFMA.FTZ R21, R5, R9.reuse, -R6 ;  /* 0x0000000905158223 */ /* 0x080fe20000010806 */
[----:B------:R-:W-:Y:S01]  /*5620*/  @!P0 MOV R6, R18 ;  /* 0x0000001200068202 */ /* 0x000fe20000000f00 */
[----:B------:R-:W-:Y:S01]  /*5630*/  @!P0 FFMA.FTZ R4, R8, R9, R4 ;  /* 0x0000000908048223 */ /* 0x000fe20000010004 */
[----:B------:R-:W-:Y:S02]  /*5640*/  @!P0 HADD2.F32 R5, -RZ, R32.H1_H1 ;  /* 0x30000020ff058230 */ /* 0x000fe40000004100 */
[----:B------:R-:W-:Y:S02]  /*5650*/  @!P0 HADD2.F32 R9, -RZ, R59.H0_H0 ;  /* 0x2000003bff098230 */ /* 0x000fe40000004100 */
[----:B------:R-:W-:Y:S01]  /*5660*/  @!P0 F2FP.PACK_AB R4, R4, R21 ;  /* 0x000000150404823e */ /* 0x000fe200000000ff */
[--C-:B------:R-:W-:Y:S02]  /*5670*/  @!P0 HADD2.F32 R8, -RZ, R6.reuse.H1_H1 ;  /* 0x30000006ff088230 */ /* 0x100fe40000004100 */
[----:B------:R-:W-:Y:S01]  /*5680*/  @!P0 HADD2.F32 R6, -RZ, R6.H0_H0 ;  /* 0x20000006ff068230 */ /* 0x000fe20000004100 */
[----:B------:R-:W-:Y:S02]  /*5690*/  @!P0 MOV R17, R4 ;  /* 0x0000000400118202 */ /* 0x000fe40000000f00 */
[-C--:B------:R-:W-:Y:S02]  /*56a0*/  @!P0 FMUL.FTZ R10, R8, R5.reuse ;  /* 0x00000005080a8220 */ /* 0x080fe40000410000 */
[C---:B------:R-:W-:Y:S02]  /*56b0*/  @!P0 FMUL.FTZ R5, R6.reuse, R5 ;  /* 0x0000000506058220 */ /* 0x040fe40000410000 */
[----:B------:R-:W-:Y:S01]  /*56c0*/  @!P0 FFMA.FTZ R20, R6, R9, -R10 ;  /* 0x0000000906148223 */ /* 0x000fe2000001080a */
[----:B------:R-:W-:Y:S01]  /*56d0*/  @!P0 MOV R6, R19 ;  /* 0x0000001300068202 */ /* 0x000fe20000000f00 */
[----:B------:R-:W-:Y:S01]  /*56e0*/  @!P0 FFMA.FTZ R5, R8, R9, R5 ;  /* 0x0000000908058223 */ /* 0x000fe20000010005 */
[----:B------:R-:W-:Y:S03]  /*56f0*/  @!P0 SHF.R.U32.HI R8, RZ, 0x10, R23 ;  /* 0x00000010ff088819 */ /* 0x000fe60000011617 */
[----:B------:R-:W-:Y:S01]  /*5700*/  @!P0 HADD2.F32 R10, -RZ, R6.H1_H1 ;  /* 0x30000006ff0a8230 */ /* 0x000fe20000004100 */
[----:B------:R-:W-:Y:S01]  /*5710*/  @!P0 F2FP.PACK_AB R5, R5, R20 ;  /* 0x000000140505823e */ /* 0x000fe200000000ff */
[----:B------:R-:W-:Y:S02]  /*5720*/  @!P0 HADD2.F32 R9, -RZ, R8.H0_H0 ;  /* 0x20000008ff098230 */ /* 0x000fe40000004100 */
[----:B------:R-:W-:Y:S01]  /*5730*/  @!P0 HADD2.F32 R8, -RZ, R6.H0_H0 ;  /* 0x20000006ff088230 */ /* 0x000fe20000004100 */
[----:B------:R-:W-:Y:S02]  /*5740*/  @!P0 MOV R18, R5 ;  /* 0x0000000500128202 */ /* 0x000fe40000000f00 */
[-C--:B------:R-:W-:Y:S02]  /*5750*/  @!P0 FMUL.FTZ R13, R10, R9.reuse ;  /* 0x000000090a0d8220 */ /* 0x080fe40000410000 */
[C---:B------:R-:W-:Y:S02]  /*5760*/  @!P0 FMUL.FTZ R6, R8.reuse, R9 ;  /* 0x0000000908068220 */ /* 0x040fe40000410000 */
[-C--:B------:R-:W-:Y:S01]  /*5770*/  @!P0 FFMA.FTZ R13, R8, R11.reuse, -R13 ;  /* 0x0000000b080d8223 */ /* 0x080fe2000001080d */
[----:B------:R-:W-:Y:S01]  /*5780*/  @!P0 F2FP.PACK_AB R8, R3, R22 ;  /* 0x000000160308823e */ /* 0x000fe200000000ff */
[----:B------:R-:W-:Y:S03]  /*5790*/  @!P0 FFMA.FTZ R6, R10, R11, R6 ;  /* 0x0000000b0a068223 */ /* 0x000fe60000010006 */
[----:B------:R-:W-:Y:S02]  /*57a0*/  @!P0 MOV R16, R8 ;  /* 0x0000000800108202 */ /* 0x000fe40000000f00 */
[----:B------:R-:W-:Y:S04]  /*57b0*/  @!P0 F2FP.PACK_AB R3, R6, R13 ;  /* 0x0000000d0603823e */ /* 0x000fe800000000ff */
[----:B------:R-:W-:Y:S05]  /*57c0*/  @!P0 MOV R19, R3 ;  /* 0x0000000300138202 */ /* 0x000fea0000000f00 */
[----:B------:R2:W-:Y:S02]  /*57d0*/  ST.E.128 [R14.64], R16 ;  /* 0x000000100e007985 */ /* 0x0005e4000c101d06 */
.L_x_1734:
[----:B------:R-:W-:Y:S05]  /*57e0*/  BSYNC B0 ;  /* 0x0000000000007941 */ /* 0x000fea0003800000 */
.L_x_1733:
[----:B------:R-:W-:Y:S01]  /*57f0*/  ISETP.GE.AND P0, PT, R205, c[0x0][0x1d4], PT ;  /* 0x00007500cd007a0c */ /* 0x000fe20003f06270 */
[----:B------:R-:W-:Y:S01]  /*5800*/  @!UPT UIADD3 URZ, URZ, URZ, URZ ;  /* 0x0000003f3f3ff290 */ /* 0x000fe2000fffe03f */
[----:B------:R-:W-:Y:S11]  /*5810*/  BSSY B0, `(.L_x_1735) ;  /* 0x0000038000007945 */ /* 0x000ff60003800000 */
[----:B------:R-:W-:-:S05]  /*5820*/  @P0 BRA `(.L_x_1736) ;  /* 0x0000036000000947 */ /* 0x000fca0003800000 */
[C---:B---3--:R-:W-:Y:S01]  /*5830*/  LEA R22, P0, R205.reuse, R29, 0x1 ;  /* 0x0000001dcd167211 */ /* 0x048fe200078008ff */
[----:B--2---:R-:W2:Y:S03]  /*5840*/  LDS.128 R8, [R203+0xe080] ;  /* 0x00e08000cb087984 */ /* 0x004ea60000000c00 */
[----:B------:R-:W-:Y:S02]  /*5850*/  LEA.HI.X R23, R205, R35, R216, 0x1, P0 ;  /* 0x00000023cd177211 */ /* 0x000fe400000f0cd8 */
[----:B------:R-:W-:Y:S11]  /*5860*/  ISETP.GE.AND P0, PT, R146, c[0x0][0x27c], PT ;  /* 0x00009f0092007a0c */ /* 0x000ff60003f06270 */
[----:B------:R-:W-:Y:S02]  /*5870*/  @!UPT UIADD3 URZ, URZ, URZ, URZ ;  /* 0x0000003f3f3ff290 */ /* 0x000fe4000fffe03f */
[----:B------:R-:W-:Y:S01]  /*5880*/  @!P0 HADD2.F32 R3, -RZ, R33.H0_H0 ;  /* 0x20000021ff038230 */ /* 0x000fe20000004100 */
[----:B------:R-:W-:Y:S01]  /*5890*/  @!P0 SHF.R.U64 R6, R24, 0x10, R25 ;  /* 0x0000001018068819 */ /* 0x000fe20000001219 */
[----:B------:R-:W-:Y:S01]  /*58a0*/  @!P0 HADD2.F32 R14, -RZ, R59.H1_H1 ;  /* 0x3000003bff0e8230 */ /* 0x000fe20000004100 */
[----:B------:R-:W-:Y:S01]  /*58b0*/  @!P0 SHF.R.U64 R17, R52, 0x10, R53 ;  /* 0x0000001034118819 */ /* 0x000fe20000001235 */
[----:B------:R-:W-:Y:S01]  /*58c0*/  @!P0 HADD2.F32 R19, -RZ, R60.H0_H0 ;  /* 0x2000003cff138230 */ /* 0x000fe20000004100 */
[----:B------:R-:W-:Y:S01]  /*58d0*/  @!P0 SHF.R.U32.HI R15, RZ, 0x10, R25 ;  /* 0x00000010ff0f8819 */ /* 0x000fe20000011619 */
[----:B------:R-:W-:Y:S01]  /*58e0*/  @!P0 HADD2.F32 R6, -RZ, R6.H0_H0 ;  /* 0x20000006ff068230 */ /* 0x000fe20000004100 */
[----:B------:R-:W-:Y:S01]  /*58f0*/  @!P0 SHF.R.U32.HI R21, RZ, 0x10, R53 ;  /* 0x00000010ff158819 */ /* 0x000fe20000011635 */
[----:B------:R-:W-:Y:S02]  /*5900*/  @!P0 HADD2.F32 R17, -RZ, R17.H0_H0 ;  /* 0x20000011ff118230 */ /* 0x000fe40000004100 */
[----:B------:R-:W-:Y:S02]  /*5910*/  @!P0 HADD2.F32 R15, -RZ, R15.H0_H0 ;  /* 0x2000000fff0f8230 */ /* 0x000fe40000004100 */
[----:B------:R-:W-:Y:S01]  /*5920*/  @!P0 HADD2.F32 R21, -RZ, R21.H0_H0 ;  /* 0x20000015ff158230 */ /* 0x000fe20000004100 */
[----:B--2---:R-:W-:Y:S02]  /*5930*/  @!P0 MOV R4, R8 ;  /* 0x0000000800048202 */ /* 0x004fe40000000f00 */
        /* <DEDUP_REMOVED lines=37> */
.L_x_1736:
[----:B------:R-:W-:Y:S05]  /*5b90*/  BSYNC B0 ;  /* 0x0000000000007941 */ /* 0x000fea0003800000 */
.L_x_1735:
[----:B------:R-:W-:Y:S11]  /*5ba0*/  ISETP.GE.AND P0, PT, R204, c[0x0][0x1d4], PT ;  /* 0x00007500cc007a0c */ /* 0x000ff60003f06270 */
[----:B------:R-:W-:Y:S02]  /*5bb0*/  @!UPT UIADD3 URZ, URZ, URZ, URZ ;  /* 0x0000003f3f3ff290 */ /* 0x000fe4000fffe03f */
        /* <DEDUP_REMOVED lines=56> */
.L_x_1717:
        /* <DEDUP_REMOVED lines=21> */
[----:B------:R-:W-:Y:S01]  /*6090*/  CS2R R22, SRZ ;  /* 0x0000000000167805 */ /* 0x000fe2000001ff00 */
[----:B------:R-:W-:Y:S01]  /*60a0*/  CS2R R20, SRZ ;  /* 0x0000000000147805 */ /* 0x000fe2000001ff00 */
        /* <DEDUP_REMOVED lines=13> */
.L_x_1738:
[----:B------:R-:W-:Y:S05]  /*6180*/  BSYNC B0 ;  /* 0x0000000000007941 */ /* 0x000fea0003800000 */
.L_x_1737:
[----:B------:R-:W-:Y:S01]  /*6190*/  IADD3 R13, R143, 0x20, RZ ;  /* 0x000000208f0d7810 */ /* 0x000fe20007ffe0ff */
[----:B-----5:R-:W-:Y:S01]  /*61a0*/  IMAD.MOV.U32 R6, RZ, RZ, R54 ;  /* 0x000000ffff067224 */ /* 0x020fe200078e0036 */
[----:B------:R-:W-:Y:S01]  /*61b0*/  BSSY B0, `(.L_x_1739) ;  /* 0x000003b000007945 */ /* 0x000fe20003800000 */
[----:B-1----:R-:W-:Y:S01]  /*61c0*/  IMAD.MOV.U32 R5, RZ, RZ, R55 ;  /* 0x000000ffff057224 */ /* 0x002fe200078e0037 */
[----:B------:R-:W-:Y:S01]  /*61d0*/  ISETP.GE.AND P5, PT, R13, R82, PT ;  /* 0x000000520d00720c */ /* 0x000fe20003fa6270 */
[----:B------:R-:W-:Y:S01]  /*61e0*/  IMAD.MOV.U32 R4, RZ, RZ, R52 ;  /* 0x000000ffff047224 */ /* 0x000fe200078e0034 */
[----:B------:R-:W-:Y:S01]  /*61f0*/  CS2R R64, SRZ ;  /* 0x0000000000407805 */ /* 0x000fe2000001ff00 */
        /* <DEDUP_REMOVED lines=23> */
[----:B------:R-:W-:Y:S01]  /*6370*/  CS2R R34, SRZ ;  /* 0x0000000000227805 */ /* 0x000fe2000001ff00 */
[----:B------:R-:W-:Y:S01]  /*6380*/  CS2R R32, SRZ ;  /* 0x0000000000207805 */ /* 0x000fe2000001ff00 */
[----:B------:R-:W-:Y:S01]  /*6390*/  PRMT R14, R4, 0x7610, R14 ;  /* 0x00007610040e7816 */ /* 0x000fe2000000000e */
[----:B------:R-:W-:Y:S01]  /*63a0*/  CS2R R26, SRZ ;  /* 0x00000000001a7805 */ /* 0x000fe2000001ff00 */
[----:B------:R-:W-:Y:S01]  /*63b0*/  PRMT R15, R3, 0x5410, R6 ;  /* 0x00005410030f7816 */ /* 0x000fe20000000006 */
[----:B------:R-:W-:Y:S01]  /*63c0*/  CS2R R24, SRZ ;  /* 0x0000000000187805 */ /* 0x000fe2000001ff00 */
        /* <DEDUP_REMOVED lines=25> */
.L_x_1740:
[----:B------:R-:W-:Y:S05]  /*6560*/  BSYNC B0 ;  /* 0x0000000000007941 */ /* 0x000fea0003800000 */
.L_x_1739:
[----:B------:R-:W-:Y:S01]  /*6570*/  IADD3 R74, -R75, c[0x0][0x1d4], RZ ;  /* 0x000075004b4a7a10 */ /* 0x000fe20007ffe1ff */
[----:B-1---5:R-:W-:Y:S01]  /*6580*/  IMAD.MOV.U32 R4, RZ, RZ, R64 ;  /* 0x000000ffff047224 */ /* 0x022fe200078e0040 */
[----:B------:R1:W2:Y:S01]  /*6590*/  SHFL.IDX PT, R77, R80, RZ, 0x181f ;  /* 0x00181fff504d7589 */ /* 0x0002a200000e0000 */
[----:B------:R-:W-:Y:S01]  /*65a0*/  IMAD.MOV.U32 R3, RZ, RZ, R65 ;  /* 0x000000ffff037224 */ /* 0x000fe200078e0041 */
[----:B------:R-:W-:Y:S01]  /*65b0*/  BSSY B1, `(.L_x_1741) ;  /* 0x000010e000017945 */ /* 0x000fe20003800000 */
[----:B------:R-:W-:Y:S02]  /*65c0*/  IMAD.MOV.U32 R6, RZ, RZ, R66 ;  /* 0x000000ffff067224 */ /* 0x000fe400078e0042 */
[----:B------:R-:W-:Y:S01]  /*65d0*/  IMAD.MOV.U32 R5, RZ, RZ, R67 ;  /* 0x000000ffff057224 */ /* 0x000fe200078e0043 */
[----:B------:R-:W-:Y:S01]  /*65e0*/  PRMT R70, R4, 0x5410, R3 ;  /* 0x0000541004467816 */ /* 0x000fe20000000003 */
[----:B------:R-:W-:Y:S01]  /*65f0*/  IMAD.MOV.U32 R4, RZ, RZ, R60 ;  /* 0x000000ffff047224 */ /* 0x000fe200078e003c */
[----:B------:R1:W3:Y:S01]  /*6600*/  SHFL.IDX PT, R76, R81, RZ, 0x181f ;  /* 0x00181fff514c7589 */ /* 0x0002e200000e0000 */
[----:B------:R-:W-:Y:S01]  /*6610*/  IMAD.MOV.U32 R3, RZ, RZ, R61 ;  /* 0x000000ffff037224 */ /* 0x000fe200078e003d */
[----:B------:R-:W-:Y:S01]  /*6620*/  PRMT R71, R6, 0x5410, R5 ;  /* 0x0000541006477816 */ /* 0x000fe20000000005 */
[----:B------:R-:W-:Y:S01]  /*6630*/  IMAD.MOV.U32 R5, RZ, RZ, R63 ;  /* 0x000000ffff057224 */ /* 0x000fe200078e003f */
[----:B------:R-:W-:Y:S02]  /*6640*/  MOV R6, R62 ;  /* 0x0000003e00067202 */ /* 0x000fe40000000f00 */
[----:B------:R-:W-:Y:S01]  /*6650*/  PRMT R68, R4, 0x5410, R3 ;  /* 0x0000541004447816 */ /* 0x000fe20000000003 */
[----:B------:R-:W-:Y:S01]  /*6660*/  IMAD.MOV.U32 R4, RZ, RZ, R32 ;  /* 0x000000ffff047224 */ /* 0x000fe200078e0020 */
[----:B------:R-:W-:Y:S02]  /*6670*/  MOV R3, R33 ;  /* 0x0000002100037202 */ /* 0x000fe40000000f00 */
[----:B------:R-:W-:Y:S01]  /*6680*/  PRMT R69, R6, 0x5410, R5 ;  /* 0x0000541006457816 */ /* 0x000fe20000000005 */
[----:B------:R-:W-:Y:S01]  /*6690*/  IMAD.MOV.U32 R5, RZ, RZ, R35 ;  /* 0x000000ffff057224 */ /* 0x000fe200078e0023 */
[----:B------:R-:W-:Y:S01]  /*66a0*/  PRMT R37, R4, 0x5410, R3 ;  /* 0x0000541004257816 */ /* 0x000fe20000000003 */
[----:B------:R-:W-:Y:S01]  /*66b0*/  IMAD.MOV.U32 R4, RZ, RZ, R26 ;  /* 0x000000ffff047224 */ /* 0x000fe200078e001a */
[----:B------:R-:W-:Y:S01]  /*66c0*/  MOV R6, R34 ;  /* 0x0000002200067202 */ /* 0x000fe20000000f00 */
[----:B------:R-:W-:Y:S03]  /*66d0*/  IMAD.MOV.U32 R3, RZ, RZ, R27 ;  /* 0x000000ffff037224 */ /* 0x000fe600078e001b */
[----:B------:R-:W-:Y:S02]  /*66e0*/  PRMT R38, R6, 0x5410, R5 ;  /* 0x0000541006267816 */ /* 0x000fe40000000005 */
[----:B------:R-:W-:Y:S02]  /*66f0*/  PRMT R36, R4, 0x5410, R3 ;  /* 0x0000541004247816 */ /* 0x000fe40000000003 */
[----:B------:R-:W-:Y:S04]  /*6700*/  MOV R3, R24 ;  /* 0x0000001800037202 */ /* 0x000fe80000000f00 */
[----:B------:R-:W-:Y:S01]  /*6710*/  PRMT R31, R3, 0x7610, R31 ;  /* 0x00007610031f7816 */ /* 0x000fe2000000001f */
[----:B------:R-:W-:Y:S05]  /*6720*/  IMAD.MOV.U32 R3, RZ, RZ, R25 ;  /* 0x000000ffff037224 */ /* 0x000fea00078e0019 */
[----:B------:R-:W-:Y:S01]  /*6730*/  PRMT R31, R31, 0x5410, R3 ;  /* 0x000054101f1f7816 */ /* 0x000fe20000000003 */
[----:B------:R-:W-:-:S05]  /*6740*/  @P4 BRA `(.L_x_1742) ;  /* 0x00000f4000004947 */ /* 0x000fca0003800000 */
[----:B-123--:R-:W-:Y:S01]  /*6750*/  ISETP.GE.AND P0, PT, R140, c[0x0][0x1d4], PT ;  /* 0x000075008c007a0c */ /* 0x00efe20003f06270 */
[----:B------:R-:W-:Y:S01]  /*6760*/  BSSY B0, `(.L_x_1743) ;  /* 0x0000079000007945 */ /* 0x000fe20003800000 */
[----:B------:R-:W-:Y:S11]  /*6770*/  SHF.R.U32.HI R159, RZ, 0x3, R223 ;  /* 0x00000003ff9f7819 */ /* 0x000ff600000116df */
[----:B------:R-:W-:-:S05]  /*6780*/  @P0 BRA `(.L_x_1744) ;  /* 0x0000076000000947 */ /* 0x000fca0003800000 */
[----:B------:R-:W-:Y:S01]  /*6790*/  SEL R3, R75, R74, !P1 ;  /* 0x0000004a4b037207 */ /* 0x000fe20004800000 */
[----:B------:R-:W1:Y:S01]  /*67a0*/  LDS.128 R16, [R123+0xa080] ;  /* 0x00a080007b107984 */ /* 0x000e620000000c00 */
[----:B------:R-:W-:Y:S02]  /*67b0*/  ISETP.GE.AND P0, PT, R140, c[0x0][0x27c], PT ;  /* 0x00009f008c007a0c */ /* 0x000fe40003f06270 */
[----:B------:R-:W-:Y:S04]  /*67c0*/  SHF.R.S32.HI R4, RZ, 0x1f, R3 ;  /* 0x0000001fff047819 */ /* 0x000fe80000011403 */
[----:B------:R-:W-:Y:S04]  /*67d0*/  LEA.HI R3, R4, R3, RZ, 0x4 ;  /* 0x0000000304037211 */ /* 0x000fe800078f20ff */
[----:B------:R-:W-:Y:S03]  /*67e0*/  LEA.HI.SX32 R3, R3, R73, 0x1c ;  /* 0x0000004903037211 */ /* 0x000fe600078fe2ff */
[----:B------:R-:W-:Y:S01]  /*67f0*/  @!P0 SHF.R.U32.HI R43, RZ, 0x10, R45 ;  /* 0x00000010ff2b8819 */ /* 0x000fe2000001162d */
[----:B------:R-:W-:Y:S01]  /*6800*/  @!P0 HADD2.F32 R40, -RZ, R14.H1_H1 ;  /* 0x3000000eff288230 */ /* 0x000fe20000004100 */
[----:B------:R-:W-:Y:S01]  /*6810*/  SHF.R.S32.HI R4, RZ, 0x1f, R3 ;  /* 0x0000001fff047819 */ /* 0x000fe20000011403 */
[----:B------:R-:W-:Y:S01]  /*6820*/  @!P0 HADD2.F32 R41, -RZ, R28.H1_H1 ;  /* 0x3000001cff298230 */ /* 0x000fe20000004100 */
[----:B------:R-:W-:Y:S01]  /*6830*/  SHF.L.U32 R78, R3, 0x3, RZ ;  /* 0x00000003034e7819 */ /* 0x000fe200000006ff */
[----:B------:R-:W-:Y:S01]  /*6840*/  @!P0 HADD2.F32 R43, -RZ, R43.H0_H0 ;  /* 0x2000002bff2b8230 */ /* 0x000fe20000004100 */
[----:B------:R-:W-:Y:S02]  /*6850*/  LEA.HI R4, R4, R3, RZ, 0x3 ;  /* 0x0000000304047211 */ /* 0x000fe400078f18ff */
[----:B------:R-:W-:Y:S02]  /*6860*/  @!P0 SHF.R.U64 R8, R8, 0x10, R9 ;  /* 0x0000001008088819 */ /* 0x000fe40000001209 */
[----:B------:R-:W-:Y:S02]  /*6870*/  SHF.R.S32.HI R3, RZ, 0x3, R4 ;  /* 0x00000003ff037819 */ /* 0x000fe40000011404 */
[----:B------:R-:W-:Y:S01]  /*6880*/  LOP3.LUT R4, R223, 0x38, R78, 0xf8, !PT ;  /* 0x00000038df047812 */ /* 0x000fe200078ef84e */
[----:B------:R-:W-:Y:S01]  /*6890*/  @!P0 HADD2.F32 R8, -RZ, R8.H0_H0 ;  /* 0x20000008ff088230 */ /* 0x000fe20000004100 */
[----:B------:R-:W-:Y:S01]  /*68a0*/  @!P0 SHF.R.U64 R44, R44, 0x10, R45 ;  /* 0x000000102c2c8819 */ /* 0x000fe2000000122d */
[----:B------:R-:W-:Y:S01]  /*68b0*/  IMAD R3, R3, 0xc00, R7 ;  /* 0x00000c0003037824 */ /* 0x000fe200078e0207 */
[----:B------:R-:W-:Y:S02]  /*68c0*/  LOP3.LUT R4, R4, R159, RZ, 0x3c, !PT ;  /* 0x0000009f04047212 */ /* 0x000fe400078e3cff */
[----:B------:R-:W-:Y:S03]  /*68d0*/  @!P0 SHF.R.U64 R46, R46, 0x10, R47 ;  /* 0x000000102e2e8819 */ /* 0x000fe6000000122f */
[----:B------:R-:W-:Y:S01]  /*68e0*/  IMAD.IADD R3, R3, 0x1, R4 ;  /* 0x0000000103037824 */ /* 0x000fe200078e0204 */
[----:B------:R-:W-:Y:S01]  /*68f0*/  @!P0 HADD2.F32 R4, -RZ, R14.H0_H0 ;  /* 0x2000000eff048230 */ /* 0x000fe20000004100 */
[----:B------:R-:W-:Y:S01]  /*6900*/  @!P0 SHF.R.U32.HI R14, RZ, 0x10, R9 ;  /* 0x00000010ff0e8819 */ /* 0x000fe20000011609 */
[----:B-1----:R-:W-:Y:S02]  /*6910*/  @!P0 IMAD.MOV.U32 R13, RZ, RZ, R16 ;  /* 0x000000ffff0d8224 */ /* 0x002fe400078e0010 */
[----:B------:R-:W-:Y:S02]  /*6920*/  SHF.L.U32 R3, R3, 0x1, RZ ;  /* 0x0000000103037819 */ /* 0x000fe400000006ff */
[----:B------:R-:W-:Y:S02]  /*6930*/  @!P0 HADD2.F32 R9, -RZ, R14.H0_H0 ;  /* 0x2000000eff098230 */ /* 0x000fe40000004100 */
[----:B------:R-:W-:Y:S01]  /*6940*/  @!P0 HADD2.F32 R5, -RZ, R13.H0_H0 ;  /* 0x2000000dff058230 */ /* 0x000fe20000004100 */
[----:B------:R1:W2:Y:S04]  /*6950*/  LDS.128 R48, [R3+0xa080] ;  /* 0x00a0800003307984 */ /* 0x0002a80000000c00 */
[C---:B-1----:R-:W-:Y:S02]  /*6960*/  @!P0 FMUL.FTZ R3, R5.reuse, R4 ;  /* 0x0000000405038220 */ /* 0x042fe40000410000 */
[----:B--2---:R-:W-:Y:S01]  /*6970*/  @!P0 IMAD.MOV.U32 R42, RZ, RZ, R49 ;  /* 0x000000ffff2a8224 */ /* 0x004fe200078e0031 */
[----:B------:R-:W-:Y:S05]  /*6980*/  @!P0 MOV R56, R48 ;  /* 0x0000003000388202 */ /* 0x000fea0000000f00 */
[--C-:B------:R-:W-:Y:S02]  /*6990*/  @!P0 HADD2.F32 R6, -RZ, R56.reuse.H0_H0 ;  /* 0x20000038ff068230 */ /* 0x100fe40000004100 */
[----:B------:R-:W-:Y:S03]  /*69a0*/  @!P0 HADD2.F32 R14, -RZ, R56.H1_H1 ;  /* 0x30000038ff0e8230 */ /* 0x000fe60000004100 */
[C---:B------:R-:W-:Y:S02]  /*69b0*/  @!P0 FMUL.FTZ R4, R6.reuse, R4 ;  /* 0x0000000406048220 */ /* 0x040fe40000410000 */
[-C--:B------:R-:W-:Y:S01]  /*69c0*/  @!P0 FFMA.FTZ R3, R6, R40.reuse, R3 ;  /* 0x0000002806038223 */ /* 0x080fe20000010003 */
[----:B------:R-:W-:Y:S01]  /*69d0*/  @!P0 MOV R6, R17 ;  /* 0x0000001100068202 */ /* 0x000fe20000000f00 */
[----:B------:R-:W-:Y:S01]  /*69e0*/  @!P0 FFMA.FTZ R79, R5, R40, -R4 ;  /* 0x00000028054f8223 */ /* 0x000fe20000010804 */
[----:B------:R-:W-:Y:S02]  /*69f0*/  @!P0 HADD2.F32 R5, -RZ, R15.H0_H0 ;  /* 0x2000000fff058230 */ /* 0x000fe40000004100 */
[----:B------:R-:W-:Y:S02]  /*6a00*/  @!P0 HADD2.F32 R40, -RZ, R42.H0_H0 ;  /* 0x2000002aff288230 */ /* 0x000fe40000004100 */
[----:B------:R-:W-:Y:S02]  /*6a10*/  @!P0 HADD2.F32 R4, -RZ, R6.H0_H0 ;  /* 0x20000006ff048230 */ /* 0x000fe40000004100 */
[----:B------:R-:W-:Y:S01]  /*6a20*/  @!P0 HADD2.F32 R42, -RZ, R42.H1_H1 ;  /* 0x3000002aff2a8230 */ /* 0x000fe20000004100 */
[-C--:B------:R-:W-:Y:S01]  /*6a30*/  @!P0 FMUL.FTZ R45, R40, R5.reuse ;  /* 0x00000005282d8220 */ /* 0x080fe20000410000 */
[----:B------:R-:W-:Y:S01]  /*6a40*/  @!P0 HADD2.F32 R6, -RZ, R6.H1_H1 ;  /* 0x30000006ff068230 */ /* 0x000fe20000004100 */
[C---:B------:R-:W-:Y:S02]  /*6a50*/  @!P0 FMUL.FTZ R5, R4.reuse, R5 ;  /* 0x0000000504058220 */ /* 0x040fe40000410000 */
[----:B------:R-:W-:Y:S02]  /*6a60*/  @!P0 FFMA.FTZ R45, R4, R41, -R45 ;  /* 0x00000029042d8223 */ /* 0x000fe4000001082d */
[----:B------:R-:W-:Y:S04]  /*6a70*/  @!P0 FMUL.FTZ R4, R42, R9 ;  /* 0x000000092a048220 */ /* 0x000fe80000410000 */
[C---:B------:R-:W-:Y:S02]  /*6a80*/  @!P0 FFMA.FTZ R4, R6.reuse, R43, -R4 ;  /* 0x0000002b06048223 */ /* 0x040fe40000010804 */
[----:B------:R-:W-:Y:S01]  /*6a90*/  @!P0 FMUL.FTZ R6, R6, R9 ;  /* 0x0000000906068220 */ /* 0x000fe20000410000 */
[----:B------:R-:W-:Y:S01]  /*6aa0*/  @!P0 HADD2.F32 R9, -RZ, R44.H0_H0 ;  /* 0x2000002cff098230 */ /* 0x000fe20000004100 */
[----:B------:R-:W-:Y:S01]  /*6ab0*/  @!P0 IMAD.MOV.U32 R44, RZ, RZ, R50 ;  /* 0x000000ffff2c8224 */ /* 0x000fe200078e0032 */
[----:B------:R-:W-:Y:S01]  /*6ac0*/  @!P0 F2FP.PACK_AB R56, R4, R45 ;  /* 0x0000002d0438823e */ /* 0x000fe200000000ff */
[----:B------:R-:W-:Y:S01]  /*6ad0*/  @!P0 HADD2.F32 R4, -RZ, R13.H1_H1 ;  /* 0x3000000dff048230 */ /* 0x000fe20000004100 */
[----:B------:R-:W-:Y:S02]  /*6ae0*/  @!P0 FMUL.FTZ R13, R14, R8 ;  /* 0x000000080e0d8220 */ /* 0x000fe40000410000 */
[----:B------:R-:W-:Y:S02]  /*6af0*/  @!P0 MOV R17, R56 ;  /* 0x0000003800118202 */ /* 0x000fe40000000f00 */
[CC--:B------:R-:W-:Y:S02]  /*6b00*/  @!P0 FFMA.FTZ R13, R4.reuse, R9.reuse, -R13 ;  /* 0x00000009040d8223 */ /* 0x0c0fe4000001080d */
[----:B------:R-:W-:Y:S01]  /*6b10*/  @!P0 FMUL.FTZ R4, R4, R8 ;  /* 0x0000000804048220 */ /* 0x000fe20000410000 */
[----:B------:R-:W-:Y:S01]  /*6b20*/  @!P0 HADD2.F32 R8, -RZ, R15.H1_H1 ;  /* 0x3000000fff088230 */ /* 0x000fe20000004100 */
[----:B------:R-:W-:Y:S01]  /*6b30*/  @!P0 SHF.R.U64 R15, R10, 0x10, R11 ;  /* 0x000000100a0f8819 */ /* 0x000fe2000000120b */
[----:B------:R-:W-:Y:S01]  /*6b40*/  @!P0 HADD2.F32 R10, -RZ, R28.H0_H0 ;  /* 0x2000001cff0a8230 */ /* 0x000fe20000004100 */
[----:B------:R-:W-:Y:S01]  /*6b50*/  @!P0 FFMA.FTZ R4, R14, R9, R4 ;  /* 0x000000090e048223 */ /* 0x000fe20000010004 */
[----:B------:R-:W-:Y:S01]  /*6b60*/  @!P0 F2FP.PACK_AB R45, R13, R79 ;  /* 0x0000004f0d2d823e */ /* 0x000fe200000000ff */
[----:B------:R-:W-:Y:S01]  /*6b70*/  @!P0 FFMA.FTZ R5, R40, R41, R5 ;  /* 0x0000002928058223 */ /* 0x000fe20000010005 */
[----:B------:R-:W-:Y:S01]  /*6b80*/  @!P0 MOV R13, R18 ;  /* 0x00000012000d8202 */ /* 0x000fe20000000f00 */
[----:B------:R-:W-:Y:S01]  /*6b90*/  @!P0 FFMA.FTZ R6, R42, R43, R6 ;  /* 0x0000002b2a068223 */ /* 0x000fe20000010006 */
[----:B------:R-:W-:Y:S01]  /*6ba0*/  @!P0 HADD2.F32 R40, -RZ, R44.H0_H0 ;  /* 0x2000002cff288230 */ /* 0x000fe20000004100 */
[----:B------:R-:W-:Y:S01]  /*6bb0*/  @!P0 IMAD.MOV.U32 R16, RZ, RZ, R45 ;  /* 0x000000ffff108224 */ /* 0x000fe200078e002d */
[----:B------:R-:W-:Y:S01]  /*6bc0*/  @!P0 HADD2.F32 R41, -RZ, R57.H0_H0 ;  /* 0x20000039ff298230 */ /* 0x000fe20000004100 */
[----:B------:R-:W-:Y:S01]  /*6bd0*/  @!P0 SHF.R.U32.HI R14, RZ, 0x10, R11 ;  /* 0x00000010ff0e8819 */ /* 0x000fe2000001160b */
[----:B------:R-:W-:Y:S01]  /*6be0*/  @!P0 HADD2.F32 R9, -RZ, R13.H0_H0 ;  /* 0x2000000dff098230 */ /* 0x000fe20000004100 */
[-C--:B------:R-:W-:Y:S01]  /*6bf0*/  @!P0 FMUL.FTZ R42, R40, R8.reuse ;  /* 0x00000008282a8220 */ /* 0x080fe20000410000 */
[----:B------:R-:W-:Y:S02]  /*6c00*/  @!P0 MOV R11, R19 ;  /* 0x00000013000b8202 */ /* 0x000fe40000000f00 */
[----:B------:R-:W-:Y:S01]  /*6c10*/  @!P0 SHF.R.U32.HI R43, RZ, 0x10, R47 ;  /* 0x00000010ff2b8819 */ /* 0x000fe2000001162f */
[C---:B------:R-:W-:Y:S01]  /*6c20*/  @!P0 FFMA.FTZ R79, R9.reuse, R41, -R42 ;  /* 0x00000029094f8223 */ /* 0x040fe2000001082a */
[----:B------:R-:W-:Y:S01]  /*6c30*/  @!P0 MOV R42, R51 ;  /* 0x00000033002a8202 */ /* 0x000fe20000000f00 */
[----:B------:R-:W-:Y:S01]  /*6c40*/  @!P0 FMUL.FTZ R8, R9, R8 ;  /* 0x0000000809088220 */ /* 0x000fe20000410000 */
[----:B------:R-:W-:Y:S01]  /*6c50*/  @!P0 HADD2.F32 R9, -RZ, R11.H0_H0 ;  /* 0x2000000bff098230 */ /* 0x000fe20000004100 */
[----:B------:R-:W-:Y:S01]  /*6c60*/  @!P0 F2FP.PACK_AB R5, R6, R5 ;  /* 0x000000050605823e */ /* 0x000fe200000000ff */
[----:B------:R-:W-:Y:S01]  /*6c70*/  @!P0 HADD2.F32 R28, -RZ, R14.H0_H0 ;  /* 0x2000000eff1c8230 */ /* 0x000fe20000004100 */
[----:B------:R-:W-:Y:S01]  /*6c80*/  @!P0 FFMA.FTZ R8, R40, R41, R8 ;  /* 0x0000002928088223 */ /* 0x000fe20000010008 */
[--C-:B------:R-:W-:Y:S02]  /*6c90*/  @!P0 HADD2.F32 R40, -RZ, R42.reuse.H0_H0 ;  /* 0x2000002aff288230 */ /* 0x100fe40000004100 */
[----:B------:R-:W-:Y:S01]  /*6ca0*/  @!P0 IMAD.MOV.U32 R49, RZ, RZ, R5 ;  /* 0x000000ffff318224 */ /* 0x000fe200078e0005 */
[----:B------:R-:W-:Y:S02]  /*6cb0*/  @!P0 HADD2.F32 R41, -RZ, R57.H1_H1 ;  /* 0x30000039ff298230 */ /* 0x000fe40000004100 */
[-C--:B------:R-:W-:Y:S01]  /*6cc0*/  @!P0 FMUL.FTZ R45, R40, R10.reuse ;  /* 0x0000000a282d8220 */ /* 0x080fe20000410000 */
[----:B------:R-:W-:Y:S01]  /*6cd0*/  @!P0 HADD2.F32 R42, -RZ, R42.H1_H1 ;  /* 0x3000002aff2a8230 */ /* 0x000fe20000004100 */
[C---:B------:R-:W-:Y:S01]  /*6ce0*/  @!P0 FMUL.FTZ R10, R9.reuse, R10 ;  /* 0x0000000a090a8220 */ /* 0x040fe20000410000 */
[----:B------:R-:W-:Y:S01]  /*6cf0*/  @!P0 HADD2.F32 R43, -RZ, R43.H0_H0 ;  /* 0x2000002bff2b8230 */ /* 0x000fe20000004100 */
[----:B------:R-:W-:Y:S01]  /*6d00*/  @!P0 FFMA.FTZ R45, R9, R41, -R45 ;  /* 0x00000029092d8223 */ /* 0x000fe2000001082d */
[----:B------:R-:W-:Y:S01]  /*6d10*/  @!P0 HADD2.F32 R11, -RZ, R11.H1_H1 ;  /* 0x3000000bff0b8230 */ /* 0x000fe20000004100 */
[-C--:B------:R-:W-:Y:S01]  /*6d20*/  @!P0 FMUL.FTZ R9, R42, R28.reuse ;  /* 0x0000001c2a098220 */ /* 0x080fe20000410000 */
[----:B------:R-:W-:Y:S02]  /*6d30*/  @!P0 HADD2.F32 R14, -RZ, R15.H0_H0 ;  /* 0x2000000fff0e8230 */ /* 0x000fe40000004100 */
[----:B------:R-:W-:Y:S01]  /*6d40*/  @!P0 HADD2.F32 R15, -RZ, R44.H1_H1 ;  /* 0x3000002cff0f8230 */ /* 0x000fe20000004100 */
[C---:B------:R-:W-:Y:S01]  /*6d50*/  @!P0 FFMA.FTZ R44, R11.reuse, R43, -R9 ;  /* 0x0000002b0b2c8223 */ /* 0x040fe20000010809 */
[----:B------:R-:W-:Y:S01]  /*6d60*/  @!P0 HADD2.F32 R9, -RZ, R13.H1_H1 ;  /* 0x3000000dff098230 */ /* 0x000fe20000004100 */
[----:B------:R-:W-:Y:S01]  /*6d70*/  @!P0 FMUL.FTZ R11, R11, R28 ;  /* 0x0000001c0b0b8220 */ /* 0x000fe20000410000 */
[----:B------:R-:W-:Y:S01]  /*6d80*/  @!P0 HADD2.F32 R28, -RZ, R46.H0_H0 ;  /* 0x2000002eff1c8230 */ /* 0x000fe20000004100 */
[----:B------:R-:W-:Y:S01]  /*6d90*/  @!P0 FMUL.FTZ R13, R15, R14 ;  /* 0x0000000e0f0d8220 */ /* 0x000fe20000410000 */
[----:B------:R-:W-:Y:S03]  /*6da0*/  @!P0 F2FP.PACK_AB R44, R44, R45 ;  /* 0x0000002d2c2c823e */ /* 0x000fe600000000ff */
[C---:B------:R-:W-:Y:S01]  /*6db0*/  @!P0 FFMA.FTZ R13, R9.reuse, R28, -R13 ;  /* 0x0000001c090d8223 */ /* 0x040fe2000001080d */
[----:B------:R-:W-:Y:S01]  /*6dc0*/  @!P0 MOV R19, R44 ;  /* 0x0000002c00138202 */ /* 0x000fe20000000f00 */
[----:B------:R-:W-:Y:S03]  /*6dd0*/  @!P0 FMUL.FTZ R9, R9, R14 ;  /* 0x0000000e09098220 */ /* 0x000fe60000410000 */
[----:B------:R-:W-:Y:S01]  /*6de0*/  @!P0 F2FP.PACK_AB R14, R13, R79 ;  /* 0x0000004f0d0e823e */ /* 0x000fe200000000ff */
[----:B------:R-:W-:Y:S01]  /*6df0*/  @!P0 FFMA.FTZ R9, R15, R28, R9 ;  /* 0x0000001c0f098223 */ /* 0x000fe20000010009 */
[----:B------:R-:W-:Y:S01]  /*6e00*/  @!P0 F2FP.PACK_AB R13, R4, R3 ;  /* 0x00000003040d823e */ /* 0x000fe200000000ff */
[----:B------:R-:W-:Y:S02]  /*6e10*/  @!P0 FFMA.FTZ R10, R40, R41, R10 ;  /* 0x00000029280a8223 */ /* 0x000fe4000001000a */
[----:B------:R-:W-:Y:S01]  /*6e20*/  @!P0 FFMA.FTZ R11, R42, R43, R11 ;  /* 0x0000002b2a0b8223 */ /* 0x000fe2000001000b */
[----:B------:R-:W-:Y:S01]  /*6e30*/  @!P0 F2FP.PACK_AB R4, R9, R8 ;  /* 0x000000080904823e */ /* 0x000fe200000000ff */
[----:B------:R-:W-:Y:S01]  /*6e40*/  @!P0 IMAD.MOV.U32 R18, RZ, RZ, R14 ;  /* 0x000000ffff128224 */ /* 0x000fe200078e000e */
[----:B------:R-:W-:Y:S02]  /*6e50*/  @!P0 MOV R48, R13 ;  /* 0x0000000d00308202 */ /* 0x000fe40000000f00 */
[----:B------:R-:W-:Y:S02]  /*6e60*/  @!P0 F2FP.PACK_AB R3, R11, R10 ;  /* 0x0000000a0b03823e */ /* 0x000fe400000000ff */
[----:B------:R-:W-:Y:S02]  /*6e70*/  @!P0 MOV R50, R4 ;  /* 0x0000000400328202 */ /* 0x000fe40000000f00 */
[----:B------:R-:W-:Y:S02]  /*6e80*/  @!P0 MOV R51, R3 ;  /* 0x0000000300338202 */ /* 0x000fe40000000f00 */
[C---:B------:R-:W-:Y:S04]  /*6e90*/  LEA R4, P0, R86.reuse, R76, 0x1 ;  /* 0x0000004c56047211 */ /* 0x040fe800078008ff */
[----:B------:R-:W-:Y:S02]  /*6ea0*/  LEA.HI.X R5, R86, R77, R102, 0x1, P0 ;  /* 0x0000004d56057211 */ /* 0x000fe400000f0c66 */
[C---:B------:R-:W-:Y:S03]  /*6eb0*/  ISETP.GE.AND P0, PT, R78.reuse, c[0x0][0x1d4], PT ;  /* 0x000075004e007a0c */ /* 0x040fe60003f06270 */
[----:B------:R1:W-:Y:S10]  /*6ec0*/  ST.E.128 [R4.64], R16 ;  /* 0x0000001004007985 */ /* 0x0003f4000c101d06 */
[----:B------:R-:W-:Y:S05]  /*6ed0*/  @!P0 IMAD.WIDE R8, R78, 0x2, R76 ;  /* 0x000000024e088825 */ /* 0x000fea00078e024c */
[----:B------:R1:W-:Y:S02]  /*6ee0*/  @!P0 ST.E.128 [R8.64], R48 ;  /* 0x0000003008008985 */ /* 0x0003e4000c101d06 */
.L_x_1744:
[----:B------:R-:W-:Y:S05]  /*6ef0*/  BSYNC B0 ;  /* 0x0000000000007941 */ /* 0x000fea0003800000 */
.L_x_1743:
[----:B------:R-:W-:Y:S11]  /*6f00*/  ISETP.GE.AND P0, PT, R142, c[0x0][0x1d4], PT ;  /* 0x000075008e007a0c */ /* 0x000ff60003f06270 */
[----:B------:R-:W-:Y:S02]  /*6f10*/  @!UPT UIADD3 URZ, URZ, URZ, URZ ;  /* 0x0000003f3f3ff290 */ /* 0x000fe4000fffe03f */
[----:B------:R-:W-:-:S05]  /*6f20*/  @P0 BRA `(.L_x_1742) ;  /* 0x0000076000000947 */ /* 0x000fca0003800000 */
[----:B------:R-:W-:Y:S01]  /*6f30*/  SEL R3, R75, R74, !P2 ;  /* 0x0000004a4b037207 */ /* 0x000fe20005000000 */
[----:B-1----:R-:W1:Y:S01]  /*6f40*/  LDS.128 R16, [R121+0xa080] ;  /* 0x00a0800079107984 */ /* 0x002e620000000c00 */
[----:B------:R-:W-:Y:S02]  /*6f50*/  ISETP.GE.AND P0, PT, R142, c[0x0][0x27c], PT ;  /* 0x00009f008e007a0c */ /* 0x000fe40003f06270 */
[----:B------:R-:W-:Y:S04]  /*6f60*/  SHF.R.S32.HI R4, RZ, 0x1f, R3 ;  /* 0x0000001fff047819 */ /* 0x000fe80000011403 */
[----:B------:R-:W-:Y:S04]  /*6f70*/  LEA.HI R3, R4, R3, RZ, 0x4 ;  /* 0x0000000304037211 */ /* 0x000fe800078f20ff */
[----:B------:R-:W-:Y:S03]  /*6f80*/  LEA.HI.SX32 R3, R3, R72, 0x1c ;  /* 0x0000004803037211 */ /* 0x000fe600078fe2ff */
[----:B------:R-:W-:Y:S01]  /*6f90*/  @!P0 SHF.R.U32.HI R10, RZ, 0x10, R21 ;  /* 0x00000010ff0a8819 */ /* 0x000fe20000011615 */
[--C-:B------:R-:W-:Y:S01]  /*6fa0*/  @!P0 HADD2.F32 R11, -RZ, R58.reuse.H0_H0 ;  /* 0x2000003aff0b8230 */ /* 0x100fe20000004100 */
[----:B------:R-:W-:Y:S01]  /*6fb0*/  SHF.R.S32.HI R4, RZ, 0x1f, R3 ;  /* 0x0000001fff047819 */ /* 0x000fe20000011403 */
[----:B------:R-:W-:Y:S01]  /*6fc0*/  @!P0 HADD2.F32 R14, -RZ, R58.H1_H1 ;  /* 0x3000003aff0e8230 */ /* 0x000fe20000004100 */
[----:B------:R-:W-:Y:S01]  /*6fd0*/  SHF.L.U32 R46, R3, 0x3, RZ ;  /* 0x00000003032e7819 */ /* 0x000fe200000006ff */
[----:B------:R-:W-:Y:S01]  /*6fe0*/  @!P0 HADD2.F32 R10, -RZ, R10.H0_H0 ;  /* 0x2000000aff0a8230 */ /* 0x000fe20000004100 */
[----:B------:R-:W-:Y:S02]  /*6ff0*/  LEA.HI R4, R4, R3, RZ, 0x3 ;  /* 0x0000000304047211 */ /* 0x000fe400078f18ff */
[----:B------:R-:W-:Y:S02]  /*7000*/  @!P0 SHF.R.U32.HI R44, RZ, 0x10, R53 ;  /* 0x00000010ff2c8819 */ /* 0x000fe40000011635 */
[----:B------:R-:W-:Y:S02]  /*7010*/  SHF.R.S32.HI R3, RZ, 0x3, R4 ;  /* 0x00000003ff037819 */ /* 0x000fe40000011404 */
[----:B------:R-:W-:Y:S02]  /*7020*/  LOP3.LUT R4, R223, 0x38, R46, 0xf8, !PT ;  /* 0x00000038df047812 */ /* 0x000fe400078ef82e */
[----:B------:R-:W-:Y:S01]  /*7030*/  @!P0 SHF.R.U64 R9, R20, 0x10, R21 ;  /* 0x0000001014098819 */ /* 0x000fe20000001215 */
[----:B------:R-:W-:Y:S01]  /*7040*/  IMAD R3, R3, 0xc00, R7 ;  /* 0x00000c0003037824 */ /* 0x000fe200078e0207 */
[----:B------:R-:W-:Y:S01]  /*7050*/  LOP3.LUT R4, R4, R159, RZ, 0x3c, !PT ;  /* 0x0000009f04047212 */ /* 0x000fe200078e3cff */
[----:B------:R-:W-:Y:S01]  /*7060*/  @!P0 HADD2.F32 R20, -RZ, R44.H0_H0 ;  /* 0x2000002cff148230 */ /* 0x000fe20000004100 */
[----:B------:R-:W-:Y:S01]  /*7070*/  @!P0 SHF.R.U64 R45, R52, 0x10, R53 ;  /* 0x00000010342d8819 */ /* 0x000fe20000001235 */
[----:B------:R-:W-:Y:S02]  /*7080*/  @!P0 HADD2.F32 R9, -RZ, R9.H0_H0 ;  /* 0x20000009ff098230 */ /* 0x000fe40000004100 */
[----:B------:R-:W-:Y:S01]  /*7090*/  IMAD.IADD R3, R3, 0x1, R4 ;  /* 0x0000000103037824 */ /* 0x000fe200078e0204 */
[----:B------:R-:W-:Y:S01]  /*70a0*/  @!P0 HADD2.F32 R4, -RZ, R29.H0_H0 ;  /* 0x2000001dff048230 */ /* 0x000fe20000004100 */
[----:B-1----:R-:W-:Y:S03]  /*70b0*/  @!P0 IMAD.MOV.U32 R8, RZ, RZ, R16 ;  /* 0x000000ffff088224 */ /* 0x002fe600078e0010 */
[----:B------:R-:W-:Y:S02]  /*70c0*/  SHF.L.U32 R3, R3, 0x1, RZ ;  /* 0x0000000103037819 */ /* 0x000fe400000006ff */
[----:B------:R-:W-:Y:S03]  /*70d0*/  @!P0 HADD2.F32 R5, -RZ, R8.H0_H0 ;  /* 0x20000008ff058230 */ /* 0x000fe60000004100 */
[----:B------:R1:W2:Y:S02]  /*70e0*/  LDS.128 R40, [R3+0xa080] ;  /* 0x00a0800003287984 */ /* 0x0002a40000000c00 */
[C---:B-1----:R-:W-:Y:S02]  /*70f0*/  @!P0 FMUL.FTZ R3, R5.reuse, R4 ;  /* 0x0000000405038220 */ /* 0x042fe40000410000 */
[----:B--2---:R-:W-:Y:S01]  /*7100*/  @!P0 IMAD.MOV.U32 R15, RZ, RZ, R41 ;  /* 0x000000ffff0f8224 */ /* 0x004fe200078e0029 */
[----:B------:R-:W-:Y:S04]  /*7110*/  @!P0 MOV R28, R40 ;  /* 0x00000028001c8202 */ /* 0x000fe80000000f00 */
[--C-:B------:R-:W-:Y:S02]  /*7120*/  @!P0 HADD2.F32 R13, -RZ, R15.reuse.H0_H0 ;  /* 0x2000000fff0d8230 */ /* 0x100fe40000004100 */
[----:B------:R-:W-:Y:S02]  /*7130*/  @!P0 HADD2.F32 R6, -RZ, R28.H0_H0 ;  /* 0x2000001cff068230 */ /* 0x000fe40000004100 */
[----:B------:R-:W-:Y:S03]  /*7140*/  @!P0 HADD2.F32 R15, -RZ, R15.H1_H1 ;  /* 0x3000000fff0f8230 */ /* 0x000fe60000004100 */
[C---:B------:R-:W-:Y:S02]  /*7150*/  @!P0 FMUL.FTZ R4, R6.reuse, R4 ;  /* 0x0000000406048220 */ /* 0x040fe40000410000 */
[----:B------:R-:W-:Y:S01]  /*7160*/  @!P0 FFMA.FTZ R3, R6, R11, R3 ;  /* 0x0000000b06038223 */ /* 0x000fe20000010003 */
[----:B------:R-:W-:Y:S01]  /*7170*/  @!P0 MOV R6, R17 ;  /* 0x0000001100068202 */ /* 0x000fe20000000f00 */
[----:B------:R-:W-:Y:S01]  /*7180*/  @!P0 FFMA.FTZ R47, R5, R11, -R4 ;  /* 0x0000000b052f8223 */ /* 0x000fe20000010804 */
[----:B------:R-:W-:Y:S01]  /*7190*/  @!P0 HADD2.F32 R5, -RZ, R29.H1_H1 ;  /* 0x3000001dff058230 */ /* 0x000fe20000004100 */
[----:B------:R-:W-:Y:S02]  /*71a0*/  @!P0 IMAD.MOV.U32 R29, RZ, RZ, R42 ;  /* 0x000000ffff1d8224 */ /* 0x000fe400078e002a */
[--C-:B------:R-:W-:Y:S02]  /*71b0*/  @!P0 HADD2.F32 R4, -RZ, R6.reuse.H0_H0 ;  /* 0x20000006ff048230 */ /* 0x100fe40000004100 */
[-C--:B------:R-:W-:Y:S01]  /*71c0*/  @!P0 FMUL.FTZ R11, R13, R5.reuse ;  /* 0x000000050d0b8220 */ /* 0x080fe20000410000 */
[----:B------:R-:W-:Y:S02]  /*71d0*/  @!P0 HADD2.F32 R6, -RZ, R6.H1_H1 ;  /* 0x30000006ff068230 */ /* 0x000fe40000004100 */
[C---:B------:R-:W-:Y:S02]  /*71e0*/  @!P0 FMUL.FTZ R5, R4.reuse, R5 ;  /* 0x0000000504058220 */ /* 0x040fe40000410000 */
[----:B------:R-:W-:Y:S01]  /*71f0*/  @!P0 FFMA.FTZ R21, R4, R14, -R11 ;  /* 0x0000000e04158223 */ /* 0x000fe2000001080b */
[----:B------:R-:W-:Y:S01]  /*7200*/  @!P0 HADD2.F32 R11, -RZ, R28.H1_H1 ;  /* 0x3000001cff0b8230 */ /* 0x000fe20000004100 */
[----:B------:R-:W-:Y:S04]  /*7210*/  @!P0 FMUL.FTZ R4, R15, R10 ;  /* 0x0000000a0f048220 */ /* 0x000fe80000410000 */
[C---:B------:R-:W-:Y:S02]  /*7220*/  @!P0 FFMA.FTZ R4, R6.reuse, R20, -R4 ;  /* 0x0000001406048223 */ /* 0x040fe40000010804 */
[----:B------:R-:W-:Y:S01]  /*7230*/  @!P0 FMUL.FTZ R6, R6, R10 ;  /* 0x0000000a06068220 */ /* 0x000fe20000410000 */
[----:B------:R-:W-:Y:S02]  /*7240*/  @!P0 HADD2.F32 R10, -RZ, R45.H0_H0 ;  /* 0x2000002dff0a8230 */ /* 0x000fe40000004100 */
[----:B------:R-:W-:Y:S01]  /*7250*/  @!P0 F2FP.PACK_AB R28, R4, R21 ;  /* 0x00000015041c823e */ /* 0x000fe200000000ff */
[----:B------:R-:W-:Y:S01]  /*7260*/  @!P0 HADD2.F32 R4, -RZ, R8.H1_H1 ;  /* 0x30000008ff048230 */ /* 0x000fe20000004100 */
[CC--:B------:R-:W-:Y:S02]  /*7270*/  @!P0 FMUL.FTZ R8, R11.reuse, R9.reuse ;  /* 0x000000090b088220 */ /* 0x0c0fe40000410000 */
[----:B------:R-:W-:Y:S02]  /*7280*/  @!P0 MOV R17, R28 ;  /* 0x0000001c00118202 */ /* 0x000fe40000000f00 */
[CC--:B------:R-:W-:Y:S01]  /*7290*/  @!P0 FFMA.FTZ R8, R4.reuse, R10.reuse, -R8 ;  /* 0x0000000a04088223 */ /* 0x0c0fe20000010808 */
[----:B------:R-:W-:Y:S01]  /*72a0*/  @!P0 SHF.R.U32.HI R28, RZ, 0x10, R55 ;  /* 0x00000010ff1c8819 */ /* 0x000fe20000011637 */
[----:B------:R-:W-:Y:S03]  /*72b0*/  @!P0 FMUL.FTZ R4, R4, R9 ;  /* 0x0000000904048220 */ /* 0x000fe60000410000 */
[----:B------:R-:W-:Y:S01]  /*72c0*/  @!P0 F2FP.PACK_AB R21, R8, R47 ;  /* 0x0000002f0815823e */ /* 0x000fe200000000ff */
[----:B------:R-:W-:Y:S01]  /*72d0*/  @!P0 FFMA.FTZ R4, R11, R10, R4 ;  /* 0x0000000a0b048223 */ /* 0x000fe20000010004 */
[----:B------:R-:W-:Y:S01]  /*72e0*/  @!P0 HADD2.F32 R8, -RZ, R30.H0_H0 ;  /* 0x2000001eff088230 */ /* 0x000fe20000004100 */
[----:B------:R-:W-:Y:S01]  /*72f0*/  @!P0 FFMA.FTZ R5, R13, R14, R5 ;  /* 0x0000000e0d058223 */ /* 0x000fe20000010005 */
[----:B------:R-:W-:Y:S01]  /*7300*/  @!P0 MOV R13, R18 ;  /* 0x00000012000d8202 */ /* 0x000fe20000000f00 */
[----:B------:R-:W-:Y:S01]  /*7310*/  @!P0 FFMA.FTZ R6, R15, R20, R6 ;  /* 0x000000140f068223 */ /* 0x000fe20000010006 */
[----:B------:R-:W-:Y:S01]  /*7320*/  @!P0 HADD2.F32 R10, -RZ, R29.H0_H0 ;  /* 0x2000001dff0a8230 */ /* 0x000fe20000004100 */
[----:B------:R-:W-:Y:S01]  /*7330*/  @!P0 IMAD.MOV.U32 R16, RZ, RZ, R21 ;  /* 0x000000ffff108224 */ /* 0x000fe200078e0015 */
[----:B------:R-:W-:Y:S01]  /*7340*/  @!P0 HADD2.F32 R11, -RZ, R59.H0_H0 ;  /* 0x2000003bff0b8230 */ /* 0x000fe20000004100 */
[--C-:B------:R-:W-:Y:S01]  /*7350*/  @!P0 SHF.R.U64 R15, R22, 0x10, R23.reuse ;  /* 0x00000010160f8819 */ /* 0x100fe20000001217 */
[----:B------:R-:W-:Y:S01]  /*7360*/  @!P0 HADD2.F32 R9, -RZ, R13.H0_H0 ;  /* 0x2000000dff098230 */ /* 0x000fe20000004100 */
[CC--:B------:R-:W-:Y:S01]  /*7370*/  @!P0 FMUL.FTZ R20, R10.reuse, R8.reuse ;  /* 0x000000080a148220 */ /* 0x0c0fe20000410000 */
[----:B------:R-:W-:Y:S01]  /*7380*/  @!P0 SHF.R.U32.HI R14, RZ, 0x10, R23 ;  /* 0x00000010ff0e8819 */ /* 0x000fe20000011617 */
[----:B------:R-:W-:Y:S01]  /*7390*/  @!P0 HADD2.F32 R22, -RZ, R59.H1_H1 ;  /* 0x3000003bff168230 */ /* 0x000fe20000004100 */
[----:B------:R-:W-:Y:S01]  /*73a0*/  @!P0 MOV R23, R43 ;  /* 0x0000002b00178202 */ /* 0x000fe20000000f00 */
[C---:B------:R-:W-:Y:S01]  /*73b0*/  @!P0 FMUL.FTZ R8, R9.reuse, R8 ;  /* 0x0000000809088220 */ /* 0x040fe20000410000 */
[----:B------:R-:W-:Y:S01]  /*73c0*/  @!P0 HADD2.F32 R28, -RZ, R28.H0_H0 ;  /* 0x2000001cff1c8230 */ /* 0x000fe20000004100 */
[-C--:B------:R-:W-:Y:S01]  /*73d0*/  @!P0 FFMA.FTZ R45, R9, R11.reuse, -R20 ;  /* 0x0000000b092d8223 */ /* 0x080fe20000010814 */
[----:B------:R-:W-:Y:S01]  /*73e0*/  @!P0 HADD2.F32 R20, -RZ, R14.H0_H0 ;  /* 0x2000000eff148230 */ /* 0x000fe20000004100 */
[----:B------:R-:W-:Y:S01]  /*73f0*/  @!P0 FFMA.FTZ R8, R10, R11, R8 ;  /* 0x0000000b0a088223 */ /* 0x000fe20000010008 */
[----:B------:R-:W-:Y:S01]  /*7400*/  @!P0 MOV R11, R19 ;  /* 0x00000013000b8202 */ /* 0x000fe20000000f00 */
[----:B------:R-:W-:Y:S01]  /*7410*/  @!P0 HADD2.F32 R10, -RZ, R30.H1_H1 ;  /* 0x3000001eff0a8230 */ /* 0x000fe20000004100 */
[----:B------:R-:W-:Y:S01]  /*7420*/  @!P0 SHF.R.U64 R30, R54, 0x10, R55 ;  /* 0x00000010361e8819 */ /* 0x000fe20000001237 */
[----:B------:R-:W-:Y:S01]  /*7430*/  @!P0 HADD2.F32 R21, -RZ, R23.H0_H0 ;  /* 0x20000017ff158230 */ /* 0x000fe20000004100 */
[----:B------:R-:W-:Y:S01]  /*7440*/  @!P0 F2FP.PACK_AB R5, R6, R5 ;  /* 0x000000050605823e */ /* 0x000fe200000000ff */
[----:B------:R-:W-:Y:S02]  /*7450*/  @!P0 HADD2.F32 R9, -RZ, R11.H0_H0 ;  /* 0x2000000bff098230 */ /* 0x000fe40000004100 */
[----:B------:R-:W-:Y:S01]  /*7460*/  @!P0 HADD2.F32 R23, -RZ, R23.H1_H1 ;  /* 0x30000017ff178230 */ /* 0x000fe20000004100 */
[-C--:B------:R-:W-:Y:S01]  /*7470*/  @!P0 FMUL.FTZ R44, R21, R10.reuse ;  /* 0x0000000a152c8220 */ /* 0x080fe20000410000 */
[----:B------:R-:W-:Y:S01]  /*7480*/  @!P0 HADD2.F32 R11, -RZ, R11.H1_H1 ;  /* 0x3000000bff0b8230 */ /* 0x000fe20000004100 */
[C---:B------:R-:W-:Y:S01]  /*7490*/  @!P0 FMUL.FTZ R10, R9.reuse, R10 ;  /* 0x0000000a090a8220 */ /* 0x040fe20000410000 */
[----:B------:R-:W-:Y:S01]  /*74a0*/  @!P0 HADD2.F32 R14, -RZ, R15.H0_H0 ;  /* 0x2000000fff0e8230 */ /* 0x000fe20000004100 */
[----:B------:R-:W-:Y:S01]  /*74b0*/  @!P0 FFMA.FTZ R44, R9, R22, -R44 ;  /* 0x00000016092c8223 */ /* 0x000fe2000001082c */
[----:B------:R-:W-:Y:S01]  /*74c0*/  @!P0 HADD2.F32 R15, -RZ, R29.H1_H1 ;  /* 0x3000001dff0f8230 */ /* 0x000fe20000004100 */
[----:B------:R-:W-:Y:S02]  /*74d0*/  @!P0 FMUL.FTZ R9, R23, R20 ;  /* 0x0000001417098220 */ /* 0x000fe40000410000 */
[----:B------:R-:W-:Y:S02]  /*74e0*/  @!P0 IMAD.MOV.U32 R41, RZ, RZ, R5 ;  /* 0x000000ffff298224 */ /* 0x000fe400078e0005 */
        /* <DEDUP_REMOVED lines=26> */
.L_x_1742:
[----:B-123--:R-:W-:Y:S05]  /*7690*/  BSYNC B1 ;  /* 0x0000000000017941 */ /* 0x00efea0003800000 */
.L_x_1741:
[----:B------:R1:W2:Y:S04]  /*76a0*/  SHFL.IDX PT, R45, R80, 0x1, 0x181f ;  /* 0x00381f00502d7f89 */ /* 0x0002a800000e0000 */
[----:B------:R1:W3:Y:S01]  /*76b0*/  SHFL.IDX PT, R44, R81, 0x1, 0x181f ;  /* 0x00381f00512c7f89 */ /* 0x0002e200000e0000 */
[----:B------:R-:W-:-:S05]  /*76c0*/  @P5 BRA `(.L_x_1730) ;  /* 0x0000130000005947 */ /* 0x000fca0003800000 */
[----:B------:R-:W-:Y:S01]  /*76d0*/  ISETP.GE.AND P0, PT, R140, c[0x0][0x1d4], PT ;  /* 0x000075008c007a0c */ /* 0x000fe20003f06270 */
[----:B------:R-:W-:Y:S01]  /*76e0*/  BSSY B0, `(.L_x_1745) ;  /* 0x0000079000007945 */ /* 0x000fe20003800000 */
[----:B------:R-:W-:Y:S11]  /*76f0*/  SHF.R.U32.HI R30, RZ, 0x3, R222 ;  /* 0x00000003ff1e7819 */ /* 0x000ff600000116de */
[----:B------:R-:W-:-:S05]  /*7700*/  @P0 BRA `(.L_x_1746) ;  /* 0x0000076000000947 */ /* 0x000fca0003800000 */
[----:B------:R-:W-:Y:S01]  /*7710*/  SEL R3, R75, R74, !P1 ;  /* 0x0000004a4b037207 */ /* 0x000fe20004800000 */
[----:B------:R-:W4:Y:S01]  /*7720*/  LDS.128 R16, [R122+0xa080] ;  /* 0x00a080007a107984 */ /* 0x000f220000000c00 */
        /* <DEDUP_REMOVED lines=13> */
[----:B------:R-:W-:Y:S01]  /*7800*/  LOP3.LUT R4, R222, 0x38, R28, 0xf8, !PT ;  /* 0x00000038de047812 */ /* 0x000fe200078ef81c */
[----:B------:R-:W-:Y:S01]  /*7810*/  @!P0 HADD2.F32 R20, -RZ, R20.H0_H0 ;  /* 0x20000014ff148230 */ /* 0x000fe20000004100 */
[----:B------:R-:W-:Y:S01]  /*7820*/  @!P0 SHF.R.U64 R10, R24, 0x10, R25 ;  /* 0x00000010180a8819 */ /* 0x000fe20000001219 */
[----:B------:R-:W-:Y:S01]  /*7830*/  IMAD R3, R3, 0xc00, R12 ;  /* 0x00000c0003037824 */ /* 0x000fe200078e020c */
[----:B------:R-:W-:Y:S02]  /*7840*/  LOP3.LUT R4, R4, R30, RZ, 0x3c, !PT ;  /* 0x0000001e04047212 */ /* 0x000fe400078e3cff */
[----:B------:R-:W-:Y:S01]  /*7850*/  @!P0 SHF.R.U64 R22, R60, 0x10, R61 ;  /* 0x000000103c168819 */ /* 0x000fe2000000123d */
[----:B------:R-:W-:Y:S02]  /*7860*/  @!P0 HADD2.F32 R10, -RZ, R10.H0_H0 ;  /* 0x2000000aff0a8230 */ /* 0x000fe40000004100 */
[----:B------:R-:W-:Y:S01]  /*7870*/  IMAD.IADD R3, R3, 0x1, R4 ;  /* 0x0000000103037824 */ /* 0x000fe200078e0204 */
[----:B------:R-:W-:Y:S01]  /*7880*/  @!P0 HADD2.F32 R4, -RZ, R31.H0_H0 ;  /* 0x2000001fff048230 */ /* 0x000fe20000004100 */
[----:B----4-:R-:W-:Y:S03]  /*7890*/  @!P0 IMAD.MOV.U32 R8, RZ, RZ, R16 ;  /* 0x000000ffff088224 */ /* 0x010fe600078e0010 */
[----:B------:R-:W-:Y:S02]  /*78a0*/  SHF.L.U32 R3, R3, 0x1, RZ ;  /* 0x0000000103037819 */ /* 0x000fe400000006ff */
[----:B------:R-:W-:Y:S03]  /*78b0*/  @!P0 HADD2.F32 R5, -RZ, R8.H0_H0 ;  /* 0x20000008ff058230 */ /* 0x000fe60000004100 */
[----:B------:R4:W5:Y:S02]  /*78c0*/  LDS.128 R40, [R3+0xa080] ;  /* 0x00a0800003287984 */ /* 0x0009640000000c00 */
[C---:B----4-:R-:W-:Y:S02]  /*78d0*/  @!P0 FMUL.FTZ R3, R5.reuse, R4 ;  /* 0x0000000405038220 */ /* 0x050fe40000410000 */
[----:B-----5:R-:W-:Y:S01]  /*78e0*/  @!P0 IMAD.MOV.U32 R15, RZ, RZ, R41 ;  /* 0x000000ffff0f8224 */ /* 0x020fe200078e0029 */
[----:B------:R-:W-:Y:S01]  /*78f0*/  @!P0 MOV R21, R40 ;  /* 0x0000002800158202 */ /* 0x000fe20000000f00 */
[----:B------:R-:W-:Y:S03]  /*7900*/  @!P0 IMAD.MOV.U32 R25, RZ, RZ, R42 ;  /* 0x000000ffff198224 */ /* 0x000fe600078e002a */
[----:B------:R-:W-:Y:S02]  /*7910*/  @!P0 HADD2.F32 R13, -RZ, R15.H0_H0 ;  /* 0x2000000fff0d8230 */ /* 0x000fe40000004100 */
[----:B------:R-:W-:Y:S02]  /*7920*/  @!P0 HADD2.F32 R6, -RZ, R21.H0_H0 ;  /* 0x20000015ff068230 */ /* 0x000fe40000004100 */
[----:B------:R-:W-:Y:S03]  /*7930*/  @!P0 HADD2.F32 R15, -RZ, R15.H1_H1 ;  /* 0x3000000fff0f8230 */ /* 0x000fe60000004100 */
[C---:B------:R-:W-:Y:S02]  /*7940*/  @!P0 FMUL.FTZ R4, R6.reuse, R4 ;  /* 0x0000000406048220 */ /* 0x040fe40000410000 */
[----:B------:R-:W-:Y:S01]  /*7950*/  @!P0 FFMA.FTZ R3, R6, R11, R3 ;  /* 0x0000000b06038223 */ /* 0x000fe20000010003 */
[----:B------:R-:W-:Y:S01]  /*7960*/  @!P0 MOV R6, R17 ;  /* 0x0000001100068202 */ /* 0x000fe20000000f00 */
[----:B------:R-:W-:Y:S01]  /*7970*/  @!P0 FFMA.FTZ R29, R5, R11, -R4 ;  /* 0x0000000b051d8223 */ /* 0x000fe20000010804 */
[----:B------:R-:W-:Y:S03]  /*7980*/  @!P0 HADD2.F32 R5, -RZ, R31.H1_H1 ;  /* 0x3000001fff058230 */ /* 0x000fe60000004100 */
[--C-:B------:R-:W-:Y:S02]  /*7990*/  @!P0 HADD2.F32 R4, -RZ, R6.reuse.H0_H0 ;  /* 0x20000006ff048230 */ /* 0x100fe40000004100 */
[-C--:B------:R-:W-:Y:S01]  /*79a0*/  @!P0 FMUL.FTZ R11, R13, R5.reuse ;  /* 0x000000050d0b8220 */ /* 0x080fe20000410000 */
[----:B------:R-:W-:Y:S02]  /*79b0*/  @!P0 HADD2.F32 R6, -RZ, R6.H1_H1 ;  /* 0x30000006ff068230 */ /* 0x000fe40000004100 */
[C---:B------:R-:W-:Y:S02]  /*79c0*/  @!P0 FMUL.FTZ R5, R4.reuse, R5 ;  /* 0x0000000504058220 */ /* 0x040fe40000410000 */
[----:B------:R-:W-:Y:S01]  /*79d0*/  @!P0 FFMA.FTZ R23, R4, R14, -R11 ;  /* 0x0000000e04178223 */ /* 0x000fe2000001080b */
[----:B------:R-:W-:Y:S01]  /*79e0*/  @!P0 HADD2.F32 R11, -RZ, R21.H1_H1 ;  /* 0x30000015ff0b8230 */ /* 0x000fe20000004100 */
[-C--:B------:R-:W-:Y:S04]  /*79f0*/  @!P0 FMUL.FTZ R4, R15, R9.reuse ;  /* 0x000000090f048220 */ /* 0x080fe80000410000 */
[C---:B------:R-:W-:Y:S02]  /*7a00*/  @!P0 FFMA.FTZ R4, R6.reuse, R20, -R4 ;  /* 0x0000001406048223 */ /* 0x040fe40000010804 */
[----:B------:R-:W-:Y:S01]  /*7a10*/  @!P0 FMUL.FTZ R6, R6, R9 ;  /* 0x0000000906068220 */ /* 0x000fe20000410000 */
[----:B------:R-:W-:Y:S02]  /*7a20*/  @!P0 HADD2.F32 R9, -RZ, R22.H0_H0 ;  /* 0x20000016ff098230 */ /* 0x000fe40000004100 */
[----:B------:R-:W-:Y:S01]  /*7a30*/  @!P0 F2FP.PACK_AB R24, R4, R23 ;  /* 0x000000170418823e */ /* 0x000fe200000000ff */
[----:B------:R-:W-:Y:S01]  /*7a40*/  @!P0 HADD2.F32 R4, -RZ, R8.H1_H1 ;  /* 0x30000008ff048230 */ /* 0x000fe20000004100 */
[C---:B------:R-:W-:Y:S01]  /*7a50*/  @!P0 FMUL.FTZ R8, R11.reuse, R10 ;  /* 0x0000000a0b088220 */ /* 0x040fe20000410000 */
[----:B------:R-:W-:Y:S01]  /*7a60*/  @!P0 MOV R23, R43 ;  /* 0x0000002b00178202 */ /* 0x000fe20000000f00 */
[----:B------:R-:W-:Y:S01]  /*7a70*/  @!P0 HADD2.F32 R22, -RZ, R69.H1_H1 ;  /* 0x30000045ff168230 */ /* 0x000fe20000004100 */
[----:B------:R-:W-:Y:S01]  /*7a80*/  @!P0 MOV R17, R24 ;  /* 0x0000001800118202 */ /* 0x000fe20000000f00 */
[C---:B------:R-:W-:Y:S01]  /*7a90*/  @!P0 FFMA.FTZ R8, R4.reuse, R9, -R8 ;  /* 0x0000000904088223 */ /* 0x040fe20000010808 */
[----:B------:R-:W-:Y:S01]  /*7aa0*/  @!P0 SHF.R.U32.HI R24, RZ, 0x10, R63 ;  /* 0x00000010ff188819 */ /* 0x000fe2000001163f */
[----:B------:R-:W-:Y:S01]  /*7ab0*/  @!P0 FMUL.FTZ R4, R4, R10 ;  /* 0x0000000a04048220 */ /* 0x000fe20000410000 */
[----:B------:R-:W-:Y:S02]  /*7ac0*/  @!P0 HADD2.F32 R10, -RZ, R25.H0_H0 ;  /* 0x20000019ff0a8230 */ /* 0x000fe40000004100 */
[----:B------:R-:W-:Y:S01]  /*7ad0*/  @!P0 F2FP.PACK_AB R21, R8, R29 ;  /* 0x0000001d0815823e */ /* 0x000fe200000000ff */
[----:B------:R-:W-:Y:S01]  /*7ae0*/  @!P0 FFMA.FTZ R4, R11, R9, R4 ;  /* 0x000000090b048223 */ /* 0x000fe20000010004 */
[----:B------:R-:W-:Y:S01]  /*7af0*/  @!P0 HADD2.F32 R8, -RZ, R36.H0_H0 ;  /* 0x20000024ff088230 */ /* 0x000fe20000004100 */
[----:B------:R-:W-:Y:S01]  /*7b00*/  @!P0 FFMA.FTZ R5, R13, R14, R5 ;  /* 0x0000000e0d058223 */ /* 0x000fe20000010005 */
[----:B------:R-:W-:Y:S01]  /*7b10*/  @!P0 MOV R13, R18 ;  /* 0x00000012000d8202 */ /* 0x000fe20000000f00 */
[----:B------:R-:W-:Y:S01]  /*7b20*/  @!P0 FFMA.FTZ R6, R15, R20, R6 ;  /* 0x000000140f068223 */ /* 0x000fe20000010006 */
[----:B------:R-:W-:Y:S01]  /*7b30*/  @!P0 HADD2.F32 R11, -RZ, R69.H0_H0 ;  /* 0x20000045ff0b8230 */ /* 0x000fe20000004100 */
[-C--:B------:R-:W-:Y:S01]  /*7b40*/  @!P0 FMUL.FTZ R20, R10, R8.reuse ;  /* 0x000000080a148220 */ /* 0x080fe20000410000 */
[----:B------:R-:W-:Y:S01]  /*7b50*/  @!P0 SHF.R.U32.HI R14, RZ, 0x10, R27 ;  /* 0x00000010ff0e8819 */ /* 0x000fe2000001161b */
[----:B------:R-:W-:Y:S01]  /*7b60*/  @!P0 IMAD.MOV.U32 R16, RZ, RZ, R21 ;  /* 0x000000ffff108224 */ /* 0x000fe200078e0015 */
[----:B------:R-:W-:Y:S01]  /*7b70*/  @!P0 HADD2.F32 R9, -RZ, R13.H0_H0 ;  /* 0x2000000dff098230 */ /* 0x000fe20000004100 */
[----:B------:R-:W-:Y:S01]  /*7b80*/  @!P0 SHF.R.U64 R15, R26, 0x10, R27 ;  /* 0x000000101a0f8819 */ /* 0x000fe2000000121b */
[--C-:B------:R-:W-:Y:S01]  /*7b90*/  @!P0 HADD2.F32 R21, -RZ, R23.reuse.H0_H0 ;  /* 0x20000017ff158230 */ /* 0x100fe20000004100 */
[----:B------:R-:W-:Y:S01]  /*7ba0*/  @!P0 SHF.R.U64 R26, R62, 0x10, R63 ;  /* 0x000000103e1a8819 */ /* 0x000fe2000000123f */
[----:B------:R-:W-:Y:S01]  /*7bb0*/  @!P0 HADD2.F32 R23, -RZ, R23.H1_H1 ;  /* 0x30000017ff178230 */ /* 0x000fe20000004100 */
[C---:B------:R-:W-:Y:S01]  /*7bc0*/  @!P0 FMUL.FTZ R8, R9.reuse, R8 ;  /* 0x0000000809088220 */ /* 0x040fe20000410000 */
[----:B------:R-:W-:Y:S01]  /*7bd0*/  @!P0 HADD2.F32 R24, -RZ, R24.H0_H0 ;  /* 0x20000018ff188230 */ /* 0x000fe20000004100 */
[-C--:B------:R-:W-:Y:S01]  /*7be0*/  @!P0 FFMA.FTZ R29, R9, R11.reuse, -R20 ;  /* 0x0000000b091d8223 */ /* 0x080fe20000010814 */
[----:B------:R-:W-:Y:S01]  /*7bf0*/  @!P0 HADD2.F32 R20, -RZ, R14.H0_H0 ;  /* 0x2000000eff148230 */ /* 0x000fe20000004100 */
[----:B------:R-:W-:Y:S01]  /*7c00*/  @!P0 FFMA.FTZ R8, R10, R11, R8 ;  /* 0x0000000b0a088223 */ /* 0x000fe20000010008 */
[----:B------:R-:W-:Y:S01]  /*7c10*/  @!P0 MOV R11, R19 ;  /* 0x00000013000b8202 */ /* 0x000fe20000000f00 */
[----:B------:R-:W-:Y:S01]  /*7c20*/  @!P0 HADD2.F32 R10, -RZ, R36.H1_H1 ;  /* 0x30000024ff0a8230 */ /* 0x000fe20000004100 */
[----:B------:R-:W-:Y:S01]  /*7c30*/  @!P0 F2FP.PACK_AB R5, R6, R5 ;  /* 0x000000050605823e */ /* 0x000fe200000000ff */
[----:B------:R-:W-:Y:S02]  /*7c40*/  @!P0 HADD2.F32 R14, -RZ, R15.H0_H0 ;  /* 0x2000000fff0e8230 */ /* 0x000fe40000004100 */
[--C-:B------:R-:W-:Y:S01]  /*7c50*/  @!P0 HADD2.F32 R9, -RZ, R11.reuse.H0_H0 ;  /* 0x2000000bff098230 */ /* 0x100fe20000004100 */
[----:B------:R-:W-:Y:S01]  /*7c60*/  @!P0 FMUL.FTZ R27, R21, R10 ;  /* 0x0000000a151b8220 */ /* 0x000fe20000410000 */
[----:B------:R-:W-:Y:S01]  /*7c70*/  @!P0 HADD2.F32 R11, -RZ, R11.H1_H1 ;  /* 0x3000000bff0b8230 */ /* 0x000fe20000004100 */
[----:B------:R-:W-:Y:S01]  /*7c80*/  @!P0 IMAD.MOV.U32 R41, RZ, RZ, R5 ;  /* 0x000000ffff298224 */ /* 0x000fe200078e0005 */
[----:B------:R-:W-:Y:S01]  /*7c90*/  @!P0 HADD2.F32 R15, -RZ, R25.H1_H1 ;  /* 0x30000019ff0f8230 */ /* 0x000fe20000004100 */
[C---:B------:R-:W-:Y:S02]  /*7ca0*/  @!P0 FFMA.FTZ R27, R9.reuse, R22, -R27 ;  /* 0x00000016091b8223 */ /* 0x040fe4000001081b */
[----:B------:R-:W-:Y:S02]  /*7cb0*/  @!P0 FMUL.FTZ R10, R9, R10 ;  /* 0x0000000a090a8220 */ /* 0x000fe40000410000 */
[----:B------:R-:W-:Y:S04]  /*7cc0*/  @!P0 FMUL.FTZ R9, R23, R20 ;  /* 0x0000001417098220 */ /* 0x000fe80000410000 */
        /* <DEDUP_REMOVED lines=20> */
[C---:B---3--:R-:W-:Y:S04]  /*7e10*/  LEA R4, P0, R86.reuse, R44, 0x1 ;  /* 0x0000002c56047211 */ /* 0x048fe800078008ff */
[----:B--2---:R-:W-:Y:S02]  /*7e20*/  LEA.HI.X R5, R86, R45, R102, 0x1, P0 ;  /* 0x0000002d56057211 */ /* 0x004fe400000f0c66 */
[C---:B------:R-:W-:Y:S03]  /*7e30*/  ISETP.GE.AND P0, PT, R28.reuse, c[0x0][0x1d4], PT ;  /* 0x000075001c007a0c */ /* 0x040fe60003f06270 */
[----:B------:R2:W-:Y:S10]  /*7e40*/  ST.E.128 [R4.64], R16 ;  /* 0x0000001004007985 */ /* 0x0005f4000c101d06 */
[----:B------:R-:W-:Y:S05]  /*7e50*/  @!P0 IMAD.WIDE R8, R28, 0x2, R44 ;  /* 0x000000021c088825 */ /* 0x000fea00078e022c */
[----:B------:R2:W-:Y:S02]  /*7e60*/  @!P0 ST.E.128 [R8.64], R40 ;  /* 0x0000002808008985 */ /* 0x0005e4000c101d06 */
.L_x_1746:
[----:B------:R-:W-:Y:S05]  /*7e70*/  BSYNC B0 ;  /* 0x0000000000007941 */ /* 0x000fea0003800000 */
.L_x_1745:
[----:B------:R-:W-:Y:S11]  /*7e80*/  ISETP.GE.AND P0, PT, R142, c[0x0][0x1d4], PT ;  /* 0x000075008e007a0c */ /* 0x000ff60003f06270 */
[----:B------:R-:W-:Y:S02]  /*7e90*/  @!UPT UIADD3 URZ, URZ, URZ, URZ ;  /* 0x0000003f3f3ff290 */ /* 0x000fe4000fffe03f */
[----:B------:R-:W-:-:S05]  /*7ea0*/  @P0 BRA `(.L_x_1730) ;  /* 0x00000b2000000947 */ /* 0x000fca0003800000 */
[----:B------:R-:W-:Y:S01]  /*7eb0*/  SEL R3, R75, R74, !P2 ;  /* 0x0000004a4b037207 */ /* 0x000fe20005000000 */
[----:B--2---:R-:W2:Y:S01]  /*7ec0*/  LDS.128 R16, [R120+0xa080] ;  /* 0x00a0800078107984 */ /* 0x004ea20000000c00 */
[----:B------:R-:W-:Y:S02]  /*7ed0*/  ISETP.GE.AND P0, PT, R142, c[0x0][0x27c], PT ;  /* 0x00009f008e007a0c */ /* 0x000fe40003f06270 */
[----:B------:R-:W-:Y:S04]  /*7ee0*/  SHF.R.S32.HI R4, RZ, 0x1f, R3 ;  /* 0x0000001fff047819 */ /* 0x000fe80000011403 */
[----:B------:R-:W-:Y:S04]  /*7ef0*/  LEA.HI R3, R4, R3, RZ, 0x4 ;  /* 0x0000000304037211 */ /* 0x000fe800078f20ff */
[----:B------:R-:W-:Y:S03]  /*7f00*/  LEA.HI.SX32 R3, R3, R72, 0x1c ;  /* 0x0000004803037211 */ /* 0x000fe600078fe2ff */
[----:B------:R-:W-:Y:S01]  /*7f10*/  @!P0 SHF.R.U64 R27, R66, 0x10, R67 ;  /* 0x00000010421b8819 */ /* 0x000fe20000001243 */
[--C-:B------:R-:W-:Y:S01]  /*7f20*/  @!P0 HADD2.F32 R14, -RZ, R70.reuse.H1_H1 ;  /* 0x30000046ff0e8230 */ /* 0x100fe20000004100 */
[----:B------:R-:W-:Y:S01]  /*7f30*/  SHF.R.S32.HI R4, RZ, 0x1f, R3 ;  /* 0x0000001fff047819 */ /* 0x000fe20000011403 */
[----:B------:R-:W-:Y:S01]  /*7f40*/  @!P0 HADD2.F32 R11, -RZ, R70.H0_H0 ;  /* 0x20000046ff0b8230 */ /* 0x000fe20000004100 */
[----:B------:R-:W-:Y:S02]  /*7f50*/  SHF.L.U32 R36, R3, 0x3, RZ ;  /* 0x0000000303247819 */ /* 0x000fe400000006ff */
[----:B------:R-:W-:Y:S02]  /*7f60*/  LEA.HI R4, R4, R3, RZ, 0x3 ;  /* 0x0000000304047211 */ /* 0x000fe400078f18ff */
[--C-:B------:R-:W-:Y:S02]  /*7f70*/  @!P0 SHF.R.U32.HI R9, RZ, 0x10, R33.reuse ;  /* 0x00000010ff098819 */ /* 0x100fe40000011621 */
[----:B------:R-:W-:Y:S02]  /*7f80*/  SHF.R.S32.HI R3, RZ, 0x3, R4 ;  /* 0x00000003ff037819 */ /* 0x000fe40000011404 */
[----:B------:R-:W-:Y:S01]  /*7f90*/  LOP3.LUT R4, R222, 0x38, R36, 0xf8, !PT ;  /* 0x00000038de047812 */ /* 0x000fe200078ef824 */
[----:B------:R-:W-:Y:S01]  /*7fa0*/  @!P0 HADD2.F32 R9, -RZ, R9.H0_H0 ;  /* 0x20000009ff098230 */ /* 0x000fe20000004100 */
[----:B------:R-:W-:Y:S01]  /*7fb0*/  @!P0 SHF.R.U64 R10, R32, 0x10, R33 ;  /* 0x00000010200a8819 */ /* 0x000fe20000001221 */
[----:B------:R-:W-:Y:S01]  /*7fc0*/  IMAD R3, R3, 0xc00, R12 ;  /* 0x00000c0003037824 */ /* 0x000fe200078e020c */
[----:B------:R-:W-:Y:S02]  /*7fd0*/  LOP3.LUT R4, R4, R30, RZ, 0x3c, !PT ;  /* 0x0000001e04047212 */ /* 0x000fe400078e3cff */
[--C-:B------:R-:W-:Y:S01]  /*7fe0*/  @!P0 SHF.R.U32.HI R21, RZ, 0x10, R65.reuse ;  /* 0x00000010ff158819 */ /* 0x100fe20000011641 */
[----:B------:R-:W-:Y:S01]  /*7ff0*/  @!P0 HADD2.F32 R10, -RZ, R10.H0_H0 ;  /* 0x2000000aff0a8230 */ /* 0x000fe20000004100 */
[----:B------:R-:W-:Y:S01]  /*8000*/  @!P0 SHF.R.U64 R23, R64, 0x10, R65 ;  /* 0x0000001040178819 */ /* 0x000fe20000001241 */
[----:B------:R-:W-:Y:S01]  /*8010*/  IMAD.IADD R3, R3, 0x1, R4 ;  /* 0x0000000103037824 */ /* 0x000fe200078e0204 */
[----:B------:R-:W-:Y:S01]  /*8020*/  @!P0 HADD2.F32 R4, -RZ, R37.H0_H0 ;  /* 0x20000025ff048230 */ /* 0x000fe20000004100 */
[----:B------:R-:W-:Y:S01]  /*8030*/  @!P0 SHF.R.U32.HI R26, RZ, 0x10, R67 ;  /* 0x00000010ff1a8819 */ /* 0x000fe20000011643 */
[----:B------:R-:W-:Y:S01]  /*8040*/  @!P0 HADD2.F32 R21, -RZ, R21.H0_H0 ;  /* 0x20000015ff158230 */ /* 0x000fe20000004100 */
[----:B--2---:R-:W-:Y:S01]  /*8050*/  @!P0 IMAD.MOV.U32 R8, RZ, RZ, R16 ;  /* 0x000000ffff088224 */ /* 0x004fe200078e0010 */
[----:B------:R-:W-:Y:S02]  /*8060*/  SHF.L.U32 R3, R3, 0x1, RZ ;  /* 0x0000000103037819 */ /* 0x000fe400000006ff */
[----:B------:R-:W-:Y:S02]  /*8070*/  @!P0 HADD2.F32 R26, -RZ, R26.H0_H0 ;  /* 0x2000001aff1a8230 */ /* 0x000fe40000004100 */
[----:B------:R-:W-:Y:S01]  /*8080*/  @!P0 HADD2.F32 R5, -RZ, R8.H0_H0 ;  /* 0x20000008ff058230 */ /* 0x000fe20000004100 */
[----:B------:R2:W4:Y:S04]  /*8090*/  LDS.128 R28, [R3+0xa080] ;  /* 0x00a08000031c7984 */ /* 0x0005280000000c00 */
[C---:B--2---:R-:W-:Y:S02]  /*80a0*/  @!P0 FMUL.FTZ R3, R5.reuse, R4 ;  /* 0x0000000405038220 */ /* 0x044fe40000410000 */
[----:B----4-:R-:W-:Y:S01]  /*80b0*/  @!P0 IMAD.MOV.U32 R15, RZ, RZ, R29 ;  /* 0x000000ffff0f8224 */ /* 0x010fe200078e001d */
        /* <DEDUP_REMOVED lines=15> */
[----:B------:R-:W-:Y:S02]  /*81b0*/  @!P0 FMUL.FTZ R4, R20, R9 ;  /* 0x0000000914048220 */ /* 0x000fe40000410000 */
[----:B------:R-:W-:Y:S02]  /*81c0*/  @!P0 IMAD.MOV.U32 R22, RZ, RZ, R30 ;  /* 0x000000ffff168224 */ /* 0x000fe400078e001e */
[C---:B------:R-:W-:Y:S02]  /*81d0*/  @!P0 FFMA.FTZ R4, R6.reuse, R21, -R4 ;  /* 0x0000001506048223 */ /* 0x040fe40000010804 */
[----:B------:R-:W-:Y:S01]  /*81e0*/  @!P0 FMUL.FTZ R6, R6, R9 ;  /* 0x0000000906068220 */ /* 0x000fe20000410000 */
[----:B------:R-:W-:Y:S02]  /*81f0*/  @!P0 HADD2.F32 R9, -RZ, R23.H0_H0 ;  /* 0x20000017ff098230 */ /* 0x000fe40000004100 */
[----:B------:R-:W-:Y:S01]  /*8200*/  @!P0 F2FP.PACK_AB R15, R4, R15 ;  /* 0x0000000f040f823e */ /* 0x000fe200000000ff */
[----:B------:R-:W-:Y:S01]  /*8210*/  @!P0 HADD2.F32 R4, -RZ, R8.H1_H1 ;  /* 0x30000008ff048230 */ /* 0x000fe20000004100 */
[CC--:B------:R-:W-:Y:S03]  /*8220*/  @!P0 FMUL.FTZ R8, R11.reuse, R10.reuse ;  /* 0x0000000a0b088220 */ /* 0x0c0fe60000410000 */
[----:B------:R-:W-:Y:S01]  /*8230*/  @!P0 IMAD.MOV.U32 R17, RZ, RZ, R15 ;  /* 0x000000ffff118224 */ /* 0x000fe200078e000f */
[----:B------:R-:W-:Y:S01]  /*8240*/  @!P0 SHF.R.U64 R15, R34, 0x10, R35 ;  /* 0x00000010220f8819 */ /* 0x000fe20000001223 */
[CC--:B------:R-:W-:Y:S02]  /*8250*/  @!P0 FFMA.FTZ R8, R4.reuse, R9.reuse, -R8 ;  /* 0x0000000904088223 */ /* 0x0c0fe40000010808 */
        /* <DEDUP_REMOVED lines=8> */
[----:B------:R-:W-:Y:S01]  /*82e0*/  @!P0 MOV R16, R8 ;  /* 0x0000000800108202 */ /* 0x000fe20000000f00 */
[----:B------:R-:W-:Y:S01]  /*82f0*/  @!P0 HADD2.F32 R8, -RZ, R38.H0_H0 ;  /* 0x20000026ff088230 */ /* 0x000fe20000004100 */
[----:B------:R-:W-:Y:S01]  /*8300*/  @!P0 SHF.R.U32.HI R11, RZ, 0x10, R35 ;  /* 0x00000010ff0b8819 */ /* 0x000fe20000011623 */
[----:B------:R-:W-:Y:S01]  /*8310*/  @!P0 HADD2.F32 R9, -RZ, R14.H0_H0 ;  /* 0x2000000eff098230 */ /* 0x000fe20000004100 */
[----:B------:R-:W-:Y:S01]  /*8320*/  @!P0 F2FP.PACK_AB R5, R6, R5 ;  /* 0x000000050605823e */ /* 0x000fe200000000ff */
[--C-:B------:R-:W-:Y:S01]  /*8330*/  @!P0 HADD2.F32 R13, -RZ, R71.reuse.H0_H0 ;  /* 0x20000047ff0d8230 */ /* 0x100fe20000004100 */
[CC--:B------:R-:W-:Y:S01]  /*8340*/  @!P0 FMUL.FTZ R23, R10.reuse, R8.reuse ;  /* 0x000000080a178220 */ /* 0x0c0fe20000410000 */
[----:B------:R-:W-:Y:S01]  /*8350*/  @!P0 HADD2.F32 R24, -RZ, R71.H1_H1 ;  /* 0x30000047ff188230 */ /* 0x000fe20000004100 */
[C---:B------:R-:W-:Y:S01]  /*8360*/  @!P0 FMUL.FTZ R8, R9.reuse, R8 ;  /* 0x0000000809088220 */ /* 0x040fe20000410000 */
[----:B------:R-:W-:Y:S01]  /*8370*/  @!P0 HADD2.F32 R20, -RZ, R11.H0_H0 ;  /* 0x2000000bff148230 */ /* 0x000fe20000004100 */
[----:B------:R-:W-:Y:S01]  /*8380*/  @!P0 FFMA.FTZ R33, R9, R13, -R23 ;  /* 0x0000000d09218223 */ /* 0x000fe20000010817 */
[----:B------:R-:W-:Y:S01]  /*8390*/  @!P0 MOV R9, R19 ;  /* 0x0000001300098202 */ /* 0x000fe20000000f00 */
[----:B------:R-:W-:Y:S01]  /*83a0*/  @!P0 FFMA.FTZ R8, R10, R13, R8 ;  /* 0x0000000d0a088223 */ /* 0x000fe20000010008 */
[----:B------:R-:W-:Y:S01]  /*83b0*/  @!P0 MOV R13, R31 ;  /* 0x0000001f000d8202 */ /* 0x000fe20000000f00 */
[----:B------:R-:W-:Y:S01]  /*83c0*/  @!P0 IMAD.MOV.U32 R29, RZ, RZ, R5 ;  /* 0x000000ffff1d8224 */ /* 0x000fe200078e0005 */
[----:B------:R-:W-:Y:S02]  /*83d0*/  @!P0 HADD2.F32 R10, -RZ, R38.H1_H1 ;  /* 0x30000026ff0a8230 */ /* 0x000fe40000004100 */
[----:B------:R-:W-:Y:S02]  /*83e0*/  @!P0 HADD2.F32 R11, -RZ, R9.H1_H1 ;  /* 0x30000009ff0b8230 */ /* 0x000fe40000004100 */
[--C-:B------:R-:W-:Y:S02]  /*83f0*/  @!P0 HADD2.F32 R23, -RZ, R13.reuse.H0_H0 ;  /* 0x2000000dff178230 */ /* 0x100fe40000004100 */
[----:B------:R-:W-:Y:S02]  /*8400*/  @!P0 HADD2.F32 R25, -RZ, R13.H1_H1 ;  /* 0x3000000dff198230 */ /* 0x000fe40000004100 */
[----:B------:R-:W-:Y:S01]  /*8410*/  @!P0 HADD2.F32 R13, -RZ, R9.H0_H0 ;  /* 0x20000009ff0d8230 */ /* 0x000fe20000004100 */
[----:B------:R-:W-:Y:S02]  /*8420*/  @!P0 FMUL.FTZ R21, R23, R10 ;  /* 0x0000000a17158220 */ /* 0x000fe40000410000 */
[----:B------:R-:W-:Y:S02]  /*8430*/  @!P0 FMUL.FTZ R9, R25, R20 ;  /* 0x0000001419098220 */ /* 0x000fe40000410000 */
[----:B------:R-:W-:Y:S01]  /*8440*/  @!P0 FFMA.FTZ R32, R13, R24, -R21 ;  /* 0x000000180d208223 */ /* 0x000fe20000010815 */
[----:B------:R-:W-:Y:S01]  /*8450*/  @!P0 HADD2.F32 R21, -RZ, R22.H1_H1 ;  /* 0x30000016ff158230 */ /* 0x000fe20000004100 */
[----:B------:R-:W-:Y:S01]  /*8460*/  @!P0 FFMA.FTZ R9, R11, R26, -R9 ;  /* 0x0000001a0b098223 */ /* 0x000fe20000010809 */
[----:B------:R-:W-:Y:S01]  /*8470*/  @!P0 HADD2.F32 R22, -RZ, R27.H0_H0 ;  /* 0x2000001bff168230 */ /* 0x000fe20000004100 */
[----:B------:R-:W-:Y:S01]  /*8480*/  @!P0 FMUL.FTZ R10, R13, R10 ;  /* 0x0000000a0d0a8220 */ /* 0x000fe20000410000 */
[----:B------:R-:W-:Y:S01]  /*8490*/  @!P0 F2FP.PACK_AB R13, R4, R3 ;  /* 0x00000003040d823e */ /* 0x000fe200000000ff */
[----:B------:R-:W-:Y:S01]  /*84a0*/  @!P0 FMUL.FTZ R11, R11, R20 ;  /* 0x000000140b0b8220 */ /* 0x000fe20000410000 */
[----:B------:R-:W-:Y:S01]  /*84b0*/  @!P0 F2FP.PACK_AB R32, R9, R32 ;  /* 0x000000200920823e */ /* 0x000fe200000000ff */
[----:B------:R-:W-:Y:S01]  /*84c0*/  @!P0 HADD2.F32 R9, -RZ, R14.H1_H1 ;  /* 0x3000000eff098230 */ /* 0x000fe20000004100 */
[----:B------:R-:W-:Y:S01]  /*84d0*/  @!P0 MOV R28, R13 ;  /* 0x0000000d001c8202 */ /* 0x000fe20000000f00 */
[-C--:B------:R-:W-:Y:S01]  /*84e0*/  @!P0 FMUL.FTZ R14, R21, R15.reuse ;  /* 0x0000000f150e8220 */ /* 0x080fe20000410000 */
[----:B------:R-:W-:Y:S03]  /*84f0*/  @!P0 MOV R19, R32 ;  /* 0x0000002000138202 */ /* 0x000fe60000000f00 */
[CC--:B------:R-:W-:Y:S02]  /*8500*/  @!P0 FFMA.FTZ R14, R9.reuse, R22.reuse, -R14 ;  /* 0x00000016090e8223 */ /* 0x0c0fe4000001080e */
[----:B------:R-:W-:Y:S03]  /*8510*/  @!P0 FMUL.FTZ R9, R9, R15 ;  /* 0x0000000f09098220 */ /* 0x000fe60000410000 */
[----:B------:R-:W-:Y:S01]  /*8520*/  @!P0 F2FP.PACK_AB R27, R14, R33 ;  /* 0x000000210e1b823e */ /* 0x000fe200000000ff */
[----:B------:R-:W-:Y:S01]  /*8530*/  @!P0 FFMA.FTZ R9, R21, R22, R9 ;  /* 0x0000001615098223 */ /* 0x000fe20000010009 */
[----:B---3--:R-:W-:Y:S01]  /*8540*/  LEA R14, P3, R85, R44, 0x1 ;  /* 0x0000002c550e7211 */ /* 0x008fe200078608ff */
[----:B------:R-:W-:Y:S02]  /*8550*/  @!P0 FFMA.FTZ R10, R23, R24, R10 ;  /* 0x00000018170a8223 */ /* 0x000fe4000001000a */
[----:B------:R-:W-:Y:S01]  /*8560*/  @!P0 IMAD.MOV.U32 R18, RZ, RZ, R27 ;  /* 0x000000ffff128224 */ /* 0x000fe200078e001b */
[----:B------:R-:W-:Y:S01]  /*8570*/  LEA.HI.X R15, R85, R45, R101, 0x1, P3 ;  /* 0x0000002d550f7211 */ /* 0x000fe200018f0c65 */
[----:B------:R-:W-:Y:S01]  /*8580*/  @!P0 FFMA.FTZ R11, R25, R26, R11 ;  /* 0x0000001a190b8223 */ /* 0x000fe2000001000b */
[----:B------:R-:W-:Y:S03]  /*8590*/  @!P0 F2FP.PACK_AB R4, R9, R8 ;  /* 0x000000080904823e */ /* 0x000fe600000000ff */
[----:B------:R2:W-:Y:S01]  /*85a0*/  ST.E.128 [R14.64], R16 ;  /* 0x000000100e007985 */ /* 0x0005e2000c101d06 */
[----:B------:R-:W-:Y:S02]  /*85b0*/  @!P0 F2FP.PACK_AB R3, R11, R10 ;  /* 0x0000000a0b03823e */ /* 0x000fe400000000ff */
[----:B------:R-:W-:Y:S02]  /*85c0*/  @!P0 MOV R30, R4 ;  /* 0x00000004001e8202 */ /* 0x000fe40000000f00 */
[----:B------:R-:W-:Y:S02]  /*85d0*/  @!P0 MOV R31, R3 ;  /* 0x00000003001f8202 */ /* 0x000fe40000000f00 */
[----:B------:R-:W-:Y:S11]  /*85e0*/  ISETP.GE.AND P0, PT, R36, c[0x0][0x1d4], PT ;  /* 0x0000750024007a0c */ /* 0x000ff60003f06270 */
[----:B------:R-:W-:Y:S02]  /*85f0*/  @!UPT UIADD3 URZ, URZ, URZ, URZ ;  /* 0x0000003f3f3ff290 */ /* 0x000fe4000fffe03f */
[----:B------:R-:W-:-:S05]  /*8600*/  @P0 BRA `(.L_x_1730) ;  /* 0x000003c000000947 */ /* 0x000fca0003800000 */
[C---:B------:R-:W-:Y:S04]  /*8610*/  LEA R4, P0, R36.reuse, R44, 0x1 ;  /* 0x0000002c24047211 */ /* 0x040fe800078008ff */
[----:B------:R-:W-:Y:S05]  /*8620*/  LEA.HI.X.SX32 R5, R36, R45, 0x1, P0 ;  /* 0x0000002d24057211 */ /* 0x000fea00000f0eff */
[----:B------:R3:W-:Y:S01]  /*8630*/  ST.E.128 [R4.64], R28 ;  /* 0x0000001c04007985 */ /* 0x0007e2000c101d06 */
[----:B------:R-:W-:-:S05]  /*8640*/  BRA `(.L_x_1730) ;  /* 0x0000038000007947 */ /* 0x000fca0003800000 */
.L_x_1716:
[----:B------:R1:W2:Y:S01]  /*8650*/  SHFL.IDX PT, R5, R80, RZ, 0x181f ;  /* 0x00181fff50057589 */ /* 0x0002a200000e0000 */
[----:B------:R-:W-:Y:S01]  /*8660*/  IMAD R3, R39, -0x30, R2 ;  /* 0xffffffd027037824 */ /* 0x000fe200078e0202 */
[----:B------:R-:W-:Y:S02]  /*8670*/  BSSY B0, `(.L_x_1747) ;  /* 0x000001c000007945 */ /* 0x000fe40003800000 */
[----:B------:R1:W3:Y:S02]  /*8680*/  SHFL.IDX PT, R4, R81, RZ, 0x181f ;  /* 0x00181fff51047589 */ /* 0x0002e400000e0000 */
[----:B------:R-:W-:Y:S04]  /*8690*/  IMNMX R82, R3, 0x30, PT ;  /* 0x0000003003527817 */ /* 0x000fe80003800200 */
[----:B------:R-:W-:Y:S04]  /*86a0*/  IADD3 R6, -R143, R82, RZ ;  /* 0x000000528f067210 */ /* 0x000fe80007ffe1ff */
[----:B------:R-:W-:Y:S11]  /*86b0*/  ISETP.GE.AND P0, PT, R6, 0x1, PT ;  /* 0x000000010600780c */ /* 0x000ff60003f06270 */
[----:B------:R-:W-:Y:S02]  /*86c0*/  @!UPT UIADD3 URZ, URZ, URZ, URZ ;  /* 0x0000003f3f3ff290 */ /* 0x000fe4000fffe03f */
[----:B------:R-:W-:-:S05]  /*86d0*/  @!P0 BRA `(.L_x_1748) ;  /* 0x0000015000008947 */ /* 0x000fca0003800000 */
[----:B-12---:R-:W-:Y:S02]  /*86e0*/  ISETP.GE.AND P0, PT, R140, c[0x0][0x1d4], PT ;  /* 0x000075008c007a0c */ /* 0x006fe40003f06270 */
[----:B------:R-:W-:Y:S11]  /*86f0*/  ISETP.GE.AND P4, PT, R142, c[0x0][0x1d4], PT ;  /* 0x000075008e007a0c */ /* 0x000ff60003f86270 */
[----:B------:R-:W1:Y:S01]  /*8700*/  @!P0 LDS.128 R20, [R203+0xa080] ;  /* 0x00a08000cb148984 */ /* 0x000e620000000c00 */
[CC--:B---3--:R-:W-:Y:S04]  /*8710*/  @!P0 LEA R8, P3, R140.reuse, R4.reuse, 0x1 ;  /* 0x000000048c088211 */ /* 0x0c8fe800078608ff */
[-C--:B------:R-:W-:Y:S02]  /*8720*/  @!P0 LEA.HI.X R9, R140, R5.reuse, R141, 0x1, P3 ;  /* 0x000000058c098211 */ /* 0x080fe400018f0c8d */
[CC--:B------:R-:W-:Y:S04]  /*8730*/  @!P4 LEA R14, P3, R206.reuse, R4.reuse, 0x1 ;  /* 0x00000004ce0ec211 */ /* 0x0c0fe800078608ff */
[-C--:B------:R-:W-:Y:S02]  /*8740*/  @!P4 LEA.HI.X R15, R206, R5.reuse, R214, 0x1, P3 ;  /* 0x00000005ce0fc211 */ /* 0x080fe400018f0cd6 */
[C---:B------:R-:W-:Y:S11]  /*8750*/  ISETP.GE.AND P3, PT, R205.reuse, c[0x0][0x1d4], PT ;  /* 0x00007500cd007a0c */ /* 0x040ff60003f66270 */
[----:B------:R-:W-:Y:S02]  /*8760*/  @!UPT UIADD3 URZ, URZ, URZ, URZ ;  /* 0x0000003f3f3ff290 */ /* 0x000fe4000fffe03f */
[CC--:B------:R-:W-:Y:S04]  /*8770*/  @!P3 LEA R10, P5, R205.reuse, R4.reuse, 0x1 ;  /* 0x00000004cd0ab211 */ /* 0x0c0fe800078a08ff */
[-C--:B------:R-:W-:Y:S01]  /*8780*/  @!P3 LEA.HI.X R11, R205, R5.reuse, R216, 0x1, P5 ;  /* 0x00000005cd0bb211 */ /* 0x080fe200028f0cd8 */
[----:B-1----:R-:W-:Y:S01]  /*8790*/  @!P0 ST.E.128 [R8.64], R20 ;  /* 0x0000001408008985 */ /* 0x002fe2000c101d06 */
[C---:B------:R-:W-:Y:S03]  /*87a0*/  ISETP.GE.AND P0, PT, R204.reuse, c[0x0][0x1d4], PT ;  /* 0x00007500cc007a0c */ /* 0x040fe60003f06270 */
[----:B------:R-:W1:Y:S10]  /*87b0*/  @!P4 LDS.128 R16, [R203+0xb880] ;  /* 0x00b88000cb10c984 */ /* 0x000e740000000c00 */
[C---:B------:R-:W-:Y:S04]  /*87c0*/  @!P0 LEA R4, P5, R204.reuse, R4, 0x1 ;  /* 0x00000004cc048211 */ /* 0x040fe800078a08ff */
[----:B------:R-:W-:Y:S01]  /*87d0*/  @!P0 LEA.HI.X R5, R204, R5, R215, 0x1, P5 ;  /* 0x00000005cc058211 */ /* 0x000fe200028f0cd7 */
[----:B-1----:R-:W-:Y:S04]  /*87e0*/  @!P4 ST.E.128 [R14.64], R16 ;  /* 0x000000100e00c985 */ /* 0x002fe8000c101d06 */
[----:B------:R-:W1:Y:S04]  /*87f0*/  @!P3 LDS.128 R16, [R203+0xd080] ;  /* 0x00d08000cb10b984 */ /* 0x000e680000000c00 */
[----:B-1----:R-:W-:Y:S04]  /*8800*/  @!P3 ST.E.128 [R10.64], R16 ;  /* 0x000000100a00b985 */ /* 0x002fe8000c101d06 */
[----:B------:R-:W1:Y:S04]  /*8810*/  @!P0 LDS.128 R8, [R203+0xe880] ;  /* 0x00e88000cb088984 */ /* 0x000e680000000c00 */
[----:B-1----:R1:W-:Y:S02]  /*8820*/  @!P0 ST.E.128 [R4.64], R8 ;  /* 0x0000000804008985 */ /* 0x0023e4000c101d06 */
.L_x_1748:
[----:B-12---:R-:W-:Y:S05]  /*8830*/  BSYNC B0 ;  /* 0x0000000000007941 */ /* 0x006fea0003800000 */
.L_x_1747:
[----:B---3--:R1:W2:Y:S01]  /*8840*/  SHFL.IDX PT, R4, R80, 0x1, 0x181f ;  /* 0x00381f0050047f89 */ /* 0x0082a200000e0000 */
[----:B------:R-:W-:Y:S03]  /*8850*/  ISETP.GE.AND P0, PT, R6, 0x21, PT ;  /* 0x000000210600780c */ /* 0x000fe60003f06270 */
[----:B------:R1:W3:Y:S10]  /*8860*/  SHFL.IDX PT, R3, R81, 0x1, 0x181f ;  /* 0x00381f0051037f89 */ /* 0x0002f400000e0000 */
[----:B------:R-:W-:-:S05]  /*8870*/  @!P0 BRA `(.L_x_1730) ;  /* 0x0000015000008947 */ /* 0x000fca0003800000 */
[----:B------:R-:W-:Y:S02]  /*8880*/  ISETP.GE.AND P0, PT, R140, c[0x0][0x1d4], PT ;  /* 0x000075008c007a0c */ /* 0x000fe40003f06270 */
[----:B------:R-:W-:Y:S11]  /*8890*/  ISETP.GE.AND P4, PT, R142, c[0x0][0x1d4], PT ;  /* 0x000075008e007a0c */ /* 0x000ff60003f86270 */
[----:B------:R-:W4:Y:S01]  /*88a0*/  @!P0 LDS.128 R24, [R203+0xb080] ;  /* 0x00b08000cb188984 */ /* 0x000f220000000c00 */
[CC--:B---3--:R-:W-:Y:S04]  /*88b0*/  @!P0 LEA R8, P3, R140.reuse, R3.reuse, 0x1 ;  /* 0x000000038c088211 */ /* 0x0c8fe800078608ff */
[-C--:B--2---:R-:W-:Y:S02]  /*88c0*/  @!P0 LEA.HI.X R9, R140, R4.reuse, R141, 0x1, P3 ;  /* 0x000000048c098211 */ /* 0x084fe400018f0c8d */
[CC--:B------:R-:W-:Y:S04]  /*88d0*/  @!P4 LEA R14, P3, R206.reuse, R3.reuse, 0x1 ;  /* 0x00000003ce0ec211 */ /* 0x0c0fe800078608ff */
[-C--:B------:R-:W-:Y:S02]  /*88e0*/  @!P4 LEA.HI.X R15, R206, R4.reuse, R214, 0x1, P3 ;  /* 0x00000004ce0fc211 */ /* 0x080fe400018f0cd6 */
[C---:B------:R-:W-:Y:S11]  /*88f0*/  ISETP.GE.AND P3, PT, R205.reuse, c[0x0][0x1d4], PT ;  /* 0x00007500cd007a0c */ /* 0x040ff60003f66270 */
[----:B------:R-:W-:Y:S02]  /*8900*/  @!UPT UIADD3 URZ, URZ, URZ, URZ ;  /* 0x0000003f3f3ff290 */ /* 0x000fe4000fffe03f */
[CC--:B------:R-:W-:Y:S04]  /*8910*/  @!P3 LEA R10, P5, R205.reuse, R3.reuse, 0x1 ;  /* 0x00000003cd0ab211 */ /* 0x0c0fe800078a08ff */
[-C--:B------:R-:W-:Y:S01]  /*8920*/  @!P3 LEA.HI.X R11, R205, R4.reuse, R216, 0x1, P5 ;  /* 0x00000004cd0bb211 */ /* 0x080fe200028f0cd8 */
[----:B----4-:R2:W-:Y:S01]  /*8930*/  @!P0 ST.E.128 [R8.64], R24 ;  /* 0x0000001808008985 */ /* 0x0105e2000c101d06 */
[C---:B------:R-:W-:Y:S03]  /*8940*/  ISETP.GE.AND P0, PT, R204.reuse, c[0x0][0x1d4], PT ;  /* 0x00007500cc007a0c */ /* 0x040fe60003f06270 */
[----:B------:R-:W3:Y:S10]  /*8950*/  @!P4 LDS.128 R20, [R203+0xc880] ;  /* 0x00c88000cb14c984 */ /* 0x000ef40000000c00 */
[C---:B--2---:R-:W-:Y:S04]  /*8960*/  @!P0 LEA R8, P5, R204.reuse, R3, 0x1 ;  /* 0x00000003cc088211 */ /* 0x044fe800078a08ff */
[----:B------:R-:W-:Y:S01]  /*8970*/  @!P0 LEA.HI.X R9, R204, R4, R215, 0x1, P5 ;  /* 0x00000004cc098211 */ /* 0x000fe200028f0cd7 */
[----:B---3--:R-:W-:Y:S04]  /*8980*/  @!P4 ST.E.128 [R14.64], R20 ;  /* 0x000000140e00c985 */ /* 0x008fe8000c101d06 */
[----:B------:R-:W2:Y:S04]  /*8990*/  @!P3 LDS.128 R16, [R203+0xe080] ;  /* 0x00e08000cb10b984 */ /* 0x000ea80000000c00 */
[----:B--2---:R-:W-:Y:S04]  /*89a0*/  @!P3 ST.E.128 [R10.64], R16 ;  /* 0x000000100a00b985 */ /* 0x004fe8000c101d06 */
[----:B------:R-:W2:Y:S04]  /*89b0*/  @!P0 LDS.128 R16, [R203+0xf880] ;  /* 0x00f88000cb108984 */ /* 0x000ea80000000c00 */
[----:B--2---:R2:W-:Y:S02]  /*89c0*/  @!P0 ST.E.128 [R8.64], R16 ;  /* 0x0000001008008985 */ /* 0x0045e4000c101d06 */
.L_x_1730:
[----:B------:R-:W-:Y:S05]  /*89d0*/  BSYNC B2 ;  /* 0x0000000000027941 */ /* 0x000fea0003800000 */
.L_x_1715:
[----:B---3--:R-:W-:Y:S01]  /*89e0*/  IMAD.IADD R3, R82, 0x1, -R143 ;  /* 0x0000000152037824 */ /* 0x008fe200078e0a8f */
[----:B--2---:R-:W-:Y:S01]  /*89f0*/  P2R R14, PR, RZ, 0x2 ;  /* 0x00000002ff0e7803 */ /* 0x004fe20000000000 */
[----:B------:R-:W-:Y:S01]  /*8a00*/  IMAD.WIDE R8, R39, 0x30, R106 ;  /* 0x0000003027087825 */ /* 0x000fe200078e026a */
[----:B------:R-:W-:Y:S01]  /*8a10*/  LOP3.LUT P1, RZ, R213, 0x8, RZ, 0xc0, !PT ;  /* 0x00000008d5ff7812 */ /* 0x000fe2000782c0ff */
[----:B------:R-:W-:Y:S01]  /*8a20*/  BSSY B0, `(.L_x_1749) ;  /* 0x000004c000007945 */ /* 0x000fe20003800000 */
[----:B------:R-:W-:Y:S01]  /*8a30*/  ISETP.GE.AND P3, PT, R3, 0x21, PT ;  /* 0x000000210300780c */ /* 0x000fe20003f66270 */
[----:B------:R-:W-:Y:S01]  /*8a40*/  IMAD R6, R88, c[0x0][0x218], RZ ;  /* 0x0000860058067a24 */ /* 0x000fe200078e02ff */
[C---:B------:R-:W-:Y:S02]  /*8a50*/  LOP3.LUT P6, RZ, R213.reuse, 0x2, RZ, 0xc0, !PT ;  /* 0x00000002d5ff7812 */ /* 0x040fe400078cc0ff */
[----:B------:R-:W-:Y:S01]  /*8a60*/  LOP3.LUT P5, RZ, R213, 0x1, RZ, 0xc0, !PT ;  /* 0x00000001d5ff7812 */ /* 0x000fe200078ac0ff */
[----:B------:R-:W-:Y:S08]  /*8a70*/  IMAD R6, R83, c[0x0][0x21c], R6 ;  /* 0x0000870053067a24 */ /* 0x000ff000078e0206 */
[C---:B------:R-:W-:Y:S01]  /*8a80*/  @P3 IADD3 R13, P0, R8.reuse, 0x20, RZ ;  /* 0x00000020080d3810 */ /* 0x040fe20007f1e0ff */
[----:B------:R-:W-:Y:S04]  /*8a90*/  @P3 IMAD.MOV.U32 R11, RZ, RZ, R89 ;  /* 0x000000ffff0b3224 */ /* 0x000fe800078e0059 */
[----:B------:R-:W-:Y:S01]  /*8aa0*/  @P3 IMAD.X R10, RZ, RZ, R9, P0 ;  /* 0x000000ffff0a3224 */ /* 0x000fe200000e0609 */
[----:B------:R-:W-:Y:S11]  /*8ab0*/  ISETP.GE.AND P0, PT, R3, 0x1, PT ;  /* 0x000000010300780c */ /* 0x000ff60003f06270 */
[----:B------:R-:W-:Y:S02]  /*8ac0*/  @!UPT UIADD3 URZ, URZ, URZ, URZ ;  /* 0x0000003f3f3ff290 */ /* 0x000fe4000fffe03f */
[----:B------:R-:W-:Y:S01]  /*8ad0*/  @P0 MOV R4, R90 ;  /* 0x0000005a00040202 */ /* 0x000fe20000000f00 */
[----:B------:R-:W-:Y:S02]  /*8ae0*/  @P0 IMAD R3, R9, c[0x0][0x258], RZ ;  /* 0x0000960009030a24 */ /* 0x000fe400078e02ff */
[----:B------:R-:W-:Y:S02]  /*8af0*/  @P0 IMAD.MOV.U32 R5, RZ, RZ, R89 ;  /* 0x000000ffff050224 */ /* 0x000fe400078e0059 */
[C---:B------:R-:W-:Y:S02]  /*8b00*/  @P0 IMAD R3, R8.reuse, c[0x0][0x25c], R3 ;  /* 0x0000970008030a24 */ /* 0x040fe400078e0203 */
[----:B------:R-:W-:Y:S05]  /*8b10*/  @P0 IMAD.WIDE.U32 R4, R8, c[0x0][0x258], R4 ;  /* 0x0000960008040a25 */ /* 0x000fea00078e0004 */
[C---:B------:R-:W-:Y:S02]  /*8b20*/  @P0 LEA R8, P4, R4.reuse, c[0x0][0x250], 0x1 ;  /* 0x0000940004080a11 */ /* 0x040fe400078808ff */
[----:B------:R-:W-:Y:S04]  /*8b30*/  @P0 IADD3 R3, R5, R3, RZ ;  /* 0x0000000305030210 */ /* 0x000fe80007ffe0ff */
[----:B------:R-:W-:Y:S01]  /*8b40*/  @P0 LEA.HI.X R9, R4, c[0x0][0x254], R3, 0x1, P4 ;  /* 0x0000950004090a11 */ /* 0x000fe200020f0c03 */
[----:B------:R-:W-:Y:S02]  /*8b50*/  IMAD R3, R87, c[0x0][0x208], RZ ;  /* 0x0000820057037a24 */ /* 0x000fe400078e02ff */
[C---:B------:R-:W-:Y:S02]  /*8b60*/  IMAD.WIDE.U32 R4, R84.reuse, c[0x0][0x208], RZ ;  /* 0x0000820054047a25 */ /* 0x040fe400078e00ff */
[----:B------:R-:W-:Y:S01]  /*8b70*/  @!PT LDS RZ, [RZ] ;  /* 0x00000000fffff984 */ /* 0x000fe20000000800 */
[----:B------:R-:W-:Y:S01]  /*8b80*/  @!PT LDS RZ, [RZ] ;  /* 0x00000000fffff984 */ /* 0x000fe20000000800 */
[----:B------:R-:W-:Y:S01]  /*8b90*/  @!PT LDS RZ, [RZ] ;  /* 0x00000000fffff984 */ /* 0x000fe20000000800 */
[----:B------:R2:W-:Y:S02]  /*8ba0*/  @P0 LDGSTS.E.BYPASS.LTC128B.128 [R203+0x4080], [R8.64], !P1 ;  /* 0x0408000008cb0fae */ /* 0x0005e4000c901d46 */
[----:B------:R-:W-:Y:S04]  /*8bb0*/  IMAD R3, R84, c[0x0][0x20c], R3 ;  /* 0x0000830054037a24 */ /* 0x000fe800078e0203 */
[----:B------:R-:W-:Y:S04]  /*8bc0*/  IMAD.IADD R5, R5, 0x1, R3 ;  /* 0x0000000105057824 */ /* 0x000fe800078e0203 */
[----:B------:R-:W-:Y:S05]  /*8bd0*/  IMAD.WIDE.U32 R4, R83, c[0x0][0x218], R4 ;  /* 0x0000860053047a25 */ /* 0x000fea00078e0004 */
[----:B------:R-:W-:Y:S01]  /*8be0*/  IADD3 R3, P4, R114, R4, RZ ;  /* 0x0000000472037210 */ /* 0x000fe20007f9e0ff */
[----:B------:R-:W-:Y:S01]  /*8bf0*/  @P3 IMAD R4, R10, c[0x0][0x258], RZ ;  /* 0x000096000a043a24 */ /* 0x000fe200078e02ff */
[----:B------:R-:W-:Y:S02]  /*8c00*/  @P3 MOV R10, R90 ;  /* 0x0000005a000a3202 */ /* 0x000fe40000000f00 */
[----:B------:R-:W-:Y:S01]  /*8c10*/  IADD3.X R6, R124, R5, R6, P4, !PT ;  /* 0x000000057c067210 */ /* 0x000fe200027fe406 */
[C---:B------:R-:W-:Y:S02]  /*8c20*/  @P3 IMAD R4, R13.reuse, c[0x0][0x25c], R4 ;  /* 0x000097000d043a24 */ /* 0x040fe400078e0204 */
[----:B------:R-:W-:Y:S05]  /*8c30*/  @P3 IMAD.WIDE.U32 R10, R13, c[0x0][0x258], R10 ;  /* 0x000096000d0a3a25 */ /* 0x000fea00078e000a */
[----:B------:R-:W-:Y:S02]  /*8c40*/  @P3 IADD3 R5, R11, R4, RZ ;  /* 0x000000040b053210 */ /* 0x000fe40007ffe0ff */
[C---:B------:R-:W-:Y:S04]  /*8c50*/  @P3 LEA R4, P4, R10.reuse, c[0x0][0x250], 0x1 ;  /* 0x000094000a043a11 */ /* 0x040fe800078808ff */
[----:B------:R-:W-:Y:S02]  /*8c60*/  @P3 LEA.HI.X R5, R10, c[0x0][0x254], R5, 0x1, P4 ;  /* 0x000095000a053a11 */ /* 0x000fe400020f0c05 */
[C---:B------:R-:W-:Y:S04]  /*8c70*/  LEA R13, P4, R3.reuse, c[0x0][0x1f8], 0x1 ;  /* 0x00007e00030d7a11 */ /* 0x040fe800078808ff */
[----:B------:R-:W-:Y:S02]  /*8c80*/  LEA.HI.X R6, R3, c[0x0][0x1fc], R6, 0x1, P4 ;  /* 0x00007f0003067a11 */ /* 0x000fe400020f0c06 */
[----:B------:R2:W3:Y:S01]  /*8c90*/  SHFL.IDX PT, R3, R13, RZ, 0x181f ;  /* 0x00181fff0d037589 */ /* 0x0004e200000e0000 */
[----:B------:R-:W-:Y:S11]  /*8ca0*/  LOP3.LUT P4, RZ, R213, 0x4, RZ, 0xc0, !PT ;  /* 0x00000004d5ff7812 */ /* 0x000ff6000788c0ff */
[----:B------:R-:W-:Y:S02]  /*8cb0*/  @!UPT UIADD3 URZ, URZ, URZ, URZ ;  /* 0x0000003f3f3ff290 */ /* 0x000fe4000fffe03f */
[----:B------:R2:W-:Y:S04]  /*8cc0*/  @P0 LDGSTS.E.BYPASS.LTC128B.128 [R203+0x5880], [R8.64+0x80], !P4 ;  /* 0x0588008008cb0fae */ /* 0x0005e8000e101d46 */
[----:B------:R2:W-:Y:S04]  /*8cd0*/  @P0 LDGSTS.E.BYPASS.LTC128B.128 [R203+0x7080], [R8.64+0x100], !P6 ;  /* 0x0708010008cb0fae */ /* 0x0005e8000f101d46 */
[----:B------:R2:W-:Y:S04]  /*8ce0*/  @P0 LDGSTS.E.BYPASS.LTC128B.128 [R203+0x8880], [R8.64+0x180], !P5 ;  /* 0x0888018008cb0fae */ /* 0x0005e8000e901d46 */
[----:B------:R4:W-:Y:S01]  /*8cf0*/  @P3 LDGSTS.E.BYPASS.LTC128B.128 [R207+0x5080], [R4.64], !P1 ;  /* 0x0508000004cf3fae */ /* 0x0009e2000c901d46 */
[----:B------:R-:W-:Y:S03]  /*8d00*/  ISETP.NE.AND P1, PT, R14, RZ, PT ;  /* 0x000000ff0e00720c */ /* 0x000fe60003f25270 */
[----:B------:R4:W-:Y:S04]  /*8d10*/  @P3 LDGSTS.E.BYPASS.LTC128B.128 [R207+0x6880], [R4.64+0x80], !P4 ;  /* 0x0688008004cf3fae */ /* 0x0009e8000e101d46 */
[----:B------:R4:W-:Y:S04]  /*8d20*/  @P3 LDGSTS.E.BYPASS.LTC128B.128 [R207+0x8080], [R4.64+0x100], !P6 ;  /* 0x0808010004cf3fae */ /* 0x0009e8000f101d46 */
[----:B------:R4:W-:Y:S04]  /*8d30*/  @P3 LDGSTS.E.BYPASS.LTC128B.128 [R207+0x9880], [R4.64+0x180], !P5 ;  /* 0x0988018004cf3fae */ /* 0x0009e8000e901d46 */
[----:B------:R-:W0:Y:S04]  /*8d40*/  LDGDEPBAR ;  /* 0x00000000000079af */ /* 0x000e280000000000 */
[----:B----4-:R2:W4:Y:S01]  /*8d50*/  SHFL.IDX PT, R4, R6, RZ, 0x181f ;  /* 0x00181fff06047589 */ /* 0x01052200000e0000 */
[----:B------:R-:W-:Y:S04]  /*8d60*/  DEPBAR.LE SB0, 0x0 ;  /* 0x000080000000791a */ /* 0x000fe80000000000 */
[----:B------:R-:W-:Y:S06]  /*8d70*/  BAR.SYNC.DEFER_BLOCKING 0x0 ;  /* 0x0000000000007b1d */ /* 0x000fec0000010000 */
[----:B------:R-:W-:-:S05]  /*8d80*/  @!P0 BRA `(.L_x_1750) ;  /* 0x0000015000008947 */ /* 0x000fca0003800000 */
[----:B---3--:R-:W-:Y:S02]  /*8d90*/  ISETP.GE.AND P0, PT, R140, c[0x0][0x1d4], PT ;  /* 0x000075008c007a0c */ /* 0x008fe40003f06270 */
[----:B------:R-:W-:Y:S11]  /*8da0*/  ISETP.GE.AND P5, PT, R142, c[0x0][0x1d4], PT ;  /* 0x000075008e007a0c */ /* 0x000ff60003fa6270 */
[----:B------:R-:W3:Y:S01]  /*8db0*/  @!P0 LDS.128 R24, [R203+0x4080] ;  /* 0x00408000cb188984 */ /* 0x000ee20000000c00 */
[CC--:B--2---:R-:W-:Y:S04]  /*8dc0*/  @!P0 LEA R8, P4, R140.reuse, R3.reuse, 0x1 ;  /* 0x000000038c088211 */ /* 0x0c4fe800078808ff */
[-C--:B----4-:R-:W-:Y:S02]  /*8dd0*/  @!P0 LEA.HI.X R9, R140, R4.reuse, R141, 0x1, P4 ;  /* 0x000000048c098211 */ /* 0x090fe400020f0c8d */
[CC--:B------:R-:W-:Y:S04]  /*8de0*/  @!P5 LEA R14, P4, R206.reuse, R3.reuse, 0x1 ;  /* 0x00000003ce0ed211 */ /* 0x0c0fe800078808ff */
[-C--:B------:R-:W-:Y:S02]  /*8df0*/  @!P5 LEA.HI.X R15, R206, R4.reuse, R214, 0x1, P4 ;  /* 0x00000004ce0fd211 */ /* 0x080fe400020f0cd6 */
[C---:B------:R-:W-:Y:S11]  /*8e00*/  ISETP.GE.AND P4, PT, R205.reuse, c[0x0][0x1d4], PT ;  /* 0x00007500cd007a0c */ /* 0x040ff60003f86270 */
[----:B------:R-:W-:Y:S02]  /*8e10*/  @!UPT UIADD3 URZ, URZ, URZ, URZ ;  /* 0x0000003f3f3ff290 */ /* 0x000fe4000fffe03f */
[CC--:B------:R-:W-:Y:S04]  /*8e20*/  @!P4 LEA R10, P6, R205.reuse, R3.reuse, 0x1 ;  /* 0x00000003cd0ac211 */ /* 0x0c0fe800078c08ff */
[-C--:B------:R-:W-:Y:S01]  /*8e30*/  @!P4 LEA.HI.X R11, R205, R4.reuse, R216, 0x1, P6 ;  /* 0x00000004cd0bc211 */ /* 0x080fe200030f0cd8 */
[----:B---3--:R2:W-:Y:S01]  /*8e40*/  @!P0 ST.E.128 [R8.64], R24 ;  /* 0x0000001808008985 */ /* 0x0085e2000c101d06 */
        /* <DEDUP_REMOVED lines=9> */
.L_x_1750:
[----:B---3--:R-:W-:Y:S05]  /*8ee0*/  BSYNC B0 ;  /* 0x0000000000007941 */ /* 0x008fea0003800000 */
.L_x_1749:
[----:B----4-:R3:W4:Y:S01]  /*8ef0*/  SHFL.IDX PT, R4, R6, 0x1, 0x181f ;  /* 0x00381f0006047f89 */ /* 0x01072200000e0000 */
[----:B------:R-:W-:Y:S03]  /*8f00*/  BSSY B0, `(.L_x_1751) ;  /* 0x0000018000007945 */ /* 0x000fe60003800000 */
[----:B------:R3:W1:Y:S01]  /*8f10*/  SHFL.IDX PT, R3, R13, 0x1, 0x181f ;  /* 0x00381f000d037f89 */ /* 0x00066200000e0000 */
[----:B------:R-:W-:-:S05]  /*8f20*/  @!P3 BRA `(.L_x_1752) ;  /* 0x000001500000b947 */ /* 0x000fca0003800000 */
[----:B------:R-:W-:Y:S02]  /*8f30*/  ISETP.GE.AND P0, PT, R140, c[0x0][0x1d4], PT ;  /* 0x000075008c007a0c */ /* 0x000fe40003f06270 */
[----:B------:R-:W-:Y:S11]  /*8f40*/  ISETP.GE.AND P4, PT, R142, c[0x0][0x1d4], PT ;  /* 0x000075008e007a0c */ /* 0x000ff60003f86270 */
[----:B------:R-:W5:Y:S01]  /*8f50*/  @!P0 LDS.128 R24, [R203+0x5080] ;  /* 0x00508000cb188984 */ /* 0x000f620000000c00 */
[CC--:B-12---:R-:W-:Y:S04]  /*8f60*/  @!P0 LEA R8, P3, R140.reuse, R3.reuse, 0x1 ;  /* 0x000000038c088211 */ /* 0x0c6fe800078608ff */
[-C--:B----4-:R-:W-:Y:S02]  /*8f70*/  @!P0 LEA.HI.X R9, R140, R4.reuse, R141, 0x1, P3 ;  /* 0x000000048c098211 */ /* 0x090fe400018f0c8d */
[CC--:B------:R-:W-:Y:S04]  /*8f80*/  @!P4 LEA R14, P3, R206.reuse, R3.reuse, 0x1 ;  /* 0x00000003ce0ec211 */ /* 0x0c0fe800078608ff */
[-C--:B------:R-:W-:Y:S02]  /*8f90*/  @!P4 LEA.HI.X R15, R206, R4.reuse, R214, 0x1, P3 ;  /* 0x00000004ce0fc211 */ /* 0x080fe400018f0cd6 */
[C---:B------:R-:W-:Y:S11]  /*8fa0*/  ISETP.GE.AND P3, PT, R205.reuse, c[0x0][0x1d4], PT ;  /* 0x00007500cd007a0c */ /* 0x040ff60003f66270 */
[----:B------:R-:W-:Y:S02]  /*8fb0*/  @!UPT UIADD3 URZ, URZ, URZ, URZ ;  /* 0x0000003f3f3ff290 */ /* 0x000fe4000fffe03f */
[CC--:B------:R-:W-:Y:S04]  /*8fc0*/  @!P3 LEA R10, P5, R205.reuse, R3.reuse, 0x1 ;  /* 0x00000003cd0ab211 */ /* 0x0c0fe800078a08ff */
[-C--:B------:R-:W-:Y:S01]  /*8fd0*/  @!P3 LEA.HI.X R11, R205, R4.reuse, R216, 0x1, P5 ;  /* 0x00000004cd0bb211 */ /* 0x080fe200028f0cd8 */
[----:B-----5:R1:W-:Y:S01]  /*8fe0*/  @!P0 ST.E.128 [R8.64], R24 ;  /* 0x0000001808008985 */ /* 0x0203e2000c101d06 */
[C---:B------:R-:W-:Y:S03]  /*8ff0*/  ISETP.GE.AND P0, PT, R204.reuse, c[0x0][0x1d4], PT ;  /* 0x00007500cc007a0c */ /* 0x040fe60003f06270 */
[----:B------:R-:W2:Y:S10]  /*9000*/  @!P4 LDS.128 R20, [R203+0x6880] ;  /* 0x00688000cb14c984 */ /* 0x000eb40000000c00 */
[C---:B-1----:R-:W-:Y:S04]  /*9010*/  @!P0 LEA R8, P5, R204.reuse, R3, 0x1 ;  /* 0x00000003cc088211 */ /* 0x042fe800078a08ff */
[----:B------:R-:W-:Y:S01]  /*9020*/  @!P0 LEA.HI.X R9, R204, R4, R215, 0x1, P5 ;  /* 0x00000004cc098211 */ /* 0x000fe200028f0cd7 */
[----:B--2---:R-:W-:Y:S04]  /*9030*/  @!P4 ST.E.128 [R14.64], R20 ;  /* 0x000000140e00c985 */ /* 0x004fe8000c101d06 */
[----:B------:R-:W1:Y:S04]  /*9040*/  @!P3 LDS.128 R16, [R203+0x8080] ;  /* 0x00808000cb10b984 */ /* 0x000e680000000c00 */
[----:B-1----:R-:W-:Y:S04]  /*9050*/  @!P3 ST.E.128 [R10.64], R16 ;  /* 0x000000100a00b985 */ /* 0x002fe8000c101d06 */
[----:B------:R-:W1:Y:S04]  /*9060*/  @!P0 LDS.128 R16, [R203+0x9880] ;  /* 0x00988000cb108984 */ /* 0x000e680000000c00 */
[----:B-1----:R1:W-:Y:S02]  /*9070*/  @!P0 ST.E.128 [R8.64], R16 ;  /* 0x0000001008008985 */ /* 0x0023e4000c101d06 */
.L_x_1752:
[----:B------:R-:W-:Y:S05]  /*9080*/  BSYNC B0 ;  /* 0x0000000000007941 */ /* 0x000fea0003800000 */
.L_x_1751:
[----:B------:R-:W-:Y:S01]  /*9090*/  ISETP.GT.AND P4, PT, R39, R118, PT ;  /* 0x000000762700720c */ /* 0x000fe20003f84270 */
[----:B------:R-:W-:Y:S01]  /*90a0*/  @!UPT UIADD3 URZ, URZ, URZ, URZ ;  /* 0x0000003f3f3ff290 */ /* 0x000fe2000fffe03f */
[----:B------:R-:W-:Y:S11]  /*90b0*/  BSSY B0, `(.L_x_1753) ;  /* 0x0000029000007945 */ /* 0x000ff60003800000 */
[----:B------:R-:W-:-:S05]  /*90c0*/  @!P4 BRA `(.L_x_1754) ;  /* 0x000002700000c947 */ /* 0x000fca0003800000 */
[----:B--23--:R-:W-:Y:S01]  /*90d0*/  IADD3 R6, -R143, 0x30, RZ ;  /* 0x000000308f067810 */ /* 0x00cfe20007ffe1ff */
[----:B-1----:R-:W-:Y:S01]  /*90e0*/  IMAD.MOV.U32 R8, RZ, RZ, R110 ;  /* 0x000000ffff087224 */ /* 0x002fe200078e006e */
[----:B------:R-:W-:Y:S01]  /*90f0*/  IADD3 R3, R39, -0x1, RZ ;  /* 0xffffffff27037810 */ /* 0x000fe20007ffe0ff */
[----:B------:R-:W-:Y:S01]  /*9100*/  IMAD.MOV.U32 R9, RZ, RZ, R109 ;  /* 0x000000ffff097224 */ /* 0x000fe200078e006d */
[----:B------:R-:W-:Y:S02]  /*9110*/  ISETP.GE.AND P3, PT, R6, 0x1, PT ;  /* 0x000000010600780c */ /* 0x000fe40003f66270 */
[----:B------:R-:W-:Y:S01]  /*9120*/  SHF.R.S32.HI R5, RZ, 0x1f, R3 ;  /* 0x0000001fff057819 */ /* 0x000fe20000011403 */
[----:B----4-:R-:W-:Y:S01]  /*9130*/  IMAD R4, R154, R3, RZ ;  /* 0x000000039a047224 */ /* 0x010fe200078e02ff */
[----:B------:R-:W-:Y:S01]  /*9140*/  P2R R11, PR, RZ, 0x4 ;  /* 0x00000004ff0b7803 */ /* 0x000fe20000000000 */
[-C--:B------:R-:W-:Y:S01]  /*9150*/  IMAD.WIDE.U32 R8, R3, R128.reuse, R8 ;  /* 0x0000008003087225 */ /* 0x080fe200078e0008 */
[----:B------:R-:W-:Y:S02]  /*9160*/  LOP3.LUT P2, RZ, R213, 0x8, RZ, 0xc0, !PT ;  /* 0x00000008d5ff7812 */ /* 0x000fe4000784c0ff */
[----:B------:R-:W-:Y:S01]  /*9170*/  P2R R10, PR, RZ, 0x2 ;  /* 0x00000002ff0a7803 */ /* 0x000fe20000000000 */
[----:B------:R-:W-:Y:S01]  /*9180*/  IMAD R3, R5, R128, R4 ;  /* 0x0000008005037224 */ /* 0x000fe200078e0204 */
[C---:B------:R-:W-:Y:S02]  /*9190*/  LOP3.LUT P1, RZ, R213.reuse, 0x4, RZ, 0xc0, !PT ;  /* 0x00000004d5ff7812 */ /* 0x040fe4000782c0ff */
[----:B------:R-:W-:Y:S01]  /*91a0*/  LOP3.LUT P6, RZ, R213, 0x1, RZ, 0xc0, !PT ;  /* 0x00000001d5ff7812 */ /* 0x000fe200078cc0ff */
[----:B------:R-:W-:Y:S01]  /*91b0*/  IMAD.IADD R3, R9, 0x1, R3 ;  /* 0x0000000109037824 */ /* 0x000fe200078e0203 */
[C---:B------:R-:W-:Y:S04]  /*91c0*/  @P3 LEA R4, P0, R8.reuse, c[0x0][0x220], 0x1 ;  /* 0x0000880008043a11 */ /* 0x040fe800078008ff */
[----:B------:R-:W-:Y:S02]  /*91d0*/  @P3 LEA.HI.X R5, R8, c[0x0][0x224], R3, 0x1, P0 ;  /* 0x0000890008053a11 */ /* 0x000fe400000f0c03 */
[----:B------:R-:W-:Y:S03]  /*91e0*/  ISETP.GE.AND P0, PT, R6, 0x21, PT ;  /* 0x000000210600780c */ /* 0x000fe60003f06270 */
[----:B------:R-:W-:Y:S01]  /*91f0*/  @!PT LDS RZ, [RZ] ;  /* 0x00000000fffff984 */ /* 0x000fe20000000800 */
[----:B------:R-:W-:Y:S01]  /*9200*/  @!PT LDS RZ, [RZ] ;  /* 0x00000000fffff984 */ /* 0x000fe20000000800 */
[----:B------:R-:W-:Y:S01]  /*9210*/  @!PT LDS RZ, [RZ] ;  /* 0x00000000fffff984 */ /* 0x000fe20000000800 */
[----:B------:R1:W-:Y:S01]  /*9220*/  @P3 LDGSTS.E.BYPASS.LTC128B.128 [R203+0xa080], [R4.64], !P2 ;  /* 0x0a08000004cb3fae */ /* 0x0003e2000d101d46 */
[----:B------:R-:W-:Y:S03]  /*9230*/  ISETP.NE.AND P2, PT, R11, RZ, PT ;  /* 0x000000ff0b00720c */ /* 0x000fe60003f45270 */
[----:B------:R1:W-:Y:S06]  /*9240*/  @P3 LDGSTS.E.BYPASS.LTC128B.128 [R203+0xb880], [R4.64+0x80], !P1 ;  /* 0x0b88008004cb3fae */ /* 0x0003ec000c901d46 */
[----:B------:R-:W-:Y:S05]  /*9250*/  @P0 IADD3 R6, P5, R158, R8, RZ ;  /* 0x000000089e060210 */ /* 0x000fea0007fbe0ff */
[----:B------:R-:W-:Y:S01]  /*9260*/  @P0 IMAD.X R3, R3, 0x1, R155, P5 ;  /* 0x0000000103030824 */ /* 0x000fe200028e069b */
[C---:B------:R-:W-:Y:S04]  /*9270*/  @P0 LEA R8, P5, R6.reuse, c[0x0][0x220], 0x1 ;  /* 0x0000880006080a11 */ /* 0x040fe800078a08ff */
[----:B------:R-:W-:Y:S02]  /*9280*/  @P0 LEA.HI.X R9, R6, c[0x0][0x224], R3, 0x1, P5 ;  /* 0x0000890006090a11 */ /* 0x000fe400028f0c03 */
[C---:B------:R-:W-:Y:S11]  /*9290*/  LOP3.LUT P5, RZ, R213.reuse, 0x2, RZ, 0xc0, !PT ;  /* 0x00000002d5ff7812 */ /* 0x040ff600078ac0ff */
[----:B------:R-:W-:Y:S02]  /*92a0*/  @!UPT UIADD3 URZ, URZ, URZ, URZ ;  /* 0x0000003f3f3ff290 */ /* 0x000fe4000fffe03f */
[----:B------:R1:W-:Y:S04]  /*92b0*/  @P3 LDGSTS.E.BYPASS.LTC128B.128 [R203+0xd080], [R4.64+0x100], !P5 ;  /* 0x0d08010004cb3fae */ /* 0x0003e8000e901d46 */
[----:B------:R1:W-:Y:S01]  /*92c0*/  @P3 LDGSTS.E.BYPASS.LTC128B.128 [R203+0xe880], [R4.64+0x180], !P6 ;  /* 0x0e88018004cb3fae */ /* 0x0003e2000f101d46 */
[----:B------:R-:W-:Y:S11]  /*92d0*/  LOP3.LUT P3, RZ, R213, 0x8, RZ, 0xc0, !PT ;  /* 0x00000008d5ff7812 */ /* 0x000ff6000786c0ff */
[----:B------:R-:W-:Y:S02]  /*92e0*/  @!UPT UIADD3 URZ, URZ, URZ, URZ ;  /* 0x0000003f3f3ff290 */ /* 0x000fe4000fffe03f */
[----:B------:R1:W-:Y:S04]  /*92f0*/  @P0 LDGSTS.E.BYPASS.LTC128B.128 [R207+0xb080], [R8.64], !P3 ;  /* 0x0b08000008cf0fae */ /* 0x0003e8000d901d46 */
[----:B------:R1:W-:Y:S01]  /*9300*/  @P0 LDGSTS.E.BYPASS.LTC128B.128 [R207+0xc880], [R8.64+0x80], !P1 ;  /* 0x0c88008008cf0fae */ /* 0x0003e2000c901d46 */
[----:B------:R-:W-:Y:S03]  /*9310*/  ISETP.NE.AND P1, PT, R10, RZ, PT ;  /* 0x000000ff0a00720c */ /* 0x000fe60003f25270 */
[----:B------:R1:W-:Y:S04]  /*9320*/  @P0 LDGSTS.E.BYPASS.LTC128B.128 [R207+0xe080], [R8.64+0x100], !P5 ;  /* 0x0e08010008cf0fae */ /* 0x0003e8000e901d46 */
[----:B------:R1:W-:Y:S04]  /*9330*/  @P0 LDGSTS.E.BYPASS.LTC128B.128 [R207+0xf880], [R8.64+0x180], !P6 ;  /* 0x0f88018008cf0fae */ /* 0x0003e8000f101d46 */
.L_x_1754:
[----:B------:R-:W-:Y:S05]  /*9340*/  BSYNC B0 ;  /* 0x0000000000007941 */ /* 0x000fea0003800000 */
.L_x_1753:
[----:B------:R-:W0:Y:S01]  /*9350*/  LDGDEPBAR ;  /* 0x00000000000079af */ /* 0x000e220000000000 */
[----:B------:R-:W-:Y:S01]  /*9360*/  IADD3 R39, R39, -0x1, RZ ;  /* 0xffffffff27277810 */ /* 0x000fe20007ffe0ff */
[----:B------:R-:W-:-:S05]  /*9370*/  @P4 BRA `(.L_x_1755) ;  /* 0xffffa1b000004947 */ /* 0x000fca000383ffff */
[----:B------:R-:W-:Y:S01]  /*9380*/  WARPSYNC 0xffffffff ;  /* 0xffffffff00007948 */ /* 0x000fe20003800000 */
[----:B------:R-:W-:Y:S06]  /*9390*/  BAR.SYNC.DEFER_BLOCKING 0x0 ;  /* 0x0000000000007b1d */ /* 0x000fec0000010000 */
.L_x_1714:
[----:B------:R-:W-:Y:S01]  /*93a0*/  ISETP.GE.AND P0, PT, R131, 0x1, PT ;  /* 0x000000018300780c */ /* 0x000fe20003f06270 */
[----:B------:R-:W-:Y:S01]  /*93b0*/  BSSY B0, `(.L_x_1756) ;  /* 0x000001f000007945 */ /* 0x000fe20003800000 */
[----:B------:R-:W-:-:S11]  /*93c0*/  MOV R2, RZ ;  /* 0x000000ff00027202 */ /* 0x000fd60000000f00 */
[----:B------:R-:W-:Y:S05]  /*93d0*/  @!P0 BRA `(.L_x_1757) ;  /* 0x000001c000008947 */ /* 0x000fea0003800000 */
[----:B-1----:R-:W-:Y:S02]  /*93e0*/  IABS R3, R127 ;  /* 0x0000007f00037213 */ /* 0x002fe40000000000 */
[----:B--23--:R-:W-:Y:S02]  /*93f0*/  IADD3 R6, R136, -0x1, R127 ;  /* 0xffffffff88067810 */ /* 0x00cfe40007ffe07f */
[----:B------:R-:W1:Y:S02]  /*9400*/  I2F.RP R2, R3 ;  /* 0x0000000300027306 */ /* 0x000e640000209400 */
[----:B------:R-:W-:-:S06]  /*9410*/  IABS R10, R6 ;  /* 0x00000006000a7213 */ /* 0x000fcc0000000000 */
[----:B-1----:R-:W1:Y:S02]  /*9420*/  MUFU.RCP R2, R2 ;  /* 0x0000000200027308 */ /* 0x002e640000001000 */
[----:B-1----:R-:W-:-:S06]  /*9430*/  IADD3 R2, R2, 0xffffffe, RZ ;  /* 0x0ffffffe02027810 */ /* 0x002fcc0007ffe0ff */
[----:B------:R-:W1:Y:S02]  /*9440*/  F2I.FTZ.U32.TRUNC.NTZ R5, R2 ;  /* 0x0000000200057305 */ /* 0x000e64000021f000 */
[----:B-1----:R-:W-:-:S04]  /*9450*/  IMAD.MOV R2, RZ, RZ, -R5 ;  /* 0x000000ffff027224 */ /* 0x002fc800078e0a05 */
[----:B----4-:R-:W-:Y:S01]  /*9460*/  IMAD.MOV.U32 R4, RZ, RZ, R2 ;  /* 0x000000ffff047224 */ /* 0x010fe200078e0002 */
        /* <DEDUP_REMOVED lines=19> */
.L_x_1757:
[----:B------:R-:W-:Y:S05]  /*95a0*/  BSYNC B0 ;  /* 0x0000000000007941 */ /* 0x000fea0003800000 */
.L_x_1756:
[----:B-12---:R-:W2:Y:S01]  /*95b0*/  LDL R3, [R1+0x40] ;  /* 0x0000400001037983 */ /* 0x006ea20000100800 */
        /* <DEDUP_REMOVED lines=64> */
[----:B--2---:R-:W-:-:S04]  /*99c0*/  IMAD R219, R3, R2, RZ ;  /* 0x0000000203db7224 */ /* 0x004fc800078e02ff */
[--C-:B------:R-:W-:Y:S01]  /*99d0*/  IMAD.IADD R3, R219, 0x1, R2.reuse ;  /* 0x00000001db037824 */ /* 0x100fe200078e0202 */
[----:B------:R-:W-:-:S04]  /*99e0*/  PRMT R2, RZ, 0x7610, R2 ;  /* 0x00007610ff027816 */ /* 0x000fc80000000002 */
[----:B------:R-:W-:Y:S02]  /*99f0*/  IMNMX R210, R136, R3, PT ;  /* 0x0000000388d27217 */ /* 0x000fe40003800200 */
[----:B------:R-:W-:Y:S02]  /*9a00*/  CS2R R136, SRZ ;  /* 0x0000000000887805 */ /* 0x000fe4000001ff00 */
[----:B------:R-:W-:-:S13]  /*9a10*/  ISETP.GT.AND P0, PT, R210, R219, PT ;  /* 0x000000dbd200720c */ /* 0x000fda0003f04270 */
[----:B------:R-:W-:Y:S05]  /*9a20*/  @!P0 BRA `(.L_x_1758) ;  /* 0x0000dc0000008947 */ /* 0x000fea0003800000 */
[----:B----4-:R-:W2:Y:S04]  /*9a30*/  LDL R4, [R1+0x10] ;  /* 0x0000100001047983 */ /* 0x010ea80000100800 */
[----:B---3--:R-:W3:Y:S04]  /*9a40*/  LDL R6, [R1+0x8] ;  /* 0x0000080001067983 */ /* 0x008ee80000100800 */
[----:B------:R-:W4:Y:S04]  /*9a50*/  LDL R11, [R1+0x4] ;  /* 0x00000400010b7983 */ /* 0x000f280000100800 */
[----:B------:R-:W4:Y:S04]  /*9a60*/  LDL R8, [R1+0x18] ;  /* 0x0000180001087983 */ /* 0x000f280000100800 */
[----:B------:R-:W4:Y:S01]  /*9a70*/  LDL R10, [R1+0x14] ;  /* 0x00001400010a7983 */ /* 0x000f220000100800 */
[----:B------:R-:W-:-:S04]  /*9a80*/  ISETP.NE.U32.AND P0, PT, RZ, c[0x0][0x340], PT ;  /* 0x0000d000ff007a0c */ /* 0x000fc80003f05070 */
[----:B------:R-:W-:-:S13]  /*9a90*/  ISETP.NE.AND.EX P2, PT, RZ, c[0x0][0x344], PT, P0 ;  /* 0x0000d100ff007a0c */ /* 0x000fda0003f45300 */
[----:B------:R-:W-:Y:S01]  /*9aa0*/  @P2 IADD3 R2, P0, R252, c[0x0][0x340], RZ ;  /* 0x0000d000fc022a10 */ /* 0x000fe20007f1e0ff */
[----:B------:R-:W-:-:S05]  /*9ab0*/  IMAD.MOV.U32 R5, RZ, RZ, c[0x0][0x2c4] ;  /* 0x0000b100ff057624 */ /* 0x000fca00078e00ff */
[----:B------:R-:W-:Y:S02]  /*9ac0*/  ISETP.NE.AND P1, PT, R5, 0x1, PT ;  /* 0x000000010500780c */ /* 0x000fe40003f25270 */
[----:B--2---:R-:W-:-:S05]  /*9ad0*/  @P2 IADD3.X R3, R4, c[0x0][0x344], RZ, P0, !PT ;  /* 0x0000d10004032a10 */ /* 0x004fca00007fe4ff */
[----:B------:R1:W5:Y:S01]  /*9ae0*/  @P2 LDG.E R16, [R2.64] ;  /* 0x0000000602102981 */ /* 0x000362000c1e1900 */
[----:B------:R-:W-:Y:S02]  /*9af0*/  ISETP.NE.U32.AND P0, PT, RZ, c[0x0][0x348], PT ;  /* 0x0000d200ff007a0c */ /* 0x000fe40003f05070 */
[----:B---3--:R-:W-:Y:S01]  /*9b00*/  LOP3.LUT R59, R6, 0xffff, RZ, 0xc0, !PT ;  /* 0x0000ffff063b7812 */ /* 0x008fe200078ec0ff */
[----:B----4-:R-:W-:Y:S01]  /*9b10*/  IMAD R6, R11, 0x80, R0 ;  /* 0x000000800b067824 */ /* 0x010fe200078e0200 */
[----:B------:R-:W-:-:S03]  /*9b20*/  ISETP.NE.AND.EX P0, PT, RZ, c[0x0][0x34c], PT, P0 ;  /* 0x0000d300ff007a0c */ /* 0x000fc60003f05300 */
[----:B------:R-:W-:Y:S01]  /*9b30*/  @P1 IMAD.HI.U32 R9, R6, c[0x0][0x2c8], RZ ;  /* 0x0000b20006091a27 */ /* 0x000fe200078e00ff */
[----:B-1----:R-:W-:-:S05]  /*9b40*/  SHF.R.S32.HI R2, RZ, 0x1f, R139 ;  /* 0x0000001fff027819 */ /* 0x002fca000001148b */
[----:B------:R-:W-:-:S04]  /*9b50*/  IMAD R2, R2, c[0x0][0x178], RZ ;  /* 0x00005e0002027a24 */ /* 0x000fc800078e02ff */
[C---:B------:R-:W-:Y:S02]  /*9b60*/  IMAD R4, R139.reuse, c[0x0][0x17c], R2 ;  /* 0x00005f008b047a24 */ /* 0x040fe400078e0202 */
[----:B------:R-:W-:Y:S01]  /*9b70*/  IMAD.WIDE.U32 R2, R139, c[0x0][0x178], RZ ;  /* 0x00005e008b027a25 */ /* 0x000fe200078e00ff */
[----:B------:R-:W-:-:S03]  /*9b80*/  SEL R8, R8, RZ, !P0 ;  /* 0x000000ff08087207 */ /* 0x000fc60004000000 */
[----:B------:R-:W-:-:S04]  /*9b90*/  IMAD.IADD R3, R3, 0x1, R4 ;  /* 0x0000000103037824 */ /* 0x000fc800078e0204 */
[C---:B------:R-:W-:Y:S01]  /*9ba0*/  IMAD.WIDE.U32 R4, R59.reuse, c[0x0][0x1b8], R2 ;  /* 0x00006e003b047a25 */ /* 0x040fe200078e0002 */
[----:B------:R-:W-:Y:S02]  /*9bb0*/  MOV R2, R6 ;  /* 0x0000000600027202 */ /* 0x000fe40000000f00 */
[----:B------:R-:W-:Y:S01]  /*9bc0*/  SEL R3, R10, RZ, !P0 ;  /* 0x000000ff0a037207 */ /* 0x000fe20004000000 */
[----:B------:R-:W-:Y:S01]  /*9bd0*/  IMAD R5, R59, c[0x0][0x1bc], R5 ;  /* 0x00006f003b057a24 */ /* 0x000fe200078e0205 */
[----:B------:R-:W-:Y:S01]  /*9be0*/  @P1 SHF.R.U32.HI R2, RZ, c[0x0][0x2cc], R9 ;  /* 0x0000b300ff021a19 */ /* 0x000fe20000011609 */
[----:B------:R-:W-:Y:S02]  /*9bf0*/  IMAD R8, R8, c[0x0][0x1c0], RZ ;  /* 0x0000700008087a24 */ /* 0x000fe400078e02ff */
[----:B------:R-:W-:Y:S01]  /*9c00*/  IMAD.WIDE.U32 R4, R3, c[0x0][0x1c0], R4 ;  /* 0x0000700003047a25 */ /* 0x000fe200078e0004 */
[----:B------:R-:W-:-:S03]  /*9c10*/  SHF.R.S32.HI R9, RZ, 0x1f, R2 ;  /* 0x0000001fff097819 */ /* 0x000fc60000011402 */
[----:B------:R-:W-:Y:S02]  /*9c20*/  IMAD R8, R3, c[0x0][0x1c4], R8 ;  /* 0x0000710003087a24 */ /* 0x000fe400078e0208 */
[----:B------:R-:W-:Y:S02]  /*9c30*/  IMAD.MOV R3, RZ, RZ, -R2 ;  /* 0x000000ffff037224 */ /* 0x000fe400078e0a02 */
[----:B------:R-:W-:Y:S02]  /*9c40*/  IMAD.IADD R5, R5, 0x1, R8 ;  /* 0x0000000105057824 */ /* 0x000fe400078e0208 */
[----:B------:R-:W-:Y:S02]  /*9c50*/  IMAD R6, R3, c[0x0][0x2c4], R6 ;  /* 0x0000b10003067a24 */ /* 0x000fe400078e0206 */
[----:B------:R-:W-:-:S04]  /*9c60*/  IMAD R3, R9, c[0x0][0x1b0], RZ ;  /* 0x00006c0009037a24 */ /* 0x000fc800078e02ff */
[C---:B------:R-:W-:Y:S01]  /*9c70*/  IMAD R9, R2.reuse, c[0x0][0x1b4], R3 ;  /* 0x00006d0002097a24 */ /* 0x040fe200078e0203 */
[----:B------:R-:W-:Y:S01]  /*9c80*/  SHF.R.S32.HI R8, RZ, 0x1f, R6 ;  /* 0x0000001fff087819 */ /* 0x000fe20000011406 */
[----:B------:R-:W-:Y:S01]  /*9c90*/  IMAD.WIDE.U32 R2, R2, c[0x0][0x1b0], R4 ;  /* 0x00006c0002027a25 */ /* 0x000fe200078e0004 */
[----:B------:R-:W-:-:S03]  /*9ca0*/  ISETP.GE.AND P1, PT, R205, c[0x0][0x198], PT ;  /* 0x00006600cd007a0c */ /* 0x000fc60003f26270 */
[----:B------:R-:W-:Y:S01]  /*9cb0*/  IMAD R4, R8, c[0x0][0x1a8], RZ ;  /* 0x00006a0008047a24 */ /* 0x000fe200078e02ff */
[----:B------:R-:W-:-:S03]  /*9cc0*/  IADD3 R3, R3, R9, RZ ;  /* 0x0000000903037210 */ /* 0x000fc60007ffe0ff */
[C---:B------:R-:W-:Y:S02]  /*9cd0*/  IMAD R4, R6.reuse, c[0x0][0x1ac], R4 ;  /* 0x00006b0006047a24 */ /* 0x040fe400078e0204 */
[----:B------:R-:W-:Y:S01]  /*9ce0*/  IMAD.WIDE.U32 R2, R6, c[0x0][0x1a8], R2 ;  /* 0x00006a0006027a25 */ /* 0x000fe200078e0002 */
[----:B------:R-:W-:-:S03]  /*9cf0*/  LOP3.LUT R213, R213, 0xfffffffe, RZ, 0xc0, !PT ;  /* 0xfffffffed5d57812 */ /* 0x000fc600078ec0ff */
[----:B------:R-:W-:Y:S01]  /*9d00*/  IMAD.IADD R3, R3, 0x1, R4 ;  /* 0x0000000103037824 */ /* 0x000fe200078e0204 */
[----:B------:R-:W-:Y:S01]  /*9d10*/  LEA R13, P0, R2, c[0x0][0x160], 0x1 ;  /* 0x00005800020d7a11 */ /* 0x000fe200078008ff */
[----:B------:R-:W-:Y:S01]  /*9d20*/  IMAD R6, R11, 0x80, R143 ;  /* 0x000000800b067824 */ /* 0x000fe200078e028f */
[----:B------:R-:W-:Y:S02]  /*9d30*/  ISETP.GE.AND P4, PT, R140, c[0x0][0x198], PT ;  /* 0x000066008c007a0c */ /* 0x000fe40003f86270 */
[----:B------:R-:W-:Y:S02]  /*9d40*/  ISETP.GE.AND P5, PT, R142, c[0x0][0x198], PT ;  /* 0x000066008e007a0c */ /* 0x000fe40003fa6270 */
[----:B------:R-:W-:Y:S02]  /*9d50*/  @P1 LOP3.LUT R213, R213, 0x1, RZ, 0xfc, !PT ;  /* 0x00000001d5d51812 */ /* 0x000fe400078efcff */
[----:B------:R-:W-:Y:S02]  /*9d60*/  ISETP.GE.AND P6, PT, R204, c[0x0][0x198], PT ;  /* 0x00006600cc007a0c */ /* 0x000fe40003fc6270 */
[----:B------:R-:W-:-:S02]  /*9d70*/  LEA.HI.X R5, R2, c[0x0][0x164], R3, 0x1, P0 ;  /* 0x0000590002057a11 */ /* 0x000fc400000f0c03 */
[----:B------:R-:W-:Y:S02]  /*9d80*/  IADD3 R97, R210, -0x1, RZ ;  /* 0xffffffffd2617810 */ /* 0x000fe40007ffe0ff */
[----:B------:R-:W-:Y:S01]  /*9d90*/  @!P2 MOV R16, R10 ;  /* 0x0000000a0010a202 */ /* 0x000fe20000000f00 */
[----:B------:R-:W-:Y:S05]  /*9da0*/  BRA.DIV ~URZ, `(.L_x_1759) ;  /* 0x00012b527f007947 */ /* 0x000fea000b800000 */
[----:B------:R1:W2:Y:S02]  /*9db0*/  SHFL.IDX PT, R4, R5, RZ, 0x181f ;  /* 0x00181fff05047589 */ /* 0x0002a400000e0000 */
.L_x_1913:
[----:B------:R-:W-:Y:S05]  /*9dc0*/  BRA.DIV ~URZ, `(.L_x_1760) ;  /* 0x00012ba27f007947 */ /* 0x000fea000b800000 */
[----:B------:R3:W4:Y:S02]  /*9dd0*/  SHFL.IDX PT, R2, R13, RZ, 0x181f ;  /* 0x00181fff0d027589 */ /* 0x00072400000e0000 */
.L_x_1914:
[----:B------:R-:W-:Y:S01]  /*9de0*/  IMAD R40, R176, c[0x0][0x2c4], RZ ;  /* 0x0000b100b0287a24 */ /* 0x000fe200078e02ff */
[----:B------:R-:W-:Y:S01]  /*9df0*/  LOP3.LUT R213, R213, 0xfffffffd, RZ, 0xc0, !PT ;  /* 0xfffffffdd5d57812 */ /* 0x000fe200078ec0ff */
[----:B------:R-:W-:Y:S03]  /*9e00*/  BSSY B0, `(.L_x_1761) ;  /* 0x0000014000007945 */ /* 0x000fe60003800000 */
[----:B------:R-:W-:-:S13]  /*9e10*/  ISETP.GE.AND P0, PT, R6, R40, PT ;  /* 0x000000280600720c */ /* 0x000fda0003f06270 */
[----:B------:R-:W-:Y:S01]  /*9e20*/  @P0 LOP3.LUT R213, R213, 0x2, RZ, 0xfc, !PT ;  /* 0x00000002d5d50812 */ /* 0x000fe200078efcff */
[----:B------:R-:W-:Y:S05]  /*9e30*/  @P0 BRA `(.L_x_1762) ;  /* 0x0000010000000947 */ /* 0x000fea0003800000 */
[----:B------:R-:W-:Y:S02]  /*9e40*/  LOP3.LUT P3, RZ, R213, 0x1, RZ, 0xc0, !PT ;  /* 0x00000001d5ff7812 */ /* 0x000fe4000786c0ff */
        /* <DEDUP_REMOVED lines=15> */
.L_x_1762:
[----:B------:R-:W-:Y:S05]  /*9f40*/  BSYNC B0 ;  /* 0x0000000000007941 */ /* 0x000fea0003800000 */
.L_x_1761:
[----:B------:R-:W-:Y:S05]  /*9f50*/  BRA.DIV ~URZ, `(.L_x_1763) ;  /* 0x00012a827f007947 */ /* 0x000fea000b800000 */
[----:B--2---:R2:W1:Y:S04]  /*9f60*/  SHFL.IDX PT, R4, R5, 0x1, 0x181f ;  /* 0x00381f0005047f89 */ /* 0x00446800000e0000 */
[----:B----4-:R2:W4:Y:S02]  /*9f70*/  SHFL.IDX PT, R2, R13, 0x1, 0x181f ;  /* 0x00381f000d027f89 */ /* 0x01052400000e0000 */
.L_x_1915:
[----:B------:R-:W-:Y:S01]  /*9f80*/  IADD3 R3, R6, 0x20, RZ ;  /* 0x0000002006037810 */ /* 0x000fe20007ffe0ff */
[----:B------:R-:W-:Y:S03]  /*9f90*/  BSSY B0, `(.L_x_1764) ;  /* 0x0000013000007945 */ /* 0x000fe60003800000 */
[----:B------:R-:W-:-:S13]  /*9fa0*/  ISETP.GE.AND P0, PT, R3, R40, PT ;  /* 0x000000280300720c */ /* 0x000fda0003f06270 */
[----:B------:R-:W-:Y:S05]  /*9fb0*/  @P0 BRA `(.L_x_1765) ;  /* 0x0000010000000947 */ /* 0x000fea0003800000 */
[----:B------:R-:W-:Y:S02]  /*9fc0*/  LOP3.LUT P3, RZ, R213, 0x1, RZ, 0xc0, !PT ;  /* 0x00000001d5ff7812 */ /* 0x000fe4000786c0ff */
        /* <DEDUP_REMOVED lines=15> */
.L_x_1765:
[----:B------:R-:W-:Y:S05]  /*a0c0*/  BSYNC B0 ;  /* 0x0000000000007941 */ /* 0x000fea0003800000 */
.L_x_1764:
[----:B------:R-:W-:Y:S05]  /*a0d0*/  BRA.DIV ~URZ, `(.L_x_1766) ;  /* 0x000129d27f007947 */ /* 0x000fea000b800000 */
[----:B-1----:R1:W2:Y:S02]  /*a0e0*/  SHFL.IDX PT, R4, R5, 0x2, 0x181f ;  /* 0x00581f0005047f89 */ /* 0x0022a400000e0000 */
.L_x_1916:
[----:B------:R-:W-:Y:S05]  /*a0f0*/  BRA.DIV ~URZ, `(.L_x_1767) ;  /* 0x00012a227f007947 */ /* 0x000fea000b800000 */
[----:B----4-:R4:W1:Y:S02]  /*a100*/  SHFL.IDX PT, R2, R13, 0x2, 0x181f ;  /* 0x00581f000d027f89 */ /* 0x01086400000e0000 */
.L_x_1917:
[----:B------:R-:W-:Y:S01]  /*a110*/  IADD3 R3, R6, 0x40, RZ ;  /* 0x0000004006037810 */ /* 0x000fe20007ffe0ff */
[----:B------:R-:W-:Y:S03]  /*a120*/  BSSY B0, `(.L_x_1768) ;  /* 0x0000013000007945 */ /* 0x000fe60003800000 */
[----:B------:R-:W-:-:S13]  /*a130*/  ISETP.GE.AND P0, PT, R3, R40, PT ;  /* 0x000000280300720c */ /* 0x000fda0003f06270 */
[----:B------:R-:W-:Y:S05]  /*a140*/  @P0 BRA `(.L_x_1769) ;  /* 0x0000010000000947 */ /* 0x000fea0003800000 */
[----:B------:R-:W-:Y:S02]  /*a150*/  LOP3.LUT P3, RZ, R213, 0x1, RZ, 0xc0, !PT ;  /* 0x00000001d5ff7812 */ /* 0x000fe4000786c0ff */
        /* <DEDUP_REMOVED lines=15> */
.L_x_1769:
[----:B------:R-:W-:Y:S05]  /*a250*/  BSYNC B0 ;  /* 0x0000000000007941 */ /* 0x000fea0003800000 */
.L_x_1768:
[----:B------:R-:W-:Y:S05]  /*a260*/  BRA.DIV ~URZ, `(.L_x_1770) ;  /* 0x000129227f007947 */ /* 0x000fea000b800000 */
[----:B--2---:R2:W3:Y:S04]  /*a270*/  SHFL.IDX PT, R4, R5, 0x3, 0x181f ;  /* 0x00781f0005047f89 */ /* 0x0044e800000e0000 */
[----:B-1----:R2:W1:Y:S02]  /*a280*/  SHFL.IDX PT, R2, R13, 0x3, 0x181f ;  /* 0x00781f000d027f89 */ /* 0x00246400000e0000 */
.L_x_1918:
[----:B------:R-:W-:Y:S01]  /*a290*/  IADD3 R3, R6, 0x60, RZ ;  /* 0x0000006006037810 */ /* 0x000fe20007ffe0ff */
[----:B------:R-:W-:Y:S01]  /*a2a0*/  IMAD.MOV.U32 R96, RZ, RZ, 0x30 ;  /* 0x00000030ff607424 */ /* 0x000fe200078e00ff */
[----:B--2--5:R-:W-:Y:S01]  /*a2b0*/  SHF.R.S32.HI R5, RZ, 0x1f, R16 ;  /* 0x0000001fff057819 */ /* 0x024fe20000011410 */
[----:B------:R-:W-:Y:S01]  /*a2c0*/  IMAD.WIDE.U32 R244, R16, c[0x0][0x2b0], RZ ;  /* 0x0000ac0010f47a25 */ /* 0x000fe200078e00ff */
[----:B------:R-:W-:-:S03]  /*a2d0*/  ISETP.GE.AND P0, PT, R3, R40, PT ;  /* 0x000000280300720c */ /* 0x000fc60003f06270 */
[----:B------:R-:W-:Y:S02]  /*a2e0*/  IMAD.MOV.U32 R3, RZ, RZ, c[0x0][0x2b8] ;  /* 0x0000ae00ff037624 */ /* 0x000fe400078e00ff */
[----:B------:R-:W-:Y:S02]  /*a2f0*/  IMAD R96, R210, R96, -0x30 ;  /* 0xffffffd0d2607424 */ /* 0x000fe400078e0260 */
[----:B------:R-:W-:Y:S01]  /*a300*/  IMAD R6, R5, c[0x0][0x2b0], RZ ;  /* 0x0000ac0005067a24 */ /* 0x000fe200078e02ff */
[----:B------:R-:W-:Y:S01]  /*a310*/  ISETP.NE.AND P3, PT, R3, 0x1, PT ;  /* 0x000000010300780c */ /* 0x000fe20003f65270 */
[----:B------:R-:W-:Y:S02]  /*a320*/  IMAD.IADD R3, R0, 0x1, R96 ;  /* 0x0000000100037824 */ /* 0x000fe400078e0260 */
[----:B------:R-:W-:Y:S02]  /*a330*/  IMAD.MOV.U32 R211, RZ, RZ, RZ ;  /* 0x000000ffffd37224 */ /* 0x000fe400078e00ff */
[-C--:B-1----:R-:W-:Y:S01]  /*a340*/  @!P0 LEA R8, P1, R140, R2.reuse, 0x1 ;  /* 0x000000028c088211 */ /* 0x082fe200078208ff */
[----:B------:R-:W-:Y:S01]  /*a350*/  IMAD.IADD R5, R3, 0x1, R247 ;  /* 0x0000000103057824 */ /* 0x000fe200078e02f7 */
[----:B------:R-:W-:-:S02]  /*a360*/  @!P0 LEA R14, P2, R205, R2, 0x1 ;  /* 0x00000002cd0e8211 */ /* 0x000fc400078408ff */
[-C--:B---3--:R-:W-:Y:S02]  /*a370*/  @!P0 LEA.HI.X R9, R140, R4.reuse, R141, 0x1, P1 ;  /* 0x000000048c098211 */ /* 0x088fe400008f0c8d */
[----:B------:R-:W-:-:S03]  /*a380*/  @!P0 LEA.HI.X R15, R205, R4, R216, 0x1, P2 ;  /* 0x00000004cd0f8211 */ /* 0x000fc600010f0cd8 */
[----:B------:R-:W-:Y:S01]  /*a390*/  @!PT LDS RZ, [RZ] ;  /* 0x00000000fffff984 */ /* 0x000fe20000000800 */
[----:B------:R-:W-:Y:S01]  /*a3a0*/  @!PT LDS RZ, [RZ] ;  /* 0x00000000fffff984 */ /* 0x000fe20000000800 */
[----:B------:R-:W-:Y:S01]  /*a3b0*/  @!PT LDS RZ, [RZ] ;  /* 0x00000000fffff984 */ /* 0x000fe20000000800 */
[----:B------:R1:W-:Y:S01]  /*a3c0*/  @!P0 LDGSTS.E.BYPASS.LTC128B.128 [R207+0x13080], [R8.64], !P4 ;  /* 0x1308000008cf8fae */ /* 0x0003e2000e101d46 */
[----:B------:R-:W-:Y:S02]  /*a3d0*/  LOP3.LUT P4, RZ, R213, 0x1, RZ, 0xc0, !PT ;  /* 0x00000001d5ff7812 */ /* 0x000fe4000788c0ff */
[----:B-1----:R-:W-:-:S04]  /*a3e0*/  @!P0 LEA R8, P1, R206, R2, 0x1 ;  /* 0x00000002ce088211 */ /* 0x002fc800078208ff */
[----:B------:R-:W-:Y:S02]  /*a3f0*/  @!P0 LEA.HI.X R9, R206, R4, R214, 0x1, P1 ;  /* 0x00000004ce098211 */ /* 0x000fe400008f0cd6 */
[----:B------:R-:W-:Y:S01]  /*a400*/  ISETP.GE.AND P1, PT, R3, R131, PT ;  /* 0x000000830300720c */ /* 0x000fe20003f26270 */
[----:B------:R-:W-:Y:S02]  /*a410*/  IMAD.MOV.U32 R3, RZ, RZ, R5 ;  /* 0x000000ffff037224 */ /* 0x000fe400078e0005 */
[----:B------:R1:W-:Y:S01]  /*a420*/  @!P0 LDGSTS.E.BYPASS.LTC128B.128 [R207+0x17080], [R8.64], !P5 ;  /* 0x1708000008cf8fae */ /* 0x0003e2000e901d46 */
[----:B------:R-:W-:-:S03]  /*a430*/  ISETP.GT.OR P1, PT, R0, 0x2f, P1 ;  /* 0x0000002f0000780c */ /* 0x000fc60000f24670 */
[----:B------:R2:W-:Y:S01]  /*a440*/  @!P0 LDGSTS.E.BYPASS.LTC128B.128 [R207+0x1b080], [R14.64], !P4 ;  /* 0x1b0800000ecf8fae */ /* 0x0005e2000e101d46 */
[----:B-1----:R-:W-:Y:S02]  /*a450*/  IMAD R8, R16, c[0x0][0x2b4], R6 ;  /* 0x0000ad0010087a24 */ /* 0x002fe400078e0206 */
[----:B------:R-:W-:-:S04]  /*a460*/  @P3 IMAD.HI.U32 R6, R5, c[0x0][0x2bc], RZ ;  /* 0x0000af0005063a27 */ /* 0x000fc800078e00ff */
[----:B------:R-:W-:Y:S01]  /*a470*/  IMAD.IADD R246, R245, 0x1, R8 ;  /* 0x00000001f5f67824 */ /* 0x000fe200078e0208 */
[----:B------:R-:W-:Y:S02]  /*a480*/  @P3 SHF.R.U32.HI R3, RZ, c[0x0][0x2c0], R6 ;  /* 0x0000b000ff033a19 */ /* 0x000fe40000011606 */
[C---:B------:R-:W-:Y:S02]  /*a490*/  @!P0 LEA R10, P3, R204.reuse, R2, 0x1 ;  /* 0x00000002cc0a8211 */ /* 0x040fe400078608ff */
[C---:B------:R-:W-:Y:S02]  /*a4a0*/  @!P1 IADD3 R2, P2, R3.reuse, R244, RZ ;  /* 0x000000f403029210 */ /* 0x040fe40007f5e0ff */
[----:B------:R-:W-:Y:S02]  /*a4b0*/  @!P0 LEA.HI.X R11, R204, R4, R215, 0x1, P3 ;  /* 0x00000004cc0b8211 */ /* 0x000fe400018f0cd7 */
[----:B------:R-:W-:Y:S02]  /*a4c0*/  @!P1 LEA.HI.X.SX32 R4, R3, R246, 0x1, P2 ;  /* 0x000000f603049211 */ /* 0x000fe400010f0eff */
[C---:B------:R-:W-:Y:S01]  /*a4d0*/  @!P1 LEA R8, P2, R2.reuse, c[0x0][0x2a0], 0x2 ;  /* 0x0000a80002089a11 */ /* 0x040fe200078410ff */
[----:B------:R1:W-:Y:S03]  /*a4e0*/  @!P0 LDGSTS.E.BYPASS.LTC128B.128 [R207+0x1f080], [R10.64], !P6 ;  /* 0x1f0800000acf8fae */ /* 0x0003e6000f101d46 */
[----:B------:R-:W-:Y:S01]  /*a4f0*/  @!P1 LEA.HI.X R9, R2, c[0x0][0x2a4], R4, 0x2, P2 ;  /* 0x0000a90002099a11 */ /* 0x000fe200010f1404 */
[----:B------:R-:W0:Y:S01]  /*a500*/  LDGDEPBAR ;  /* 0x00000000000079af */ /* 0x000e220000000000 */
[----:B------:R-:W-:Y:S03]  /*a510*/  WARPSYNC 0xffffffff ;  /* 0xffffffff00007948 */ /* 0x000fe60003800000 */
[----:B------:R-:W-:Y:S06]  /*a520*/  BAR.SYNC.DEFER_BLOCKING 0x0 ;  /* 0x0000000000007b1d */ /* 0x000fec0000010000 */
[----:B------:R-:W3:Y:S01]  /*a530*/  @!P1 LDG.E R211, [R8.64] ;  /* 0x0000000608d39981 */ /* 0x000ee2000c1e1900 */
[----:B------:R-:W-:Y:S01]  /*a540*/  IMAD.MOV R2, RZ, RZ, -R3 ;  /* 0x000000ffff027224 */ /* 0x000fe200078e0a03 */
[----:B------:R-:W-:Y:S01]  /*a550*/  ISETP.GE.AND P5, PT, R140, c[0x0][0x1d4], PT ;  /* 0x000075008c007a0c */ /* 0x000fe20003fa6270 */
[----:B------:R-:W-:Y:S01]  /*a560*/  IMAD.WIDE.U32 R226, R59, c[0x0][0x1e8], RZ ;  /* 0x00007a003be27a25 */ /* 0x000fe200078e00ff */
[----:B------:R-:W-:Y:S01]  /*a570*/  ISETP.GE.AND P4, PT, R142, c[0x0][0x1d4], PT ;  /* 0x000075008e007a0c */ /* 0x000fe20003f86270 */
[----:B------:R-:W-:Y:S01]  /*a580*/  BSSY B0, `(.L_x_1771) ;  /* 0x0000037000007945 */ /* 0x000fe20003800000 */
[----:B------:R-:W-:Y:S01]  /*a590*/  ISETP.GE.AND P3, PT, R205, c[0x0][0x1d4], PT ;  /* 0x00007500cd007a0c */ /* 0x000fe20003f66270 */
[----:B------:R-:W-:Y:S01]  /*a5a0*/  IMAD R212, R2, c[0x0][0x2b8], R5 ;  /* 0x0000ae0002d47a24 */ /* 0x000fe200078e0205 */
[----:B------:R-:W-:Y:S01]  /*a5b0*/  ISETP.GE.AND P6, PT, R204, c[0x0][0x1d4], PT ;  /* 0x00007500cc007a0c */ /* 0x000fe20003fc6270 */
[----:B------:R-:W-:Y:S01]  /*a5c0*/  IMAD R225, R59, c[0x0][0x1ec], R227 ;  /* 0x00007b003be17a24 */ /* 0x000fe200078e02e3 */
[----:B------:R-:W-:Y:S01]  /*a5d0*/  LOP3.LUT R213, R213, 0xfffffffb, RZ, 0xc0, !PT ;  /* 0xfffffffbd5d57812 */ /* 0x000fe200078ec0ff */
[----:B------:R-:W-:Y:S01]  /*a5e0*/  IMAD.WIDE.U32 R2, R212, c[0x0][0x1e0], RZ ;  /* 0x00007800d4027a25 */ /* 0x000fe200078e00ff */
[----:B------:R-:W-:-:S03]  /*a5f0*/  SHF.R.S32.HI R60, RZ, 0x1f, R212 ;  /* 0x0000001fff3c7819 */ /* 0x000fc600000114d4 */
[----:B------:R-:W-:Y:S02]  /*a600*/  IMAD R131, R97, -0x30, R131 ;  /* 0xffffffd061837824 */ /* 0x000fe400078e0283 */
[----:B------:R-:W-:-:S03]  /*a610*/  IMAD R4, R60, c[0x0][0x1e0], RZ ;  /* 0x000078003c047a24 */ /* 0x000fc600078e02ff */
[----:B------:R-:W-:Y:S01]  /*a620*/  IMNMX R6, R131, 0x30, PT ;  /* 0x0000003083067817 */ /* 0x000fe20003800200 */
[----:B------:R-:W-:Y:S01]  /*a630*/  IMAD R4, R212, c[0x0][0x1e4], R4 ;  /* 0x00007900d4047a24 */ /* 0x000fe200078e0204 */
[----:B------:R-:W-:-:S03]  /*a640*/  @P6 LOP3.LUT R213, R213, 0x4, RZ, 0xfc, !PT ;  /* 0x00000004d5d56812 */ /* 0x000fc600078efcff */
[----:B------:R-:W-:Y:S02]  /*a650*/  IMAD.IADD R3, R3, 0x1, R4 ;  /* 0x0000000103037824 */ /* 0x000fe400078e0204 */
[----:B------:R-:W-:Y:S01]  /*a660*/  IMAD.IADD R6, R6, 0x1, -R143 ;  /* 0x0000000106067824 */ /* 0x000fe200078e0a8f */
[----:B---3--:R-:W-:Y:S01]  /*a670*/  SHF.R.S32.HI R61, RZ, 0x1f, R211 ;  /* 0x0000001fff3d7819 */ /* 0x008fe200000114d3 */
[----:B------:R-:W-:-:S04]  /*a680*/  IMAD.WIDE.U32 R2, R211, c[0x0][0x1f0], R2 ;  /* 0x00007c00d3027a25 */ /* 0x000fc800078e0002 */
[----:B------:R-:W-:Y:S01]  /*a690*/  IMAD R4, R61, c[0x0][0x1f0], RZ ;  /* 0x00007c003d047a24 */ /* 0x000fe200078e02ff */
[----:B------:R-:W-:-:S03]  /*a6a0*/  IADD3 R2, P1, R2, R226, RZ ;  /* 0x000000e202027210 */ /* 0x000fc60007f3e0ff */
[----:B------:R-:W-:Y:S01]  /*a6b0*/  IMAD R4, R211, c[0x0][0x1f4], R4 ;  /* 0x00007d00d3047a24 */ /* 0x000fe200078e0204 */
[----:B----4-:R-:W-:-:S04]  /*a6c0*/  LEA R13, P0, R2, c[0x0][0x1c8], 0x1 ;  /* 0x00007200020d7a11 */ /* 0x010fc800078008ff */
[----:B------:R-:W-:-:S04]  /*a6d0*/  IADD3.X R3, R225, R3, R4, P1, !PT ;  /* 0x00000003e1037210 */ /* 0x000fc80000ffe404 */
[----:B------:R-:W-:Y:S02]  /*a6e0*/  LEA.HI.X R16, R2, c[0x0][0x1cc], R3, 0x1, P0 ;  /* 0x0000730002107a11 */ /* 0x000fe400000f0c03 */
[----:B------:R-:W1:Y:S01]  /*a6f0*/  SHFL.IDX PT, R2, R13, RZ, 0x181f ;  /* 0x00181fff0d027589 */ /* 0x000e6200000e0000 */
[----:B------:R-:W-:-:S03]  /*a700*/  ISETP.GE.AND P0, PT, R6, 0x1, PT ;  /* 0x000000010600780c */ /* 0x000fc60003f06270 */
[----:B------:R-:W3:Y:S10]  /*a710*/  SHFL.IDX PT, R3, R16, RZ, 0x181f ;  /* 0x00181fff10037589 */ /* 0x000ef400000e0000 */
[----:B-1----:R-:W-:-:S02]  /*a720*/  @P0 LEA R10, P1, R140, R2, 0x1 ;  /* 0x000000028c0a0211 */ /* 0x002fc400078208ff */
[-C--:B------:R-:W-:Y:S02]  /*a730*/  @P0 LEA R8, P2, R206, R2.reuse, 0x1 ;  /* 0x00000002ce080211 */ /* 0x080fe400078408ff */
[-C--:B---3--:R-:W-:Y:S02]  /*a740*/  @P0 LEA.HI.X R11, R140, R3.reuse, R141, 0x1, P1 ;  /* 0x000000038c0b0211 */ /* 0x088fe400008f0c8d */
[CC--:B------:R-:W-:Y:S02]  /*a750*/  @P0 LEA R4, P1, R205.reuse, R2.reuse, 0x1 ;  /* 0x00000002cd040211 */ /* 0x0c0fe400078208ff */
[-C--:B------:R-:W-:Y:S01]  /*a760*/  @P0 LEA.HI.X R9, R206, R3.reuse, R214, 0x1, P2 ;  /* 0x00000003ce090211 */ /* 0x080fe200010f0cd6 */
[----:B------:R-:W-:Y:S01]  /*a770*/  @!PT LDS RZ, [RZ] ;  /* 0x00000000fffff984 */ /* 0x000fe20000000800 */
[----:B------:R1:W-:Y:S01]  /*a780*/  @P0 LDGSTS.E.BYPASS.LTC128B.128 [R203+0xa080], [R10.64], !P5 ;  /* 0x0a0800000acb0fae */ /* 0x0003e2000e901d46 */
[-C--:B------:R-:W-:Y:S02]  /*a790*/  @P0 LEA.HI.X R5, R205, R3.reuse, R216, 0x1, P1 ;  /* 0x00000003cd050211 */ /* 0x080fe400008f0cd8 */
[C---:B--2---:R-:W-:Y:S01]  /*a7a0*/  @P0 LEA R14, P1, R204.reuse, R2, 0x1 ;  /* 0x00000002cc0e0211 */ /* 0x044fe200078208ff */
[----:B------:R1:W-:Y:S03]  /*a7b0*/  @P0 LDGSTS.E.BYPASS.LTC128B.128 [R203+0xb880], [R8.64], !P4 ;  /* 0x0b88000008cb0fae */ /* 0x0003e6000e101d46 */
[----:B------:R-:W-:Y:S01]  /*a7c0*/  @P0 LEA.HI.X R15, R204, R3, R215, 0x1, P1 ;  /* 0x00000003cc0f0211 */ /* 0x000fe200008f0cd7 */
[----:B------:R1:W-:Y:S04]  /*a7d0*/  @P0 LDGSTS.E.BYPASS.LTC128B.128 [R203+0xd080], [R4.64], !P3 ;  /* 0x0d08000004cb0fae */ /* 0x0003e8000d901d46 */
[----:B------:R1:W-:Y:S01]  /*a7e0*/  @P0 LDGSTS.E.BYPASS.LTC128B.128 [R203+0xe880], [R14.64], !P6 ;  /* 0x0e8800000ecb0fae */ /* 0x0003e2000f101d46 */
[----:B------:R-:W-:-:S03]  /*a7f0*/  ISETP.GE.AND P0, PT, R6, 0x21, PT ;  /* 0x000000210600780c */ /* 0x000fc60003f06270 */
[----:B------:R1:W2:Y:S04]  /*a800*/  SHFL.IDX PT, R2, R13, 0x1, 0x181f ;  /* 0x00381f000d027f89 */ /* 0x0002a800000e0000 */
[----:B------:R1:W3:Y:S06]  /*a810*/  SHFL.IDX PT, R3, R16, 0x1, 0x181f ;  /* 0x00381f0010037f89 */ /* 0x0002ec00000e0000 */
[----:B------:R-:W-:Y:S05]  /*a820*/  @!P0 BRA `(.L_x_1772) ;  /* 0x000000c000008947 */ /* 0x000fea0003800000 */
[-C--:B-12---:R-:W-:Y:S02]  /*a830*/  LEA R10, P0, R140, R2.reuse, 0x1 ;  /* 0x000000028c0a7211 */ /* 0x086fe400078008ff */
[----:B------:R-:W-:-:S02]  /*a840*/  LEA R8, P2, R206, R2, 0x1 ;  /* 0x00000002ce087211 */ /* 0x000fc400078408ff */
[-C--:B---3--:R-:W-:Y:S02]  /*a850*/  LEA.HI.X R11, R140, R3.reuse, R141, 0x1, P0 ;  /* 0x000000038c0b7211 */ /* 0x088fe400000f0c8d */
[CC--:B------:R-:W-:Y:S02]  /*a860*/  LEA R4, P1, R205.reuse, R2.reuse, 0x1 ;  /* 0x00000002cd047211 */ /* 0x0c0fe400078208ff */
[----:B------:R-:W-:Y:S01]  /*a870*/  LEA R2, P0, R204, R2, 0x1 ;  /* 0x00000002cc027211 */ /* 0x000fe200078008ff */
[----:B------:R1:W-:Y:S01]  /*a880*/  LDGSTS.E.BYPASS.LTC128B.128 [R207+0xb080], [R10.64], !P5 ;  /* 0x0b0800000acf7fae */ /* 0x0003e2000e901d46 */
[-C--:B------:R-:W-:Y:S02]  /*a890*/  LEA.HI.X R9, R206, R3.reuse, R214, 0x1, P2 ;  /* 0x00000003ce097211 */ /* 0x080fe400010f0cd6 */
[-C--:B------:R-:W-:Y:S02]  /*a8a0*/  LEA.HI.X R5, R205, R3.reuse, R216, 0x1, P1 ;  /* 0x00000003cd057211 */ /* 0x080fe400008f0cd8 */
[----:B------:R-:W-:Y:S01]  /*a8b0*/  LEA.HI.X R3, R204, R3, R215, 0x1, P0 ;  /* 0x00000003cc037211 */ /* 0x000fe200000f0cd7 */
[----:B------:R1:W-:Y:S04]  /*a8c0*/  LDGSTS.E.BYPASS.LTC128B.128 [R207+0xc880], [R8.64], !P4 ;  /* 0x0c88000008cf7fae */ /* 0x0003e8000e101d46 */
[----:B------:R1:W-:Y:S04]  /*a8d0*/  LDGSTS.E.BYPASS.LTC128B.128 [R207+0xe080], [R4.64], !P3 ;  /* 0x0e08000004cf7fae */ /* 0x0003e8000d901d46 */
[----:B------:R1:W-:Y:S02]  /*a8e0*/  LDGSTS.E.BYPASS.LTC128B.128 [R207+0xf880], [R2.64], !P6 ;  /* 0x0f88000002cf7fae */ /* 0x0003e4000f101d46 */
.L_x_1772:
[----:B------:R-:W-:Y:S05]  /*a8f0*/  BSYNC B0 ;  /* 0x0000000000007941 */ /* 0x000fea0003800000 */
.L_x_1771:
[----:B------:R-:W-:Y:S01]  /*a900*/  ISETP.LT.AND P0, PT, RZ, c[0x0][0x27c], PT ;  /* 0x00009f00ff007a0c */ /* 0x000fe20003f01270 */
[----:B------:R-:W0:-:S12]  /*a910*/  LDGDEPBAR ;  /* 0x00000000000079af */ /* 0x000e180000000000 */
[----:B------:R-:W-:Y:S05]  /*a920*/  @P0 BRA `(.L_x_1773) ;  /* 0x0000002000000947 */ /* 0x000fea0003800000 */
[----:B------:R-:W-:-:S04]  /*a930*/  DEPBAR.LE SB0, 0x1 ;  /* 0x000080400000791a */ /* 0x000fc80000000000 */
[----:B------:R-:W-:Y:S05]  /*a940*/  BRA `(.L_x_1774) ;  /* 0x000068a000007947 */ /* 0x000fea0003800000 */
.L_x_1773:
[----:B-12---:R-:W-:Y:S01]  /*a950*/  SHF.R.S32.HI R2, RZ, 0x1f, R130 ;  /* 0x0000001fff027819 */ /* 0x006fe20000011482 */
[----:B------:R-:W-:Y:S01]  /*a960*/  ULDC.U8 UR4, c[0x0][0x298] ;  /* 0x0000a60000047ab9 */ /* 0x000fe20000000000 */
[----:B------:R-:W-:Y:S01]  /*a970*/  IMAD.WIDE.U32 R4, R130, c[0x0][0x280], RZ ;  /* 0x0000a00082047a25 */ /* 0x000fe200078e00ff */
[----:B------:R-:W-:Y:S01]  /*a980*/  ISETP.NE.AND P1, PT, RZ, UR4, PT ;  /* 0x00000004ff007c0c */ /* 0x000fe2000bf25270 */
[----:B------:R-:W-:Y:S02]  /*a990*/  BSSY B2, `(.L_x_1774) ;  /* 0x0000685000027945 */ /* 0x000fe40003800000 */
[----:B---3--:R-:W-:Y:S01]  /*a9a0*/  IMAD R3, R2, c[0x0][0x280], RZ ;  /* 0x0000a00002037a24 */ /* 0x008fe200078e02ff */
[----:B------:R-:W-:Y:S01]  /*a9b0*/  LEA R8, P0, R4, c[0x0][0x270], 0x1 ;  /* 0x00009c0004087a11 */ /* 0x000fe200078008ff */
[----:B------:R-:W-:Y:S02]  /*a9c0*/  IMAD R6, R2, c[0x0][0x290], RZ ;  /* 0x0000a40002067a24 */ /* 0x000fe400078e02ff */
[----:B------:R-:W-:-:S05]  /*a9d0*/  IMAD R3, R130, c[0x0][0x284], R3 ;  /* 0x0000a10082037a24 */ /* 0x000fca00078e0203 */
[----:B------:R-:W-:Y:S01]  /*a9e0*/  IADD3 R9, R3, R5, RZ ;  /* 0x0000000503097210 */ /* 0x000fe20007ffe0ff */
[----:B------:R-:W-:-:S03]  /*a9f0*/  IMAD.WIDE.U32 R2, R130, c[0x0][0x290], RZ ;  /* 0x0000a40082027a25 */ /* 0x000fc600078e00ff */
[----:B------:R-:W-:Y:S01]  /*aa00*/  LEA.HI.X R4, R4, c[0x0][0x274], R9, 0x1, P0 ;  /* 0x00009d0004047a11 */ /* 0x000fe200000f0c09 */
[----:B------:R-:W-:Y:S01]  /*aa10*/  IMAD R5, R130, c[0x0][0x294], R6 ;  /* 0x0000a50082057a24 */ /* 0x000fe200078e0206 */
[----:B------:R-:W-:-:S04]  /*aa20*/  LEA R6, P0, R2, c[0x0][0x288], 0x1 ;  /* 0x0000a20002067a11 */ /* 0x000fc800078008ff */
[----:B------:R-:W-:-:S04]  /*aa30*/  IADD3 R3, R5, R3, RZ ;  /* 0x0000000305037210 */ /* 0x000fc80007ffe0ff */
[----:B------:R-:W-:Y:S01]  /*aa40*/  LEA.HI.X R2, R2, c[0x0][0x28c], R3, 0x1, P0 ;  /* 0x0000a30002027a11 */ /* 0x000fe200000f0c03 */
        /* <DEDUP_REMOVED lines=10> */
[----:B------:R3:W4:Y:S01]  /*aaf0*/  SHFL.IDX PT, R4, R8, RZ, 0x181f ;  /* 0x00181fff08047589 */ /* 0x00072200000e0000 */
[----:B------:R-:W-:Y:S01]  /*ab00*/  CS2R R14, SRZ ;  /* 0x00000000000e7805 */ /* 0x000fe2000001ff00 */
[----:B------:R-:W-:-:S02]  /*ab10*/  CS2R R10, SRZ ;  /* 0x00000000000a7805 */ /* 0x000fc4000001ff00 */
[----:B------:R1:W1:Y:S01]  /*ab20*/  SHFL.IDX PT, R2, R6, RZ, 0x181f ;  /* 0x00181fff06027589 */ /* 0x00026200000e0000 */
[----:B---3--:R-:W-:Y:S01]  /*ab30*/  CS2R R8, SRZ ;  /* 0x0000000000087805 */ /* 0x008fe2000001ff00 */
[----:B------:R-:W-:Y:S05]  /*ab40*/  @P2 BRA `(.L_x_1777) ;  /* 0x0000028000002947 */ /* 0x000fea0003800000 */
[----:B--2-4-:R-:W2:Y:S04]  /*ab50*/  LDL R30, [R1+0x174] ;  /* 0x00017400011e7983 */ /* 0x014ea80000100800 */
        /* <DEDUP_REMOVED lines=10> */
[----:B-1----:R-:W-:-:S04]  /*ac00*/  @!P0 IMAD.WIDE R14, R144, 0x2, R4 ;  /* 0x00000002900e8825 */ /* 0x002fc800078e0204 */
[----:B------:R-:W-:Y:S01]  /*ac10*/  @!P0 IMAD.WIDE R10, R144, 0x2, R2 ;  /* 0x00000002900a8825 */ /* 0x000fe200078e0202 */
[----:B------:R1:W5:Y:S04]  /*ac20*/  @!P0 LD.E.64 R18, [R14.64] ;  /* 0x000000060e128980 */ /* 0x000368000c101b00 */
[----:B------:R1:W5:Y:S01]  /*ac30*/  @!P0 LD.E.64 R8, [R10.64] ;  /* 0x000000060a088980 */ /* 0x000362000c101b00 */
[----:B------:R-:W-:Y:S01]  /*ac40*/  CS2R R20, SRZ ;  /* 0x0000000000147805 */ /* 0x000fe2000001ff00 */
[----:B------:R-:W-:Y:S01]  /*ac50*/  CS2R R22, SRZ ;  /* 0x0000000000167805 */ /* 0x000fe2000001ff00 */
[----:B-1----:R-:W-:Y:S01]  /*ac60*/  CS2R R10, SRZ ;  /* 0x00000000000a7805 */ /* 0x002fe2000001ff00 */
[----:B------:R-:W-:Y:S01]  /*ac70*/  CS2R R24, SRZ ;  /* 0x0000000000187805 */ /* 0x000fe2000001ff00 */
[----:B--2---:R-:W-:-:S02]  /*ac80*/  @!P2 IADD3 R16, P6, R4, R30, RZ ;  /* 0x0000001e0410a210 */ /* 0x004fc40007fde0ff */
[----:B------:R-:W-:-:S03]  /*ac90*/  @!P2 IADD3 R14, P0, R2, R30, RZ ;  /* 0x0000001e020ea210 */ /* 0x000fc60007f1e0ff */
[--C-:B---3--:R-:W-:Y:S02]  /*aca0*/  @!P2 IMAD.X R17, R5, 0x1, R27.reuse, P6 ;  /* 0x000000010511a824 */ /* 0x108fe400030e061b */
[----:B------:R-:W-:Y:S01]  /*acb0*/  @!P2 IMAD.X R15, R3, 0x1, R27, P0 ;  /* 0x00000001030fa824 */ /* 0x000fe200000e061b */
[----:B------:R-:W-:Y:S02]  /*acc0*/  ISETP.GE.AND P0, PT, R147, c[0x0][0x27c], PT ;  /* 0x00009f0093007a0c */ /* 0x000fe40003f06270 */
[----:B------:R1:W5:Y:S04]  /*acd0*/  @!P2 LD.E.64 R20, [R16.64] ;  /* 0x000000061014a980 */ /* 0x000368000c101b00 */
[----:B------:R4:W5:Y:S02]  /*ace0*/  @!P2 LD.E.64 R10, [R14.64] ;  /* 0x000000060e0aa980 */ /* 0x000964000c101b00 */
[----:B----4-:R-:W-:-:S05]  /*acf0*/  @!P1 IADD3 R14, P2, R4, R26, RZ ;  /* 0x0000001a040e9210 */ /* 0x010fca0007f5e0ff */
[----:B------:R-:W-:Y:S01]  /*ad00*/  @!P1 IMAD.X R15, R5, 0x1, R29, P2 ;  /* 0x00000001050f9824 */ /* 0x000fe200010e061d */
[----:B------:R-:W-:Y:S01]  /*ad10*/  @!P1 IADD3 R26, P2, R2, R26, RZ ;  /* 0x0000001a021a9210 */ /* 0x000fe20007f5e0ff */
[----:B-1----:R-:W-:-:S03]  /*ad20*/  CS2R R16, SRZ ;  /* 0x0000000000107805 */ /* 0x002fc6000001ff00 */
[----:B------:R1:W5:Y:S01]  /*ad30*/  @!P1 LD.E.64 R22, [R14.64] ;  /* 0x000000060e169980 */ /* 0x000362000c101b00 */
[----:B------:R-:W-:Y:S01]  /*ad40*/  @!P1 IMAD.X R27, R3, 0x1, R29, P2 ;  /* 0x00000001031b9824 */ /* 0x000fe200010e061d */
[----:B------:R-:W-:-:S05]  /*ad50*/  @!P0 IADD3 R4, P2, R4, R28, RZ ;  /* 0x0000001c04048210 */ /* 0x000fca0007f5e0ff */
[----:B------:R-:W-:Y:S01]  /*ad60*/  @!P0 IMAD.X R5, R5, 0x1, R13, P2 ;  /* 0x0000000105058824 */ /* 0x000fe200010e060d */
[----:B------:R-:W-:-:S04]  /*ad70*/  @!P0 IADD3 R2, P2, R2, R28, RZ ;  /* 0x0000001c02028210 */ /* 0x000fc80007f5e0ff */
[----:B------:R2:W5:Y:S01]  /*ad80*/  @!P0 LD.E.64 R24, [R4.64] ;  /* 0x0000000604188980 */ /* 0x000562000c101b00 */
[----:B------:R-:W-:-:S05]  /*ad90*/  @!P0 IMAD.X R3, R3, 0x1, R13, P2 ;  /* 0x0000000103038824 */ /* 0x000fca00010e060d */
[----:B------:R2:W5:Y:S01]  /*ada0*/  @!P0 LD.E.64 R16, [R2.64] ;  /* 0x0000000602108980 */ /* 0x000562000c101b00 */
[----:B-1----:R-:W-:-:S06]  /*adb0*/  CS2R R14, SRZ ;  /* 0x00000000000e7805 */ /* 0x002fcc000001ff00 */
[----:B------:R2:W5:Y:S02]  /*adc0*/  @!P1 LD.E.64 R14, [R26.64] ;  /* 0x000000061a0e9980 */ /* 0x000564000c101b00 */
.L_x_1777:
[----:B--2-4-:R-:W-:Y:S05]  /*add0*/  BSYNC B0 ;  /* 0x0000000000007941 */ /* 0x014fea0003800000 */
.L_x_1776:
[----:B------:R-:W2:Y:S01]  /*ade0*/  LDL R42, [R1+0x4] ;  /* 0x00000400012a7983 */ /* 0x000ea20000100800 */
[--C-:B-----5:R-:W-:Y:S01]  /*adf0*/  IMAD.MOV.U32 R36, RZ, RZ, R21.reuse ;  /* 0x000000ffff247224 */ /* 0x120fe200078e0015 */
[--C-:B------:R-:W-:Y:S01]  /*ae00*/  SHF.R.U64 R34, R20, 0x10, R21.reuse ;  /* 0x0000001014227819 */ /* 0x100fe20000001215 */
[----:B------:R-:W-:Y:S01]  /*ae10*/  IMAD.MOV.U32 R33, RZ, RZ, R22 ;  /* 0x000000ffff217224 */ /* 0x000fe200078e0016 */
[----:B------:R-:W-:Y:S01]  /*ae20*/  SHF.R.U32.HI R31, RZ, 0x10, R21 ;  /* 0x00000010ff1f7819 */ /* 0x000fe20000011615 */
[----:B------:R-:W-:Y:S01]  /*ae30*/  IMAD.MOV.U32 R28, RZ, RZ, R25 ;  /* 0x000000ffff1c7224 */ /* 0x000fe200078e0019 */
[----:B------:R-:W-:Y:S01]  /*ae40*/  SHF.R.U64 R30, R22, 0x10, R23 ;  /* 0x00000010161e7819 */ /* 0x000fe20000001217 */
[----:B------:R-:W-:Y:S01]  /*ae50*/  IMAD.MOV.U32 R21, RZ, RZ, R10 ;  /* 0x000000ffff157224 */ /* 0x000fe200078e000a */
[----:B------:R-:W-:Y:S01]  /*ae60*/  SHF.R.U64 R38, R18, 0x10, R19 ;  /* 0x0000001012267819 */ /* 0x000fe20000001213 */
        /* <DEDUP_REMOVED lines=15> */
[----:B------:R-:W-:Y:S01]  /*af60*/  SHF.R.U32.HI R19, RZ, 0x10, R9 ;  /* 0x00000010ff137819 */ /* 0x000fe20000011609 */
[----:B------:R-:W-:Y:S01]  /*af70*/  IMAD.MOV.U32 R8, RZ, RZ, R16 ;  /* 0x000000ffff087224 */ /* 0x000fe200078e0010 */
[----:B------:R-:W-:Y:S01]  /*af80*/  PRMT R24, R24, 0x5410, R35 ;  /* 0x0000541018187816 */ /* 0x000fe20000000023 */
[----:B-1----:R-:W-:Y:S01]  /*af90*/  IMAD.MOV.U32 R6, RZ, RZ, R17 ;  /* 0x000000ffff067224 */ /* 0x002fe200078e0011 */
[----:B------:R-:W-:Y:S01]  /*afa0*/  PRMT R35, R22, 0x5410, R28 ;  /* 0x0000541016237816 */ /* 0x000fe2000000001c */
[----:B------:R-:W-:-:S04]  /*afb0*/  DEPBAR.LE SB0, 0x1 ;  /* 0x000080400000791a */ /* 0x000fc80000000000 */
[----:B------:R-:W-:Y:S01]  /*afc0*/  PRMT R22, R19, 0x7610, R22 ;  /* 0x0000761013167816 */ /* 0x000fe20000000016 */
[----:B------:R-:W-:Y:S01]  /*afd0*/  BSSY B1, `(.L_x_1778) ;  /* 0x00000c7000017945 */ /* 0x000fe20003800000 */
[----:B------:R-:W-:Y:S01]  /*afe0*/  SHF.R.U32.HI R27, RZ, 0x10, R23 ;  /* 0x00000010ff1b7819 */ /* 0x000fe20000011617 */
[----:B------:R-:W-:Y:S01]  /*aff0*/  IMAD.MOV.U32 R23, RZ, RZ, R9 ;  /* 0x000000ffff177224 */ /* 0x000fe200078e0009 */
[--C-:B------:R-:W-:Y:S02]  /*b000*/  SHF.R.U64 R18, R10, 0x10, R11.reuse ;  /* 0x000000100a127819 */ /* 0x100fe4000000120b */
[----:B------:R-:W-:Y:S01]  /*b010*/  SHF.R.U32.HI R10, RZ, 0x10, R11 ;  /* 0x00000010ff0a7819 */ /* 0x000fe2000001160b */
[----:B------:R-:W-:Y:S01]  /*b020*/  IMAD.MOV.U32 R11, RZ, RZ, R15 ;  /* 0x000000ffff0b7224 */ /* 0x000fe200078e000f */
[----:B------:R-:W-:Y:S02]  /*b030*/  PRMT R25, R39, 0x7610, R25 ;  /* 0x0000761027197816 */ /* 0x000fe40000000019 */
[----:B------:R-:W-:-:S02]  /*b040*/  PRMT R27, R27, 0x5410, R37 ;  /* 0x000054101b1b7816 */ /* 0x000fc40000000025 */
[----:B------:R-:W-:Y:S02]  /*b050*/  PRMT R26, R26, 0x5410, R34 ;  /* 0x000054101a1a7816 */ /* 0x000fe40000000022 */
[----:B------:R-:W-:Y:S02]  /*b060*/  PRMT R29, R29, 0x5410, R33 ;  /* 0x000054101d1d7816 */ /* 0x000fe40000000021 */
[----:B------:R-:W-:Y:S02]  /*b070*/  PRMT R20, R20, 0x5410, R24 ;  /* 0x0000541014147816 */ /* 0x000fe40000000018 */
[--C-:B------:R-:W-:Y:S02]  /*b080*/  SHF.R.U64 R9, R14, 0x10, R15.reuse ;  /* 0x000000100e097819 */ /* 0x100fe4000000120f */
[----:B------:R-:W-:Y:S02]  /*b090*/  SHF.R.U32.HI R5, RZ, 0x10, R15 ;  /* 0x00000010ff057819 */ /* 0x000fe4000001160f */
[----:B------:R-:W-:-:S02]  /*b0a0*/  SHF.R.U64 R4, R16, 0x10, R17 ;  /* 0x0000001010047819 */ /* 0x000fc40000001211 */
[----:B------:R-:W-:Y:S02]  /*b0b0*/  SHF.R.U32.HI R2, RZ, 0x10, R17 ;  /* 0x00000010ff027819 */ /* 0x000fe40000011611 */
[----:B------:R-:W-:Y:S02]  /*b0c0*/  PRMT R31, R31, 0x5410, R27 ;  /* 0x000054101f1f7816 */ /* 0x000fe4000000001b */
[----:B------:R-:W-:Y:S02]  /*b0d0*/  PRMT R34, R26, 0x5410, R29 ;  /* 0x000054101a227816 */ /* 0x000fe4000000001d */
[--C-:B------:R-:W-:Y:S02]  /*b0e0*/  PRMT R25, R25, 0x5410, R20.reuse ;  /* 0x0000541019197816 */ /* 0x100fe40000000014 */
        /* <DEDUP_REMOVED lines=9> */
[----:B------:R-:W-:Y:S01]  /*b180*/  PRMT R32, R32, 0x5410, R4 ;  /* 0x0000541020207816 */ /* 0x000fe20000000004 */
[----:B------:R-:W-:Y:S01]  /*b190*/  BAR.SYNC.DEFER_BLOCKING 0x0 ;  /* 0x0000000000007b1d */ /* 0x000fe20000010000 */
[----:B--2---:R-:W-:-:S05]  /*b1a0*/  IMAD R3, R42, -0x80, R40 ;  /* 0xffffff802a037824 */ /* 0x004fca00078e0228 */
[----:B------:R-:W-:-:S04]  /*b1b0*/  IMNMX R19, R3, 0x80, PT ;  /* 0x0000008003137817 */ /* 0x000fc80003800200 */
[----:B------:R-:W-:-:S13]  /*b1c0*/  ISETP.GE.AND P0, PT, R143, R19, PT ;  /* 0x000000138f00720c */ /* 0x000fda0003f06270 */
        /* <DEDUP_REMOVED lines=11> */
[--C-:B------:R-:W-:Y:S01]  /*b280*/  HADD2.F32 R6, -RZ, R9.reuse.H1_H1 ;  /* 0x30000009ff067230 */ /* 0x100fe20000004100 */
[-C--:B------:R-:W-:Y:S01]  /*b290*/  FMUL.FTZ R16, R14, R13.reuse ;  /* 0x0000000d0e107220 */ /* 0x080fe20000410000 */
[----:B------:R-:W-:Y:S01]  /*b2a0*/  HADD2.F32 R5, -RZ, R9.H0_H0 ;  /* 0x20000009ff057230 */ /* 0x000fe20000004100 */
[----:B------:R-:W-:Y:S01]  /*b2b0*/  FMUL.FTZ R17, R8, R13 ;  /* 0x0000000d08117220 */ /* 0x000fe20000410000 */
[--C-:B------:R-:W-:Y:S01]  /*b2c0*/  HADD2.F32 R15, -RZ, R10.reuse.H0_H0 ;  /* 0x2000000aff0f7230 */ /* 0x100fe20000004100 */
[-C--:B------:R-:W-:Y:S01]  /*b2d0*/  FMUL.FTZ R13, R6, R2.reuse ;  /* 0x00000002060d7220 */ /* 0x080fe20000410000 */
[--C-:B------:R-:W-:Y:S01]  /*b2e0*/  HADD2.F32 R9, -RZ, R11.reuse.H0_H0 ;  /* 0x2000000bff097230 */ /* 0x100fe20000004100 */
[C---:B------:R-:W-:Y:S01]  /*b2f0*/  FMUL.FTZ R2, R5.reuse, R2 ;  /* 0x0000000205027220 */ /* 0x040fe20000410000 */
[----:B------:R-:W-:Y:S01]  /*b300*/  HADD2.F32 R10, -RZ, R10.H1_H1 ;  /* 0x3000000aff0a7230 */ /* 0x000fe20000004100 */
[-C--:B------:R-:W-:Y:S01]  /*b310*/  FFMA.FTZ R18, R14, R4.reuse, -R17 ;  /* 0x000000040e127223 */ /* 0x080fe20000010811 */
[----:B------:R-:W-:Y:S01]  /*b320*/  HADD2.F32 R11, -RZ, R11.H1_H1 ;  /* 0x3000000bff0b7230 */ /* 0x000fe20000004100 */
[----:B------:R-:W-:Y:S01]  /*b330*/  FFMA.FTZ R17, R8, R4, R16 ;  /* 0x0000000408117223 */ /* 0x000fe20000010010 */
[----:B------:R-:W-:Y:S01]  /*b340*/  HADD2.F32 R4, -RZ, R25.H0_H0 ;  /* 0x20000019ff047230 */ /* 0x000fe20000004100 */
[-C--:B------:R-:W-:Y:S01]  /*b350*/  FFMA.FTZ R16, R5, R3.reuse, -R13 ;  /* 0x0000000305107223 */ /* 0x080fe2000001080d */
[----:B------:R-:W-:Y:S01]  /*b360*/  HADD2.F32 R5, -RZ, R23.H0_H0 ;  /* 0x20000017ff057230 */ /* 0x000fe20000004100 */
[----:B------:R-:W-:Y:S01]  /*b370*/  FFMA.FTZ R14, R6, R3, R2 ;  /* 0x00000003060e7223 */ /* 0x000fe20000010002 */
[----:B------:R-:W-:-:S02]  /*b380*/  HADD2.F32 R2, -RZ, R22.H0_H0 ;  /* 0x20000016ff027230 */ /* 0x000fc40000004100 */
[----:B------:R-:W-:Y:S01]  /*b390*/  HADD2.F32 R3, -RZ, R24.H1_H1 ;  /* 0x30000018ff037230 */ /* 0x000fe20000004100 */
[CC--:B------:R-:W-:Y:S02]  /*b3a0*/  FMUL.FTZ R13, R10.reuse, R5.reuse ;  /* 0x000000050a0d7220 */ /* 0x0c0fe40000410000 */
[-C--:B------:R-:W-:Y:S02]  /*b3b0*/  FMUL.FTZ R8, R11, R2.reuse ;  /* 0x000000020b087220 */ /* 0x080fe40000410000 */
[----:B------:R-:W-:Y:S02]  /*b3c0*/  FMUL.FTZ R5, R15, R5 ;  /* 0x000000050f057220 */ /* 0x000fe40000410000 */
[----:B------:R-:W-:Y:S02]  /*b3d0*/  FMUL.FTZ R6, R9, R2 ;  /* 0x0000000209067220 */ /* 0x000fe40000410000 */
[----:B------:R-:W-:Y:S02]  /*b3e0*/  FFMA.FTZ R13, R15, R4, -R13 ;  /* 0x000000040f0d7223 */ /* 0x000fe4000001080d */
[-C--:B------:R-:W-:Y:S01]  /*b3f0*/  FFMA.FTZ R2, R9, R3.reuse, -R8 ;  /* 0x0000000309027223 */ /* 0x080fe20000010808 */
[----:B------:R-:W-:Y:S01]  /*b400*/  F2FP.PACK_AB R8, R17, R18 ;  /* 0x000000121108723e */ /* 0x000fe200000000ff */
[----:B------:R-:W-:Y:S01]  /*b410*/  FFMA.FTZ R4, R10, R4, R5 ;  /* 0x000000040a047223 */ /* 0x000fe20000010005 */
[----:B------:R-:W-:Y:S01]  /*b420*/  F2FP.PACK_AB R9, R14, R16 ;  /* 0x000000100e09723e */ /* 0x000fe200000000ff */
[----:B------:R-:W-:-:S03]  /*b430*/  FFMA.FTZ R3, R11, R3, R6 ;  /* 0x000000030b037223 */ /* 0x000fc60000010006 */
[----:B------:R-:W-:Y:S02]  /*b440*/  F2FP.PACK_AB R10, R4, R13 ;  /* 0x0000000d040a723e */ /* 0x000fe400000000ff */
[----:B------:R-:W-:-:S05]  /*b450*/  F2FP.PACK_AB R11, R3, R2 ;  /* 0x00000002030b723e */ /* 0x000fca00000000ff */
[----:B------:R1:W-:Y:S02]  /*b460*/  STS.128 [R203+0x10080], R8 ;  /* 0x01008008cb007388 */ /* 0x0003e40000000c00 */
.L_x_1781:
[----:B------:R-:W-:Y:S05]  /*b470*/  BSYNC B0 ;  /* 0x0000000000007941 */ /* 0x000fea0003800000 */
.L_x_1780:
        /* <DEDUP_REMOVED lines=22> */
[----:B------:R-:W-:Y:S01]  /*b5e0*/  HADD2.F32 R4, -RZ, R28.H1_H1 ;  /* 0x3000001cff047230 */ /* 0x000fe20000004100 */
[-C--:B------:R-:W-:Y:S01]  /*b5f0*/  FFMA.FTZ R16, R5, R3.reuse, -R13 ;  /* 0x0000000305107223 */ /* 0x080fe2000001080d */
[----:B------:R-:W-:Y:S01]  /*b600*/  HADD2.F32 R5, -RZ, R25.H1_H1 ;  /* 0x30000019ff057230 */ /* 0x000fe20000004100 */
[----:B------:R-:W-:Y:S01]  /*b610*/  FFMA.FTZ R14, R6, R3, R2 ;  /* 0x00000003060e7223 */ /* 0x000fe20000010002 */
[----:B------:R-:W-:-:S02]  /*b620*/  HADD2.F32 R2, -RZ, R24.H0_H0 ;  /* 0x20000018ff027230 */ /* 0x000fc40000004100 */
[----:B------:R-:W-:Y:S01]  /*b630*/  HADD2.F32 R3, -RZ, R31.H0_H0 ;  /* 0x2000001fff037230 */ /* 0x000fe20000004100 */
        /* <DEDUP_REMOVED lines=13> */
.L_x_1783:
[----:B------:R-:W-:Y:S05]  /*b710*/  BSYNC B0 ;  /* 0x0000000000007941 */ /* 0x000fea0003800000 */
.L_x_1782:
        /* <DEDUP_REMOVED lines=41> */
.L_x_1785:
[----:B------:R-:W-:Y:S05]  /*b9b0*/  BSYNC B0 ;  /* 0x0000000000007941 */ /* 0x000fea0003800000 */
.L_x_1784:
[----:B------:R-:W-:-:S13]  /*b9c0*/  ISETP.GE.AND P0, PT, R147, c[0x0][0x27c], PT ;  /* 0x00009f0093007a0c */ /* 0x000fda0003f06270 */
[----:B------:R-:W-:Y:S05]  /*b9d0*/  @P0 BRA `(.L_x_1779) ;  /* 0x0000026000000947 */ /* 0x000fea0003800000 */
[----:B-1----:R-:W1:Y:S01]  /*b9e0*/  LDS.128 R8, [R203+0x1c080] ;  /* 0x01c08000cb087984 */ /* 0x002e620000000c00 */
[----:B------:R-:W-:Y:S02]  /*b9f0*/  HADD2.F32 R13, -RZ, R30.H1_H1 ;  /* 0x3000001eff0d7230 */ /* 0x000fe40000004100 */
[----:B------:R-:W-:Y:S02]  /*ba00*/  HADD2.F32 R2, -RZ, R32.H1_H1 ;  /* 0x30000020ff027230 */ /* 0x000fe40000004100 */
[--C-:B------:R-:W-:Y:S02]  /*ba10*/  HADD2.F32 R4, -RZ, R34.reuse.H1_H1 ;  /* 0x30000022ff047230 */ /* 0x100fe40000004100 */
        /* <DEDUP_REMOVED lines=17> */
[--C-:B------:R-:W-:Y:S01]  /*bb30*/  HADD2.F32 R5, -RZ, R33.reuse.H1_H1 ;  /* 0x30000021ff057230 */ /* 0x100fe20000004100 */
        /* <DEDUP_REMOVED lines=16> */
.L_x_1779:
[----:B------:R-:W-:Y:S05]  /*bc40*/  BSYNC B1 ;  /* 0x0000000000017941 */ /* 0x000fea0003800000 */
.L_x_1778:
        /* <DEDUP_REMOVED lines=14> */
[--C-:B------:R-:W-:Y:S01]  /*bd30*/  HADD2.F32 R6, -RZ, R9.reuse.H1_H1 ;  /* 0x30000009ff067230 */ /* 0x100fe20000004100 */
[C---:B------:R-:W-:Y:S01]  /*bd40*/  FMUL.FTZ R16, R13.reuse, R14 ;  /* 0x0000000e0d107220 */ /* 0x040fe20000410000 */
[----:B------:R-:W-:Y:S01]  /*bd50*/  HADD2.F32 R5, -RZ, R9.H0_H0 ;  /* 0x20000009ff057230 */ /* 0x000fe20000004100 */
[----:B------:R-:W-:Y:S01]  /*bd60*/  FMUL.FTZ R17, R13, R8 ;  /* 0x000000080d117220 */ /* 0x000fe20000410000 */
[--C-:B------:R-:W-:Y:S01]  /*bd70*/  HADD2.F32 R15, -RZ, R10.reuse.H0_H0 ;  /* 0x2000000aff0f7230 */ /* 0x100fe20000004100 */
[C---:B------:R-:W-:Y:S01]  /*bd80*/  FMUL.FTZ R13, R2.reuse, R6 ;  /* 0x00000006020d7220 */ /* 0x040fe20000410000 */
[--C-:B------:R-:W-:Y:S01]  /*bd90*/  HADD2.F32 R9, -RZ, R11.reuse.H0_H0 ;  /* 0x2000000bff097230 */ /* 0x100fe20000004100 */
[-C--:B------:R-:W-:Y:S01]  /*bda0*/  FMUL.FTZ R2, R2, R5.reuse ;  /* 0x0000000502027220 */ /* 0x080fe20000410000 */
[----:B------:R-:W-:Y:S01]  /*bdb0*/  HADD2.F32 R10, -RZ, R10.H1_H1 ;  /* 0x3000000aff0a7230 */ /* 0x000fe20000004100 */
[C---:B------:R-:W-:Y:S01]  /*bdc0*/  FFMA.FTZ R18, R4.reuse, R14, -R17 ;  /* 0x0000000e04127223 */ /* 0x040fe20000010811 */
[----:B------:R-:W-:Y:S01]  /*bdd0*/  HADD2.F32 R11, -RZ, R11.H1_H1 ;  /* 0x3000000bff0b7230 */ /* 0x000fe20000004100 */
[----:B------:R-:W-:Y:S01]  /*bde0*/  FFMA.FTZ R17, R4, R8, R16 ;  /* 0x0000000804117223 */ /* 0x000fe20000010010 */
[----:B------:R-:W-:Y:S01]  /*bdf0*/  HADD2.F32 R4, -RZ, R25.H0_H0 ;  /* 0x20000019ff047230 */ /* 0x000fe20000004100 */
[C---:B------:R-:W-:Y:S01]  /*be00*/  FFMA.FTZ R16, R3.reuse, R5, -R13 ;  /* 0x0000000503107223 */ /* 0x040fe2000001080d */
[----:B------:R-:W-:Y:S01]  /*be10*/  HADD2.F32 R5, -RZ, R23.H0_H0 ;  /* 0x20000017ff057230 */ /* 0x000fe20000004100 */
[----:B------:R-:W-:Y:S01]  /*be20*/  FFMA.FTZ R14, R3, R6, R2 ;  /* 0x00000006030e7223 */ /* 0x000fe20000010002 */
[----:B------:R-:W-:-:S02]  /*be30*/  HADD2.F32 R2, -RZ, R22.H0_H0 ;  /* 0x20000016ff027230 */ /* 0x000fc40000004100 */
[----:B------:R-:W-:Y:S01]  /*be40*/  HADD2.F32 R3, -RZ, R24.H1_H1 ;  /* 0x30000018ff037230 */ /* 0x000fe20000004100 */
[C---:B------:R-:W-:Y:S02]  /*be50*/  FMUL.FTZ R13, R5.reuse, R10 ;  /* 0x0000000a050d7220 */ /* 0x040fe40000410000 */
[C---:B------:R-:W-:Y:S02]  /*be60*/  FMUL.FTZ R8, R2.reuse, R11 ;  /* 0x0000000b02087220 */ /* 0x040fe40000410000 */
[----:B------:R-:W-:Y:S02]  /*be70*/  FMUL.FTZ R5, R5, R15 ;  /* 0x0000000f05057220 */ /* 0x000fe40000410000 */
[----:B------:R-:W-:Y:S02]  /*be80*/  FMUL.FTZ R6, R2, R9 ;  /* 0x0000000902067220 */ /* 0x000fe40000410000 */
[C---:B------:R-:W-:Y:S02]  /*be90*/  FFMA.FTZ R13, R4.reuse, R15, -R13 ;  /* 0x0000000f040d7223 */ /* 0x040fe4000001080d */
[----:B------:R-:W-:Y:S01]  /*bea0*/  FFMA.FTZ R2, R3, R9, -R8 ;  /* 0x0000000903027223 */ /* 0x000fe20000010808 */
[----:B------:R-:W-:Y:S01]  /*beb0*/  F2FP.PACK_AB R8, R17, R18 ;  /* 0x000000121108723e */ /* 0x000fe200000000ff */
[----:B------:R-:W-:Y:S01]  /*bec0*/  FFMA.FTZ R4, R4, R10, R5 ;  /* 0x0000000a04047223 */ /* 0x000fe20000010005 */
[----:B------:R-:W-:Y:S01]  /*bed0*/  F2FP.PACK_AB R9, R14, R16 ;  /* 0x000000100e09723e */ /* 0x000fe200000000ff */
[----:B------:R-:W-:-:S03]  /*bee0*/  FFMA.FTZ R3, R3, R11, R6 ;  /* 0x0000000b03037223 */ /* 0x000fc60000010006 */
[----:B------:R-:W-:Y:S02]  /*bef0*/  F2FP.PACK_AB R10, R4, R13 ;  /* 0x0000000d040a723e */ /* 0x000fe400000000ff */
[----:B------:R-:W-:-:S05]  /*bf00*/  F2FP.PACK_AB R11, R3, R2 ;  /* 0x00000002030b723e */ /* 0x000fca00000000ff */
[----:B------:R1:W-:Y:S02]  /*bf10*/  STS.128 [R203+0x11080], R8 ;  /* 0x01108008cb007388 */ /* 0x0003e40000000c00 */
.L_x_1789:
[----:B------:R-:W-:Y:S05]  /*bf20*/  BSYNC B0 ;  /* 0x0000000000007941 */ /* 0x000fea0003800000 */
.L_x_1788:
        /* <DEDUP_REMOVED lines=22> */
[----:B------:R-:W-:Y:S01]  /*c090*/  HADD2.F32 R4, -RZ, R28.H1_H1 ;  /* 0x3000001cff047230 */ /* 0x000fe20000004100 */
[C---:B------:R-:W-:Y:S01]  /*c0a0*/  FFMA.FTZ R16, R3.reuse, R5, -R13 ;  /* 0x0000000503107223 */ /* 0x040fe2000001080d */
[----:B------:R-:W-:Y:S01]  /*c0b0*/  HADD2.F32 R5, -RZ, R25.H1_H1 ;  /* 0x30000019ff057230 */ /* 0x000fe20000004100 */
[----:B------:R-:W-:Y:S01]  /*c0c0*/  FFMA.FTZ R14, R3, R6, R2 ;  /* 0x00000006030e7223 */ /* 0x000fe20000010002 */
[----:B------:R-:W-:-:S02]  /*c0d0*/  HADD2.F32 R2, -RZ, R24.H0_H0 ;  /* 0x20000018ff027230 */ /* 0x000fc40000004100 */
[----:B------:R-:W-:Y:S01]  /*c0e0*/  HADD2.F32 R3, -RZ, R31.H0_H0 ;  /* 0x2000001fff037230 */ /* 0x000fe20000004100 */
        /* <DEDUP_REMOVED lines=13> */
.L_x_1791:
[----:B------:R-:W-:Y:S05]  /*c1c0*/  BSYNC B0 ;  /* 0x0000000000007941 */ /* 0x000fea0003800000 */
.L_x_1790:
        /* <DEDUP_REMOVED lines=41> */
.L_x_1793:
[----:B------:R-:W-:Y:S05]  /*c460*/  BSYNC B0 ;  /* 0x0000000000007941 */ /* 0x000fea0003800000 */
.L_x_1792:
        /* <DEDUP_REMOVED lines=23> */
[--C-:B------:R-:W-:Y:S01]  /*c5e0*/  HADD2.F32 R5, -RZ, R33.reuse.H1_H1 ;  /* 0x30000021ff057230 */ /* 0x100fe20000004100 */
        /* <DEDUP_REMOVED lines=16> */
.L_x_1787:
[----:B------:R-:W-:Y:S05]  /*c6f0*/  BSYNC B1 ;  /* 0x0000000000017941 */ /* 0x000fea0003800000 */
.L_x_1786:
        /* <DEDUP_REMOVED lines=45> */
.L_x_1797:
[----:B------:R-:W-:Y:S05]  /*c9d0*/  BSYNC B0 ;  /* 0x0000000000007941 */ /* 0x000fea0003800000 */
.L_x_1796:
        /* <DEDUP_REMOVED lines=41> */
.L_x_1799:
[----:B------:R-:W-:Y:S05]  /*cc70*/  BSYNC B0 ;  /* 0x0000000000007941 */ /* 0x000fea0003800000 */
.L_x_1798:
        /* <DEDUP_REMOVED lines=41> */
.L_x_1801:
[----:B------:R-:W-:Y:S05]  /*cf10*/  BSYNC B0 ;  /* 0x0000000000007941 */ /* 0x000fea0003800000 */
.L_x_1800:
        /* <DEDUP_REMOVED lines=40> */
.L_x_1795:
[----:B------:R-:W-:Y:S05]  /*d1a0*/  BSYNC B1 ;  /* 0x0000000000017941 */ /* 0x000fea0003800000 */
.L_x_1794:
        /* <DEDUP_REMOVED lines=44> */
.L_x_1804:
[----:B------:R-:W-:Y:S05]  /*d470*/  BSYNC B0 ;  /* 0x0000000000007941 */ /* 0x000fea0003800000 */
.L_x_1803:
        /* <DEDUP_REMOVED lines=41> */
.L_x_1806:
[----:B------:R-:W-:Y:S05]  /*d710*/  BSYNC B0 ;  /* 0x0000000000007941 */ /* 0x000fea0003800000 */
.L_x_1805:
        /* <DEDUP_REMOVED lines=41> */
.L_x_1808:
[----:B------:R-:W-:Y:S05]  /*d9b0*/  BSYNC B0 ;  /* 0x0000000000007941 */ /* 0x000fea0003800000 */
.L_x_1807:
        /* <DEDUP_REMOVED lines=39> */
[----:B------:R1:W-:Y:S01]  /*dc30*/  STS.128 [R203+0x1f080], R8 ;  /* 0x01f08008cb007388 */ /* 0x0003e20000000c00 */
[----:B------:R-:W-:Y:S05]  /*dc40*/  BRA `(.L_x_1802) ;  /* 0x0000359000007947 */ /* 0x000fea0003800000 */
.L_x_1775:
[----:B------:R-:W-:Y:S01]  /*dc50*/  LOP3.LUT P0, RZ, R213, 0x2, RZ, 0xc0, !PT ;  /* 0x00000002d5ff7812 */ /* 0x000fe2000780c0ff */
[----:B------:R-:W1:Y:S01]  /*dc60*/  SHFL.IDX PT, R15, R4, RZ, 0x181f ;  /* 0x00181fff040f7589 */ /* 0x000e6200000e0000 */
[----:B------:R-:W-:Y:S01]  /*dc70*/  BSSY B0, `(.L_x_1809) ;  /* 0x0000023000007945 */ /* 0x000fe20003800000 */
[----:B------:R-:W-:Y:S01]  /*dc80*/  CS2R R18, SRZ ;  /* 0x0000000000127805 */ /* 0x000fe2000001ff00 */
[----:B------:R-:W-:Y:S01]  /*dc90*/  CS2R R16, SRZ ;  /* 0x0000000000107805 */ /* 0x000fe2000001ff00 */
[----:B------:R2:W3:Y:S01]  /*dca0*/  SHFL.IDX PT, R14, R8, RZ, 0x181f ;  /* 0x00181fff080e7589 */ /* 0x0004e200000e0000 */
[----:B------:R-:W-:Y:S01]  /*dcb0*/  CS2R R26, SRZ ;  /* 0x00000000001a7805 */ /* 0x000fe2000001ff00 */
[----:B------:R-:W-:Y:S01]  /*dcc0*/  CS2R R24, SRZ ;  /* 0x0000000000187805 */ /* 0x000fe2000001ff00 */
[----:B------:R-:W-:Y:S01]  /*dcd0*/  CS2R R10, SRZ ;  /* 0x00000000000a7805 */ /* 0x000fe2000001ff00 */
[----:B------:R4:W1:Y:S01]  /*dce0*/  SHFL.IDX PT, R30, R2, RZ, 0x181f ;  /* 0x00181fff021e7589 */ /* 0x00086200000e0000 */
[----:B------:R-:W-:Y:S01]  /*dcf0*/  CS2R R22, SRZ ;  /* 0x0000000000167805 */ /* 0x000fe2000001ff00 */
[----:B------:R-:W-:-:S02]  /*dd00*/  CS2R R20, SRZ ;  /* 0x0000000000147805 */ /* 0x000fc4000001ff00 */
[----:B------:R4:W1:Y:S01]  /*dd10*/  SHFL.IDX PT, R13, R6, RZ, 0x181f ;  /* 0x00181fff060d7589 */ /* 0x00086200000e0000 */
[----:B--2---:R-:W-:Y:S01]  /*dd20*/  CS2R R8, SRZ ;  /* 0x0000000000087805 */ /* 0x004fe2000001ff00 */
[----:B------:R-:W-:Y:S05]  /*dd30*/  @P0 BRA `(.L_x_1810) ;  /* 0x0000016000000947 */ /* 0x000fea0003800000 */
[----:B---3--:R-:W-:Y:S02]  /*dd40*/  ISETP.GE.AND P1, PT, R140, c[0x0][0x27c], PT ;  /* 0x00009f008c007a0c */ /* 0x008fe40003f26270 */
[----:B------:R-:W-:-:S11]  /*dd50*/  ISETP.GE.AND P0, PT, R142, c[0x0][0x27c], PT ;  /* 0x00009f008e007a0c */ /* 0x000fd60003f06270 */
[C---:B------:R-:W-:Y:S01]  /*dd60*/  @!P1 IMAD.SHL.U32 R4, R140.reuse, 0x2, RZ ;  /* 0x000000028c049824 */ /* 0x040fe200078e00ff */
[----:B------:R-:W-:Y:S02]  /*dd70*/  @!P1 SHF.L.U64.HI R5, R140, 0x1, R141 ;  /* 0x000000018c059819 */ /* 0x000fe4000001028d */
[----:B----4-:R-:W-:Y:S02]  /*dd80*/  @!P0 SHF.L.U64.HI R6, R206, 0x1, R214 ;  /* 0x00000001ce068819 */ /* 0x010fe400000102d6 */
[----:B------:R-:W-:-:S05]  /*dd90*/  @!P1 IADD3 R2, P2, R14, R4, RZ ;  /* 0x000000040e029210 */ /* 0x000fca0007f5e0ff */
[--C-:B-1----:R-:W-:Y:S01]  /*dda0*/  @!P1 IMAD.X R3, R15, 0x1, R5.reuse, P2 ;  /* 0x000000010f039824 */ /* 0x102fe200010e0605 */
[----:B------:R-:W-:Y:S01]  /*ddb0*/  @!P1 IADD3 R28, P2, R13, R4, RZ ;  /* 0x000000040d1c9210 */ /* 0x000fe20007f5e0ff */
[----:B------:R-:W-:Y:S01]  /*ddc0*/  @!P0 IMAD.SHL.U32 R4, R206, 0x2, RZ ;  /* 0x00000002ce048824 */ /* 0x000fe200078e00ff */
[----:B------:R-:W-:Y:S01]  /*ddd0*/  CS2R R18, SRZ ;  /* 0x0000000000127805 */ /* 0x000fe2000001ff00 */
[----:B------:R-:W-:Y:S01]  /*dde0*/  CS2R R16, SRZ ;  /* 0x0000000000107805 */ /* 0x000fe2000001ff00 */
[----:B------:R-:W-:Y:S01]  /*ddf0*/  CS2R R10, SRZ ;  /* 0x00000000000a7805 */ /* 0x000fe2000001ff00 */
[----:B------:R-:W-:Y:S01]  /*de00*/  @!P1 IMAD.X R29, R30, 0x1, R5, P2 ;  /* 0x000000011e1d9824 */ /* 0x000fe200010e0605 */
[-C--:B------:R-:W-:Y:S01]  /*de10*/  @!P0 IADD3 R14, P2, R14, R4.reuse, RZ ;  /* 0x000000040e0e8210 */ /* 0x080fe20007f5e0ff */
[----:B------:R-:W-:Y:S01]  /*de20*/  CS2R R8, SRZ ;  /* 0x0000000000087805 */ /* 0x000fe2000001ff00 */
[----:B------:R1:W5:Y:S03]  /*de30*/  @!P1 LD.E.128 R24, [R2.64] ;  /* 0x0000000602189980 */ /* 0x000366000c101d00 */
[--C-:B------:R-:W-:Y:S01]  /*de40*/  @!P0 IMAD.X R15, R15, 0x1, R6.reuse, P2 ;  /* 0x000000010f0f8824 */ /* 0x100fe200010e0606 */
[----:B------:R-:W-:Y:S01]  /*de50*/  @!P0 IADD3 R4, P2, R13, R4, RZ ;  /* 0x000000040d048210 */ /* 0x000fe20007f5e0ff */
[----:B------:R1:W5:Y:S04]  /*de60*/  @!P1 LD.E.128 R20, [R28.64] ;  /* 0x000000061c149980 */ /* 0x000368000c101d00 */
[----:B------:R-:W-:Y:S01]  /*de70*/  @!P0 IMAD.X R5, R30, 0x1, R6, P2 ;  /* 0x000000011e058824 */ /* 0x000fe200010e0606 */
[----:B------:R1:W5:Y:S04]  /*de80*/  @!P0 LD.E.128 R16, [R14.64] ;  /* 0x000000060e108980 */ /* 0x000368000c101d00 */
[----:B------:R1:W5:Y:S03]  /*de90*/  @!P0 LD.E.128 R8, [R4.64] ;  /* 0x0000000604088980 */ /* 0x000366000c101d00 */
.L_x_1810:
[----:B---3--:R-:W-:Y:S05]  /*dea0*/  BSYNC B0 ;  /* 0x0000000000007941 */ /* 0x008fea0003800000 */
.L_x_1809:
[----:B------:R-:W2:Y:S01]  /*deb0*/  LDL R62, [R1+0x4] ;  /* 0x00000400013e7983 */ /* 0x000ea20000100800 */
[----:B-----5:R-:W-:Y:S01]  /*dec0*/  IMAD.MOV.U32 R38, RZ, RZ, R26 ;  /* 0x000000ffff267224 */ /* 0x020fe200078e001a */
[----:B------:R-:W-:Y:S01]  /*ded0*/  SHF.R.U64 R35, R26, 0x10, R27 ;  /* 0x000000101a237819 */ /* 0x000fe2000000121b */
[----:B------:R-:W-:Y:S01]  /*dee0*/  IMAD.MOV.U32 R26, RZ, RZ, R20 ;  /* 0x000000ffff1a7224 */ /* 0x000fe200078e0014 */
[----:B-1----:R-:W-:Y:S01]  /*def0*/  SHF.R.U64 R3, R20, 0x10, R21 ;  /* 0x0000001014037819 */ /* 0x002fe20000001215 */
[----:B------:R-:W-:Y:S01]  /*df00*/  IMAD.MOV.U32 R42, RZ, RZ, R24 ;  /* 0x000000ffff2a7224 */ /* 0x000fe200078e0018 */
[----:B------:R-:W-:Y:S01]  /*df10*/  SHF.R.U32.HI R14, RZ, 0x10, R23 ;  /* 0x00000010ff0e7819 */ /* 0x000fe20000011617 */
[----:B------:R-:W-:Y:S01]  /*df20*/  IMAD.MOV.U32 R37, RZ, RZ, R27 ;  /* 0x000000ffff257224 */ /* 0x000fe200078e001b */
[----:B------:R-:W-:Y:S01]  /*df30*/  PRMT R43, R26, 0x5410, R3 ;  /* 0x000054101a2b7816 */ /* 0x000fe20000000003 */
[----:B------:R-:W-:Y:S01]  /*df40*/  IMAD.MOV.U32 R34, RZ, RZ, R16 ;  /* 0x000000ffff227224 */ /* 0x000fe200078e0010 */
[----:B------:R-:W-:Y:S01]  /*df50*/  PRMT R46, R42, 0x5410, R14 ;  /* 0x000054102a2e7816 */ /* 0x000fe2000000000e */
[--C-:B------:R-:W-:Y:S01]  /*df60*/  IMAD.MOV.U32 R41, RZ, RZ, R25.reuse ;  /* 0x000000ffff297224 */ /* 0x100fe200078e0019 */
[----:B------:R-:W-:Y:S01]  /*df70*/  SHF.R.U64 R39, R24, 0x10, R25 ;  /* 0x0000001018277819 */ /* 0x000fe20000001219 */
[----:B------:R-:W-:Y:S01]  /*df80*/  IMAD.MOV.U32 R29, RZ, RZ, R19 ;  /* 0x000000ffff1d7224 */ /* 0x000fe200078e0013 */
[----:B------:R-:W-:Y:S01]  /*df90*/  SHF.R.U32.HI R32, RZ, 0x10, R27 ;  /* 0x00000010ff207819 */ /* 0x000fe2000001161b */
[--C-:B------:R-:W-:Y:S01]  /*dfa0*/  IMAD.MOV.U32 R33, RZ, RZ, R17.reuse ;  /* 0x000000ffff217224 */ /* 0x100fe200078e0011 */
[----:B------:R-:W-:Y:S01]  /*dfb0*/  SHF.R.U64 R31, R16, 0x10, R17 ;  /* 0x00000010101f7819 */ /* 0x000fe20000001211 */
[----:B------:R-:W-:Y:S01]  /*dfc0*/  IMAD.MOV.U32 R16, RZ, RZ, R8 ;  /* 0x000000ffff107224 */ /* 0x000fe200078e0008 */
[----:B------:R-:W-:Y:S01]  /*dfd0*/  SHF.R.U32.HI R36, RZ, 0x10, R25 ;  /* 0x00000010ff247819 */ /* 0x000fe20000011619 */
[----:B------:R-:W-:Y:S01]  /*dfe0*/  IMAD.MOV.U32 R30, RZ, RZ, R18 ;  /* 0x000000ffff1e7224 */ /* 0x000fe200078e0012 */
        /* <DEDUP_REMOVED lines=8> */
[----:B------:R-:W-:Y:S01]  /*e070*/  SHF.R.U32.HI R18, RZ, 0x10, R21 ;  /* 0x00000010ff127819 */ /* 0x000fe20000011615 */
[----:B------:R-:W-:Y:S01]  /*e080*/  IMAD.MOV.U32 R8, RZ, RZ, R10 ;  /* 0x000000ffff087224 */ /* 0x000fe200078e000a */
[----:B------:R-:W-:Y:S01]  /*e090*/  SHF.R.U64 R17, R22, 0x10, R23 ;  /* 0x0000001016117819 */ /* 0x000fe20000001217 */
[----:B----4-:R-:W-:Y:S01]  /*e0a0*/  IMAD.MOV.U32 R6, RZ, RZ, R11 ;  /* 0x000000ffff067224 */ /* 0x010fe200078e000b */
        /* <DEDUP_REMOVED lines=31> */
[----:B------:R-:W-:Y:S01]  /*e2a0*/  LEA.HI R2, R2, R149, RZ, 0x1d ;  /* 0x0000009502027211 */ /* 0x000fe200078fe8ff */
[----:B------:R-:W-:Y:S02]  /*e2b0*/  HADD2.F32 R6, -RZ, R44.H0_H0 ;  /* 0x2000002cff067230 */ /* 0x000fe40000004100 */
[----:B------:R-:W-:Y:S01]  /*e2c0*/  HADD2.F32 R13, -RZ, R48.H0_H0 ;  /* 0x20000030ff0d7230 */ /* 0x000fe20000004100 */
[----:B------:R-:W-:Y:S02]  /*e2d0*/  SHF.R.S32.HI R4, RZ, 0x1f, R2 ;  /* 0x0000001fff047819 */ /* 0x000fe40000011402 */
[----:B------:R-:W-:-:S02]  /*e2e0*/  SHF.L.U32 R3, R2, 0x3, RZ ;  /* 0x0000000302037819 */ /* 0x000fc400000006ff */
[----:B------:R-:W-:Y:S02]  /*e2f0*/  LEA.HI R2, R4, R2, RZ, 0x3 ;  /* 0x0000000204027211 */ /* 0x000fe400078f18ff */
[----:B------:R-:W-:Y:S02]  /*e300*/  LOP3.LUT R3, R223, 0x38, R3, 0xf8, !PT ;  /* 0x00000038df037812 */ /* 0x000fe400078ef803 */
[----:B------:R-:W-:Y:S02]  /*e310*/  SHF.L.U32 R2, R2, 0xa, RZ ;  /* 0x0000000a02027819 */ /* 0x000fe400000006ff */
[----:B------:R-:W-:Y:S02]  /*e320*/  LOP3.LUT R3, R3, R63, RZ, 0x3c, !PT ;  /* 0x0000003f03037212 */ /* 0x000fe400078e3cff */
        /* <DEDUP_REMOVED lines=11> */
[----:B------:R-:W-:Y:S02]  /*e3e0*/  HADD2.F32 R25, -RZ, R10.H0_H0 ;  /* 0x2000000aff197230 */ /* 0x000fe40000004100 */
[----:B------:R-:W-:-:S02]  /*e3f0*/  HADD2.F32 R27, -RZ, R11.H0_H0 ;  /* 0x2000000bff1b7230 */ /* 0x000fc40000004100 */
[----:B------:R-:W-:Y:S02]  /*e400*/  HADD2.F32 R26, -RZ, R11.H1_H1 ;  /* 0x3000000bff1a7230 */ /* 0x000fe40000004100 */
[----:B------:R-:W-:Y:S02]  /*e410*/  HADD2.F32 R24, -RZ, R10.H1_H1 ;  /* 0x3000000aff187230 */ /* 0x000fe40000004100 */
[--C-:B--2---:R-:W-:Y:S02]  /*e420*/  HADD2.F32 R5, -RZ, R16.reuse.H0_H0 ;  /* 0x20000010ff057230 */ /* 0x104fe40000004100 */
[----:B------:R-:W-:Y:S02]  /*e430*/  HADD2.F32 R4, -RZ, R16.H1_H1 ;  /* 0x30000010ff047230 */ /* 0x000fe40000004100 */
[----:B------:R-:W-:Y:S01]  /*e440*/  HADD2.F32 R16, -RZ, R46.H0_H0 ;  /* 0x2000002eff107230 */ /* 0x000fe20000004100 */
[C---:B------:R-:W-:Y:S01]  /*e450*/  FMUL.FTZ R38, R5.reuse, R3 ;  /* 0x0000000305267220 */ /* 0x040fe20000410000 */
[--C-:B------:R-:W-:Y:S01]  /*e460*/  HADD2.F32 R8, -RZ, R17.reuse.H0_H0 ;  /* 0x20000011ff087230 */ /* 0x100fe20000004100 */
[----:B------:R-:W-:Y:S01]  /*e470*/  FMUL.FTZ R3, R20, R2 ;  /* 0x0000000214037220 */ /* 0x000fe20000410000 */
[----:B------:R-:W-:Y:S01]  /*e480*/  HADD2.F32 R11, -RZ, R17.H1_H1 ;  /* 0x30000011ff0b7230 */ /* 0x000fe20000004100 */
[----:B------:R-:W-:Y:S01]  /*e490*/  FFMA.FTZ R41, R5, R16, R9 ;  /* 0x0000001005297223 */ /* 0x000fe20000010009 */
[----:B------:R-:W-:Y:S01]  /*e4a0*/  HADD2.F32 R9, -RZ, R48.H1_H1 ;  /* 0x30000030ff097230 */ /* 0x000fe20000004100 */
[----:B------:R-:W-:Y:S01]  /*e4b0*/  FFMA.FTZ R40, R4, R14, R3 ;  /* 0x0000000e04287223 */ /* 0x000fe20000010003 */
[----:B------:R-:W-:Y:S01]  /*e4c0*/  HADD2.F32 R3, -RZ, R44.H1_H1 ;  /* 0x3000002cff037230 */ /* 0x000fe20000004100 */
[----:B------:R-:W-:Y:S01]  /*e4d0*/  FMUL.FTZ R5, R22, R6 ;  /* 0x0000000616057220 */ /* 0x000fe20000410000 */
[--C-:B------:R-:W-:Y:S01]  /*e4e0*/  HADD2.F32 R10, -RZ, R18.reuse.H0_H0 ;  /* 0x20000012ff0a7230 */ /* 0x100fe20000004100 */
[----:B------:R-:W-:Y:S01]  /*e4f0*/  FMUL.FTZ R37, R4, R2 ;  /* 0x0000000204257220 */ /* 0x000fe20000410000 */
[--C-:B------:R-:W-:Y:S01]  /*e500*/  HADD2.F32 R2, -RZ, R45.reuse.H0_H0 ;  /* 0x2000002dff027230 */ /* 0x100fe20000004100 */
[C---:B------:R-:W-:Y:S01]  /*e510*/  FMUL.FTZ R35, R8.reuse, R6 ;  /* 0x0000000608237220 */ /* 0x040fe20000410000 */
[----:B------:R-:W-:Y:S01]  /*e520*/  HADD2.F32 R4, -RZ, R45.H1_H1 ;  /* 0x3000002dff047230 */ /* 0x000fe20000004100 */
[----:B------:R-:W-:Y:S01]  /*e530*/  FFMA.FTZ R39, R8, R13, R5 ;  /* 0x0000000d08277223 */ /* 0x000fe20000010005 */
[----:B------:R-:W-:Y:S01]  /*e540*/  HADD2.F32 R8, -RZ, R49.H0_H0 ;  /* 0x20000031ff087230 */ /* 0x000fe20000004100 */
[----:B------:R-:W-:Y:S01]  /*e550*/  FMUL.FTZ R6, R21, R3 ;  /* 0x0000000315067220 */ /* 0x000fe20000410000 */
[----:B------:R-:W-:Y:S01]  /*e560*/  HADD2.F32 R15, -RZ, R18.H1_H1 ;  /* 0x30000012ff0f7230 */ /* 0x000fe20000004100 */
[----:B------:R-:W-:Y:S01]  /*e570*/  FMUL.FTZ R5, R25, R2 ;  /* 0x0000000219057220 */ /* 0x000fe20000410000 */
[----:B------:R-:W-:Y:S01]  /*e580*/  HADD2.F32 R17, -RZ, R19.H0_H0 ;  /* 0x20000013ff117230 */ /* 0x000fe20000004100 */
[C---:B------:R-:W-:Y:S01]  /*e590*/  FFMA.FTZ R36, R11.reuse, R9, R6 ;  /* 0x000000090b247223 */ /* 0x040fe20000010006 */
[----:B------:R-:W-:Y:S01]  /*e5a0*/  HADD2.F32 R6, -RZ, R49.H1_H1 ;  /* 0x30000031ff067230 */ /* 0x000fe20000004100 */
[C---:B------:R-:W-:Y:S01]  /*e5b0*/  FFMA.FTZ R34, R10.reuse, R8, R5 ;  /* 0x000000080a227223 */ /* 0x040fe20000010005 */
[----:B------:R-:W-:Y:S01]  /*e5c0*/  HADD2.F32 R19, -RZ, R19.H1_H1 ;  /* 0x30000013ff137230 */ /* 0x000fe20000004100 */
[----:B------:R-:W-:Y:S01]  /*e5d0*/  FMUL.FTZ R32, R11, R3 ;  /* 0x000000030b207220 */ /* 0x000fe20000410000 */
[----:B------:R-:W-:Y:S01]  /*e5e0*/  HADD2.F32 R3, -RZ, R47.H1_H1 ;  /* 0x3000002fff037230 */ /* 0x000fe20000004100 */
[----:B------:R-:W-:Y:S01]  /*e5f0*/  FMUL.FTZ R30, R10, R2 ;  /* 0x000000020a1e7220 */ /* 0x000fe20000410000 */
[----:B------:R-:W-:Y:S01]  /*e600*/  HADD2.F32 R2, -RZ, R46.H1_H1 ;  /* 0x3000002eff027230 */ /* 0x000fe20000004100 */
[----:B------:R-:W-:-:S02]  /*e610*/  FMUL.FTZ R5, R24, R4 ;  /* 0x0000000418057220 */ /* 0x000fc40000410000 */
[C---:B------:R-:W-:Y:S01]  /*e620*/  FMUL.FTZ R18, R15.reuse, R4 ;  /* 0x000000040f127220 */ /* 0x040fe20000410000 */
[--C-:B------:R-:W-:Y:S01]  /*e630*/  HADD2.F32 R4, -RZ, R50.reuse.H0_H0 ;  /* 0x20000032ff047230 */ /* 0x100fe20000004100 */
[----:B------:R-:W-:Y:S01]  /*e640*/  FFMA.FTZ R31, R15, R6, R5 ;  /* 0x000000060f1f7223 */ /* 0x000fe20000010005 */
[----:B------:R-:W-:Y:S01]  /*e650*/  HADD2.F32 R5, -RZ, R50.H1_H1 ;  /* 0x30000032ff057230 */ /* 0x000fe20000004100 */
[-C--:B------:R-:W-:Y:S02]  /*e660*/  FMUL.FTZ R11, R27, R3.reuse ;  /* 0x000000031b0b7220 */ /* 0x080fe40000410000 */
[-C--:B------:R-:W-:Y:S02]  /*e670*/  FMUL.FTZ R10, R26, R2.reuse ;  /* 0x000000021a0a7220 */ /* 0x080fe40000410000 */
[----:B------:R-:W-:Y:S02]  /*e680*/  FMUL.FTZ R3, R17, R3 ;  /* 0x0000000311037220 */ /* 0x000fe40000410000 */
[----:B------:R-:W-:-:S02]  /*e690*/  FMUL.FTZ R2, R19, R2 ;  /* 0x0000000213027220 */ /* 0x000fc40000410000 */
[----:B------:R-:W-:Y:S02]  /*e6a0*/  FFMA.FTZ R15, R20, R14, -R37 ;  /* 0x0000000e140f7223 */ /* 0x000fe40000010825 */
        /* <DEDUP_REMOVED lines=9> */
[----:B------:R-:W-:Y:S01]  /*e740*/  FFMA.FTZ R3, R27, R5, -R3 ;  /* 0x000000051b037223 */ /* 0x000fe20000010803 */
[----:B------:R-:W-:Y:S01]  /*e750*/  F2FP.PACK_AB R8, R40, R41 ;  /* 0x000000292808723e */ /* 0x000fe200000000ff */
[-C--:B------:R-:W-:Y:S01]  /*e760*/  FFMA.FTZ R2, R26, R4.reuse, -R2 ;  /* 0x000000041a027223 */ /* 0x080fe20000010802 */
[----:B------:R-:W-:Y:S01]  /*e770*/  F2FP.PACK_AB R18, R6, R11 ;  /* 0x0000000b0612723e */ /* 0x000fe200000000ff */
[----:B------:R-:W-:Y:S01]  /*e780*/  FFMA.FTZ R29, R19, R4, R10 ;  /* 0x00000004131d7223 */ /* 0x000fe2000001000a */
[----:B------:R-:W-:-:S02]  /*e790*/  F2FP.PACK_AB R10, R31, R34 ;  /* 0x000000221f0a723e */ /* 0x000fc400000000ff */
[----:B------:R-:W-:Y:S02]  /*e7a0*/  F2FP.PACK_AB R19, R2, R3 ;  /* 0x000000030213723e */ /* 0x000fe400000000ff */
[----:B------:R-:W-:-:S03]  /*e7b0*/  F2FP.PACK_AB R11, R29, R33 ;  /* 0x000000211d0b723e */ /* 0x000fc600000000ff */
[----:B------:R1:W-:Y:S04]  /*e7c0*/  STS.128 [R203+0x10080], R16 ;  /* 0x01008010cb007388 */ /* 0x0003e80000000c00 */
[----:B------:R1:W-:Y:S02]  /*e7d0*/  STS.128 [R28+0x10080], R8 ;  /* 0x010080081c007388 */ /* 0x0003e40000000c00 */
.L_x_1814:
[----:B------:R-:W-:Y:S05]  /*e7e0*/  BSYNC B0 ;  /* 0x0000000000007941 */ /* 0x000fea0003800000 */
.L_x_1813:
[----:B------:R-:W-:-:S13]  /*e7f0*/  ISETP.GE.AND P0, PT, R142, c[0x0][0x27c], PT ;  /* 0x00009f008e007a0c */ /* 0x000fda0003f06270 */
[----:B------:R-:W-:Y:S05]  /*e800*/  @P0 BRA `(.L_x_1812) ;  /* 0x0000059000000947 */ /* 0x000fea0003800000 */
[----:B------:R-:W2:Y:S04]  /*e810*/  LDL R3, [R1+0xc4] ;  /* 0x0000c40001037983 */ /* 0x000ea80000100800 */
[----:B------:R-:W3:Y:S01]  /*e820*/  LDL R62, [R1+0xdc] ;  /* 0x0000dc00013e7983 */ /* 0x000ee20000100800 */
[----:B------:R-:W-:Y:S01]  /*e830*/  MOV R2, c[0x0][0x27c] ;  /* 0x00009f0000027a02 */ /* 0x000fe20000000f00 */
[----:B------:R-:W-:Y:S02]  /*e840*/  HADD2.F32 R14, -RZ, R55.H0_H0 ;  /* 0x20000037ff0e7230 */ /* 0x000fe40000004100 */
[----:B------:R-:W-:Y:S02]  /*e850*/  HADD2.F32 R6, -RZ, R52.H0_H0 ;  /* 0x20000034ff067230 */ /* 0x000fe40000004100 */
[----:B------:R-:W-:Y:S01]  /*e860*/  HADD2.F32 R13, -RZ, R56.H0_H0 ;  /* 0x20000038ff0d7230 */ /* 0x000fe20000004100 */
        /* <DEDUP_REMOVED lines=83> */
.L_x_1812:
[----:B------:R-:W-:Y:S05]  /*eda0*/  BSYNC B1 ;  /* 0x0000000000017941 */ /* 0x000fea0003800000 */
.L_x_1811:
[----:B------:R-:W-:Y:S01]  /*edb0*/  IADD3 R2, R143, 0x20, RZ ;  /* 0x000000208f027810 */ /* 0x000fe20007ffe0ff */
[----:B------:R-:W-:Y:S03]  /*edc0*/  BSSY B1, `(.L_x_1815) ;  /* 0x00000bb000017945 */ /* 0x000fe60003800000 */
[----:B------:R-:W-:-:S13]  /*edd0*/  ISETP.GE.AND P0, PT, R2, R42, PT ;  /* 0x0000002a0200720c */ /* 0x000fda0003f06270 */
[----:B------:R-:W-:Y:S05]  /*ede0*/  @P0 BRA `(.L_x_1816) ;  /* 0x00000b8000000947 */ /* 0x000fea0003800000 */
[----:B------:R-:W-:Y:S01]  /*edf0*/  ISETP.GE.AND P0, PT, R140, c[0x0][0x27c], PT ;  /* 0x00009f008c007a0c */ /* 0x000fe20003f06270 */
[----:B------:R-:W-:Y:S01]  /*ee00*/  BSSY B0, `(.L_x_1817) ;  /* 0x000005b000007945 */ /* 0x000fe20003800000 */
[----:B------:R-:W-:-:S11]  /*ee10*/  SHF.R.U32.HI R63, RZ, 0x3, R222 ;  /* 0x00000003ff3f7819 */ /* 0x000fd600000116de */
[----:B------:R-:W-:Y:S05]  /*ee20*/  @P0 BRA `(.L_x_1818) ;  /* 0x0000058000000947 */ /* 0x000fea0003800000 */
[----:B-1----:R-:W2:Y:S01]  /*ee30*/  LDL R62, [R1+0x164] ;  /* 0x00016400013e7983 */ /* 0x002ea20000100800 */
[----:B------:R-:W-:Y:S01]  /*ee40*/  MOV R2, c[0x0][0x27c] ;  /* 0x00009f0000027a02 */ /* 0x000fe20000000f00 */
[----:B------:R-:W-:Y:S02]  /*ee50*/  HADD2.F32 R14, -RZ, R47.H0_H0 ;  /* 0x2000002fff0e7230 */ /* 0x000fe40000004100 */
[----:B------:R-:W-:Y:S01]  /*ee60*/  HADD2.F32 R6, -RZ, R44.H0_H0 ;  /* 0x2000002cff067230 */ /* 0x000fe20000004100 */
[----:B------:R-:W-:Y:S01]  /*ee70*/  LEA.HI R2, R2, R149, RZ, 0x1d ;  /* 0x0000009502027211 */ /* 0x000fe200078fe8ff */
[----:B------:R-:W-:-:S03]  /*ee80*/  HADD2.F32 R13, -RZ, R48.H0_H0 ;  /* 0x20000030ff0d7230 */ /* 0x000fc60000004100 */
        /* <DEDUP_REMOVED lines=11> */
[----:B------:R-:W1:Y:S02]  /*ef40*/  LDS.128 R16, [R28+0x10080] ;  /* 0x010080001c107984 */ /* 0x000e640000000c00 */
[--C-:B-1----:R-:W-:Y:S02]  /*ef50*/  HADD2.F32 R5, -RZ, R16.reuse.H0_H0 ;  /* 0x20000010ff057230 */ /* 0x102fe40000004100 */
[----:B------:R-:W-:Y:S02]  /*ef60*/  HADD2.F32 R4, -RZ, R16.H1_H1 ;  /* 0x30000010ff047230 */ /* 0x000fe40000004100 */
[----:B------:R-:W-:Y:S01]  /*ef70*/  HADD2.F32 R16, -RZ, R46.H0_H0 ;  /* 0x2000002eff107230 */ /* 0x000fe20000004100 */
[----:B------:R-:W-:Y:S01]  /*ef80*/  FMUL.FTZ R38, R3, R5 ;  /* 0x0000000503267220 */ /* 0x000fe20000410000 */
[----:B------:R-:W-:Y:S01]  /*ef90*/  HADD2.F32 R15, -RZ, R18.H1_H1 ;  /* 0x30000012ff0f7230 */ /* 0x000fe20000004100 */
[----:B------:R-:W-:Y:S01]  /*efa0*/  FMUL.FTZ R37, R2, R4 ;  /* 0x0000000402257220 */ /* 0x000fe20000410000 */
[----:B--2---:R-:W1:Y:S02]  /*efb0*/  LDS.128 R8, [R62] ;  /* 0x000000003e087984 */ /* 0x004e640000000c00 */
[----:B-1----:R-:W-:-:S02]  /*efc0*/  HADD2.F32 R23, -RZ, R8.H0_H0 ;  /* 0x20000008ff177230 */ /* 0x002fc40000004100 */
[----:B------:R-:W-:Y:S02]  /*efd0*/  HADD2.F32 R20, -RZ, R8.H1_H1 ;  /* 0x30000008ff147230 */ /* 0x000fe40000004100 */
[--C-:B------:R-:W-:Y:S02]  /*efe0*/  HADD2.F32 R22, -RZ, R9.reuse.H0_H0 ;  /* 0x20000009ff167230 */ /* 0x100fe40000004100 */
[----:B------:R-:W-:Y:S01]  /*eff0*/  HADD2.F32 R21, -RZ, R9.H1_H1 ;  /* 0x30000009ff157230 */ /* 0x000fe20000004100 */
[----:B------:R-:W-:Y:S01]  /*f000*/  FMUL.FTZ R9, R3, R23 ;  /* 0x0000001703097220 */ /* 0x000fe20000410000 */
[----:B------:R-:W-:Y:S01]  /*f010*/  HADD2.F32 R8, -RZ, R17.H0_H0 ;  /* 0x20000011ff087230 */ /* 0x000fe20000004100 */
[----:B------:R-:W-:Y:S01]  /*f020*/  FMUL.FTZ R3, R2, R20 ;  /* 0x0000001402037220 */ /* 0x000fe20000410000 */
[----:B------:R-:W-:Y:S01]  /*f030*/  HADD2.F32 R25, -RZ, R10.H0_H0 ;  /* 0x2000000aff197230 */ /* 0x000fe20000004100 */
[----:B------:R-:W-:Y:S01]  /*f040*/  FFMA.FTZ R41, R16, R5, R9 ;  /* 0x0000000510297223 */ /* 0x000fe20000010009 */
[----:B------:R-:W-:Y:S01]  /*f050*/  HADD2.F32 R2, -RZ, R45.H0_H0 ;  /* 0x2000002dff027230 */ /* 0x000fe20000004100 */
[----:B------:R-:W-:Y:S01]  /*f060*/  FFMA.FTZ R40, R14, R4, R3 ;  /* 0x000000040e287223 */ /* 0x000fe20000010003 */
[----:B------:R-:W-:Y:S01]  /*f070*/  HADD2.F32 R3, -RZ, R44.H1_H1 ;  /* 0x3000002cff037230 */ /* 0x000fe20000004100 */
[C---:B------:R-:W-:Y:S01]  /*f080*/  FMUL.FTZ R5, R6.reuse, R22 ;  /* 0x0000001606057220 */ /* 0x040fe20000410000 */
[--C-:B------:R-:W-:Y:S01]  /*f090*/  HADD2.F32 R27, -RZ, R11.reuse.H0_H0 ;  /* 0x2000000bff1b7230 */ /* 0x100fe20000004100 */
[-C--:B------:R-:W-:Y:S01]  /*f0a0*/  FMUL.FTZ R35, R6, R8.reuse ;  /* 0x0000000806237220 */ /* 0x080fe20000410000 */
[----:B------:R-:W-:Y:S01]  /*f0b0*/  HADD2.F32 R26, -RZ, R11.H1_H1 ;  /* 0x3000000bff1a7230 */ /* 0x000fe20000004100 */
[----:B------:R-:W-:Y:S01]  /*f0c0*/  FFMA.FTZ R39, R13, R8, R5 ;  /* 0x000000080d277223 */ /* 0x000fe20000010005 */
[----:B------:R-:W-:Y:S01]  /*f0d0*/  HADD2.F32 R24, -RZ, R10.H1_H1 ;  /* 0x3000000aff187230 */ /* 0x000fe20000004100 */
[C---:B------:R-:W-:Y:S01]  /*f0e0*/  FMUL.FTZ R6, R3.reuse, R21 ;  /* 0x0000001503067220 */ /* 0x040fe20000410000 */
[----:B------:R-:W-:Y:S01]  /*f0f0*/  HADD2.F32 R11, -RZ, R17.H1_H1 ;  /* 0x30000011ff0b7230 */ /* 0x000fe20000004100 */
[----:B------:R-:W-:Y:S01]  /*f100*/  FMUL.FTZ R5, R2, R25 ;  /* 0x0000001902057220 */ /* 0x000fe20000410000 */
[----:B------:R-:W-:Y:S01]  /*f110*/  HADD2.F32 R9, -RZ, R48.H1_H1 ;  /* 0x30000030ff097230 */ /* 0x000fe20000004100 */
[----:B------:R-:W-:Y:S01]  /*f120*/  FFMA.FTZ R16, R16, R23, -R38 ;  /* 0x0000001710107223 */ /* 0x000fe20000010826 */
[----:B------:R-:W-:Y:S01]  /*f130*/  HADD2.F32 R10, -RZ, R18.H0_H0 ;  /* 0x20000012ff0a7230 */ /* 0x000fe20000004100 */
[-C--:B------:R-:W-:Y:S01]  /*f140*/  FMUL.FTZ R32, R3, R11.reuse ;  /* 0x0000000b03207220 */ /* 0x080fe20000410000 */
[----:B------:R-:W-:Y:S01]  /*f150*/  HADD2.F32 R8, -RZ, R49.H0_H0 ;  /* 0x20000031ff087230 */ /* 0x000fe20000004100 */
[----:B------:R-:W-:Y:S01]  /*f160*/  FFMA.FTZ R36, R9, R11, R6 ;  /* 0x0000000b09247223 */ /* 0x000fe20000010006 */
[----:B------:R-:W-:Y:S01]  /*f170*/  HADD2.F32 R4, -RZ, R45.H1_H1 ;  /* 0x3000002dff047230 */ /* 0x000fe20000004100 */
[-C--:B------:R-:W-:Y:S01]  /*f180*/  FMUL.FTZ R30, R2, R10.reuse ;  /* 0x0000000a021e7220 */ /* 0x080fe20000410000 */
[----:B------:R-:W-:Y:S01]  /*f190*/  HADD2.F32 R6, -RZ, R49.H1_H1 ;  /* 0x30000031ff067230 */ /* 0x000fe20000004100 */
[----:B------:R-:W-:Y:S01]  /*f1a0*/  FFMA.FTZ R34, R8, R10, R5 ;  /* 0x0000000a08227223 */ /* 0x000fe20000010005 */
[----:B------:R-:W-:Y:S01]  /*f1b0*/  HADD2.F32 R17, -RZ, R19.H0_H0 ;  /* 0x20000013ff117230 */ /* 0x000fe20000004100 */
[C---:B------:R-:W-:Y:S01]  /*f1c0*/  FMUL.FTZ R5, R4.reuse, R24 ;  /* 0x0000001804057220 */ /* 0x040fe20000410000 */
[----:B------:R-:W-:Y:S01]  /*f1d0*/  HADD2.F32 R3, -RZ, R47.H1_H1 ;  /* 0x3000002fff037230 */ /* 0x000fe20000004100 */
[-C--:B------:R-:W-:Y:S01]  /*f1e0*/  FMUL.FTZ R18, R4, R15.reuse ;  /* 0x0000000f04127220 */ /* 0x080fe20000410000 */
[----:B------:R-:W-:Y:S01]  /*f1f0*/  HADD2.F32 R2, -RZ, R46.H1_H1 ;  /* 0x3000002eff027230 */ /* 0x000fe20000004100 */
[----:B------:R-:W-:Y:S01]  /*f200*/  FFMA.FTZ R31, R6, R15, R5 ;  /* 0x0000000f061f7223 */ /* 0x000fe20000010005 */
[----:B------:R-:W-:Y:S01]  /*f210*/  HADD2.F32 R19, -RZ, R19.H1_H1 ;  /* 0x30000013ff137230 */ /* 0x000fe20000004100 */
[C---:B------:R-:W-:Y:S01]  /*f220*/  FMUL.FTZ R11, R3.reuse, R27 ;  /* 0x0000001b030b7220 */ /* 0x040fe20000410000 */
[--C-:B------:R-:W-:Y:S01]  /*f230*/  HADD2.F32 R5, -RZ, R50.reuse.H1_H1 ;  /* 0x30000032ff057230 */ /* 0x100fe20000004100 */
[----:B------:R-:W-:Y:S01]  /*f240*/  FMUL.FTZ R10, R2, R26 ;  /* 0x0000001a020a7220 */ /* 0x000fe20000410000 */
[----:B------:R-:W-:Y:S01]  /*f250*/  HADD2.F32 R4, -RZ, R50.H0_H0 ;  /* 0x20000032ff047230 */ /* 0x000fe20000004100 */
[----:B------:R-:W-:-:S02]  /*f260*/  FMUL.FTZ R3, R3, R17 ;  /* 0x0000001103037220 */ /* 0x000fc40000410000 */
[----:B------:R-:W-:Y:S02]  /*f270*/  FMUL.FTZ R2, R2, R19 ;  /* 0x0000001302027220 */ /* 0x000fe40000410000 */
[----:B------:R-:W-:Y:S02]  /*f280*/  FFMA.FTZ R15, R14, R20, -R37 ;  /* 0x000000140e0f7223 */ /* 0x000fe40000010825 */
[----:B------:R-:W-:Y:S02]  /*f290*/  FFMA.FTZ R33, R5, R17, R11 ;  /* 0x0000001105217223 */ /* 0x000fe4000001000b */
        /* <DEDUP_REMOVED lines=8> */
[----:B------:R-:W-:-:S02]  /*f320*/  FFMA.FTZ R3, R5, R27, -R3 ;  /* 0x0000001b05037223 */ /* 0x000fc40000010803 */
[----:B------:R-:W-:Y:S01]  /*f330*/  FFMA.FTZ R2, R4, R26, -R2 ;  /* 0x0000001a04027223 */ /* 0x000fe20000010802 */
[----:B------:R-:W-:Y:S01]  /*f340*/  F2FP.PACK_AB R18, R6, R11 ;  /* 0x0000000b0612723e */ /* 0x000fe200000000ff */
[----:B------:R-:W-:Y:S01]  /*f350*/  FFMA.FTZ R29, R4, R19, R10 ;  /* 0x00000013041d7223 */ /* 0x000fe2000001000a */
[----:B------:R-:W-:Y:S02]  /*f360*/  F2FP.PACK_AB R10, R31, R34 ;  /* 0x000000221f0a723e */ /* 0x000fe400000000ff */
[----:B------:R-:W-:Y:S02]  /*f370*/  F2FP.PACK_AB R19, R2, R3 ;  /* 0x000000030213723e */ /* 0x000fe400000000ff */
[----:B------:R-:W-:-:S03]  /*f380*/  F2FP.PACK_AB R11, R29, R33 ;  /* 0x000000211d0b723e */ /* 0x000fc600000000ff */
[----:B------:R1:W-:Y:S04]  /*f390*/  STS.128 [R62], R16 ;  /* 0x000000103e007388 */ /* 0x0003e80000000c00 */
[----:B------:R1:W-:Y:S02]  /*f3a0*/  STS.128 [R28+0x10080], R8 ;  /* 0x010080081c007388 */ /* 0x0003e40000000c00 */
.L_x_1818:
[----:B------:R-:W-:Y:S05]  /*f3b0*/  BSYNC B0 ;  /* 0x0000000000007941 */ /* 0x000fea0003800000 */
.L_x_1817:
[----:B------:R-:W-:-:S13]  /*f3c0*/  ISETP.GE.AND P0, PT, R142, c[0x0][0x27c], PT ;  /* 0x00009f008e007a0c */ /* 0x000fda0003f06270 */
[----:B------:R-:W-:Y:S05]  /*f3d0*/  @P0 BRA `(.L_x_1816) ;  /* 0x0000059000000947 */ /* 0x000fea0003800000 */
[----:B------:R-:W2:Y:S04]  /*f3e0*/  LDL R3, [R1+0xc4] ;  /* 0x0000c40001037983 */ /* 0x000ea80000100800 */
[----:B-1----:R-:W3:Y:S01]  /*f3f0*/  LDL R62, [R1+0xd8] ;  /* 0x0000d800013e7983 */ /* 0x002ee20000100800 */
[----:B------:R-:W-:Y:S01]  /*f400*/  MOV R2, c[0x0][0x27c] ;  /* 0x00009f0000027a02 */ /* 0x000fe20000000f00 */
[----:B------:R-:W-:Y:S02]  /*f410*/  HADD2.F32 R14, -RZ, R55.H0_H0 ;  /* 0x20000037ff0e7230 */ /* 0x000fe40000004100 */
[----:B------:R-:W-:Y:S02]  /*f420*/  HADD2.F32 R6, -RZ, R52.H0_H0 ;  /* 0x20000034ff067230 */ /* 0x000fe40000004100 */
        /* <DEDUP_REMOVED lines=27> */
[-C--:B------:R-:W-:Y:S01]  /*f5e0*/  FMUL.FTZ R38, R3, R5.reuse ;  /* 0x0000000503267220 */ /* 0x080fe20000410000 */
        /* <DEDUP_REMOVED lines=11> */
[-C--:B------:R-:W-:Y:S01]  /*f6a0*/  FMUL.FTZ R35, R6, R8.reuse ;  /* 0x0000000806237220 */ /* 0x080fe20000410000 */
[----:B------:R-:W-:Y:S01]  /*f6b0*/  HADD2.F32 R4, -RZ, R53.H1_H1 ;  /* 0x30000035ff047230 */ /* 0x000fe20000004100 */
[----:B------:R-:W-:Y:S01]  /*f6c0*/  FFMA.FTZ R39, R13, R8, R5 ;  /* 0x000000080d277223 */ /* 0x000fe20000010005 */
[----:B------:R-:W-:Y:S01]  /*f6d0*/  HADD2.F32 R8, -RZ, R57.H0_H0 ;  /* 0x20000039ff087230 */ /* 0x000fe20000004100 */
[----:B------:R-:W-:Y:S01]  /*f6e0*/  FMUL.FTZ R6, R3, R21 ;  /* 0x0000001503067220 */ /* 0x000fe20000410000 */
[----:B------:R-:W-:Y:S01]  /*f6f0*/  HADD2.F32 R15, -RZ, R18.H1_H1 ;  /* 0x30000012ff0f7230 */ /* 0x000fe20000004100 */
[----:B------:R-:W-:Y:S01]  /*f700*/  FMUL.FTZ R5, R2, R25 ;  /* 0x0000001902057220 */ /* 0x000fe20000410000 */
[----:B------:R-:W-:Y:S01]  /*f710*/  HADD2.F32 R17, -RZ, R19.H0_H0 ;  /* 0x20000013ff117230 */ /* 0x000fe20000004100 */
[-C--:B------:R-:W-:Y:S01]  /*f720*/  FFMA.FTZ R36, R9, R11.reuse, R6 ;  /* 0x0000000b09247223 */ /* 0x080fe20000010006 */
[----:B------:R-:W-:Y:S01]  /*f730*/  HADD2.F32 R6, -RZ, R57.H1_H1 ;  /* 0x30000039ff067230 */ /* 0x000fe20000004100 */
[-C--:B------:R-:W-:Y:S01]  /*f740*/  FFMA.FTZ R34, R8, R10.reuse, R5 ;  /* 0x0000000a08227223 */ /* 0x080fe20000010005 */
[----:B------:R-:W-:Y:S01]  /*f750*/  HADD2.F32 R19, -RZ, R19.H1_H1 ;  /* 0x30000013ff137230 */ /* 0x000fe20000004100 */
[----:B------:R-:W-:Y:S01]  /*f760*/  FMUL.FTZ R32, R3, R11 ;  /* 0x0000000b03207220 */ /* 0x000fe20000410000 */
[----:B------:R-:W-:Y:S01]  /*f770*/  HADD2.F32 R3, -RZ, R55.H1_H1 ;  /* 0x30000037ff037230 */ /* 0x000fe20000004100 */
[----:B------:R-:W-:Y:S01]  /*f780*/  FMUL.FTZ R30, R2, R10 ;  /* 0x0000000a021e7220 */ /* 0x000fe20000410000 */
[----:B------:R-:W-:Y:S01]  /*f790*/  HADD2.F32 R2, -RZ, R54.H1_H1 ;  /* 0x30000036ff027230 */ /* 0x000fe20000004100 */
[----:B------:R-:W-:-:S02]  /*f7a0*/  FMUL.FTZ R5, R4, R24 ;  /* 0x0000001804057220 */ /* 0x000fc40000410000 */
[-C--:B------:R-:W-:Y:S01]  /*f7b0*/  FMUL.FTZ R18, R4, R15.reuse ;  /* 0x0000000f04127220 */ /* 0x080fe20000410000 */
[--C-:B------:R-:W-:Y:S01]  /*f7c0*/  HADD2.F32 R4, -RZ, R58.reuse.H0_H0 ;  /* 0x2000003aff047230 */ /* 0x100fe20000004100 */
[----:B------:R-:W-:Y:S01]  /*f7d0*/  FFMA.FTZ R31, R6, R15, R5 ;  /* 0x0000000f061f7223 */ /* 0x000fe20000010005 */
[----:B------:R-:W-:Y:S01]  /*f7e0*/  HADD2.F32 R5, -RZ, R58.H1_H1 ;  /* 0x3000003aff057230 */ /* 0x000fe20000004100 */
[C---:B------:R-:W-:Y:S02]  /*f7f0*/  FMUL.FTZ R11, R3.reuse, R27 ;  /* 0x0000001b030b7220 */ /* 0x040fe40000410000 */
[C---:B------:R-:W-:Y:S02]  /*f800*/  FMUL.FTZ R10, R2.reuse, R26 ;  /* 0x0000001a020a7220 */ /* 0x040fe40000410000 */
        /* <DEDUP_REMOVED lines=16> */
[----:B------:R-:W-:Y:S01]  /*f910*/  FFMA.FTZ R29, R4, R19, R10 ;  /* 0x00000013041d7223 */ /* 0x000fe2000001000a */
[----:B------:R-:W-:-:S02]  /*f920*/  F2FP.PACK_AB R10, R31, R34 ;  /* 0x000000221f0a723e */ /* 0x000fc400000000ff */
[----:B------:R-:W-:Y:S02]  /*f930*/  F2FP.PACK_AB R19, R2, R3 ;  /* 0x000000030213723e */ /* 0x000fe400000000ff */
[----:B------:R-:W-:-:S03]  /*f940*/  F2FP.PACK_AB R11, R29, R33 ;  /* 0x000000211d0b723e */ /* 0x000fc600000000ff */
[----:B------:R1:W-:Y:S04]  /*f950*/  STS.128 [R62], R16 ;  /* 0x000000103e007388 */ /* 0x0003e80000000c00 */
[----:B------:R1:W-:Y:S02]  /*f960*/  STS.128 [R28+0x10080], R8 ;  /* 0x010080081c007388 */ /* 0x0003e40000000c00 */
.L_x_1816:
[----:B------:R-:W-:Y:S05]  /*f970*/  BSYNC B1 ;  /* 0x0000000000017941 */ /* 0x000fea0003800000 */
.L_x_1815:
        /* <DEDUP_REMOVED lines=39> */
[----:B---3--:R-:W1:Y:S02]  /*fbf0*/  LDS.128 R8, [R62] ;  /* 0x000000003e087984 */ /* 0x008e640000000c00 */
        /* <DEDUP_REMOVED lines=63> */
.L_x_1822:
[----:B------:R-:W-:Y:S05]  /*fff0*/  BSYNC B0 ;  /* 0x0000000000007941 */ /* 0x000fea0003800000 */
.L_x_1821:
[----:B------:R-:W-:-:S13]  /*10000*/  ISETP.GE.AND P0, PT, R142, c[0x0][0x27c], PT ;  /* 0x00009f008e007a0c */ /* 0x000fda0003f06270 */
[----:B------:R-:W-:Y:S05]  /*10010*/  @P0 BRA `(.L_x_1820) ;  /* 0x0000059000000947 */ /* 0x000fea0003800000 */
[----:B------:R-:W3:Y:S04]  /*10020*/  LDL R3, [R1+0xc4] ;  /* 0x0000c40001037983 */ /* 0x000ee80000100800 */
[----:B-1----:R-:W4:Y:S01]  /*10030*/  LDL R62, [R1+0xd4] ;  /* 0x0000d400013e7983 */ /* 0x002f220000100800 */
[----:B------:R-:W-:Y:S01]  /*10040*/  MOV R2, c[0x0][0x27c] ;  /* 0x00009f0000027a02 */ /* 0x000fe20000000f00 */
[----:B------:R-:W-:Y:S02]  /*10050*/  HADD2.F32 R14, -RZ, R55.H0_H0 ;  /* 0x20000037ff0e7230 */ /* 0x000fe40000004100 */
[----:B------:R-:W-:Y:S02]  /*10060*/  HADD2.F32 R6, -RZ, R52.H0_H0 ;  /* 0x20000034ff067230 */ /* 0x000fe40000004100 */
        /* <DEDUP_REMOVED lines=24> */
[--C-:B---3--:R-:W-:Y:S02]  /*101f0*/  HADD2.F32 R5, -RZ, R16.reuse.H0_H0 ;  /* 0x20000010ff057230 */ /* 0x108fe40000004100 */
        /* <DEDUP_REMOVED lines=59> */
.L_x_1820:
[----:B------:R-:W-:Y:S05]  /*105b0*/  BSYNC B1 ;  /* 0x0000000000017941 */ /* 0x000fea0003800000 */
.L_x_1819:
        /* <DEDUP_REMOVED lines=31> */
[----:B------:R-:W4:Y:S02]  /*107b0*/  LDS.128 R16, [R28+0x10080] ;  /* 0x010080001c107984 */ /* 0x000f240000000c00 */
[--C-:B----4-:R-:W-:Y:S02]  /*107c0*/  HADD2.F32 R5, -RZ, R16.reuse.H0_H0 ;  /* 0x20000010ff057230 */ /* 0x110fe40000004100 */
[----:B------:R-:W-:Y:S02]  /*107d0*/  HADD2.F32 R4, -RZ, R16.H1_H1 ;  /* 0x30000010ff047230 */ /* 0x000fe40000004100 */
[----:B------:R-:W-:Y:S01]  /*107e0*/  HADD2.F32 R16, -RZ, R46.H0_H0 ;  /* 0x2000002eff107230 */ /* 0x000fe20000004100 */
[----:B------:R-:W-:Y:S01]  /*107f0*/  FMUL.FTZ R38, R3, R5 ;  /* 0x0000000503267220 */ /* 0x000fe20000410000 */
[----:B------:R-:W-:Y:S01]  /*10800*/  HADD2.F32 R15, -RZ, R18.H1_H1 ;  /* 0x30000012ff0f7230 */ /* 0x000fe20000004100 */
[----:B------:R-:W-:Y:S01]  /*10810*/  FMUL.FTZ R37, R2, R4 ;  /* 0x0000000402257220 */ /* 0x000fe20000410000 */
[----:B---3--:R-:W3:Y:S02]  /*10820*/  LDS.128 R8, [R65] ;  /* 0x0000000041087984 */ /* 0x008ee40000000c00 */
[----:B---3--:R-:W-:-:S02]  /*10830*/  HADD2.F32 R23, -RZ, R8.H0_H0 ;  /* 0x20000008ff177230 */ /* 0x008fc40000004100 */
        /* <DEDUP_REMOVED lines=62> */
.L_x_1824:
[----:B------:R-:W-:Y:S05]  /*10c20*/  BSYNC B0 ;  /* 0x0000000000007941 */ /* 0x000fea0003800000 */
.L_x_1823:
[----:B------:R-:W-:-:S13]  /*10c30*/  ISETP.GE.AND P0, PT, R142, c[0x0][0x27c], PT ;  /* 0x00009f008e007a0c */ /* 0x000fda0003f06270 */
[----:B------:R-:W-:Y:S05]  /*10c40*/  @P0 BRA `(.L_x_1802) ;  /* 0x0000059000000947 */ /* 0x000fea0003800000 */
[----:B------:R-:W4:Y:S04]  /*10c50*/  LDL R3, [R1+0xc4] ;  /* 0x0000c40001037983 */ /* 0x000f280000100800 */
[----:B------:R-:W5:Y:S01]  /*10c60*/  LDL R42, [R1+0xd0] ;  /* 0x0000d000012a7983 */ /* 0x000f620000100800 */
[----:B------:R-:W-:Y:S01]  /*10c70*/  MOV R2, c[0x0][0x27c] ;  /* 0x00009f0000027a02 */ /* 0x000fe20000000f00 */
[----:B------:R-:W-:Y:S02]  /*10c80*/  HADD2.F32 R14, -RZ, R55.H0_H0 ;  /* 0x20000037ff0e7230 */ /* 0x000fe40000004100 */
[----:B------:R-:W-:Y:S02]  /*10c90*/  HADD2.F32 R6, -RZ, R52.H0_H0 ;  /* 0x20000034ff067230 */ /* 0x000fe40000004100 */
[----:B------:R-:W-:Y:S01]  /*10ca0*/  HADD2.F32 R13, -RZ, R56.H0_H0 ;  /* 0x20000038ff0d7230 */ /* 0x000fe20000004100 */
[----:B----4-:R-:W-:-:S04]  /*10cb0*/  LEA.HI R2, R2, R3, RZ, 0x1d ;  /* 0x0000000302027211 */ /* 0x010fc800078fe8ff */
[----:B------:R-:W-:Y:S01]  /*10cc0*/  SHF.R.S32.HI R3, RZ, 0x1f, R2 ;  /* 0x0000001fff037819 */ /* 0x000fe20000011402 */
[----:B---3-5:R-:W3:Y:S01]  /*10cd0*/  LDS.128 R8, [R42] ;  /* 0x000000002a087984 */ /* 0x028ee20000000c00 */
        /* <DEDUP_REMOVED lines=11> */
[--C-:B---3--:R-:W-:Y:S02]  /*10d90*/  HADD2.F32 R23, -RZ, R8.reuse.H0_H0 ;  /* 0x20000008ff177230 */ /* 0x108fe40000004100 */
        /* <DEDUP_REMOVED lines=8> */
[--C-:B----4-:R-:W-:Y:S02]  /*10e20*/  HADD2.F32 R5, -RZ, R16.reuse.H0_H0 ;  /* 0x20000010ff057230 */ /* 0x110fe40000004100 */
        /* <DEDUP_REMOVED lines=59> */
.L_x_1802:
[----:B------:R-:W-:Y:S05]  /*111e0*/  BSYNC B2 ;  /* 0x0000000000027941 */ /* 0x000fea0003800000 */
.L_x_1774:
[----:B-1----:R-:W-:Y:S01]  /*111f0*/  IMAD R4, R60, c[0x0][0x208], RZ ;  /* 0x000082003c047a24 */ /* 0x002fe200078e02ff */
[----:B------:R-:W-:Y:S01]  /*11200*/  ISETP.GE.AND P1, PT, R140, c[0x0][0x1d4], PT ;  /* 0x000075008c007a0c */ /* 0x000fe20003f26270 */
[----:B--23--:R-:W-:Y:S01]  /*11210*/  IMAD.WIDE.U32 R2, R212, c[0x0][0x208], RZ ;  /* 0x00008200d4027a25 */ /* 0x00cfe200078e00ff */
[----:B------:R-:W-:-:S04]  /*11220*/  DEPBAR.LE SB0, 0x0 ;  /* 0x000080000000791a */ /* 0x000fc80000000000 */
[----:B------:R-:W-:Y:S01]  /*11230*/  IMAD R4, R212, c[0x0][0x20c], R4 ;  /* 0x00008300d4047a24 */ /* 0x000fe200078e0204 */
[----:B------:R-:W-:Y:S01]  /*11240*/  BAR.SYNC.DEFER_BLOCKING 0x0 ;  /* 0x0000000000007b1d */ /* 0x000fe20000010000 */
[----:B------:R-:W-:Y:S01]  /*11250*/  IMAD.WIDE.U32 R220, R59, c[0x0][0x210], RZ ;  /* 0x000084003bdc7a25 */ /* 0x000fe200078e00ff */
[----:B------:R-:W-:Y:S02]  /*11260*/  IADD3 R5, R150, 0x20, RZ ;  /* 0x0000002096057810 */ /* 0x000fe40007ffe0ff */
[----:B------:R-:W-:Y:S01]  /*11270*/  LOP3.LUT R213, R213, 0xfffffffe, RZ, 0xc0, !PT ;  /* 0xfffffffed5d57812 */ /* 0x000fe200078ec0ff */
[----:B------:R-:W-:Y:S01]  /*11280*/  IMAD.IADD R3, R3, 0x1, R4 ;  /* 0x0000000103037824 */ /* 0x000fe200078e0204 */
[----:B------:R-:W-:Y:S01]  /*11290*/  ISETP.GE.AND P6, PT, R142, c[0x0][0x1d4], PT ;  /* 0x000075008e007a0c */ /* 0x000fe20003fc6270 */
[----:B------:R-:W-:Y:S01]  /*112a0*/  IMAD R4, R61, c[0x0][0x218], RZ ;  /* 0x000086003d047a24 */ /* 0x000fe200078e02ff */
[----:B------:R-:W-:Y:S01]  /*112b0*/  @P1 LOP3.LUT R213, R213, 0x1, RZ, 0xfc, !PT ;  /* 0x00000001d5d51812 */ /* 0x000fe200078efcff */
[----:B------:R-:W-:Y:S01]  /*112c0*/  IMAD.WIDE.U32 R2, R211, c[0x0][0x218], R2 ;  /* 0x00008600d3027a25 */ /* 0x000fe200078e0002 */
[----:B------:R-:W-:Y:S01]  /*112d0*/  ISETP.GE.AND P2, PT, R205, c[0x0][0x1d4], PT ;  /* 0x00007500cd007a0c */ /* 0x000fe20003f46270 */
[----:B------:R-:W1:Y:S01]  /*112e0*/  S2R R14, SR_TID.X ;  /* 0x00000000000e7919 */ /* 0x000e620000002100 */
[----:B------:R-:W-:Y:S01]  /*112f0*/  BSSY B0, `(.L_x_1825) ;  /* 0x0000041000007945 */ /* 0x000fe20003800000 */
[----:B------:R-:W-:Y:S01]  /*11300*/  IMAD R4, R211, c[0x0][0x21c], R4 ;  /* 0x00008700d3047a24 */ /* 0x000fe200078e0204 */
[----:B------:R-:W-:Y:S01]  /*11310*/  IADD3 R2, P0, R2, R220, RZ ;  /* 0x000000dc02027210 */ /* 0x000fe20007f1e0ff */
[----:B------:R-:W-:-:S05]  /*11320*/  IMAD R224, R59, c[0x0][0x214], R221 ;  /* 0x000085003be07a24 */ /* 0x000fca00078e02dd */
[----:B------:R-:W-:Y:S01]  /*11330*/  IADD3.X R3, R224, R3, R4, P0, !PT ;  /* 0x00000003e0037210 */ /* 0x000fe200007fe404 */
[----:B------:R-:W-:Y:S01]  /*11340*/  IMAD.IADD R4, R131, 0x1, -R143 ;  /* 0x0000000183047824 */ /* 0x000fe200078e0a8f */
[C---:B------:R-:W-:Y:S01]  /*11350*/  LEA R13, P0, R2.reuse, c[0x0][0x1f8], 0x1 ;  /* 0x00007e00020d7a11 */ /* 0x040fe200078008ff */
[----:B------:R-:W-:Y:S03]  /*11360*/  LDSM.16.M88.4 R20, [R199] ;  /* 0x00000000c714783b */ /* 0x000fe60000000200 */
[----:B------:R-:W-:Y:S02]  /*11370*/  LEA.HI.X R6, R2, c[0x0][0x1fc], R3, 0x1, P0 ;  /* 0x00007f0002067a11 */ /* 0x000fe400000f0c03 */
[----:B------:R-:W2:Y:S01]  /*11380*/  SHFL.IDX PT, R2, R13, RZ, 0x181f ;  /* 0x00181fff0d027589 */ /* 0x000ea200000e0000 */
[----:B------:R-:W-:Y:S02]  /*11390*/  LOP3.LUT P0, RZ, R149, 0x2, RZ, 0xc0, !PT ;  /* 0x0000000295ff7812 */ /* 0x000fe4000780c0ff */
[----:B------:R-:W-:Y:S01]  /*113a0*/  ISETP.LT.OR P1, PT, R4, 0x1, P1 ;  /* 0x000000010400780c */ /* 0x000fe20000f21670 */
[----:B------:R-:W3:Y:S04]  /*113b0*/  SHFL.IDX PT, R3, R6, RZ, 0x181f ;  /* 0x00181fff06037589 */ /* 0x000ee800000e0000 */
[----:B------:R4:W1:Y:S04]  /*113c0*/  LDSM.16.M88.4 R24, [R150] ;  /* 0x000000009618783b */ /* 0x0008680000000200 */
[----:B------:R4:W1:Y:S02]  /*113d0*/  LDSM.16.M88.4 R44, [R150+0x800] ;  /* 0x00080000962c783b */ /* 0x0008640000000200 */
[----:B------:R-:W-:-:S02]  /*113e0*/  @P0 IADD3 R5, R150, -0x20, RZ ;  /* 0xffffffe096050810 */ /* 0x000fc40007ffe0ff */
[----:B------:R4:W1:Y:S04]  /*113f0*/  LDSM.16.M88.4 R48, [R150+0x1000] ;  /* 0x001000009630783b */ /* 0x0008680000000200 */
[----:B------:R4:W1:Y:S01]  /*11400*/  LDSM.16.M88.4 R56, [R5] ;  /* 0x000000000538783b */ /* 0x0008620000000200 */
[----:B--2---:R-:W-:-:S03]  /*11410*/  LEA R10, P0, R140, R2, 0x1 ;  /* 0x000000028c0a7211 */ /* 0x004fc600078008ff */
[----:B-----5:R4:W2:Y:S01]  /*11420*/  LDSM.16.M88.4 R60, [R5+0x800] ;  /* 0x00080000053c783b */ /* 0x0208a20000000200 */
[----:B---3--:R-:W-:-:S03]  /*11430*/  LEA.HI.X R11, R140, R3, R141, 0x1, P0 ;  /* 0x000000038c0b7211 */ /* 0x008fc600000f0c8d */
[----:B------:R4:W3:Y:S01]  /*11440*/  LDSM.16.M88.4 R72, [R5+0x1000] ;  /* 0x001000000548783b */ /* 0x0008e20000000200 */
[----:B------:R-:W-:-:S03]  /*11450*/  LEA R8, P0, R206, R2, 0x1 ;  /* 0x00000002ce087211 */ /* 0x000fc600078008ff */
[----:B------:R4:W1:Y:S01]  /*11460*/  LDSM.16.M88.4 R28, [R200] ;  /* 0x00000000c81c783b */ /* 0x0008620000000200 */
[----:B------:R-:W-:Y:S02]  /*11470*/  LEA.HI.X R9, R206, R3, R214, 0x1, P0 ;  /* 0x00000003ce097211 */ /* 0x000fe400000f0cd6 */
[----:B------:R-:W-:Y:S01]  /*11480*/  ISETP.LT.OR P0, PT, R4, 0x1, P6 ;  /* 0x000000010400780c */ /* 0x000fe20003701670 */
[----:B------:R-:W-:Y:S01]  /*11490*/  @!PT LDS RZ, [RZ] ;  /* 0x00000000fffff984 */ /* 0x000fe20000000800 */
[----:B------:R-:W-:Y:S01]  /*114a0*/  @!PT LDS RZ, [RZ] ;  /* 0x00000000fffff984 */ /* 0x000fe20000000800 */
[----:B------:R-:W-:Y:S01]  /*114b0*/  @!PT LDS RZ, [RZ] ;  /* 0x00000000fffff984 */ /* 0x000fe20000000800 */
[----:B------:R4:W-:Y:S01]  /*114c0*/  LDGSTS.E.BYPASS.LTC128B.128 [R203+0x4080], [R10.64], !P1 ;  /* 0x040800000acb7fae */ /* 0x0009e2000c901d46 */
[----:B------:R-:W-:-:S11]  /*114d0*/  ISETP.GE.AND P1, PT, R204, c[0x0][0x1d4], PT ;  /* 0x00007500cc007a0c */ /* 0x000fd60003f26270 */
[----:B------:R1:W-:Y:S02]  /*114e0*/  LDGSTS.E.BYPASS.LTC128B.128 [R203+0x5880], [R8.64], !P0 ;  /* 0x0588000008cb7fae */ /* 0x0003e4000c101d46 */
[----:B-1----:R-:W-:-:S04]  /*114f0*/  LEA R8, P0, R205, R2, 0x1 ;  /* 0x00000002cd087211 */ /* 0x002fc800078008ff */
[----:B------:R-:W-:Y:S02]  /*11500*/  LEA.HI.X R9, R205, R3, R216, 0x1, P0 ;  /* 0x00000003cd097211 */ /* 0x000fe400000f0cd8 */
[----:B------:R-:W-:-:S04]  /*11510*/  LEA R2, P0, R204, R2, 0x1 ;  /* 0x00000002cc027211 */ /* 0x000fc800078008ff */
[----:B------:R-:W-:Y:S02]  /*11520*/  LEA.HI.X R3, R204, R3, R215, 0x1, P0 ;  /* 0x00000003cc037211 */ /* 0x000fe400000f0cd7 */
[----:B------:R-:W-:-:S13]  /*11530*/  ISETP.LT.OR P0, PT, R4, 0x1, P2 ;  /* 0x000000010400780c */ /* 0x000fda0001701670 */
[----:B------:R4:W-:Y:S01]  /*11540*/  LDGSTS.E.BYPASS.LTC128B.128 [R203+0x7080], [R8.64], !P0 ;  /* 0x0708000008cb7fae */ /* 0x0009e2000c101d46 */
[----:B------:R-:W-:-:S13]  /*11550*/  ISETP.LT.OR P0, PT, R4, 0x1, P1 ;  /* 0x000000010400780c */ /* 0x000fda0000f01670 */
[----:B------:R4:W-:Y:S01]  /*11560*/  LDGSTS.E.BYPASS.LTC128B.128 [R203+0x8880], [R2.64], !P0 ;  /* 0x0888000002cb7fae */ /* 0x0009e2000c101d46 */
[----:B------:R-:W-:-:S13]  /*11570*/  ISETP.GT.AND P0, PT, R14, 0x7f, PT ;  /* 0x0000007f0e00780c */ /* 0x000fda0003f04270 */
[----:B------:R-:W-:Y:S05]  /*11580*/  @P0 BRA `(.L_x_1826) ;  /* 0x0000017000000947 */ /* 0x000fea0003800000 */
[----:B--23--:R-:W-:Y:S05]  /*11590*/  BRA.DIV ~URZ, `(.L_x_1827) ;  /* 0x0000b6c27f007947 */ /* 0x00cfea000b800000 */
[----:B----4-:R1:W2:Y:S04]  /*115a0*/  SHFL.IDX PT, R5, R6, 0x1, 0x181f ;  /* 0x00381f0006057f89 */ /* 0x0102a800000e0000 */
[----:B------:R1:W3:Y:S02]  /*115b0*/  SHFL.IDX PT, R2, R13, 0x1, 0x181f ;  /* 0x00381f000d027f89 */ /* 0x0002e400000e0000 */
.L_x_1919:
[-C--:B---3--:R-:W-:Y:S02]  /*115c0*/  LEA R8, P0, R206, R2.reuse, 0x1 ;  /* 0x00000002ce087211 */ /* 0x088fe400078008ff */
[----:B------:R-:W-:Y:S02]  /*115d0*/  ISETP.LT.OR P2, PT, R4, 0x21, P2 ;  /* 0x000000210400780c */ /* 0x000fe40001741670 */
[----:B--2---:R-:W-:Y:S02]  /*115e0*/  LEA.HI.X R9, R206, R5, R214, 0x1, P0 ;  /* 0x00000005ce097211 */ /* 0x004fe400000f0cd6 */
[----:B------:R-:W-:-:S02]  /*115f0*/  LEA R14, P0, R205, R2, 0x1 ;  /* 0x00000002cd0e7211 */ /* 0x000fc400078008ff */
[----:B------:R-:W-:Y:S02]  /*11600*/  ISETP.LT.OR P1, PT, R4, 0x21, P1 ;  /* 0x000000210400780c */ /* 0x000fe40000f21670 */
[----:B------:R-:W-:Y:S02]  /*11610*/  LEA.HI.X R15, R205, R5, R216, 0x1, P0 ;  /* 0x00000005cd0f7211 */ /* 0x000fe400000f0cd8 */
[----:B------:R-:W-:-:S04]  /*11620*/  LEA R10, P0, R140, R2, 0x1 ;  /* 0x000000028c0a7211 */ /* 0x000fc800078008ff */
[----:B------:R-:W-:Y:S02]  /*11630*/  LEA.HI.X R11, R140, R5, R141, 0x1, P0 ;  /* 0x000000058c0b7211 */ /* 0x000fe400000f0c8d */
[----:B------:R-:W-:-:S04]  /*11640*/  LOP3.LUT P0, RZ, R213, 0x1, RZ, 0xc0, !PT ;  /* 0x00000001d5ff7812 */ /* 0x000fc8000780c0ff */
[----:B------:R-:W-:-:S13]  /*11650*/  ISETP.LT.OR P0, PT, R4, 0x21, P0 ;  /* 0x000000210400780c */ /* 0x000fda0000701670 */
[----:B------:R-:W-:Y:S01]  /*11660*/  @!PT LDS RZ, [RZ] ;  /* 0x00000000fffff984 */ /* 0x000fe20000000800 */
[----:B------:R-:W-:Y:S01]  /*11670*/  @!PT LDS RZ, [RZ] ;  /* 0x00000000fffff984 */ /* 0x000fe20000000800 */
[----:B------:R-:W-:Y:S01]  /*11680*/  @!PT LDS RZ, [RZ] ;  /* 0x00000000fffff984 */ /* 0x000fe20000000800 */
[----:B------:R2:W-:Y:S01]  /*11690*/  LDGSTS.E.BYPASS.LTC128B.128 [R207+0x5080], [R10.64], !P0 ;  /* 0x050800000acf7fae */ /* 0x0005e2000c101d46 */
[----:B------:R-:W-:-:S13]  /*116a0*/  ISETP.LT.OR P0, PT, R4, 0x21, P6 ;  /* 0x000000210400780c */ /* 0x000fda0003701670 */
[----:B------:R2:W-:Y:S01]  /*116b0*/  LDGSTS.E.BYPASS.LTC128B.128 [R207+0x6880], [R8.64], !P0 ;  /* 0x0688000008cf7fae */ /* 0x0005e2000c101d46 */
[----:B------:R-:W-:-:S03]  /*116c0*/  LEA R2, P0, R204, R2, 0x1 ;  /* 0x00000002cc027211 */ /* 0x000fc600078008ff */
[----:B------:R2:W-:Y:S01]  /*116d0*/  LDGSTS.E.BYPASS.LTC128B.128 [R207+0x8080], [R14.64], !P2 ;  /* 0x080800000ecf7fae */ /* 0x0005e2000d101d46 */
[----:B------:R-:W-:-:S05]  /*116e0*/  LEA.HI.X R3, R204, R5, R215, 0x1, P0 ;  /* 0x00000005cc037211 */ /* 0x000fca00000f0cd7 */
[----:B------:R2:W-:Y:S04]  /*116f0*/  LDGSTS.E.BYPASS.LTC128B.128 [R207+0x9880], [R2.64], !P1 ;  /* 0x0988000002cf7fae */ /* 0x0005e8000c901d46 */
.L_x_1826:
[----:B--23--:R-:W-:Y:S05]  /*11700*/  BSYNC B0 ;  /* 0x0000000000007941 */ /* 0x00cfea0003800000 */
.L_x_1825:
[----:B------:R-:W-:Y:S01]  /*11710*/  R2P PR, R149, 0x6 ;  /* 0x0000000695007804 */ /* 0x000fe20000000000 */
[C---:B----4-:R-:W-:Y:S01]  /*11720*/  HMMA.16816.F32 R8, R20.reuse, R24, RZ ;  /* 0x000000181408723c */ /* 0x050fe200000018ff */
[----:B------:R-:W-:Y:S01]  /*11730*/  MOV R2, 0x40 ;  /* 0x0000004000027802 */ /* 0x000fe20000000f00 */
[----:B------:R-:W-:Y:S01]  /*11740*/  LDSM.16.M88.4 R16, [R202] ;  /* 0x00000000ca10783b */ /* 0x000fe20000000200 */
[----:B------:R-:W-:Y:S01]  /*11750*/  IADD3 R15, R150, 0x20, RZ ;  /* 0x00000020960f7810 */ /* 0x000fe20007ffe0ff */
[----:B------:R-:W-:Y:S01]  /*11760*/  BSSY B1, `(.L_x_1828) ;  /* 0x000011b000017945 */ /* 0x000fe20003800000 */
[----:B------:R-:W-:Y:S01]  /*11770*/  SEL R2, R2, 0xffffffc0, !P2 ;  /* 0xffffffc002027807 */ /* 0x000fe20005000000 */
[----:B------:R-:W-:Y:S01]  /*11780*/  LDSM.16.M88.4 R80, [R150+0x1800] ;  /* 0x001800009650783b */ /* 0x000fe20000000200 */
[----:B------:R-:W-:Y:S01]  /*11790*/  ISETP.GT.AND P0, PT, R97, R219, PT ;  /* 0x000000db6100720c */ /* 0x000fe20003f04270 */
[----:B------:R-:W-:Y:S01]  /*117a0*/  HMMA.16816.F32 R24, R20, R26, RZ ;  /* 0x0000001a1418723c */ /* 0x000fe200000018ff */
[C---:B------:R-:W-:Y:S01]  /*117b0*/  IADD3 R3, R150.reuse, R2, RZ ;  /* 0x0000000296037210 */ /* 0x040fe20007ffe0ff */
[----:B------:R-:W-:Y:S02]  /*117c0*/  LDSM.16.M88.4 R88, [R150+0x3000] ;  /* 0x003000009658783b */ /* 0x000fe40000000200 */
[----:B------:R-:W-:-:S02]  /*117d0*/  @P1 IADD3 R15, R150, -0x20, RZ ;  /* 0xffffffe0960f1810 */ /* 0x000fc40007ffe0ff */
[----:B------:R-:W2:Y:S02]  /*117e0*/  LDSM.16.M88.4 R52, [R3] ;  /* 0x000000000334783b */ /* 0x000ea40000000200 */
[----:B------:R-:W-:Y:S01]  /*117f0*/  HMMA.16816.F32 R32, R20, R44, RZ ;  /* 0x0000002c1420723c */ /* 0x000fe200000018ff */
[----:B------:R-:W-:Y:S01]  /*11800*/  IADD3 R14, R2, R15, RZ ;  /* 0x0000000f020e7210 */ /* 0x000fe20007ffe0ff */
[----:B------:R-:W3:Y:S04]  /*11810*/  LDSM.16.M88.4 R64, [R3+0x800] ;  /* 0x000800000340783b */ /* 0x000ee80000000200 */
[----:B------:R-:W-:Y:S02]  /*11820*/  LDSM.16.M88.4 R76, [R14] ;  /* 0x000000000e4c783b */ /* 0x000fe40000000200 */
[----:B------:R-:W-:Y:S02]  /*11830*/  HMMA.16816.F32 R40, R28, R56, R8 ;  /* 0x000000381c28723c */ /* 0x000fe40000001808 */
[----:B------:R-:W4:Y:S04]  /*11840*/  LDSM.16.M88.4 R8, [R201] ;  /* 0x00000000c908783b */ /* 0x000f280000000200 */
[----:B------:R-:W-:Y:S02]  /*11850*/  LDSM.16.M88.4 R68, [R14+0x800] ;  /* 0x000800000e44783b */ /* 0x000fe40000000200 */
[C---:B------:R-:W-:Y:S02]  /*11860*/  HMMA.16816.F32 R44, R20.reuse, R46, RZ ;  /* 0x0000002e142c723c */ /* 0x040fe400000018ff */
[----:B------:R-:W-:Y:S04]  /*11870*/  LDSM.16.M88.4 R84, [R15+0x1800] ;  /* 0x001800000f54783b */ /* 0x000fe80000000200 */
[----:B------:R-:W0:Y:S02]  /*11880*/  LDGDEPBAR ;  /* 0x00000000000079af */ /* 0x000e240000000000 */
[C---:B------:R-:W-:Y:S08]  /*11890*/  HMMA.16816.F32 R36, R20.reuse, R48, RZ ;  /* 0x000000301424723c */ /* 0x040ff000000018ff */
[----:B------:R-:W-:Y:S08]  /*118a0*/  HMMA.16816.F32 R48, R20, R50, RZ ;  /* 0x000000321430723c */ /* 0x000ff000000018ff */
[C---:B------:R-:W-:Y:S01]  /*118b0*/  HMMA.16816.F32 R20, R28.reuse, R58, R24 ;  /* 0x0000003a1c14723c */ /* 0x040fe20000001818 */
[----:B------:R-:W5:Y:S04]  /*118c0*/  LDSM.16.M88.4 R56, [R3+0x1000] ;  /* 0x001000000338783b */ /* 0x000f680000000200 */
[----:B------:R-:W1:Y:S03]  /*118d0*/  LDSM.16.M88.4 R24, [R199+0x4000] ;  /* 0x00400000c718783b */ /* 0x000e660000000200 */
[----:B------:R-:W-:Y:S08]  /*118e0*/  HMMA.16816.F32 R32, R28, R60, R32 ;  /* 0x0000003c1c20723c */ /* 0x000ff00000001820 */
[----:B--2---:R-:W-:Y:S08]  /*118f0*/  HMMA.16816.F32 R40, R16, R52, R40 ;  /* 0x000000341028723c */ /* 0x004ff00000001828 */
[C---:B------:R-:W-:Y:S01]  /*11900*/  HMMA.16816.F32 R44, R28.reuse, R62, R44 ;  /* 0x0000003e1c2c723c */ /* 0x040fe2000000182c */
[----:B------:R-:W2:Y:S07]  /*11910*/  LDSM.16.M88.4 R60, [R14+0x1000] ;  /* 0x001000000e3c783b */ /* 0x000eae0000000200 */
[C---:B------:R-:W-:Y:S08]  /*11920*/  HMMA.16816.F32 R36, R28.reuse, R72, R36 ;  /* 0x000000481c24723c */ /* 0x040ff00000001824 */
[----:B------:R-:W-:Y:S01]  /*11930*/  HMMA.16816.F32 R48, R28, R74, R48 ;  /* 0x0000004a1c30723c */ /* 0x000fe20000001830 */
[----:B------:R-:W1:Y:S07]  /*11940*/  LDSM.16.M88.4 R72, [R150+0x2000] ;  /* 0x002000009648783b */ /* 0x000e6e0000000200 */
[C---:B------:R-:W-:Y:S08]  /*11950*/  HMMA.16816.F32 R20, R16.reuse, R54, R20 ;  /* 0x000000361014723c */ /* 0x040ff00000001814 */
[----:B---3--:R-:W-:Y:S01]  /*11960*/  HMMA.16816.F32 R28, R16, R64, R32 ;  /* 0x00000040101c723c */ /* 0x008fe20000001820 */
[----:B------:R-:W3:Y:S07]  /*11970*/  LDSM.16.M88.4 R32, [R200+0x4000] ;  /* 0x00400000c820783b */ /* 0x000eee0000000200 */
[----:B----4-:R-:W-:Y:S08]  /*11980*/  HMMA.16816.F32 R40, R8, R76, R40 ;  /* 0x0000004c0828723c */ /* 0x010ff00000001828 */
[C---:B------:R-:W-:Y:S01]  /*11990*/  HMMA.16816.F32 R44, R16.reuse, R66, R44 ;  /* 0x00000042102c723c */ /* 0x040fe2000000182c */
[----:B------:R-:W-:Y:S07]  /*119a0*/  LDSM.16.M88.4 R64, [R15+0x2000] ;  /* 0x002000000f40783b */ /* 0x000fee0000000200 */
[C---:B-----5:R-:W-:Y:S01]  /*119b0*/  HMMA.16816.F32 R52, R16.reuse, R56, R36 ;  /* 0x000000381034723c */ /* 0x060fe20000001824 */
[----:B------:R-:W4:Y:S07]  /*119c0*/  LDSM.16.M88.4 R36, [R150+0x2800] ;  /* 0x002800009624783b */ /* 0x000f2e0000000200 */
[----:B------:R-:W-:Y:S01]  /*119d0*/  HMMA.16816.F32 R48, R16, R58, R48 ;  /* 0x0000003a1030723c */ /* 0x000fe20000001830 */
[----:B------:R-:W-:Y:S07]  /*119e0*/  LDSM.16.M88.4 R56, [R15+0x2800] ;  /* 0x002800000f38783b */ /* 0x000fee0000000200 */
[C---:B------:R-:W-:Y:S01]  /*119f0*/  HMMA.16816.F32 R16, R8.reuse, R78, R20 ;  /* 0x0000004e0810723c */ /* 0x040fe20000001814 */
[----:B------:R-:W-:Y:S07]  /*11a00*/  LDSM.16.M88.4 R76, [R3+0x1800] ;  /* 0x00180000034c783b */ /* 0x000fee0000000200 */
[----:B------:R-:W-:Y:S01]  /*11a10*/  HMMA.16816.F32 R20, R8, R68, R28 ;  /* 0x000000440814723c */ /* 0x000fe2000000181c */
[----:B------:R-:W5:Y:S07]  /*11a20*/  LDSM.16.M88.4 R28, [R202+0x4000] ;  /* 0x00400000ca1c783b */ /* 0x000f6e0000000200 */
[----:B-1----:R-:W-:Y:S08]  /*11a30*/  HMMA.16816.F32 R40, R24, R80, R40 ;  /* 0x000000501828723c */ /* 0x002ff00000001828 */
[C---:B------:R-:W-:Y:S01]  /*11a40*/  HMMA.16816.F32 R44, R8.reuse, R70, R44 ;  /* 0x00000046082c723c */ /* 0x040fe2000000182c */
[----:B------:R-:W-:Y:S07]  /*11a50*/  LDSM.16.M88.4 R68, [R14+0x1800] ;  /* 0x001800000e44783b */ /* 0x000fee0000000200 */
[C---:B--2---:R-:W-:Y:S08]  /*11a60*/  HMMA.16816.F32 R52, R8.reuse, R60, R52 ;  /* 0x0000003c0834723c */ /* 0x044ff00000001834 */
[----:B------:R-:W-:Y:S01]  /*11a70*/  HMMA.16816.F32 R48, R8, R62, R48 ;  /* 0x0000003e0830723c */ /* 0x000fe20000001830 */
[----:B------:R-:W1:Y:S07]  /*11a80*/  LDSM.16.M88.4 R60, [R3+0x2000] ;  /* 0x00200000033c783b */ /* 0x000e6e0000000200 */
[C---:B------:R-:W-:Y:S01]  /*11a90*/  HMMA.16816.F32 R8, R24.reuse, R82, R16 ;  /* 0x000000521808723c */ /* 0x040fe20000001810 */
[----:B------:R-:W-:Y:S07]  /*11aa0*/  LDSM.16.M88.4 R80, [R3+0x3000] ;  /* 0x003000000350783b */ /* 0x000fee0000000200 */
[----:B------:R-:W-:Y:S01]  /*11ab0*/  HMMA.16816.F32 R16, R24, R72, R20 ;  /* 0x000000481810723c */ /* 0x000fe20000001814 */
[----:B------:R-:W2:Y:S07]  /*11ac0*/  LDSM.16.M88.4 R20, [R201+0x4000] ;  /* 0x00400000c914783b */ /* 0x000eae0000000200 */
[----:B---3--:R-:W-:Y:S08]  /*11ad0*/  HMMA.16816.F32 R40, R32, R84, R40 ;  /* 0x000000542028723c */ /* 0x008ff00000001828 */
[C---:B------:R-:W-:Y:S01]  /*11ae0*/  HMMA.16816.F32 R44, R24.reuse, R74, R44 ;  /* 0x0000004a182c723c */ /* 0x040fe2000000182c */
[----:B------:R-:W-:Y:S07]  /*11af0*/  LDSM.16.M88.4 R72, [R150+0x3800] ;  /* 0x003800009648783b */ /* 0x000fee0000000200 */
[C---:B----4-:R-:W-:Y:S08]  /*11b00*/  HMMA.16816.F32 R52, R24.reuse, R36, R52 ;  /* 0x000000241834723c */ /* 0x050ff00000001834 */
[----:B------:R-:W-:Y:S01]  /*11b10*/  HMMA.16816.F32 R48, R24, R38, R48 ;  /* 0x000000261830723c */ /* 0x000fe20000001830 */
[----:B------:R-:W3:Y:S07]  /*11b20*/  LDSM.16.M88.4 R36, [R3+0x2800] ;  /* 0x002800000324783b */ /* 0x000eee0000000200 */
[C---:B------:R-:W-:Y:S01]  /*11b30*/  HMMA.16816.F32 R8, R32.reuse, R86, R8 ;  /* 0x000000562008723c */ /* 0x040fe20000001808 */
[----:B------:R-:W-:Y:S07]  /*11b40*/  LDSM.16.M88.4 R84, [R15+0x3000] ;  /* 0x003000000f54783b */ /* 0x000fee0000000200 */
[----:B------:R-:W-:Y:S01]  /*11b50*/  HMMA.16816.F32 R24, R32, R64, R16 ;  /* 0x000000402018723c */ /* 0x000fe20000001810 */
[----:B------:R-:W-:Y:S07]  /*11b60*/  LDSM.16.M88.4 R16, [R199+0x8000] ;  /* 0x00800000c710783b */ /* 0x000fee0000000200 */
[----:B-----5:R-:W-:Y:S08]  /*11b70*/  HMMA.16816.F32 R40, R28, R76, R40 ;  /* 0x0000004c1c28723c */ /* 0x020ff00000001828 */
[C---:B------:R-:W-:Y:S01]  /*11b80*/  HMMA.16816.F32 R44, R32.reuse, R66, R44 ;  /* 0x00000042202c723c */ /* 0x040fe2000000182c */
[----:B------:R-:W4:Y:S07]  /*11b90*/  LDSM.16.M88.4 R64, [R14+0x2000] ;  /* 0x002000000e40783b */ /* 0x000f2e0000000200 */
[C---:B------:R-:W-:Y:S08]  /*11ba0*/  HMMA.16816.F32 R52, R32.reuse, R56, R52 ;  /* 0x000000382034723c */ /* 0x040ff00000001834 */
[----:B------:R-:W-:Y:S01]  /*11bb0*/  HMMA.16816.F32 R48, R32, R58, R48 ;  /* 0x0000003a2030723c */ /* 0x000fe20000001830 */
[----:B------:R-:W5:Y:S07]  /*11bc0*/  LDSM.16.M88.4 R56, [R14+0x2800] ;  /* 0x002800000e38783b */ /* 0x000f6e0000000200 */
[C---:B------:R-:W-:Y:S01]  /*11bd0*/  HMMA.16816.F32 R32, R28.reuse, R78, R8 ;  /* 0x0000004e1c20723c */ /* 0x040fe20000001808 */
[----:B------:R-:W4:Y:S04]  /*11be0*/  LDSM.16.M88.4 R8, [R200+0x8000] ;  /* 0x00800000c808783b */ /* 0x000f280000000200 */
[----:B------:R-:W-:Y:S03]  /*11bf0*/  LDSM.16.M88.4 R76, [R14+0x3000] ;  /* 0x003000000e4c783b */ /* 0x000fe60000000200 */
[----:B-1----:R-:W-:Y:S08]  /*11c00*/  HMMA.16816.F32 R24, R28, R60, R24 ;  /* 0x0000003c1c18723c */ /* 0x002ff00000001818 */
[----:B--2---:R-:W-:Y:S08]  /*11c10*/  HMMA.16816.F32 R40, R20, R68, R40 ;  /* 0x000000441428723c */ /* 0x004ff00000001828 */
[C---:B------:R-:W-:Y:S01]  /*11c20*/  HMMA.16816.F32 R44, R28.reuse, R62, R44 ;  /* 0x0000003e1c2c723c */ /* 0x040fe2000000182c */
[----:B------:R-:W1:Y:S07]  /*11c30*/  LDSM.16.M88.4 R60, [R150+0x4000] ;  /* 0x00400000963c783b */ /* 0x000e6e0000000200 */
[C---:B---3--:R-:W-:Y:S08]  /*11c40*/  HMMA.16816.F32 R52, R28.reuse, R36, R52 ;  /* 0x000000241c34723c */ /* 0x048ff00000001834 */
[----:B------:R-:W-:Y:S08]  /*11c50*/  HMMA.16816.F32 R48, R28, R38, R48 ;  /* 0x000000261c30723c */ /* 0x000ff00000001830 */
[C---:B------:R-:W-:Y:S01]  /*11c60*/  HMMA.16816.F32 R36, R20.reuse, R70, R32 ;  /* 0x000000461424723c */ /* 0x040fe20000001820 */
[----:B------:R-:W2:Y:S04]  /*11c70*/  LDSM.16.M88.4 R32, [R202+0x8000] ;  /* 0x00800000ca20783b */ /* 0x000ea80000000200 */
[----:B------:R-:W-:Y:S03]  /*11c80*/  LDSM.16.M88.4 R68, [R15+0x4000] ;  /* 0x004000000f44783b */ /* 0x000fe60000000200 */
[----:B----4-:R-:W-:Y:S08]  /*11c90*/  HMMA.16816.F32 R28, R20, R64, R24 ;  /* 0x00000040141c723c */ /* 0x010ff00000001818 */
[----:B------:R-:W-:Y:S08]  /*11ca0*/  HMMA.16816.F32 R24, R16, R88, R40 ;  /* 0x000000581018723c */ /* 0x000ff00000001828 */
[----:B------:R-:W-:Y:S01]  /*11cb0*/  HMMA.16816.F32 R40, R20, R66, R44 ;  /* 0x000000421428723c */ /* 0x000fe2000000182c */
[----:B------:R-:W3:Y:S07]  /*11cc0*/  LDSM.16.M88.4 R64, [R15+0x3800] ;  /* 0x003800000f40783b */ /* 0x000eee0000000200 */
[----:B------:R-:W-:Y:S01]  /*11cd0*/  HMMA.16816.F32 R44, R16, R90, R36 ;  /* 0x0000005a102c723c */ /* 0x000fe20000001824 */
[----:B------:R-:W-:Y:S07]  /*11ce0*/  LDSM.16.M88.4 R88, [R3+0x4000] ;  /* 0x004000000358783b */ /* 0x000fee0000000200 */
[C---:B-----5:R-:W-:Y:S08]  /*11cf0*/  HMMA.16816.F32 R52, R20.reuse, R56, R52 ;  /* 0x000000381434723c */ /* 0x060ff00000001834 */
[----:B------:R-:W-:Y:S08]  /*11d00*/  HMMA.16816.F32 R48, R20, R58, R48 ;  /* 0x0000003a1430723c */ /* 0x000ff00000001830 */
[----:B------:R-:W-:Y:S08]  /*11d10*/  HMMA.16816.F32 R20, R8, R84, R24 ;  /* 0x000000540814723c */ /* 0x000ff00000001818 */
[C---:B------:R-:W-:Y:S01]  /*11d20*/  HMMA.16816.F32 R36, R16.reuse, R72, R28 ;  /* 0x000000481024723c */ /* 0x040fe2000000181c */
[----:B------:R-:W4:Y:S07]  /*11d30*/  LDSM.16.M88.4 R28, [R201+0x8000] ;  /* 0x00800000c91c783b */ /* 0x000f2e0000000200 */
[----:B------:R-:W-:Y:S01]  /*11d40*/  HMMA.16816.F32 R24, R16, R74, R40 ;  /* 0x0000004a1018723c */ /* 0x000fe20000001828 */
[----:B------:R-:W5:Y:S07]  /*11d50*/  LDSM.16.M88.4 R40, [R3+0x3800] ;  /* 0x003800000328783b */ /* 0x000f6e0000000200 */
[----:B------:R-:W-:Y:S01]  /*11d60*/  HMMA.16816.F32 R44, R8, R86, R44 ;  /* 0x00000056082c723c */ /* 0x000fe2000000182c */
[----:B------:R-:W-:Y:S07]  /*11d70*/  LDSM.16.M88.4 R84, [R3+0x4800] ;  /* 0x004800000354783b */ /* 0x000fee0000000200 */
[C---:B-1----:R-:W-:Y:S08]  /*11d80*/  HMMA.16816.F32 R52, R16.reuse, R60, R52 ;  /* 0x0000003c1034723c */ /* 0x042ff00000001834 */
[----:B------:R-:W-:Y:S08]  /*11d90*/  HMMA.16816.F32 R60, R16, R62, R48 ;  /* 0x0000003e103c723c */ /* 0x000ff00000001830 */
[----:B--2---:R-:W-:Y:S01]  /*11da0*/  HMMA.16816.F32 R16, R32, R80, R20 ;  /* 0x000000502010723c */ /* 0x004fe20000001814 */
[----:B------:R-:W-:Y:S07]  /*11db0*/  LDSM.16.M88.4 R20, [R200+0xc000] ;  /* 0x00c00000c814783b */ /* 0x000fee0000000200 */
[C---:B---3--:R-:W-:Y:S08]  /*11dc0*/  HMMA.16816.F32 R48, R8.reuse, R64, R36 ;  /* 0x000000400830723c */ /* 0x048ff00000001824 */
[----:B------:R-:W-:Y:S01]  /*11dd0*/  HMMA.16816.F32 R36, R8, R66, R24 ;  /* 0x000000420824723c */ /* 0x000fe20000001818 */
[----:B------:R-:W-:Y:S04]  /*11de0*/  LDSM.16.M88.4 R24, [R199+0xc000] ;  /* 0x00c00000c718783b */ /* 0x000fe80000000200 */
[----:B------:R-:W1:Y:S03]  /*11df0*/  LDSM.16.M88.4 R64, [R150+0x4800] ;  /* 0x004800009640783b */ /* 0x000e660000000200 */
[----:B------:R-:W-:Y:S01]  /*11e00*/  HMMA.16816.F32 R44, R32, R82, R44 ;  /* 0x00000052202c723c */ /* 0x000fe2000000182c */
[----:B------:R-:W-:Y:S07]  /*11e10*/  LDSM.16.M88.4 R80, [R15+0x4800] ;  /* 0x004800000f50783b */ /* 0x000fee0000000200 */
[----:B------:R-:W-:Y:S01]  /*11e20*/  HMMA.16816.F32 R56, R8, R68, R52 ;  /* 0x000000440838723c */ /* 0x000fe20000001834 */
[----:B------:R-:W2:Y:S07]  /*11e30*/  LDSM.16.M88.4 R52, [R14+0x3800] ;  /* 0x003800000e34783b */ /* 0x000eae0000000200 */
[----:B----4-:R-:W-:Y:S08]  /*11e40*/  HMMA.16816.F32 R16, R28, R76, R16 ;  /* 0x0000004c1c10723c */ /* 0x010ff00000001810 */
[C---:B-----5:R-:W-:Y:S08]  /*11e50*/  HMMA.16816.F32 R48, R32.reuse, R40, R48 ;  /* 0x000000282030723c */ /* 0x060ff00000001830 */
[----:B------:R-:W-:Y:S08]  /*11e60*/  HMMA.16816.F32 R40, R32, R42, R36 ;  /* 0x0000002a2028723c */ /* 0x000ff00000001824 */
[----:B------:R-:W-:Y:S01]  /*11e70*/  HMMA.16816.F32 R36, R28, R78, R44 ;  /* 0x0000004e1c24723c */ /* 0x000fe2000000182c */
[----:B------:R-:W-:Y:S07]  /*11e80*/  LDSM.16.M88.4 R76, [R14+0x4800] ;  /* 0x004800000e4c783b */ /* 0x000fee0000000200 */
[----:B------:R-:W-:Y:S01]  /*11e90*/  HMMA.16816.F32 R72, R8, R70, R60 ;  /* 0x000000460848723c */ /* 0x000fe2000000183c */
[----:B------:R-:W3:Y:S04]  /*11ea0*/  LDSM.16.M88.4 R60, [R150+0x5000] ;  /* 0x00500000963c783b */ /* 0x000ee80000000200 */
[----:B------:R-:W-:Y:S03]  /*11eb0*/  LDSM.16.M88.4 R68, [R15+0x5000] ;  /* 0x005000000f44783b */ /* 0x000fe60000000200 */
[----:B-1----:R-:W-:Y:S01]  /*11ec0*/  HMMA.16816.F32 R8, R24, R64, R16 ;  /* 0x000000401808723c */ /* 0x002fe20000001810 */
[----:B------:R-:W1:Y:S07]  /*11ed0*/  LDSM.16.M88.4 R16, [R202+0xc000] ;  /* 0x00c00000ca10783b */ /* 0x000e6e0000000200 */
[----:B--2---:R-:W-:Y:S08]  /*11ee0*/  HMMA.16816.F32 R44, R28, R52, R48 ;  /* 0x000000341c2c723c */ /* 0x004ff00000001830 */
[----:B------:R-:W-:Y:S01]  /*11ef0*/  HMMA.16816.F32 R36, R24, R66, R36 ;  /* 0x000000421824723c */ /* 0x000fe20000001824 */
[----:B------:R-:W2:Y:S07]  /*11f00*/  LDSM.16.M88.4 R64, [R14+0x4000] ;  /* 0x004000000e40783b */ /* 0x000eae0000000200 */
[----:B------:R-:W-:Y:S08]  /*11f10*/  HMMA.16816.F32 R52, R28, R54, R40 ;  /* 0x000000361c34723c */ /* 0x000ff00000001828 */
[----:B------:R-:W-:Y:S01]  /*11f20*/  HMMA.16816.F32 R40, R20, R80, R8 ;  /* 0x000000501428723c */ /* 0x000fe20000001808 */
[----:B------:R-:W4:Y:S07]  /*11f30*/  LDSM.16.M88.4 R8, [R201+0xc000] ;  /* 0x00c00000c908783b */ /* 0x000f2e0000000200 */
[----:B------:R-:W-:Y:S08]  /*11f40*/  HMMA.16816.F32 R92, R32, R88, R56 ;  /* 0x00000058205c723c */ /* 0x000ff00000001838 */
[----:B---3--:R-:W-:Y:S08]  /*11f50*/  HMMA.16816.F32 R44, R24, R60, R44 ;  /* 0x0000003c182c723c */ /* 0x008ff0000000182c */
[----:B------:R-:W-:Y:S01]  /*11f60*/  HMMA.16816.F32 R36, R20, R82, R36 ;  /* 0x000000521424723c */ /* 0x000fe20000001824 */
[----:B------:R-:W3:Y:S07]  /*11f70*/  LDSM.16.M88.4 R80, [R150+0x5800] ;  /* 0x005800009650783b */ /* 0x000eee0000000200 */
[----:B------:R-:W-:Y:S01]  /*11f80*/  HMMA.16816.F32 R56, R32, R90, R72 ;  /* 0x0000005a2038723c */ /* 0x000fe20000001848 */
[----:B------:R-:W5:Y:S07]  /*11f90*/  LDSM.16.M88.4 R72, [R3+0x5000] ;  /* 0x005000000348783b */ /* 0x000f6e0000000200 */
[----:B-1----:R-:W-:Y:S08]  /*11fa0*/  HMMA.16816.F32 R32, R16, R84, R40 ;  /* 0x000000541020723c */ /* 0x002ff00000001828 */
[----:B--2---:R-:W-:Y:S08]  /*11fb0*/  HMMA.16816.F32 R40, R28, R64, R92 ;  /* 0x000000401c28723c */ /* 0x004ff0000000185c */
[----:B------:R-:W-:Y:S08]  /*11fc0*/  HMMA.16816.F32 R52, R24, R62, R52 ;  /* 0x0000003e1834723c */ /* 0x000ff00000001834 */
[----:B------:R-:W-:Y:S08]  /*11fd0*/  HMMA.16816.F32 R48, R20, R68, R44 ;  /* 0x000000441430723c */ /* 0x000ff0000000182c */
[----:B------:R-:W-:Y:S01]  /*11fe0*/  HMMA.16816.F32 R44, R16, R86, R36 ;  /* 0x00000056102c723c */ /* 0x000fe20000001824 */
[----:B------:R-:W1:Y:S07]  /*11ff0*/  LDSM.16.M88.4 R84, [R15+0x5800] ;  /* 0x005800000f54783b */ /* 0x000e6e0000000200 */
[----:B------:R-:W-:Y:S01]  /*12000*/  HMMA.16816.F32 R28, R28, R66, R56 ;  /* 0x000000421c1c723c */ /* 0x000fe20000001838 */
[----:B------:R-:W2:Y:S07]  /*12010*/  LDSM.16.M88.4 R56, [R14+0x5000] ;  /* 0x005000000e38783b */ /* 0x000eae0000000200 */
[----:B----4-:R-:W-:Y:S08]  /*12020*/  HMMA.16816.F32 R60, R8, R76, R32 ;  /* 0x0000004c083c723c */ /* 0x010ff00000001820 */
[----:B---3--:R-:W-:Y:S08]  /*12030*/  HMMA.16816.F32 R32, R24, R80, R40 ;  /* 0x000000501820723c */ /* 0x008ff00000001828 */
[----:B------:R-:W-:Y:S08]  /*12040*/  HMMA.16816.F32 R36, R20, R70, R52 ;  /* 0x000000461424723c */ /* 0x000ff00000001834 */
[----:B-----5:R-:W-:Y:S01]  /*12050*/  HMMA.16816.F32 R40, R16, R72, R48 ;  /* 0x000000481028723c */ /* 0x020fe20000001830 */
[----:B------:R-:W3:Y:S01]  /*12060*/  LDSM.16.M88.4 R48, [R3+0x5800] ;  /* 0x005800000330783b */ /* 0x000ee20000000200 */
[----:B------:R-:W-:-:S04]  /*12070*/  FMUL.FTZ R2, R60, c[0x0][0x320] ;  /* 0x0000c8003c027a20 */ /* 0x000fc80000410000 */
[----:B------:R4:W1:Y:S02]  /*12080*/  MUFU.TANH R64, R2 ;  /* 0x0000000200407308 */ /* 0x0008640000002400 */
[----:B------:R-:W-:Y:S08]  /*12090*/  HMMA.16816.F32 R44, R8, R78, R44 ;  /* 0x0000004e082c723c */ /* 0x000ff0000000182c */
[----:B------:R-:W-:Y:S01]  /*120a0*/  HMMA.16816.F32 R24, R24, R82, R28 ;  /* 0x000000521818723c */ /* 0x000fe2000000181c */
[----:B----4-:R-:W-:-:S07]  /*120b0*/  FMUL.FTZ R2, R61, c[0x0][0x320] ;  /* 0x0000c8003d027a20 */ /* 0x010fce0000410000 */
[----:B-1----:R-:W-:Y:S01]  /*120c0*/  HMMA.16816.F32 R28, R20, R84, R32 ;  /* 0x00000054141c723c */ /* 0x002fe20000001820 */
[----:B------:R1:W4:Y:S07]  /*120d0*/  MUFU.TANH R61, R2 ;  /* 0x00000002003d7308 */ /* 0x00032e0000002400 */
[----:B------:R-:W-:Y:S08]  /*120e0*/  HMMA.16816.F32 R32, R16, R74, R36 ;  /* 0x0000004a1020723c */ /* 0x000ff00000001824 */
[----:B--2---:R-:W-:Y:S01]  /*120f0*/  HMMA.16816.F32 R36, R8, R56, R40 ;  /* 0x000000380824723c */ /* 0x004fe20000001828 */
[----:B------:R-:W2:Y:S01]  /*12100*/  LDSM.16.M88.4 R40, [R14+0x5800] ;  /* 0x005800000e28783b */ /* 0x000ea20000000200 */
[----:B-1----:R-:W-:Y:S01]  /*12110*/  FMUL.FTZ R2, R62, c[0x0][0x320] ;  /* 0x0000c8003e027a20 */ /* 0x002fe20000410000 */
[----:B------:R-:W-:-:S04]  /*12120*/  DEPBAR.LE SB0, 0x0 ;  /* 0x000080000000791a */ /* 0x000fc80000000000 */
[----:B------:R1:W1:Y:S01]  /*12130*/  MUFU.TANH R60, R2 ;  /* 0x00000002003c7308 */ /* 0x0002620000002400 */
[----:B------:R-:W-:Y:S08]  /*12140*/  HMMA.16816.F32 R20, R20, R86, R24 ;  /* 0x000000561414723c */ /* 0x000ff00000001818 */
[----:B---3--:R-:W-:Y:S01]  /*12150*/  HMMA.16816.F32 R24, R16, R48, R28 ;  /* 0x000000301018723c */ /* 0x008fe2000000181c */
[----:B-1----:R-:W-:-:S07]  /*12160*/  FMUL.FTZ R2, R63, c[0x0][0x320] ;  /* 0x0000c8003f027a20 */ /* 0x002fce0000410000 */
[----:B------:R-:W-:Y:S01]  /*12170*/  HMMA.16816.F32 R28, R8, R58, R32 ;  /* 0x0000003a081c723c */ /* 0x000fe20000001820 */
[----:B------:R1:W3:Y:S07]  /*12180*/  MUFU.TANH R55, R2 ;  /* 0x0000000200377308 */ /* 0x0002ee0000002400 */
[----:B------:R-:W-:Y:S08]  /*12190*/  HMMA.16816.F32 R16, R16, R50, R20 ;  /* 0x000000321010723c */ /* 0x000ff00000001814 */
[----:B--2---:R-:W-:Y:S01]  /*121a0*/  HMMA.16816.F32 R20, R8, R40, R24 ;  /* 0x000000280814723c */ /* 0x004fe20000001818 */
[----:B-1----:R-:W-:-:S04]  /*121b0*/  FMUL.FTZ R2, R44, c[0x0][0x320] ;  /* 0x0000c8002c027a20 */ /* 0x002fc80000410000 */
[----:B------:R1:W2:Y:S11]  /*121c0*/  MUFU.TANH R54, R2 ;  /* 0x0000000200367308 */ /* 0x0002b60000002400 */
        /* <DEDUP_REMOVED lines=41> */
[----:B-1234-:R-:W-:Y:S01]  /*12460*/  IMAD.MOV.U32 R2, RZ, RZ, 0x1 ;  /* 0x00000001ff027424 */ /* 0x01efe200078e00ff */
[C---:B------:R-:W-:Y:S01]  /*12470*/  IADD3 R3, R0.reuse, R96, R247 ;  /* 0x0000006000037210 */ /* 0x040fe20007ffe0f7 */
[----:B------:R-:W-:Y:S01]  /*12480*/  IMAD.MOV.U32 R211, RZ, RZ, RZ ;  /* 0x000000ffffd37224 */ /* 0x000fe200078e00ff */
[----:B------:R-:W-:-:S02]  /*12490*/  ISETP.GT.AND P0, PT, R0, 0x2f, PT ;  /* 0x0000002f0000780c */ /* 0x000fc40003f04270 */
[----:B------:R-:W-:Y:S02]  /*124a0*/  ISETP.NE.AND P1, PT, R2, c[0x0][0x2b8], PT ;  /* 0x0000ae0002007a0c */ /* 0x000fe40003f25270 */
[----:B------:R-:W-:-:S05]  /*124b0*/  IADD3 R3, R3, -0x30, RZ ;  /* 0xffffffd003037810 */ /* 0x000fca0007ffe0ff */
        /* <DEDUP_REMOVED lines=9> */
[----:B------:R-:W-:-:S03]  /*12550*/  IADD3 R13, -R143, 0x30, RZ ;  /* 0x000000308f0d7810 */ /* 0x000fc60007ffe1ff */
[----:B------:R-:W-:Y:S01]  /*12560*/  IMAD R212, R2, c[0x0][0x2b8], R3 ;  /* 0x0000ae0002d47a24 */ /* 0x000fe200078e0203 */
[----:B------:R-:W-:-:S04]  /*12570*/  ISETP.GE.AND P0, PT, R13, 0x1, PT ;  /* 0x000000010d00780c */ /* 0x000fc80003f06270 */
[----:B------:R-:W-:-:S05]  /*12580*/  SHF.R.S32.HI R2, RZ, 0x1f, R212 ;  /* 0x0000001fff027819 */ /* 0x000fca00000114d4 */
[----:B-1----:R-:W-:Y:S02]  /*12590*/  IMAD R4, R2, c[0x0][0x1e0], RZ ;  /* 0x0000780002047a24 */ /* 0x002fe400078e02ff */
[----:B------:R-:W-:-:S04]  /*125a0*/  IMAD.WIDE.U32 R2, R212, c[0x0][0x1e0], RZ ;  /* 0x00007800d4027a25 */ /* 0x000fc800078e00ff */
        /* <DEDUP_REMOVED lines=12> */
.L_x_1920:
[----:B------:R-:W-:Y:S05]  /*12670*/  BRA.DIV ~URZ, `(.L_x_1831) ;  /* 0x0000a7227f007947 */ /* 0x000fea000b800000 */
[----:B------:R3:W4:Y:S02]  /*12680*/  SHFL.IDX PT, R2, R6, RZ, 0x181f ;  /* 0x00181fff06027589 */ /* 0x00072400000e0000 */
.L_x_1921:
[----:B------:R-:W-:Y:S01]  /*12690*/  BSSY B0, `(.L_x_1832) ;  /* 0x0000012000007945 */ /* 0x000fe20003800000 */
[----:B------:R-:W-:Y:S05]  /*126a0*/  @!P0 BRA `(.L_x_1833) ;  /* 0x0000010000008947 */ /* 0x000fea0003800000 */
[-C--:B----4-:R-:W-:Y:S02]  /*126b0*/  LEA R16, P0, R140, R2.reuse, 0x1 ;  /* 0x000000028c107211 */ /* 0x090fe400078008ff */
[----:B------:R-:W-:Y:S02]  /*126c0*/  LOP3.LUT P6, RZ, R213, 0x4, RZ, 0xc0, !PT ;  /* 0x00000004d5ff7812 */ /* 0x000fe400078cc0ff */
[-C--:B------:R-:W-:Y:S02]  /*126d0*/  LEA R10, P2, R206, R2.reuse, 0x1 ;  /* 0x00000002ce0a7211 */ /* 0x080fe400078408ff */
[----:B------:R-:W-:Y:S02]  /*126e0*/  LEA R8, P1, R205, R2, 0x1 ;  /* 0x00000002cd087211 */ /* 0x000fe400078208ff */
[----:B--2---:R-:W-:-:S02]  /*126f0*/  LEA.HI.X R17, R140, R4, R141, 0x1, P0 ;  /* 0x000000048c117211 */ /* 0x004fc400000f0c8d */
[----:B------:R-:W-:Y:S02]  /*12700*/  LEA R2, P0, R204, R2, 0x1 ;  /* 0x00000002cc027211 */ /* 0x000fe400078008ff */
        /* <DEDUP_REMOVED lines=10> */
.L_x_1833:
[----:B------:R-:W-:Y:S05]  /*127b0*/  BSYNC B0 ;  /* 0x0000000000007941 */ /* 0x000fea0003800000 */
.L_x_1832:
[----:B------:R-:W-:Y:S01]  /*127c0*/  ISETP.GE.AND P0, PT, R13, 0x21, PT ;  /* 0x000000210d00780c */ /* 0x000fe20003f06270 */
[----:B------:R-:W-:Y:S06]  /*127d0*/  BRA.DIV ~URZ, `(.L_x_1834) ;  /* 0x0000a6327f007947 */ /* 0x000fec000b800000 */
[----:B--2---:R2:W1:Y:S04]  /*127e0*/  SHFL.IDX PT, R4, R5, 0x1, 0x181f ;  /* 0x00381f0005047f89 */ /* 0x00446800000e0000 */
[----:B----4-:R2:W4:Y:S02]  /*127f0*/  SHFL.IDX PT, R2, R6, 0x1, 0x181f ;  /* 0x00381f0006027f89 */ /* 0x01052400000e0000 */
.L_x_1922:
[----:B------:R-:W-:Y:S05]  /*12800*/  @!P0 BRA `(.L_x_1829) ;  /* 0x0000010000008947 */ /* 0x000fea0003800000 */
[----:B----4-:R-:W-:Y:S02]  /*12810*/  LEA R16, P0, R140, R2, 0x1 ;  /* 0x000000028c107211 */ /* 0x010fe400078008ff */
[----:B------:R-:W-:-:S02]  /*12820*/  LOP3.LUT P6, RZ, R213, 0x4, RZ, 0xc0, !PT ;  /* 0x00000004d5ff7812 */ /* 0x000fc400078cc0ff */
[-C--:B------:R-:W-:Y:S02]  /*12830*/  LEA R10, P2, R206, R2.reuse, 0x1 ;  /* 0x00000002ce0a7211 */ /* 0x080fe400078408ff */
[C---:B------:R-:W-:Y:S02]  /*12840*/  LEA R8, P1, R205.reuse, R2, 0x1 ;  /* 0x00000002cd087211 */ /* 0x040fe400078208ff */
[----:B-1----:R-:W-:Y:S02]  /*12850*/  LEA.HI.X R17, R140, R4, R141, 0x1, P0 ;  /* 0x000000048c117211 */ /* 0x002fe400000f0c8d */
[----:B------:R-:W-:Y:S02]  /*12860*/  LEA R2, P0, R204, R2, 0x1 ;  /* 0x00000002cc027211 */ /* 0x000fe400078008ff */
[-C--:B------:R-:W-:Y:S01]  /*12870*/  LEA.HI.X R11, R206, R4.reuse, R214, 0x1, P2 ;  /* 0x00000004ce0b7211 */ /* 0x080fe200010f0cd6 */
[----:B------:R-:W-:Y:S01]  /*12880*/  @!PT LDS RZ, [RZ] ;  /* 0x00000000fffff984 */ /* 0x000fe20000000800 */
[----:B------:R-:W-:Y:S01]  /*12890*/  @!PT LDS RZ, [RZ] ;  /* 0x00000000fffff984 */ /* 0x000fe20000000800 */
[----:B------:R-:W-:Y:S01]  /*128a0*/  @!PT LDS RZ, [RZ] ;  /* 0x00000000fffff984 */ /* 0x000fe20000000800 */
[----:B------:R1:W-:Y:S01]  /*128b0*/  LDGSTS.E.BYPASS.LTC128B.128 [R207+0xb080], [R16.64], !P5 ;  /* 0x0b08000010cf7fae */ /* 0x0003e2000e901d46 */
[----:B------:R-:W-:-:S02]  /*128c0*/  LEA.HI.X R9, R205, R4, R216, 0x1, P1 ;  /* 0x00000004cd097211 */ /* 0x000fc400008f0cd8 */
[----:B------:R-:W-:Y:S01]  /*128d0*/  LEA.HI.X R3, R204, R4, R215, 0x1, P0 ;  /* 0x00000004cc037211 */ /* 0x000fe200000f0cd7 */
[----:B------:R1:W-:Y:S04]  /*128e0*/  LDGSTS.E.BYPASS.LTC128B.128 [R207+0xc880], [R10.64], !P4 ;  /* 0x0c8800000acf7fae */ /* 0x0003e8000e101d46 */
[----:B------:R1:W-:Y:S04]  /*128f0*/  LDGSTS.E.BYPASS.LTC128B.128 [R207+0xe080], [R8.64], !P3 ;  /* 0x0e08000008cf7fae */ /* 0x0003e8000d901d46 */
[----:B------:R1:W-:Y:S02]  /*12900*/  LDGSTS.E.BYPASS.LTC128B.128 [R207+0xf880], [R2.64], !P6 ;  /* 0x0f88000002cf7fae */ /* 0x0003e4000f101d46 */
.L_x_1829:
[----:B--234-:R-:W-:Y:S05]  /*12910*/  BSYNC B1 ;  /* 0x0000000000017941 */ /* 0x01cfea0003800000 */
.L_x_1828:
        /* <DEDUP_REMOVED lines=10> */
[----:B------:R-:W-:Y:S02]  /*129c0*/  FSEL R18, R52, -INF , P6 ;  /* 0xff80000034127808 */ /* 0x000fe40003000000 */
[----:B------:R-:W-:Y:S02]  /*129d0*/  FSEL R11, R54, -INF , P6 ;  /* 0xff800000360b7808 */ /* 0x000fe40003000000 */
[----:B------:R-:W-:Y:S02]  /*129e0*/  ISETP.GT.AND P6, PT, R2, 0x9, PT ;  /* 0x000000090200780c */ /* 0x000fe40003fc4270 */
[----:B------:R-:W-:Y:S02]  /*129f0*/  FMNMX.FTZ R3, R8, R10, !PT ;  /* 0x0000000a08037209 */ /* 0x000fe40007810000 */
        /* <DEDUP_REMOVED lines=15> */
[----:B------:R-:W-:Y:S02]  /*12af0*/  FSEL R31, R25, -INF , P0 ;  /* 0xff800000191f7808 */ /* 0x000fe40000000000 */
[----:B------:R-:W-:Y:S02]  /*12b00*/  FSEL R27, R27, -INF , P0 ;  /* 0xff8000001b1b7808 */ /* 0x000fe40000000000 */
[----:B------:R-:W-:Y:S02]  /*12b10*/  FMNMX.FTZ R4, R28, R4, !PT ;  /* 0x000000041c047209 */ /* 0x000fe40007810000 */
[----:B------:R-:W-:-:S02]  /*12b20*/  ISETP.GT.AND P0, PT, R2, 0x19, PT ;  /* 0x000000190200780c */ /* 0x000fc40003f04270 */
[----:B------:R-:W-:Y:S02]  /*12b30*/  FMNMX.FTZ R3, R26, R3, !PT ;  /* 0x000000031a037209 */ /* 0x000fe40007810000 */
[----:B------:R-:W-:Y:S02]  /*12b40*/  FMNMX.FTZ R4, R29, R4, !PT ;  /* 0x000000041d047209 */ /* 0x000fe40007810000 */
[----:B------:R-:W-:Y:S02]  /*12b50*/  FSEL R30, R30, -INF , P0 ;  /* 0xff8000001e1e7808 */ /* 0x000fe40000000000 */
[----:B------:R-:W-:Y:S02]  /*12b60*/  FSEL R25, R37, -INF , P0 ;  /* 0xff80000025197808 */ /* 0x000fe40000000000 */
[C---:B------:R-:W-:Y:S02]  /*12b70*/  ISETP.GT.AND P6, PT, R2.reuse, 0x20, PT ;  /* 0x000000200200780c */ /* 0x040fe40003fc4270 */
[----:B------:R-:W-:-:S02]  /*12b80*/  ISETP.GT.AND P2, PT, R2, 0x21, PT ;  /* 0x000000210200780c */ /* 0x000fc40003f44270 */
[C---:B------:R-:W-:Y:S02]  /*12b90*/  ISETP.GT.AND P1, PT, R2.reuse, 0x28, PT ;  /* 0x000000280200780c */ /* 0x040fe40003f24270 */
[----:B------:R-:W-:Y:S02]  /*12ba0*/  ISETP.GT.AND P0, PT, R2, 0x29, PT ;  /* 0x000000290200780c */ /* 0x000fe40003f04270 */
        /* <DEDUP_REMOVED lines=22> */
.L_x_1923:
[----:B-12---:R-:W-:Y:S01]  /*12d10*/  FMNMX.FTZ R6, R6, R2, !PT ;  /* 0x0000000206067209 */ /* 0x006fe20007810000 */
[----:B------:R-:W-:Y:S05]  /*12d20*/  BRA.DIV ~URZ, `(.L_x_1836) ;  /* 0x0000a2127f007947 */ /* 0x000fea000b800000 */
[----:B------:R-:W1:Y:S04]  /*12d30*/  SHFL.BFLY PT, R2, R5, 0x2, 0x1f ;  /* 0x0c401f0005027f89 */ /* 0x000e6800000e0000 */
[----:B------:R-:W2:Y:S01]  /*12d40*/  SHFL.BFLY PT, R3, R6, 0x1, 0x1f ;  /* 0x0c201f0006037f89 */ /* 0x000ea200000e0000 */
[----:B-1----:R-:W-:-:S02]  /*12d50*/  FMNMX.FTZ R5, R5, R2, !PT ;  /* 0x0000000205057209 */ /* 0x002fc40007810000 */
[----:B--2---:R-:W-:-:S03]  /*12d60*/  FMNMX.FTZ R6, R6, R3, !PT ;  /* 0x0000000306067209 */ /* 0x004fc60007810000 */
[----:B------:R1:W2:Y:S04]  /*12d70*/  SHFL.BFLY PT, R4, R5, 0x1, 0x1f ;  /* 0x0c201f0005047f89 */ /* 0x0002a800000e0000 */
.L_x_1924:
[C---:B------:R-:W-:Y:S01]  /*12d80*/  FMUL.FTZ R3, R6.reuse, c[0x0][0x2d0] ;  /* 0x0000b40006037a20 */ /* 0x040fe20000410000 */
[----:B------:R-:W-:Y:S01]  /*12d90*/  FSETP.NEU.FTZ.AND P0, PT, R6, -INF , PT ;  /* 0xff8000000600780b */ /* 0x000fe20003f1d000 */
[----:B------:R-:W-:Y:S01]  /*12da0*/  WARPSYNC 0xffffffff ;  /* 0xffffffff00007948 */ /* 0x000fe20003800000 */
[----:B-12---:R-:W-:Y:S01]  /*12db0*/  FMNMX.FTZ R5, R4, R5, !PT ;  /* 0x0000000504057209 */ /* 0x006fe20007810000 */
[----:B------:R-:W1:Y:S01]  /*12dc0*/  LDSM.16.MT88.4 R20, [R151] ;  /* 0x000000009714783b */ /* 0x000e620000004200 */
[----:B------:R-:W-:Y:S02]  /*12dd0*/  FSEL R3, R3, RZ, P0 ;  /* 0x000000ff03037208 */ /* 0x000fe40000000000 */
[----:B------:R-:W-:Y:S01]  /*12de0*/  FSETP.NEU.FTZ.AND P0, PT, R5, -INF , PT ;  /* 0xff8000000500780b */ /* 0x000fe20003f1d000 */
[----:B------:R-:W-:Y:S01]  /*12df0*/  LDSM.16.MT88.4 R48, [R198] ;  /* 0x00000000c630783b */ /* 0x000fe20000004200 */
[----:B------:R-:W-:Y:S01]  /*12e00*/  IADD3 R210, R210, -0x2, RZ ;  /* 0xfffffffed2d27810 */ /* 0x000fe20007ffe0ff */
[----:B------:R-:W-:-:S02]  /*12e10*/  FFMA.FTZ R2, R8, c[0x0][0x2d0], -R3 ;  /* 0x0000b40008027a23 */ /* 0x000fc40000010803 */
[--C-:B------:R-:W-:Y:S01]  /*12e20*/  FFMA.FTZ R4, R11, c[0x0][0x2d0], -R3.reuse ;  /* 0x0000b4000b047a23 */ /* 0x100fe20000010803 */
[----:B------:R-:W-:Y:S01]  /*12e30*/  LDSM.16.MT88.4 R44, [R151+0x800] ;  /* 0x00080000972c783b */ /* 0x000fe20000004200 */
[----:B------:R2:W-:Y:S03]  /*12e40*/  MUFU.EX2 R109, R2 ;  /* 0x00000002006d7308 */ /* 0x0005e60000000800 */
[----:B------:R-:W-:Y:S04]  /*12e50*/  LDSM.16.MT88.4 R40, [R196+0x800] ;  /* 0x00080000c428783b */ /* 0x000fe80000004200 */
[----:B------:R-:W-:Y:S01]  /*12e60*/  LDSM.16.MT88.4 R36, [R198+0x800] ;  /* 0x00080000c624783b */ /* 0x000fe20000004200 */
[----:B------:R3:W-:Y:S03]  /*12e70*/  MUFU.EX2 R119, R4 ;  /* 0x0000000400777308 */ /* 0x0007e60000000800 */
[----:B------:R-:W-:Y:S04]  /*12e80*/  LDSM.16.MT88.4 R60, [R197] ;  /* 0x00000000c53c783b */ /* 0x000fe80000004200 */
[----:B------:R-:W-:Y:S01]  /*12e90*/  LDSM.16.MT88.4 R68, [R151+0x1800] ;  /* 0x001800009744783b */ /* 0x000fe20000004200 */
[----:B--2---:R-:W-:-:S03]  /*12ea0*/  FFMA.FTZ R2, R10, c[0x0][0x2d0], -R3 ;  /* 0x0000b4000a027a23 */ /* 0x004fc60000010803 */
[----:B------:R-:W2:Y:S01]  /*12eb0*/  LDSM.16.MT88.4 R8, [R196] ;  /* 0x00000000c408783b */ /* 0x000ea20000004200 */
[----:B------:R4:W5:Y:S03]  /*12ec0*/  MUFU.EX2 R108, R2 ;  /* 0x00000002006c7308 */ /* 0x0009660000000800 */
[----:B------:R-:W1:Y:S01]  /*12ed0*/  LDSM.16.MT88.4 R76, [R196+0x1800] ;  /* 0x00180000c44c783b */ /* 0x000e620000004200 */
[----:B---3--:R-:W-:-:S03]  /*12ee0*/  FFMA.FTZ R4, R13, c[0x0][0x2d0], -R3 ;  /* 0x0000b4000d047a23 */ /* 0x008fc60000010803 */
[----:B------:R-:W3:Y:S01]  /*12ef0*/  LDSM.16.MT88.4 R72, [R197+0x800] ;  /* 0x00080000c548783b */ /* 0x000ee20000004200 */
[----:B------:R5:W1:Y:S03]  /*12f00*/  MUFU.EX2 R118, R4 ;  /* 0x0000000400767308 */ /* 0x000a660000000800 */
[----:B------:R-:W-:Y:S01]  /*12f10*/  LDSM.16.MT88.4 R168, [R151+0x1000] ;  /* 0x0010000097a8783b */ /* 0x000fe20000004200 */
[----:B----4-:R-:W-:-:S05]  /*12f20*/  FMUL.FTZ R2, R5, c[0x0][0x2d0] ;  /* 0x0000b40005027a20 */ /* 0x010fca0000410000 */
[----:B------:R-:W-:Y:S02]  /*12f30*/  FSEL R2, R2, RZ, P0 ;  /* 0x000000ff02027208 */ /* 0x000fe40000000000 */
[----:B------:R-:W-:-:S03]  /*12f40*/  ISETP.GE.AND P0, PT, R210, R219, PT ;  /* 0x000000dbd200720c */ /* 0x000fc60003f06270 */
[----:B-----5:R-:W-:Y:S01]  /*12f50*/  FFMA.FTZ R4, R16, c[0x0][0x2d0], -R2 ;  /* 0x0000b40010047a23 */ /* 0x020fe20000010802 */
[----:B------:R-:W-:-:S03]  /*12f60*/  F2FP.PACK_AB R16, R108, R109 ;  /* 0x0000006d6c10723e */ /* 0x000fc600000000ff */
[----:B------:R4:W-:Y:S02]  /*12f70*/  MUFU.EX2 R117, R4 ;  /* 0x0000000400757308 */ /* 0x0009e40000000800 */
[----:B----4-:R-:W-:-:S06]  /*12f80*/  FFMA.FTZ R4, R17, c[0x0][0x2d0], -R2 ;  /* 0x0000b40011047a23 */ /* 0x010fcc0000010802 */
[----:B------:R4:W5:Y:S02]  /*12f90*/  MUFU.EX2 R13, R4 ;  /* 0x00000004000d7308 */ /* 0x0009640000000800 */
[----:B----4-:R-:W-:Y:S01]  /*12fa0*/  FFMA.FTZ R4, R18, c[0x0][0x2d0], -R2 ;  /* 0x0000b40012047a23 */ /* 0x010fe20000010802 */
[----:B-1----:R-:W-:Y:S02]  /*12fb0*/  F2FP.PACK_AB R18, R118, R119 ;  /* 0x000000777612723e */ /* 0x002fe400000000ff */
[----:B-----5:R-:W-:-:S03]  /*12fc0*/  F2FP.PACK_AB R17, R13, R117 ;  /* 0x000000750d11723e */ /* 0x020fc600000000ff */
[----:B------:R1:W4:Y:S01]  /*12fd0*/  MUFU.EX2 R116, R4 ;  /* 0x0000000400747308 */ /* 0x0003220000000800 */
[----:B------:R-:W-:Y:S02]  /*12fe0*/  FADD.FTZ R13, R117, R13 ;  /* 0x0000000d750d7221 */ /* 0x000fe40000010000 */
[----:B-1----:R-:W-:Y:S02]  /*12ff0*/  FFMA.FTZ R4, R19, c[0x0][0x2d0], -R2 ;  /* 0x0000b40013047a23 */ /* 0x002fe40000010802 */
[----:B----4-:R-:W-:-:S03]  /*13000*/  FADD.FTZ R13, R116, R13 ;  /* 0x0000000d740d7221 */ /* 0x010fc60000010000 */
[----:B------:R1:W4:Y:S02]  /*13010*/  MUFU.EX2 R125, R4 ;  /* 0x00000004007d7308 */ /* 0x0003240000000800 */
[----:B-1----:R-:W-:Y:S01]  /*13020*/  FFMA.FTZ R4, R24, c[0x0][0x2d0], -R3 ;  /* 0x0000b40018047a23 */ /* 0x002fe20000010803 */
[C---:B----4-:R-:W-:Y:S01]  /*13030*/  F2FP.PACK_AB R19, R125.reuse, R116 ;  /* 0x000000747d13723e */ /* 0x050fe200000000ff */
[----:B------:R-:W-:-:S04]  /*13040*/  FADD.FTZ R13, R125, R13 ;  /* 0x0000000d7d0d7221 */ /* 0x000fc80000010000 */
[----:B------:R1:W-:Y:S02]  /*13050*/  MUFU.EX2 R124, R4 ;  /* 0x00000004007c7308 */ /* 0x0003e40000000800 */
[C---:B------:R-:W-:Y:S08]  /*13060*/  HMMA.16816.F32 R64, R16.reuse, R20, RZ ;  /* 0x000000141040723c */ /* 0x040ff000000018ff */
[----:B------:R-:W-:Y:S01]  /*13070*/  HMMA.16816.F32 R56, R16, R22, RZ ;  /* 0x000000161038723c */ /* 0x000fe200000018ff */
[----:B-1----:R-:W-:-:S04]  /*13080*/  FFMA.FTZ R4, R26, c[0x0][0x2d0], -R3 ;  /* 0x0000b4001a047a23 */ /* 0x002fc80000010803 */
[----:B------:R1:W4:Y:S03]  /*13090*/  MUFU.EX2 R137, R4 ;  /* 0x0000000400897308 */ /* 0x0003260000000800 */
[C---:B--2---:R-:W-:Y:S08]  /*130a0*/  HMMA.16816.F32 R52, R16.reuse, R8, RZ ;  /* 0x000000081034723c */ /* 0x044ff000000018ff */
[----:B------:R-:W-:Y:S01]  /*130b0*/  HMMA.16816.F32 R32, R16, R10, RZ ;  /* 0x0000000a1020723c */ /* 0x000fe200000018ff */
[----:B-1----:R-:W-:Y:S01]  /*130c0*/  FFMA.FTZ R4, R27, c[0x0][0x2d0], -R3 ;  /* 0x0000b4001b047a23 */ /* 0x002fe20000010803 */
[----:B----4-:R-:W-:-:S06]  /*130d0*/  F2FP.PACK_AB R8, R137, R124 ;  /* 0x0000007c8908723e */ /* 0x010fcc00000000ff */
[----:B------:R-:W-:Y:S01]  /*130e0*/  HMMA.16816.F32 R20, R16, R60, RZ ;  /* 0x0000003c1014723c */ /* 0x000fe200000018ff */
[----:B------:R1:W-:Y:S02]  /*130f0*/  MUFU.EX2 R138, R4 ;  /* 0x00000004008a7308 */ /* 0x0003e40000000800 */
[----:B-1----:R-:W-:-:S05]  /*13100*/  FFMA.FTZ R4, R25, c[0x0][0x2d0], -R3 ;  /* 0x0000b40019047a23 */ /* 0x002fca0000010803 */
[----:B------:R-:W-:Y:S01]  /*13110*/  HMMA.16816.F32 R24, R16, R50, RZ ;  /* 0x000000321018723c */ /* 0x000fe200000018ff */
[----:B------:R1:W2:Y:S02]  /*13120*/  MUFU.EX2 R139, R4 ;  /* 0x00000004008b7308 */ /* 0x0002a40000000800 */
[----:B-1----:R-:W-:Y:S01]  /*13130*/  FFMA.FTZ R4, R28, c[0x0][0x2d0], -R2 ;  /* 0x0000b4001c047a23 */ /* 0x002fe20000010802 */
[----:B--2---:R-:W-:-:S05]  /*13140*/  F2FP.PACK_AB R10, R139, R138 ;  /* 0x0000008a8b0a723e */ /* 0x004fca00000000ff */
[----:B------:R1:W2:Y:S02]  /*13150*/  MUFU.EX2 R126, R4 ;  /* 0x00000004007e7308 */ /* 0x0002a40000000800 */
[----:B-1----:R-:W-:Y:S02]  /*13160*/  FFMA.FTZ R4, R29, c[0x0][0x2d0], -R2 ;  /* 0x0000b4001d047a23 */ /* 0x002fe40000010802 */
[----:B--2---:R-:W-:-:S04]  /*13170*/  FADD.FTZ R13, R126, R13 ;  /* 0x0000000d7e0d7221 */ /* 0x004fc80000010000 */
[----:B------:R1:W2:Y:S02]  /*13180*/  MUFU.EX2 R127, R4 ;  /* 0x00000004007f7308 */ /* 0x0002a40000000800 */
[----:B-1----:R-:W-:Y:S01]  /*13190*/  FFMA.FTZ R4, R31, c[0x0][0x2d0], -R2 ;  /* 0x0000b4001f047a23 */ /* 0x002fe20000010802 */
[----:B--2---:R-:W-:-:S05]  /*131a0*/  F2FP.PACK_AB R9, R127, R126 ;  /* 0x0000007e7f09723e */ /* 0x004fca00000000ff */
[----:B------:R1:W-:Y:S02]  /*131b0*/  MUFU.EX2 R136, R4 ;  /* 0x0000000400887308 */ /* 0x0003e40000000800 */
[----:B-1----:R-:W-:Y:S02]  /*131c0*/  FFMA.FTZ R4, R30, c[0x0][0x2d0], -R2 ;  /* 0x0000b4001e047a23 */ /* 0x002fe40000010802 */
[----:B------:R-:W-:Y:S01]  /*131d0*/  HMMA.16816.F32 R28, R16, R48, RZ ;  /* 0x00000030101c723c */ /* 0x000fe200000018ff */
[----:B------:R-:W1:Y:S03]  /*131e0*/  LDSM.16.MT88.4 R48, [R151+0x2000] ;  /* 0x002000009730783b */ /* 0x000e660000004200 */
[----:B------:R-:W2:Y:S02]  /*131f0*/  MUFU.EX2 R160, R4 ;  /* 0x0000000400a07308 */ /* 0x000ea40000000800 */
[----:B--2---:R-:W-:-:S07]  /*13200*/  F2FP.PACK_AB R11, R160, R136 ;  /* 0x00000088a00b723e */ /* 0x004fce00000000ff */
[C---:B------:R-:W-:Y:S01]  /*13210*/  HMMA.16816.F32 R172, R8.reuse, R44, R64 ;  /* 0x0000002c08ac723c */ /* 0x040fe20000001840 */
[----:B------:R-:W-:Y:S07]  /*13220*/  LDSM.16.MT88.4 R64, [R151+0x3000] ;  /* 0x003000009740783b */ /* 0x000fee0000004200 */
[C---:B------:R-:W-:Y:S01]  /*13230*/  HMMA.16816.F32 R156, R8.reuse, R46, R56 ;  /* 0x0000002e089c723c */ /* 0x040fe20000001838 */
[----:B------:R-:W2:Y:S04]  /*13240*/  LDSM.16.MT88.4 R44, [R198+0x1800] ;  /* 0x00180000c62c783b */ /* 0x000ea80000004200 */
[----:B------:R-:W-:Y:S03]  /*13250*/  LDSM.16.MT88.4 R56, [R197+0x2000] ;  /* 0x00200000c538783b */ /* 0x000fe60000004200 */
[C---:B------:R-:W-:Y:S01]  /*13260*/  HMMA.16816.F32 R164, R8.reuse, R40, R52 ;  /* 0x0000002808a4723c */ /* 0x040fe20000001834 */
[----:B------:R-:W-:Y:S07]  /*13270*/  LDSM.16.MT88.4 R52, [R197+0x1800] ;  /* 0x00180000c534783b */ /* 0x000fee0000004200 */
[C---:B------:R-:W-:Y:S01]  /*13280*/  HMMA.16816.F32 R152, R8.reuse, R42, R32 ;  /* 0x0000002a0898723c */ /* 0x040fe20000001820 */
[----:B------:R-:W4:Y:S07]  /*13290*/  LDSM.16.MT88.4 R40, [R196+0x2000] ;  /* 0x00200000c428783b */ /* 0x000f2e0000004200 */
[C---:B------:R-:W-:Y:S08]  /*132a0*/  HMMA.16816.F32 R92, R8.reuse, R36, R28 ;  /* 0x00000024085c723c */ /* 0x040ff0000000181c */
[----:B------:R-:W-:Y:S08]  /*132b0*/  HMMA.16816.F32 R240, R8, R38, R24 ;  /* 0x0000002608f0723c */ /* 0x000ff00000001818 */
[C---:B------:R-:W-:Y:S01]  /*132c0*/  HMMA.16816.F32 R36, R16.reuse, R62, RZ ;  /* 0x0000003e1024723c */ /* 0x040fe200000018ff */
[----:B------:R-:W5:Y:S07]  /*132d0*/  LDSM.16.MT88.4 R60, [R198+0x2000] ;  /* 0x00200000c63c783b */ /* 0x000f6e0000004200 */
[----:B------:R-:W-:Y:S01]  /*132e0*/  HMMA.16816.F32 R32, R16, R68, RZ ;  /* 0x000000441020723c */ /* 0x000fe200000018ff */
[----:B------:R-:W-:-:S02]  /*132f0*/  MOV R90, R92 ;  /* 0x0000005c005a7202 */ /* 0x000fc40000000f00 */
[----:B------:R-:W-:Y:S02]  /*13300*/  MOV R89, R93 ;  /* 0x0000005d00597202 */ /* 0x000fe40000000f00 */
[----:B------:R-:W-:Y:S02]  /*13310*/  MOV R88, R94 ;  /* 0x0000005e00587202 */ /* 0x000fe40000000f00 */
[----:B------:R-:W-:Y:S01]  /*13320*/  MOV R4, R95 ;  /* 0x0000005f00047202 */ /* 0x000fe20000000f00 */
[C---:B------:R-:W-:Y:S01]  /*13330*/  HMMA.16816.F32 R28, R16.reuse, R70, RZ ;  /* 0x00000046101c723c */ /* 0x040fe200000018ff */
[----:B------:R-:W-:Y:S07]  /*13340*/  LDSM.16.MT88.4 R68, [R151+0x3800] ;  /* 0x003800009744783b */ /* 0x000fee0000004200 */
[----:B------:R-:W-:Y:S08]  /*13350*/  HMMA.16816.F32 R24, R16, R76, RZ ;  /* 0x0000004c1018723c */ /* 0x000ff000000018ff */
[C---:B---3--:R-:W-:Y:S08]  /*13360*/  HMMA.16816.F32 R228, R8.reuse, R74, R36 ;  /* 0x0000004a08e4723c */ /* 0x048ff00000001824 */
[----:B-1----:R-:W-:Y:S08]  /*13370*/  HMMA.16816.F32 R236, R8, R48, R32 ;  /* 0x0000003008ec723c */ /* 0x002ff00000001820 */
[C---:B--2---:R-:W-:Y:S08]  /*13380*/  HMMA.16816.F32 R36, R16.reuse, R44, RZ ;  /* 0x0000002c1024723c */ /* 0x044ff000000018ff */
[----:B------:R-:W-:Y:S01]  /*13390*/  HMMA.16816.F32 R32, R16, R46, RZ ;  /* 0x0000002e1020723c */ /* 0x000fe200000018ff */
[----:B------:R-:W1:Y:S07]  /*133a0*/  LDSM.16.MT88.4 R44, [R196+0x3000] ;  /* 0x00300000c42c783b */ /* 0x000e6e0000004200 */
[C---:B------:R-:W-:Y:S08]  /*133b0*/  HMMA.16816.F32 R248, R8.reuse, R72, R20 ;  /* 0x0000004808f8723c */ /* 0x040ff00000001814 */
[C---:B------:R-:W-:Y:S01]  /*133c0*/  HMMA.16816.F32 R192, R8.reuse, R50, R28 ;  /* 0x0000003208c0723c */ /* 0x040fe2000000181c */
[----:B------:R-:W-:Y:S07]  /*133d0*/  LDSM.16.MT88.4 R48, [R196+0x3800] ;  /* 0x00380000c430783b */ /* 0x000fee0000004200 */
[----:B----4-:R-:W-:Y:S08]  /*133e0*/  HMMA.16816.F32 R232, R8, R40, R24 ;  /* 0x0000002808e8723c */ /* 0x010ff00000001818 */
[C---:B------:R-:W-:Y:S08]  /*133f0*/  HMMA.16816.F32 R20, R16.reuse, R78, RZ ;  /* 0x0000004e1014723c */ /* 0x040ff000000018ff */
[C---:B------:R-:W-:Y:S08]  /*13400*/  HMMA.16816.F32 R28, R16.reuse, R52, RZ ;  /* 0x00000034101c723c */ /* 0x040ff000000018ff */
[----:B------:R-:W-:Y:S01]  /*13410*/  HMMA.16816.F32 R24, R16, R54, RZ ;  /* 0x000000361018723c */ /* 0x000fe200000018ff */
[----:B------:R-:W2:Y:S07]  /*13420*/  LDSM.16.MT88.4 R52, [R198+0x3000] ;  /* 0x00300000c634783b */ /* 0x000eae0000004200 */
[C---:B------:R-:W-:Y:S01]  /*13430*/  HMMA.16816.F32 R188, R8.reuse, R42, R20 ;  /* 0x0000002a08bc723c */ /* 0x040fe20000001814 */
[----:B------:R-:W3:Y:S07]  /*13440*/  LDSM.16.MT88.4 R40, [R198+0x3800] ;  /* 0x00380000c628783b */ /* 0x000eee0000004200 */
[C---:B-----5:R-:W-:Y:S07]  /*13450*/  HMMA.16816.F32 R72, R8.reuse, R62, R32 ;  /* 0x0000003e0848723c */ /* 0x060fee0000001820 */
[----:B------:R-:W-:Y:S01]  /*13460*/  MOV R63, R4 ;  /* 0x00000004003f7202 */ /* 0x000fe20000000f00 */
[----:B------:R-:W-:Y:S01]  /*13470*/  HMMA.16816.F32 R180, R8, R56, R28 ;  /* 0x0000003808b4723c */ /* 0x000fe2000000181c */
[----:B------:R-:W-:Y:S01]  /*13480*/  FADD.FTZ R4, R109, R108 ;  /* 0x0000006c6d047221 */ /* 0x000fe20000010000 */
[----:B------:R-:W-:-:S03]  /*13490*/  MOV R62, R88 ;  /* 0x00000058003e7202 */ /* 0x000fc60000000f00 */
[----:B------:R-:W-:-:S03]  /*134a0*/  FADD.FTZ R4, R119, R4 ;  /* 0x0000000477047221 */ /* 0x000fc60000010000 */
[----:B-1----:R-:W-:Y:S01]  /*134b0*/  HMMA.16816.F32 R32, R16, R44, RZ ;  /* 0x0000002c1020723c */ /* 0x002fe200000018ff */
[----:B------:R-:W-:-:S04]  /*134c0*/  FADD.FTZ R4, R118, R4 ;  /* 0x0000000476047221 */ /* 0x000fc80000010000 */
[----:B------:R-:W-:-:S03]  /*134d0*/  FADD.FTZ R4, R124, R4 ;  /* 0x000000047c047221 */ /* 0x000fc60000010000 */
[----:B------:R-:W-:Y:S01]  /*134e0*/  HMMA.16816.F32 R28, R16, R46, RZ ;  /* 0x0000002e101c723c */ /* 0x000fe200000018ff */
[----:B------:R-:W1:Y:S01]  /*134f0*/  LDSM.16.MT88.4 R44, [R197+0x3000] ;  /* 0x00300000c52c783b */ /* 0x000e620000004200 */
[----:B------:R-:W-:-:S06]  /*13500*/  FADD.FTZ R4, R137, R4 ;  /* 0x0000000489047221 */ /* 0x000fcc0000010000 */
[----:B------:R-:W-:Y:S08]  /*13510*/  HMMA.16816.F32 R20, R16, R64, RZ ;  /* 0x000000401014723c */ /* 0x000ff000000018ff */
[----:B------:R-:W-:Y:S01]  /*13520*/  HMMA.16816.F32 R76, R8, R58, R24 ;  /* 0x0000003a084c723c */ /* 0x000fe20000001818 */
[----:B------:R-:W-:Y:S07]  /*13530*/  LDSM.16.MT88.4 R56, [R196+0x2800] ;  /* 0x00280000c438783b */ /* 0x000fee0000004200 */
[----:B--2---:R-:W-:Y:S08]  /*13540*/  HMMA.16816.F32 R24, R16, R52, RZ ;  /* 0x000000341018723c */ /* 0x004ff000000018ff */
[C---:B------:R-:W-:Y:S01]  /*13550*/  HMMA.16816.F32 R92, R8.reuse, R50, R28 ;  /* 0x00000032085c723c */ /* 0x040fe2000000181c */
[----:B------:R-:W2:Y:S07]  /*13560*/  LDSM.16.MT88.4 R28, [R197+0x3800] ;  /* 0x00380000c51c783b */ /* 0x000eae0000004200 */
[----:B------:R-:W-:Y:S08]  /*13570*/  HMMA.16816.F32 R176, R8, R68, R20 ;  /* 0x0000004408b0723c */ /* 0x000ff00000001814 */
[----:B------:R-:W-:Y:S08]  /*13580*/  HMMA.16816.F32 R20, R16, R54, RZ ;  /* 0x000000361014723c */ /* 0x000ff000000018ff */
[C---:B---3--:R-:W-:Y:S08]  /*13590*/  HMMA.16816.F32 R132, R8.reuse, R40, R24 ;  /* 0x000000280884723c */ /* 0x048ff00000001818 */
[----:B------:R-:W-:Y:S01]  /*135a0*/  HMMA.16816.F32 R96, R8, R48, R32 ;  /* 0x000000300860723c */ /* 0x000fe20000001820 */
[----:B------:R-:W3:Y:S04]  /*135b0*/  LDSM.16.MT88.4 R32, [R151+0x4800] ;  /* 0x004800009720783b */ /* 0x000ee80000004200 */
[----:B------:R-:W-:Y:S03]  /*135c0*/  LDSM.16.MT88.4 R48, [R151+0x2800] ;  /* 0x002800009730783b */ /* 0x000fe60000004200 */
[----:B-1----:R-:W-:Y:S08]  /*135d0*/  HMMA.16816.F32 R24, R16, R44, RZ ;  /* 0x0000002c1018723c */ /* 0x002ff000000018ff */
[----:B------:R-:W-:Y:S01]  /*135e0*/  HMMA.16816.F32 R104, R8, R42, R20 ;  /* 0x0000002a0868723c */ /* 0x000fe20000001814 */
[----:B------:R-:W-:Y:S07]  /*135f0*/  LDSM.16.MT88.4 R40, [R197+0x1000] ;  /* 0x00100000c528783b */ /* 0x000fee0000004200 */
[----:B------:R-:W-:Y:S08]  /*13600*/  HMMA.16816.F32 R20, R16, R46, RZ ;  /* 0x0000002e1014723c */ /* 0x000ff000000018ff */
[C---:B--2---:R-:W-:Y:S01]  /*13610*/  HMMA.16816.F32 R100, R8.reuse, R28, R24 ;  /* 0x0000001c0864723c */ /* 0x044fe20000001818 */
[----:B------:R-:W1:Y:S07]  /*13620*/  LDSM.16.MT88.4 R24, [R151+0x5000] ;  /* 0x005000009718783b */ /* 0x000e6e0000004200 */
[C---:B------:R-:W-:Y:S07]  /*13630*/  HMMA.16816.F32 R184, R8.reuse, R60, R36 ;  /* 0x0000003c08b8723c */ /* 0x040fee0000001824 */
[----:B------:R-:W-:Y:S01]  /*13640*/  MOV R60, R90 ;  /* 0x0000005a003c7202 */ /* 0x000fe20000000f00 */
[----:B------:R-:W-:Y:S01]  /*13650*/  HMMA.16816.F32 R112, R8, R30, R20 ;  /* 0x0000001e0870723c */ /* 0x000fe20000001814 */
[----:B------:R-:W2:Y:S01]  /*13660*/  LDSM.16.MT88.4 R28, [R196+0x4800] ;  /* 0x00480000c41c783b */ /* 0x000ea20000004200 */
[----:B------:R-:W-:-:S06]  /*13670*/  MOV R61, R89 ;  /* 0x00000059003d7202 */ /* 0x000fcc0000000f00 */
[C---:B---3--:R-:W-:Y:S07]  /*13680*/  HMMA.16816.F32 R20, R16.reuse, R32, RZ ;  /* 0x000000201014723c */ /* 0x048fee00000018ff */
[--C-:B------:R-:W-:Y:S01]  /*13690*/  FFMA.FTZ R33, R80, c[0x0][0x2d0], -R3.reuse ;  /* 0x0000b40050217a23 */ /* 0x100fe20000010803 */
[----:B------:R-:W-:Y:S01]  /*136a0*/  HMMA.16816.F32 R36, R16, R66, RZ ;  /* 0x000000421024723c */ /* 0x000fe200000018ff */
[----:B------:R-:W-:Y:S01]  /*136b0*/  FFMA.FTZ R32, R87, c[0x0][0x2d0], -R2 ;  /* 0x0000b40057207a23 */ /* 0x000fe20000010802 */
[----:B------:R-:W-:Y:S11]  /*136c0*/  LDSM.16.MT88.4 R64, [R198+0x2800] ;  /* 0x00280000c640783b */ /* 0x000ff60000004200 */
[----:B------:R-:W-:Y:S03]  /*136d0*/  @!UPT UIADD3 URZ, URZ, URZ, URZ ;  /* 0x0000003f3f3ff290 */ /* 0x000fe6000fffe03f */
[----:B-1----:R-:W-:Y:S08]  /*136e0*/  HMMA.16816.F32 R108, R8, R24, R20 ;  /* 0x00000018086c723c */ /* 0x002ff00000001814 */
[----:B------:R-:W-:Y:S07]  /*136f0*/  HMMA.16816.F32 R20, R16, R34, RZ ;  /* 0x000000221014723c */ /* 0x000fee00000018ff */
[--C-:B------:R-:W-:Y:S01]  /*13700*/  FFMA.FTZ R35, R82, c[0x0][0x2d0], -R3.reuse ;  /* 0x0000b40052237a23 */ /* 0x100fe20000010803 */
[----:B------:R-:W-:Y:S01]  /*13710*/  HMMA.16816.F32 R88, R8, R70, R36 ;  /* 0x000000460858723c */ /* 0x000fe20000001824 */
[----:B------:R-:W-:-:S06]  /*13720*/  FFMA.FTZ R34, R81, c[0x0][0x2d0], -R3 ;  /* 0x0000b40051227a23 */ /* 0x000fcc0000010803 */
[----:B------:R-:W-:Y:S02]  /*13730*/  FFMA.FTZ R36, R83, c[0x0][0x2d0], -R3 ;  /* 0x0000b40053247a23 */ /* 0x000fe40000010803 */
[----:B------:R-:W-:Y:S01]  /*13740*/  FADD.FTZ R3, R138, R4 ;  /* 0x000000048a037221 */ /* 0x000fe20000010000 */
[----:B------:R-:W-:Y:S01]  /*13750*/  LDSM.16.MT88.4 R80, [R151+0x4000] ;  /* 0x004000009750783b */ /* 0x000fe20000004200 */
[----:B------:R-:W-:Y:S02]  /*13760*/  FADD.FTZ R4, R127, R13 ;  /* 0x0000000d7f047221 */ /* 0x000fe40000010000 */
[--C-:B------:R-:W-:Y:S02]  /*13770*/  FFMA.FTZ R13, R86, c[0x0][0x2d0], -R2.reuse ;  /* 0x0000b400560d7a23 */ /* 0x100fe40000010802 */
[--C-:B------:R-:W-:Y:S01]  /*13780*/  FFMA.FTZ R38, R85, c[0x0][0x2d0], -R2.reuse ;  /* 0x0000b40055267a23 */ /* 0x100fe20000010802 */
[----:B------:R-:W-:Y:S01]  /*13790*/  HMMA.16816.F32 R120, R8, R26, R20 ;  /* 0x0000001a0878723c */ /* 0x000fe20000001814 */
[----:B------:R-:W1:Y:S01]  /*137a0*/  LDSM.16.MT88.4 R24, [R196+0x5000] ;  /* 0x00500000c418783b */ /* 0x000e620000004200 */
[----:B------:R-:W-:-:S02]  /*137b0*/  FFMA.FTZ R37, R84, c[0x0][0x2d0], -R2 ;  /* 0x0000b40054257a23 */ /* 0x000fc40000010802 */
[----:B------:R-:W-:Y:S02]  /*137c0*/  FADD.FTZ R2, R139, R3 ;  /* 0x000000038b027221 */ /* 0x000fe40000010000 */
[----:B------:R-:W-:Y:S02]  /*137d0*/  FADD.FTZ R3, R136, R4 ;  /* 0x0000000488037221 */ /* 0x000fe40000010000 */
[----:B--2---:R-:W-:Y:S01]  /*137e0*/  HMMA.16816.F32 R20, R16, R28, RZ ;  /* 0x0000001c1014723c */ /* 0x004fe200000018ff */
[----:B------:R-:W-:Y:S01]  /*137f0*/  MUFU.EX2 R4, R13 ;  /* 0x0000000d00047308 */ /* 0x000fe20000000800 */
[----:B------:R-:W-:Y:S02]  /*13800*/  FADD.FTZ R3, R160, R3 ;  /* 0x00000003a0037221 */ /* 0x000fe40000010000 */
[----:B------:R-:W-:Y:S11]  /*13810*/  LDSM.16.MT88.4 R160, [R196+0x1000] ;  /* 0x00100000c4a0783b */ /* 0x000ff60000004200 */
[----:B------:R-:W-:Y:S09]  /*13820*/  @!UPT UIADD3 URZ, URZ, URZ, URZ ;  /* 0x0000003f3f3ff290 */ /* 0x000ff2000fffe03f */
        /* <DEDUP_REMOVED lines=9> */
[----:B------:R-:W-:Y:S01]  /*138c0*/  MUFU.EX2 R28, R33 ;  /* 0x00000021001c7308 */ /* 0x000fe20000000800 */
[----:B-1----:R-:W-:Y:S01]  /*138d0*/  FADD.FTZ R3, R29, R3 ;  /* 0x000000031d037221 */ /* 0x002fe20000010000 */
[----:B------:R-:W-:Y:S11]  /*138e0*/  F2FP.PACK_AB R137, R4, R29 ;  /* 0x0000001d0489723e */ /* 0x000ff600000000ff */
[----:B------:R-:W-:Y:S02]  /*138f0*/  @!UPT UIADD3 URZ, URZ, URZ, URZ ;  /* 0x0000003f3f3ff290 */ /* 0x000fe4000fffe03f */
[----:B--2---:R-:W-:Y:S01]  /*13900*/  HMMA.16816.F32 R124, R8, R24, R20 ;  /* 0x00000018087c723c */ /* 0x004fe20000001814 */
[----:B------:R-:W1:Y:S07]  /*13910*/  MUFU.EX2 R25, R36 ;  /* 0x0000002400197308 */ /* 0x000e6e0000000800 */
[----:B------:R-:W-:Y:S01]  /*13920*/  HMMA.16816.F32 R20, R16, R30, RZ ;  /* 0x0000001e1014723c */ /* 0x000fe200000018ff */
[----:B------:R-:W2:Y:S08]  /*13930*/  MUFU.EX2 R24, R35 ;  /* 0x0000002300187308 */ /* 0x000eb00000000800 */
[----:B------:R-:W3:Y:S01]  /*13940*/  MUFU.EX2 R30, R34 ;  /* 0x00000022001e7308 */ /* 0x000ee20000000800 */
[----:B-1----:R-:W-:-:S04]  /*13950*/  FADD.FTZ R2, R25, R2 ;  /* 0x0000000219027221 */ /* 0x002fc80000010000 */
[C---:B--2---:R-:W-:Y:S01]  /*13960*/  FADD.FTZ R2, R24.reuse, R2 ;  /* 0x0000000218027221 */ /* 0x044fe20000010000 */
[----:B------:R-:W-:-:S03]  /*13970*/  F2FP.PACK_AB R136, R24, R25 ;  /* 0x000000191888723e */ /* 0x000fc600000000ff */
[----:B---3--:R-:W-:Y:S01]  /*13980*/  FADD.FTZ R2, R30, R2 ;  /* 0x000000021e027221 */ /* 0x008fe20000010000 */
[----:B------:R-:W-:-:S05]  /*13990*/  F2FP.PACK_AB R138, R28, R30 ;  /* 0x0000001e1c8a723e */ /* 0x000fca00000000ff */
[----:B------:R-:W-:Y:S01]  /*139a0*/  HMMA.16816.F32 R32, R8, R26, R20 ;  /* 0x0000001a0820723c */ /* 0x000fe20000001814 */
[----:B------:R-:W1:Y:S01]  /*139b0*/  LDSM.16.MT88.4 R20, [R197+0x4800] ;  /* 0x00480000c514783b */ /* 0x000e620000004200 */
[----:B------:R-:W-:Y:S02]  /*139c0*/  FADD.FTZ R218, R28, R2 ;  /* 0x000000021cda7221 */ /* 0x000fe40000010000 */
[----:B------:R-:W-:Y:S02]  /*139d0*/  FADD.FTZ R2, R4, R3 ;  /* 0x0000000304027221 */ /* 0x000fe40000010000 */
[----:B------:R-:W2:Y:S08]  /*139e0*/  MUFU.EX2 R4, R38 ;  /* 0x0000002600047308 */ /* 0x000eb00000000800 */
[----:B------:R-:W3:Y:S01]  /*139f0*/  MUFU.EX2 R3, R37 ;  /* 0x0000002500037308 */ /* 0x000ee20000000800 */
[----:B--2---:R-:W-:Y:S01]  /*13a00*/  FADD.FTZ R2, R4, R2 ;  /* 0x0000000204027221 */ /* 0x004fe20000010000 */
[----:B---3--:R-:W-:-:S03]  /*13a10*/  F2FP.PACK_AB R139, R3, R4 ;  /* 0x00000004038b723e */ /* 0x008fc600000000ff */
[----:B------:R-:W-:-:S04]  /*13a20*/  FADD.FTZ R217, R3, R2 ;  /* 0x0000000203d97221 */ /* 0x000fc80000010000 */
[C---:B------:R-:W-:Y:S08]  /*13a30*/  HMMA.16816.F32 R164, R136.reuse, R160, R164 ;  /* 0x000000a088a4723c */ /* 0x040ff000000018a4 */
[C---:B------:R-:W-:Y:S01]  /*13a40*/  HMMA.16816.F32 R160, R136.reuse, R162, R152 ;  /* 0x000000a288a0723c */ /* 0x040fe20000001898 */
[----:B------:R-:W2:Y:S07]  /*13a50*/  LDSM.16.MT88.4 R152, [R198+0x1000] ;  /* 0x00100000c698783b */ /* 0x000eae0000004200 */
[C---:B------:R-:W-:Y:S08]  /*13a60*/  HMMA.16816.F32 R172, R136.reuse, R168, R172 ;  /* 0x000000a888ac723c */ /* 0x040ff000000018ac */
[----:B------:R-:W-:Y:S08]  /*13a70*/  HMMA.16816.F32 R168, R136, R170, R156 ;  /* 0x000000aa88a8723c */ /* 0x000ff0000000189c */
[C---:B-1----:R-:W-:Y:S08]  /*13a80*/  HMMA.16816.F32 R24, R16.reuse, R20, RZ ;  /* 0x000000141018723c */ /* 0x042ff000000018ff */
[----:B------:R-:W-:Y:S01]  /*13a90*/  HMMA.16816.F32 R16, R16, R22, RZ ;  /* 0x000000161010723c */ /* 0x000fe200000018ff */
[----:B------:R-:W1:Y:S07]  /*13aa0*/  LDSM.16.MT88.4 R20, [R197+0x5000] ;  /* 0x00500000c514783b */ /* 0x000e6e0000004200 */
[C---:B------:R-:W-:Y:S08]  /*13ab0*/  HMMA.16816.F32 R36, R136.reuse, R40, R248 ;  /* 0x000000288824723c */ /* 0x040ff000000018f8 */
[C---:B--2---:R-:W-:Y:S08]  /*13ac0*/  HMMA.16816.F32 R156, R136.reuse, R152, R60 ;  /* 0x00000098889c723c */ /* 0x044ff0000000183c */
[C---:B------:R-:W-:Y:S08]  /*13ad0*/  HMMA.16816.F32 R60, R136.reuse, R64, R184 ;  /* 0x00000040883c723c */ /* 0x040ff000000018b8 */
[C---:B------:R-:W-:Y:S01]  /*13ae0*/  HMMA.16816.F32 R64, R136.reuse, R66, R72 ;  /* 0x000000428840723c */ /* 0x040fe20000001848 */
[----:B------:R-:W2:Y:S07]  /*13af0*/  LDSM.16.MT88.4 R72, [R197+0x2800] ;  /* 0x00280000c548783b */ /* 0x000eae0000004200 */
[----:B------:R-:W-:Y:S08]  /*13b00*/  HMMA.16816.F32 R44, R136, R48, R236 ;  /* 0x00000030882c723c */ /* 0x000ff000000018ec */
[C---:B-1----:R-:W-:Y:S08]  /*13b10*/  HMMA.16816.F32 R24, R8.reuse, R20, R24 ;  /* 0x000000140818723c */ /* 0x042ff00000001818 */
[----:B------:R-:W-:Y:S01]  /*13b20*/  HMMA.16816.F32 R16, R8, R22, R16 ;  /* 0x000000160810723c */ /* 0x000fe20000001810 */
[----:B------:R-:W-:Y:S07]  /*13b30*/  LDSM.16.MT88.4 R8, [R197+0x5800] ;  /* 0x00580000c508783b */ /* 0x000fee0000004200 */
[C---:B------:R-:W-:Y:S08]  /*13b40*/  HMMA.16816.F32 R52, R136.reuse, R56, R232 ;  /* 0x000000388834723c */ /* 0x040ff000000018e8 */
[C---:B------:R-:W-:Y:S08]  /*13b50*/  HMMA.16816.F32 R152, R136.reuse, R154, R240 ;  /* 0x0000009a8898723c */ /* 0x040ff000000018f0 */
[C---:B--2---:R-:W-:Y:S08]  /*13b60*/  HMMA.16816.F32 R68, R136.reuse, R72, R180 ;  /* 0x000000488844723c */ /* 0x044ff000000018b4 */
[C---:B------:R-:W-:Y:S08]  /*13b70*/  HMMA.16816.F32 R72, R136.reuse, R74, R76 ;  /* 0x0000004a8848723c */ /* 0x040ff0000000184c */
[C---:B------:R-:W-:Y:S08]  /*13b80*/  HMMA.16816.F32 R76, R136.reuse, R80, R176 ;  /* 0x00000050884c723c */ /* 0x040ff000000018b0 */
[C---:B------:R-:W-:Y:S01]  /*13b90*/  HMMA.16816.F32 R80, R136.reuse, R82, R88 ;  /* 0x000000528850723c */ /* 0x040fe20000001858 */
[----:B------:R-:W1:Y:S07]  /*13ba0*/  LDSM.16.MT88.4 R88, [R196+0x4000] ;  /* 0x00400000c458783b */ /* 0x000e6e0000004200 */
[C---:B------:R-:W-:Y:S08]  /*13bb0*/  HMMA.16816.F32 R40, R136.reuse, R42, R228 ;  /* 0x0000002a8828723c */ /* 0x040ff000000018e4 */
[C---:B------:R-:W-:Y:S08]  /*13bc0*/  HMMA.16816.F32 R48, R136.reuse, R50, R192 ;  /* 0x000000328830723c */ /* 0x040ff000000018c0 */
[C---:B------:R-:W-:Y:S08]  /*13bd0*/  HMMA.16816.F32 R56, R136.reuse, R58, R188 ;  /* 0x0000003a8838723c */ /* 0x040ff000000018bc */
[C---:B-1----:R-:W-:Y:S01]  /*13be0*/  HMMA.16816.F32 R84, R136.reuse, R88, R96 ;  /* 0x000000588854723c */ /* 0x042fe20000001860 */
[----:B------:R-:W1:Y:S07]  /*13bf0*/  LDSM.16.MT88.4 R96, [R198+0x4000] ;  /* 0x00400000c660783b */ /* 0x000e6e0000004200 */
[C---:B------:R-:W-:Y:S08]  /*13c00*/  HMMA.16816.F32 R88, R136.reuse, R90, R92 ;  /* 0x0000005a8858723c */ /* 0x040ff0000000185c */
[C---:B-1----:R-:W-:Y:S08]  /*13c10*/  HMMA.16816.F32 R92, R136.reuse, R96, R132 ;  /* 0x00000060885c723c */ /* 0x042ff00000001884 */
[C---:B------:R-:W-:Y:S01]  /*13c20*/  HMMA.16816.F32 R96, R136.reuse, R98, R104 ;  /* 0x000000628860723c */ /* 0x040fe20000001868 */
[----:B------:R-:W1:Y:S07]  /*13c30*/  LDSM.16.MT88.4 R104, [R197+0x4000] ;  /* 0x00400000c568783b */ /* 0x000e6e0000004200 */
[C---:B------:R-:W-:Y:S08]  /*13c40*/  HMMA.16816.F32 R132, R136.reuse, R8, R24 ;  /* 0x000000088884723c */ /* 0x040ff00000001818 */
        /* <DEDUP_REMOVED lines=10> */
[C---:B------:R-:W-:Y:S08]  /*13cf0*/  HMMA.16816.F32 R128, R136.reuse, R130, R32 ;  /* 0x000000828880723c */ /* 0x040ff00000001820 */
[----:B------:R-:W-:Y:S01]  /*13d00*/  HMMA.16816.F32 R136, R136, R10, R16 ;  /* 0x0000000a8888723c */ /* 0x000fe20000001810 */
[----:B------:R-:W-:Y:S07]  /*13d10*/  @!UPT UIADD3 URZ, URZ, URZ, URZ ;  /* 0x0000003f3f3ff290 */ /* 0x000fee000fffe03f */
[----:B------:R-:W-:Y:S11]  /*13d20*/  @!P0 BRA `(.L_x_1837) ;  /* 0x00002f4000008947 */ /* 0x000ff60003800000 */
.L_x_1849:
[----:B------:R-:W-:Y:S04]  /*13d30*/  DEPBAR.LE SB0, 0x0 ;  /* 0x000080000000791a */ /* 0x000fe80000000000 */
[----:B------:R-:W-:Y:S01]  /*13d40*/  WARPSYNC 0xffffffff ;  /* 0xffffffff00007948 */ /* 0x000fe20003800000 */
[----:B------:R-:W-:Y:S01]  /*13d50*/  BAR.SYNC.DEFER_BLOCKING 0x0 ;  /* 0x0000000000007b1d */ /* 0x000fe20000010000 */
[----:B------:R-:W-:Y:S01]  /*13d60*/  SHF.R.S32.HI R2, RZ, 0x1f, R212 ;  /* 0x0000001fff027819 */ /* 0x000fe200000114d4 */
[----:B------:R-:W-:Y:S01]  /*13d70*/  IMAD.MOV.U32 R13, RZ, RZ, R6 ;  /* 0x000000ffff0d7224 */ /* 0x000fe200078e0006 */
[----:B------:R-:W-:Y:S02]  /*13d80*/  LOP3.LUT P0, RZ, R149, 0x2, RZ, 0xc0, !PT ;  /* 0x0000000295ff7812 */ /* 0x000fe4000780c0ff */
[----:B------:R-:W-:Y:S01]  /*13d90*/  SHF.R.S32.HI R8, RZ, 0x1f, R211 ;  /* 0x0000001fff087819 */ /* 0x000fe200000114d3 */
[----:B------:R-:W-:Y:S01]  /*13da0*/  IMAD R4, R2, c[0x0][0x208], RZ ;  /* 0x0000820002047a24 */ /* 0x000fe200078e02ff */
[----:B------:R-:W-:Y:S01]  /*13db0*/  ISETP.GE.AND P2, PT, R204, c[0x0][0x1d4], PT ;  /* 0x00007500cc007a0c */ /* 0x000fe20003f46270 */
[C---:B------:R-:W-:Y:S04]  /*13dc0*/  IMAD.WIDE.U32 R2, R212.reuse, c[0x0][0x208], RZ ;  /* 0x00008200d4027a25 */ /* 0x040fe800078e00ff */
[----:B------:R-:W-:Y:S04]  /*13dd0*/  IMAD R4, R212, c[0x0][0x20c], R4 ;  /* 0x00008300d4047a24 */ /* 0x000fe800078e0204 */
[----:B------:R-:W-:Y:S02]  /*13de0*/  IMAD.IADD R3, R3, 0x1, R4 ;  /* 0x0000000103037824 */ /* 0x000fe400078e0204 */
[----:B------:R-:W-:Y:S02]  /*13df0*/  IMAD R4, R8, c[0x0][0x218], RZ ;  /* 0x0000860008047a24 */ /* 0x000fe400078e02ff */
[C---:B------:R-:W-:Y:S01]  /*13e00*/  IMAD.WIDE.U32 R8, R211.reuse, c[0x0][0x218], R2 ;  /* 0x00008600d3087a25 */ /* 0x040fe200078e0002 */
[C---:B------:R-:W-:Y:S02]  /*13e10*/  IADD3 R2, R150.reuse, 0x20, RZ ;  /* 0x0000002096027810 */ /* 0x040fe40007ffe0ff */
[----:B------:R-:W-:Y:S01]  /*13e20*/  @P0 IADD3 R2, R150, -0x20, RZ ;  /* 0xffffffe096020810 */ /* 0x000fe20007ffe0ff */
[----:B------:R1:W2:Y:S01]  /*13e30*/  LDSM.16.M88.4 R32, [R199] ;  /* 0x00000000c720783b */ /* 0x0002a20000000200 */
[----:B------:R-:W-:Y:S01]  /*13e40*/  IMAD R4, R211, c[0x0][0x21c], R4 ;  /* 0x00008700d3047a24 */ /* 0x000fe200078e0204 */
[----:B------:R-:W-:Y:S02]  /*13e50*/  IADD3 R3, P1, R220, R8, RZ ;  /* 0x00000008dc037210 */ /* 0x000fe40007f3e0ff */
[----:B------:R1:W3:Y:S02]  /*13e60*/  LDSM.16.M88.4 R184, [R2] ;  /* 0x0000000002b8783b */ /* 0x0002e40000000200 */
[----:B------:R-:W-:Y:S02]  /*13e70*/  IADD3.X R4, R224, R9, R4, P1, !PT ;  /* 0x00000009e0047210 */ /* 0x000fe40000ffe404 */
[----:B------:R1:W4:Y:S01]  /*13e80*/  LDSM.16.M88.4 R188, [R2+0x800] ;  /* 0x0008000002bc783b */ /* 0x0003220000000200 */
[C---:B------:R-:W-:Y:S03]  /*13e90*/  LEA R20, P0, R3.reuse, c[0x0][0x1f8], 0x1 ;  /* 0x00007e0003147a11 */ /* 0x040fe600078008ff */
[----:B------:R1:W1:Y:S01]  /*13ea0*/  LDSM.16.M88.4 R192, [R2+0x1000] ;  /* 0x0010000002c0783b */ /* 0x0002620000000200 */
[----:B------:R-:W-:Y:S03]  /*13eb0*/  LEA.HI.X R4, R3, c[0x0][0x1fc], R4, 0x1, P0 ;  /* 0x00007f0003047a11 */ /* 0x000fe600000f0c04 */
[----:B------:R1:W1:Y:S04]  /*13ec0*/  LDSM.16.M88.4 R16, [R150] ;  /* 0x000000009610783b */ /* 0x0002680000000200 */
[----:B------:R1:W1:Y:S04]  /*13ed0*/  LDSM.16.M88.4 R24, [R150+0x800] ;  /* 0x000800009618783b */ /* 0x0002680000000200 */
[----:B------:R1:W1:Y:S04]  /*13ee0*/  LDSM.16.M88.4 R176, [R150+0x1000] ;  /* 0x0010000096b0783b */ /* 0x0002680000000200 */
[----:B------:R1:W1:Y:S01]  /*13ef0*/  LDSM.16.M88.4 R180, [R200] ;  /* 0x00000000c8b4783b */ /* 0x0002620000000200 */
[----:B------:R-:W-:-:S05]  /*13f00*/  BRA.DIV ~URZ, `(.L_x_1838) ;  /* 0x000091327f007947 */ /* 0x000fca000b800000 */
[----:B-1----:R1:W4:Y:S02]  /*13f10*/  SHFL.IDX PT, R2, R4, RZ, 0x181f ;  /* 0x00181fff04027589 */ /* 0x00232400000e0000 */
.L_x_1925:
[----:B------:R-:W5:Y:S01]  /*13f20*/  SHFL.IDX PT, R3, R20, RZ, 0x181f ;  /* 0x00181fff14037589 */ /* 0x000f6200000e0000 */
[----:B------:R-:W-:Y:S03]  /*13f30*/  BSSY B0, `(.L_x_1839) ;  /* 0x0000024000007945 */ /* 0x000fe60003800000 */
[----:B------:R-:W1:Y:S01]  /*13f40*/  S2R R21, SR_TID.X ;  /* 0x0000000000157919 */ /* 0x000e620000002100 */
[CC--:B-----5:R-:W-:Y:S04]  /*13f50*/  LEA R8, P0, R140.reuse, R3.reuse, 0x1 ;  /* 0x000000038c087211 */ /* 0x0e0fe800078008ff */
[-C--:B----4-:R-:W-:Y:S05]  /*13f60*/  LEA.HI.X R9, R140, R2.reuse, R141, 0x1, P0 ;  /* 0x000000028c097211 */ /* 0x090fea00000f0c8d */
[----:B------:R-:W-:Y:S01]  /*13f70*/  @!PT LDS RZ, [RZ] ;  /* 0x00000000fffff984 */ /* 0x000fe20000000800 */
[----:B------:R-:W-:Y:S01]  /*13f80*/  @!PT LDS RZ, [RZ] ;  /* 0x00000000fffff984 */ /* 0x000fe20000000800 */
[----:B------:R4:W-:Y:S02]  /*13f90*/  LDGSTS.E.BYPASS.LTC128B.128 [R203+0x4080], [R8.64], !P5 ;  /* 0x0408000008cb7fae */ /* 0x0009e4000e901d46 */
[CC--:B----4-:R-:W-:Y:S04]  /*13fa0*/  LEA R8, P0, R206.reuse, R3.reuse, 0x1 ;  /* 0x00000003ce087211 */ /* 0x0d0fe800078008ff */
[-C--:B------:R-:W-:Y:S02]  /*13fb0*/  LEA.HI.X R9, R206, R2.reuse, R214, 0x1, P0 ;  /* 0x00000002ce097211 */ /* 0x080fe400000f0cd6 */
[CC--:B------:R-:W-:Y:S03]  /*13fc0*/  LEA R10, P0, R205.reuse, R3.reuse, 0x1 ;  /* 0x00000003cd0a7211 */ /* 0x0c0fe600078008ff */
[----:B------:R4:W-:Y:S01]  /*13fd0*/  LDGSTS.E.BYPASS.LTC128B.128 [R203+0x5880], [R8.64], !P4 ;  /* 0x0588000008cb7fae */ /* 0x0009e2000e101d46 */
[-C--:B------:R-:W-:Y:S05]  /*13fe0*/  LEA.HI.X R11, R205, R2.reuse, R216, 0x1, P0 ;  /* 0x00000002cd0b7211 */ /* 0x080fea00000f0cd8 */
[----:B------:R3:W-:Y:S01]  /*13ff0*/  LDGSTS.E.BYPASS.LTC128B.128 [R203+0x7080], [R10.64], !P3 ;  /* 0x070800000acb7fae */ /* 0x0007e2000d901d46 */
[C---:B----4-:R-:W-:Y:S04]  /*14000*/  LEA R8, P0, R204.reuse, R3, 0x1 ;  /* 0x00000003cc087211 */ /* 0x050fe800078008ff */
[----:B------:R-:W-:Y:S02]  /*14010*/  LEA.HI.X R9, R204, R2, R215, 0x1, P0 ;  /* 0x00000002cc097211 */ /* 0x000fe400000f0cd7 */
[----:B-1----:R-:W-:Y:S03]  /*14020*/  ISETP.GT.AND P0, PT, R21, 0x7f, PT ;  /* 0x0000007f1500780c */ /* 0x002fe60003f04270 */
[----:B------:R3:W-:Y:S10]  /*14030*/  LDGSTS.E.BYPASS.LTC128B.128 [R203+0x8880], [R8.64], !P2 ;  /* 0x0888000008cb7fae */ /* 0x0007f4000d101d46 */
[----:B------:R-:W-:-:S05]  /*14040*/  @P0 BRA `(.L_x_1840) ;  /* 0x0000012000000947 */ /* 0x000fca0003800000 */
[----:B------:R-:W-:-:S05]  /*14050*/  BRA.DIV ~URZ, `(.L_x_1841) ;  /* 0x000090527f007947 */ /* 0x000fca000b800000 */
[----:B------:R-:W1:Y:S04]  /*14060*/  SHFL.IDX PT, R4, R4, 0x1, 0x181f ;  /* 0x00381f0004047f89 */ /* 0x000e6800000e0000 */
[----:B------:R4:W3:Y:S02]  /*14070*/  SHFL.IDX PT, R2, R20, 0x1, 0x181f ;  /* 0x00381f0014027f89 */ /* 0x0008e400000e0000 */
.L_x_1926:
[C---:B---3--:R-:W-:Y:S04]  /*14080*/  LEA R8, P0, R140.reuse, R2, 0x1 ;  /* 0x000000028c087211 */ /* 0x048fe800078008ff */
[----:B-1----:R-:W-:Y:S05]  /*14090*/  LEA.HI.X R9, R140, R4, R141, 0x1, P0 ;  /* 0x000000048c097211 */ /* 0x002fea00000f0c8d */
[----:B------:R-:W-:Y:S01]  /*140a0*/  @!PT LDS RZ, [RZ] ;  /* 0x00000000fffff984 */ /* 0x000fe20000000800 */
[----:B------:R-:W-:Y:S01]  /*140b0*/  @!PT LDS RZ, [RZ] ;  /* 0x00000000fffff984 */ /* 0x000fe20000000800 */
[----:B------:R-:W-:Y:S01]  /*140c0*/  @!PT LDS RZ, [RZ] ;  /* 0x00000000fffff984 */ /* 0x000fe20000000800 */
[----:B------:R1:W-:Y:S02]  /*140d0*/  LDGSTS.E.BYPASS.LTC128B.128 [R207+0x5080], [R8.64], !P5 ;  /* 0x0508000008cf7fae */ /* 0x0003e4000e901d46 */
[C---:B-1----:R-:W-:Y:S04]  /*140e0*/  LEA R8, P0, R206.reuse, R2, 0x1 ;  /* 0x00000002ce087211 */ /* 0x042fe800078008ff */
[----:B------:R-:W-:Y:S05]  /*140f0*/  LEA.HI.X R9, R206, R4, R214, 0x1, P0 ;  /* 0x00000004ce097211 */ /* 0x000fea00000f0cd6 */
[----:B------:R1:W-:Y:S02]  /*14100*/  LDGSTS.E.BYPASS.LTC128B.128 [R207+0x6880], [R8.64], !P4 ;  /* 0x0688000008cf7fae */ /* 0x0003e4000e101d46 */
[C---:B-1----:R-:W-:Y:S04]  /*14110*/  LEA R8, P0, R205.reuse, R2, 0x1 ;  /* 0x00000002cd087211 */ /* 0x042fe800078008ff */
[----:B------:R-:W-:Y:S02]  /*14120*/  LEA.HI.X R9, R205, R4, R216, 0x1, P0 ;  /* 0x00000004cd097211 */ /* 0x000fe400000f0cd8 */
[C---:B------:R-:W-:Y:S03]  /*14130*/  LEA R2, P0, R204.reuse, R2, 0x1 ;  /* 0x00000002cc027211 */ /* 0x040fe600078008ff */
[----:B------:R1:W-:Y:S01]  /*14140*/  LDGSTS.E.BYPASS.LTC128B.128 [R207+0x8080], [R8.64], !P3 ;  /* 0x0808000008cf7fae */ /* 0x0003e2000d901d46 */
[----:B------:R-:W-:Y:S05]  /*14150*/  LEA.HI.X R3, R204, R4, R215, 0x1, P0 ;  /* 0x00000004cc037211 */ /* 0x000fea00000f0cd7 */
[----:B------:R1:W-:Y:S04]  /*14160*/  LDGSTS.E.BYPASS.LTC128B.128 [R207+0x9880], [R2.64], !P2 ;  /* 0x0988000002cf7fae */ /* 0x0003e8000d101d46 */
.L_x_1840:
[----:B------:R-:W-:Y:S05]  /*14170*/  BSYNC B0 ;  /* 0x0000000000007941 */ /* 0x000fea0003800000 */
.L_x_1839:
[----:B------:R-:W0:Y:S01]  /*14180*/  LDGDEPBAR ;  /* 0x00000000000079af */ /* 0x000e220000000000 */
[----:B------:R-:W-:Y:S01]  /*14190*/  WARPSYNC 0xffffffff ;  /* 0xffffffff00007948 */ /* 0x000fe20003800000 */
[C---:B-123--:R-:W-:Y:S01]  /*141a0*/  HMMA.16816.F32 R8, R32.reuse, R16, RZ ;  /* 0x000000102008723c */ /* 0x04efe200000018ff */
[----:B------:R-:W-:Y:S02]  /*141b0*/  BSSY B0, `(.L_x_1842) ;  /* 0x0000115000007945 */ /* 0x000fe40003800000 */
[----:B------:R-:W-:Y:S02]  /*141c0*/  LOP3.LUT P0, RZ, R149, 0x4, RZ, 0xc0, !PT ;  /* 0x0000000495ff7812 */ /* 0x000fe4000780c0ff */
[C---:B------:R-:W-:Y:S03]  /*141d0*/  IADD3 R2, R150.reuse, 0x40, RZ ;  /* 0x0000004096027810 */ /* 0x040fe60007ffe0ff */
[C---:B------:R-:W-:Y:S08]  /*141e0*/  HMMA.16816.F32 R16, R32.reuse, R18, RZ ;  /* 0x000000122010723c */ /* 0x040ff000000018ff */
[C---:B----4-:R-:W-:Y:S01]  /*141f0*/  HMMA.16816.F32 R20, R32.reuse, R24, RZ ;  /* 0x000000182014723c */ /* 0x050fe200000018ff */
[----:B------:R-:W-:Y:S02]  /*14200*/  @P0 IADD3 R2, R150, -0x40, RZ ;  /* 0xffffffc096020810 */ /* 0x000fe40007ffe0ff */
[----:B------:R-:W-:Y:S05]  /*14210*/  ISETP.GT.AND P0, PT, R210, R219, PT ;  /* 0x000000dbd200720c */ /* 0x000fea0003f04270 */
        /* <DEDUP_REMOVED lines=16> */
[C---:B--2---:R-:W-:Y:S08]  /*14320*/  HMMA.16816.F32 R20, R176.reuse, R180, R20 ;  /* 0x000000b4b014723c */ /* 0x044ff00000001814 */
[C---:B------:R-:W-:Y:S01]  /*14330*/  HMMA.16816.F32 R24, R176.reuse, R182, R24 ;  /* 0x000000b6b018723c */ /* 0x040fe20000001818 */
[----:B------:R-:W1:Y:S07]  /*14340*/  LDSM.16.M88.4 R180, [R201] ;  /* 0x00000000c9b4783b */ /* 0x000e6e0000000200 */
[C---:B------:R-:W-:Y:S08]  /*14350*/  HMMA.16816.F32 R28, R176.reuse, R188, R28 ;  /* 0x000000bcb01c723c */ /* 0x040ff0000000181c */
[----:B------:R-:W-:Y:S01]  /*14360*/  HMMA.16816.F32 R32, R176, R190, R32 ;  /* 0x000000beb020723c */ /* 0x000fe20000001820 */
[----:B------:R-:W2:Y:S07]  /*14370*/  LDSM.16.M88.4 R176, [R14+0x800] ;  /* 0x000800000eb0783b */ /* 0x000eae0000000200 */
[----:B------:R-:W3:Y:S01]  /*14380*/  LDSM.16.M88.4 R188, [R14+0x1000] ;  /* 0x001000000ebc783b */ /* 0x000ee20000000200 */
[C---:B-1----:R-:W-:Y:S08]  /*14390*/  HMMA.16816.F32 R8, R180.reuse, R184, R8 ;  /* 0x000000b8b408723c */ /* 0x042ff00000001808 */
[C---:B------:R-:W-:Y:S01]  /*143a0*/  HMMA.16816.F32 R16, R180.reuse, R186, R16 ;  /* 0x000000bab410723c */ /* 0x040fe20000001810 */
[----:B------:R-:W-:Y:S07]  /*143b0*/  LDSM.16.M88.4 R184, [R150+0x1800] ;  /* 0x0018000096b8783b */ /* 0x000fee0000000200 */
[C---:B--2---:R-:W-:Y:S08]  /*143c0*/  HMMA.16816.F32 R20, R180.reuse, R176, R20 ;  /* 0x000000b0b414723c */ /* 0x044ff00000001814 */
[C---:B------:R-:W-:Y:S01]  /*143d0*/  HMMA.16816.F32 R24, R180.reuse, R178, R24 ;  /* 0x000000b2b418723c */ /* 0x040fe20000001818 */
[----:B------:R-:W1:Y:S07]  /*143e0*/  LDSM.16.M88.4 R176, [R199+0x4000] ;  /* 0x00400000c7b0783b */ /* 0x000e6e0000000200 */
[C---:B---3--:R-:W-:Y:S08]  /*143f0*/  HMMA.16816.F32 R28, R180.reuse, R188, R28 ;  /* 0x000000bcb41c723c */ /* 0x048ff0000000181c */
        /* <DEDUP_REMOVED lines=102> */
[----:B------:R-:W-:Y:S01]  /*14a60*/  LDSM.16.M88.4 R188, [R201+0xc000] ;  /* 0x00c00000c9bc783b */ /* 0x000fe20000000200 */
        /* <DEDUP_REMOVED lines=33> */
[C---:B--2---:R-:W-:Y:S08]  /*14c80*/  HMMA.16816.F32 R28, R188.reuse, R8, R28 ;  /* 0x00000008bc1c723c */ /* 0x044ff0000000181c */
[----:B------:R-:W-:Y:S04]  /*14c90*/  HMMA.16816.F32 R32, R188, R10, R32 ;  /* 0x0000000abc20723c */ /* 0x000fe80000001820 */
[----:B-----5:R-:W-:Y:S04]  /*14ca0*/  FMUL.FTZ R2, R17, c[0x0][0x320] ;  /* 0x0000c80011027a20 */ /* 0x020fe80000410000 */
        /* <DEDUP_REMOVED lines=32> */
[----:B--234-:R-:W-:Y:S01]  /*14eb0*/  IMAD.MOV.U32 R2, RZ, RZ, 0x1 ;  /* 0x00000001ff027424 */ /* 0x01cfe200078e00ff */
[----:B------:R-:W-:Y:S01]  /*14ec0*/  ISETP.GT.AND P0, PT, R0, 0x2f, PT ;  /* 0x0000002f0000780c */ /* 0x000fe20003f04270 */
[----:B------:R-:W-:Y:S02]  /*14ed0*/  IMAD R3, R210, 0x30, R247 ;  /* 0x00000030d2037824 */ /* 0x000fe400078e02f7 */
[----:B------:R-:W-:Y:S01]  /*14ee0*/  IMAD.MOV.U32 R211, RZ, RZ, RZ ;  /* 0x000000ffffd37224 */ /* 0x000fe200078e00ff */
[----:B------:R-:W-:Y:S02]  /*14ef0*/  ISETP.NE.AND P1, PT, R2, c[0x0][0x2b8], PT ;  /* 0x0000ae0002007a0c */ /* 0x000fe40003f25270 */
[----:B------:R-:W-:Y:S05]  /*14f00*/  IADD3 R3, R3, -0x30, R0 ;  /* 0xffffffd003037810 */ /* 0x000fea0007ffe000 */
[--C-:B------:R-:W-:Y:S06]  /*14f10*/  IMAD.MOV.U32 R2, RZ, RZ, R3.reuse ;  /* 0x000000ffff027224 */ /* 0x100fec00078e0003 */
[----:B------:R-:W-:Y:S05]  /*14f20*/  @P1 IMAD.HI.U32 R4, R3, c[0x0][0x2bc], RZ ;  /* 0x0000af0003041a27 */ /* 0x000fea00078e00ff */
[----:B------:R-:W-:Y:S04]  /*14f30*/  @P1 SHF.R.U32.HI R2, RZ, c[0x0][0x2c0], R4 ;  /* 0x0000b000ff021a19 */ /* 0x000fe80000011604 */
[----:B------:R-:W-:Y:S01]  /*14f40*/  @!P0 IADD3 R4, P1, R2, R244, RZ ;  /* 0x000000f402048210 */ /* 0x000fe20007f3e0ff */
[----:B------:R-:W-:Y:S04]  /*14f50*/  IMAD.MOV R8, RZ, RZ, -R2 ;  /* 0x000000ffff087224 */ /* 0x000fe800078e0a02 */
[----:B------:R-:W-:Y:S01]  /*14f60*/  IMAD R212, R8, c[0x0][0x2b8], R3 ;  /* 0x0000ae0008d47a24 */ /* 0x000fe200078e0203 */
[----:B------:R-:W-:Y:S02]  /*14f70*/  @!P0 LEA.HI.X.SX32 R3, R2, R246, 0x1, P1 ;  /* 0x000000f602038211 */ /* 0x000fe400008f0eff */
[C---:B------:R-:W-:Y:S02]  /*14f80*/  @!P0 LEA R2, P1, R4.reuse, c[0x0][0x2a0], 0x2 ;  /* 0x0000a80004028a11 */ /* 0x040fe400078210ff */
[----:B------:R-:W-:Y:S02]  /*14f90*/  IADD3 R8, -R143, 0x30, RZ ;  /* 0x000000308f087810 */ /* 0x000fe40007ffe1ff */
[----:B------:R-:W-:Y:S05]  /*14fa0*/  @!P0 LEA.HI.X R3, R4, c[0x0][0x2a4], R3, 0x2, P1 ;  /* 0x0000a90004038a11 */ /* 0x000fea00008f1403 */
[----:B------:R2:W3:Y:S02]  /*14fb0*/  @!P0 LDG.E R211, [R2.64] ;  /* 0x0000000602d38981 */ /* 0x0004e4000c1e1900 */
[----:B--2---:R-:W-:Y:S05]  /*14fc0*/  SHF.R.S32.HI R2, RZ, 0x1f, R212 ;  /* 0x0000001fff027819 */ /* 0x004fea00000114d4 */
[----:B------:R-:W-:Y:S02]  /*14fd0*/  IMAD R4, R2, c[0x0][0x1e0], RZ ;  /* 0x0000780002047a24 */ /* 0x000fe400078e02ff */
[C---:B------:R-:W-:Y:S04]  /*14fe0*/  IMAD.WIDE.U32 R2, R212.reuse, c[0x0][0x1e0], RZ ;  /* 0x00007800d4027a25 */ /* 0x040fe800078e00ff */
[----:B------:R-:W-:Y:S04]  /*14ff0*/  IMAD R4, R212, c[0x0][0x1e4], R4 ;  /* 0x00007900d4047a24 */ /* 0x000fe800078e0204 */
[----:B------:R-:W-:Y:S01]  /*15000*/  IMAD.IADD R3, R3, 0x1, R4 ;  /* 0x0000000103037824 */ /* 0x000fe200078e0204 */
[----:B---3--:R-:W-:Y:S03]  /*15010*/  SHF.R.S32.HI R4, RZ, 0x1f, R211 ;  /* 0x0000001fff047819 */ /* 0x008fe600000114d3 */
[C---:B------:R-:W-:Y:S04]  /*15020*/  IMAD.WIDE.U32 R2, R211.reuse, c[0x0][0x1f0], R2 ;  /* 0x00007c00d3027a25 */ /* 0x040fe800078e0002 */
[----:B------:R-:W-:Y:S01]  /*15030*/  IMAD R4, R4, c[0x0][0x1f0], RZ ;  /* 0x00007c0004047a24 */ /* 0x000fe200078e02ff */
[----:B------:R-:W-:Y:S03]  /*15040*/  IADD3 R2, P0, R226, R2, RZ ;  /* 0x00000002e2027210 */ /* 0x000fe60007f1e0ff */
[----:B------:R-:W-:Y:S05]  /*15050*/  IMAD R4, R211, c[0x0][0x1f4], R4 ;  /* 0x00007d00d3047a24 */ /* 0x000fea00078e0204 */
[----:B------:R-:W-:Y:S02]  /*15060*/  IADD3.X R3, R225, R3, R4, P0, !PT ;  /* 0x00000003e1037210 */ /* 0x000fe400007fe404 */
[C---:B------:R-:W-:Y:S04]  /*15070*/  LEA R16, P0, R2.reuse, c[0x0][0x1c8], 0x1 ;  /* 0x0000720002107a11 */ /* 0x040fe800078008ff */
[----:B------:R-:W-:Y:S02]  /*15080*/  LEA.HI.X R9, R2, c[0x0][0x1cc], R3, 0x1, P0 ;  /* 0x0000730002097a11 */ /* 0x000fe400000f0c03 */
[----:B------:R-:W-:Y:S01]  /*15090*/  ISETP.GE.AND P0, PT, R8, 0x1, PT ;  /* 0x000000010800780c */ /* 0x000fe20003f06270 */
[----:B------:R-:W-:-:S10]  /*150a0*/  BRA.DIV ~URZ, `(.L_x_1844) ;  /* 0x000080d27f007947 */ /* 0x000fd4000b800000 */
[----:B------:R2:W3:Y:S02]  /*150b0*/  SHFL.IDX PT, R4, R9, RZ, 0x181f ;  /* 0x00181fff09047589 */ /* 0x0004e400000e0000 */
.L_x_1927:
[----:B------:R-:W-:-:S05]  /*150c0*/  BRA.DIV ~URZ, `(.L_x_1845) ;  /* 0x000081227f007947 */ /* 0x000fca000b800000 */
[----:B------:R4:W2:Y:S02]  /*150d0*/  SHFL.IDX PT, R2, R16, RZ, 0x181f ;  /* 0x00181fff10027589 */ /* 0x0008a400000e0000 */
.L_x_1928:
[C---:B--2---:R-:W-:Y:S04]  /*150e0*/  @P0 LEA R10, P1, R140.reuse, R2, 0x1 ;  /* 0x000000028c0a0211 */ /* 0x044fe800078208ff */
[----:B---3--:R-:W-:Y:S05]  /*150f0*/  @P0 LEA.HI.X R11, R140, R4, R141, 0x1, P1 ;  /* 0x000000048c0b0211 */ /* 0x008fea00008f0c8d */
[----:B------:R-:W-:Y:S01]  /*15100*/  @!PT LDS RZ, [RZ] ;  /* 0x00000000fffff984 */ /* 0x000fe20000000800 */
[----:B------:R-:W-:Y:S01]  /*15110*/  @!PT LDS RZ, [RZ] ;  /* 0x00000000fffff984 */ /* 0x000fe20000000800 */
[----:B------:R-:W-:Y:S01]  /*15120*/  @!PT LDS RZ, [RZ] ;  /* 0x00000000fffff984 */ /* 0x000fe20000000800 */
[----:B------:R2:W-:Y:S02]  /*15130*/  @P0 LDGSTS.E.BYPASS.LTC128B.128 [R203+0xa080], [R10.64], !P5 ;  /* 0x0a0800000acb0fae */ /* 0x0005e4000e901d46 */
[C---:B--2---:R-:W-:Y:S04]  /*15140*/  @P0 LEA R10, P1, R206.reuse, R2, 0x1 ;  /* 0x00000002ce0a0211 */ /* 0x044fe800078208ff */
[----:B------:R-:W-:Y:S05]  /*15150*/  @P0 LEA.HI.X R11, R206, R4, R214, 0x1, P1 ;  /* 0x00000004ce0b0211 */ /* 0x000fea00008f0cd6 */
[----:B------:R2:W-:Y:S02]  /*15160*/  @P0 LDGSTS.E.BYPASS.LTC128B.128 [R203+0xb880], [R10.64], !P4 ;  /* 0x0b8800000acb0fae */ /* 0x0005e4000e101d46 */
[C---:B--2---:R-:W-:Y:S04]  /*15170*/  @P0 LEA R10, P1, R205.reuse, R2, 0x1 ;  /* 0x00000002cd0a0211 */ /* 0x044fe800078208ff */
[----:B------:R-:W-:Y:S02]  /*15180*/  @P0 LEA.HI.X R11, R205, R4, R216, 0x1, P1 ;  /* 0x00000004cd0b0211 */ /* 0x000fe400008f0cd8 */
[C---:B------:R-:W-:Y:S03]  /*15190*/  @P0 LEA R2, P1, R204.reuse, R2, 0x1 ;  /* 0x00000002cc020211 */ /* 0x040fe600078208ff */
[----:B------:R2:W-:Y:S01]  /*151a0*/  @P0 LDGSTS.E.BYPASS.LTC128B.128 [R203+0xd080], [R10.64], !P3 ;  /* 0x0d0800000acb0fae */ /* 0x0005e2000d901d46 */
[----:B------:R-:W-:Y:S05]  /*151b0*/  @P0 LEA.HI.X R3, R204, R4, R215, 0x1, P1 ;  /* 0x00000004cc030211 */ /* 0x000fea00008f0cd7 */
[----:B------:R2:W-:Y:S01]  /*151c0*/  @P0 LDGSTS.E.BYPASS.LTC128B.128 [R203+0xe880], [R2.64], !P2 ;  /* 0x0e88000002cb0fae */ /* 0x0005e2000d101d46 */
[----:B------:R-:W-:Y:S01]  /*151d0*/  ISETP.GE.AND P0, PT, R8, 0x21, PT ;  /* 0x000000210800780c */ /* 0x000fe20003f06270 */
[----:B------:R-:W-:-:S06]  /*151e0*/  BRA.DIV ~URZ, `(.L_x_1846) ;  /* 0x000080727f007947 */ /* 0x000fcc000b800000 */
[----:B------:R3:W2:Y:S04]  /*151f0*/  SHFL.IDX PT, R4, R9, 0x1, 0x181f ;  /* 0x00381f0009047f89 */ /* 0x0006a800000e0000 */
[----:B--2---:R3:W2:Y:S02]  /*15200*/  SHFL.IDX PT, R2, R16, 0x1, 0x181f ;  /* 0x00381f0010027f89 */ /* 0x0046a400000e0000 */
.L_x_1929:
        /* <DEDUP_REMOVED lines=14> */
[----:B------:R2:W-:Y:S04]  /*152f0*/  @P0 LDGSTS.E.BYPASS.LTC128B.128 [R207+0xf880], [R2.64], !P2 ;  /* 0x0f88000002cf0fae */ /* 0x0005e8000d101d46 */
.L_x_1843:
[----:B---34-:R-:W-:Y:S05]  /*15300*/  BSYNC B0 ;  /* 0x0000000000007941 */ /* 0x018fea0003800000 */
.L_x_1842:
[----:B--2---:R-:W-:Y:S01]  /*15310*/  FMNMX.FTZ R3, R187, R6, !PT ;  /* 0x00000006bb037209 */ /* 0x004fe20007810000 */
[----:B------:R-:W0:Y:S01]  /*15320*/  LDGDEPBAR ;  /* 0x00000000000079af */ /* 0x000e220000000000 */
[----:B------:R-:W-:Y:S02]  /*15330*/  FMNMX.FTZ R2, R192, R5, !PT ;  /* 0x00000005c0027209 */ /* 0x000fe40007810000 */
        /* <DEDUP_REMOVED lines=24> */
.L_x_1930:
[----:B-12---:R-:W-:Y:S01]  /*154c0*/  FMNMX.FTZ R4, R4, R2, !PT ;  /* 0x0000000204047209 */ /* 0x006fe20007810000 */
[----:B------:R-:W-:-:S05]  /*154d0*/  BRA.DIV ~URZ, `(.L_x_1848) ;  /* 0x00007ea27f007947 */ /* 0x000fca000b800000 */
[----:B------:R-:W1:Y:S02]  /*154e0*/  SHFL.BFLY PT, R2, R4, 0x1, 0x1f ;  /* 0x0c201f0004027f89 */ /* 0x000e6400000e0000 */
[----:B-1----:R-:W-:Y:S02]  /*154f0*/  FMNMX.FTZ R6, R4, R2, !PT ;  /* 0x0000000204067209 */ /* 0x002fe40007810000 */
[----:B------:R-:W1:Y:S02]  /*15500*/  SHFL.BFLY PT, R2, R8, 0x2, 0x1f ;  /* 0x0c401f0008027f89 */ /* 0x000e6400000e0000 */
[----:B-1----:R-:W-:Y:S05]  /*15510*/  FMNMX.FTZ R4, R8, R2, !PT ;  /* 0x0000000208047209 */ /* 0x002fea0007810000 */
[----:B------:R1:W2:Y:S02]  /*15520*/  SHFL.BFLY PT, R2, R4, 0x1, 0x1f ;  /* 0x0c201f0004027f89 */ /* 0x0002a400000e0000 */
.L_x_1931:
[----:B------:R-:W-:Y:S01]  /*15530*/  FMUL.FTZ R8, R6, c[0x0][0x2d0] ;  /* 0x0000b40006087a20 */ /* 0x000fe20000410000 */
[----:B-12---:R-:W-:Y:S01]  /*15540*/  FMNMX.FTZ R4, R2, R4, !PT ;  /* 0x0000000402047209 */ /* 0x006fe20007810000 */
[----:B------:R-:W-:Y:S01]  /*15550*/  FADD.FTZ R2, -R6, R13 ;  /* 0x0000000d06027221 */ /* 0x000fe20000010100 */
[----:B------:R-:W-:Y:S01]  /*15560*/  WARPSYNC 0xffffffff ;  /* 0xffffffff00007948 */ /* 0x000fe20003800000 */
[--C-:B------:R-:W-:Y:S01]  /*15570*/  FFMA.FTZ R13, R187, c[0x0][0x2d0], -R8.reuse ;  /* 0x0000b400bb0d7a23 */ /* 0x100fe20000010808 */
[----:B------:R-:W-:Y:S01]  /*15580*/  ISETP.GT.AND P0, PT, R210, R219, PT ;  /* 0x000000dbd200720c */ /* 0x000fe20003f04270 */
        /* <DEDUP_REMOVED lines=13> */
[----:B------:R-:W-:Y:S05]  /*15660*/  FFMA.FTZ R9, R182, c[0x0][0x2d0], -R8 ;  /* 0x0000b400b6097a23 */ /* 0x000fea0000010808 */
[----:B------:R-:W-:Y:S10]  /*15670*/  MUFU.EX2 R8, R13 ;  /* 0x0000000d00087308 */ /* 0x000ff40000000800 */
[----:B------:R-:W-:Y:S10]  /*15680*/  MUFU.EX2 R13, R9 ;  /* 0x00000009000d7308 */ /* 0x000ff40000000800 */
[----:B------:R-:W1:Y:S02]  /*15690*/  MUFU.EX2 R16, R10 ;  /* 0x0000000a00107308 */ /* 0x000e640000000800 */
[----:B-1----:R-:W-:Y:S01]  /*156a0*/  F2FP.PACK_AB R178, R13, R16 ;  /* 0x000000100db2723e */ /* 0x002fe200000000ff */
[----:B------:R-:W-:Y:S01]  /*156b0*/  FFMA.FTZ R2, R3, R218, R8 ;  /* 0x000000da03027223 */ /* 0x000fe20000010008 */
[----:B------:R-:W-:Y:S01]  /*156c0*/  F2FP.PACK_AB R176, R11, R8 ;  /* 0x000000080bb0723e */ /* 0x000fe200000000ff */
[----:B------:R-:W-:Y:S02]  /*156d0*/  FMUL.FTZ R32, R3, R152 ;  /* 0x0000009803207220 */ /* 0x000fe40000410000 */
[----:B------:R-:W-:Y:S02]  /*156e0*/  FADD.FTZ R9, R11, R2 ;  /* 0x000000020b097221 */ /* 0x000fe40000010000 */
[C---:B------:R-:W-:Y:S02]  /*156f0*/  FADD.FTZ R2, -R4.reuse, R5 ;  /* 0x0000000504027221 */ /* 0x040fe40000010100 */
[----:B------:R-:W-:Y:S02]  /*15700*/  FMUL.FTZ R5, R4, c[0x0][0x2d0] ;  /* 0x0000b40004057a20 */ /* 0x000fe40000410000 */
[----:B------:R-:W-:Y:S02]  /*15710*/  FMUL.FTZ R2, R2, c[0x0][0x2d0] ;  /* 0x0000b40002027a20 */ /* 0x000fe40000410000 */
[----:B------:R-:W-:Y:S02]  /*15720*/  FADD.FTZ R9, R16, R9 ;  /* 0x0000000910097221 */ /* 0x000fe40000010000 */
[--C-:B------:R-:W-:Y:S02]  /*15730*/  FFMA.FTZ R8, R192, c[0x0][0x2d0], -R5.reuse ;  /* 0x0000b400c0087a23 */ /* 0x100fe40000010805 */
[----:B------:R-:W1:Y:S01]  /*15740*/  MUFU.EX2 R2, R2 ;  /* 0x0000000200027308 */ /* 0x000e620000000800 */
[----:B------:R-:W-:Y:S02]  /*15750*/  FFMA.FTZ R179, R185, c[0x0][0x2d0], -R5 ;  /* 0x0000b400b9b37a23 */ /* 0x000fe40000010805 */
[----:B------:R-:W-:Y:S02]  /*15760*/  FADD.FTZ R185, R13, R9 ;  /* 0x000000090db97221 */ /* 0x000fe40000010000 */
[----:B------:R-:W-:Y:S02]  /*15770*/  FMUL.FTZ R33, R3, R153 ;  /* 0x0000009903217220 */ /* 0x000fe40000410000 */
[--C-:B------:R-:W-:Y:S02]  /*15780*/  FFMA.FTZ R10, R193, c[0x0][0x2d0], -R5.reuse ;  /* 0x0000b400c10a7a23 */ /* 0x100fe40000010805 */
[--C-:B------:R-:W-:Y:S01]  /*15790*/  FFMA.FTZ R183, R183, c[0x0][0x2d0], -R5.reuse ;  /* 0x0000b400b7b77a23 */ /* 0x100fe20000010805 */
[----:B------:R2:W-:Y:S01]  /*157a0*/  MUFU.EX2 R13, R8 ;  /* 0x00000008000d7308 */ /* 0x0005e20000000800 */
[C---:B------:R-:W-:Y:S02]  /*157b0*/  FMUL.FTZ R21, R3.reuse, R165 ;  /* 0x000000a503157220 */ /* 0x040fe40000410000 */
[----:B------:R-:W-:Y:S02]  /*157c0*/  FMUL.FTZ R9, R3, R173 ;  /* 0x000000ad03097220 */ /* 0x000fe40000410000 */
[--C-:B------:R-:W-:Y:S02]  /*157d0*/  FFMA.FTZ R182, R177, c[0x0][0x2d0], -R5.reuse ;  /* 0x0000b400b1b67a23 */ /* 0x100fe40000010805 */
[C---:B------:R-:W-:Y:S02]  /*157e0*/  FMUL.FTZ R16, R3.reuse, R168 ;  /* 0x000000a803107220 */ /* 0x040fe40000410000 */
[----:B------:R-:W-:Y:S01]  /*157f0*/  FMUL.FTZ R17, R3, R169 ;  /* 0x000000a903117220 */ /* 0x000fe20000410000 */
[----:B------:R-:W-:Y:S01]  /*15800*/  MUFU.EX2 R165, R179 ;  /* 0x000000b300a57308 */ /* 0x000fe20000000800 */
[--C-:B------:R-:W-:Y:S02]  /*15810*/  FFMA.FTZ R184, R26, c[0x0][0x2d0], -R5.reuse ;  /* 0x0000b4001ab87a23 */ /* 0x100fe40000010805 */
[--C-:B------:R-:W-:Y:S02]  /*15820*/  FFMA.FTZ R181, R181, c[0x0][0x2d0], -R5.reuse ;  /* 0x0000b400b5b57a23 */ /* 0x100fe40000010805 */
[C---:B-1----:R-:W-:Y:S02]  /*15830*/  FMUL.FTZ R34, R2.reuse, R154 ;  /* 0x0000009a02227220 */ /* 0x042fe40000410000 */
[C---:B------:R-:W-:Y:S02]  /*15840*/  FMUL.FTZ R35, R2.reuse, R155 ;  /* 0x0000009b02237220 */ /* 0x040fe40000410000 */
[----:B------:R-:W1:Y:S01]  /*15850*/  LDSM.16.MT88.4 R152, [R151] ;  /* 0x000000009798783b */ /* 0x000e620000004200 */
[----:B------:R-:W3:Y:S01]  /*15860*/  MUFU.EX2 R193, R183 ;  /* 0x000000b700c17308 */ /* 0x000ee20000000800 */
[C---:B------:R-:W-:Y:S02]  /*15870*/  FMUL.FTZ R11, R2.reuse, R175 ;  /* 0x000000af020b7220 */ /* 0x040fe40000410000 */
[C---:B------:R-:W-:Y:S02]  /*15880*/  FMUL.FTZ R18, R2.reuse, R170 ;  /* 0x000000aa02127220 */ /* 0x040fe40000410000 */
[----:B--2---:R-:W-:Y:S02]  /*15890*/  FMUL.FTZ R8, R3, R172 ;  /* 0x000000ac03087220 */ /* 0x004fe40000410000 */
[----:B------:R-:W-:Y:S02]  /*158a0*/  FMUL.FTZ R19, R2, R171 ;  /* 0x000000ab02137220 */ /* 0x000fe40000410000 */
[--C-:B------:R-:W-:Y:S01]  /*158b0*/  FFMA.FTZ R180, R180, c[0x0][0x2d0], -R5.reuse ;  /* 0x0000b400b4b47a23 */ /* 0x100fe20000010805 */
[----:B------:R-:W2:Y:S01]  /*158c0*/  MUFU.EX2 R172, R10 ;  /* 0x0000000a00ac7308 */ /* 0x000ea20000000800 */
[--C-:B------:R-:W-:Y:S01]  /*158d0*/  FFMA.FTZ R191, R24, c[0x0][0x2d0], -R5.reuse ;  /* 0x0000b40018bf7a23 */ /* 0x100fe20000010805 */
[----:B------:R-:W-:Y:S01]  /*158e0*/  LDSM.16.MT88.4 R168, [R151+0x1000] ;  /* 0x0010000097a8783b */ /* 0x000fe20000004200 */
[--C-:B------:R-:W-:Y:S02]  /*158f0*/  FFMA.FTZ R190, R23, c[0x0][0x2d0], -R5.reuse ;  /* 0x0000b40017be7a23 */ /* 0x100fe40000010805 */
[----:B------:R-:W-:Y:S02]  /*15900*/  FMUL.FTZ R23, R2, R167 ;  /* 0x000000a702177220 */ /* 0x000fe40000410000 */
[--C-:B------:R-:W-:Y:S02]  /*15910*/  FFMA.FTZ R192, R22, c[0x0][0x2d0], -R5.reuse ;  /* 0x0000b40016c07a23 */ /* 0x100fe40000010805 */
[----:B------:R-:W-:Y:S01]  /*15920*/  FMUL.FTZ R22, R2, R166 ;  /* 0x000000a602167220 */ /* 0x000fe20000410000 */
[----:B------:R-:W-:Y:S01]  /*15930*/  MUFU.EX2 R183, R184 ;  /* 0x000000b800b77308 */ /* 0x000fe20000000800 */
[----:B------:R-:W-:Y:S02]  /*15940*/  FFMA.FTZ R5, R20, c[0x0][0x2d0], -R5 ;  /* 0x0000b40014057a23 */ /* 0x000fe40000010805 */
[----:B------:R-:W-:Y:S01]  /*15950*/  FMUL.FTZ R20, R3, R164 ;  /* 0x000000a403147220 */ /* 0x000fe20000410000 */
[----:B---3--:R-:W-:Y:S01]  /*15960*/  F2FP.PACK_AB R179, R193, R165 ;  /* 0x000000a5c1b3723e */ /* 0x008fe200000000ff */
[C---:B------:R-:W-:Y:S02]  /*15970*/  FMUL.FTZ R26, R2.reuse, R162 ;  /* 0x000000a2021a7220 */ /* 0x040fe40000410000 */
[----:B------:R-:W-:Y:S02]  /*15980*/  FMUL.FTZ R27, R2, R163 ;  /* 0x000000a3021b7220 */ /* 0x000fe40000410000 */
[C---:B------:R-:W-:Y:S01]  /*15990*/  FMUL.FTZ R24, R3.reuse, R160 ;  /* 0x000000a003187220 */ /* 0x040fe20000410000 */
[----:B------:R-:W-:Y:S01]  /*159a0*/  MUFU.EX2 R5, R5 ;  /* 0x0000000500057308 */ /* 0x000fe20000000800 */
[C---:B------:R-:W-:Y:S02]  /*159b0*/  FMUL.FTZ R25, R3.reuse, R161 ;  /* 0x000000a103197220 */ /* 0x040fe40000410000 */
[C---:B------:R-:W-:Y:S01]  /*159c0*/  FMUL.FTZ R28, R3.reuse, R156 ;  /* 0x0000009c031c7220 */ /* 0x040fe20000410000 */
[----:B--2---:R-:W-:Y:S01]  /*159d0*/  F2FP.PACK_AB R177, R172, R13 ;  /* 0x0000000dacb1723e */ /* 0x004fe200000000ff */
[C---:B------:R-:W-:Y:S02]  /*159e0*/  FMUL.FTZ R10, R2.reuse, R174 ;  /* 0x000000ae020a7220 */ /* 0x040fe40000410000 */
[C---:B------:R-:W-:Y:S02]  /*159f0*/  FMUL.FTZ R29, R3.reuse, R157 ;  /* 0x0000009d031d7220 */ /* 0x040fe40000410000 */
[C---:B------:R-:W-:Y:S01]  /*15a00*/  FMUL.FTZ R30, R2.reuse, R158 ;  /* 0x0000009e021e7220 */ /* 0x040fe20000410000 */
[----:B------:R-:W-:Y:S01]  /*15a10*/  MUFU.EX2 R161, R187 ;  /* 0x000000bb00a17308 */ /* 0x000fe20000000800 */
[C---:B------:R-:W-:Y:S01]  /*15a20*/  FMUL.FTZ R31, R2.reuse, R159 ;  /* 0x0000009f021f7220 */ /* 0x040fe20000410000 */
[C---:B-1----:R-:W-:Y:S01]  /*15a30*/  HMMA.16816.F32 R8, R176.reuse, R152, R8 ;  /* 0x00000098b008723c */ /* 0x042fe20000001808 */
[----:B------:R-:W-:Y:S04]  /*15a40*/  LDSM.16.MT88.4 R156, [R151+0x800] ;  /* 0x00080000979c783b */ /* 0x000fe80000004200 */
[C---:B------:R-:W-:Y:S02]  /*15a50*/  FMUL.FTZ R36, R3.reuse, R36 ;  /* 0x0000002403247220 */ /* 0x040fe40000410000 */
[C---:B------:R-:W-:Y:S01]  /*15a60*/  FMUL.FTZ R37, R3.reuse, R37 ;  /* 0x0000002503257220 */ /* 0x040fe20000410000 */
[C---:B------:R-:W-:Y:S01]  /*15a70*/  HMMA.16816.F32 R16, R176.reuse, R154, R16 ;  /* 0x0000009ab010723c */ /* 0x040fe20000001810 */
[----:B------:R-:W1:Y:S01]  /*15a80*/  LDSM.16.MT88.4 R152, [R196] ;  /* 0x00000000c498783b */ /* 0x000e620000004200 */
[----:B------:R-:W-:Y:S02]  /*15a90*/  MUFU.EX2 R160, R186 ;  /* 0x000000ba00a07308 */ /* 0x000fe40000000800 */
[C---:B------:R-:W-:Y:S02]  /*15aa0*/  FMUL.FTZ R38, R2.reuse, R38 ;  /* 0x0000002602267220 */ /* 0x040fe40000410000 */
[C---:B------:R-:W-:Y:S02]  /*15ab0*/  FMUL.FTZ R39, R2.reuse, R39 ;  /* 0x0000002702277220 */ /* 0x040fe40000410000 */
[C---:B------:R-:W-:Y:S04]  /*15ac0*/  FMUL.FTZ R40, R3.reuse, R40 ;  /* 0x0000002803287220 */ /* 0x040fe80000410000 */
        /* <DEDUP_REMOVED lines=24> */
[----:B------:R-:W1:Y:S03]  /*15c50*/  LDSM.16.MT88.4 R152, [R198] ;  /* 0x00000000c698783b */ /* 0x000e660000004200 */
[C---:B------:R-:W-:Y:S02]  /*15c60*/  FMUL.FTZ R59, R2.reuse, R59 ;  /* 0x0000003b023b7220 */ /* 0x040fe40000410000 */
[C---:B------:R-:W-:Y:S02]  /*15c70*/  FMUL.FTZ R60, R3.reuse, R60 ;  /* 0x0000003c033c7220 */ /* 0x040fe40000410000 */
[C---:B------:R-:W-:Y:S04]  /*15c80*/  FMUL.FTZ R61, R3.reuse, R61 ;  /* 0x0000003d033d7220 */ /* 0x040fe80000410000 */
        /* <DEDUP_REMOVED lines=79> */
[C---:B------:R-:W-:Y:S02]  /*16180*/  FFMA.FTZ R164, R2.reuse, R217, R13 ;  /* 0x000000d902a47223 */ /* 0x040fe4000001000d */
[----:B------:R-:W2:Y:S01]  /*16190*/  MUFU.EX2 R13, R189 ;  /* 0x000000bd000d7308 */ /* 0x000ea20000000800 */
[C---:B------:R-:W-:Y:S02]  /*161a0*/  FMUL.FTZ R132, R3.reuse, R132 ;  /* 0x0000008403847220 */ /* 0x040fe40000410000 */
[C---:B------:R-:W-:Y:S02]  /*161b0*/  FMUL.FTZ R133, R3.reuse, R133 ;  /* 0x0000008503857220 */ /* 0x040fe40000410000 */
[C---:B------:R-:W-:Y:S02]  /*161c0*/  FMUL.FTZ R136, R3.reuse, R136 ;  /* 0x0000008803887220 */ /* 0x040fe40000410000 */
[----:B------:R-:W-:Y:S02]  /*161d0*/  FMUL.FTZ R137, R3, R137 ;  /* 0x0000008903897220 */ /* 0x000fe40000410000 */
[C---:B------:R-:W-:Y:S01]  /*161e0*/  FMUL.FTZ R134, R2.reuse, R134 ;  /* 0x0000008602867220 */ /* 0x040fe20000410000 */
[----:B------:R-:W3:Y:S01]  /*161f0*/  MUFU.EX2 R3, R188 ;  /* 0x000000bc00037308 */ /* 0x000ee20000000800 */
[C---:B------:R-:W-:Y:S01]  /*16200*/  FMUL.FTZ R135, R2.reuse, R135 ;  /* 0x0000008702877220 */ /* 0x040fe20000410000 */
[C---:B-1----:R-:W-:Y:S03]  /*16210*/  HMMA.16816.F32 R52, R176.reuse, R152, R52 ;  /* 0x00000098b034723c */ /* 0x042fe60000001834 */
[C---:B------:R-:W-:Y:S02]  /*16220*/  FMUL.FTZ R138, R2.reuse, R138 ;  /* 0x0000008a028a7220 */ /* 0x040fe40000410000 */
[----:B------:R-:W-:Y:S03]  /*16230*/  FMUL.FTZ R139, R2, R139 ;  /* 0x0000008b028b7220 */ /* 0x000fe60000410000 */
[----:B------:R-:W1:Y:S01]  /*16240*/  MUFU.EX2 R188, R181 ;  /* 0x000000b500bc7308 */ /* 0x000e620000000800 */
[C---:B------:R-:W-:Y:S01]  /*16250*/  HMMA.16816.F32 R56, R176.reuse, R154, R56 ;  /* 0x0000009ab038723c */ /* 0x040fe20000001838 */
[----:B------:R-:W4:Y:S02]  /*16260*/  LDSM.16.MT88.4 R152, [R198+0x1800] ;  /* 0x00180000c698783b */ /* 0x000f240000004200 */
[----:B--2---:R-:W-:Y:S06]  /*16270*/  FADD.FTZ R2, R13, R185 ;  /* 0x000000b90d027221 */ /* 0x004fec0000010000 */
[----:B------:R-:W2:Y:S03]  /*16280*/  MUFU.EX2 R181, R191 ;  /* 0x000000bf00b57308 */ /* 0x000ea60000000800 */
[----:B---3--:R-:W-:Y:S04]  /*16290*/  FADD.FTZ R2, R3, R2 ;  /* 0x0000000203027221 */ /* 0x008fe80000010000 */
[----:B------:R-:W-:Y:S04]  /*162a0*/  FADD.FTZ R2, R161, R2 ;  /* 0x00000002a1027221 */ /* 0x000fe80000010000 */
[C---:B------:R-:W-:Y:S01]  /*162b0*/  FADD.FTZ R2, R160.reuse, R2 ;  /* 0x00000002a0027221 */ /* 0x040fe20000010000 */
        /* <DEDUP_REMOVED lines=31> */
[----:B-1----:R-:W-:Y:S03]  /*164b0*/  F2FP.PACK_AB R153, R187, R188 ;  /* 0x000000bcbb99723e */ /* 0x002fe600000000ff */
[----:B------:R-:W-:Y:S02]  /*164c0*/  F2FP.PACK_AB R154, R160, R161 ;  /* 0x000000a1a09a723e */ /* 0x000fe400000000ff */
[----:B------:R-:W1:Y:S02]  /*164d0*/  LDSM.16.MT88.4 R160, [R196+0x800] ;  /* 0x00080000c4a0783b */ /* 0x000e640000004200 */
[----:B------:R-:W4:Y:S01]  /*164e0*/  MUFU.EX2 R3, R208 ;  /* 0x000000d000037308 */ /* 0x000f220000000800 */
[----:B------:R-:W-:Y:S02]  /*164f0*/  F2FP.PACK_AB R155, R183, R186 ;  /* 0x000000bab79b723e */ /* 0x000fe400000000ff */
[----:B--2---:R-:W-:Y:S02]  /*16500*/  F2FP.PACK_AB R177, R182, R181 ;  /* 0x000000b5b6b1723e */ /* 0x004fe400000000ff */
[----:B------:R-:W-:Y:S03]  /*16510*/  F2FP.PACK_AB R179, R5, R180 ;  /* 0x000000b405b3723e */ /* 0x000fe600000000ff */
[C---:B------:R-:W-:Y:S05]  /*16520*/  HMMA.16816.F32 R8, R152.reuse, R156, R8 ;  /* 0x0000009c9808723c */ /* 0x040fea0000001808 */
[----:B---3--:R-:W-:Y:S03]  /*16530*/  FADD.FTZ R2, R13, R2 ;  /* 0x000000020d027221 */ /* 0x008fe60000010000 */
[C---:B------:R-:W-:Y:S01]  /*16540*/  HMMA.16816.F32 R16, R152.reuse, R158, R16 ;  /* 0x0000009e9810723c */ /* 0x040fe20000001810 */
[----:B------:R-:W2:Y:S03]  /*16550*/  LDSM.16.MT88.4 R156, [R198+0x800] ;  /* 0x00080000c69c783b */ /* 0x000ea60000004200 */
[C---:B----4-:R-:W-:Y:S01]  /*16560*/  F2FP.PACK_AB R176, R3.reuse, R13 ;  /* 0x0000000d03b0723e */ /* 0x050fe200000000ff */
[----:B------:R-:W-:Y:S02]  /*16570*/  FADD.FTZ R2, R3, R2 ;  /* 0x0000000203027221 */ /* 0x000fe40000010000 */
[----:B------:R-:W-:Y:S01]  /*16580*/  FADD.FTZ R3, R172, R164 ;  /* 0x000000a4ac037221 */ /* 0x000fe20000010000 */
        /* <DEDUP_REMOVED lines=40> */
[----:B------:R-:W2:Y:S07]  /*16810*/  MUFU.EX2 R157, R195 ;  /* 0x000000c3009d7308 */ /* 0x000eae0000000800 */
[C---:B------:R-:W-:Y:S03]  /*16820*/  HMMA.16816.F32 R128, R152.reuse, R158, R128 ;  /* 0x0000009e9880723c */ /* 0x040fe60000001880 */
[----:B------:R-:W3:Y:S01]  /*16830*/  MUFU.EX2 R156, R194 ;  /* 0x000000c2009c7308 */ /* 0x000ee20000000800 */
[----:B--2---:R-:W-:Y:S04]  /*16840*/  FADD.FTZ R2, R157, R2 ;  /* 0x000000029d027221 */ /* 0x004fe80000010000 */
[C---:B-1----:R-:W-:Y:S04]  /*16850*/  HMMA.16816.F32 R132, R152.reuse, R160, R132 ;  /* 0x000000a09884723c */ /* 0x042fe80000001884 */
[C---:B---3--:R-:W-:Y:S01]  /*16860*/  F2FP.PACK_AB R178, R156.reuse, R157 ;  /* 0x0000009d9cb2723e */ /* 0x048fe200000000ff */
[----:B------:R-:W-:Y:S03]  /*16870*/  FADD.FTZ R218, R156, R2 ;  /* 0x000000029cda7221 */ /* 0x000fe60000010000 */
[----:B------:R-:W-:Y:S01]  /*16880*/  HMMA.16816.F32 R136, R152, R162, R136 ;  /* 0x000000a29888723c */ /* 0x000fe20000001888 */
[----:B------:R-:W1:Y:S03]  /*16890*/  LDSM.16.MT88.4 R160, [R196+0x1000] ;  /* 0x00100000c4a0783b */ /* 0x000e660000004200 */
[----:B------:R-:W-:Y:S04]  /*168a0*/  FADD.FTZ R2, R165, R3 ;  /* 0x00000003a5027221 */ /* 0x000fe80000010000 */
[C---:B------:R-:W-:Y:S01]  /*168b0*/  HMMA.16816.F32 R172, R176.reuse, R168, R8 ;  /* 0x000000a8b0ac723c */ /* 0x040fe20000001808 */
[----:B------:R-:W2:Y:S04]  /*168c0*/  LDSM.16.MT88.4 R152, [R198+0x1000] ;  /* 0x00100000c698783b */ /* 0x000ea80000004200 */
[----:B------:R-:W-:Y:S03]  /*168d0*/  FADD.FTZ R2, R193, R2 ;  /* 0x00000002c1027221 */ /* 0x000fe60000010000 */
[C---:B------:R-:W-:Y:S01]  /*168e0*/  HMMA.16816.F32 R168, R176.reuse, R170, R16 ;  /* 0x000000aab0a8723c */ /* 0x040fe20000001810 */
[----:B------:R-:W3:Y:S03]  /*168f0*/  LDSM.16.MT88.4 R8, [R197+0x1000] ;  /* 0x00100000c508783b */ /* 0x000ee60000004200 */
[----:B------:R-:W-:Y:S04]  /*16900*/  FADD.FTZ R2, R188, R2 ;  /* 0x00000002bc027221 */ /* 0x000fe80000010000 */
[----:B------:R-:W-:Y:S01]  /*16910*/  FADD.FTZ R2, R187, R2 ;  /* 0x00000002bb027221 */ /* 0x000fe20000010000 */
[----:B------:R-:W4:Y:S03]  /*16920*/  LDSM.16.MT88.4 R16, [R151+0x2800] ;  /* 0x002800009710783b */ /* 0x000f260000004200 */
[----:B------:R-:W-:Y:S04]  /*16930*/  FADD.FTZ R2, R186, R2 ;  /* 0x00000002ba027221 */ /* 0x000fe80000010000 */
[----:B------:R-:W-:Y:S04]  /*16940*/  FADD.FTZ R2, R183, R2 ;  /* 0x00000002b7027221 */ /* 0x000fe80000010000 */
[----:B------:R-:W-:Y:S04]  /*16950*/  FADD.FTZ R2, R181, R2 ;  /* 0x00000002b5027221 */ /* 0x000fe80000010000 */
[----:B------:R-:W-:Y:S01]  /*16960*/  FADD.FTZ R2, R182, R2 ;  /* 0x00000002b6027221 */ /* 0x000fe20000010000 */
[C---:B-1----:R-:W-:Y:S01]  /*16970*/  HMMA.16816.F32 R164, R176.reuse, R160, R20 ;  /* 0x000000a0b0a4723c */ /* 0x042fe20000001814 */
[----:B------:R-:W1:Y:S02]  /*16980*/  LDSM.16.MT88.4 R20, [R196+0x2800] ;  /* 0x00280000c414783b */ /* 0x000e640000004200 */
[----:B------:R-:W-:Y:S01]  /*16990*/  FADD.FTZ R3, R180, R2 ;  /* 0x00000002b4037221 */ /* 0x000fe20000010000 */
[----:B------:R-:W-:Y:S03]  /*169a0*/  IADD3 R2, R210, -0x1, RZ ;  /* 0xffffffffd2027810 */ /* 0x000fe60007ffe0ff */
[----:B------:R-:W-:Y:S01]  /*169b0*/  FADD.FTZ R217, R5, R3 ;  /* 0x0000000305d97221 */ /* 0x000fe20000010000 */
[C---:B------:R-:W-:Y:S04]  /*169c0*/  HMMA.16816.F32 R160, R176.reuse, R162, R24 ;  /* 0x000000a2b0a0723c */ /* 0x040fe80000001818 */
[----:B------:R-:W-:Y:S02]  /*169d0*/  MOV R210, R2 ;  /* 0x0000000200d27202 */ /* 0x000fe40000000f00 */
[----:B------:R-:W-:Y:S02]  /*169e0*/  MOV R5, R4 ;  /* 0x0000000400057202 */ /* 0x000fe40000000f00 */
        /* <DEDUP_REMOVED lines=40> */
.L_x_1837:
[----:B------:R-:W-:Y:S05]  /*16c70*/  BRA.DIV ~URZ, `(.L_x_1850) ;  /* 0x000067e27f007947 */ /* 0x000fea000b800000 */
[----:B------:R-:W1:Y:S02]  /*16c80*/  SHFL.BFLY PT, R2, R218, 0x2, 0x1f ;  /* 0x0c401f00da027f89 */ /* 0x000e6400000e0000 */
[----:B-1----:R-:W-:-:S05]  /*16c90*/  FADD.FTZ R2, R2, R218 ;  /* 0x000000da02027221 */ /* 0x002fca0000010000 */
[----:B------:R-:W1:Y:S02]  /*16ca0*/  SHFL.BFLY PT, R3, R2, 0x1, 0x1f ;  /* 0x0c201f0002037f89 */ /* 0x000e6400000e0000 */
[----:B-1----:R-:W-:Y:S02]  /*16cb0*/  FADD.FTZ R8, R2, R3 ;  /* 0x0000000302087221 */ /* 0x002fe40000010000 */
[----:B------:R-:W1:Y:S02]  /*16cc0*/  SHFL.BFLY PT, R2, R217, 0x2, 0x1f ;  /* 0x0c401f00d9027f89 */ /* 0x000e6400000e0000 */
[----:B-1----:R-:W-:-:S05]  /*16cd0*/  FADD.FTZ R4, R2, R217 ;  /* 0x000000d902047221 */ /* 0x002fca0000010000 */
[----:B------:R1:W2:Y:S02]  /*16ce0*/  SHFL.BFLY PT, R2, R4, 0x1, 0x1f ;  /* 0x0c201f0004027f89 */ /* 0x0002a400000e0000 */
.L_x_1932:
[----:B------:R-:W-:Y:S01]  /*16cf0*/  FSETP.NE.FTZ.AND P0, PT, R8, RZ, PT ;  /* 0x000000ff0800720b */ /* 0x000fe20003f15000 */
[----:B-12---:R-:W-:Y:S01]  /*16d00*/  FADD.FTZ R4, R2, R4 ;  /* 0x0000000402047221 */ /* 0x006fe20000010000 */
[----:B------:R-:W-:Y:S02]  /*16d10*/  MOV R3, RZ ;  /* 0x000000ff00037202 */ /* 0x000fe40000000f00 */
[----:B------:R-:W-:Y:S02]  /*16d20*/  MOV R21, 0xff800000 ;  /* 0xff80000000157802 */ /* 0x000fe40000000f00 */
[----:B------:R-:W-:-:S07]  /*16d30*/  MOV R20, 0xff800000 ;  /* 0xff80000000147802 */ /* 0x000fce0000000f00 */
[----:B------:R-:W1:Y:S01]  /*16d40*/  @P0 MUFU.LG2 R2, R8 ;  /* 0x0000000800020308 */ /* 0x000e620000000c00 */
[----:B------:R-:W-:-:S07]  /*16d50*/  @P0 MOV R9, 0x3f317218 ;  /* 0x3f31721800090802 */ /* 0x000fce0000000f00 */
[----:B------:R1:W2:Y:S02]  /*16d60*/  @P0 MUFU.RCP R3, R8 ;  /* 0x0000000800030308 */ /* 0x0002a40000001000 */
[----:B-1----:R-:W-:Y:S02]  /*16d70*/  @P0 FMUL.FTZ R8, R2, 0.69314718246459960938 ;  /* 0x3f31721802080820 */ /* 0x002fe40000410000 */
[----:B------:R-:W-:Y:S02]  /*16d80*/  @P0 FMUL.FTZ R2, R9, c[0x0][0x2d0] ;  /* 0x0000b40009020a20 */ /* 0x000fe40000410000 */
[C---:B--2---:R-:W-:Y:S02]  /*16d90*/  FMUL.FTZ R34, R3.reuse, R152 ;  /* 0x0000009803227220 */ /* 0x044fe40000410000 */
        /* <DEDUP_REMOVED lines=9> */
[----:B------:R-:W1:Y:S01]  /*16e30*/  @P0 MUFU.RCP R2, R4 ;  /* 0x0000000400020308 */ /* 0x000e620000001000 */
[----:B------:R-:W-:Y:S01]  /*16e40*/  @P0 MOV R6, 0x3f317218 ;  /* 0x3f31721800060802 */ /* 0x000fe20000000f00 */
[----:B------:R-:W-:-:S02]  /*16e50*/  FMUL.FTZ R33, R3, R157 ;  /* 0x0000009d03217220 */ /* 0x000fc40000410000 */
[C---:B------:R-:W-:Y:S02]  /*16e60*/  FMUL.FTZ R112, R3.reuse, R116 ;  /* 0x0000007403707220 */ /* 0x040fe40000410000 */
[C---:B------:R-:W-:Y:S02]  /*16e70*/  FMUL.FTZ R113, R3.reuse, R117 ;  /* 0x0000007503717220 */ /* 0x040fe40000410000 */
[----:B------:R-:W2:Y:S01]  /*16e80*/  @P0 MUFU.LG2 R4, R4 ;  /* 0x0000000400040308 */ /* 0x000ea20000000c00 */
[C---:B------:R-:W-:Y:S02]  /*16e90*/  FMUL.FTZ R22, R3.reuse, R136 ;  /* 0x0000008803167220 */ /* 0x040fe40000410000 */
[C---:B------:R-:W-:Y:S02]  /*16ea0*/  FMUL.FTZ R23, R3.reuse, R137 ;  /* 0x0000008903177220 */ /* 0x040fe40000410000 */
[C---:B------:R-:W-:Y:S02]  /*16eb0*/  FMUL.FTZ R116, R3.reuse, R120 ;  /* 0x0000007803747220 */ /* 0x040fe40000410000 */
[----:B------:R-:W-:-:S02]  /*16ec0*/  FMUL.FTZ R117, R3, R121 ;  /* 0x0000007903757220 */ /* 0x000fc40000410000 */
[C---:B------:R-:W-:Y:S02]  /*16ed0*/  FMUL.FTZ R156, R3.reuse, R128 ;  /* 0x00000080039c7220 */ /* 0x040fe40000410000 */
[C---:B------:R-:W-:Y:S02]  /*16ee0*/  FMUL.FTZ R157, R3.reuse, R129 ;  /* 0x00000081039d7220 */ /* 0x040fe40000410000 */
[C---:B-1----:R-:W-:Y:S02]  /*16ef0*/  FMUL.FTZ R136, R2.reuse, R154 ;  /* 0x0000009a02887220 */ /* 0x042fe40000410000 */
        /* <DEDUP_REMOVED lines=15> */
[----:B--2---:R-:W-:Y:S02]  /*16ff0*/  @P0 FMUL.FTZ R4, R4, 0.69314718246459960938 ;  /* 0x3f31721804040820 */ /* 0x004fe40000410000 */
[----:B------:R-:W-:Y:S02]  /*17000*/  @P0 FMUL.FTZ R6, R6, c[0x0][0x2d0] ;  /* 0x0000b40006060a20 */ /* 0x000fe40000410000 */
        /* <DEDUP_REMOVED lines=98> */
.L_x_1758:
[----:B------:R1:W5:Y:S04]  /*17630*/  LDL R5, [R1] ;  /* 0x0000000001057983 */ /* 0x0003680000100800 */
[----:B------:R-:W2:Y:S01]  /*17640*/  S2R R3, SR_TID.X ;  /* 0x0000000000037919 */ /* 0x000ea20000002100 */
[----:B------:R-:W-:Y:S01]  /*17650*/  BSSY B0, `(.L_x_1851) ;  /* 0x0000011000007945 */ /* 0x000fe20003800000 */
[----:B--2---:R-:W-:-:S13]  /*17660*/  LOP3.LUT P0, RZ, R3, 0xff, RZ, 0xc0, !PT ;  /* 0x000000ff03ff7812 */ /* 0x004fda000780c0ff */
[----:B------:R-:W-:Y:S05]  /*17670*/  @P0 BRA `(.L_x_1852) ;  /* 0x000000e000000947 */ /* 0x000fea0003800000 */
[----:B-1----:R-:W1:Y:S01]  /*17680*/  S2R R3, SR_LANEID ;  /* 0x0000000000037919 */ /* 0x002e620000000000 */
[----:B------:R-:W-:Y:S01]  /*17690*/  VOTEU.ANY UR4, UPT, PT ;  /* 0x0000000000047886 */ /* 0x000fe200038e0100 */
[----:B------:R-:W-:Y:S01]  /*176a0*/  IMAD.MOV.U32 R8, RZ, RZ, c[0x0][0x560] ;  /* 0x00015800ff087624 */ /* 0x000fe200078e00ff */
[----:B----4-:R-:W1:Y:S01]  /*176b0*/  FLO.U32 R4, UR4 ;  /* 0x0000000400047d00 */ /* 0x010e6200080e0000 */
[----:B------:R-:W-:Y:S01]  /*176c0*/  IMAD.MOV.U32 R9, RZ, RZ, c[0x0][0x564] ;  /* 0x00015900ff097624 */ /* 0x000fe200078e00ff */
[----:B-1----:R-:W-:-:S06]  /*176d0*/  ISETP.EQ.U32.AND P0, PT, R4, R3, PT ;  /* 0x000000030400720c */ /* 0x002fcc0003f02070 */
[----:B------:R-:W1:Y:S07]  /*176e0*/  POPC R3, UR4 ;  /* 0x0000000400037d09 */ /* 0x000e6e0008000000 */
[----:B-1----:R-:W2:Y:S04]  /*176f0*/  @P0 ATOMG.E.ADD.STRONG.GPU PT, R3, [R8.64], R3 ;  /* 0x00000003080309a8 */ /* 0x002ea800081ee1c6 */
[----:B--2---:R1:W2:Y:S04]  /*17700*/  SHFL.IDX PT, R4, R3, R4, 0x1f ;  /* 0x00001f0403047589 */ /* 0x0042a800000e0000 */
[----:B-1----:R-:W1:Y:S02]  /*17710*/  S2R R3, SR_LTMASK ;  /* 0x0000000000037919 */ /* 0x002e640000003900 */
[----:B-1----:R-:W-:-:S06]  /*17720*/  LOP3.LUT R3, R3, UR4, RZ, 0xc0, !PT ;  /* 0x0000000403037c12 */ /* 0x002fcc000f8ec0ff */
[----:B------:R-:W2:Y:S02]  /*17730*/  POPC R3, R3 ;  /* 0x0000000300037309 */ /* 0x000ea40000000000 */
[----:B--2--5:R-:W-:-:S05]  /*17740*/  IADD3 R5, R4, c[0x0][0xc], R3 ;  /* 0x0000030004057a10 */ /* 0x024fca0007ffe003 */
[----:B------:R1:W-:Y:S02]  /*17750*/  STL [R1], R5 ;  /* 0x0000000501007387 */ /* 0x0003e40000100800 */
.L_x_1852:
[----:B-1----:R-:W-:Y:S05]  /*17760*/  BSYNC B0 ;  /* 0x0000000000007941 */ /* 0x002fea0003800000 */
.L_x_1851:
[----:B------:R-:W-:Y:S01]  /*17770*/  PRMT R2, R2, 0x9910, RZ ;  /* 0x0000991002027816 */ /* 0x000fe200000000ff */
[----:B------:R-:W-:Y:S01]  /*17780*/  BSSY B1, `(.L_x_1853) ;  /* 0x0000412000017945 */ /* 0x000fe20003800000 */
[----:B-----5:R-:W-:Y:S02]  /*17790*/  IMAD.MOV.U32 R114, RZ, RZ, R5 ;  /* 0x000000ffff727224 */ /* 0x020fe400078e0005 */
[----:B------:R-:W-:-:S13]  /*177a0*/  ISETP.NE.AND P0, PT, R2, RZ, PT ;  /* 0x000000ff0200720c */ /* 0x000fda0003f05270 */
[----:B------:R-:W-:Y:S05]  /*177b0*/  @!P0 BRA `(.L_x_1854) ;  /* 0x000033a000008947 */ /* 0x000fea0003800000 */
[----:B------:R-:W2:Y:S04]  /*177c0*/  LDL R8, [R1+0x1c] ;  /* 0x00001c0001087983 */ /* 0x000ea80000100800 */
[----:B---3--:R-:W3:Y:S04]  /*177d0*/  LDL R13, [R1+0x20] ;  /* 0x00002000010d7983 */ /* 0x008ee80000100800 */
[----:B----4-:R-:W4:Y:S04]  /*177e0*/  LDL R11, [R1+0x28] ;  /* 0x00002800010b7983 */ /* 0x010f280000100800 */
        /* <DEDUP_REMOVED lines=9> */
[----:B--2---:R1:W-:Y:S04]  /*17880*/  STS [R8+0x80], R3 ;  /* 0x0000800308007388 */ /* 0x0043e80000000800 */
[----:B------:R2:W-:Y:S01]  /*17890*/  STS [R8+0x480], R2 ;  /* 0x0004800208007388 */ /* 0x0005e20000000800 */
[----:B-1----:R-:W-:Y:S02]  /*178a0*/  F2FP.PACK_AB R3, R27, R26 ;  /* 0x0000001a1b03723e */ /* 0x002fe400000000ff */
[----:B--2---:R-:W-:-:S03]  /*178b0*/  F2FP.PACK_AB R2, R165, R164 ;  /* 0x000000a4a502723e */ /* 0x004fc600000000ff */
[----:B---3--:R1:W-:Y:S04]  /*178c0*/  STS [R13], R3 ;  /* 0x000000030d007388 */ /* 0x0083e80000000800 */
[----:B------:R2:W-:Y:S01]  /*178d0*/  STS [R13+0x400], R2 ;  /* 0x000400020d007388 */ /* 0x0005e20000000800 */
[----:B-1----:R-:W-:Y:S02]  /*178e0*/  F2FP.PACK_AB R3, R29, R28 ;  /* 0x0000001c1d03723e */ /* 0x002fe400000000ff */
[----:B--2---:R-:W-:-:S03]  /*178f0*/  F2FP.PACK_AB R2, R133, R132 ;  /* 0x000000848502723e */ /* 0x004fc600000000ff */
[----:B----4-:R1:W-:Y:S04]  /*17900*/  STS [R11+0x80], R3 ;  /* 0x000080030b007388 */ /* 0x0103e80000000800 */
        /* <DEDUP_REMOVED lines=121> */
[----:B------:R-:W-:Y:S04]  /*180a0*/  STS [R4+0xc000], R3 ;  /* 0x00c0000304007388 */ /* 0x000fe80000000800 */
[----:B------:R1:W-:Y:S04]  /*180b0*/  STS [R4+0xc400], R2 ;  /* 0x00c4000204007388 */ /* 0x0003e80000000800 */
[----:B------:R-:W-:Y:S01]  /*180c0*/  BAR.SYNC.DEFER_BLOCKING 0x1, 0x100 ;  /* 0x0044000000007b1d */ /* 0x000fe20000010000 */
[----:B------:R-:W-:Y:S02]  /*180d0*/  ISETP.NE.AND.EX P2, PT, RZ, c[0x0][0x504], PT, P2 ;  /* 0x00014100ff007a0c */ /* 0x000fe40003f45320 */
[----:B-1----:R-:W-:-:S04]  /*180e0*/  @P1 IADD3 R2, P0, R252, c[0x0][0x508], RZ ;  /* 0x00014200fc021a10 */ /* 0x002fc80007f1e0ff */
[----:B--2---:R-:W-:Y:S02]  /*180f0*/  @P1 IADD3.X R3, R8, c[0x0][0x50c], RZ, P0, !PT ;  /* 0x0001430008031a10 */ /* 0x004fe400007fe4ff */
[----:B------:R-:W-:-:S03]  /*18100*/  IADD3 R4, P0, R252, c[0x0][0x500], RZ ;  /* 0x00014000fc047a10 */ /* 0x000fc60007f1e0ff */
[----:B------:R1:W5:Y:S01]  /*18110*/  @P1 LDG.E R16, [R2.64] ;  /* 0x0000000602101981 */ /* 0x000362000c1e1900 */
[----:B------:R-:W-:Y:S01]  /*18120*/  IADD3.X R5, R8, c[0x0][0x504], RZ, P0, !PT ;  /* 0x0001410008057a10 */ /* 0x000fe200007fe4ff */
[----:B-1----:R-:W-:-:S06]  /*18130*/  IMAD.MOV.U32 R3, RZ, RZ, RZ ;  /* 0x000000ffff037224 */ /* 0x002fcc00078e00ff */
[----:B------:R1:W5:Y:S01]  /*18140*/  @P2 LDG.E R3, [R4.64] ;  /* 0x0000000604032981 */ /* 0x000362000c1e1900 */
[----:B----4-:R-:W-:-:S04]  /*18150*/  ISETP.NE.AND P0, PT, R6, RZ, PT ;  /* 0x000000ff0600720c */ /* 0x010fc80003f05270 */
[----:B------:R-:W-:Y:S01]  /*18160*/  SEL R2, R6, c[0x0][0x3d4], P0 ;  /* 0x0000f50006027a07 */ /* 0x000fe20000000000 */
[----:B------:R-:W-:Y:S05]  /*18170*/  @P1 BRA `(.L_x_1855) ;  /* 0x0000004000001947 */ /* 0x000fea0003800000 */
[----:B-1----:R-:W-:Y:S05]  /*18180*/  @!P2 BRA `(.L_x_1855) ;  /* 0x000000300000a947 */ /* 0x002fea0003800000 */
[----:B-----5:R1:W2:Y:S04]  /*18190*/  LDG.E R16, [R4.64] ;  /* 0x0000000604107981 */ /* 0x0202a8000c1e1900 */
[----:B-1----:R-:W2:Y:S02]  /*181a0*/  LDG.E R4, [R4.64+0x4] ;  /* 0x0000040604047981 */ /* 0x002ea4000c1e1900 */
[----:B--2---:R-:W-:Y:S02]  /*181b0*/  IADD3 R16, -R16, R4, RZ ;  /* 0x0000000410107210 */ /* 0x004fe40007ffe1ff */
.L_x_1855:
        /* <DEDUP_REMOVED lines=19> */
[----:B------:R-:W-:-:S04]  /*182f0*/  IMAD.WIDE.U32 R10, R14, R5, RZ ;  /* 0x000000050e0a7225 */ /* 0x000fc800078e00ff */
[C---:B------:R-:W-:Y:S02]  /*18300*/  IMAD R6, R8.reuse, R6, R4 ;  /* 0x0000000608067224 */ /* 0x040fe400078e0204 */
[----:B------:R-:W-:-:S04]  /*18310*/  IMAD.WIDE.U32 R8, R8, R2, RZ ;  /* 0x0000000208087225 */ /* 0x000fc800078e00ff */
[----:B------:R-:W-:Y:S01]  /*18320*/  IMAD R4, R15, R5, RZ ;  /* 0x000000050f047224 */ /* 0x000fe200078e02ff */
[----:B------:R-:W-:Y:S01]  /*18330*/  IADD3 R15, P1, P0, R8, R10, R3 ;  /* 0x0000000a080f7210 */ /* 0x000fe2000783e003 */
[----:B------:R-:W-:Y:S01]  /*18340*/  IMAD.IADD R6, R9, 0x1, R6 ;  /* 0x0000000109067824 */ /* 0x000fe200078e0206 */
[----:B------:R-:W-:Y:S01]  /*18350*/  SEL R8, R119, RZ, P2 ;  /* 0x000000ff77087207 */ /* 0x000fe20001000000 */
[----:B------:R-:W-:Y:S02]  /*18360*/  IMAD.IADD R10, R11, 0x1, R4 ;  /* 0x000000010b0a7824 */ /* 0x000fe400078e0204 */
[----:B------:R-:W-:Y:S02]  /*18370*/  IMAD.MOV.U32 R4, RZ, RZ, c[0x0][0x4e8] ;  /* 0x00013a00ff047624 */ /* 0x000fe400078e00ff */
[----:B------:R-:W-:Y:S01]  /*18380*/  IMAD R11, R19, R8, RZ ;  /* 0x00000008130b7224 */ /* 0x000fe200078e02ff */
[----:B------:R-:W-:Y:S01]  /*18390*/  IADD3.X R14, R6, R10, R13, P1, P0 ;  /* 0x0000000a060e7210 */ /* 0x000fe20000fe040d */
[----:B------:R-:W-:Y:S01]  /*183a0*/  IMAD.WIDE.U32 R8, R18, R8, RZ ;  /* 0x0000000812087225 */ /* 0x000fe200078e00ff */
[----:B------:R-:W-:Y:S01]  /*183b0*/  ISETP.NE.AND P3, PT, R4, 0x1, PT ;  /* 0x000000010400780c */ /* 0x000fe20003f65270 */
[----:B------:R-:W2:Y:S02]  /*183c0*/  LDL R18, [R1+0x188] ;  /* 0x0001880001127983 */ /* 0x000ea40000100800 */
[----:B------:R-:W-:-:S04]  /*183d0*/  IMAD R6, R115, 0x80, R118 ;  /* 0x0000008073067824 */ /* 0x000fc800078e0276 */
[----:B------:R-:W-:-:S06]  /*183e0*/  IMAD.MOV.U32 R4, RZ, RZ, R6 ;  /* 0x000000ffff047224 */ /* 0x000fcc00078e0006 */
[----:B------:R-:W-:-:S05]  /*183f0*/  @P3 IMAD.HI.U32 R10, R6, c[0x0][0x4ec], RZ ;  /* 0x00013b00060a3a27 */ /* 0x000fca00078e00ff */
[----:B------:R-:W-:Y:S01]  /*18400*/  @P3 SHF.R.U32.HI R4, RZ, c[0x0][0x4f0], R10 ;  /* 0x00013c00ff043a19 */ /* 0x000fe2000001160a */
[----:B------:R-:W-:-:S03]  /*18410*/  IMAD.IADD R11, R9, 0x1, R11 ;  /* 0x00000001090b7824 */ /* 0x000fc600078e020b */
[----:B------:R-:W-:Y:S02]  /*18420*/  IADD3 R8, P1, P0, R4, R15, R8 ;  /* 0x0000000f04087210 */ /* 0x000fe4000783e008 */
[----:B------:R-:W-:-:S04]  /*18430*/  SHF.R.S32.HI R9, RZ, 0x1f, R4 ;  /* 0x0000001fff097819 */ /* 0x000fc80000011404 */
[----:B------:R-:W-:Y:S02]  /*18440*/  IADD3.X R9, R9, R14, R11, P1, P0 ;  /* 0x0000000e09097210 */ /* 0x000fe40000fe040b */
[----:B------:R-:W1:Y:S01]  /*18450*/  LDC.64 R10, c[0x0][R17+0x160] ;  /* 0x00005800110a7b82 */ /* 0x000e620000000a00 */
[----:B------:R-:W3:Y:S01]  /*18460*/  S2R R119, SR_TID.X ;  /* 0x0000000000777919 */ /* 0x000ee20000002100 */
[----:B------:R-:W-:-:S04]  /*18470*/  IMAD.MOV R4, RZ, RZ, -R4 ;  /* 0x000000ffff047224 */ /* 0x000fc800078e0a04 */
[----:B------:R-:W-:-:S05]  /*18480*/  IMAD R4, R4, c[0x0][0x4e8], R6 ;  /* 0x00013a0004047a24 */ /* 0x000fca00078e0206 */
[----:B------:R-:W-:Y:S02]  /*18490*/  SHF.R.S32.HI R14, RZ, 0x1f, R4 ;  /* 0x0000001fff0e7819 */ /* 0x000fe40000011404 */
[----:B---3--:R-:W-:-:S04]  /*184a0*/  SHF.R.S32.HI R118, RZ, 0x1f, R119 ;  /* 0x0000001fff767819 */ /* 0x008fc80000011477 */
[----:B------:R-:W-:Y:S01]  /*184b0*/  LEA.HI R118, R118, R119, RZ, 0x5 ;  /* 0x0000007776767211 */ /* 0x000fe200078f28ff */
        /* <DEDUP_REMOVED lines=8> */
[----:B------:R-:W-:Y:S02]  /*18540*/  LEA R10, P0, R8, R10, 0x2 ;  /* 0x0000000a080a7211 */ /* 0x000fe400078010ff */
        /* <DEDUP_REMOVED lines=20> */
[----:B------:R-:W-:Y:S01]  /*18690*/  LEA R6, R115, R0, 0x7 ;  /* 0x0000000073067211 */ /* 0x000fe200078e38ff */
[C---:B------:R-:W-:Y:S01]  /*186a0*/  IMAD.WIDE.U32 R8, R3.reuse, c[0x0][0x3a0], RZ ;  /* 0x0000e80003087a25 */ /* 0x040fe200078e00ff */
[----:B-1----:R-:W-:Y:S01]  /*186b0*/  SHF.R.S32.HI R10, RZ, 0x1f, R2 ;  /* 0x0000001fff0a7819 */ /* 0x002fe20000011402 */
[----:B------:R1:W2:Y:S02]  /*186c0*/  LDS.128 R32, [R203+0x80] ;  /* 0x00008000cb207984 */ /* 0x0002a40000000c00 */
[----:B------:R-:W-:-:S02]  /*186d0*/  IMAD R3, R3, c[0x0][0x3a4], R13 ;  /* 0x0000e90003037a24 */ /* 0x000fc400078e020d */
[----:B------:R-:W-:Y:S01]  /*186e0*/  @P3 IMAD.HI.U32 R11, R6, c[0x0][0x4ec], RZ ;  /* 0x00013b00060b3a27 */ /* 0x000fe200078e00ff */
[----:B------:R1:W3:Y:S02]  /*186f0*/  LDS.128 R48, [R203+0x1080] ;  /* 0x00108000cb307984 */ /* 0x0002e40000000c00 */
[----:B------:R-:W-:Y:S01]  /*18700*/  IADD3 R9, R9, R3, RZ ;  /* 0x0000000309097210 */ /* 0x000fe20007ffe0ff */
[----:B------:R-:W-:Y:S01]  /*18710*/  IMAD R10, R10, c[0x0][0x3f0], RZ ;  /* 0x0000fc000a0a7a24 */ /* 0x000fe200078e02ff */
        /* <DEDUP_REMOVED lines=11> */
[----:B------:R-:W-:-:S03]  /*187d0*/  IADD3 R2, -R3, RZ, RZ ;  /* 0x000000ff03027210 */ /* 0x000fc60007ffe1ff */
        /* <DEDUP_REMOVED lines=9> */
[----:B------:R1:W1:Y:S02]  /*18870*/  LDS.128 R40, [R203+0x9080] ;  /* 0x00908000cb287984 */ /* 0x0002640000000c00 */
[----:B------:R-:W-:Y:S01]  /*18880*/  IADD3 R3, R3, R10, RZ ;  /* 0x0000000a03037210 */ /* 0x000fe20007ffe0ff */
[----:B------:R-:W-:Y:S01]  /*18890*/  IMAD R6, R6, c[0x0][0x3d8], RZ ;  /* 0x0000f60006067a24 */ /* 0x000fe200078e02ff */
[----:B------:R1:W1:Y:S03]  /*188a0*/  LDS.128 R56, [R203+0xa080] ;  /* 0x00a08000cb387984 */ /* 0x0002660000000c00 */
[C---:B------:R-:W-:Y:S01]  /*188b0*/  IMAD.WIDE.U32 R2, R5.reuse, c[0x0][0x3d8], R2 ;  /* 0x0000f60005027a25 */ /* 0x040fe200078e0002 */
[----:B------:R1:W1:Y:S03]  /*188c0*/  LDS.128 R72, [R203+0xb080] ;  /* 0x00b08000cb487984 */ /* 0x0002660000000c00 */
[----:B------:R-:W-:Y:S01]  /*188d0*/  IMAD R5, R5, c[0x0][0x3dc], R6 ;  /* 0x0000f70005057a24 */ /* 0x000fe200078e0206 */
[----:B------:R1:W1:Y:S01]  /*188e0*/  LDS.128 R20, [R203+0xc080] ;  /* 0x00c08000cb147984 */ /* 0x0002620000000c00 */
[----:B------:R-:W-:-:S02]  /*188f0*/  LEA R16, P0, R2, c[0x0][0x380], 0x1 ;  /* 0x0000e00002107a11 */ /* 0x000fc400078008ff */
[----:B------:R-:W-:Y:S01]  /*18900*/  LEA R6, R115, R143, 0x7 ;  /* 0x0000008f73067211 */ /* 0x000fe200078e38ff */
[----:B------:R1:W1:Y:S01]  /*18910*/  LDS.128 R36, [R203+0xd080] ;  /* 0x00d08000cb247984 */ /* 0x0002620000000c00 */
[----:B------:R-:W-:-:S03]  /*18920*/  IADD3 R3, R3, R5, RZ ;  /* 0x0000000503037210 */ /* 0x000fc60007ffe0ff */
[----:B------:R1:W1:Y:S01]  /*18930*/  LDS.128 R52, [R203+0xe080] ;  /* 0x00e08000cb347984 */ /* 0x0002620000000c00 */
[----:B------:R-:W-:-:S03]  /*18940*/  LEA.HI.X R13, R2, c[0x0][0x384], R3, 0x1, P0 ;  /* 0x0000e100020d7a11 */ /* 0x000fc600000f0c03 */
[----:B------:R1:W1:Y:S01]  /*18950*/  LDS.128 R68, [R203+0xf080] ;  /* 0x00f08000cb447984 */ /* 0x0002620000000c00 */
[----:B------:R-:W-:Y:S05]  /*18960*/  BRA.DIV ~URZ, `(.L_x_1857) ;  /* 0x00004c227f007947 */ /* 0x000fea000b800000 */
[----:B--234-:R2:W3:Y:S02]  /*18970*/  SHFL.IDX PT, R5, R13, RZ, 0x181f ;  /* 0x00181fff0d057589 */ /* 0x01c4e400000e0000 */
.L_x_1933:
[----:B------:R-:W-:Y:S05]  /*18980*/  BRA.DIV ~URZ, `(.L_x_1858) ;  /* 0x00004c727f007947 */ /* 0x000fea000b800000 */
[----:B------:R4:W2:Y:S02]  /*18990*/  SHFL.IDX PT, R2, R16, RZ, 0x181f ;  /* 0x00181fff10027589 */ /* 0x0008a400000e0000 */
.L_x_1934:
        /* <DEDUP_REMOVED lines=9> */
[CC--:B------:R-:W-:Y:S02]  /*18a30*/  @!P1 LEA R8, P5, R205.reuse, R2.reuse, 0x1 ;  /* 0x00000002cd089211 */ /* 0x0c0fe400078a08ff */
[-C--:B---3--:R-:W-:Y:S02]  /*18a40*/  @!P3 LEA.HI.X R15, R140, R5.reuse, R141, 0x1, P4 ;  /* 0x000000058c0fb211 */ /* 0x088fe400020f0c8d */
        /* <DEDUP_REMOVED lines=8> */
.L_x_1860:
[----:B------:R-:W-:Y:S05]  /*18ad0*/  BSYNC B0 ;  /* 0x0000000000007941 */ /* 0x000fea0003800000 */
.L_x_1859:
[----:B------:R-:W-:Y:S05]  /*18ae0*/  BRA.DIV ~URZ, `(.L_x_1861) ;  /* 0x00004b827f007947 */ /* 0x000fea000b800000 */
[----:B---3--:R3:W4:Y:S04]  /*18af0*/  SHFL.IDX PT, R5, R13, 0x1, 0x181f ;  /* 0x00381f000d057f89 */ /* 0x00872800000e0000 */
[----:B--2---:R3:W2:Y:S02]  /*18b00*/  SHFL.IDX PT, R2, R16, 0x1, 0x181f ;  /* 0x00381f0010027f89 */ /* 0x0046a400000e0000 */
.L_x_1935:
        /* <DEDUP_REMOVED lines=11> */
[-C--:B----4-:R-:W-:Y:S02]  /*18bc0*/  @!P3 LEA.HI.X R15, R140, R5.reuse, R141, 0x1, P4 ;  /* 0x000000058c0fb211 */ /* 0x090fe400020f0c8d */
        /* <DEDUP_REMOVED lines=8> */
.L_x_1863:
[----:B------:R-:W-:Y:S05]  /*18c50*/  BSYNC B0 ;  /* 0x0000000000007941 */ /* 0x000fea0003800000 */
.L_x_1862:
[----:B------:R-:W-:Y:S05]  /*18c60*/  BRA.DIV ~URZ, `(.L_x_1864) ;  /* 0x00004ad27f007947 */ /* 0x000fea000b800000 */
[----:B----4-:R4:W3:Y:S02]  /*18c70*/  SHFL.IDX PT, R5, R13, 0x2, 0x181f ;  /* 0x00581f000d057f89 */ /* 0x0108e400000e0000 */
.L_x_1936:
[----:B------:R-:W-:Y:S05]  /*18c80*/  BRA.DIV ~URZ, `(.L_x_1865) ;  /* 0x00004b227f007947 */ /* 0x000fea000b800000 */
[----:B--2---:R2:W4:Y:S02]  /*18c90*/  SHFL.IDX PT, R2, R16, 0x2, 0x181f ;  /* 0x00581f0010027f89 */ /* 0x00452400000e0000 */
.L_x_1937:
        /* <DEDUP_REMOVED lines=20> */
.L_x_1867:
[----:B------:R-:W-:Y:S05]  /*18de0*/  BSYNC B0 ;  /* 0x0000000000007941 */ /* 0x000fea0003800000 */
.L_x_1866:
[----:B------:R-:W-:Y:S05]  /*18df0*/  BRA.DIV ~URZ, `(.L_x_1868) ;  /* 0x00004a227f007947 */ /* 0x000fea000b800000 */
[----:B---3--:R3:W2:Y:S04]  /*18e00*/  SHFL.IDX PT, R5, R13, 0x3, 0x181f ;  /* 0x00781f000d057f89 */ /* 0x0086a800000e0000 */
[----:B----4-:R3:W4:Y:S02]  /*18e10*/  SHFL.IDX PT, R2, R16, 0x3, 0x181f ;  /* 0x00781f0010027f89 */ /* 0x01072400000e0000 */
.L_x_1938:
        /* <DEDUP_REMOVED lines=17> */
[----:B------:R-:W-:-:S04]  /*18f30*/  LEA R2, P0, R204, R2, 0x1 ;  /* 0x00000002cc027211 */ /* 0x000fc800078008ff */
[----:B------:R-:W-:-:S05]  /*18f40*/  LEA.HI.X R3, R204, R5, R215, 0x1, P0 ;  /* 0x00000005cc037211 */ /* 0x000fca00000f0cd7 */
[----:B------:R2:W-:Y:S01]  /*18f50*/  ST.E.128 [R2.64], R68 ;  /* 0x0000004402007985 */ /* 0x0005e2000c101d06 */
[----:B------:R-:W-:Y:S05]  /*18f60*/  BRA `(.L_x_1869) ;  /* 0x0000293000007947 */ /* 0x000fea0003800000 */
.L_x_1856:
[----:B-1----:R-:W2:Y:S01]  /*18f70*/  LDL.LU R10, [R1+0x40] ;  /* 0x00004000010a7983 */ /* 0x002ea20000300800 */
[----:B------:R-:W-:Y:S02]  /*18f80*/  IMAD R13, R13, c[0x0][0x408], RZ ;  /* 0x000102000d0d7a24 */ /* 0x000fe400078e02ff */
[----:B------:R-:W-:-:S04]  /*18f90*/  IMAD.WIDE.U32 R8, R3, c[0x0][0x408], RZ ;  /* 0x0001020003087a25 */ /* 0x000fc800078e00ff */
        /* <DEDUP_REMOVED lines=8> */
[----:B------:R-:W-:-:S05]  /*19020*/  IMAD R2, R2, c[0x0][0x444], R3 ;  /* 0x0001110002027a24 */ /* 0x000fca00078e0203 */
[----:B------:R-:W-:Y:S02]  /*19030*/  IADD3 R3, R5, R2, RZ ;  /* 0x0000000205037210 */ /* 0x000fe40007ffe0ff */
[----:B------:R-:W-:-:S05]  /*19040*/  MOV R2, R4 ;  /* 0x0000000400027202 */ /* 0x000fca0000000f00 */
[----:B--2---:R-:W-:-:S04]  /*19050*/  IMAD.WIDE.U32 R2, R10, c[0x0][0x448], R2 ;  /* 0x000112000a027a25 */ /* 0x004fc800078e0002 */
[----:B------:R-:W-:Y:S01]  /*19060*/  IMAD R5, R10, c[0x0][0x44c], R3 ;  /* 0x000113000a057a24 */ /* 0x000fe200078e0203 */
[----:B------:R-:W-:Y:S01]  /*19070*/  MOV R4, R2 ;  /* 0x0000000200047202 */ /* 0x000fe20000000f00 */
[----:B------:R-:W-:Y:S01]  /*19080*/  @P3 IMAD.HI.U32 R3, R6, c[0x0][0x4ec], RZ ;  /* 0x00013b0006033a27 */ /* 0x000fe200078e00ff */
[----:B------:R-:W-:-:S04]  /*19090*/  MOV R2, R6 ;  /* 0x0000000600027202 */ /* 0x000fc80000000f00 */
[----:B------:R-:W-:-:S04]  /*190a0*/  @P3 SHF.R.U32.HI R2, RZ, c[0x0][0x4f0], R3 ;  /* 0x00013c00ff023a19 */ /* 0x000fc80000011603 */
[C---:B------:R-:W-:Y:S01]  /*190b0*/  IADD3 R3, -R2.reuse, RZ, RZ ;  /* 0x000000ff02037210 */ /* 0x040fe20007ffe1ff */
[----:B------:R-:W-:-:S04]  /*190c0*/  IMAD.WIDE.U32 R4, R2, c[0x0][0x430], R4 ;  /* 0x00010c0002047a25 */ /* 0x000fc800078e0004 */
[----:B------:R-:W-:Y:S01]  /*190d0*/  IMAD R6, R3, c[0x0][0x4e8], R6 ;  /* 0x00013a0003067a24 */ /* 0x000fe200078e0206 */
[----:B------:R-:W-:-:S05]  /*190e0*/  SHF.R.S32.HI R3, RZ, 0x1f, R2 ;  /* 0x0000001fff037819 */ /* 0x000fca0000011402 */
[----:B------:R-:W-:-:S04]  /*190f0*/  IMAD R3, R3, c[0x0][0x430], RZ ;  /* 0x00010c0003037a24 */ /* 0x000fc800078e02ff */
[----:B------:R-:W-:-:S05]  /*19100*/  IMAD R2, R2, c[0x0][0x434], R3 ;  /* 0x00010d0002027a24 */ /* 0x000fca00078e0203 */
[----:B------:R-:W-:Y:S02]  /*19110*/  IADD3 R3, R5, R2, RZ ;  /* 0x0000000205037210 */ /* 0x000fe40007ffe0ff */
[----:B------:R-:W-:Y:S02]  /*19120*/  MOV R2, R4 ;  /* 0x0000000400027202 */ /* 0x000fe40000000f00 */
        /* <DEDUP_REMOVED lines=9> */
.L_x_1939:
[----:B------:R-:W-:Y:S05]  /*191c0*/  BRA.DIV ~URZ, `(.L_x_1871) ;  /* 0x000047927f007947 */ /* 0x000fea000b800000 */
[----:B------:R3:W4:Y:S02]  /*191d0*/  SHFL.IDX PT, R2, R5, RZ, 0x1c1f ;  /* 0x001c1fff05027589 */ /* 0x00072400000e0000 */
.L_x_1940:
[----:B------:R-:W-:Y:S01]  /*191e0*/  BSSY B0, `(.L_x_1872) ;  /* 0x00000c1000007945 */ /* 0x000fe20003800000 */
[----:B------:R-:W-:Y:S05]  /*191f0*/  @P0 BRA `(.L_x_1873) ;  /* 0x00000bf000000947 */ /* 0x000fea0003800000 */
[----:B------:R-:W5:Y:S04]  /*19200*/  LDL R8, [R1+0x4c] ;  /* 0x00004c0001087983 */ /* 0x000f680000100800 */
[----:B---3--:R-:W3:Y:S04]  /*19210*/  LDL R14, [R1+0xc0] ;  /* 0x0000c000010e7983 */ /* 0x008ee80000100800 */
[----:B----4-:R-:W4:Y:S04]  /*19220*/  LDL R20, [R1+0x158] ;  /* 0x0001580001147983 */ /* 0x010f280000100800 */
[----:B--2---:R-:W2:Y:S04]  /*19230*/  LDL R17, [R1+0xbc] ;  /* 0x0000bc0001117983 */ /* 0x004ea80000100800 */
[----:B------:R-:W2:Y:S04]  /*19240*/  LDL R21, [R1+0xb8] ;  /* 0x0000b80001157983 */ /* 0x000ea80000100800 */
        /* <DEDUP_REMOVED lines=8> */
[----:B-----5:R-:W-:-:S13]  /*192d0*/  ISETP.GE.AND P0, PT, R8, c[0x0][0x3c8], PT ;  /* 0x0000f20008007a0c */ /* 0x020fda0003f06270 */
[----:B------:R-:W-:-:S04]  /*192e0*/  @!P0 IMAD.MOV.U32 R3, RZ, RZ, R4 ;  /* 0x000000ffff038224 */ /* 0x000fc800078e0004 */
[----:B------:R-:W-:Y:S01]  /*192f0*/  @!P0 IMAD.WIDE R8, R8, 0x4, R2 ;  /* 0x0000000408088825 */ /* 0x000fe200078e0202 */
[----:B--2---:R-:W-:Y:S01]  /*19300*/  ISETP.GE.AND P2, PT, R21, c[0x0][0x3c8], PT ;  /* 0x0000f20015007a0c */ /* 0x004fe20003f46270 */
[----:B------:R-:W2:Y:S04]  /*19310*/  LDL R3, [R1+0xa4] ;  /* 0x0000a40001037983 */ /* 0x000ea80000100800 */
[----:B------:R5:W-:Y:S01]  /*19320*/  @!P0 ST.E.64 [R8.64], R24 ;  /* 0x0000001808008985 */ /* 0x000be2000c101b06 */
[----:B---3--:R-:W-:-:S13]  /*19330*/  ISETP.GE.AND P0, PT, R14, c[0x0][0x3c8], PT ;  /* 0x0000f2000e007a0c */ /* 0x008fda0003f06270 */
[C---:B-----5:R-:W-:Y:S01]  /*19340*/  @!P0 LEA R8, P1, R14.reuse, R2, 0x2 ;  /* 0x000000020e088211 */ /* 0x060fe200078210ff */
[----:B------:R-:W3:Y:S03]  /*19350*/  LDL R25, [R1+0x140] ;  /* 0x0001400001197983 */ /* 0x000ee60000100800 */
[----:B----4-:R-:W-:Y:S01]  /*19360*/  @!P0 LEA.HI.X R9, R14, R4, R20, 0x2, P1 ;  /* 0x000000040e098211 */ /* 0x010fe200008f1414 */
[----:B------:R-:W4:Y:S04]  /*19370*/  LDL R24, [R1+0x94] ;  /* 0x0000940001187983 */ /* 0x000f280000100800 */
[----:B------:R-:W5:Y:S04]  /*19380*/  LDL R14, [R1+0x144] ;  /* 0x00014400010e7983 */ /* 0x000f680000100800 */
[----:B------:R1:W-:Y:S01]  /*19390*/  @!P0 ST.E.64 [R8.64], R26 ;  /* 0x0000001a08008985 */ /* 0x0003e2000c101b06 */
[----:B------:R-:W-:-:S03]  /*193a0*/  ISETP.GE.AND P0, PT, R17, c[0x0][0x3c8], PT ;  /* 0x0000f20011007a0c */ /* 0x000fc60003f06270 */
[----:B------:R-:W2:Y:S10]  /*193b0*/  LDL R20, [R1+0xac] ;  /* 0x0000ac0001147983 */ /* 0x000eb40000100800 */
[C---:B-1----:R-:W-:Y:S01]  /*193c0*/  @!P0 LEA R8, P1, R17.reuse, R2, 0x2 ;  /* 0x0000000211088211 */ /* 0x042fe200078210ff */
[----:B------:R-:W3:Y:S03]  /*193d0*/  LDL R26, [R1+0x8c] ;  /* 0x00008c00011a7983 */ /* 0x000ee60000100800 */
[----:B------:R-:W-:Y:S01]  /*193e0*/  @!P0 LEA.HI.X R9, R17, R4, R118, 0x2, P1 ;  /* 0x0000000411098211 */ /* 0x000fe200008f1476 */
[----:B------:R-:W3:Y:S01]  /*193f0*/  LDL R27, [R1+0x11c] ;  /* 0x00011c00011b7983 */ /* 0x000ee20000100800 */
[----:B------:R-:W-:-:S03]  /*19400*/  ISETP.GE.AND P1, PT, R10, c[0x0][0x3c8], PT ;  /* 0x0000f2000a007a0c */ /* 0x000fc60003f26270 */
[----:B------:R-:W4:Y:S04]  /*19410*/  LDL R17, [R1+0xa8] ;  /* 0x0000a80001117983 */ /* 0x000f280000100800 */
[----:B------:R1:W-:Y:S02]  /*19420*/  @!P0 ST.E.64 [R8.64], R28 ;  /* 0x0000001c08008985 */ /* 0x0003e4000c101b06 */
[C---:B-1----:R-:W-:Y:S02]  /*19430*/  @!P2 LEA R8, P0, R21.reuse, R2, 0x2 ;  /* 0x000000021508a211 */ /* 0x042fe400078010ff */
[----:B------:R-:W4:Y:S02]  /*19440*/  LDL R29, [R1+0x9c] ;  /* 0x00009c00011d7983 */ /* 0x000f240000100800 */
[----:B------:R-:W-:-:S02]  /*19450*/  @!P2 LEA.HI.X R9, R21, R4, R115, 0x2, P0 ;  /* 0x000000041509a211 */ /* 0x000fc400000f1473 */
[----:B------:R-:W4:Y:S04]  /*19460*/  LDL R28, [R1+0x124] ;  /* 0x00012400011c7983 */ /* 0x000f280000100800 */
[----:B------:R-:W4:Y:S04]  /*19470*/  LDL R21, [R1+0x13c] ;  /* 0x00013c0001157983 */ /* 0x000f280000100800 */
[----:B------:R1:W-:Y:S02]  /*19480*/  @!P2 ST.E.64 [R8.64], R30 ;  /* 0x0000001e0800a985 */ /* 0x0003e4000c101b06 */
[----:B-1----:R-:W-:-:S02]  /*19490*/  @!P1 LEA R8, P0, R10, R2, 0x2 ;  /* 0x000000020a089211 */ /* 0x002fc400078010ff */
[----:B------:R-:W4:Y:S02]  /*194a0*/  LDL R30, [R1+0x12c] ;  /* 0x00012c00011e7983 */ /* 0x000f240000100800 */
[----:B------:R-:W-:Y:S02]  /*194b0*/  @!P1 LEA.HI.X R9, R10, R4, R19, 0x2, P0 ;  /* 0x000000040a099211 */ /* 0x000fe400000f1413 */
[----:B------:R-:W4:Y:S04]  /*194c0*/  LDL R31, [R1+0x6c] ;  /* 0x00006c00011f7983 */ /* 0x000f280000100800 */
[----:B------:R-:W4:Y:S01]  /*194d0*/  LDL R19, [R1+0x138] ;  /* 0x0001380001137983 */ /* 0x000f220000100800 */
[----:B------:R-:W-:-:S03]  /*194e0*/  ISETP.GE.AND P2, PT, R13, c[0x0][0x3c8], PT ;  /* 0x0000f2000d007a0c */ /* 0x000fc60003f46270 */
[----:B------:R1:W-:Y:S01]  /*194f0*/  @!P1 ST.E.64 [R8.64], R32 ;  /* 0x0000002008009985 */ /* 0x0003e2000c101b06 */
[----:B------:R-:W-:-:S03]  /*19500*/  ISETP.GE.AND P1, PT, R11, c[0x0][0x3c8], PT ;  /* 0x0000f2000b007a0c */ /* 0x000fc60003f26270 */
[----:B------:R-:W4:Y:S06]  /*19510*/  LDL R10, [R1+0xa0] ;  /* 0x0000a000010a7983 */ /* 0x000f2c0000100800 */
[C---:B-1----:R-:W-:Y:S01]  /*19520*/  @!P2 LEA R8, P0, R13.reuse, R2, 0x2 ;  /* 0x000000020d08a211 */ /* 0x042fe200078010ff */
[----:B------:R-:W4:Y:S03]  /*19530*/  LDL R33, [R1+0x74] ;  /* 0x0000740001217983 */ /* 0x000f260000100800 */
[----:B------:R-:W-:Y:S01]  /*19540*/  @!P2 LEA.HI.X R9, R13, R4, R15, 0x2, P0 ;  /* 0x000000040d09a211 */ /* 0x000fe200000f140f */
[----:B------:R-:W4:Y:S04]  /*19550*/  LDL R32, [R1+0xfc] ;  /* 0x0000fc0001207983 */ /* 0x000f280000100800 */
[----:B------:R-:W4:Y:S04]  /*19560*/  LDL R15, [R1+0x134] ;  /* 0x00013400010f7983 */ /* 0x000f280000100800 */
[----:B------:R1:W-:Y:S01]  /*19570*/  @!P2 ST.E.64 [R8.64], R34 ;  /* 0x000000220800a985 */ /* 0x0003e2000c101b06 */
[----:B------:R-:W-:-:S03]  /*19580*/  ISETP.GE.AND P2, PT, R18, c[0x0][0x3c8], PT ;  /* 0x0000f20012007a0c */ /* 0x000fc60003f46270 */
[----:B------:R-:W4:Y:S01]  /*19590*/  LDL R13, [R1+0x98] ;  /* 0x00009800010d7983 */ /* 0x000f220000100800 */
[----:B-1----:R-:W-:-:S03]  /*195a0*/  @!P1 LEA R8, P0, R11, R2, 0x2 ;  /* 0x000000020b089211 */ /* 0x002fc600078010ff */
[----:B------:R-:W4:Y:S01]  /*195b0*/  LDL R34, [R1+0x104] ;  /* 0x0001040001227983 */ /* 0x000f220000100800 */
[----:B-----5:R-:W-:-:S03]  /*195c0*/  @!P1 LEA.HI.X R9, R11, R4, R14, 0x2, P0 ;  /* 0x000000040b099211 */ /* 0x020fc600000f140e */
[----:B------:R-:W5:Y:S04]  /*195d0*/  LDL R11, [R1+0x130] ;  /* 0x00013000010b7983 */ /* 0x000f680000100800 */
[----:B------:R1:W-:Y:S01]  /*195e0*/  @!P1 ST.E.64 [R8.64], R36 ;  /* 0x0000002408009985 */ /* 0x0003e2000c101b06 */
[----:B--2---:R-:W-:-:S03]  /*195f0*/  ISETP.GE.AND P1, PT, R20, c[0x0][0x3c8], PT ;  /* 0x0000f20014007a0c */ /* 0x004fc60003f26270 */
[----:B------:R-:W2:Y:S01]  /*19600*/  LDL R14, [R1+0x90] ;  /* 0x00009000010e7983 */ /* 0x000ea20000100800 */
[----:B-1----:R-:W-:-:S04]  /*19610*/  @!P2 LEA R8, P0, R18, R2, 0x2 ;  /* 0x000000021208a211 */ /* 0x002fc800078010ff */
[----:B---3--:R-:W-:Y:S02]  /*19620*/  @!P2 LEA.HI.X R9, R18, R4, R25, 0x2, P0 ;  /* 0x000000041209a211 */ /* 0x008fe400000f1419 */
[----:B------:R-:W3:Y:S04]  /*19630*/  LDL R18, [R1+0x128] ;  /* 0x0001280001127983 */ /* 0x000ee80000100800 */
[----:B------:R1:W-:Y:S01]  /*19640*/  @!P2 ST.E.64 [R8.64], R40 ;  /* 0x000000280800a985 */ /* 0x0003e2000c101b06 */
[----:B----4-:R-:W-:-:S03]  /*19650*/  ISETP.GE.AND P2, PT, R17, c[0x0][0x3c8], PT ;  /* 0x0000f20011007a0c */ /* 0x010fc60003f46270 */
[----:B------:R-:W4:Y:S01]  /*19660*/  LDL R25, [R1+0x118] ;  /* 0x0001180001197983 */ /* 0x000f220000100800 */
[----:B-1----:R-:W-:-:S04]  /*19670*/  @!P1 LEA R8, P0, R20, R2, 0x2 ;  /* 0x0000000214089211 */ /* 0x002fc800078010ff */
[----:B------:R-:W-:Y:S02]  /*19680*/  @!P1 LEA.HI.X R9, R20, R4, R21, 0x2, P0 ;  /* 0x0000000414099211 */ /* 0x000fe400000f1415 */
[----:B------:R-:W4:Y:S04]  /*19690*/  LDL R21, [R1+0x88] ;  /* 0x0000880001157983 */ /* 0x000f280000100800 */
[----:B------:R1:W-:Y:S01]  /*196a0*/  @!P1 ST.E.64 [R8.64], R44 ;  /* 0x0000002c08009985 */ /* 0x0003e2000c101b06 */
[----:B------:R-:W-:Y:S02]  /*196b0*/  ISETP.GE.AND P3, PT, R29, c[0x0][0x3c8], PT ;  /* 0x0000f2001d007a0c */ /* 0x000fe40003f66270 */
[----:B------:R-:W-:Y:S01]  /*196c0*/  ISETP.GE.AND P4, PT, R24, c[0x0][0x3c8], PT ;  /* 0x0000f20018007a0c */ /* 0x000fe20003f86270 */
[----:B------:R-:W4:Y:S01]  /*196d0*/  LDL R20, [R1+0x7c] ;  /* 0x00007c0001147983 */ /* 0x000f220000100800 */
[----:B-1----:R-:W-:-:S04]  /*196e0*/  @!P2 LEA R8, P0, R17, R2, 0x2 ;  /* 0x000000021108a211 */ /* 0x002fc800078010ff */
[----:B------:R-:W-:Y:S02]  /*196f0*/  @!P2 LEA.HI.X R9, R17, R4, R19, 0x2, P0 ;  /* 0x000000041109a211 */ /* 0x000fe400000f1413 */
[----:B------:R-:W4:Y:S01]  /*19700*/  LDL R19, [R1+0x120] ;  /* 0x0001200001137983 */ /* 0x000f220000100800 */
[----:B------:R-:W-:-:S03]  /*19710*/  ISETP.GE.AND P1, PT, R3, c[0x0][0x3c8], PT ;  /* 0x0000f20003007a0c */ /* 0x000fc60003f26270 */
[----:B------:R1:W-:Y:S01]  /*19720*/  @!P2 ST.E.64 [R8.64], R48 ;  /* 0x000000300800a985 */ /* 0x0003e2000c101b06 */
[----:B------:R-:W-:-:S03]  /*19730*/  ISETP.GE.AND P2, PT, R10, c[0x0][0x3c8], PT ;  /* 0x0000f2000a007a0c */ /* 0x000fc60003f46270 */
[----:B------:R-:W4:Y:S06]  /*19740*/  LDL R17, [R1+0x78] ;  /* 0x0000780001117983 */ /* 0x000f2c0000100800 */
[----:B-1----:R-:W-:-:S04]  /*19750*/  @!P1 LEA R8, P0, R3, R2, 0x2 ;  /* 0x0000000203089211 */ /* 0x002fc800078010ff */
[----:B------:R-:W-:Y:S02]  /*19760*/  @!P1 LEA.HI.X R9, R3, R4, R15, 0x2, P0 ;  /* 0x0000000403099211 */ /* 0x000fe400000f140f */
[----:B------:R-:W4:Y:S04]  /*19770*/  LDL R15, [R1+0x84] ;  /* 0x00008400010f7983 */ /* 0x000f280000100800 */
[----:B------:R1:W-:Y:S01]  /*19780*/  @!P1 ST.E.64 [R8.64], R52 ;  /* 0x0000003408009985 */ /* 0x0003e2000c101b06 */
[----:B------:R-:W-:-:S03]  /*19790*/  ISETP.GE.AND P1, PT, R13, c[0x0][0x3c8], PT ;  /* 0x0000f2000d007a0c */ /* 0x000fc60003f26270 */
[----:B------:R-:W4:Y:S01]  /*197a0*/  LDL R3, [R1+0x80] ;  /* 0x0000800001037983 */ /* 0x000f220000100800 */
[----:B-1----:R-:W-:-:S04]  /*197b0*/  @!P2 LEA R8, P0, R10, R2, 0x2 ;  /* 0x000000020a08a211 */ /* 0x002fc800078010ff */
[----:B-----5:R-:W-:-:S05]  /*197c0*/  @!P2 LEA.HI.X R9, R10, R4, R11, 0x2, P0 ;  /* 0x000000040a09a211 */ /* 0x020fca00000f140b */
[----:B------:R1:W-:Y:S01]  /*197d0*/  @!P2 ST.E.64 [R8.64], R56 ;  /* 0x000000380800a985 */ /* 0x0003e2000c101b06 */
[C---:B------:R-:W-:Y:S02]  /*197e0*/  @!P3 LEA R10, P5, R29.reuse, R2, 0x2 ;  /* 0x000000021d0ab211 */ /* 0x040fe400078a10ff */
[----:B--2---:R-:W-:Y:S02]  /*197f0*/  ISETP.GE.AND P2, PT, R14, c[0x0][0x3c8], PT ;  /* 0x0000f2000e007a0c */ /* 0x004fe40003f46270 */
[----:B------:R-:W-:Y:S02]  /*19800*/  @!P3 LEA.HI.X R11, R29, R4, R30, 0x2, P5 ;  /* 0x000000041d0bb211 */ /* 0x000fe400028f141e */
[----:B------:R-:W2:Y:S01]  /*19810*/  LDL R29, [R1+0x68] ;  /* 0x00006800011d7983 */ /* 0x000ea20000100800 */
[----:B-1----:R-:W-:-:S03]  /*19820*/  @!P1 LEA R8, P0, R13, R2, 0x2 ;  /* 0x000000020d089211 */ /* 0x002fc600078010ff */
[----:B------:R-:W5:Y:S01]  /*19830*/  LDL R30, [R1+0xf8] ;  /* 0x0000f800011e7983 */ /* 0x000f620000100800 */
[----:B---3--:R-:W-:-:S03]  /*19840*/  @!P1 LEA.HI.X R9, R13, R4, R18, 0x2, P0 ;  /* 0x000000040d099211 */ /* 0x008fc600000f1412 */
[----:B------:R-:W3:Y:S04]  /*19850*/  LDL R18, [R1+0x114] ;  /* 0x0001140001127983 */ /* 0x000ee80000100800 */
[----:B------:R-:W2:Y:S04]  /*19860*/  LDL R13, [R1+0x110] ;  /* 0x00011000010d7983 */ /* 0x000ea80000100800 */
[----:B------:R1:W-:Y:S04]  /*19870*/  @!P3 ST.E.64 [R10.64], R60 ;  /* 0x0000003c0a00b985 */ /* 0x0003e8000c101b06 */
[----:B------:R1:W-:Y:S02]  /*19880*/  @!P1 ST.E.64 [R8.64], R64 ;  /* 0x0000004008009985 */ /* 0x0003e4000c101b06 */
[----:B-1----:R-:W-:-:S02]  /*19890*/  @!P4 LEA R10, P5, R24, R2, 0x2 ;  /* 0x00000002180ac211 */ /* 0x002fc400078a10ff */
[----:B------:R-:W-:Y:S02]  /*198a0*/  @!P2 LEA R8, P0, R14, R2, 0x2 ;  /* 0x000000020e08a211 */ /* 0x000fe400078010ff */
[-C--:B------:R-:W-:Y:S02]  /*198b0*/  @!P4 LEA.HI.X R11, R24, R4.reuse, R28, 0x2, P5 ;  /* 0x00000004180bc211 */ /* 0x080fe400028f141c */
[----:B------:R-:W5:Y:S01]  /*198c0*/  LDL R24, [R1+0x10c] ;  /* 0x00010c0001187983 */ /* 0x000f620000100800 */
[----:B----4-:R-:W-:-:S03]  /*198d0*/  @!P2 LEA.HI.X R9, R14, R4, R19, 0x2, P0 ;  /* 0x000000040e09a211 */ /* 0x010fc600000f1413 */
[----:B------:R-:W4:Y:S04]  /*198e0*/  LDL R28, [R1+0xf4] ;  /* 0x0000f400011c7983 */ /* 0x000f280000100800 */
[----:B------:R-:W4:Y:S01]  /*198f0*/  LDL R19, [R1+0x108] ;  /* 0x0001080001137983 */ /* 0x000f220000100800 */
[----:B------:R-:W-:-:S03]  /*19900*/  ISETP.GE.AND P3, PT, R26, c[0x0][0x3c8], PT ;  /* 0x0000f2001a007a0c */ /* 0x000fc60003f66270 */
[----:B------:R1:W-:Y:S01]  /*19910*/  @!P4 ST.E.64 [R10.64], R68 ;  /* 0x000000440a00c985 */ /* 0x0003e2000c101b06 */
[----:B------:R-:W-:-:S03]  /*19920*/  ISETP.GE.AND P1, PT, R21, c[0x0][0x3c8], PT ;  /* 0x0000f20015007a0c */ /* 0x000fc60003f26270 */
[----:B------:R-:W4:Y:S04]  /*19930*/  LDL R14, [R1+0x70] ;  /* 0x00007000010e7983 */ /* 0x000f280000100800 */
[----:B------:R1:W-:Y:S02]  /*19940*/  @!P2 ST.E.64 [R8.64], R72 ;  /* 0x000000480800a985 */ /* 0x0003e4000c101b06 */
[C---:B-1----:R-:W-:Y:S02]  /*19950*/  @!P3 LEA R10, P5, R26.reuse, R2, 0x2 ;  /* 0x000000021a0ab211 */ /* 0x042fe400078a10ff */
[----:B------:R-:W-:Y:S02]  /*19960*/  ISETP.GE.AND P4, PT, R15, c[0x0][0x3c8], PT ;  /* 0x0000f2000f007a0c */ /* 0x000fe40003f86270 */
[----:B------:R-:W-:-:S02]  /*19970*/  @!P3 LEA.HI.X R11, R26, R4, R27, 0x2, P5 ;  /* 0x000000041a0bb211 */ /* 0x000fc400028f141b */
[----:B------:R-:W-:Y:S01]  /*19980*/  @!P1 LEA R8, P0, R21, R2, 0x2 ;  /* 0x0000000215089211 */ /* 0x000fe200078010ff */
[----:B------:R-:W4:Y:S01]  /*19990*/  LDL R27, [R1+0x64] ;  /* 0x00006400011b7983 */ /* 0x000f220000100800 */
[----:B------:R-:W-:-:S03]  /*199a0*/  ISETP.GE.AND P2, PT, R3, c[0x0][0x3c8], PT ;  /* 0x0000f20003007a0c */ /* 0x000fc60003f46270 */
[----:B------:R1:W-:Y:S01]  /*199b0*/  @!P3 ST.E.64 [R10.64], R76 ;  /* 0x0000004c0a00b985 */ /* 0x0003e2000c101b06 */
[----:B------:R-:W-:-:S03]  /*199c0*/  @!P1 LEA.HI.X R9, R21, R4, R25, 0x2, P0 ;  /* 0x0000000415099211 */ /* 0x000fc600000f1419 */
[----:B------:R-:W4:Y:S04]  /*199d0*/  LDL R25, [R1+0x60] ;  /* 0x0000600001197983 */ /* 0x000f280000100800 */
[----:B------:R1:W-:Y:S01]  /*199e0*/  @!P1 ST.E.64 [R8.64], R80 ;  /* 0x0000005008009985 */ /* 0x0003e2000c101b06 */
[----:B------:R-:W-:-:S03]  /*199f0*/  ISETP.GE.AND P3, PT, R20, c[0x0][0x3c8], PT ;  /* 0x0000f20014007a0c */ /* 0x000fc60003f66270 */
[----:B------:R-:W4:Y:S01]  /*19a00*/  LDL R26, [R1+0xf0] ;  /* 0x0000f000011a7983 */ /* 0x000f220000100800 */
[----:B-1----:R-:W-:-:S03]  /*19a10*/  @!P4 LEA R10, P5, R15, R2, 0x2 ;  /* 0x000000020f0ac211 */ /* 0x002fc600078a10ff */
[----:B------:R-:W4:Y:S01]  /*19a20*/  LDL R21, [R1+0x5c] ;  /* 0x00005c0001157983 */ /* 0x000f220000100800 */
[----:B------:R-:W-:Y:S02]  /*19a30*/  @!P2 LEA R8, P0, R3, R2, 0x2 ;  /* 0x000000020308a211 */ /* 0x000fe400078010ff */
[----:B------:R-:W-:Y:S02]  /*19a40*/  ISETP.GE.AND P1, PT, R17, c[0x0][0x3c8], PT ;  /* 0x0000f20011007a0c */ /* 0x000fe40003f26270 */
[-C--:B---3--:R-:W-:Y:S02]  /*19a50*/  @!P4 LEA.HI.X R11, R15, R4.reuse, R18, 0x2, P5 ;  /* 0x000000040f0bc211 */ /* 0x088fe400028f1412 */
[----:B------:R-:W3:Y:S01]  /*19a60*/  LDL R15, [R1+0x100] ;  /* 0x00010000010f7983 */ /* 0x000ee20000100800 */
[----:B--2---:R-:W-:-:S03]  /*19a70*/  @!P2 LEA.HI.X R9, R3, R4, R13, 0x2, P0 ;  /* 0x000000040309a211 */ /* 0x004fc600000f140d */
[----:B------:R-:W2:Y:S04]  /*19a80*/  LDL R3, [R1+0x58] ;  /* 0x0000580001037983 */ /* 0x000ea80000100800 */
[----:B------:R-:W2:Y:S04]  /*19a90*/  LDL R18, [R1+0x54] ;  /* 0x0000540001127983 */ /* 0x000ea80000100800 */
[----:B------:R-:W2:Y:S04]  /*19aa0*/  LDL R13, [R1+0x50] ;  /* 0x00005000010d7983 */ /* 0x000ea80000100800 */
[----:B------:R1:W-:Y:S04]  /*19ab0*/  @!P4 ST.E.64 [R10.64], R84 ;  /* 0x000000540a00c985 */ /* 0x0003e8000c101b06 */
[----:B------:R5:W-:Y:S01]  /*19ac0*/  @!P2 ST.E.64 [R8.64], R88 ;  /* 0x000000580800a985 */ /* 0x000be2000c101b06 */
[----:B-1----:R-:W-:-:S02]  /*19ad0*/  @!P3 LEA R10, P5, R20, R2, 0x2 ;  /* 0x00000002140ab211 */ /* 0x002fc400078a10ff */
[C---:B-----5:R-:W-:Y:S02]  /*19ae0*/  @!P1 LEA R8, P0, R17.reuse, R2, 0x2 ;  /* 0x0000000211089211 */ /* 0x060fe400078010ff */
[-C--:B------:R-:W-:Y:S02]  /*19af0*/  @!P3 LEA.HI.X R11, R20, R4.reuse, R24, 0x2, P5 ;  /* 0x00000004140bb211 */ /* 0x080fe400028f1418 */
[----:B------:R-:W5:Y:S04]  /*19b00*/  LDL R20, [R1+0xe8] ;  /* 0x0000e80001147983 */ /* 0x000f680000100800 */
[----:B------:R-:W5:Y:S01]  /*19b10*/  LDL R24, [R1+0xec] ;  /* 0x0000ec0001187983 */ /* 0x000f620000100800 */
[----:B----4-:R-:W-:-:S03]  /*19b20*/  @!P1 LEA.HI.X R9, R17, R4, R19, 0x2, P0 ;  /* 0x0000000411099211 */ /* 0x010fc600000f1413 */
[----:B------:R-:W4:Y:S04]  /*19b30*/  LDL R19, [R1+0xe4] ;  /* 0x0000e40001137983 */ /* 0x000f280000100800 */
[----:B------:R-:W4:Y:S01]  /*19b40*/  LDL R17, [R1+0xe0] ;  /* 0x0000e00001117983 */ /* 0x000f220000100800 */
[----:B------:R-:W-:Y:S02]  /*19b50*/  ISETP.GE.AND P4, PT, R33, c[0x0][0x3c8], PT ;  /* 0x0000f20021007a0c */ /* 0x000fe40003f86270 */
[----:B------:R-:W-:Y:S01]  /*19b60*/  ISETP.GE.AND P2, PT, R14, c[0x0][0x3c8], PT ;  /* 0x0000f2000e007a0c */ /* 0x000fe20003f46270 */
[----:B------:R1:W-:Y:S01]  /*19b70*/  @!P3 ST.E.64 [R10.64], R92 ;  /* 0x0000005c0a00b985 */ /* 0x0003e2000c101b06 */
[----:B------:R-:W-:-:S03]  /*19b80*/  ISETP.GE.AND P3, PT, R31, c[0x0][0x3c8], PT ;  /* 0x0000f2001f007a0c */ /* 0x000fc60003f66270 */
[----:B------:R1:W-:Y:S01]  /*19b90*/  @!P1 ST.E.64 [R8.64], R96 ;  /* 0x0000006008009985 */ /* 0x0003e2000c101b06 */
[----:B------:R-:W-:-:S05]  /*19ba0*/  ISETP.GE.AND P1, PT, R29, c[0x0][0x3c8], PT ;  /* 0x0000f2001d007a0c */ /* 0x000fca0003f26270 */
[CC--:B-1----:R-:W-:Y:S02]  /*19bb0*/  @!P4 LEA R10, P5, R33.reuse, R2.reuse, 0x2 ;  /* 0x00000002210ac211 */ /* 0x0c2fe400078a10ff */
[----:B------:R-:W-:Y:S02]  /*19bc0*/  @!P2 LEA R8, P0, R14, R2, 0x2 ;  /* 0x000000020e08a211 */ /* 0x000fe400078010ff */
[----:B------:R-:W-:Y:S02]  /*19bd0*/  @!P4 LEA.HI.X R11, R33, R4, R34, 0x2, P5 ;  /* 0x00000004210bc211 */ /* 0x000fe400028f1422 */
[----:B------:R-:W-:-:S03]  /*19be0*/  ISETP.GE.AND P6, PT, R27, c[0x0][0x3c8], PT ;  /* 0x0000f2001b007a0c */ /* 0x000fc60003fc6270 */
[----:B------:R1:W-:Y:S01]  /*19bf0*/  @!P4 ST.E.64 [R10.64], R100 ;  /* 0x000000640a00c985 */ /* 0x0003e2000c101b06 */
[----:B------:R-:W-:Y:S02]  /*19c00*/  ISETP.GE.AND P5, PT, R25, c[0x0][0x3c8], PT ;  /* 0x0000f20019007a0c */ /* 0x000fe40003fa6270 */
[----:B------:R-:W-:Y:S02]  /*19c10*/  ISETP.GE.AND P4, PT, R21, c[0x0][0x3c8], PT ;  /* 0x0000f20015007a0c */ /* 0x000fe40003f86270 */
[----:B---3--:R-:W-:Y:S02]  /*19c20*/  @!P2 LEA.HI.X R9, R14, R4, R15, 0x2, P0 ;  /* 0x000000040e09a211 */ /* 0x008fe400000f140f */
[----:B------:R-:W-:-:S03]  /*19c30*/  @!P3 LEA R14, P0, R31, R2, 0x2 ;  /* 0x000000021f0eb211 */ /* 0x000fc600078010ff */
[----:B------:R3:W-:Y:S01]  /*19c40*/  @!P2 ST.E.64 [R8.64], R104 ;  /* 0x000000680800a985 */ /* 0x0007e2000c101b06 */
[----:B------:R-:W-:Y:S02]  /*19c50*/  @!P3 LEA.HI.X R15, R31, R4, R32, 0x2, P0 ;  /* 0x000000041f0fb211 */ /* 0x000fe400000f1420 */
[----:B-1----:R-:W-:-:S03]  /*19c60*/  @!P6 LEA R10, P0, R27, R2, 0x2 ;  /* 0x000000021b0ae211 */ /* 0x002fc600078010ff */
[----:B------:R1:W-:Y:S01]  /*19c70*/  @!P3 ST.E.64 [R14.64], R152 ;  /* 0x000000980e00b985 */ /* 0x0003e2000c101b06 */
[----:B------:R-:W-:Y:S02]  /*19c80*/  @!P6 LEA.HI.X R11, R27, R4, R28, 0x2, P0 ;  /* 0x000000041b0be211 */ /* 0x000fe400000f141c */
[----:B--2---:R-:W-:Y:S02]  /*19c90*/  ISETP.GE.AND P0, PT, R13, c[0x0][0x3c8], PT ;  /* 0x0000f2000d007a0c */ /* 0x004fe40003f06270 */
[----:B---3--:R-:W-:-:S04]  /*19ca0*/  @!P1 LEA R8, P2, R29, R2, 0x2 ;  /* 0x000000021d089211 */ /* 0x008fc800078410ff */
[----:B------:R-:W-:Y:S02]  /*19cb0*/  @!P1 LEA.HI.X R9, R29, R4, R30, 0x2, P2 ;  /* 0x000000041d099211 */ /* 0x000fe400010f141e */
[----:B------:R-:W-:-:S03]  /*19cc0*/  ISETP.GE.AND P2, PT, R3, c[0x0][0x3c8], PT ;  /* 0x0000f20003007a0c */ /* 0x000fc60003f46270 */
[----:B------:R2:W-:Y:S01]  /*19cd0*/  @!P1 ST.E.64 [R8.64], R108 ;  /* 0x0000006c08009985 */ /* 0x0005e2000c101b06 */
[----:B------:R-:W-:-:S03]  /*19ce0*/  ISETP.GE.AND P1, PT, R18, c[0x0][0x3c8], PT ;  /* 0x0000f20012007a0c */ /* 0x000fc60003f26270 */
[----:B------:R3:W-:Y:S01]  /*19cf0*/  @!P6 ST.E.64 [R10.64], R112 ;  /* 0x000000700a00e985 */ /* 0x0007e2000c101b06 */
[----:B-1----:R-:W-:-:S04]  /*19d00*/  @!P4 LEA R14, P6, R21, R2, 0x2 ;  /* 0x00000002150ec211 */ /* 0x002fc800078c10ff */
[----:B-----5:R-:W-:Y:S02]  /*19d10*/  @!P4 LEA.HI.X R15, R21, R4, R24, 0x2, P6 ;  /* 0x00000004150fc211 */ /* 0x020fe400030f1418 */
[----:B--2---:R-:W-:-:S04]  /*19d20*/  @!P5 LEA R8, P3, R25, R2, 0x2 ;  /* 0x000000021908d211 */ /* 0x004fc800078610ff */
[----:B------:R-:W-:Y:S02]  /*19d30*/  @!P5 LEA.HI.X R9, R25, R4, R26, 0x2, P3 ;  /* 0x000000041909d211 */ /* 0x000fe400018f141a */
[----:B---3--:R-:W-:-:S03]  /*19d40*/  @!P2 LEA R10, P3, R3, R2, 0x2 ;  /* 0x00000002030aa211 */ /* 0x008fc600078610ff */
[----:B------:R1:W-:Y:S01]  /*19d50*/  @!P5 ST.E.64 [R8.64], R116 ;  /* 0x000000740800d985 */ /* 0x0003e2000c101b06 */
[----:B------:R-:W-:-:S03]  /*19d60*/  @!P2 LEA.HI.X R11, R3, R4, R20, 0x2, P3 ;  /* 0x00000004030ba211 */ /* 0x000fc600018f1414 */
[----:B------:R2:W-:Y:S04]  /*19d70*/  @!P4 ST.E.64 [R14.64], R160 ;  /* 0x000000a00e00c985 */ /* 0x0005e8000c101b06 */
[----:B------:R2:W-:Y:S01]  /*19d80*/  @!P2 ST.E.64 [R10.64], R156 ;  /* 0x0000009c0a00a985 */ /* 0x0005e2000c101b06 */
[CC--:B-1----:R-:W-:Y:S02]  /*19d90*/  @!P1 LEA R8, P5, R18.reuse, R2.reuse, 0x2 ;  /* 0x0000000212089211 */ /* 0x0c2fe400078a10ff */
[C---:B------:R-:W-:Y:S02]  /*19da0*/  @!P0 LEA R2, P3, R13.reuse, R2, 0x2 ;  /* 0x000000020d028211 */ /* 0x040fe400078610ff */
[-C--:B----4-:R-:W-:Y:S02]  /*19db0*/  @!P1 LEA.HI.X R9, R18, R4.reuse, R19, 0x2, P5 ;  /* 0x0000000412099211 */ /* 0x090fe400028f1413 */
[----:B------:R-:W-:-:S03]  /*19dc0*/  @!P0 LEA.HI.X R3, R13, R4, R17, 0x2, P3 ;  /* 0x000000040d038211 */ /* 0x000fc600018f1411 */
[----:B------:R2:W-:Y:S04]  /*19dd0*/  @!P1 ST.E.64 [R8.64], R120 ;  /* 0x0000007808009985 */ /* 0x0005e8000c101b06 */
[----:B------:R2:W-:Y:S02]  /*19de0*/  @!P0 ST.E.64 [R2.64], R22 ;  /* 0x0000001602008985 */ /* 0x0005e4000c101b06 */
.L_x_1873:
[----:B------:R-:W-:Y:S05]  /*19df0*/  BSYNC B0 ;  /* 0x0000000000007941 */ /* 0x000fea0003800000 */
.L_x_1872:
[----:B------:R-:W-:Y:S05]  /*19e00*/  BRA.DIV ~URZ, `(.L_x_1874) ;  /* 0x00003bc27f007947 */ /* 0x000fea000b800000 */
[----:B--2---:R2:W1:Y:S04]  /*19e10*/  SHFL.IDX PT, R4, R6, 0x1, 0x1c1f ;  /* 0x003c1f0006047f89 */ /* 0x00446800000e0000 */
[----:B----4-:R2:W4:Y:S02]  /*19e20*/  SHFL.IDX PT, R2, R5, 0x1, 0x1c1f ;  /* 0x003c1f0005027f89 */ /* 0x01052400000e0000 */
.L_x_1941:
[----:B------:R-:W-:-:S13]  /*19e30*/  ISETP.NE.AND P0, PT, R16, RZ, PT ;  /* 0x000000ff1000720c */ /* 0x000fda0003f05270 */
[----:B------:R-:W-:Y:S05]  /*19e40*/  @P0 BRA `(.L_x_1869) ;  /* 0x00001a5000000947 */ /* 0x000fea0003800000 */
[----:B------:R-:W5:Y:S04]  /*19e50*/  LDL R8, [R1+0x4c] ;  /* 0x00004c0001087983 */ /* 0x000f680000100800 */
[----:B-12---:R-:W2:Y:S04]  /*19e60*/  LDL R6, [R1+0xc0] ;  /* 0x0000c00001067983 */ /* 0x006ea80000100800 */
        /* <DEDUP_REMOVED lines=20> */
[----:B------:R-:W-:Y:S01]  /*19fb0*/  @!P3 IMAD.MOV.U32 R3, RZ, RZ, R4 ;  /* 0x000000ffff03b224 */ /* 0x000fe200078e0004 */
[----:B----4-:R-:W-:-:S03]  /*19fc0*/  ISETP.GE.AND P1, PT, R26, c[0x0][0x3c8], PT ;  /* 0x0000f2001a007a0c */ /* 0x010fc60003f26270 */
[----:B------:R-:W-:Y:S02]  /*19fd0*/  @!P3 IMAD.WIDE R8, R8, 0x4, R2 ;  /* 0x000000040808b825 */ /* 0x000fe400078e0202 */
[----:B------:R-:W2:Y:S04]  /*19fe0*/  LDL R3, [R1+0x140] ;  /* 0x0001400001037983 */ /* 0x000ea80000100800 */
[----:B------:R1:W-:Y:S01]  /*19ff0*/  @!P3 ST.E.64 [R8.64], R124 ;  /* 0x0000007c0800b985 */ /* 0x0003e2000c101b06 */
[----:B------:R-:W-:-:S04]  /*1a000*/  @!P2 LEA R14, P3, R6, R2, 0x2 ;  /* 0x00000002060ea211 */ /* 0x000fc800078610ff */
[----:B------:R-:W-:Y:S02]  /*1a010*/  @!P2 LEA.HI.X R15, R6, R4, R22, 0x2, P3 ;  /* 0x00000004060fa211 */ /* 0x000fe400018f1416 */
[C---:B------:R-:W-:Y:S01]  /*1a020*/  @!P1 LEA R10, P4, R26.reuse, R2, 0x2 ;  /* 0x000000021a0a9211 */ /* 0x040fe200078810ff */
[----:B------:R-:W3:Y:S03]  /*1a030*/  LDL R22, [R1+0xa0] ;  /* 0x0000a00001167983 */ /* 0x000ee60000100800 */
[----:B------:R-:W-:Y:S01]  /*1a040*/  @!P1 LEA.HI.X R11, R26, R4, R28, 0x2, P4 ;  /* 0x000000041a0b9211 */ /* 0x000fe200020f141c */
[----:B------:R-:W4:Y:S01]  /*1a050*/  LDL R6, [R1+0xa4] ;  /* 0x0000a40001067983 */ /* 0x000f220000100800 */
[----:B------:R-:W-:Y:S02]  /*1a060*/  ISETP.GE.AND P4, PT, R21, c[0x0][0x3c8], PT ;  /* 0x0000f20015007a0c */ /* 0x000fe40003f86270 */
[C---:B-1----:R-:W-:Y:S01]  /*1a070*/  @!P0 LEA R8, P3, R13.reuse, R2, 0x2 ;  /* 0x000000020d088211 */ /* 0x042fe200078610ff */
[----:B------:R1:W-:Y:S03]  /*1a080*/  @!P2 ST.E.64 [R14.64], R164 ;  /* 0x000000a40e00a985 */ /* 0x0003e6000c101b06 */
[----:B------:R-:W-:Y:S01]  /*1a090*/  @!P0 LEA.HI.X R9, R13, R4, R25, 0x2, P3 ;  /* 0x000000040d098211 */ /* 0x000fe200018f1419 */
[----:B------:R-:W5:Y:S04]  /*1a0a0*/  LDL R26, [R1+0x98] ;  /* 0x00009800011a7983 */ /* 0x000f680000100800 */
[----:B------:R-:W5:Y:S01]  /*1a0b0*/  LDL R25, [R1+0x13c] ;  /* 0x00013c0001197983 */ /* 0x000f620000100800 */
[----:B------:R-:W-:-:S02]  /*1a0c0*/  ISETP.GE.AND P3, PT, R24, c[0x0][0x3c8], PT ;  /* 0x0000f20018007a0c */ /* 0x000fc40003f66270 */
[----:B------:R-:W-:Y:S01]  /*1a0d0*/  ISETP.GE.AND P6, PT, R17, c[0x0][0x3c8], PT ;  /* 0x0000f20011007a0c */ /* 0x000fe20003fc6270 */
[----:B------:R1:W-:Y:S04]  /*1a0e0*/  @!P1 ST.E.64 [R10.64], R132 ;  /* 0x000000840a009985 */ /* 0x0003e8000c101b06 */
[----:B------:R1:W-:Y:S04]  /*1a0f0*/  @!P0 ST.E.64 [R8.64], R128 ;  /* 0x0000008008008985 */ /* 0x0003e8000c101b06 */
[----:B------:R-:W5:Y:S01]  /*1a100*/  LDL R13, [R1+0x9c] ;  /* 0x00009c00010d7983 */ /* 0x000f620000100800 */
[----:B------:R-:W-:-:S03]  /*1a110*/  ISETP.GE.AND P5, PT, R19, c[0x0][0x3c8], PT ;  /* 0x0000f20013007a0c */ /* 0x000fc60003fa6270 */
[----:B------:R-:W5:Y:S01]  /*1a120*/  LDL R28, [R1+0x70] ;  /* 0x00007000011c7983 */ /* 0x000f620000100800 */
[----:B-1----:R-:W-:-:S04]  /*1a130*/  @!P4 LEA R14, P0, R21, R2, 0x2 ;  /* 0x00000002150ec211 */ /* 0x002fc800078010ff */
[----:B------:R-:W-:Y:S02]  /*1a140*/  @!P4 LEA.HI.X R15, R21, R4, R5, 0x2, P0 ;  /* 0x00000004150fc211 */ /* 0x000fe400000f1405 */
[C---:B------:R-:W-:Y:S01]  /*1a150*/  ISETP.GE.AND P0, PT, R24.reuse, c[0x0][0x3c8], PT ;  /* 0x0000f20018007a0c */ /* 0x040fe20003f06270 */
[----:B------:R-:W5:Y:S01]  /*1a160*/  LDL R5, [R1+0x94] ;  /* 0x0000940001057983 */ /* 0x000f620000100800 */
[-C--:B------:R-:W-:Y:S02]  /*1a170*/  @!P3 LEA R10, P1, R24, R2.reuse, 0x2 ;  /* 0x00000002180ab211 */ /* 0x080fe400078210ff */
        /* <DEDUP_REMOVED lines=9> */
[----:B------:R-:W-:-:S03]  /*1a210*/  ISETP.GE.AND P3, PT, R23, c[0x0][0x3c8], PT ;  /* 0x0000f20017007a0c */ /* 0x000fc60003f66270 */
[----:B------:R-:W5:Y:S06]  /*1a220*/  LDL R27, [R1+0x128] ;  /* 0x00012800011b7983 */ /* 0x000f6c0000100800 */
[----:B------:R-:W-:Y:S04]  /*1a230*/  @!P1 ST.E.64 [R14.64], R158 ;  /* 0x0000009e0e009985 */ /* 0x000fe8000c101b06 */
[----:B------:R1:W-:Y:S04]  /*1a240*/  @!P0 ST.E.64 [R10.64], R136 ;  /* 0x000000880a008985 */ /* 0x0003e8000c101b06 */
[----:B------:R2:W-:Y:S01]  /*1a250*/  @!P6 ST.E.64 [R8.64], R38 ;  /* 0x000000260800e985 */ /* 0x0005e2000c101b06 */
[----:B-1----:R-:W-:-:S02]  /*1a260*/  @!P4 LEA R10, P6, R20, R2, 0x2 ;  /* 0x00000002140ac211 */ /* 0x002fc400078c10ff */
[----:B------:R-:W-:-:S04]  /*1a270*/  @!P5 LEA R14, P0, R19, R2, 0x2 ;  /* 0x00000002130ed211 */ /* 0x000fc800078010ff */
[----:B--2---:R-:W-:-:S07]  /*1a280*/  @!P5 LEA.HI.X R15, R19, R4, R3, 0x2, P0 ;  /* 0x00000004130fd211 */ /* 0x004fce00000f1403 */
[----:B------:R-:W-:Y:S01]  /*1a290*/  P2R R3, PR, RZ, 0x40 ;  /* 0x00000040ff037803 */ /* 0x000fe20000000000 */
[----:B------:R-:W2:Y:S03]  /*1a2a0*/  LDL R19, [R1+0x8c] ;  /* 0x00008c0001137983 */ /* 0x000ea60000100800 */
[----:B------:R-:W-:Y:S02]  /*1a2b0*/  ISETP.NE.AND P0, PT, R3, RZ, PT ;  /* 0x000000ff0300720c */ /* 0x000fe40003f05270 */
[C---:B------:R-:W-:Y:S02]  /*1a2c0*/  @!P3 LEA R8, P6, R23.reuse, R2, 0x2 ;  /* 0x000000021708b211 */ /* 0x040fe400078c10ff */
[----:B---3--:R-:W-:Y:S02]  /*1a2d0*/  ISETP.GE.AND P1, PT, R22, c[0x0][0x3c8], PT ;  /* 0x0000f20016007a0c */ /* 0x008fe40003f26270 */
[----:B------:R-:W-:-:S02]  /*1a2e0*/  @!P3 LEA.HI.X R9, R23, R4, R16, 0x2, P6 ;  /* 0x000000041709b211 */ /* 0x000fc400030f1410 */
[----:B------:R-:W3:Y:S01]  /*1a2f0*/  LDL R23, [R1+0x120] ;  /* 0x0001200001177983 */ /* 0x000ee20000100800 */
[----:B----4-:R-:W-:-:S03]  /*1a300*/  ISETP.GE.AND P2, PT, R6, c[0x0][0x3c8], PT ;  /* 0x0000f20006007a0c */ /* 0x010fc60003f46270 */
[----:B------:R1:W-:Y:S04]  /*1a310*/  @!P5 ST.E.64 [R14.64], R162 ;  /* 0x000000a20e00d985 */ /* 0x0003e8000c101b06 */
[----:B------:R-:W4:Y:S01]  /*1a320*/  LDL R16, [R1+0x84] ;  /* 0x0000840001107983 */ /* 0x000f220000100800 */
[----:B-----5:R-:W-:-:S03]  /*1a330*/  @!P4 LEA.HI.X R11, R20, R4, R25, 0x2, P0 ;  /* 0x00000004140bc211 */ /* 0x020fc600000f1419 */
[----:B------:R-:W5:Y:S04]  /*1a340*/  LDL R25, [R1+0x124] ;  /* 0x0001240001197983 */ /* 0x000f680000100800 */
[----:B------:R1:W-:Y:S04]  /*1a350*/  @!P4 ST.E.64 [R10.64], R154 ;  /* 0x0000009a0a00c985 */ /* 0x0003e8000c101b06 */
[----:B------:R1:W-:Y:S02]  /*1a360*/  @!P3 ST.E.64 [R8.64], R42 ;  /* 0x0000002a0800b985 */ /* 0x0003e4000c101b06 */
[----:B-1----:R-:W-:-:S02]  /*1a370*/  @!P2 LEA R14, P3, R6, R2, 0x2 ;  /* 0x00000002060ea211 */ /* 0x002fc400078610ff */
[----:B------:R-:W4:Y:S01]  /*1a380*/  LDL R20, [R1+0x88] ;  /* 0x0000880001147983 */ /* 0x000f220000100800 */
[----:B------:R-:W-:Y:S02]  /*1a390*/  @!P1 LEA R10, P6, R22, R2, 0x2 ;  /* 0x00000002160a9211 */ /* 0x000fe400078c10ff */
[----:B------:R-:W-:Y:S02]  /*1a3a0*/  @!P2 LEA.HI.X R15, R6, R4, R17, 0x2, P3 ;  /* 0x00000004060fa211 */ /* 0x000fe400018f1411 */
[----:B------:R-:W-:Y:S01]  /*1a3b0*/  ISETP.GE.AND P0, PT, R13, c[0x0][0x3c8], PT ;  /* 0x0000f2000d007a0c */ /* 0x000fe20003f06270 */
[----:B------:R-:W4:Y:S08]  /*1a3c0*/  LDL R17, [R1+0x7c] ;  /* 0x00007c0001117983 */ /* 0x000f300000100800 */
[----:B------:R-:W-:-:S02]  /*1a3d0*/  P2R R3, PR, RZ, 0x40 ;  /* 0x00000040ff037803 */ /* 0x000fc40000000000 */
[----:B------:R-:W-:Y:S01]  /*1a3e0*/  ISETP.GE.AND P4, PT, R5, c[0x0][0x3c8], PT ;  /* 0x0000f20005007a0c */ /* 0x000fe20003f86270 */
[----:B------:R-:W4:Y:S01]  /*1a3f0*/  LDL R6, [R1+0x80] ;  /* 0x0000800001067983 */ /* 0x000f220000100800 */
[----:B------:R-:W-:-:S04]  /*1a400*/  ISETP.NE.AND P3, PT, R3, RZ, PT ;  /* 0x000000ff0300720c */ /* 0x000fc80003f65270 */
[----:B------:R-:W-:Y:S02]  /*1a410*/  @!P1 LEA.HI.X R11, R22, R4, R24, 0x2, P3 ;  /* 0x00000004160b9211 */ /* 0x000fe400018f1418 */
[----:B------:R-:W4:Y:S01]  /*1a420*/  LDL R24, [R1+0x11c] ;  /* 0x00011c0001187983 */ /* 0x000f220000100800 */
[----:B------:R-:W-:Y:S02]  /*1a430*/  ISETP.GE.AND P3, PT, R21, c[0x0][0x3c8], PT ;  /* 0x0000f20015007a0c */ /* 0x000fe40003f66270 */
[C---:B------:R-:W-:Y:S01]  /*1a440*/  @!P0 LEA R8, P6, R13.reuse, R2, 0x2 ;  /* 0x000000020d088211 */ /* 0x040fe200078c10ff */
[----:B------:R-:W-:Y:S03]  /*1a450*/  @!P2 ST.E.64 [R14.64], R166 ;  /* 0x000000a60e00a985 */ /* 0x000fe6000c101b06 */
[----:B------:R-:W-:Y:S01]  /*1a460*/  @!P0 LEA.HI.X R9, R13, R4, R18, 0x2, P6 ;  /* 0x000000040d098211 */ /* 0x000fe200030f1412 */
[----:B------:R-:W-:Y:S04]  /*1a470*/  @!P1 ST.E.64 [R10.64], R54 ;  /* 0x000000360a009985 */ /* 0x000fe8000c101b06 */
[----:B------:R1:W-:Y:S04]  /*1a480*/  @!P0 ST.E.64 [R8.64], R46 ;  /* 0x0000002e08008985 */ /* 0x0003e8000c101b06 */
[----:B------:R-:W4:Y:S04]  /*1a490*/  LDL R22, [R1+0x118] ;  /* 0x0001180001167983 */ /* 0x000f280000100800 */
[----:B------:R-:W4:Y:S01]  /*1a4a0*/  LDL R18, [R1+0x114] ;  /* 0x0001140001127983 */ /* 0x000f220000100800 */
[----:B------:R-:W-:-:S03]  /*1a4b0*/  ISETP.GE.AND P5, PT, R26, c[0x0][0x3c8], PT ;  /* 0x0000f2001a007a0c */ /* 0x000fc60003fa6270 */
[----:B------:R-:W4:Y:S01]  /*1a4c0*/  LDL R13, [R1+0x78] ;  /* 0x00007800010d7983 */ /* 0x000f220000100800 */
[-C--:B-1----:R-:W-:Y:S02]  /*1a4d0*/  @!P3 LEA R8, P1, R21, R2.reuse, 0x2 ;  /* 0x000000021508b211 */ /* 0x082fe400078210ff */
[----:B------:R-:W-:-:S11]  /*1a4e0*/  @!P4 LEA R10, P6, R5, R2, 0x2 ;  /* 0x00000002050ac211 */ /* 0x000fd600078c10ff */
[----:B------:R-:W-:Y:S02]  /*1a4f0*/  P2R R3, PR, RZ, 0x2 ;  /* 0x00000002ff037803 */ /* 0x000fe40000000000 */
[----:B------:R-:W-:-:S04]  /*1a500*/  @!P5 LEA R14, P0, R26, R2, 0x2 ;  /* 0x000000021a0ed211 */ /* 0x000fc800078010ff */
[----:B------:R-:W-:Y:S02]  /*1a510*/  @!P5 LEA.HI.X R15, R26, R4, R27, 0x2, P0 ;  /* 0x000000041a0fd211 */ /* 0x000fe400000f141b */
[----:B------:R-:W4:Y:S04]  /*1a520*/  LDL R26, [R1+0x6c] ;  /* 0x00006c00011a7983 */ /* 0x000f280000100800 */
[----:B------:R1:W-:Y:S04]  /*1a530*/  @!P5 ST.E.64 [R14.64], R168 ;  /* 0x000000a80e00d985 */ /* 0x0003e8000c101b06 */
[----:B------:R-:W4:Y:S01]  /*1a540*/  LDL R27, [R1+0xfc] ;  /* 0x0000fc00011b7983 */ /* 0x000f220000100800 */
[----:B--2---:R-:W-:-:S02]  /*1a550*/  ISETP.GE.AND P2, PT, R19, c[0x0][0x3c8], PT ;  /* 0x0000f20013007a0c */ /* 0x004fc40003f46270 */
[-C--:B-----5:R-:W-:Y:S02]  /*1a560*/  @!P4 LEA.HI.X R11, R5, R4.reuse, R25, 0x2, P6 ;  /* 0x00000004050bc211 */ /* 0x0a0fe400030f1419 */
[----:B------:R-:W-:Y:S01]  /*1a570*/  ISETP.NE.AND P6, PT, R3, RZ, PT ;  /* 0x000000ff0300720c */ /* 0x000fe20003fc5270 */
[----:B------:R-:W2:Y:S03]  /*1a580*/  LDL R5, [R1+0x74] ;  /* 0x0000740001057983 */ /* 0x000ea60000100800 */
[----:B---3--:R-:W-:Y:S01]  /*1a590*/  @!P3 LEA.HI.X R9, R21, R4, R23, 0x2, P6 ;  /* 0x000000041509b211 */ /* 0x008fe200030f1417 */
[----:B------:R-:W3:Y:S04]  /*1a5a0*/  LDL R25, [R1+0xf8] ;  /* 0x0000f80001197983 */ /* 0x000ee80000100800 */
[----:B------:R-:W5:Y:S04]  /*1a5b0*/  LDL R23, [R1+0x110] ;  /* 0x0001100001177983 */ /* 0x000f680000100800 */
[----:B------:R-:W2:Y:S04]  /*1a5c0*/  LDL R21, [R1+0x10c] ;  /* 0x00010c0001157983 */ /* 0x000ea80000100800 */
[----:B------:R4:W-:Y:S04]  /*1a5d0*/  @!P4 ST.E.64 [R10.64], R62 ;  /* 0x0000003e0a00c985 */ /* 0x0009e8000c101b06 */
[----:B------:R4:W-:Y:S01]  /*1a5e0*/  @!P3 ST.E.64 [R8.64], R50 ;  /* 0x000000320800b985 */ /* 0x0009e2000c101b06 */
[----:B-1----:R-:W-:-:S04]  /*1a5f0*/  @!P2 LEA R14, P3, R19, R2, 0x2 ;  /* 0x00000002130ea211 */ /* 0x002fc800078610ff */
[----:B----4-:R-:W-:Y:S02]  /*1a600*/  @!P2 LEA.HI.X R15, R19, R4, R24, 0x2, P3 ;  /* 0x00000004130fa211 */ /* 0x010fe400018f1418 */
[----:B------:R-:W4:Y:S01]  /*1a610*/  LDL R19, [R1+0x108] ;  /* 0x0001080001137983 */ /* 0x000f220000100800 */
[----:B------:R-:W-:Y:S02]  /*1a620*/  ISETP.GE.AND P1, PT, R20, c[0x0][0x3c8], PT ;  /* 0x0000f20014007a0c */ /* 0x000fe40003f26270 */
[----:B------:R-:W-:Y:S01]  /*1a630*/  ISETP.GE.AND P0, PT, R16, c[0x0][0x3c8], PT ;  /* 0x0000f20010007a0c */ /* 0x000fe20003f06270 */
[----:B------:R-:W3:Y:S10]  /*1a640*/  LDL R24, [R1+0x68] ;  /* 0x0000680001187983 */ /* 0x000ef40000100800 */
[----:B------:R-:W-:-:S02]  /*1a650*/  @!P1 LEA R10, P6, R20, R2, 0x2 ;  /* 0x00000002140a9211 */ /* 0x000fc400078c10ff */
[----:B------:R-:W-:-:S11]  /*1a660*/  ISETP.GE.AND P4, PT, R17, c[0x0][0x3c8], PT ;  /* 0x0000f20011007a0c */ /* 0x000fd60003f86270 */
        /* <DEDUP_REMOVED lines=8> */
[----:B------:R-:W3:Y:S04]  /*1a6f0*/  LDL R16, [R1+0x64] ;  /* 0x0000640001107983 */ /* 0x000ee80000100800 */
[----:B------:R-:W3:Y:S04]  /*1a700*/  LDL R22, [R1+0x60] ;  /* 0x0000600001167983 */ /* 0x000ee80000100800 */
[----:B------:R1:W-:Y:S01]  /*1a710*/  @!P0 ST.E.64 [R8.64], R58 ;  /* 0x0000003a08008985 */ /* 0x0003e2000c101b06 */
[----:B------:R-:W-:-:S03]  /*1a720*/  ISETP.GE.AND P3, PT, R13, c[0x0][0x3c8], PT ;  /* 0x0000f2000d007a0c */ /* 0x000fc60003f66270 */
[----:B------:R-:W3:Y:S04]  /*1a730*/  LDL R20, [R1+0x5c] ;  /* 0x00005c0001147983 */ /* 0x000ee80000100800 */
[----:B------:R-:W3:Y:S01]  /*1a740*/  LDL R18, [R1+0x58] ;  /* 0x0000580001127983 */ /* 0x000ee20000100800 */
[-C--:B-1----:R-:W-:Y:S02]  /*1a750*/  @!P4 LEA R10, P6, R17, R2.reuse, 0x2 ;  /* 0x00000002110ac211 */ /* 0x082fe400078c10ff */
[----:B------:R-:W-:-:S11]  /*1a760*/  @!P5 LEA R14, P0, R6, R2, 0x2 ;  /* 0x00000002060ed211 */ /* 0x000fd600078010ff */
[----:B------:R-:W-:Y:S02]  /*1a770*/  P2R R3, PR, RZ, 0x40 ;  /* 0x00000040ff037803 */ /* 0x000fe40000000000 */
[----:B------:R-:W-:Y:S02]  /*1a780*/  @!P3 LEA R8, P6, R13, R2, 0x2 ;  /* 0x000000020d08b211 */ /* 0x000fe400078c10ff */
[-C--:B-----5:R-:W-:Y:S02]  /*1a790*/  @!P5 LEA.HI.X R15, R6, R4.reuse, R23, 0x2, P0 ;  /* 0x00000004060fd211 */ /* 0x0a0fe400000f1417 */
[----:B------:R-:W-:Y:S01]  /*1a7a0*/  ISETP.NE.AND P0, PT, R3, RZ, PT ;  /* 0x000000ff0300720c */ /* 0x000fe20003f05270 */
[----:B------:R-:W5:Y:S03]  /*1a7b0*/  LDL R6, [R1+0x54] ;  /* 0x0000540001067983 */ /* 0x000f660000100800 */
[----:B--2---:R-:W-:Y:S01]  /*1a7c0*/  @!P4 LEA.HI.X R11, R17, R4, R21, 0x2, P0 ;  /* 0x00000004110bc211 */ /* 0x004fe200000f1415 */
[----:B------:R-:W2:Y:S04]  /*1a7d0*/  LDL R23, [R1+0xf0] ;  /* 0x0000f00001177983 */ /* 0x000ea80000100800 */
[----:B------:R-:W2:Y:S01]  /*1a7e0*/  LDL R17, [R1+0xf4] ;  /* 0x0000f40001117983 */ /* 0x000ea20000100800 */
[----:B------:R-:W-:-:S03]  /*1a7f0*/  ISETP.GE.AND P2, PT, R5, c[0x0][0x3c8], PT ;  /* 0x0000f20005007a0c */ /* 0x000fc60003f46270 */
[----:B------:R-:W5:Y:S04]  /*1a800*/  LDL R21, [R1+0xec] ;  /* 0x0000ec0001157983 */ /* 0x000f680000100800 */
[----:B------:R1:W-:Y:S04]  /*1a810*/  @!P5 ST.E.64 [R14.64], R172 ;  /* 0x000000ac0e00d985 */ /* 0x0003e8000c101b06 */
[----:B------:R1:W-:Y:S01]  /*1a820*/  @!P4 ST.E.64 [R10.64], R82 ;  /* 0x000000520a00c985 */ /* 0x0003e2000c101b06 */
[----:B----4-:R-:W-:-:S03]  /*1a830*/  @!P3 LEA.HI.X R9, R13, R4, R19, 0x2, P6 ;  /* 0x000000040d09b211 */ /* 0x010fc600030f1413 */
[----:B------:R-:W4:Y:S04]  /*1a840*/  LDL R19, [R1+0xe8] ;  /* 0x0000e80001137983 */ /* 0x000f280000100800 */
[----:B------:R-:W4:Y:S04]  /*1a850*/  LDL R13, [R1+0xe4] ;  /* 0x0000e400010d7983 */ /* 0x000f280000100800 */
[----:B------:R3:W-:Y:S01]  /*1a860*/  @!P3 ST.E.64 [R8.64], R66 ;  /* 0x000000420800b985 */ /* 0x0007e2000c101b06 */
[----:B-1----:R-:W-:-:S04]  /*1a870*/  @!P2 LEA R14, P3, R5, R2, 0x2 ;  /* 0x00000002050ea211 */ /* 0x002fc800078610ff */
[----:B------:R-:W-:Y:S02]  /*1a880*/  @!P2 LEA.HI.X R15, R5, R4, R30, 0x2, P3 ;  /* 0x00000004050fa211 */ /* 0x000fe400018f141e */
[----:B------:R-:W4:Y:S01]  /*1a890*/  LDL R5, [R1+0x50] ;  /* 0x0000500001057983 */ /* 0x000f220000100800 */
[----:B------:R-:W-:Y:S02]  /*1a8a0*/  ISETP.GE.AND P1, PT, R28, c[0x0][0x3c8], PT ;  /* 0x0000f2001c007a0c */ /* 0x000fe40003f26270 */
[----:B------:R-:W-:-:S11]  /*1a8b0*/  ISETP.GE.AND P0, PT, R26, c[0x0][0x3c8], PT ;  /* 0x0000f2001a007a0c */ /* 0x000fd60003f06270 */
[-C--:B------:R-:W-:Y:S02]  /*1a8c0*/  @!P1 LEA R10, P4, R28, R2.reuse, 0x2 ;  /* 0x000000021c0a9211 */ /* 0x080fe400078810ff */
[----:B---3--:R-:W-:Y:S02]  /*1a8d0*/  ISETP.GE.AND P5, PT, R24, c[0x0][0x3c8], PT ;  /* 0x0000f20018007a0c */ /* 0x008fe40003fa6270 */
        /* <DEDUP_REMOVED lines=14> */
[----:B---3--:R-:W-:-:S03]  /*1a9c0*/  @!P4 LEA R8, P6, R16, R2, 0x2 ;  /* 0x000000021008c211 */ /* 0x008fc600078c10ff */
[----:B------:R1:W-:Y:S01]  /*1a9d0*/  @!P5 ST.E.64 [R10.64], R94 ;  /* 0x0000005e0a00d985 */ /* 0x0003e2000c101b06 */
[----:B--2---:R-:W-:Y:S02]  /*1a9e0*/  @!P4 LEA.HI.X R9, R16, R4, R17, 0x2, P6 ;  /* 0x000000041009c211 */ /* 0x004fe400030f1411 */
[-C--:B------:R-:W-:Y:S02]  /*1a9f0*/  @!P3 LEA R16, P5, R22, R2.reuse, 0x2 ;  /* 0x000000021610b211 */ /* 0x080fe400078a10ff */
[----:B-----5:R-:W-:Y:S01]  /*1aa00*/  ISETP.GE.AND P0, PT, R6, c[0x0][0x3c8], PT ;  /* 0x0000f20006007a0c */ /* 0x020fe20003f06270 */
[----:B------:R2:W-:Y:S01]  /*1aa10*/  @!P4 ST.E.64 [R8.64], R98 ;  /* 0x000000620800c985 */ /* 0x0005e2000c101b06 */
[----:B------:R-:W-:-:S09]  /*1aa20*/  @!P2 LEA R14, P6, R20, R2, 0x2 ;  /* 0x00000002140ea211 */ /* 0x000fd200078c10ff */
[----:B------:R-:W-:-:S04]  /*1aa30*/  P2R R3, PR, RZ, 0x20 ;  /* 0x00000020ff037803 */ /* 0x000fc80000000000 */
[----:B------:R-:W-:Y:S02]  /*1aa40*/  ISETP.NE.AND P4, PT, R3, RZ, PT ;  /* 0x000000ff0300720c */ /* 0x000fe40003f85270 */
[----:B-1----:R-:W-:Y:S02]  /*1aa50*/  @!P1 LEA R10, P5, R18, R2, 0x2 ;  /* 0x00000002120a9211 */ /* 0x002fe400078a10ff */
[-C--:B------:R-:W-:Y:S02]  /*1aa60*/  @!P3 LEA.HI.X R17, R22, R4.reuse, R23, 0x2, P4 ;  /* 0x000000041611b211 */ /* 0x080fe400020f1417 */
[----:B------:R-:W-:-:S03]  /*1aa70*/  @!P2 LEA.HI.X R15, R20, R4, R21, 0x2, P6 ;  /* 0x00000004140fa211 */ /* 0x000fc600030f1415 */
[----:B------:R1:W-:Y:S01]  /*1aa80*/  @!P3 ST.E.64 [R16.64], R110 ;  /* 0x0000006e1000b985 */ /* 0x0003e2000c101b06 */
[----:B--2---:R-:W-:Y:S02]  /*1aa90*/  @!P0 LEA R8, P4, R6, R2, 0x2 ;  /* 0x0000000206088211 */ /* 0x004fe400078810ff */
[-C--:B----4-:R-:W-:Y:S01]  /*1aaa0*/  @!P1 LEA.HI.X R11, R18, R4.reuse, R19, 0x2, P5 ;  /* 0x00000004120b9211 */ /* 0x090fe200028f1413 */
[----:B------:R1:W-:Y:S01]  /*1aab0*/  @!P2 ST.E.64 [R14.64], R106 ;  /* 0x0000006a0e00a985 */ /* 0x0003e2000c101b06 */
[----:B------:R-:W-:-:S03]  /*1aac0*/  @!P0 LEA.HI.X R9, R6, R4, R13, 0x2, P4 ;  /* 0x0000000406098211 */ /* 0x000fc600020f140d */
[----:B------:R1:W-:Y:S04]  /*1aad0*/  @!P1 ST.E.64 [R10.64], R102 ;  /* 0x000000660a009985 */ /* 0x0003e8000c101b06 */
[----:B------:R1:W-:Y:S01]  /*1aae0*/  @!P0 ST.E.64 [R8.64], R86 ;  /* 0x0000005608008985 */ /* 0x0003e2000c101b06 */
[----:B------:R-:W-:-:S13]  /*1aaf0*/  ISETP.GE.AND P0, PT, R5, c[0x0][0x3c8], PT ;  /* 0x0000f20005007a0c */ /* 0x000fda0003f06270 */
[----:B------:R-:W-:Y:S05]  /*1ab00*/  @P0 BRA `(.L_x_1869) ;  /* 0x00000d9000000947 */ /* 0x000fea0003800000 */
[----:B------:R-:W2:Y:S01]  /*1ab10*/  LDL R6, [R1+0xe0] ;  /* 0x0000e00001067983 */ /* 0x000ea20000100800 */
[----:B------:R-:W-:-:S04]  /*1ab20*/  LEA R2, P0, R5, R2, 0x2 ;  /* 0x0000000205027211 */ /* 0x000fc800078010ff */
[----:B--2---:R-:W-:-:S05]  /*1ab30*/  LEA.HI.X R3, R5, R4, R6, 0x2, P0 ;  /* 0x0000000405037211 */ /* 0x004fca00000f1406 */
[----:B------:R2:W-:Y:S01]  /*1ab40*/  ST.E.64 [R2.64], R78 ;  /* 0x0000004e02007985 */ /* 0x0005e2000c101b06 */
[----:B------:R-:W-:Y:S05]  /*1ab50*/  BRA `(.L_x_1869) ;  /* 0x00000d4000007947 */ /* 0x000fea0003800000 */
.L_x_1854:
[----:B---3--:R-:W2:Y:S01]  /*1ab60*/  LDL.LU R6, [R1+0x10] ;  /* 0x0000100001067983 */ /* 0x008ea20000300800 */
[----:B------:R-:W-:Y:S02]  /*1ab70*/  ISETP.NE.U32.AND P0, PT, RZ, c[0x0][0x508], PT ;  /* 0x00014200ff007a0c */ /* 0x000fe40003f05070 */
[----:B------:R-:W-:Y:S01]  /*1ab80*/  ISETP.NE.U32.AND P3, PT, RZ, c[0x0][0x500], PT ;  /* 0x00014000ff007a0c */ /* 0x000fe20003f65070 */
[----:B------:R-:W3:Y:S01]  /*1ab90*/  LDL.LU R3, [R1+0x3c] ;  /* 0x00003c0001037983 */ /* 0x000ee20000300800 */
[----:B------:R-:W-:Y:S01]  /*1aba0*/  ISETP.NE.AND.EX P2, PT, RZ, c[0x0][0x50c], PT, P0 ;  /* 0x00014300ff007a0c */ /* 0x000fe20003f45300 */
[----:B------:R-:W-:Y:S01]  /*1abb0*/  IMAD.MOV.U32 R2, RZ, RZ, RZ ;  /* 0x000000ffff027224 */ /* 0x000fe200078e00ff */
[----:B------:R-:W-:Y:S01]  /*1abc0*/  ISETP.NE.AND.EX P3, PT, RZ, c[0x0][0x504], PT, P3 ;  /* 0x00014100ff007a0c */ /* 0x000fe20003f65330 */
[----:B------:R-:W-:Y:S01]  /*1abd0*/  IMAD.MOV.U32 R22, RZ, RZ, c[0x0][0x388] ;  /* 0x0000e200ff167624 */ /* 0x000fe200078e00ff */
[----:B----4-:R-:W-:-:S09]  /*1abe0*/  IADD3 R4, P1, R252, c[0x0][0x500], RZ ;  /* 0x00014000fc047a10 */ /* 0x010fd20007f3e0ff */
[----:B------:R-:W-:Y:S02]  /*1abf0*/  @P2 IADD3 R8, P0, R252, c[0x0][0x508], RZ ;  /* 0x00014200fc082a10 */ /* 0x000fe40007f1e0ff */
[C---:B--2---:R-:W-:Y:S02]  /*1ac00*/  IADD3.X R5, R6.reuse, c[0x0][0x504], RZ, P1, !PT ;  /* 0x0001410006057a10 */ /* 0x044fe40000ffe4ff */
[----:B------:R-:W-:-:S03]  /*1ac10*/  @P2 IADD3.X R9, R6, c[0x0][0x50c], RZ, P0, !PT ;  /* 0x0001430006092a10 */ /* 0x000fc600007fe4ff */
        /* <DEDUP_REMOVED lines=9> */
.L_x_1875:
[----:B------:R-:W2:Y:S04]  /*1acb0*/  LDL.LU R6, [R1+0x8] ;  /* 0x0000080001067983 */ /* 0x000ea80000300800 */
[----:B-1----:R-:W3:Y:S04]  /*1acc0*/  LDL.LU R4, [R1+0x14] ;  /* 0x0000140001047983 */ /* 0x002ee80000300800 */
        /* <DEDUP_REMOVED lines=24> */
[C---:B------:R-:W-:Y:S01]  /*1ae50*/  IMAD.WIDE.U32 R4, R14.reuse, R10, RZ ;  /* 0x0000000a0e047225 */ /* 0x040fe200078e00ff */
        /* <DEDUP_REMOVED lines=15> */
[-C--:B-----5:R-:W-:Y:S02]  /*1af50*/  IMAD R14, R19, R11.reuse, RZ ;  /* 0x0000000b130e7224 */ /* 0x0a0fe400078e02ff */
[----:B------:R-:W-:Y:S01]  /*1af60*/  IMAD.WIDE.U32 R8, R18, R11, RZ ;  /* 0x0000000b12087225 */ /* 0x000fe200078e00ff */
[----:B------:R-:W-:-:S04]  /*1af70*/  SHF.R.S32.HI R11, RZ, 0x1f, R4 ;  /* 0x0000001fff0b7819 */ /* 0x000fc80000011404 */
[----:B------:R-:W-:Y:S02]  /*1af80*/  IADD3 R9, R9, R14, RZ ;  /* 0x0000000e09097210 */ /* 0x000fe40007ffe0ff */
[----:B------:R-:W-:Y:S01]  /*1af90*/  IADD3 R8, P1, P0, R3, R23, R8 ;  /* 0x0000001703087210 */ /* 0x000fe2000783e008 */
[----:B------:R-:W-:-:S03]  /*1afa0*/  IMAD R3, R17, R4, RZ ;  /* 0x0000000411037224 */ /* 0x000fc600078e02ff */
        /* <DEDUP_REMOVED lines=12> */
.L_x_1877:
[----:B------:R-:W-:Y:S05]  /*1b070*/  BSYNC B0 ;  /* 0x0000000000007941 */ /* 0x000fea0003800000 */
.L_x_1876:
[----:B------:R-:W-:-:S13]  /*1b080*/  ISETP.GT.AND P0, PT, R21, 0x1, PT ;  /* 0x000000011500780c */ /* 0x000fda0003f04270 */
[----:B------:R-:W-:Y:S05]  /*1b090*/  @P0 BRA `(.L_x_1869) ;  /* 0x0000080000000947 */ /* 0x000fea0003800000 */
[----:B------:R-:W2:Y:S01]  /*1b0a0*/  LDL.LU R11, [R1+0x4] ;  /* 0x00000400010b7983 */ /* 0x000ea20000300800 */
[----:B------:R-:W-:Y:S01]  /*1b0b0*/  MOV R4, c[0x0][0x4e8] ;  /* 0x00013a0000047a02 */ /* 0x000fe20000000f00 */
[----:B-1----:R-:W-:Y:S02]  /*1b0c0*/  IMAD R3, R20, c[0x0][0x3a0], RZ ;  /* 0x0000e80014037a24 */ /* 0x002fe400078e02ff */
[----:B------:R-:W-:Y:S01]  /*1b0d0*/  IMAD R8, R24, c[0x0][0x3f0], RZ ;  /* 0x0000fc0018087a24 */ /* 0x000fe200078e02ff */
[----:B------:R-:W-:Y:S01]  /*1b0e0*/  ISETP.NE.AND P0, PT, R4, 0x1, PT ;  /* 0x000000010400780c */ /* 0x000fe20003f05270 */
[----:B------:R-:W-:-:S04]  /*1b0f0*/  IMAD.WIDE.U32 R4, R2, c[0x0][0x3a0], RZ ;  /* 0x0000e80002047a25 */ /* 0x000fc800078e00ff */
[----:B------:R-:W-:-:S05]  /*1b100*/  IMAD R2, R2, c[0x0][0x3a4], R3 ;  /* 0x0000e90002027a24 */ /* 0x000fca00078e0203 */
[----:B------:R-:W-:-:S05]  /*1b110*/  IADD3 R5, R5, R2, RZ ;  /* 0x0000000205057210 */ /* 0x000fca0007ffe0ff */
[----:B------:R-:W-:-:S04]  /*1b120*/  IMAD.WIDE.U32 R4, R6, c[0x0][0x3e8], R4 ;  /* 0x0000fa0006047a25 */ /* 0x000fc800078e0004 */
[----:B------:R-:W-:-:S04]  /*1b130*/  IMAD R5, R6, c[0x0][0x3ec], R5 ;  /* 0x0000fb0006057a24 */ /* 0x000fc800078e0205 */
[----:B------:R-:W-:Y:S01]  /*1b140*/  IMAD.WIDE.U32 R4, R10, c[0x0][0x3f0], R4 ;  /* 0x0000fc000a047a25 */ /* 0x000fe200078e0004 */
[C---:B--2---:R-:W-:Y:S02]  /*1b150*/  LEA R3, R11.reuse, R0, 0x7 ;  /* 0x000000000b037211 */ /* 0x044fe400078e38ff */
[----:B------:R-:W-:Y:S02]  /*1b160*/  LEA R13, R11, R143, 0x7 ;  /* 0x0000008f0b0d7211 */ /* 0x000fe400078e38ff */
[----:B------:R-:W-:Y:S01]  /*1b170*/  MOV R2, R3 ;  /* 0x0000000300027202 */ /* 0x000fe20000000f00 */
[----:B------:R-:W-:-:S05]  /*1b180*/  @P0 IMAD.HI.U32 R9, R3, c[0x0][0x4ec], RZ ;  /* 0x00013b0003090a27 */ /* 0x000fca00078e00ff */
[----:B------:R-:W-:Y:S01]  /*1b190*/  @P0 SHF.R.U32.HI R2, RZ, c[0x0][0x4f0], R9 ;  /* 0x00013c00ff020a19 */ /* 0x000fe20000011609 */
[----:B------:R-:W-:-:S03]  /*1b1a0*/  IMAD R9, R10, c[0x0][0x3f4], R8 ;  /* 0x0000fd000a097a24 */ /* 0x000fc600078e0208 */
        /* <DEDUP_REMOVED lines=17> */
.L_x_1942:
[----:B------:R-:W-:Y:S05]  /*1b2c0*/  BRA.DIV ~URZ, `(.L_x_1879) ;  /* 0x000028427f007947 */ /* 0x000fea000b800000 */
[----:B------:R3:W4:Y:S02]  /*1b2d0*/  SHFL.IDX PT, R2, R16, RZ, 0x181f ;  /* 0x00181fff10027589 */ /* 0x00072400000e0000 */
.L_x_1943:
        /* <DEDUP_REMOVED lines=20> */
.L_x_1881:
[----:B------:R-:W-:Y:S05]  /*1b420*/  BSYNC B0 ;  /* 0x0000000000007941 */ /* 0x000fea0003800000 */
.L_x_1880:
[----:B------:R-:W-:Y:S05]  /*1b430*/  BRA.DIV ~URZ, `(.L_x_1882) ;  /* 0x000027427f007947 */ /* 0x000fea000b800000 */
[----:B--2---:R2:W1:Y:S04]  /*1b440*/  SHFL.IDX PT, R4, R5, 0x1, 0x181f ;  /* 0x00381f0005047f89 */ /* 0x00446800000e0000 */
[----:B----4-:R2:W4:Y:S02]  /*1b450*/  SHFL.IDX PT, R2, R16, 0x1, 0x181f ;  /* 0x00381f0010027f89 */ /* 0x01052400000e0000 */
.L_x_1944:
        /* <DEDUP_REMOVED lines=20> */
.L_x_1884:
[----:B------:R-:W-:Y:S05]  /*1b5a0*/  BSYNC B0 ;  /* 0x0000000000007941 */ /* 0x000fea0003800000 */
.L_x_1883:
[----:B------:R-:W-:Y:S05]  /*1b5b0*/  BRA.DIV ~URZ, `(.L_x_1885) ;  /* 0x000026927f007947 */ /* 0x000fea000b800000 */
[----:B-1----:R1:W2:Y:S02]  /*1b5c0*/  SHFL.IDX PT, R4, R5, 0x2, 0x181f ;  /* 0x00581f0005047f89 */ /* 0x0022a400000e0000 */
.L_x_1945:
[----:B------:R-:W-:Y:S05]  /*1b5d0*/  BRA.DIV ~URZ, `(.L_x_1886) ;  /* 0x000026e27f007947 */ /* 0x000fea000b800000 */
[----:B----4-:R4:W1:Y:S02]  /*1b5e0*/  SHFL.IDX PT, R2, R16, 0x2, 0x181f ;  /* 0x00581f0010027f89 */ /* 0x01086400000e0000 */
.L_x_1946:
        /* <DEDUP_REMOVED lines=20> */
.L_x_1888:
[----:B------:R-:W-:Y:S05]  /*1b730*/  BSYNC B0 ;  /* 0x0000000000007941 */ /* 0x000fea0003800000 */
.L_x_1887:
[----:B------:R-:W-:Y:S05]  /*1b740*/  BRA.DIV ~URZ, `(.L_x_1889) ;  /* 0x000025e27f007947 */ /* 0x000fea000b800000 */
[----:B--2---:R2:W3:Y:S04]  /*1b750*/  SHFL.IDX PT, R4, R5, 0x3, 0x181f ;  /* 0x00781f0005047f89 */ /* 0x0044e800000e0000 */
[----:B-1----:R2:W1:Y:S02]  /*1b760*/  SHFL.IDX PT, R2, R16, 0x3, 0x181f ;  /* 0x00781f0010027f89 */ /* 0x00246400000e0000 */
.L_x_1947:
        /* <DEDUP_REMOVED lines=19> */
.L_x_1869:
[----:B------:R-:W-:Y:S05]  /*1b8a0*/  BSYNC B1 ;  /* 0x0000000000017941 */ /* 0x000fea0003800000 */
.L_x_1853:
[----:B-12-4-:R-:W2:Y:S02]  /*1b8b0*/  LDL R2, [R1+0x180] ;  /* 0x0001800001027983 */ /* 0x016ea40000100800 */
[----:B--2---:R-:W-:-:S13]  /*1b8c0*/  ISETP.NE.AND P0, PT, R2, RZ, PT ;  /* 0x000000ff0200720c */ /* 0x004fda0003f05270 */
[----:B------:R-:W-:Y:S01]  /*1b8d0*/  @P0 WARPSYNC 0xffffffff ;  /* 0xffffffff00000948 */ /* 0x000fe20003800000 */
[----:B------:R-:W-:Y:S06]  /*1b8e0*/  @P0 BAR.SYNC.DEFER_BLOCKING 0x5, 0x100 ;  /* 0x0144000000000b1d */ /* 0x000fec0000010000 */
[----:B------:R-:W1:Y:S04]  /*1b8f0*/  @P0 LDS.128 R8, [0x20080] ;  /* 0x02008000ff080984 */ /* 0x000e680000000c00 */
[----:B-1----:R1:W-:Y:S04]  /*1b900*/  @P0 STL.64 [R1], R8 ;  /* 0x0000000801000387 */ /* 0x0023e80000100a00 */
[----:B------:R1:W-:Y:S04]  /*1b910*/  @P0 STL.64 [R1+0x8], R10 ;  /* 0x0000080a01000387 */ /* 0x0003e80000100a00 */
[----:B------:R-:W-:Y:S06]  /*1b920*/  @P0 BAR.ARV 0x4, 0x100 ;  /* 0x0104000000000b1d */ /* 0x000fec0000002000 */
[----:B------:R-:W-:Y:S05]  /*1b930*/  @P0 BRA `(.L_x_1890) ;  /* 0x00000ba000000947 */ /* 0x000fea0003800000 */
[----:B------:R-:W2:Y:S01]  /*1b940*/  S2R R2, SR_TID.X ;  /* 0x0000000000027919 */ /* 0x000ea20000002100 */
[----:B-1----:R-:W-:Y:S01]  /*1b950*/  IMAD.MOV.U32 R9, RZ, RZ, RZ ;  /* 0x000000ffff097224 */ /* 0x002fe200078e00ff */
[----:B--23--:R-:W-:-:S04]  /*1b960*/  LOP3.LUT R16, R2, 0x1f, RZ, 0xc0, !PT ;  /* 0x0000001f02107812 */ /* 0x00cfc800078ec0ff */
[----:B------:R-:W-:Y:S01]  /*1b970*/  ISETP.NE.AND P6, PT, R16, 0x1f, PT ;  /* 0x0000001f1000780c */ /* 0x000fe20003fc5270 */
[----:B------:R-:W-:Y:S10]  /*1b980*/  BRA.DIV ~URZ, `(.L_x_1891) ;  /* 0x000024727f007947 */ /* 0x000ff4000b800000 */
[----:B------:R1:W2:Y:S02]  /*1b990*/  SHFL.IDX PT, R10, R114, RZ, 0x1f ;  /* 0x00001fff720a7589 */ /* 0x0002a400000e0000 */
.L_x_1948:
[----:B------:R-:W-:Y:S05]  /*1b9a0*/  BRA.DIV ~URZ, `(.L_x_1892) ;  /* 0x000024c27f007947 */ /* 0x000fea000b800000 */
[----:B------:R3:W4:Y:S02]  /*1b9b0*/  SHFL.IDX PT, R6, R114, 0x1, 0x1f ;  /* 0x00201f0072067f89 */ /* 0x00072400000e0000 */
.L_x_1949:
        /* <DEDUP_REMOVED lines=19> */
.L_x_1950:
        /* <DEDUP_REMOVED lines=16> */
.L_x_1951:
[----:B---3--:R-:W-:Y:S01]  /*1bbf0*/  IMAD R2, R2, c[0x0][0x538], RZ ;  /* 0x00014e0002027a24 */ /* 0x008fe200078e02ff */
[----:B------:R-:W-:Y:S04]  /*1bc00*/  BSSY B1, `(.L_x_1895) ;  /* 0x0000084000017945 */ /* 0x000fe80003800000 */
[----:B----4-:R-:W-:-:S04]  /*1bc10*/  IADD3 R6, R2, R6, RZ ;  /* 0x0000000602067210 */ /* 0x010fc80007ffe0ff */
[----:B--2---:R-:W-:-:S13]  /*1bc20*/  ISETP.GT.AND P0, PT, R6, R10, PT ;  /* 0x0000000a0600720c */ /* 0x004fda0003f04270 */
[----:B------:R-:W-:Y:S05]  /*1bc30*/  @P0 BRA `(.L_x_1896) ;  /* 0x0000025000000947 */ /* 0x000fea0003800000 */
.L_x_1900:
        /* <DEDUP_REMOVED lines=8> */
[----:B-1----:R-:W-:Y:S02]  /*1bcc0*/  @!P0 MOV R4, 0x4 ;  /* 0x0000000400048802 */ /* 0x002fe40000000f00 */
        /* <DEDUP_REMOVED lines=8> */
.L_x_1952:
        /* <DEDUP_REMOVED lines=16> */
.L_x_1953:
[----:B--2---:R-:W-:-:S05]  /*1be50*/  IMAD R2, R2, c[0x0][0x538], RZ ;  /* 0x00014e0002027a24 */ /* 0x004fca00078e02ff */
[----:B------:R-:W-:-:S04]  /*1be60*/  IADD3 R6, R2, R6, RZ ;  /* 0x0000000602067210 */ /* 0x000fc80007ffe0ff */
[----:B------:R-:W-:-:S13]  /*1be70*/  ISETP.GT.AND P0, PT, R6, R10, PT ;  /* 0x0000000a0600720c */ /* 0x000fda0003f04270 */
[----:B-1----:R-:W-:Y:S05]  /*1be80*/  @!P0 BRA `(.L_x_1900) ;  /* 0xfffffdb000008947 */ /* 0x002fea000383ffff */
.L_x_1896:
[----:B------:R-:W-:-:S05]  /*1be90*/  IADD3 R14, -R2, R6, RZ ;  /* 0x00000006020e7210 */ /* 0x000fca0007ffe1ff */
[----:B------:R-:W-:-:S05]  /*1bea0*/  IMAD R2, R4, c[0x0][0x538], R14 ;  /* 0x00014e0004027a24 */ /* 0x000fca00078e020e */
[----:B------:R-:W-:Y:S01]  /*1beb0*/  ISETP.GT.AND P0, PT, R2, R10, PT ;  /* 0x0000000a0200720c */ /* 0x000fe20003f04270 */
[----:B------:R-:W-:-:S12]  /*1bec0*/  BRA.DIV ~URZ, `(.L_x_1901) ;  /* 0x000024a27f007947 */ /* 0x000fd8000b800000 */
[----:B------:R-:W-:-:S04]  /*1bed0*/  VOTE.ANY R13, PT, !P0 ;  /* 0x00000000000d7806 */ /* 0x000fc800040e0100 */
.L_x_1954:
[----:B------:R2:W3:Y:S01]  /*1bee0*/  POPC R11, R13 ;  /* 0x0000000d000b7309 */ /* 0x0004e20000000000 */
[----:B------:R-:W-:Y:S05]  /*1bef0*/  BRA.DIV ~URZ, `(.L_x_1902) ;  /* 0x000024b27f007947 */ /* 0x000fea000b800000 */
[----:B---3--:R3:W4:Y:S04]  /*1bf00*/  SHFL.IDX PT, R6, R8, R11, 0x1f ;  /* 0x00001f0b08067589 */ /* 0x00872800000e0000 */
[----:B------:R3:W1:Y:S02]  /*1bf10*/  SHFL.IDX PT, R5, R9, R11, 0x1f ;  /* 0x00001f0b09057589 */ /* 0x00066400000e0000 */
.L_x_1955:
[----:B------:R-:W-:Y:S01]  /*1bf20*/  ISETP.NE.AND P0, PT, R13, RZ, PT ;  /* 0x000000ff0d00720c */ /* 0x000fe20003f05270 */
[----:B------:R-:W-:-:S12]  /*1bf30*/  BSSY B0, `(.L_x_1903) ;  /* 0x0000005000007945 */ /* 0x000fd80003800000 */
[----:B------:R-:W-:Y:S05]  /*1bf40*/  @!P0 BRA `(.L_x_1904) ;  /* 0x0000003000008947 */ /* 0x000fea0003800000 */
[----:B------:R-:W-:Y:S01]  /*1bf50*/  IADD3 R2, R11, -0x1, RZ ;  /* 0xffffffff0b027810 */ /* 0x000fe20007ffe0ff */
[----:B------:R-:W-:Y:S05]  /*1bf60*/  BRA.DIV ~URZ, `(.L_x_1905) ;  /* 0x000025127f007947 */ /* 0x000fea000b800000 */
[----:B------:R2:W3:Y:S02]  /*1bf70*/  SHFL.IDX PT, R15, R4, R2, 0x1f ;  /* 0x00001f02040f7589 */ /* 0x0004e400000e0000 */
.L_x_1904:
[----:B------:R-:W-:Y:S05]  /*1bf80*/  BSYNC B0 ;  /* 0x0000000000007941 */ /* 0x000fea0003800000 */
.L_x_1903:
[----:B--23--:R-:W-:Y:S01]  /*1bf90*/  IMAD R13, R15, c[0x0][0x538], R14 ;  /* 0x00014e000f0d7a24 */ /* 0x00cfe200078e020e */
[----:B----4-:R-:W-:Y:S02]  /*1bfa0*/  IABS R3, R6 ;  /* 0x0000000600037213 */ /* 0x010fe40000000000 */
[----:B-1----:R-:W-:Y:S02]  /*1bfb0*/  IABS R4, R5 ;  /* 0x0000000500047213 */ /* 0x002fe40000000000 */
[----:B------:R1:W-:Y:S01]  /*1bfc0*/  STL [R1], R13 ;  /* 0x0000000d01007387 */ /* 0x0003e20000100800 */
[----:B------:R-:W2:Y:S03]  /*1bfd0*/  I2F.RP R8, R3 ;  /* 0x0000000300087306 */ /* 0x000ea60000209400 */
[----:B------:R-:W3:Y:S05]  /*1bfe0*/  LDL.LU R17, [R1+0xc] ;  /* 0x00000c0001117983 */ /* 0x000eea0000300800 */
[----:B--2---:R-:W2:Y:S01]  /*1bff0*/  MUFU.RCP R8, R8 ;  /* 0x0000000800087308 */ /* 0x004ea20000001000 */
[----:B-1----:R-:W-:Y:S01]  /*1c000*/  IMAD.IADD R13, R10, 0x1, -R13 ;  /* 0x000000010a0d7824 */ /* 0x002fe200078e0a0d */
[----:B--2---:R-:W-:-:S06]  /*1c010*/  IADD3 R8, R8, 0xffffffe, RZ ;  /* 0x0ffffffe08087810 */ /* 0x004fcc0007ffe0ff */
[----:B------:R-:W1:Y:S01]  /*1c020*/  F2I.FTZ.U32.TRUNC.NTZ R9, R8 ;  /* 0x0000000800097305 */ /* 0x000e62000021f000 */
[----:B------:R-:W-:Y:S02]  /*1c030*/  MOV R10, R4 ;  /* 0x00000004000a7202 */ /* 0x000fe40000000f00 */
[----:B------:R-:W-:-:S05]  /*1c040*/  IABS R14, R13 ;  /* 0x0000000d000e7213 */ /* 0x000fca0000000000 */
[----:B------:R-:W2:Y:S01]  /*1c050*/  I2F.RP R15, R10 ;  /* 0x0000000a000f7306 */ /* 0x000ea20000209400 */
[----:B-1----:R-:W-:-:S04]  /*1c060*/  IMAD.MOV R2, RZ, RZ, -R9 ;  /* 0x000000ffff027224 */ /* 0x002fc800078e0a09 */
[----:B------:R-:W-:Y:S01]  /*1c070*/  IMAD.MOV.U32 R8, RZ, RZ, R2 ;  /* 0x000000ffff087224 */ /* 0x000fe200078e0002 */
[----:B------:R-:W-:-:S03]  /*1c080*/  IABS R2, R6 ;  /* 0x0000000600027213 */ /* 0x000fc60000000000 */
[----:B------:R-:W-:Y:S02]  /*1c090*/  IMAD R4, R8, R3, RZ ;  /* 0x0000000308047224 */ /* 0x000fe400078e02ff */
[----:B------:R-:W-:Y:S02]  /*1c0a0*/  IMAD.MOV.U32 R8, RZ, RZ, RZ ;  /* 0x000000ffff087224 */ /* 0x000fe400078e00ff */
[----:B------:R-:W-:Y:S02]  /*1c0b0*/  IMAD.MOV R2, RZ, RZ, -R2 ;  /* 0x000000ffff027224 */ /* 0x000fe400078e0a02 */
[----:B------:R-:W-:-:S04]  /*1c0c0*/  IMAD.HI.U32 R9, R9, R4, R8 ;  /* 0x0000000409097227 */ /* 0x000fc800078e0008 */
[----:B------:R-:W-:Y:S01]  /*1c0d0*/  IMAD.MOV.U32 R4, RZ, RZ, R14 ;  /* 0x000000ffff047224 */ /* 0x000fe200078e000e */
[----:B------:R-:W-:-:S03]  /*1c0e0*/  MOV R8, R2 ;  /* 0x0000000200087202 */ /* 0x000fc60000000f00 */
[----:B------:R-:W-:-:S04]  /*1c0f0*/  IMAD.HI.U32 R2, R9, R4, RZ ;  /* 0x0000000409027227 */ /* 0x000fc800078e00ff */
[----:B------:R-:W-:Y:S02]  /*1c100*/  IMAD R4, R2, R8, R4 ;  /* 0x0000000802047224 */ /* 0x000fe400078e0204 */
[----:B--2---:R-:W1:Y:S03]  /*1c110*/  MUFU.RCP R8, R15 ;  /* 0x0000000f00087308 */ /* 0x004e660000001000 */
[----:B------:R-:W-:Y:S02]  /*1c120*/  ISETP.GT.U32.AND P0, PT, R3, R4, PT ;  /* 0x000000040300720c */ /* 0x000fe40003f04070 */
[----:B-1----:R-:W-:-:S11]  /*1c130*/  IADD3 R8, R8, 0xffffffe, RZ ;  /* 0x0ffffffe08087810 */ /* 0x002fd60007ffe0ff */
[----:B------:R-:W-:Y:S01]  /*1c140*/  @!P0 IMAD.IADD R4, R4, 0x1, -R3 ;  /* 0x0000000104048824 */ /* 0x000fe200078e0a03 */
[----:B------:R-:W1:Y:S04]  /*1c150*/  F2I.FTZ.U32.TRUNC.NTZ R9, R8 ;  /* 0x0000000800097305 */ /* 0x000e68000021f000 */
[----:B------:R-:W-:Y:S02]  /*1c160*/  ISETP.GE.U32.AND P2, PT, R4, R3, PT ;  /* 0x000000030400720c */ /* 0x000fe40003f46070 */
[----:B------:R-:W-:Y:S02]  /*1c170*/  LOP3.LUT R3, R13, R6, RZ, 0x3c, !PT ;  /* 0x000000060d037212 */ /* 0x000fe400078e3cff */
[----:B------:R-:W-:Y:S02]  /*1c180*/  @!P0 IADD3 R2, R2, 0x1, RZ ;  /* 0x0000000102028810 */ /* 0x000fe40007ffe0ff */
[----:B------:R-:W-:-:S02]  /*1c190*/  ISETP.GE.AND P1, PT, R3, RZ, PT ;  /* 0x000000ff0300720c */ /* 0x000fc40003f26270 */
[----:B------:R-:W-:-:S05]  /*1c1a0*/  ISETP.NE.AND P0, PT, R6, RZ, PT ;  /* 0x000000ff0600720c */ /* 0x000fca0003f05270 */
[----:B------:R-:W-:Y:S01]  /*1c1b0*/  @P2 IADD3 R2, R2, 0x1, RZ ;  /* 0x0000000102022810 */ /* 0x000fe20007ffe0ff */
[----:B-1----:R-:W-:-:S05]  /*1c1c0*/  IMAD.MOV R3, RZ, RZ, -R9 ;  /* 0x000000ffff037224 */ /* 0x002fca00078e0a09 */
[----:B------:R-:W-:Y:S01]  /*1c1d0*/  MOV R4, R3 ;  /* 0x0000000300047202 */ /* 0x000fe20000000f00 */
[----:B------:R-:W-:Y:S01]  /*1c1e0*/  @!P1 IMAD.MOV R2, RZ, RZ, -R2 ;  /* 0x000000ffff029224 */ /* 0x000fe200078e0a02 */
[----:B------:R-:W-:Y:S02]  /*1c1f0*/  @!P0 LOP3.LUT R2, RZ, R6, RZ, 0x33, !PT ;  /* 0x00000006ff028212 */ /* 0x000fe400078e33ff */
[----:B------:R-:W-:Y:S01]  /*1c200*/  IABS R3, R5 ;  /* 0x0000000500037213 */ /* 0x000fe20000000000 */
[----:B------:R-:W-:Y:S01]  /*1c210*/  IMAD R4, R4, R10, RZ ;  /* 0x0000000a04047224 */ /* 0x000fe200078e02ff */
[----:B------:R-:W-:Y:S01]  /*1c220*/  IABS R15, R2 ;  /* 0x00000002000f7213 */ /* 0x000fe20000000000 */
[----:B------:R-:W-:Y:S02]  /*1c230*/  IMAD.MOV.U32 R8, RZ, RZ, RZ ;  /* 0x000000ffff087224 */ /* 0x000fe400078e00ff */
[----:B------:R-:W-:Y:S02]  /*1c240*/  IMAD.MOV R14, RZ, RZ, -R3 ;  /* 0x000000ffff0e7224 */ /* 0x000fe400078e0a03 */
[----:B------:R-:W-:-:S04]  /*1c250*/  IMAD.HI.U32 R3, R9, R4, R8 ;  /* 0x0000000409037227 */ /* 0x000fc800078e0008 */
[----:B------:R-:W-:Y:S01]  /*1c260*/  IMAD.MOV.U32 R4, RZ, RZ, R15 ;  /* 0x000000ffff047224 */ /* 0x000fe200078e000f */
[----:B------:R-:W-:-:S03]  /*1c270*/  MOV R8, R14 ;  /* 0x0000000e00087202 */ /* 0x000fc60000000f00 */
        /* <DEDUP_REMOVED lines=23> */
.L_x_1897:
[----:B------:R-:W-:Y:S01]  /*1c3f0*/  MOV R2, c[0x0][0x53c] ;  /* 0x00014f0000027a02 */ /* 0x000fe20000000f00 */
[----:B------:R2:W-:Y:S04]  /*1c400*/  STL [R1], R10 ;  /* 0x0000000a01007387 */ /* 0x0005e80000100800 */
[----:B------:R2:W-:Y:S04]  /*1c410*/  STL [R1+0x4], RZ ;  /* 0x000004ff01007387 */ /* 0x0005e80000100800 */
[----:B------:R2:W-:Y:S04]  /*1c420*/  STL [R1+0x8], RZ ;  /* 0x000008ff01007387 */ /* 0x0005e80000100800 */
[----:B------:R2:W-:Y:S02]  /*1c430*/  STL [R1+0xc], R2 ;  /* 0x00000c0201007387 */ /* 0x0005e40000100800 */
.L_x_1906:
[----:B------:R-:W-:Y:S05]  /*1c440*/  BSYNC B1 ;  /* 0x0000000000017941 */ /* 0x000fea0003800000 */
.L_x_1895:
[----:B------:R-:W3:Y:S04]  /*1c450*/  LDL R8, [R1] ;  /* 0x0000000001087983 */ /* 0x000ee80000100800 */
[----:B------:R-:W3:Y:S04]  /*1c460*/  LDL R9, [R1+0x4] ;  /* 0x0000040001097983 */ /* 0x000ee80000100800 */
[----:B--2---:R-:W3:Y:S04]  /*1c470*/  LDL R10, [R1+0x8] ;  /* 0x00000800010a7983 */ /* 0x004ee80000100800 */
[----:B------:R-:W3:Y:S01]  /*1c480*/  LDL R11, [R1+0xc] ;  /* 0x00000c00010b7983 */ /* 0x000ee20000100800 */
[----:B------:R-:W-:Y:S03]  /*1c490*/  WARPSYNC 0xffffffff ;  /* 0xffffffff00007948 */ /* 0x000fe60003800000 */
[----:B------:R-:W-:Y:S01]  /*1c4a0*/  BAR.SYNC.DEFER_BLOCKING 0x4, 0x100 ;  /* 0x0104000000007b1d */ /* 0x000fe20000010000 */
[----:B------:R-:W-:-:S13]  /*1c4b0*/  ISETP.NE.AND P0, PT, R16, RZ, PT ;  /* 0x000000ff1000720c */ /* 0x000fda0003f05270 */
[----:B---3--:R2:W-:Y:S04]  /*1c4c0*/  @!P0 STS.128 [0x20080], R8 ;  /* 0x02008008ff008388 */ /* 0x0085e80000000c00 */
[----:B------:R-:W-:Y:S06]  /*1c4d0*/  BAR.ARV 0x5, 0x100 ;  /* 0x0144000000007b1d */ /* 0x000fec0000002000 */
.L_x_1890:
[----:B-1----:R-:W4:Y:S02]  /*1c4e0*/  LDL R2, [R1+0xc] ;  /* 0x00000c0001027983 */ /* 0x002f240000100800 */
[----:B----4-:R-:W-:-:S13]  /*1c4f0*/  ISETP.GE.AND P0, PT, R2, c[0x0][0x53c], PT ;  /* 0x00014f0002007a0c */ /* 0x010fda0003f06270 */
[----:B--23--:R-:W-:Y:S01]  /*1c500*/  @P0 CALL.REL.NOINC `(.L_x_1907) ;  /* 0x0000001000000944 */ /* 0x00cfe20003c00000 */
[----:B------:R-:W-:Y:S05]  /*1c510*/  BRA `(.L_x_1908) ;  /* 0xfffe5c4000007947 */ /* 0x000fea000383ffff */
.L_x_1907:
[----:B------:R-:W-:Y:S05]  /*1c520*/  EXIT ;  /* 0x000000000000794d */ /* 0x000fea0003800000 */
.L_x_1700:
[----:B------:R-:W-:Y:S01]  /*1c530*/  IMAD.MOV.U32 R2, RZ, RZ, R4 ;  /* 0x000000ffff027224 */ /* 0x000fe200078e0004 */
[----:B------:R-:W-:Y:S02]  /*1c540*/  MOV R5, 0x1 ;  /* 0x0000000100057802 */ /* 0x000fe40000000f00 */
[----:B------:R-:W-:Y:S02]  /*1c550*/  MOV R3, 0x1c570 ;  /* 0x0001c57000037802 */ /* 0x000fe40000000f00 */
[----:B------:R-:W-:Y:S05]  /*1c560*/  CALL.REL.NOINC `($__internal_33_$__cuda_sm70_shflsync_up_p) ;  /* 0x0000203000007944 */ /* 0x000fea0003c00000 */
[----:B------:R-:W-:Y:S01]  /*1c570*/  MOV R0, R5 ;  /* 0x0000000500007202 */ /* 0x000fe20000000f00 */
[----:B------:R-:W-:Y:S05]  /*1c580*/  BRA `(.L_x_1909) ;  /* 0xfffe3ee000007947 */ /* 0x000fea000383ffff */
.L_x_1701:
[----:B------:R-:W-:Y:S01]  /*1c590*/  IMAD.MOV.U32 R2, RZ, RZ, R4 ;  /* 0x000000ffff027224 */ /* 0x000fe200078e0004 */
[----:B------:R-:W-:Y:S02]  /*1c5a0*/  MOV R5, 0x2 ;  /* 0x0000000200057802 */ /* 0x000fe40000000f00 */
[----:B------:R-:W-:Y:S02]  /*1c5b0*/  MOV R3, 0x1c5d0 ;  /* 0x0001c5d000037802 */ /* 0x000fe40000000f00 */
[----:B------:R-:W-:Y:S05]  /*1c5c0*/  CALL.REL.NOINC `($__internal_33_$__cuda_sm70_shflsync_up_p) ;  /* 0x00001fd000007944 */ /* 0x000fea0003c00000 */
[----:B------:R-:W-:Y:S02]  /*1c5d0*/  SEL R5, R5, RZ, P4 ;  /* 0x000000ff05057207 */ /* 0x000fe40002000000 */
[----:B------:R-:W-:-:S03]  /*1c5e0*/  MOV R3, 0x1c630 ;  /* 0x0001c63000037802 */ /* 0x000fc60000000f00 */
[----:B------:R-:W-:Y:S01]  /*1c5f0*/  IMAD.IADD R0, R4, 0x1, R5 ;  /* 0x0000000104007824 */ /* 0x000fe200078e0205 */
[----:B------:R-:W-:-:S03]  /*1c600*/  MOV R5, 0x4 ;  /* 0x0000000400057802 */ /* 0x000fc60000000f00 */
[----:B------:R-:W-:Y:S02]  /*1c610*/  IMAD.MOV.U32 R2, RZ, RZ, R0 ;  /* 0x000000ffff027224 */ /* 0x000fe400078e0000 */
        /* <DEDUP_REMOVED lines=13> */
[----:B------:R-:W-:Y:S01]  /*1c6f0*/  SEL R4, R5, RZ, P1 ;  /* 0x000000ff05047207 */ /* 0x000fe20000800000 */
[----:B------:R-:W-:Y:S01]  /*1c700*/  IMAD.MOV.U32 R208, RZ, RZ, 0x1f ;  /* 0x0000001fffd07424 */ /* 0x000fe200078e00ff */
[----:B------:R-:W-:Y:S02]  /*1c710*/  MOV R3, 0x1f ;  /* 0x0000001f00037802 */ /* 0x000fe40000000f00 */
[----:B------:R-:W-:Y:S01]  /*1c720*/  MOV R2, 0x1c760 ;  /* 0x0001c76000027802 */ /* 0x000fe20000000f00 */
[----:B------:R-:W-:-:S04]  /*1c730*/  IMAD.IADD R4, R0, 0x1, R4 ;  /* 0x0000000100047824 */ /* 0x000fc800078e0204 */
[----:B------:R-:W-:Y:S02]  /*1c740*/  IMAD.MOV.U32 R209, RZ, RZ, R4 ;  /* 0x000000ffffd17224 */ /* 0x000fe400078e0004 */
[----:B------:R-:W-:Y:S05]  /*1c750*/  CALL.REL.NOINC `($__internal_32_$__cuda_sm70_shflsync_idx_p) ;  /* 0x00001df000007944 */ /* 0x000fea0003c00000 */
[----:B------:R-:W-:Y:S01]  /*1c760*/  MOV R0, R208 ;  /* 0x000000d000007202 */ /* 0x000fe20000000f00 */
[----:B------:R-:W-:Y:S05]  /*1c770*/  BRA `(.L_x_1910) ;  /* 0xfffe3df000007947 */ /* 0x000fea000383ffff */
.L_x_1703:
[----:B------:R-:W-:Y:S02]  /*1c780*/  SEL R2, RZ, 0x1, P0 ;  /* 0x00000001ff027807 */ /* 0x000fe40000000000 */
[----:B------:R-:W-:Y:S02]  /*1c790*/  MOV R3, 0x1c7b0 ;  /* 0x0001c7b000037802 */ /* 0x000fe40000000f00 */
[----:B------:R-:W-:Y:S05]  /*1c7a0*/  CALL.REL.NOINC `($__internal_34_$__cuda_sm70_votesync_ballot) ;  /* 0x00001e6000007944 */ /* 0x000fea0003c00000 */
[----:B------:R-:W-:Y:S05]  /*1c7b0*/  BRA `(.L_x_1911) ;  /* 0xfffe3e4000007947 */ /* 0x000fea000383ffff */
.L_x_1704:
[----:B------:R-:W-:Y:S01]  /*1c7c0*/  IMAD.MOV.U32 R209, RZ, RZ, R8 ;  /* 0x000000ffffd17224 */ /* 0x000fe200078e0008 */
[----:B--2---:R-:W-:Y:S01]  /*1c7d0*/  MOV R208, R14 ;  /* 0x0000000e00d07202 */ /* 0x004fe20000000f00 */
[----:B------:R-:W-:Y:S01]  /*1c7e0*/  IMAD.MOV.U32 R3, RZ, RZ, 0x1f ;  /* 0x0000001fff037424 */ /* 0x000fe200078e00ff */
[----:B------:R-:W-:Y:S02]  /*1c7f0*/  MOV R2, 0x1c810 ;  /* 0x0001c81000027802 */ /* 0x000fe40000000f00 */
[----:B-1----:R-:W-:Y:S05]  /*1c800*/  CALL.REL.NOINC `($__internal_32_$__cuda_sm70_shflsync_idx_p) ;  /* 0x00001d4000007944 */ /* 0x002fea0003c00000 */
[----:B------:R-:W-:Y:S01]  /*1c810*/  IMAD.MOV.U32 R11, RZ, RZ, R208 ;  /* 0x000000ffff0b7224 */ /* 0x000fe200078e00d0 */
[----:B------:R-:W-:Y:S01]  /*1c820*/  MOV R209, R7 ;  /* 0x0000000700d17202 */ /* 0x000fe20000000f00 */
[----:B------:R-:W-:Y:S01]  /*1c830*/  IMAD.MOV.U32 R6, RZ, RZ, RZ ;  /* 0x000000ffff067224 */ /* 0x000fe200078e00ff */
[----:B------:R-:W-:Y:S01]  /*1c840*/  MOV R208, R14 ;  /* 0x0000000e00d07202 */ /* 0x000fe20000000f00 */
[----:B------:R-:W-:Y:S01]  /*1c850*/  IMAD.MOV.U32 R3, RZ, RZ, 0x1f ;  /* 0x0000001fff037424 */ /* 0x000fe200078e00ff */
[----:B------:R-:W-:-:S02]  /*1c860*/  MOV R2, 0x1c880 ;  /* 0x0001c88000027802 */ /* 0x000fc40000000f00 */
[----:B------:R-:W-:Y:S05]  /*1c870*/  CALL.REL.NOINC `($__internal_32_$__cuda_sm70_shflsync_idx_p) ;  /* 0x00001cd000007944 */ /* 0x000fea0003c00000 */
[----:B------:R-:W-:Y:S01]  /*1c880*/  MOV R10, R208 ;  /* 0x000000d0000a7202 */ /* 0x000fe20000000f00 */
[----:B------:R-:W-:Y:S05]  /*1c890*/  BRA `(.L_x_1912) ;  /* 0xfffe3db000007947 */ /* 0x000fea000383ffff */
.L_x_1707:
[----:B------:R-:W-:Y:S01]  /*1c8a0*/  IMAD.MOV.U32 R209, RZ, RZ, R4 ;  /* 0x000000ffffd17224 */ /* 0x000fe200078e0004 */
[----:B------:R-:W-:-:S02]  /*1c8b0*/  MOV R3, 0x1f ;  /* 0x0000001f00037802 */ /* 0x000fc40000000f00 */
[----:B------:R-:W-:Y:S02]  /*1c8c0*/  MOV R2, 0x1c8e0 ;  /* 0x0001c8e000027802 */ /* 0x000fe40000000f00 */
[----:B-1234-:R-:W-:Y:S05]  /*1c8d0*/  CALL.REL.NOINC `($__internal_32_$__cuda_sm70_shflsync_idx_p) ;  /* 0x00001c7000007944 */ /* 0x01efea0003c00000 */
[----:B------:R-:W-:Y:S01]  /*1c8e0*/  MOV R6, R208 ;  /* 0x000000d000067202 */ /* 0x000fe20000000f00 */
[----:B------:R-:W-:Y:S05]  /*1c8f0*/  BRA `(.L_x_1706) ;  /* 0xfffe3db000007947 */ /* 0x000fea000383ffff */
.L_x_1759:
[----:B------:R-:W-:Y:S01]  /*1c900*/  IMAD.MOV.U32 R209, RZ, RZ, R5 ;  /* 0x000000ffffd17224 */ /* 0x000fe200078e0005 */
[----:B------:R-:W-:Y:S01]  /*1c910*/  MOV R208, RZ ;  /* 0x000000ff00d07202 */ /* 0x000fe20000000f00 */
[----:B------:R-:W-:Y:S01]  /*1c920*/  IMAD.MOV.U32 R3, RZ, RZ, 0x181f ;  /* 0x0000181fff037424 */ /* 0x000fe200078e00ff */
[----:B------:R-:W-:Y:S02]  /*1c930*/  MOV R2, 0x1c950 ;  /* 0x0001c95000027802 */ /* 0x000fe40000000f00 */
[----:B-----5:R-:W-:Y:S05]  /*1c940*/  CALL.REL.NOINC `($__internal_32_$__cuda_sm70_shflsync_idx_p) ;  /* 0x00001c0000007944 */ /* 0x020fea0003c00000 */
[----:B------:R-:W-:Y:S01]  /*1c950*/  MOV R4, R208 ;  /* 0x000000d000047202 */ /* 0x000fe20000000f00 */
[----:B------:R-:W-:Y:S05]  /*1c960*/  BRA `(.L_x_1913) ;  /* 0xfffed45000007947 */ /* 0x000fea000383ffff */
.L_x_1760:
[----:B------:R-:W-:Y:S01]  /*1c970*/  IMAD.MOV.U32 R209, RZ, RZ, R13 ;  /* 0x000000ffffd17224 */ /* 0x000fe200078e000d */
[----:B------:R-:W-:Y:S01]  /*1c980*/  MOV R208, RZ ;  /* 0x000000ff00d07202 */ /* 0x000fe20000000f00 */
[----:B------:R-:W-:Y:S01]  /*1c990*/  IMAD.MOV.U32 R3, RZ, RZ, 0x181f ;  /* 0x0000181fff037424 */ /* 0x000fe200078e00ff */
[----:B------:R-:W-:Y:S02]  /*1c9a0*/  MOV R2, 0x1c9c0 ;  /* 0x0001c9c000027802 */ /* 0x000fe40000000f00 */
[----:B-12--5:R-:W-:Y:S05]  /*1c9b0*/  CALL.REL.NOINC `($__internal_32_$__cuda_sm70_shflsync_idx_p) ;  /* 0x00001b9000007944 */ /* 0x026fea0003c00000 */
[----:B------:R-:W-:Y:S01]  /*1c9c0*/  MOV R2, R208 ;  /* 0x000000d000027202 */ /* 0x000fe20000000f00 */
[----:B------:R-:W-:Y:S05]  /*1c9d0*/  BRA `(.L_x_1914) ;  /* 0xfffed40000007947 */ /* 0x000fea000383ffff */
.L_x_1763:
[----:B------:R-:W-:Y:S01]  /*1c9e0*/  IMAD.MOV.U32 R209, RZ, RZ, R5 ;  /* 0x000000ffffd17224 */ /* 0x000fe200078e0005 */
[----:B------:R-:W-:Y:S01]  /*1c9f0*/  MOV R208, 0x1 ;  /* 0x0000000100d07802 */ /* 0x000fe20000000f00 */
[----:B--2---:R-:W-:Y:S01]  /*1ca00*/  IMAD.MOV.U32 R3, RZ, RZ, 0x181f ;  /* 0x0000181fff037424 */ /* 0x004fe200078e00ff */
[----:B----4-:R-:W-:-:S02]  /*1ca10*/  MOV R2, 0x1ca30 ;  /* 0x0001ca3000027802 */ /* 0x010fc40000000f00 */
[----:B-1-3-5:R-:W-:Y:S05]  /*1ca20*/  CALL.REL.NOINC `($__internal_32_$__cuda_sm70_shflsync_idx_p) ;  /* 0x00001b2000007944 */ /* 0x02afea0003c00000 */
[----:B------:R-:W-:Y:S01]  /*1ca30*/  IMAD.MOV.U32 R4, RZ, RZ, R208 ;  /* 0x000000ffff047224 */ /* 0x000fe200078e00d0 */
[----:B------:R-:W-:Y:S01]  /*1ca40*/  MOV R208, 0x1 ;  /* 0x0000000100d07802 */ /* 0x000fe20000000f00 */
[----:B------:R-:W-:Y:S01]  /*1ca50*/  IMAD.MOV.U32 R209, RZ, RZ, R13 ;  /* 0x000000ffffd17224 */ /* 0x000fe200078e000d */
[----:B------:R-:W-:-:S02]  /*1ca60*/  MOV R3, 0x181f ;  /* 0x0000181f00037802 */ /* 0x000fc40000000f00 */
[----:B------:R-:W-:Y:S02]  /*1ca70*/  MOV R2, 0x1ca90 ;  /* 0x0001ca9000027802 */ /* 0x000fe40000000f00 */
[----:B------:R-:W-:Y:S05]  /*1ca80*/  CALL.REL.NOINC `($__internal_32_$__cuda_sm70_shflsync_idx_p) ;  /* 0x00001ac000007944 */ /* 0x000fea0003c00000 */
[----:B------:R-:W-:Y:S01]  /*1ca90*/  MOV R2, R208 ;  /* 0x000000d000027202 */ /* 0x000fe20000000f00 */
[----:B------:R-:W-:Y:S05]  /*1caa0*/  BRA `(.L_x_1915) ;  /* 0xfffed4d000007947 */ /* 0x000fea000383ffff */
.L_x_1766:
[----:B------:R-:W-:Y:S01]  /*1cab0*/  IMAD.MOV.U32 R209, RZ, RZ, R5 ;  /* 0x000000ffffd17224 */ /* 0x000fe200078e0005 */
[----:B------:R-:W-:Y:S01]  /*1cac0*/  MOV R208, 0x2 ;  /* 0x0000000200d07802 */ /* 0x000fe20000000f00 */
[----:B-1----:R-:W-:Y:S01]  /*1cad0*/  IMAD.MOV.U32 R3, RZ, RZ, 0x181f ;  /* 0x0000181fff037424 */ /* 0x002fe200078e00ff */
[----:B----4-:R-:W-:Y:S02]  /*1cae0*/  MOV R2, 0x1cb00 ;  /* 0x0001cb0000027802 */ /* 0x010fe40000000f00 */
[----:B--23-5:R-:W-:Y:S05]  /*1caf0*/  CALL.REL.NOINC `($__internal_32_$__cuda_sm70_shflsync_idx_p) ;  /* 0x00001a5000007944 */ /* 0x02cfea0003c00000 */
[----:B------:R-:W-:Y:S01]  /*1cb00*/  MOV R4, R208 ;  /* 0x000000d000047202 */ /* 0x000fe20000000f00 */
[----:B------:R-:W-:Y:S05]  /*1cb10*/  BRA `(.L_x_1916) ;  /* 0xfffed5d000007947 */ /* 0x000fea000383ffff */
.L_x_1767:
[----:B------:R-:W-:Y:S01]  /*1cb20*/  IMAD.MOV.U32 R209, RZ, RZ, R13 ;  /* 0x000000ffffd17224 */ /* 0x000fe200078e000d */
[----:B------:R-:W-:Y:S01]  /*1cb30*/  MOV R208, 0x2 ;  /* 0x0000000200d07802 */ /* 0x000fe20000000f00 */
[----:B------:R-:W-:Y:S01]  /*1cb40*/  IMAD.MOV.U32 R3, RZ, RZ, 0x181f ;  /* 0x0000181fff037424 */ /* 0x000fe200078e00ff */
[----:B----4-:R-:W-:Y:S02]  /*1cb50*/  MOV R2, 0x1cb70 ;  /* 0x0001cb7000027802 */ /* 0x010fe40000000f00 */
[----:B-123-5:R-:W-:Y:S05]  /*1cb60*/  CALL.REL.NOINC `($__internal_32_$__cuda_sm70_shflsync_idx_p) ;  /* 0x000019e000007944 */ /* 0x02efea0003c00000 */
[----:B------:R-:W-:Y:S01]  /*1cb70*/  MOV R2, R208 ;  /* 0x000000d000027202 */ /* 0x000fe20000000f00 */
[----:B------:R-:W-:Y:S05]  /*1cb80*/  BRA `(.L_x_1917) ;  /* 0xfffed58000007947 */ /* 0x000fea000383ffff */
.L_x_1770:
[----:B------:R-:W-:Y:S01]  /*1cb90*/  IMAD.MOV.U32 R209, RZ, RZ, R5 ;  /* 0x000000ffffd17224 */ /* 0x000fe200078e0005 */
[----:B------:R-:W-:Y:S01]  /*1cba0*/  MOV R208, 0x3 ;  /* 0x0000000300d07802 */ /* 0x000fe20000000f00 */
[----:B-1----:R-:W-:Y:S01]  /*1cbb0*/  IMAD.MOV.U32 R3, RZ, RZ, 0x181f ;  /* 0x0000181fff037424 */ /* 0x002fe200078e00ff */
[----:B------:R-:W-:-:S02]  /*1cbc0*/  MOV R2, 0x1cbe0 ;  /* 0x0001cbe000027802 */ /* 0x000fc40000000f00 */
[----:B--2345:R-:W-:Y:S05]  /*1cbd0*/  CALL.REL.NOINC `($__internal_32_$__cuda_sm70_shflsync_idx_p) ;  /* 0x0000197000007944 */ /* 0x03cfea0003c00000 */
        /* <DEDUP_REMOVED lines=8> */
.L_x_1827:
[----:B------:R-:W-:Y:S01]  /*1cc60*/  IMAD.MOV.U32 R209, RZ, RZ, R6 ;  /* 0x000000ffffd17224 */ /* 0x000fe200078e0006 */
[----:B------:R-:W-:Y:S01]  /*1cc70*/  MOV R208, 0x1 ;  /* 0x0000000100d07802 */ /* 0x000fe20000000f00 */
[----:B----4-:R-:W-:Y:S01]  /*1cc80*/  IMAD.MOV.U32 R3, RZ, RZ, 0x181f ;  /* 0x0000181fff037424 */ /* 0x010fe200078e00ff */
[----:B------:R-:W-:Y:S02]  /*1cc90*/  MOV R2, 0x1ccb0 ;  /* 0x0001ccb000027802 */ /* 0x000fe40000000f00 */
[----:B------:R-:W-:Y:S05]  /*1cca0*/  CALL.REL.NOINC `($__internal_32_$__cuda_sm70_shflsync_idx_p) ;  /* 0x000018a000007944 */ /* 0x000fea0003c00000 */
[----:B------:R-:W-:Y:S01]  /*1ccb0*/  IMAD.MOV.U32 R5, RZ, RZ, R208 ;  /* 0x000000ffff057224 */ /* 0x000fe200078e00d0 */
[----:B------:R-:W-:Y:S01]  /*1ccc0*/  MOV R208, 0x1 ;  /* 0x0000000100d07802 */ /* 0x000fe20000000f00 */
[----:B------:R-:W-:Y:S01]  /*1ccd0*/  IMAD.MOV.U32 R209, RZ, RZ, R13 ;  /* 0x000000ffffd17224 */ /* 0x000fe200078e000d */
[----:B------:R-:W-:Y:S02]  /*1cce0*/  MOV R3, 0x181f ;  /* 0x0000181f00037802 */ /* 0x000fe40000000f00 */
[----:B------:R-:W-:Y:S02]  /*1ccf0*/  MOV R2, 0x1cd10 ;  /* 0x0001cd1000027802 */ /* 0x000fe40000000f00 */
[----:B------:R-:W-:Y:S05]  /*1cd00*/  CALL.REL.NOINC `($__internal_32_$__cuda_sm70_shflsync_idx_p) ;  /* 0x0000184000007944 */ /* 0x000fea0003c00000 */
[----:B------:R-:W-:Y:S01]  /*1cd10*/  MOV R2, R208 ;  /* 0x000000d000027202 */ /* 0x000fe20000000f00 */
[----:B------:R-:W-:Y:S05]  /*1cd20*/  BRA `(.L_x_1919) ;  /* 0xffff489000007947 */ /* 0x000fea000383ffff */
.L_x_1830:
[----:B------:R-:W-:Y:S01]  /*1cd30*/  IMAD.MOV.U32 R209, RZ, RZ, R5 ;  /* 0x000000ffffd17224 */ /* 0x000fe200078e0005 */
[----:B------:R-:W-:Y:S01]  /*1cd40*/  MOV R208, RZ ;  /* 0x000000ff00d07202 */ /* 0x000fe20000000f00 */
[----:B------:R-:W-:Y:S01]  /*1cd50*/  IMAD.MOV.U32 R3, RZ, RZ, 0x181f ;  /* 0x0000181fff037424 */ /* 0x000fe200078e00ff */
[----:B------:R-:W-:-:S02]  /*1cd60*/  MOV R2, 0x1cd80 ;  /* 0x0001cd8000027802 */ /* 0x000fc40000000f00 */
[----:B------:R-:W-:Y:S05]  /*1cd70*/  CALL.REL.NOINC `($__internal_32_$__cuda_sm70_shflsync_idx_p) ;  /* 0x000017d000007944 */ /* 0x000fea0003c00000 */
[----:B------:R-:W-:Y:S01]  /*1cd80*/  MOV R4, R208 ;  /* 0x000000d000047202 */ /* 0x000fe20000000f00 */
[----:B------:R-:W-:Y:S05]  /*1cd90*/  BRA `(.L_x_1920) ;  /* 0xffff58d000007947 */ /* 0x000fea000383ffff */
.L_x_1831:
[----:B------:R-:W-:Y:S01]  /*1cda0*/  IMAD.MOV.U32 R209, RZ, RZ, R6 ;  /* 0x000000ffffd17224 */ /* 0x000fe200078e0006 */
[----:B------:R-:W-:Y:S01]  /*1cdb0*/  MOV R208, RZ ;  /* 0x000000ff00d07202 */ /* 0x000fe20000000f00 */
[----:B------:R-:W-:Y:S01]  /*1cdc0*/  IMAD.MOV.U32 R3, RZ, RZ, 0x181f ;  /* 0x0000181fff037424 */ /* 0x000fe200078e00ff */
[----:B------:R-:W-:-:S02]  /*1cdd0*/  MOV R2, 0x1cdf0 ;  /* 0x0001cdf000027802 */ /* 0x000fc40000000f00 */
[----:B-12---:R-:W-:Y:S05]  /*1cde0*/  CALL.REL.NOINC `($__internal_32_$__cuda_sm70_shflsync_idx_p) ;  /* 0x0000176000007944 */ /* 0x006fea0003c00000 */
[----:B------:R-:W-:Y:S01]  /*1cdf0*/  MOV R2, R208 ;  /* 0x000000d000027202 */ /* 0x000fe20000000f00 */
[----:B------:R-:W-:Y:S05]  /*1ce00*/  BRA `(.L_x_1921) ;  /* 0xffff588000007947 */ /* 0x000fea000383ffff */
.L_x_1834:
[----:B------:R-:W-:Y:S01]  /*1ce10*/  IMAD.MOV.U32 R209, RZ, RZ, R5 ;  /* 0x000000ffffd17224 */ /* 0x000fe200078e0005 */
[----:B------:R-:W-:Y:S01]  /*1ce20*/  MOV R208, 0x1 ;  /* 0x0000000100d07802 */ /* 0x000fe20000000f00 */
[----:B--2---:R-:W-:Y:S01]  /*1ce30*/  IMAD.MOV.U32 R3, RZ, RZ, 0x181f ;  /* 0x0000181fff037424 */ /* 0x004fe200078e00ff */
[----:B----4-:R-:W-:-:S03]  /*1ce40*/  MOV R2, 0x1ce60 ;  /* 0x0001ce6000027802 */ /* 0x010fc60000000f00 */
[----:B-1-3--:R-:W-:Y:S05]  /*1ce50*/  CALL.REL.NOINC `($__internal_32_$__cuda_sm70_shflsync_idx_p) ;  /* 0x000016f000007944 */ /* 0x00afea0003c00000 */
        /* <DEDUP_REMOVED lines=8> */
.L_x_1835:
[----:B------:R-:W-:Y:S01]  /*1cee0*/  IMAD.MOV.U32 R4, RZ, RZ, R6 ;  /* 0x000000ffff047224 */ /* 0x000fe200078e0006 */
[----:B------:R-:W-:Y:S02]  /*1cef0*/  MOV R3, 0x2 ;  /* 0x0000000200037802 */ /* 0x000fe40000000f00 */
[----:B------:R-:W-:Y:S02]  /*1cf00*/  MOV R2, 0x1cf20 ;  /* 0x0001cf2000027802 */ /* 0x000fe40000000f00 */
[----:B------:R-:W-:Y:S05]  /*1cf10*/  CALL.REL.NOINC `($__internal_31_$__cuda_sm70_shflsync_bfly_p) ;  /* 0x000015d000007944 */ /* 0x000fea0003c00000 */
[----:B------:R-:W-:Y:S01]  /*1cf20*/  MOV R2, R9 ;  /* 0x0000000900027202 */ /* 0x000fe20000000f00 */
[----:B------:R-:W-:Y:S05]  /*1cf30*/  BRA `(.L_x_1923) ;  /* 0xffff5dd000007947 */ /* 0x000fea000383ffff */
.L_x_1836:
[----:B------:R-:W-:Y:S01]  /*1cf40*/  IMAD.MOV.U32 R4, RZ, RZ, R6 ;  /* 0x000000ffff047224 */ /* 0x000fe200078e0006 */
[----:B------:R-:W-:Y:S02]  /*1cf50*/  MOV R3, 0x1 ;  /* 0x0000000100037802 */ /* 0x000fe40000000f00 */
[----:B------:R-:W-:Y:S02]  /*1cf60*/  MOV R2, 0x1cf80 ;  /* 0x0001cf8000027802 */ /* 0x000fe40000000f00 */
[----:B------:R-:W-:Y:S05]  /*1cf70*/  CALL.REL.NOINC `($__internal_31_$__cuda_sm70_shflsync_bfly_p) ;  /* 0x0000157000007944 */ /* 0x000fea0003c00000 */
[----:B------:R-:W-:Y:S01]  /*1cf80*/  FMNMX.FTZ R6, R6, R9, !PT ;  /* 0x0000000906067209 */ /* 0x000fe20007810000 */
[----:B------:R-:W-:Y:S01]  /*1cf90*/  IMAD.MOV.U32 R4, RZ, RZ, R5 ;  /* 0x000000ffff047224 */ /* 0x000fe200078e0005 */
[----:B------:R-:W-:Y:S01]  /*1cfa0*/  MOV R2, 0x1cfd0 ;  /* 0x0001cfd000027802 */ /* 0x000fe20000000f00 */
[----:B------:R-:W-:-:S02]  /*1cfb0*/  IMAD.MOV.U32 R3, RZ, RZ, 0x2 ;  /* 0x00000002ff037424 */ /* 0x000fc400078e00ff */
[----:B------:R-:W-:Y:S05]  /*1cfc0*/  CALL.REL.NOINC `($__internal_31_$__cuda_sm70_shflsync_bfly_p) ;  /* 0x0000152000007944 */ /* 0x000fea0003c00000 */
[----:B------:R-:W-:Y:S01]  /*1cfd0*/  FMNMX.FTZ R5, R5, R9, !PT ;  /* 0x0000000905057209 */ /* 0x000fe20007810000 */
[----:B------:R-:W-:Y:S01]  /*1cfe0*/  IMAD.MOV.U32 R3, RZ, RZ, 0x1 ;  /* 0x00000001ff037424 */ /* 0x000fe200078e00ff */
[----:B------:R-:W-:-:S03]  /*1cff0*/  MOV R2, 0x1d020 ;  /* 0x0001d02000027802 */ /* 0x000fc60000000f00 */
[----:B------:R-:W-:Y:S02]  /*1d000*/  IMAD.MOV.U32 R4, RZ, RZ, R5 ;  /* 0x000000ffff047224 */ /* 0x000fe400078e0005 */
[----:B------:R-:W-:Y:S05]  /*1d010*/  CALL.REL.NOINC `($__internal_31_$__cuda_sm70_shflsync_bfly_p) ;  /* 0x000014d000007944 */ /* 0x000fea0003c00000 */
[----:B------:R-:W-:Y:S01]  /*1d020*/  MOV R4, R9 ;  /* 0x0000000900047202 */ /* 0x000fe20000000f00 */
[----:B------:R-:W-:Y:S05]  /*1d030*/  BRA `(.L_x_1924) ;  /* 0xffff5d4000007947 */ /* 0x000fea000383ffff */
.L_x_1838:
[----:B------:R-:W-:Y:S01]  /*1d040*/  MOV R208, RZ ;  /* 0x000000ff00d07202 */ /* 0x000fe20000000f00 */
[----:B------:R-:W-:Y:S01]  /*1d050*/  IMAD.MOV.U32 R209, RZ, RZ, R4 ;  /* 0x000000ffffd17224 */ /* 0x000fe200078e0004 */
[----:B-1----:R-:W-:Y:S01]  /*1d060*/  MOV R2, 0x1d090 ;  /* 0x0001d09000027802 */ /* 0x002fe20000000f00 */
[----:B------:R-:W-:Y:S02]  /*1d070*/  IMAD.MOV.U32 R3, RZ, RZ, 0x181f ;  /* 0x0000181fff037424 */ /* 0x000fe400078e00ff */
[----:B--234-:R-:W-:Y:S05]  /*1d080*/  CALL.REL.NOINC `($__internal_32_$__cuda_sm70_shflsync_idx_p) ;  /* 0x000014c000007944 */ /* 0x01cfea0003c00000 */
[----:B------:R-:W-:Y:S01]  /*1d090*/  MOV R2, R208 ;  /* 0x000000d000027202 */ /* 0x000fe20000000f00 */
[----:B------:R-:W-:-:S05]  /*1d0a0*/  BRA `(.L_x_1925) ;  /* 0xffff6e7000007947 */ /* 0x000fca000383ffff */
.L_x_1841:
[----:B------:R-:W-:Y:S01]  /*1d0b0*/  MOV R208, 0x1 ;  /* 0x0000000100d07802 */ /* 0x000fe20000000f00 */
[----:B------:R-:W-:Y:S01]  /*1d0c0*/  IMAD.MOV.U32 R209, RZ, RZ, R4 ;  /* 0x000000ffffd17224 */ /* 0x000fe200078e0004 */
[----:B------:R-:W-:Y:S01]  /*1d0d0*/  MOV R2, 0x1d100 ;  /* 0x0001d10000027802 */ /* 0x000fe20000000f00 */
[----:B------:R-:W-:Y:S02]  /*1d0e0*/  IMAD.MOV.U32 R3, RZ, RZ, 0x181f ;  /* 0x0000181fff037424 */ /* 0x000fe400078e00ff */
[----:B--23--:R-:W-:Y:S05]  /*1d0f0*/  CALL.REL.NOINC `($__internal_32_$__cuda_sm70_shflsync_idx_p) ;  /* 0x0000145000007944 */ /* 0x00cfea0003c00000 */
[----:B------:R-:W-:Y:S01]  /*1d100*/  MOV R3, 0x181f ;  /* 0x0000181f00037802 */ /* 0x000fe20000000f00 */
[----:B------:R-:W-:Y:S01]  /*1d110*/  IMAD.MOV.U32 R4, RZ, RZ, R208 ;  /* 0x000000ffff047224 */ /* 0x000fe200078e00d0 */
[----:B------:R-:W-:Y:S01]  /*1d120*/  MOV R208, 0x1 ;  /* 0x0000000100d07802 */ /* 0x000fe20000000f00 */
[----:B------:R-:W-:Y:S01]  /*1d130*/  IMAD.MOV.U32 R209, RZ, RZ, R20 ;  /* 0x000000ffffd17224 */ /* 0x000fe200078e0014 */
[----:B------:R-:W-:Y:S02]  /*1d140*/  MOV R2, 0x1d160 ;  /* 0x0001d16000027802 */ /* 0x000fe40000000f00 */
[----:B------:R-:W-:Y:S05]  /*1d150*/  CALL.REL.NOINC `($__internal_32_$__cuda_sm70_shflsync_idx_p) ;  /* 0x000013f000007944 */ /* 0x000fea0003c00000 */
[----:B------:R-:W-:Y:S01]  /*1d160*/  MOV R2, R208 ;  /* 0x000000d000027202 */ /* 0x000fe20000000f00 */
[----:B------:R-:W-:-:S05]  /*1d170*/  BRA `(.L_x_1926) ;  /* 0xffff6f0000007947 */ /* 0x000fca000383ffff */
.L_x_1844:
[----:B------:R-:W-:Y:S01]  /*1d180*/  MOV R208, RZ ;  /* 0x000000ff00d07202 */ /* 0x000fe20000000f00 */
[----:B------:R-:W-:Y:S01]  /*1d190*/  IMAD.MOV.U32 R209, RZ, RZ, R9 ;  /* 0x000000ffffd17224 */ /* 0x000fe200078e0009 */
[----:B------:R-:W-:Y:S01]  /*1d1a0*/  MOV R2, 0x1d1d0 ;  /* 0x0001d1d000027802 */ /* 0x000fe20000000f00 */
[----:B------:R-:W-:Y:S02]  /*1d1b0*/  IMAD.MOV.U32 R3, RZ, RZ, 0x181f ;  /* 0x0000181fff037424 */ /* 0x000fe400078e00ff */
[----:B-1----:R-:W-:Y:S05]  /*1d1c0*/  CALL.REL.NOINC `($__internal_32_$__cuda_sm70_shflsync_idx_p) ;  /* 0x0000138000007944 */ /* 0x002fea0003c00000 */
[----:B------:R-:W-:Y:S01]  /*1d1d0*/  MOV R4, R208 ;  /* 0x000000d000047202 */ /* 0x000fe20000000f00 */
[----:B------:R-:W-:-:S05]  /*1d1e0*/  BRA `(.L_x_1927) ;  /* 0xffff7ed000007947 */ /* 0x000fca000383ffff */
.L_x_1845:
[----:B------:R-:W-:Y:S01]  /*1d1f0*/  MOV R208, RZ ;  /* 0x000000ff00d07202 */ /* 0x000fe20000000f00 */
[----:B------:R-:W-:Y:S01]  /*1d200*/  IMAD.MOV.U32 R209, RZ, RZ, R16 ;  /* 0x000000ffffd17224 */ /* 0x000fe200078e0010 */
[----:B------:R-:W-:Y:S01]  /*1d210*/  MOV R2, 0x1d240 ;  /* 0x0001d24000027802 */ /* 0x000fe20000000f00 */
[----:B------:R-:W-:Y:S02]  /*1d220*/  IMAD.MOV.U32 R3, RZ, RZ, 0x181f ;  /* 0x0000181fff037424 */ /* 0x000fe400078e00ff */
[----:B-123--:R-:W-:Y:S05]  /*1d230*/  CALL.REL.NOINC `($__internal_32_$__cuda_sm70_shflsync_idx_p) ;  /* 0x0000131000007944 */ /* 0x00efea0003c00000 */
[----:B------:R-:W-:Y:S01]  /*1d240*/  MOV R2, R208 ;  /* 0x000000d000027202 */ /* 0x000fe20000000f00 */
[----:B------:R-:W-:-:S05]  /*1d250*/  BRA `(.L_x_1928) ;  /* 0xffff7e8000007947 */ /* 0x000fca000383ffff */
.L_x_1846:
[----:B------:R-:W-:Y:S01]  /*1d260*/  MOV R208, 0x1 ;  /* 0x0000000100d07802 */ /* 0x000fe20000000f00 */
[----:B------:R-:W-:Y:S01]  /*1d270*/  IMAD.MOV.U32 R209, RZ, RZ, R9 ;  /* 0x000000ffffd17224 */ /* 0x000fe200078e0009 */
[----:B--2---:R-:W-:Y:S01]  /*1d280*/  MOV R2, 0x1d2b0 ;  /* 0x0001d2b000027802 */ /* 0x004fe20000000f00 */
[----:B------:R-:W-:Y:S03]  /*1d290*/  IMAD.MOV.U32 R3, RZ, RZ, 0x181f ;  /* 0x0000181fff037424 */ /* 0x000fe600078e00ff */
[----:B-1--4-:R-:W-:Y:S05]  /*1d2a0*/  CALL.REL.NOINC `($__internal_32_$__cuda_sm70_shflsync_idx_p) ;  /* 0x000012a000007944 */ /* 0x012fea0003c00000 */
        /* <DEDUP_REMOVED lines=8> */
.L_x_1847:
[----:B------:R-:W-:Y:S02]  /*1d330*/  MOV R3, 0x2 ;  /* 0x0000000200037802 */ /* 0x000fe40000000f00 */
[----:B------:R-:W-:Y:S02]  /*1d340*/  MOV R2, 0x1d360 ;  /* 0x0001d36000027802 */ /* 0x000fe40000000f00 */
[----:B------:R-:W-:Y:S05]  /*1d350*/  CALL.REL.NOINC `($__internal_31_$__cuda_sm70_shflsync_bfly_p) ;  /* 0x0000119000007944 */ /* 0x000fea0003c00000 */
[----:B------:R-:W-:Y:S01]  /*1d360*/  MOV R2, R9 ;  /* 0x0000000900027202 */ /* 0x000fe20000000f00 */
[----:B------:R-:W-:-:S05]  /*1d370*/  BRA `(.L_x_1930) ;  /* 0xffff814000007947 */ /* 0x000fca000383ffff */
.L_x_1848:
[----:B------:R-:W-:Y:S02]  /*1d380*/  MOV R3, 0x1 ;  /* 0x0000000100037802 */ /* 0x000fe40000000f00 */
[----:B------:R-:W-:Y:S02]  /*1d390*/  MOV R2, 0x1d3b0 ;  /* 0x0001d3b000027802 */ /* 0x000fe40000000f00 */
[----:B------:R-:W-:Y:S05]  /*1d3a0*/  CALL.REL.NOINC `($__internal_31_$__cuda_sm70_shflsync_bfly_p) ;  /* 0x0000114000007944 */ /* 0x000fea0003c00000 */
[----:B------:R-:W-:Y:S01]  /*1d3b0*/  IMAD.MOV.U32 R3, RZ, RZ, 0x2 ;  /* 0x00000002ff037424 */ /* 0x000fe200078e00ff */
[----:B------:R-:W-:Y:S01]  /*1d3c0*/  FMNMX.FTZ R6, R4, R9, !PT ;  /* 0x0000000904067209 */ /* 0x000fe20007810000 */
[----:B------:R-:W-:Y:S01]  /*1d3d0*/  IMAD.MOV.U32 R4, RZ, RZ, R8 ;  /* 0x000000ffff047224 */ /* 0x000fe200078e0008 */
[----:B------:R-:W-:Y:S02]  /*1d3e0*/  MOV R2, 0x1d400 ;  /* 0x0001d40000027802 */ /* 0x000fe40000000f00 */
[----:B------:R-:W-:Y:S05]  /*1d3f0*/  CALL.REL.NOINC `($__internal_31_$__cuda_sm70_shflsync_bfly_p) ;  /* 0x000010f000007944 */ /* 0x000fea0003c00000 */
[----:B------:R-:W-:Y:S01]  /*1d400*/  FMNMX.FTZ R4, R8, R9, !PT ;  /* 0x0000000908047209 */ /* 0x000fe20007810000 */
[----:B------:R-:W-:Y:S01]  /*1d410*/  IMAD.MOV.U32 R3, RZ, RZ, 0x1 ;  /* 0x00000001ff037424 */ /* 0x000fe200078e00ff */
[----:B------:R-:W-:Y:S02]  /*1d420*/  MOV R2, 0x1d440 ;  /* 0x0001d44000027802 */ /* 0x000fe40000000f00 */
[----:B------:R-:W-:Y:S05]  /*1d430*/  CALL.REL.NOINC `($__internal_31_$__cuda_sm70_shflsync_bfly_p) ;  /* 0x000010b000007944 */ /* 0x000fea0003c00000 */
[----:B------:R-:W-:Y:S01]  /*1d440*/  MOV R2, R9 ;  /* 0x0000000900027202 */ /* 0x000fe20000000f00 */
[----:B------:R-:W-:-:S05]  /*1d450*/  BRA `(.L_x_1931) ;  /* 0xffff80d000007947 */ /* 0x000fca000383ffff */
.L_x_1850:
[----:B------:R-:W-:Y:S01]  /*1d460*/  IMAD.MOV.U32 R4, RZ, RZ, R218 ;  /* 0x000000ffff047224 */ /* 0x000fe200078e00da */
[----:B------:R-:W-:-:S02]  /*1d470*/  MOV R3, 0x2 ;  /* 0x0000000200037802 */ /* 0x000fc40000000f00 */
[----:B------:R-:W-:Y:S02]  /*1d480*/  MOV R2, 0x1d4a0 ;  /* 0x0001d4a000027802 */ /* 0x000fe40000000f00 */
[----:B------:R-:W-:Y:S05]  /*1d490*/  CALL.REL.NOINC `($__internal_31_$__cuda_sm70_shflsync_bfly_p) ;  /* 0x0000105000007944 */ /* 0x000fea0003c00000 */
[----:B------:R-:W-:Y:S01]  /*1d4a0*/  FADD.FTZ R4, R218, R9 ;  /* 0x00000009da047221 */ /* 0x000fe20000010000 */
[----:B------:R-:W-:Y:S02]  /*1d4b0*/  MOV R3, 0x1 ;  /* 0x0000000100037802 */ /* 0x000fe40000000f00 */
[----:B------:R-:W-:Y:S02]  /*1d4c0*/  MOV R2, 0x1d4e0 ;  /* 0x0001d4e000027802 */ /* 0x000fe40000000f00 */
[----:B------:R-:W-:Y:S05]  /*1d4d0*/  CALL.REL.NOINC `($__internal_31_$__cuda_sm70_shflsync_bfly_p) ;  /* 0x0000101000007944 */ /* 0x000fea0003c00000 */
[----:B------:R-:W-:Y:S01]  /*1d4e0*/  FADD.FTZ R8, R4, R9 ;  /* 0x0000000904087221 */ /* 0x000fe20000010000 */
[----:B------:R-:W-:Y:S02]  /*1d4f0*/  MOV R4, R217 ;  /* 0x000000d900047202 */ /* 0x000fe40000000f00 */
[----:B------:R-:W-:Y:S02]  /*1d500*/  MOV R3, 0x2 ;  /* 0x0000000200037802 */ /* 0x000fe40000000f00 */
[----:B------:R-:W-:Y:S02]  /*1d510*/  MOV R2, 0x1d530 ;  /* 0x0001d53000027802 */ /* 0x000fe40000000f00 */
[----:B------:R-:W-:Y:S05]  /*1d520*/  CALL.REL.NOINC `($__internal_31_$__cuda_sm70_shflsync_bfly_p) ;  /* 0x00000fc000007944 */ /* 0x000fea0003c00000 */
[----:B------:R-:W-:Y:S01]  /*1d530*/  FADD.FTZ R4, R217, R9 ;  /* 0x00000009d9047221 */ /* 0x000fe20000010000 */
[----:B------:R-:W-:Y:S02]  /*1d540*/  MOV R3, 0x1 ;  /* 0x0000000100037802 */ /* 0x000fe40000000f00 */
[----:B------:R-:W-:-:S02]  /*1d550*/  MOV R2, 0x1d570 ;  /* 0x0001d57000027802 */ /* 0x000fc40000000f00 */
[----:B------:R-:W-:Y:S05]  /*1d560*/  CALL.REL.NOINC `($__internal_31_$__cuda_sm70_shflsync_bfly_p) ;  /* 0x00000f8000007944 */ /* 0x000fea0003c00000 */
[----:B------:R-:W-:Y:S01]  /*1d570*/  MOV R2, R9 ;  /* 0x0000000900027202 */ /* 0x000fe20000000f00 */
[----:B------:R-:W-:Y:S05]  /*1d580*/  BRA `(.L_x_1932) ;  /* 0xffff976000007947 */ /* 0x000fea000383ffff */
.L_x_1857:
[----:B--234-:R-:W-:Y:S01]  /*1d590*/  IMAD.MOV.U32 R209, RZ, RZ, R13 ;  /* 0x000000ffffd17224 */ /* 0x01cfe200078e000d */
[----:B------:R-:W-:Y:S01]  /*1d5a0*/  MOV R208, RZ ;  /* 0x000000ff00d07202 */ /* 0x000fe20000000f00 */
[----:B------:R-:W-:Y:S01]  /*1d5b0*/  IMAD.MOV.U32 R3, RZ, RZ, 0x181f ;  /* 0x0000181fff037424 */ /* 0x000fe200078e00ff */
[----:B------:R-:W-:-:S02]  /*1d5c0*/  MOV R2, 0x1d5e0 ;  /* 0x0001d5e000027802 */ /* 0x000fc40000000f00 */
[----:B-1----:R-:W-:Y:S05]  /*1d5d0*/  CALL.REL.NOINC `($__internal_32_$__cuda_sm70_shflsync_idx_p) ;  /* 0x00000f7000007944 */ /* 0x002fea0003c00000 */
[----:B------:R-:W-:Y:S01]  /*1d5e0*/  MOV R5, R208 ;  /* 0x000000d000057202 */ /* 0x000fe20000000f00 */
[----:B------:R-:W-:Y:S05]  /*1d5f0*/  BRA `(.L_x_1933) ;  /* 0xffffb38000007947 */ /* 0x000fea000383ffff */
.L_x_1858:
[----:B------:R-:W-:Y:S01]  /*1d600*/  IMAD.MOV.U32 R209, RZ, RZ, R16 ;  /* 0x000000ffffd17224 */ /* 0x000fe200078e0010 */
[----:B------:R-:W-:Y:S01]  /*1d610*/  MOV R208, RZ ;  /* 0x000000ff00d07202 */ /* 0x000fe20000000f00 */
[----:B------:R-:W-:Y:S01]  /*1d620*/  IMAD.MOV.U32 R3, RZ, RZ, 0x181f ;  /* 0x0000181fff037424 */ /* 0x000fe200078e00ff */
[----:B------:R-:W-:-:S02]  /*1d630*/  MOV R2, 0x1d650 ;  /* 0x0001d65000027802 */ /* 0x000fc40000000f00 */
[----:B-123--:R-:W-:Y:S05]  /*1d640*/  CALL.REL.NOINC `($__internal_32_$__cuda_sm70_shflsync_idx_p) ;  /* 0x00000f0000007944 */ /* 0x00efea0003c00000 */
[----:B------:R-:W-:Y:S01]  /*1d650*/  MOV R2, R208 ;  /* 0x000000d000027202 */ /* 0x000fe20000000f00 */
[----:B------:R-:W-:Y:S05]  /*1d660*/  BRA `(.L_x_1934) ;  /* 0xffffb33000007947 */ /* 0x000fea000383ffff */
.L_x_1861:
[----:B------:R-:W-:Y:S01]  /*1d670*/  IMAD.MOV.U32 R209, RZ, RZ, R13 ;  /* 0x000000ffffd17224 */ /* 0x000fe200078e000d */
[----:B------:R-:W-:Y:S01]  /*1d680*/  MOV R208, 0x1 ;  /* 0x0000000100d07802 */ /* 0x000fe20000000f00 */
[----:B--2---:R-:W-:Y:S01]  /*1d690*/  IMAD.MOV.U32 R3, RZ, RZ, 0x181f ;  /* 0x0000181fff037424 */ /* 0x004fe200078e00ff */
[----:B------:R-:W-:-:S02]  /*1d6a0*/  MOV R2, 0x1d6c0 ;  /* 0x0001d6c000027802 */ /* 0x000fc40000000f00 */
[----:B-1-34-:R-:W-:Y:S05]  /*1d6b0*/  CALL.REL.NOINC `($__internal_32_$__cuda_sm70_shflsync_idx_p) ;  /* 0x00000e9000007944 */ /* 0x01afea0003c00000 */
        /* <DEDUP_REMOVED lines=8> */
.L_x_1864:
[----:B------:R-:W-:Y:S01]  /*1d740*/  IMAD.MOV.U32 R209, RZ, RZ, R13 ;  /* 0x000000ffffd17224 */ /* 0x000fe200078e000d */
[----:B------:R-:W-:Y:S01]  /*1d750*/  MOV R208, 0x2 ;  /* 0x0000000200d07802 */ /* 0x000fe20000000f00 */
[----:B--2---:R-:W-:Y:S01]  /*1d760*/  IMAD.MOV.U32 R3, RZ, RZ, 0x181f ;  /* 0x0000181fff037424 */ /* 0x004fe200078e00ff */
[----:B------:R-:W-:Y:S02]  /*1d770*/  MOV R2, 0x1d790 ;  /* 0x0001d79000027802 */ /* 0x000fe40000000f00 */
[----:B-1-34-:R-:W-:Y:S05]  /*1d780*/  CALL.REL.NOINC `($__internal_32_$__cuda_sm70_shflsync_idx_p) ;  /* 0x00000dc000007944 */ /* 0x01afea0003c00000 */
[----:B------:R-:W-:Y:S01]  /*1d790*/  MOV R5, R208 ;  /* 0x000000d000057202 */ /* 0x000fe20000000f00 */
[----:B------:R-:W-:Y:S05]  /*1d7a0*/  BRA `(.L_x_1936) ;  /* 0xffffb4d000007947 */ /* 0x000fea000383ffff */
.L_x_1865:
[----:B------:R-:W-:Y:S01]  /*1d7b0*/  IMAD.MOV.U32 R209, RZ, RZ, R16 ;  /* 0x000000ffffd17224 */ /* 0x000fe200078e0010 */
[----:B------:R-:W-:Y:S01]  /*1d7c0*/  MOV R208, 0x2 ;  /* 0x0000000200d07802 */ /* 0x000fe20000000f00 */
[----:B--2---:R-:W-:Y:S01]  /*1d7d0*/  IMAD.MOV.U32 R3, RZ, RZ, 0x181f ;  /* 0x0000181fff037424 */ /* 0x004fe200078e00ff */
[----:B------:R-:W-:Y:S02]  /*1d7e0*/  MOV R2, 0x1d800 ;  /* 0x0001d80000027802 */ /* 0x000fe40000000f00 */
[----:B-1-34-:R-:W-:Y:S05]  /*1d7f0*/  CALL.REL.NOINC `($__internal_32_$__cuda_sm70_shflsync_idx_p) ;  /* 0x00000d5000007944 */ /* 0x01afea0003c00000 */
[----:B------:R-:W-:Y:S01]  /*1d800*/  MOV R2, R208 ;  /* 0x000000d000027202 */ /* 0x000fe20000000f00 */
[----:B------:R-:W-:Y:S05]  /*1d810*/  BRA `(.L_x_1937) ;  /* 0xffffb48000007947 */ /* 0x000fea000383ffff */
.L_x_1868:
[----:B------:R-:W-:Y:S01]  /*1d820*/  IMAD.MOV.U32 R209, RZ, RZ, R13 ;  /* 0x000000ffffd17224 */ /* 0x000fe200078e000d */
[----:B------:R-:W-:Y:S01]  /*1d830*/  MOV R208, 0x3 ;  /* 0x0000000300d07802 */ /* 0x000fe20000000f00 */
[----:B---3--:R-:W-:Y:S01]  /*1d840*/  IMAD.MOV.U32 R3, RZ, RZ, 0x181f ;  /* 0x0000181fff037424 */ /* 0x008fe200078e00ff */
[----:B----4-:R-:W-:-:S02]  /*1d850*/  MOV R2, 0x1d870 ;  /* 0x0001d87000027802 */ /* 0x010fc40000000f00 */
[----:B-12---:R-:W-:Y:S05]  /*1d860*/  CALL.REL.NOINC `($__internal_32_$__cuda_sm70_shflsync_idx_p) ;  /* 0x00000ce000007944 */ /* 0x006fea0003c00000 */
        /* <DEDUP_REMOVED lines=8> */
.L_x_1870:
[----:B------:R-:W-:Y:S01]  /*1d8f0*/  IMAD.MOV.U32 R209, RZ, RZ, R6 ;  /* 0x000000ffffd17224 */ /* 0x000fe200078e0006 */
[----:B------:R-:W-:Y:S01]  /*1d900*/  MOV R208, RZ ;  /* 0x000000ff00d07202 */ /* 0x000fe20000000f00 */
[----:B------:R-:W-:Y:S01]  /*1d910*/  IMAD.MOV.U32 R3, RZ, RZ, 0x1c1f ;  /* 0x00001c1fff037424 */ /* 0x000fe200078e00ff */
[----:B------:R-:W-:Y:S02]  /*1d920*/  MOV R2, 0x1d940 ;  /* 0x0001d94000027802 */ /* 0x000fe40000000f00 */
[----:B------:R-:W-:Y:S05]  /*1d930*/  CALL.REL.NOINC `($__internal_32_$__cuda_sm70_shflsync_idx_p) ;  /* 0x00000c1000007944 */ /* 0x000fea0003c00000 */
[----:B------:R-:W-:Y:S01]  /*1d940*/  MOV R4, R208 ;  /* 0x000000d000047202 */ /* 0x000fe20000000f00 */
[----:B------:R-:W-:Y:S05]  /*1d950*/  BRA `(.L_x_1939) ;  /* 0xffffb86000007947 */ /* 0x000fea000383ffff */
.L_x_1871:
[----:B------:R-:W-:Y:S01]  /*1d960*/  IMAD.MOV.U32 R209, RZ, RZ, R5 ;  /* 0x000000ffffd17224 */ /* 0x000fe200078e0005 */
[----:B------:R-:W-:Y:S01]  /*1d970*/  MOV R208, RZ ;  /* 0x000000ff00d07202 */ /* 0x000fe20000000f00 */
[----:B------:R-:W-:Y:S01]  /*1d980*/  IMAD.MOV.U32 R3, RZ, RZ, 0x1c1f ;  /* 0x00001c1fff037424 */ /* 0x000fe200078e00ff */
[----:B------:R-:W-:Y:S02]  /*1d990*/  MOV R2, 0x1d9b0 ;  /* 0x0001d9b000027802 */ /* 0x000fe40000000f00 */
[----:B-12---:R-:W-:Y:S05]  /*1d9a0*/  CALL.REL.NOINC `($__internal_32_$__cuda_sm70_shflsync_idx_p) ;  /* 0x00000ba000007944 */ /* 0x006fea0003c00000 */
[----:B------:R-:W-:Y:S01]  /*1d9b0*/  MOV R2, R208 ;  /* 0x000000d000027202 */ /* 0x000fe20000000f00 */
[----:B------:R-:W-:Y:S05]  /*1d9c0*/  BRA `(.L_x_1940) ;  /* 0xffffb81000007947 */ /* 0x000fea000383ffff */
.L_x_1874:
[----:B------:R-:W-:Y:S01]  /*1d9d0*/  IMAD.MOV.U32 R209, RZ, RZ, R6 ;  /* 0x000000ffffd17224 */ /* 0x000fe200078e0006 */
[----:B------:R-:W-:Y:S01]  /*1d9e0*/  MOV R208, 0x1 ;  /* 0x0000000100d07802 */ /* 0x000fe20000000f00 */
[----:B--2---:R-:W-:Y:S01]  /*1d9f0*/  IMAD.MOV.U32 R3, RZ, RZ, 0x1c1f ;  /* 0x00001c1fff037424 */ /* 0x004fe200078e00ff */
[----:B----4-:R-:W-:-:S02]  /*1da00*/  MOV R2, 0x1da20 ;  /* 0x0001da2000027802 */ /* 0x010fc40000000f00 */
        /* <DEDUP_REMOVED lines=9> */
.L_x_1878:
[----:B------:R-:W-:Y:S01]  /*1daa0*/  IMAD.MOV.U32 R209, RZ, RZ, R5 ;  /* 0x000000ffffd17224 */ /* 0x000fe200078e0005 */
[----:B------:R-:W-:Y:S01]  /*1dab0*/  MOV R208, RZ ;  /* 0x000000ff00d07202 */ /* 0x000fe20000000f00 */
[----:B------:R-:W-:Y:S01]  /*1dac0*/  IMAD.MOV.U32 R3, RZ, RZ, 0x181f ;  /* 0x0000181fff037424 */ /* 0x000fe200078e00ff */
[----:B------:R-:W-:Y:S02]  /*1dad0*/  MOV R2, 0x1daf0 ;  /* 0x0001daf000027802 */ /* 0x000fe40000000f00 */
[----:B------:R-:W-:Y:S05]  /*1dae0*/  CALL.REL.NOINC `($__internal_32_$__cuda_sm70_shflsync_idx_p) ;  /* 0x00000a6000007944 */ /* 0x000fea0003c00000 */
[----:B------:R-:W-:Y:S01]  /*1daf0*/  MOV R4, R208 ;  /* 0x000000d000047202 */ /* 0x000fe20000000f00 */
[----:B------:R-:W-:Y:S05]  /*1db00*/  BRA `(.L_x_1942) ;  /* 0xffffd7b000007947 */ /* 0x000fea000383ffff */
.L_x_1879:
[----:B------:R-:W-:Y:S01]  /*1db10*/  IMAD.MOV.U32 R209, RZ, RZ, R16 ;  /* 0x000000ffffd17224 */ /* 0x000fe200078e0010 */
[----:B------:R-:W-:Y:S01]  /*1db20*/  MOV R208, RZ ;  /* 0x000000ff00d07202 */ /* 0x000fe20000000f00 */
[----:B------:R-:W-:Y:S01]  /*1db30*/  IMAD.MOV.U32 R3, RZ, RZ, 0x181f ;  /* 0x0000181fff037424 */ /* 0x000fe200078e00ff */
[----:B------:R-:W-:Y:S02]  /*1db40*/  MOV R2, 0x1db60 ;  /* 0x0001db6000027802 */ /* 0x000fe40000000f00 */
[----:B-12---:R-:W-:Y:S05]  /*1db50*/  CALL.REL.NOINC `($__internal_32_$__cuda_sm70_shflsync_idx_p) ;  /* 0x000009f000007944 */ /* 0x006fea0003c00000 */
[----:B------:R-:W-:Y:S01]  /*1db60*/  MOV R2, R208 ;  /* 0x000000d000027202 */ /* 0x000fe20000000f00 */
[----:B------:R-:W-:Y:S05]  /*1db70*/  BRA `(.L_x_1943) ;  /* 0xffffd76000007947 */ /* 0x000fea000383ffff */
.L_x_1882:
        /* <DEDUP_REMOVED lines=13> */
.L_x_1885:
[----:B------:R-:W-:Y:S01]  /*1dc50*/  IMAD.MOV.U32 R209, RZ, RZ, R5 ;  /* 0x000000ffffd17224 */ /* 0x000fe200078e0005 */
[----:B------:R-:W-:Y:S01]  /*1dc60*/  MOV R208, 0x2 ;  /* 0x0000000200d07802 */ /* 0x000fe20000000f00 */
[----:B-1----:R-:W-:Y:S01]  /*1dc70*/  IMAD.MOV.U32 R3, RZ, RZ, 0x181f ;  /* 0x0000181fff037424 */ /* 0x002fe200078e00ff */
[----:B----4-:R-:W-:Y:S02]  /*1dc80*/  MOV R2, 0x1dca0 ;  /* 0x0001dca000027802 */ /* 0x010fe40000000f00 */
[----:B--23--:R-:W-:Y:S05]  /*1dc90*/  CALL.REL.NOINC `($__internal_32_$__cuda_sm70_shflsync_idx_p) ;  /* 0x000008b000007944 */ /* 0x00cfea0003c00000 */
[----:B------:R-:W-:Y:S01]  /*1dca0*/  MOV R4, R208 ;  /* 0x000000d000047202 */ /* 0x000fe20000000f00 */
[----:B------:R-:W-:Y:S05]  /*1dcb0*/  BRA `(.L_x_1945) ;  /* 0xffffd91000007947 */ /* 0x000fea000383ffff */
.L_x_1886:
[----:B------:R-:W-:Y:S01]  /*1dcc0*/  IMAD.MOV.U32 R209, RZ, RZ, R16 ;  /* 0x000000ffffd17224 */ /* 0x000fe200078e0010 */
[----:B------:R-:W-:Y:S01]  /*1dcd0*/  MOV R208, 0x2 ;  /* 0x0000000200d07802 */ /* 0x000fe20000000f00 */
[----:B------:R-:W-:Y:S01]  /*1dce0*/  IMAD.MOV.U32 R3, RZ, RZ, 0x181f ;  /* 0x0000181fff037424 */ /* 0x000fe200078e00ff */
[----:B----4-:R-:W-:Y:S02]  /*1dcf0*/  MOV R2, 0x1dd10 ;  /* 0x0001dd1000027802 */ /* 0x010fe40000000f00 */
[----:B-123--:R-:W-:Y:S05]  /*1dd00*/  CALL.REL.NOINC `($__internal_32_$__cuda_sm70_shflsync_idx_p) ;  /* 0x0000084000007944 */ /* 0x00efea0003c00000 */
[----:B------:R-:W-:Y:S01]  /*1dd10*/  MOV R2, R208 ;  /* 0x000000d000027202 */ /* 0x000fe20000000f00 */
[----:B------:R-:W-:Y:S05]  /*1dd20*/  BRA `(.L_x_1946) ;  /* 0xffffd8c000007947 */ /* 0x000fea000383ffff */
.L_x_1889:
[----:B------:R-:W-:Y:S01]  /*1dd30*/  IMAD.MOV.U32 R209, RZ, RZ, R5 ;  /* 0x000000ffffd17224 */ /* 0x000fe200078e0005 */
[----:B------:R-:W-:Y:S01]  /*1dd40*/  MOV R208, 0x3 ;  /* 0x0000000300d07802 */ /* 0x000fe20000000f00 */
[----:B-1----:R-:W-:Y:S01]  /*1dd50*/  IMAD.MOV.U32 R3, RZ, RZ, 0x181f ;  /* 0x0000181fff037424 */ /* 0x002fe200078e00ff */
[----:B------:R-:W-:-:S02]  /*1dd60*/  MOV R2, 0x1dd80 ;  /* 0x0001dd8000027802 */ /* 0x000fc40000000f00 */
[----:B--234-:R-:W-:Y:S05]  /*1dd70*/  CALL.REL.NOINC `($__internal_32_$__cuda_sm70_shflsync_idx_p) ;  /* 0x000007d000007944 */ /* 0x01cfea0003c00000 */
        /* <DEDUP_REMOVED lines=8> */
.L_x_1891:
[----:B------:R-:W-:Y:S01]  /*1de00*/  IMAD.MOV.U32 R209, RZ, RZ, R114 ;  /* 0x000000ffffd17224 */ /* 0x000fe200078e0072 */
[----:B------:R-:W-:Y:S01]  /*1de10*/  MOV R208, RZ ;  /* 0x000000ff00d07202 */ /* 0x000fe20000000f00 */
[----:B------:R-:W-:Y:S01]  /*1de20*/  IMAD.MOV.U32 R3, RZ, RZ, 0x1f ;  /* 0x0000001fff037424 */ /* 0x000fe200078e00ff */
[----:B------:R-:W-:Y:S02]  /*1de30*/  MOV R2, 0x1de50 ;  /* 0x0001de5000027802 */ /* 0x000fe40000000f00 */
[----:B------:R-:W-:Y:S05]  /*1de40*/  CALL.REL.NOINC `($__internal_32_$__cuda_sm70_shflsync_idx_p) ;  /* 0x0000070000007944 */ /* 0x000fea0003c00000 */
[----:B------:R-:W-:Y:S01]  /*1de50*/  MOV R10, R208 ;  /* 0x000000d0000a7202 */ /* 0x000fe20000000f00 */
[----:B------:R-:W-:Y:S05]  /*1de60*/  BRA `(.L_x_1948) ;  /* 0xffffdb3000007947 */ /* 0x000fea000383ffff */
.L_x_1892:
[----:B------:R-:W-:Y:S01]  /*1de70*/  IMAD.MOV.U32 R209, RZ, RZ, R114 ;  /* 0x000000ffffd17224 */ /* 0x000fe200078e0072 */
[----:B------:R-:W-:Y:S01]  /*1de80*/  MOV R208, 0x1 ;  /* 0x0000000100d07802 */ /* 0x000fe20000000f00 */
[----:B------:R-:W-:Y:S01]  /*1de90*/  IMAD.MOV.U32 R3, RZ, RZ, 0x1f ;  /* 0x0000001fff037424 */ /* 0x000fe200078e00ff */
[----:B------:R-:W-:Y:S02]  /*1dea0*/  MOV R2, 0x1dec0 ;  /* 0x0001dec000027802 */ /* 0x000fe40000000f00 */
[----:B-12---:R-:W-:Y:S05]  /*1deb0*/  CALL.REL.NOINC `($__internal_32_$__cuda_sm70_shflsync_idx_p) ;  /* 0x0000069000007944 */ /* 0x006fea0003c00000 */
[----:B------:R-:W-:Y:S01]  /*1dec0*/  MOV R6, R208 ;  /* 0x000000d000067202 */ /* 0x000fe20000000f00 */
[----:B------:R-:W-:Y:S05]  /*1ded0*/  BRA `(.L_x_1949) ;  /* 0xffffdae000007947 */ /* 0x000fea000383ffff */
.L_x_1893:
[----:B------:R-:W-:Y:S01]  /*1dee0*/  IMAD.MOV.U32 R2, RZ, RZ, R4 ;  /* 0x000000ffff027224 */ /* 0x000fe200078e0004 */
[----:B------:R-:W-:-:S02]  /*1def0*/  MOV R5, 0x1 ;  /* 0x0000000100057802 */ /* 0x000fc40000000f00 */
[----:B------:R-:W-:Y:S02]  /*1df00*/  MOV R3, 0x1df20 ;  /* 0x0001df2000037802 */ /* 0x000fe40000000f00 */
[----:B-1234-:R-:W-:Y:S05]  /*1df10*/  CALL.REL.NOINC `($__internal_33_$__cuda_sm70_shflsync_up_p) ;  /* 0x0000068000007944 */ /* 0x01efea0003c00000 */
[----:B------:R-:W-:Y:S05]  /*1df20*/  BRA `(.L_x_1950) ;  /* 0xffffdbc000007947 */ /* 0x000fea000383ffff */
.L_x_1894:
[----:B------:R-:W-:Y:S01]  /*1df30*/  IMAD.MOV.U32 R2, RZ, RZ, R4 ;  /* 0x000000ffff027224 */ /* 0x000fe200078e0004 */
[----:B------:R-:W-:Y:S02]  /*1df40*/  MOV R5, 0x2 ;  /* 0x0000000200057802 */ /* 0x000fe40000000f00 */
[----:B------:R-:W-:Y:S02]  /*1df50*/  MOV R3, 0x1df70 ;  /* 0x0001df7000037802 */ /* 0x000fe40000000f00 */
[----:B--2-4-:R-:W-:Y:S05]  /*1df60*/  CALL.REL.NOINC `($__internal_33_$__cuda_sm70_shflsync_up_p) ;  /* 0x0000063000007944 */ /* 0x014fea0003c00000 */
        /* <DEDUP_REMOVED lines=27> */
.L_x_1898:
[----:B------:R-:W-:Y:S01]  /*1e120*/  IMAD.MOV.U32 R2, RZ, RZ, R4 ;  /* 0x000000ffff027224 */ /* 0x000fe200078e0004 */
[----:B------:R-:W-:Y:S02]  /*1e130*/  MOV R5, 0x1 ;  /* 0x0000000100057802 */ /* 0x000fe40000000f00 */
[----:B------:R-:W-:Y:S02]  /*1e140*/  MOV R3, 0x1e160 ;  /* 0x0001e16000037802 */ /* 0x000fe40000000f00 */
[----:B------:R-:W-:Y:S05]  /*1e150*/  CALL.REL.NOINC `($__internal_33_$__cuda_sm70_shflsync_up_p) ;  /* 0x0000044000007944 */ /* 0x000fea0003c00000 */
[----:B------:R-:W-:Y:S01]  /*1e160*/  MOV R2, R5 ;  /* 0x0000000500027202 */ /* 0x000fe20000000f00 */
[----:B------:R-:W-:Y:S05]  /*1e170*/  BRA `(.L_x_1952) ;  /* 0xffffdbd000007947 */ /* 0x000fea000383ffff */
.L_x_1899:
        /* <DEDUP_REMOVED lines=31> */
.L_x_1901:
[----:B------:R-:W-:Y:S02]  /*1e370*/  SEL R2, RZ, 0x1, P0 ;  /* 0x00000001ff027807 */ /* 0x000fe40000000000 */
[----:B------:R-:W-:Y:S02]  /*1e380*/  MOV R3, 0x1e3a0 ;  /* 0x0001e3a000037802 */ /* 0x000fe40000000f00 */
[----:B-1----:R-:W-:Y:S05]  /*1e390*/  CALL.REL.NOINC `($__internal_34_$__cuda_sm70_votesync_ballot) ;  /* 0x0000027000007944 */ /* 0x002fea0003c00000 */
[----:B------:R-:W-:Y:S05]  /*1e3a0*/  BRA `(.L_x_1954) ;  /* 0xffffdb3000007947 */ /* 0x000fea000383ffff */
.L_x_1902:
[----:B------:R-:W-:Y:S01]  /*1e3b0*/  IMAD.MOV.U32 R209, RZ, RZ, R8 ;  /* 0x000000ffffd17224 */ /* 0x000fe200078e0008 */
[----:B---3--:R-:W-:Y:S01]  /*1e3c0*/  MOV R208, R11 ;  /* 0x0000000b00d07202 */ /* 0x008fe20000000f00 */
[----:B------:R-:W-:Y:S01]  /*1e3d0*/  IMAD.MOV.U32 R3, RZ, RZ, 0x1f ;  /* 0x0000001fff037424 */ /* 0x000fe200078e00ff */
[----:B------:R-:W-:Y:S02]  /*1e3e0*/  MOV R2, 0x1e400 ;  /* 0x0001e40000027802 */ /* 0x000fe40000000f00 */
[----:B-12---:R-:W-:Y:S05]  /*1e3f0*/  CALL.REL.NOINC `($__internal_32_$__cuda_sm70_shflsync_idx_p) ;  /* 0x0000015000007944 */ /* 0x006fea0003c00000 */
[----:B------:R-:W-:Y:S01]  /*1e400*/  IMAD.MOV.U32 R6, RZ, RZ, R208 ;  /* 0x000000ffff067224 */ /* 0x000fe200078e00d0 */
[----:B------:R-:W-:Y:S01]  /*1e410*/  MOV R208, R11 ;  /* 0x0000000b00d07202 */ /* 0x000fe20000000f00 */
[----:B------:R-:W-:Y:S01]  /*1e420*/  IMAD.MOV.U32 R209, RZ, RZ, R9 ;  /* 0x000000ffffd17224 */ /* 0x000fe200078e0009 */
[----:B------:R-:W-:Y:S02]  /*1e430*/  MOV R3, 0x1f ;  /* 0x0000001f00037802 */ /* 0x000fe40000000f00 */
[----:B------:R-:W-:-:S02]  /*1e440*/  MOV R2, 0x1e460 ;  /* 0x0001e46000027802 */ /* 0x000fc40000000f00 */
[----:B------:R-:W-:Y:S05]  /*1e450*/  CALL.REL.NOINC `($__internal_32_$__cuda_sm70_shflsync_idx_p) ;  /* 0x000000f000007944 */ /* 0x000fea0003c00000 */
[----:B------:R-:W-:Y:S01]  /*1e460*/  MOV R5, R208 ;  /* 0x000000d000057202 */ /* 0x000fe20000000f00 */
[----:B------:R-:W-:Y:S05]  /*1e470*/  BRA `(.L_x_1955) ;  /* 0xffffdaa000007947 */ /* 0x000fea000383ffff */
.L_x_1905:
[----:B------:R-:W-:Y:S01]  /*1e480*/  MOV R208, R2 ;  /* 0x0000000200d07202 */ /* 0x000fe20000000f00 */
[----:B------:R-:W-:Y:S01]  /*1e490*/  IMAD.MOV.U32 R209, RZ, RZ, R4 ;  /* 0x000000ffffd17224 */ /* 0x000fe200078e0004 */
[----:B------:R-:W-:Y:S01]  /*1e4a0*/  MOV R2, 0x1e4d0 ;  /* 0x0001e4d000027802 */ /* 0x000fe20000000f00 */
[----:B------:R-:W-:-:S02]  /*1e4b0*/  IMAD.MOV.U32 R3, RZ, RZ, 0x1f ;  /* 0x0000001fff037424 */ /* 0x000fc400078e00ff */
[----:B-1234-:R-:W-:Y:S05]  /*1e4c0*/  CALL.REL.NOINC `($__internal_32_$__cuda_sm70_shflsync_idx_p) ;  /* 0x0000008000007944 */ /* 0x01efea0003c00000 */
[----:B------:R-:W-:Y:S01]  /*1e4d0*/  MOV R15, R208 ;  /* 0x000000d0000f7202 */ /* 0x000fe20000000f00 */
[----:B------:R-:W-:Y:S05]  /*1e4e0*/  BRA `(.L_x_1904) ;  /* 0xffffda9000007947 */ /* 0x000fea000383ffff */
        .weak           $__internal_31_$__cuda_sm70_shflsync_bfly_p
        .type           $__internal_31_$__cuda_sm70_shflsync_bfly_p,@function
        .size           $__internal_31_$__cuda_sm70_shflsync_bfly_p,($__internal_32_$__cuda_sm70_shflsync_idx_p - $__internal_31_$__cuda_sm70_shflsync_bfly_p)
$__internal_31_$__cuda_sm70_shflsync_bfly_p:
[----:B------:R-:W-:Y:S02]  /*1e4f0*/  MOV R9, 0x1f ;  /* 0x0000001f00097802 */ /* 0x000fe40000000f00 */
[----:B------:R-:W-:-:S04]  /*1e500*/  MOV R32, 0xffffffff ;  /* 0xffffffff00207802 */ /* 0x000fc80000000f00 */
[----:B------:R-:W-:Y:S04]  /*1e510*/  WARPSYNC R32 ;  /* 0x0000002000007348 */ /* 0x000fe80003800000 */
[----:B------:R1:W2:Y:S02]  /*1e520*/  SHFL.BFLY PT, R9, R4, R3, R9 ;  /* 0x0c00000304097389 */ /* 0x0002a400000e0009 */
[----:B-1----:R-:W-:-:S04]  /*1e530*/  MOV R3, 0x0 ;  /* 0x0000000000037802 */ /* 0x002fc80000000f00 */
[----:B--2---:R-:W-:Y:S05]  /*1e540*/  RET.REL.NODEC R2 `(_ZN7cutlass13device_kernelIN5flash19enable_sm80_to_sm89INS1_16FlashAttnFwdSm80INS1_25CollectiveMainloopFwdSm80ILi8ELi1ELb0EN4cute5tupleIJNS5_1CILi128EEENS7_ILi48EEENS7_ILi256EEEEEELi256ENS_6half_tEfNS_4arch4Sm80ELb0ELb0ELb1ELb1ELb1ELb1ELb1ELb1EEENS1_21CollectiveEpilogueFwdINS6_IJS8_SA_S9_EEENS6_IJNS7_ILi1EEESI_SI_EEESC_SE_Li256ELb1ELb1ELb1ELb0EEENS1_36VarlenDynamicPersistentTileSchedulerILi128ELi48ELi256ELi256ELb1ELb1ELb0ELb0ELb1ELb1EEEEEEEEEvNT_6ParamsE) ;  /* 0xfffe1ab002007950 */ /* 0x004fea0003c3ffff */
        .weak           $__internal_32_$__cuda_sm70_shflsync_idx_p
        .type           $__internal_32_$__cuda_sm70_shflsync_idx_p,@function
        .size           $__internal_32_$__cuda_sm70_shflsync_idx_p,($__internal_33_$__cuda_sm70_shflsync_up_p - $__internal_32_$__cuda_sm70_shflsync_idx_p)
$__internal_32_$__cuda_sm70_shflsync_idx_p:
[----:B------:R-:W-:-:S04]  /*1e550*/  MOV R228, 0xffffffff ;  /* 0xffffffff00e47802 */ /* 0x000fc80000000f00 */
[----:B------:R-:W-:Y:S04]  /*1e560*/  WARPSYNC R228 ;  /* 0x000000e400007348 */ /* 0x000fe80003800000 */
[----:B------:R1:W2:Y:S02]  /*1e570*/  SHFL.IDX PT, R208, R209, R208, R3 ;  /* 0x000000d0d1d07389 */ /* 0x0002a400000e0003 */
[----:B-1----:R-:W-:-:S04]  /*1e580*/  MOV R3, 0x0 ;  /* 0x0000000000037802 */ /* 0x002fc80000000f00 */
[----:B--2---:R-:W-:Y:S05]  /*1e590*/  RET.REL.NODEC R2 `(_ZN7cutlass13device_kernelIN5flash19enable_sm80_to_sm89INS1_16FlashAttnFwdSm80INS1_25CollectiveMainloopFwdSm80ILi8ELi1ELb0EN4cute5tupleIJNS5_1CILi128EEENS7_ILi48EEENS7_ILi256EEEEEELi256ENS_6half_tEfNS_4arch4Sm80ELb0ELb0ELb1ELb1ELb1ELb1ELb1ELb1EEENS1_21CollectiveEpilogueFwdINS6_IJS8_SA_S9_EEENS6_IJNS7_ILi1EEESI_SI_EEESC_SE_Li256ELb1ELb1ELb1ELb0EEENS1_36VarlenDynamicPersistentTileSchedulerILi128ELi48ELi256ELi256ELb1ELb1ELb0ELb0ELb1ELb1EEEEEEEEEvNT_6ParamsE) ;  /* 0xfffe1a6002007950 */ /* 0x004fea0003c3ffff */
        .weak           $__internal_33_$__cuda_sm70_shflsync_up_p
        .type           $__internal_33_$__cuda_sm70_shflsync_up_p,@function
        .size           $__internal_33_$__cuda_sm70_shflsync_up_p,($__internal_34_$__cuda_sm70_votesync_ballot - $__internal_33_$__cuda_sm70_shflsync_up_p)
$__internal_33_$__cuda_sm70_shflsync_up_p:
[----:B------:R-:W-:Y:S02]  /*1e5a0*/  IMAD.MOV.U32 R13, RZ, RZ, -0x1 ;  /* 0xffffffffff0d7424 */ /* 0x000fe400078e00ff */
[----:B------:R-:W-:Y:S02]  /*1e5b0*/  IMAD.MOV.U32 R11, RZ, RZ, RZ ;  /* 0x000000ffff0b7224 */ /* 0x000fe400078e00ff */
[----:B------:R-:W-:Y:S04]  /*1e5c0*/  WARPSYNC R13 ;  /* 0x0000000d00007348 */ /* 0x000fe80003800000 */
[----:B------:R1:W2:Y:S02]  /*1e5d0*/  SHFL.UP PT, R5, R2, R5, R11 ;  /* 0x0400000502057389 */ /* 0x0002a400000e000b */
[----:B-1----:R-:W-:-:S02]  /*1e5e0*/  MOV R2, R3 ;  /* 0x0000000300027202 */ /* 0x002fc40000000f00 */
[----:B------:R-:W-:-:S04]  /*1e5f0*/  MOV R3, 0x0 ;  /* 0x0000000000037802 */ /* 0x000fc80000000f00 */
[----:B--2---:R-:W-:Y:S05]  /*1e600*/  RET.REL.NODEC R2 `(_ZN7cutlass13device_kernelIN5flash19enable_sm80_to_sm89INS1_16FlashAttnFwdSm80INS1_25CollectiveMainloopFwdSm80ILi8ELi1ELb0EN4cute5tupleIJNS5_1CILi128EEENS7_ILi48EEENS7_ILi256EEEEEELi256ENS_6half_tEfNS_4arch4Sm80ELb0ELb0ELb1ELb1ELb1ELb1ELb1ELb1EEENS1_21CollectiveEpilogueFwdINS6_IJS8_SA_S9_EEENS6_IJNS7_ILi1EEESI_SI_EEESC_SE_Li256ELb1ELb1ELb1ELb0EEENS1_36VarlenDynamicPersistentTileSchedulerILi128ELi48ELi256ELi256ELb1ELb1ELb0ELb0ELb1ELb1EEEEEEEEEvNT_6ParamsE) ;  /* 0xfffe19f002007950 */ /* 0x004fea0003c3ffff */
        .weak           $__internal_34_$__cuda_sm70_votesync_ballot
        .type           $__internal_34_$__cuda_sm70_votesync_ballot,@function
        .size           $__internal_34_$__cuda_sm70_votesync_ballot,(.L_x_3270 - $__internal_34_$__cuda_sm70_votesync_ballot)
$__internal_34_$__cuda_sm70_votesync_ballot:
[----:B------:R-:W-:Y:S01]  /*1e610*/  ISETP.NE.U32.AND P0, PT, R2, 0x1, PT ;  /* 0x000000010200780c */ /* 0x000fe20003f05070 */
[----:B------:R-:W-:-:S04]  /*1e620*/  IMAD.MOV.U32 R5, RZ, RZ, -0x1 ;  /* 0xffffffffff057424 */ /* 0x000fc800078e00ff */
[----:B------:R-:W-:Y:S08]  /*1e630*/  WARPSYNC R5 ;  /* 0x0000000500007348 */ /* 0x000ff00003800000 */
[----:B------:R-:W-:-:S04]  /*1e640*/  VOTE.ANY R2, PT, !P0 ;  /* 0x0000000000027806 */ /* 0x000fc800040e0100 */
[----:B------:R-:W-:Y:S01]  /*1e650*/  LOP3.LUT R13, R2, R5, RZ, 0xc0, !PT ;  /* 0x00000005020d7212 */ /* 0x000fe200078ec0ff */
[----:B------:R-:W-:Y:S02]  /*1e660*/  IMAD.MOV.U32 R2, RZ, RZ, R3 ;  /* 0x000000ffff027224 */ /* 0x000fe400078e0003 */
[----:B------:R-:W-:-:S04]  /*1e670*/  IMAD.MOV.U32 R3, RZ, RZ, 0x0 ;  /* 0x00000000ff037424 */ /* 0x000fc800078e00ff */
[----:B------:R-:W-:Y:S05]  /*1e680*/  RET.REL.NODEC R2 `(_ZN7cutlass13device_kernelIN5flash19enable_sm80_to_sm89INS1_16FlashAttnFwdSm80INS1_25CollectiveMainloopFwdSm80ILi8ELi1ELb0EN4cute5tupleIJNS5_1CILi128EEENS7_ILi48EEENS7_ILi256EEEEEELi256ENS_6half_tEfNS_4arch4Sm80ELb0ELb0ELb1ELb1ELb1ELb1ELb1ELb1EEENS1_21CollectiveEpilogueFwdINS6_IJS8_SA_S9_EEENS6_IJNS7_ILi1EEESI_SI_EEESC_SE_Li256ELb1ELb1ELb1ELb0EEENS1_36VarlenDynamicPersistentTileSchedulerILi128ELi48ELi256ELi256ELb1ELb1ELb0ELb0ELb1ELb1EEEEEEEEEvNT_6ParamsE) ;  /* 0xfffe197002007950 */ /* 0x000fea0003c3ffff */
.L_x_1956:
        /* <DEDUP_REMOVED lines=15> */
.L_x_3270:


//--------------------- .text._ZN7cutlass13device_kernelIN5flash19enable_sm80_to_sm89INS1_16FlashAttnFwdSm80INS1_25CollectiveMainloopFwdSm80ILi8ELi1ELb0EN4cute5tupleIJNS5_1CILi128EEENS7_ILi64EEENS7_ILi256EEEEEELi256ENS_6half_tEfNS_4arch4Sm80ELb0ELb1ELb1ELb0ELb1ELb0ELb1ELb1EEENS1_21CollectiveEpilogueFwdINS6_IJS8_SA_S9_EEENS6_IJNS7_ILi1EEESI_SI_EEESC_SE_Li256ELb0ELb1ELb1ELb0EEENS1_19SingleTileSchedulerILb0ELb1ELb1ELi128EEEEEEEEEvNT_6ParamsE --------------------------
	.section	.text._ZN7cutlass13device_kernelIN5flash19enable_sm80_to_sm89INS1_16FlashAttnFwdSm80INS1_25CollectiveMainloopFwdSm80ILi8ELi1ELb0EN4cute5tupleIJNS5_1CILi128EEENS7_ILi64EEENS7_ILi256EEEEEELi256ENS_6half_tEfNS_4arch4Sm80ELb0ELb1ELb1ELb0ELb1ELb0ELb1ELb1EEENS1_21CollectiveEpilogueFwdINS6_IJS8_SA_S9_EEENS6_IJNS7_ILi1EEESI_SI_EEESC_SE_Li256ELb0ELb1ELb1ELb0EEENS1_19SingleTileSchedulerILb0ELb1ELb1ELi128EEEEEEEEEvNT_6ParamsE,"ax",@progbits
	.sectioninfo	@"SHI_REGISTERS=255"
	.align	128
.text._ZN7cutlass13device_kernelIN5flash19enable_sm80_to_sm89INS1_16FlashAttnFwdSm80INS1_25CollectiveMainloopFwdSm80ILi8ELi1ELb0EN4cute5tupleIJNS5_1CILi128EEENS7_ILi64EEENS7_ILi256EEEEEELi256ENS_6half_tEfNS_4arch4Sm80ELb0ELb1ELb1ELb0ELb1ELb0ELb1ELb1EEENS1_21CollectiveEpilogueFwdINS6_IJS8_SA_S9_EEENS6_IJNS7_ILi1EEESI_SI_EEESC_SE_Li256ELb0ELb1ELb1ELb0EEENS1_19SingleTileSchedulerILb0ELb1ELb1ELi128EEEEEEEEEvNT_6ParamsE:
        .type           _ZN7cutlass13device_kernelIN5flash19enable_sm80_to_sm89INS1_16FlashAttnFwdSm80INS1_25CollectiveMainloopFwdSm80ILi8ELi1ELb0EN4cute5tupleIJNS5_1CILi128EEENS7_ILi64EEENS7_ILi256EEEEEELi256ENS_6half_tEfNS_4arch4Sm80ELb0ELb1ELb1ELb0ELb1ELb0ELb1ELb1EEENS1_21CollectiveEpilogueFwdINS6_IJS8_SA_S9_EEENS6_IJNS7_ILi1EEESI_SI_EEESC_SE_Li256ELb0ELb1ELb1ELb0EEENS1_19SingleTileSchedulerILb0ELb1ELb1ELi128EEEEEEEEEvNT_6ParamsE,@function
        .size           _ZN7cutlass13device_kernelIN5flash19enable_sm80_to_sm89INS1_16FlashAttnFwdSm80INS1_25CollectiveMainloopFwdSm80ILi8ELi1ELb0EN4cute5tupleIJNS5_1CILi128EEENS7_ILi64EEENS7_ILi256EEEEEELi256ENS_6half_tEfNS_4arch4Sm80ELb0ELb1ELb1ELb0ELb1ELb0ELb1ELb1EEENS1_21CollectiveEpilogueFwdINS6_IJS8_SA_S9_EEENS6_IJNS7_ILi1EEESI_SI_EEESC_SE_Li256ELb0ELb1ELb1ELb0EEENS1_19SingleTileSchedulerILb0ELb1ELb1ELi128EEEEEEEEEvNT_6ParamsE,(.L_x_3275 - _ZN7cutlass13device_kernelIN5flash19enable_sm80_to_sm89INS1_16FlashAttnFwdSm80INS1_25CollectiveMainloopFwdSm80ILi8ELi1ELb0EN4cute5tupleIJNS5_1CILi128EEENS7_ILi64EEENS7_ILi256EEEEEELi256ENS_6half_tEfNS_4arch4Sm80ELb0ELb1ELb1ELb0ELb1ELb0ELb1ELb1EEENS1_21CollectiveEpilogueFwdINS6_IJS8_SA_S9_EEENS6_IJNS7_ILi1EEESI_SI_EEESC_SE_Li256ELb0ELb1ELb1ELb0EEENS1_19SingleTileSchedulerILb0ELb1ELb1ELi128EEEEEEEEEvNT_6ParamsE)
        .other          _ZN7cutlass13device_kernelIN5flash19enable_sm80_to_sm89INS1_16FlashAttnFwdSm80INS1_25CollectiveMainloopFwdSm80ILi8ELi1ELb0EN4cute5tupleIJNS5_1CILi128EEENS7_ILi64EEENS7_ILi256EEEEEELi256ENS_6half_tEfNS_4arch4Sm80ELb0ELb1ELb1ELb0ELb1ELb0ELb1ELb1EEENS1_21CollectiveEpilogueFwdINS6_IJS8_SA_S9_EEENS6_IJNS7_ILi1EEESI_SI_EEESC_SE_Li256ELb0ELb1ELb1ELb0EEENS1_19SingleTileSchedulerILb0ELb1ELb1ELi128EEEEEEEEEvNT_6ParamsE,@"STO_CUDA_ENTRY STV_DEFAULT"
_ZN7cutlass13device_kernelIN5flash19enable_sm80_to_sm89INS1_16FlashAttnFwdSm80INS1_25CollectiveMainloopFwdSm80ILi8ELi1ELb0EN4cute5tupleIJNS5_1CILi128EEENS7_ILi64EEENS7_ILi256EEEEEELi256ENS_6half_tEfNS_4arch4Sm80ELb0ELb1ELb1ELb0ELb1ELb0ELb1ELb1EEENS1_21CollectiveEpilogueFwdINS6_IJS8_SA_S9_EEENS6_IJNS7_ILi1EEESI_SI_EEESC_SE_Li256ELb0ELb1ELb1ELb0EEENS1_19SingleTileSchedulerILb0ELb1ELb1ELi128EEEEEEEEEvNT_6ParamsE:
        /* <DEDUP_REMOVED lines=18> */
.L_x_1957:
[----:B------:R-:W-:Y:S02]  /*0120*/  ULDC.64 UR4, c[0x0][0x550] ;  /* 0x0001540000047ab9 */ /* 0x000fe40000000a00 */
[----:B------:R-:W-:Y:S02]  /*0130*/  UISETP.NE.AND UP0, UPT, UR4, 0x1, UPT ;  /* 0x000000010400788c */ /* 0x000fe4000bf05270 */
[----:B------:R-:W-:-:S02]  /*0140*/  UIMAD.WIDE.U32 UR8, UR7, UR5, URZ ;  /* 0x00000005070872a5 */ /* 0x000fc4000f8e003f */
[----:B------:R-:W-:Y:S02]  /*0150*/  ULDC UR4, c[0x0][0x558] ;  /* 0x0001560000047ab9 */ /* 0x000fe40000000800 */
[----:B------:R-:W-:-:S05]  /*0160*/  UMOV UR13, UR7 ;  /* 0x00000007000d7c82 */ /* 0x000fca0008000000 */
[----:B------:R-:W-:-:S03]  /*0170*/  @UP0 USHF.R.U32.HI UR13, URZ, UR4, UR9 ;  /* 0x000000043f0d0299 */ /* 0x000fc60008011609 */
.L_x_1958:
        /* <DEDUP_REMOVED lines=16> */
[----:B------:R-:W1:Y:S01]  /*0280*/  S2UR UR25, SR_CTAID.X ;  /* 0x00000000001979c3 */ /* 0x000e620000002500 */
[----:B------:R-:W-:Y:S02]  /*0290*/  ULDC UR4, c[0x0][0x2c4] ;  /* 0x0000b10000047ab9 */ /* 0x000fe40000000800 */
[----:B------:R-:W-:Y:S02]  /*02a0*/  UISETP.NE.AND UP1, UPT, UR4, 0x1, UPT ;  /* 0x000000010400788c */ /* 0x000fe4000bf25270 */
[----:B------:R-:W-:Y:S02]  /*02b0*/  UMOV UR12, URZ ;  /* 0x0000003f000c7c82 */ /* 0x000fe40008000000 */
[----:B------:R-:W-:Y:S02]  /*02c0*/  ULDC.64 UR4, c[0x0][0x2c8] ;  /* 0x0000b20000047ab9 */ /* 0x000fe40000000a00 */
[----:B-1----:R-:W-:-:S05]  /*02d0*/  USHF.L.U32 UR24, UR25, 0x7, URZ ;  /* 0x0000000719187899 */ /* 0x002fca000800063f */
[----:B------:R-:W-:Y:S02]  /*02e0*/  @UP1 UIADD3 UR10, UR24, 0x7f, URZ ;  /* 0x0000007f180a1890 */ /* 0x000fe4000fffe03f */
[----:B------:R-:W-:Y:S02]  /*02f0*/  UIADD3 UR8, UR24, 0x7f, URZ ;  /* 0x0000007f18087890 */ /* 0x000fe4000fffe03f */
[----:B------:R-:W-:-:S03]  /*0300*/  UIMAD.WIDE.U32 UR10, UR10, UR4, URZ ;  /* 0x000000040a0a72a5 */ /* 0x000fc6000f8e003f */
[----:B------:R-:W-:-:S04]  /*0310*/  ULDC UR4, c[0x0][0x2ac] ;  /* 0x0000ab0000047ab9 */ /* 0x000fc80000000800 */
[----:B------:R-:W-:Y:S02]  /*0320*/  @UP1 UMOV UR9, UR11 ;  /* 0x0000000b00091c82 */ /* 0x000fe40008000000 */
[----:B------:R-:W-:Y:S02]  /*0330*/  ULDC UR10, c[0x0][0x1d0] ;  /* 0x00007400000a7ab9 */ /* 0x000fe40000000800 */
[----:B------:R-:W-:Y:S02]  /*0340*/  @UP1 USHF.R.U32.HI UR8, URZ, UR5, UR9 ;  /* 0x000000053f081299 */ /* 0x000fe40008011609 */
[----:B------:R-:W-:Y:S02]  /*0350*/  UIMAD UR10, UR4, UR10, URZ ;  /* 0x0000000a040a72a4 */ /* 0x000fe4000f8e023f */
[----:B------:R-:W-:Y:S02]  /*0360*/  UMOV UR9, 0x1 ;  /* 0x0000000100097882 */ /* 0x000fe40000000000 */
[----:B------:R-:W-:-:S02]  /*0370*/  ULDC.64 UR4, c[0x0][0x328] ;  /* 0x0000ca0000047ab9 */ /* 0x000fc40000000a00 */
[----:B------:R-:W-:Y:S02]  /*0380*/  UISETP.LE.AND UP0, UPT, UR9, UR5, UPT ;  /* 0x000000050900728c */ /* 0x000fe4000bf03270 */
[----:B------:R-:W-:Y:S02]  /*0390*/  ULDC UR11, c[0x0][0x168] ;  /* 0x00005a00000b7ab9 */ /* 0x000fe40000000800 */
[----:B------:R-:W-:-:S04]  /*03a0*/  UIADD3 UR11, UR10, -UR11, UR9 ;  /* 0x8000000b0a0b7290 */ /* 0x000fc8000fffe009 */
[----:B------:R-:W-:-:S04]  /*03b0*/  UIADD3 UR5, UR11, UR8, URZ ;  /* 0x000000080b057290 */ /* 0x000fc8000fffe03f */
        /* <DEDUP_REMOVED lines=16> */
.L_x_1960:
[----:B------:R-:W-:Y:S02]  /*04c0*/  ULDC UR4, c[0x0][0x32c] ;  /* 0x0000cb0000047ab9 */ /* 0x000fe40000000800 */
[----:B------:R-:W-:-:S03]  /*04d0*/  UISETP.NE.AND UP2, UPT, UR9, UR4, UPT ;  /* 0x000000040900728c */ /* 0x000fc6000bf45270 */
[----:B------:R-:W-:Y:S02]  /*04e0*/  ULDC.64 UR4, c[0x0][0x330] ;  /* 0x0000cc0000047ab9 */ /* 0x000fe40000000a00 */
[----:B------:R-:W-:-:S07]  /*04f0*/  UIMAD.WIDE.U32 UR14, UR11, UR4, URZ ;  /* 0x000000040b0e72a5 */ /* 0x000fce000f8e003f */
[----:B------:R-:W-:Y:S02]  /*0500*/  @UP2 UMOV UR9, UR15 ;  /* 0x0000000f00092c82 */ /* 0x000fe40008000000 */
[----:B------:R-:W-:Y:S02]  /*0510*/  @UP2 USHF.R.U32.HI UR11, URZ, UR5, UR9 ;  /* 0x000000053f0b2299 */ /* 0x000fe40008011609 */
.L_x_1961:
[----:B------:R-:W-:Y:S02]  /*0520*/  ULDC UR4, c[0x0][0x32c] ;  /* 0x0000cb0000047ab9 */ /* 0x000fe40000000800 */
[----:B------:R-:W-:-:S04]  /*0530*/  UIMAD UR4, UR11, UR4, UR4 ;  /* 0x000000040b0472a4 */ /* 0x000fc8000f8e0204 */
[----:B------:R-:W-:-:S04]  /*0540*/  UISETP.LT.AND UP2, UPT, UR8, UR4, UPT ;  /* 0x000000040800728c */ /* 0x000fc8000bf41270 */
[----:B------:R-:W-:Y:S02]  /*0550*/  USEL UR8, UR8, UR4, UP2 ;  /* 0x0000000408087287 */ /* 0x000fe40009000000 */
.L_x_1959:
[----:B------:R-:W-:Y:S01]  /*0560*/  UIADD3 UR9, UR10, 0x3f, URZ ;  /* 0x0000003f0a097890 */ /* 0x000fe2000fffe03f */
[----:B------:R-:W-:Y:S01]  /*0570*/  PLOP3.LUT P0, PT, PT, PT, UP0, 0x40, 0x0 ;  /* 0x000000000000781c */ /* 0x000fe20003f0e808 */
[----:B------:R-:W-:Y:S02]  /*0580*/  UIADD3 UR11, UR8, 0x3f, URZ ;  /* 0x0000003f080b7890 */ /* 0x000fe4000fffe03f */
[----:B------:R-:W-:Y:S02]  /*0590*/  ULDC.64 UR4, c[0x0][0x2c8] ;  /* 0x0000b20000047ab9 */ /* 0x000fe40000000a00 */
[----:B------:R-:W-:Y:S02]  /*05a0*/  UIMAD.WIDE.U32 UR16, UR24, UR4, URZ ;  /* 0x00000004181072a5 */ /* 0x000fe4000f8e003f */
[----:B------:R-:W-:Y:S02]  /*05b0*/  USHF.R.S32.HI UR14, URZ, 0x1f, UR9 ;  /* 0x0000001f3f0e7899 */ /* 0x000fe40008011409 */
[----:B------:R-:W-:-:S02]  /*05c0*/  USHF.R.S32.HI UR8, URZ, 0x1f, UR11 ;  /* 0x0000001f3f087899 */ /* 0x000fc4000801140b */
[----:B------:R-:W-:Y:S02]  /*05d0*/  UMOV UR4, UR24 ;  /* 0x0000001800047c82 */ /* 0x000fe40008000000 */
[----:B------:R-:W-:Y:S02]  /*05e0*/  @UP1 USHF.R.U32.HI UR4, URZ, UR5, UR17 ;  /* 0x000000053f041299 */ /* 0x000fe40008011611 */
[----:B------:R-:W-:Y:S02]  /*05f0*/  ULEA.HI UR5, UR14, UR9, URZ, 0x6 ;  /* 0x000000090e057291 */ /* 0x000fe4000f8f303f */
[----:B------:R-:W-:Y:S02]  /*0600*/  ULEA.HI UR20, UR8, UR11, URZ, 0x6 ;  /* 0x0000000b08147291 */ /* 0x000fe4000f8f303f */
[----:B------:R-:W-:Y:S02]  /*0610*/  ULDC UR21, c[0x0][0x168] ;  /* 0x00005a0000157ab9 */ /* 0x000fe40000000800 */
[----:B------:R-:W-:-:S02]  /*0620*/  USHF.R.S32.HI UR5, URZ, 0x6, UR5 ;  /* 0x000000063f057899 */ /* 0x000fc40008011405 */
[----:B------:R-:W-:Y:S02]  /*0630*/  USHF.R.S32.HI UR20, URZ, 0x6, UR20 ;  /* 0x000000063f147899 */ /* 0x000fe40008011414 */
[----:B------:R-:W-:Y:S02]  /*0640*/  UIADD3 UR21, UR10, -UR21, URZ ;  /* 0x800000150a157290 */ /* 0x000fe4000fffe03f */
[----:B------:R-:W-:Y:S02]  /*0650*/  UISETP.LT.AND UP2, UPT, UR5, UR20, UPT ;  /* 0x000000140500728c */ /* 0x000fe4000bf41270 */
[----:B------:R-:W-:Y:S02]  /*0660*/  UIADD3 UR4, UR21, UR4, URZ ;  /* 0x0000000415047290 */ /* 0x000fe4000fffe03f */
[----:B------:R-:W-:Y:S02]  /*0670*/  ULDC UR8, c[0x0][0x324] ;  /* 0x0000c90000087ab9 */ /* 0x000fe40000000800 */
[----:B------:R-:W-:-:S02]  /*0680*/  USEL UR20, UR5, UR20, UP2 ;  /* 0x0000001405147287 */ /* 0x000fc40009000000 */
[----:B------:R-:W-:Y:S01]  /*0690*/  UIADD3 UR8, UR4, -UR8, URZ ;  /* 0x8000000804087290 */ /* 0x000fe2000fffe03f */
        /* <DEDUP_REMOVED lines=9> */
[----:B------:R-:W-:-:S07]  /*0730*/  UIMAD.WIDE.U32 UR14, UR9, UR4, URZ ;  /* 0x00000004090e72a5 */ /* 0x000fce000f8e003f */
[----:B------:R-:W-:Y:S02]  /*0740*/  @UP2 UMOV UR11, UR15 ;  /* 0x0000000f000b2c82 */ /* 0x000fe40008000000 */
[----:B------:R-:W-:-:S04]  /*0750*/  @UP2 USHF.R.U32.HI UR9, URZ, UR5, UR11 ;  /* 0x000000053f092299 */ /* 0x000fc8000801160b */
[----:B------:R-:W-:Y:S01]  /*0760*/  ULOP3.LUT UR9, URZ, UR9, URZ, 0x33, !UPT ;  /* 0x000000093f097292 */ /* 0x000fe2000f8e333f */
[----:B------:R-:W-:Y:S05]  /*0770*/  BRA `(.L_x_1964) ;  /* 0x0000006000007947 */ /* 0x000fea0003800000 */
.L_x_1963:
[----:B------:R-:W-:Y:S02]  /*0780*/  ULDC UR4, c[0x0][0x32c] ;  /* 0x0000cb0000047ab9 */ /* 0x000fe40000000800 */
[----:B------:R-:W-:-:S03]  /*0790*/  UISETP.NE.AND UP2, UPT, UR4, 0x1, UPT ;  /* 0x000000010400788c */ /* 0x000fc6000bf45270 */
[----:B------:R-:W-:Y:S02]  /*07a0*/  ULDC.64 UR4, c[0x0][0x330] ;  /* 0x0000cc0000047ab9 */ /* 0x000fe40000000a00 */
[----:B------:R-:W-:-:S07]  /*07b0*/  UIMAD.WIDE.U32 UR14, UR9, UR4, URZ ;  /* 0x00000004090e72a5 */ /* 0x000fce000f8e003f */
[----:B------:R-:W-:Y:S02]  /*07c0*/  @UP2 UMOV UR11, UR15 ;  /* 0x0000000f000b2c82 */ /* 0x000fe40008000000 */
[----:B------:R-:W-:Y:S02]  /*07d0*/  @UP2 USHF.R.U32.HI UR9, URZ, UR5, UR11 ;  /* 0x000000053f092299 */ /* 0x000fe4000801160b */
.L_x_1964:
[----:B------:R-:W-:Y:S02]  /*07e0*/  ULDC UR4, c[0x0][0x32c] ;  /* 0x0000cb0000047ab9 */ /* 0x000fe40000000800 */
[----:B------:R-:W-:-:S04]  /*07f0*/  UIMAD UR4, UR9, UR4, URZ ;  /* 0x00000004090472a4 */ /* 0x000fc8000f8e023f */
[----:B------:R-:W-:-:S04]  /*0800*/  UISETP.LT.AND UP2, UPT, UR8, UR4, UPT ;  /* 0x000000040800728c */ /* 0x000fc8000bf41270 */
[----:B------:R-:W-:-:S04]  /*0810*/  USEL UR8, UR8, UR4, !UP2 ;  /* 0x0000000408087287 */ /* 0x000fc8000d000000 */
.L_x_1962:
[----:B------:R-:W-:Y:S02]  /*0820*/  USHF.R.S32.HI UR4, URZ, 0x1f, UR8 ;  /* 0x0000001f3f047899 */ /* 0x000fe40008011408 */
[----:B------:R-:W-:Y:S02]  /*0830*/  ULDC UR5, c[0x0][0x338] ;  /* 0x0000ce0000057ab9 */ /* 0x000fe40000000800 */
[----:B------:R-:W-:-:S04]  /*0840*/  ULEA.HI UR4, UR4, UR8, URZ, 0x6 ;  /* 0x0000000804047291 */ /* 0x000fc8000f8f303f */
[----:B------:R-:W-:Y:S02]  /*0850*/  USHF.R.S32.HI UR9, URZ, 0x6, UR4 ;  /* 0x000000063f097899 */ /* 0x000fe40008011404 */
[----:B------:R-:W-:Y:S02]  /*0860*/  USHF.R.U32.HI UR4, URZ, 0x10, UR7 ;  /* 0x000000103f047899 */ /* 0x000fe40008011607 */
[----:B------:R-:W-:Y:S02]  /*0870*/  UISETP.LT.AND UP2, UPT, URZ, UR9, UPT ;  /* 0x000000093f00728c */ /* 0x000fe4000bf41270 */
[----:B------:R-:W-:Y:S02]  /*0880*/  UISETP.NE.AND UP3, UPT, UR4, URZ, UPT ;  /* 0x0000003f0400728c */ /* 0x000fe4000bf65270 */
[----:B------:R-:W-:Y:S02]  /*0890*/  USEL UR9, URZ, UR9, !UP2 ;  /* 0x000000093f097287 */ /* 0x000fe4000d000000 */
[----:B------:R-:W-:-:S02]  /*08a0*/  USEL UR5, UR4, UR5, UP3 ;  /* 0x0000000504057287 */ /* 0x000fc40009800000 */
[----:B------:R-:W-:Y:S02]  /*08b0*/  UISETP.GT.AND UP2, UPT, UR20, UR9, UPT ;  /* 0x000000091400728c */ /* 0x000fe4000bf44270 */
[----:B------:R-:W-:-:S04]  /*08c0*/  UMOV UR4, URZ ;  /* 0x0000003f00047c82 */ /* 0x000fc80008000000 */
[----:B------:R-:W-:-:S13]  /*08d0*/  PLOP3.LUT P0, PT, PT, PT, UP2, 0x80, 0x0 ;  /* 0x000000000000781c */ /* 0x000fda0003f0f028 */
[----:B------:R-:W-:Y:S05]  /*08e0*/  @!P0 BRA `(.L_x_1965) ;  /* 0x0000021000008947 */ /* 0x000fea0003800000 */
[----:B------:R-:W-:Y:S01]  /*08f0*/  IMAD.U32 R0, RZ, RZ, UR5 ;  /* 0x00000005ff007e24 */ /* 0x000fe2000f8e00ff */
[----:B------:R-:W-:Y:S02]  /*0900*/  UIADD3 UR15, UR5, -0x1, UR20 ;  /* 0xffffffff050f7890 */ /* 0x000fe4000fffe014 */
[----:B------:R-:W-:Y:S02]  /*0910*/  UMOV UR16, URZ ;  /* 0x0000003f00107c82 */ /* 0x000fe40008000000 */
[-C--:B-1----:R-:W-:Y:S01]  /*0920*/  IABS R2, R0.reuse ;  /* 0x0000000000027213 */ /* 0x082fe20000000000 */
[----:B------:R-:W-:Y:S01]  /*0930*/  UIADD3 UR15, -UR9, UR15, URZ ;  /* 0x0000000f090f7290 */ /* 0x000fe2000fffe13f */
[----:B------:R-:W-:Y:S02]  /*0940*/  IABS R0, R0 ;  /* 0x0000000000007213 */ /* 0x000fe40000000000 */
[----:B------:R1:W3:Y:S03]  /*0950*/  R2UR UR14, R2 ;  /* 0x00000000020e73c2 */ /* 0x0002e600000e0000 */
[----:B------:R-:W-:Y:S01]  /*0960*/  IMAD.U32 R4, RZ, RZ, UR15 ;  /* 0x0000000fff047e24 */ /* 0x000fe2000f8e00ff */
[----:B------:R-:W-:Y:S01]  /*0970*/  ULOP3.LUT UR15, UR15, UR5, URZ, 0x3c, !UPT ;  /* 0x000000050f0f7292 */ /* 0x000fe2000f8e3c3f */
[----:B------:R-:W-:-:S04]  /*0980*/  IMAD.MOV R0, RZ, RZ, -R0 ;  /* 0x000000ffff007224 */ /* 0x000fc800078e0a00 */
[----:B------:R-:W4:Y:S01]  /*0990*/  R2UR UR8, R0 ;  /* 0x00000000000873c2 */ /* 0x000f2200000e0000 */
[----:B-1----:R-:W-:Y:S01]  /*09a0*/  IABS R2, R4 ;  /* 0x0000000400027213 */ /* 0x002fe20000000000 */
[----:B---3--:R-:W1:Y:S06]  /*09b0*/  I2F.RP R5, UR14 ;  /* 0x0000000e00057d06 */ /* 0x008e6c0008209400 */
[----:B------:R-:W3:Y:S02]  /*09c0*/  R2UR UR11, R2 ;  /* 0x00000000020b73c2 */ /* 0x000ee400000e0000 */
[----:B-1----:R-:W1:Y:S02]  /*09d0*/  MUFU.RCP R3, R5 ;  /* 0x0000000500037308 */ /* 0x002e640000001000 */
[----:B-1----:R-:W-:-:S06]  /*09e0*/  IADD3 R3, R3, 0xffffffe, RZ ;  /* 0x0ffffffe03037810 */ /* 0x002fcc0007ffe0ff */
[----:B------:R-:W1:Y:S02]  /*09f0*/  F2I.FTZ.U32.TRUNC.NTZ R3, R3 ;  /* 0x0000000300037305 */ /* 0x000e64000021f000 */
[----:B-1----:R-:W1:Y:S02]  /*0a00*/  R2UR UR17, R3 ;  /* 0x00000000031173c2 */ /* 0x002e6400000e0000 */
[----:B-1----:R-:W-:-:S04]  /*0a10*/  UIADD3 UR4, URZ, -UR17, URZ ;  /* 0x800000113f047290 */ /* 0x002fc8000fffe03f */
[----:B------:R-:W-:-:S04]  /*0a20*/  UIMAD UR4, UR4, UR14, URZ ;  /* 0x0000000e040472a4 */ /* 0x000fc8000f8e023f */
        /* <DEDUP_REMOVED lines=13> */
.L_x_1965:
        /* <DEDUP_REMOVED lines=33> */
[----:B-1----:R-:W-:Y:S01]  /*0d10*/  CS2R R2, SRZ ;  /* 0x0000000000027805 */ /* 0x002fe2000001ff00 */
        /* <DEDUP_REMOVED lines=51> */
[----:B------:R-:W-:Y:S01]  /*1050*/  USHF.R.S32.HI UR7, URZ, 0x1f, UR13 ;  /* 0x0000001f3f077899 */ /* 0x000fe2000801140d */
[----:B------:R-:W-:Y:S01]  /*1060*/  PLOP3.LUT P1, PT, PT, PT, UP1, 0x80, 0x0 ;  /* 0x000000000000781c */ /* 0x000fe20003f2f018 */
[----:B------:R-:W-:Y:S01]  /*1070*/  ULDC.64 UR4, c[0x0][0x1b8] ;  /* 0x00006e0000047ab9 */ /* 0x000fe20000000a00 */
[----:B------:R1:W3:Y:S01]  /*1080*/  @P2 LDG.E R4, [R4.64] ;  /* 0x0000001204042981 */ /* 0x0002e2000c1e1900 */
[-C--:B------:R-:W-:Y:S01]  /*1090*/  LEA.HI R12, R84, R83.reuse, RZ, 0x3 ;  /* 0x00000053540c7211 */ /* 0x080fe200078f18ff */
[----:B------:R-:W-:Y:S01]  /*10a0*/  UIMAD UR7, UR7, UR4, URZ ;  /* 0x00000004070772a4 */ /* 0x000fe2000f8e023f */
[----:B------:R-:W-:Y:S01]  /*10b0*/  PLOP3.LUT P0, PT, PT, PT, UP1, 0x80, 0x0 ;  /* 0x000000000000781c */ /* 0x000fe20003f0f018 */
[----:B------:R-:W-:Y:S01]  /*10c0*/  UIMAD.WIDE.U32 UR14, UR13, UR4, URZ ;  /* 0x000000040d0e72a5 */ /* 0x000fe2000f8e003f */
[----:B------:R-:W-:Y:S01]  /*10d0*/  LOP3.LUT R0, R12, 0xfffffff8, RZ, 0xc0, !PT ;  /* 0xfffffff80c007812 */ /* 0x000fe200078ec0ff */
[----:B------:R-:W-:Y:S01]  /*10e0*/  UIMAD UR7, UR13, UR5, UR7 ;  /* 0x000000050d0772a4 */ /* 0x000fe2000f8e0207 */
[----:B------:R-:W-:Y:S01]  /*10f0*/  SHF.R.S32.HI R12, RZ, 0x3, R12 ;  /* 0x00000003ff0c7819 */ /* 0x000fe2000001140c */
[----:B------:R-:W-:Y:S01]  /*1100*/  USHF.R.S32.HI UR8, URZ, 0x1f, UR6 ;  /* 0x0000001f3f087899 */ /* 0x000fe20008011406 */
[----:B------:R-:W-:Y:S01]  /*1110*/  LEA.HI R16, R84, R83, RZ, 0x6 ;  /* 0x0000005354107211 */ /* 0x000fe200078f30ff */
[----:B------:R-:W-:Y:S01]  /*1120*/  IMAD.IADD R15, R83, 0x1, -R0 ;  /* 0x00000001530f7824 */ /* 0x000fe200078e0a00 */
[----:B------:R-:W-:Y:S01]  /*1130*/  ULDC.64 UR4, c[0x0][0x1c0] ;  /* 0x0000700000047ab9 */ /* 0x000fe20000000a00 */
[----:B------:R-:W-:Y:S01]  /*1140*/  BSSY B0, `(.L_x_1967) ;  /* 0x0000054000007945 */ /* 0x000fe20003800000 */
[----:B------:R-:W-:Y:S01]  /*1150*/  UIADD3 UR15, UR15, UR7, URZ ;  /* 0x000000070f0f7290 */ /* 0x000fe2000fffe03f */
[C---:B------:R-:W-:Y:S01]  /*1160*/  IMAD R239, R15.reuse, 0x20, R12 ;  /* 0x000000200fef7824 */ /* 0x040fe200078e020c */
[----:B------:R-:W-:Y:S01]  /*1170*/  UIMAD UR8, UR8, UR4, URZ ;  /* 0x00000004080872a4 */ /* 0x000fe2000f8e023f */
[----:B------:R-:W-:Y:S01]  /*1180*/  IMAD.SHL.U32 R207, R15, 0x8, RZ ;  /* 0x000000080fcf7824 */ /* 0x000fe200078e00ff */
[----:B------:R-:W-:Y:S01]  /*1190*/  UIMAD.WIDE.U32 UR14, UR6, UR4, UR14 ;  /* 0x00000004060e72a5 */ /* 0x000fe2000f8e000e */
[----:B------:R-:W-:Y:S01]  /*11a0*/  IMAD.SHL.U32 R16, R16, 0x8, RZ ;  /* 0x0000000810107824 */ /* 0x000fe200078e00ff */
[----:B------:R-:W-:Y:S01]  /*11b0*/  IADD3 R0, R239, UR24, RZ ;  /* 0x00000018ef007c10 */ /* 0x000fe2000fffe0ff */
[----:B------:R-:W-:Y:S01]  /*11c0*/  UIMAD UR5, UR6, UR5, UR8 ;  /* 0x00000005060572a4 */ /* 0x000fe2000f8e0208 */
[C---:B------:R-:W-:Y:S01]  /*11d0*/  IADD3 R14, R207.reuse, 0x40, RZ ;  /* 0x00000040cf0e7810 */ /* 0x040fe20007ffe0ff */
[----:B------:R-:W-:Y:S01]  /*11e0*/  ULDC UR4, c[0x0][0x168] ;  /* 0x00005a0000047ab9 */ /* 0x000fe20000000800 */
[----:B------:R-:W-:Y:S01]  /*11f0*/  IMAD.U32 R7, RZ, RZ, UR15 ;  /* 0x0000000fff077e24 */ /* 0x000fe2000f8e00ff */
[----:B------:R-:W-:Y:S01]  /*1200*/  UIADD3 UR5, UR15, UR5, URZ ;  /* 0x000000050f057290 */ /* 0x000fe2000fffe03f */
[----:B------:R-:W-:Y:S01]  /*1210*/  @P1 IMAD.HI.U32 R2, R0, c[0x0][0x2c8], RZ ;  /* 0x0000b20000021a27 */ /* 0x000fe200078e00ff */
[----:B------:R-:W-:-:S02]  /*1220*/  IADD3 R13, R207, 0x80, RZ ;  /* 0x00000080cf0d7810 */ /* 0x000fc40007ffe0ff */
[----:B------:R-:W-:Y:S01]  /*1230*/  ISETP.GE.AND P3, PT, R207, c[0x0][0x198], PT ;  /* 0x00006600cf007a0c */ /* 0x000fe20003f66270 */
[----:B-1----:R-:W-:Y:S01]  /*1240*/  IMAD.MOV.U32 R5, RZ, RZ, R0 ;  /* 0x000000ffff057224 */ /* 0x002fe200078e0000 */
[----:B------:R-:W-:Y:S01]  /*1250*/  @P0 SHF.R.U32.HI R5, RZ, c[0x0][0x2cc], R2 ;  /* 0x0000b300ff050a19 */ /* 0x000fe20000011602 */
[----:B------:R-:W-:Y:S01]  /*1260*/  IMAD.U32 R6, RZ, RZ, UR14 ;  /* 0x0000000eff067e24 */ /* 0x000fe2000f8e00ff */
[----:B------:R-:W-:Y:S01]  /*1270*/  ISETP.GE.AND P4, PT, R14, c[0x0][0x198], PT ;  /* 0x000066000e007a0c */ /* 0x000fe20003f86270 */
[----:B------:R-:W-:Y:S01]  /*1280*/  IMAD.U32 R7, RZ, RZ, UR5 ;  /* 0x00000005ff077e24 */ /* 0x000fe2000f8e00ff */
[--C-:B------:R-:W-:Y:S01]  /*1290*/  SHF.R.S32.HI R2, RZ, 0x1f, R5.reuse ;  /* 0x0000001fff027819 */ /* 0x100fe20000011405 */
[----:B------:R-:W-:Y:S01]  /*12a0*/  IMAD.MOV R3, RZ, RZ, -R5 ;  /* 0x000000ffff037224 */ /* 0x000fe200078e0a05 */
[----:B------:R-:W-:Y:S01]  /*12b0*/  ULDC UR5, c[0x0][0x2c4] ;  /* 0x0000b10000057ab9 */ /* 0x000fe20000000800 */
[----:B------:R-:W-:Y:S01]  /*12c0*/  IMAD.WIDE.U32 R6, R5, c[0x0][0x1b0], R6 ;  /* 0x00006c0005067a25 */ /* 0x000fe200078e0006 */
[----:B------:R-:W-:Y:S01]  /*12d0*/  UIMAD UR4, UR5, UR4, URZ ;  /* 0x00000004050472a4 */ /* 0x000fe2000f8e023f */
[----:B------:R-:W-:-:S02]  /*12e0*/  ISETP.GE.AND P6, PT, R13, c[0x0][0x198], PT ;  /* 0x000066000d007a0c */ /* 0x000fc40003fc6270 */
[----:B------:R-:W-:Y:S02]  /*12f0*/  IMAD R3, R3, c[0x0][0x2c4], R0 ;  /* 0x0000b10003037a24 */ /* 0x000fe400078e0200 */
[----:B------:R-:W-:-:S03]  /*1300*/  IMAD R2, R2, c[0x0][0x1b0], RZ ;  /* 0x00006c0002027a24 */ /* 0x000fc600078e02ff */
[----:B------:R-:W-:Y:S01]  /*1310*/  SHF.R.S32.HI R0, RZ, 0x1f, R3 ;  /* 0x0000001fff007819 */ /* 0x000fe20000011403 */
[----:B------:R-:W-:-:S04]  /*1320*/  IMAD R5, R5, c[0x0][0x1b4], R2 ;  /* 0x00006d0005057a24 */ /* 0x000fc800078e0202 */
[----:B------:R-:W-:Y:S02]  /*1330*/  IMAD R0, R0, c[0x0][0x1a8], RZ ;  /* 0x00006a0000007a24 */ /* 0x000fe400078e02ff */
[----:B------:R-:W-:Y:S02]  /*1340*/  IMAD.IADD R7, R7, 0x1, R5 ;  /* 0x0000000107077824 */ /* 0x000fe400078e0205 */
[C---:B------:R-:W-:Y:S02]  /*1350*/  IMAD R5, R3.reuse, c[0x0][0x1ac], R0 ;  /* 0x00006b0003057a24 */ /* 0x040fe400078e0200 */
[----:B------:R-:W-:Y:S01]  /*1360*/  IMAD.WIDE.U32 R2, R3, c[0x0][0x1a8], R6 ;  /* 0x00006a0003027a25 */ /* 0x000fe200078e0006 */
[----:B------:R-:W-:-:S03]  /*1370*/  LEA.HI R7, R84, R83, RZ, 0x4 ;  /* 0x0000005354077211 */ /* 0x000fc600078f20ff */
[----:B------:R-:W-:Y:S01]  /*1380*/  IMAD.IADD R5, R3, 0x1, R5 ;  /* 0x0000000103057824 */ /* 0x000fe200078e0205 */
[----:B------:R-:W-:Y:S02]  /*1390*/  LOP3.LUT R0, R7, 0xfffffff0, RZ, 0xc0, !PT ;  /* 0xfffffff007007812 */ /* 0x000fe400078ec0ff */
[----:B------:R-:W-:-:S03]  /*13a0*/  LEA R8, P0, R2, c[0x0][0x160], 0x1 ;  /* 0x0000580002087a11 */ /* 0x000fc600078008ff */
[----:B------:R-:W-:Y:S01]  /*13b0*/  IMAD.IADD R3, R83, 0x1, -R0 ;  /* 0x0000000153037824 */ /* 0x000fe200078e0a00 */
[----:B------:R-:W-:Y:S01]  /*13c0*/  LEA.HI.X R5, R2, c[0x0][0x164], R5, 0x1, P0 ;  /* 0x0000590002057a11 */ /* 0x000fe200000f0c05 */
[----:B------:R-:W-:Y:S01]  /*13d0*/  IMAD.SHL.U32 R2, R12, 0x40, RZ ;  /* 0x000000400c027824 */ /* 0x000fe200078e00ff */
[----:B------:R1:W4:Y:S02]  /*13e0*/  SHFL.IDX PT, R18, R8, RZ, 0x181f ;  /* 0x00181fff08127589 */ /* 0x00032400000e0000 */
[----:B------:R-:W-:Y:S02]  /*13f0*/  SHF.R.S32.HI R6, RZ, 0x1f, R3 ;  /* 0x0000001fff067819 */ /* 0x000fe40000011403 */
[----:B------:R-:W-:Y:S01]  /*1400*/  LOP3.LUT R2, R2, 0x1c0, RZ, 0xc0, !PT ;  /* 0x000001c002027812 */ /* 0x000fe200078ec0ff */
[----:B------:R1:W2:Y:S01]  /*1410*/  SHFL.IDX PT, R19, R5, RZ, 0x181f ;  /* 0x00181fff05137589 */ /* 0x0002a200000e0000 */
[----:B------:R-:W-:Y:S02]  /*1420*/  LEA.HI R6, R6, R3, RZ, 0x3 ;  /* 0x0000000306067211 */ /* 0x000fe400078f18ff */
[----:B------:R-:W-:-:S02]  /*1430*/  SHF.R.U32.HI R0, RZ, 0x3, R2 ;  /* 0x00000003ff007819 */ /* 0x000fc40000011602 */
[----:B------:R-:W-:Y:S01]  /*1440*/  LOP3.LUT R235, R2, 0x38, R207, 0xf8, !PT ;  /* 0x0000003802eb7812 */ /* 0x000fe200078ef8cf */
[----:B------:R-:W-:Y:S01]  /*1450*/  IMAD.MOV.U32 R2, RZ, RZ, 0x10 ;  /* 0x00000010ff027424 */ /* 0x000fe200078e00ff */
[----:B------:R-:W-:Y:S02]  /*1460*/  LOP3.LUT R10, R6, 0xfffffff8, RZ, 0xc0, !PT ;  /* 0xfffffff8060a7812 */ /* 0x000fe400078ec0ff */
[----:B------:R-:W-:Y:S02]  /*1470*/  LOP3.LUT R235, R235, R0, RZ, 0x3c, !PT ;  /* 0x00000000ebeb7212 */ /* 0x000fe400078e3cff */
[----:B------:R-:W-:Y:S01]  /*1480*/  IADD3 R0, R207, 0xc0, RZ ;  /* 0x000000c0cf007810 */ /* 0x000fe20007ffe0ff */
[----:B------:R-:W-:Y:S01]  /*1490*/  IMAD.IADD R10, R3, 0x1, -R10 ;  /* 0x00000001030a7824 */ /* 0x000fe200078e0a0a */
[----:B------:R-:W-:Y:S01]  /*14a0*/  LOP3.LUT R235, R235, 0xfffffe00, R16, 0xf8, !PT ;  /* 0xfffffe00ebeb7812 */ /* 0x000fe200078ef810 */
[----:B------:R-:W-:Y:S01]  /*14b0*/  IMAD.MOV.U32 R3, RZ, RZ, 0x20 ;  /* 0x00000020ff037424 */ /* 0x000fe200078e00ff */
[----:B------:R-:W-:Y:S01]  /*14c0*/  ISETP.GE.AND P5, PT, R0, c[0x0][0x198], PT ;  /* 0x0000660000007a0c */ /* 0x000fe20003fa6270 */
[----:B---3--:R3:W5:Y:S02]  /*14d0*/  @P2 R2UR UR7, R4 ;  /* 0x00000000040723c2 */ /* 0x00876400000e0000 */
[----:B-----5:R-:W-:Y:S01]  /*14e0*/  @!UP2 UMOV UR7, UR6 ;  /* 0x000000060007ac82 */ /* 0x020fe20008000000 */
[----:B---3--:R-:W-:-:S04]  /*14f0*/  IADD3 R4, R12, UR24, RZ ;  /* 0x000000180c047c10 */ /* 0x008fc8000fffe0ff */
[----:B------:R-:W-:-:S04]  /*1500*/  ISETP.GE.AND P0, PT, R4, UR4, PT ;  /* 0x0000000404007c0c */ /* 0x000fc8000bf06270 */
[----:B------:R-:W-:-:S05]  /*1510*/  R2P PR, R10, 0x6 ;  /* 0x000000060a007804 */ /* 0x000fca0000000000 */
[----:B------:R-:W-:Y:S02]  /*1520*/  SEL R2, R2, 0xfffffff0, !P1 ;  /* 0xfffffff002027807 */ /* 0x000fe40004800000 */
[----:B------:R-:W-:Y:S02]  /*1530*/  SEL R3, R3, 0xffffffe0, !P2 ;  /* 0xffffffe003037807 */ /* 0x000fe40005000000 */
[----:B------:R-:W-:Y:S05]  /*1540*/  @P0 BRA `(.L_x_1968) ;  /* 0x0000013000000947 */ /* 0x000fea0003800000 */
[----:B-12-4-:R-:W-:Y:S01]  /*1550*/  SHF.R.S32.HI R11, RZ, 0x1f, R14 ;  /* 0x0000001fff0b7819 */ /* 0x016fe2000001140e */
[----:B------:R-:W-:Y:S01]  /*1560*/  IMAD.SHL.U32 R17, R235, 0x2, RZ ;  /* 0x00000002eb117824 */ /* 0x000fe200078e00ff */
[----:B------:R-:W-:Y:S02]  /*1570*/  SHF.R.S32.HI R20, RZ, 0x1f, R13 ;  /* 0x0000001fff147819 */ /* 0x000fe4000001140d */
[----:B------:R-:W-:Y:S02]  /*1580*/  SHF.R.S32.HI R9, RZ, 0x1f, R0 ;  /* 0x0000001fff097819 */ /* 0x000fe40000011400 */
[----:B------:R-:W-:-:S02]  /*1590*/  LEA.HI R16, R11, R14, RZ, 0x3 ;  /* 0x0000000e0b107211 */ /* 0x000fc400078f18ff */
[----:B------:R-:W-:Y:S01]  /*15a0*/  LEA.HI R11, R20, R13, RZ, 0x3 ;  /* 0x0000000d140b7211 */ /* 0x000fe200078f18ff */
[--C-:B------:R-:W-:Y:S01]  /*15b0*/  IMAD.WIDE R20, R207, 0x2, R18.reuse ;  /* 0x00000002cf147825 */ /* 0x100fe200078e0212 */
[----:B------:R-:W-:Y:S02]  /*15c0*/  LEA.HI R9, R9, R0, RZ, 0x3 ;  /* 0x0000000009097211 */ /* 0x000fe400078f18ff */
[----:B------:R-:W-:Y:S02]  /*15d0*/  LOP3.LUT R16, R16, 0xfffffff8, RZ, 0xc0, !PT ;  /* 0xfffffff810107812 */ /* 0x000fe400078ec0ff */
[----:B------:R-:W-:Y:S01]  /*15e0*/  LOP3.LUT R11, R11, 0xfffffff8, RZ, 0xc0, !PT ;  /* 0xfffffff80b0b7812 */ /* 0x000fe200078ec0ff */
[----:B------:R-:W-:Y:S01]  /*15f0*/  @!PT LDS RZ, [RZ] ;  /* 0x00000000fffff984 */ /* 0x000fe20000000800 */
[----:B------:R1:W-:Y:S01]  /*1600*/  LDGSTS.E.BYPASS.LTC128B.128 [R17+0x10100], [R20.64], !P3 ;  /* 0x1010000014117fae */ /* 0x0003e2000d901d52 */
[----:B------:R-:W-:Y:S01]  /*1610*/  LOP3.LUT R9, R9, 0xfffffff8, RZ, 0xc0, !PT ;  /* 0xfffffff809097812 */ /* 0x000fe200078ec0ff */
[----:B------:R-:W-:-:S04]  /*1620*/  IMAD.WIDE R22, R16, 0x2, R18 ;  /* 0x0000000210167825 */ /* 0x000fc800078e0212 */
[--C-:B------:R-:W-:Y:S01]  /*1630*/  IMAD.WIDE R24, R11, 0x2, R18.reuse ;  /* 0x000000020b187825 */ /* 0x100fe200078e0212 */
[----:B------:R1:W-:Y:S03]  /*1640*/  LDGSTS.E.BYPASS.LTC128B.128 [R17+0x14100], [R22.64], !P4 ;  /* 0x1410000016117fae */ /* 0x0003e6000e101d52 */
[----:B------:R-:W-:Y:S01]  /*1650*/  IMAD.WIDE R18, R9, 0x2, R18 ;  /* 0x0000000209127825 */ /* 0x000fe200078e0212 */
[----:B------:R1:W-:Y:S04]  /*1660*/  LDGSTS.E.BYPASS.LTC128B.128 [R17+0x18100], [R24.64], !P6 ;  /* 0x1810000018117fae */ /* 0x0003e8000f101d52 */
[----:B------:R1:W-:Y:S02]  /*1670*/  LDGSTS.E.BYPASS.LTC128B.128 [R17+0x1c100], [R18.64], !P5 ;  /* 0x1c10000012117fae */ /* 0x0003e4000e901d52 */
.L_x_1968:
[----:B-12-4-:R-:W-:Y:S05]  /*1680*/  BSYNC B0 ;  /* 0x0000000000007941 */ /* 0x016fea0003800000 */
.L_x_1967:
        /* <DEDUP_REMOVED lines=8> */
[----:B------:R-:W-:Y:S02]  /*1710*/  SHF.R.S32.HI R20, RZ, 0x1f, R13 ;  /* 0x0000001fff147819 */ /* 0x000fe4000001140d */
[----:B------:R-:W-:Y:S02]  /*1720*/  SHF.R.S32.HI R9, RZ, 0x1f, R0 ;  /* 0x0000001fff097819 */ /* 0x000fe40000011400 */
[----:B------:R-:W-:Y:S02]  /*1730*/  LEA.HI R16, R11, R14, RZ, 0x3 ;  /* 0x0000000e0b107211 */ /* 0x000fe400078f18ff */
[----:B------:R-:W-:Y:S01]  /*1740*/  LEA.HI R11, R20, R13, RZ, 0x3 ;  /* 0x0000000d140b7211 */ /* 0x000fe200078f18ff */
[----:B--23--:R-:W-:Y:S01]  /*1750*/  IMAD.WIDE R20, R207, 0x2, R18 ;  /* 0x00000002cf147825 */ /* 0x00cfe200078e0212 */
[----:B------:R-:W-:-:S02]  /*1760*/  LEA.HI R9, R9, R0, RZ, 0x3 ;  /* 0x0000000009097211 */ /* 0x000fc400078f18ff */
        /* <DEDUP_REMOVED lines=11> */
.L_x_1970:
[----:B------:R-:W-:Y:S05]  /*1820*/  BSYNC B0 ;  /* 0x0000000000007941 */ /* 0x000fea0003800000 */
.L_x_1969:
        /* <DEDUP_REMOVED lines=8> */
[----:B------:R-:W-:Y:S02]  /*18b0*/  SHF.R.S32.HI R20, RZ, 0x1f, R13 ;  /* 0x0000001fff147819 */ /* 0x000fe4000001140d */
[----:B------:R-:W-:Y:S02]  /*18c0*/  SHF.R.S32.HI R9, RZ, 0x1f, R0 ;  /* 0x0000001fff097819 */ /* 0x000fe40000011400 */
[----:B------:R-:W-:Y:S02]  /*18d0*/  LEA.HI R16, R11, R14, RZ, 0x3 ;  /* 0x0000000e0b107211 */ /* 0x000fe400078f18ff */
[----:B------:R-:W-:Y:S01]  /*18e0*/  LEA.HI R11, R20, R13, RZ, 0x3 ;  /* 0x0000000d140b7211 */ /* 0x000fe200078f18ff */
[----:B---34-:R-:W-:Y:S01]  /*18f0*/  IMAD.WIDE R20, R207, 0x2, R18 ;  /* 0x00000002cf147825 */ /* 0x018fe200078e0212 */
        /* <DEDUP_REMOVED lines=12> */
.L_x_1972:
[----:B------:R-:W-:Y:S05]  /*19c0*/  BSYNC B0 ;  /* 0x0000000000007941 */ /* 0x000fea0003800000 */
.L_x_1971:
[----:B---3--:R3:W-:Y:S01]  /*19d0*/  SHFL.IDX PT, R18, R8, 0x3, 0x181f ;  /* 0x00781f0008127f89 */ /* 0x0087e200000e0000 */
[----:B------:R-:W-:Y:S01]  /*19e0*/  IADD3 R4, R4, 0x60, RZ ;  /* 0x0000006004047810 */ /* 0x000fe20007ffe0ff */
[----:B------:R-:W-:Y:S01]  /*19f0*/  UIADD3 UR26, UR20, -0x1, URZ ;  /* 0xffffffff141a7890 */ /* 0x000fe2000fffe03f */
[----:B------:R-:W-:Y:S01]  /*1a00*/  IMAD.MOV.U32 R236, RZ, RZ, c[0x0][0x2b8] ;  /* 0x0000ae00ffec7624 */ /* 0x000fe200078e00ff */
[----:B----4-:R4:W5:Y:S01]  /*1a10*/  SHFL.IDX PT, R19, R5, 0x3, 0x181f ;  /* 0x00781f0005137f89 */ /* 0x01096200000e0000 */
[----:B------:R-:W-:Y:S01]  /*1a20*/  ISETP.GE.AND P0, PT, R4, UR4, PT ;  /* 0x0000000404007c0c */ /* 0x000fe2000bf06270 */
[----:B------:R-:W-:Y:S01]  /*1a30*/  USHF.L.U32 UR11, UR26, 0x6, URZ ;  /* 0x000000061a0b7899 */ /* 0x000fe2000800063f */
[----:B------:R-:W-:Y:S01]  /*1a40*/  IMAD.SHL.U32 R235, R235, 0x2, RZ ;  /* 0x00000002ebeb7824 */ /* 0x000fe200078e00ff */
[----:B------:R-:W-:Y:S01]  /*1a50*/  ISETP.NE.AND P2, PT, R236, 0x1, PT ;  /* 0x00000001ec00780c */ /* 0x000fe20003f45270 */
[----:B------:R-:W-:Y:S01]  /*1a60*/  USHF.R.S32.HI UR6, URZ, 0x1f, UR7 ;  /* 0x0000001f3f067899 */ /* 0x000fe20008011407 */
[----:B------:R-:W-:Y:S01]  /*1a70*/  IMAD.MOV.U32 R237, RZ, RZ, RZ ;  /* 0x000000ffffed7224 */ /* 0x000fe200078e00ff */
[----:B------:R-:W-:Y:S01]  /*1a80*/  ULDC.64 UR4, c[0x0][0x2b0] ;  /* 0x0000ac0000047ab9 */ /* 0x000fe20000000a00 */
[----:B------:R-:W-:Y:S01]  /*1a90*/  IADD3 R9, R239, UR11, RZ ;  /* 0x0000000bef097c10 */ /* 0x000fe2000fffe0ff */
[----:B------:R-:W-:-:S02]  /*1aa0*/  UIMAD UR6, UR6, UR4, URZ ;  /* 0x00000004060672a4 */ /* 0x000fc4000f8e023f */
[----:B------:R-:W-:Y:S01]  /*1ab0*/  UIMAD.WIDE.U32 UR16, UR7, UR4, URZ ;  /* 0x00000004071072a5 */ /* 0x000fe2000f8e003f */
[C---:B------:R-:W-:Y:S01]  /*1ac0*/  ISETP.GE.AND P1, PT, R9.reuse, UR10, PT ;  /* 0x0000000a09007c0c */ /* 0x040fe2000bf26270 */
[----:B------:R-:W-:Y:S01]  /*1ad0*/  UIMAD UR5, UR7, UR5, UR6 ;  /* 0x00000005070572a4 */ /* 0x000fe2000f8e0206 */
[----:B------:R-:W-:Y:S02]  /*1ae0*/  IADD3 R238, R9, UR12, RZ ;  /* 0x0000000c09ee7c10 */ /* 0x000fe4000fffe0ff */
[----:B------:R-:W-:Y:S01]  /*1af0*/  ISETP.GT.OR P1, PT, R239, 0x3f, P1 ;  /* 0x0000003fef00780c */ /* 0x000fe20000f24670 */
[----:B------:R-:W-:Y:S01]  /*1b00*/  UIADD3 UR8, UR17, UR5, URZ ;  /* 0x0000000511087290 */ /* 0x000fe2000fffe03f */
[----:B-123--:R-:W-:Y:S01]  /*1b10*/  SHF.R.S32.HI R8, RZ, 0x1f, R13 ;  /* 0x0000001fff087819 */ /* 0x00efe2000001140d */
[----:B------:R-:W-:Y:S01]  /*1b20*/  @P2 IMAD.HI.U32 R11, R238, c[0x0][0x2bc], RZ ;  /* 0x0000af00ee0b2a27 */ /* 0x000fe200078e00ff */
[----:B----4-:R-:W-:-:S03]  /*1b30*/  SHF.R.S32.HI R5, RZ, 0x1f, R14 ;  /* 0x0000001fff057819 */ /* 0x010fc6000001140e */
[----:B-----5:R-:W-:Y:S01]  /*1b40*/  @!P0 IMAD.WIDE R24, R207, 0x2, R18 ;  /* 0x00000002cf188825 */ /* 0x020fe200078e0212 */
[----:B------:R-:W-:Y:S01]  /*1b50*/  LEA.HI R205, R8, R13, RZ, 0x3 ;  /* 0x0000000d08cd7211 */ /* 0x000fe200078f18ff */
[----:B------:R-:W-:Y:S01]  /*1b60*/  USHF.R.S32.HI UR6, URZ, 0x1f, UR13 ;  /* 0x0000001f3f067899 */ /* 0x000fe2000801140d */
[----:B------:R-:W-:Y:S01]  /*1b70*/  LEA.HI R206, R5, R14, RZ, 0x3 ;  /* 0x0000000e05ce7211 */ /* 0x000fe200078f18ff */
[----:B------:R-:W-:Y:S01]  /*1b80*/  IMAD.MOV.U32 R4, RZ, RZ, R238 ;  /* 0x000000ffff047224 */ /* 0x000fe200078e00ee */
[----:B------:R-:W-:Y:S01]  /*1b90*/  SHF.R.S32.HI R5, RZ, 0x1f, R0 ;  /* 0x0000001fff057819 */ /* 0x000fe20000011400 */
[----:B------:R-:W-:Y:S01]  /*1ba0*/  @!PT LDS RZ, [RZ] ;  /* 0x00000000fffff984 */ /* 0x000fe20000000800 */
[----:B------:R1:W-:Y:S01]  /*1bb0*/  @!P0 LDGSTS.E.BYPASS.LTC128B.128 [R235+0x13100], [R24.64], !P3 ;  /* 0x1310000018eb8fae */ /* 0x0003e2000d901d52 */
[----:B------:R-:W-:Y:S01]  /*1bc0*/  LOP3.LUT R206, R206, 0xfffffff8, RZ, 0xc0, !PT ;  /* 0xfffffff8cece7812 */ /* 0x000fe200078ec0ff */
[----:B------:R-:W-:Y:S01]  /*1bd0*/  ULDC.64 UR4, c[0x0][0x1e8] ;  /* 0x00007a0000047ab9 */ /* 0x000fe20000000a00 */
[----:B------:R-:W-:Y:S02]  /*1be0*/  LEA.HI R204, R5, R0, RZ, 0x3 ;  /* 0x0000000005cc7211 */ /* 0x000fe400078f18ff */
[----:B------:R-:W-:Y:S01]  /*1bf0*/  LOP3.LUT R205, R205, 0xfffffff8, RZ, 0xc0, !PT ;  /* 0xfffffff8cdcd7812 */ /* 0x000fe200078ec0ff */
[----:B------:R-:W-:Y:S01]  /*1c00*/  @!P0 IMAD.WIDE R22, R206, 0x2, R18 ;  /* 0x00000002ce168825 */ /* 0x000fe200078e0212 */
[----:B------:R-:W-:-:S02]  /*1c10*/  LOP3.LUT R204, R204, 0xfffffff8, RZ, 0xc0, !PT ;  /* 0xfffffff8cccc7812 */ /* 0x000fc400078ec0ff */
[----:B------:R-:W-:Y:S01]  /*1c20*/  @P2 SHF.R.U32.HI R4, RZ, c[0x0][0x2c0], R11 ;  /* 0x0000b000ff042a19 */ /* 0x000fe2000001160b */
[--C-:B------:R-:W-:Y:S01]  /*1c30*/  @!P0 IMAD.WIDE R20, R205, 0x2, R18.reuse ;  /* 0x00000002cd148825 */ /* 0x100fe200078e0212 */
[----:B------:R2:W-:Y:S02]  /*1c40*/  @!P0 LDGSTS.E.BYPASS.LTC128B.128 [R235+0x17100], [R22.64], !P4 ;  /* 0x1710000016eb8fae */ /* 0x0005e4000e101d52 */
[----:B------:R-:W-:Y:S01]  /*1c50*/  @!P1 IADD3 R16, P2, R4, UR16, RZ ;  /* 0x0000001004109c10 */ /* 0x000fe2000ff5e0ff */
[----:B------:R-:W-:Y:S01]  /*1c60*/  @!P0 IMAD.WIDE R18, R204, 0x2, R18 ;  /* 0x00000002cc128825 */ /* 0x000fe200078e0212 */
[----:B------:R3:W-:Y:S02]  /*1c70*/  @!P0 LDGSTS.E.BYPASS.LTC128B.128 [R235+0x1b100], [R20.64], !P6 ;  /* 0x1b10000014eb8fae */ /* 0x0007e4000f101d52 */
[----:B------:R-:W-:Y:S02]  /*1c80*/  @!P1 LEA.HI.X.SX32 R5, R4, UR8, 0x1, P2 ;  /* 0x0000000804059c11 */ /* 0x000fe400090f0eff */
[----:B------:R4:W-:Y:S01]  /*1c90*/  @!P0 LDGSTS.E.BYPASS.LTC128B.128 [R235+0x1f100], [R18.64], !P5 ;  /* 0x1f10000012eb8fae */ /* 0x0009e2000e901d52 */
[----:B------:R-:W-:-:S03]  /*1ca0*/  @!P1 LEA R8, P2, R16, c[0x0][0x2a0], 0x2 ;  /* 0x0000a80010089a11 */ /* 0x000fc600078410ff */
[----:B------:R-:W0:Y:S01]  /*1cb0*/  LDGDEPBAR ;  /* 0x00000000000079af */ /* 0x000e220000000000 */
[----:B------:R-:W-:-:S03]  /*1cc0*/  @!P1 LEA.HI.X R9, R16, c[0x0][0x2a4], R5, 0x2, P2 ;  /* 0x0000a90010099a11 */ /* 0x000fc600010f1405 */
[----:B------:R-:W-:Y:S06]  /*1cd0*/  BAR.SYNC.DEFER_BLOCKING 0x0 ;  /* 0x0000000000007b1d */ /* 0x000fec0000010000 */
[----:B------:R-:W5:Y:S01]  /*1ce0*/  @!P1 LDG.E R237, [R8.64] ;  /* 0x0000001208ed9981 */ /* 0x000f62000c1e1900 */
[----:B------:R-:W-:Y:S01]  /*1cf0*/  IMAD.MOV R5, RZ, RZ, -R4 ;  /* 0x000000ffff057224 */ /* 0x000fe200078e0a04 */
[----:B------:R-:W-:Y:S01]  /*1d00*/  UIMAD.WIDE.U32 UR14, UR13, UR4, URZ ;  /* 0x000000040d0e72a5 */ /* 0x000fe2000f8e003f */
[----:B--2---:R-:W-:Y:S01]  /*1d10*/  SHF.R.S32.HI R22, RZ, 0x4, R7 ;  /* 0x00000004ff167819 */ /* 0x004fe20000011407 */
[----:B------:R-:W-:Y:S01]  /*1d20*/  UIMAD UR4, UR6, UR4, URZ ;  /* 0x00000004060472a4 */ /* 0x000fe2000f8e023f */
[----:B------:R-:W-:Y:S01]  /*1d30*/  IMAD R238, R5, c[0x0][0x2b8], R238 ;  /* 0x0000ae0005ee7a24 */ /* 0x000fe200078e02ee */
[----:B------:R-:W-:Y:S01]  /*1d40*/  ISETP.GE.AND P3, PT, R207, c[0x0][0x1d4], PT ;  /* 0x00007500cf007a0c */ /* 0x000fe20003f66270 */
[----:B------:R-:W-:Y:S01]  /*1d50*/  IMAD.U32 R80, RZ, RZ, UR11 ;  /* 0x0000000bff507e24 */ /* 0x000fe2000f8e00ff */
[----:B------:R-:W-:Y:S01]  /*1d60*/  UIMAD UR4, UR13, UR5, UR4 ;  /* 0x000000050d0472a4 */ /* 0x000fe2000f8e0204 */
[C---:B---3--:R-:W-:Y:S01]  /*1d70*/  IMAD.WIDE.U32 R20, R238.reuse, c[0x0][0x1e0], RZ ;  /* 0x00007800ee147a25 */ /* 0x048fe200078e00ff */
[----:B------:R-:W-:Y:S01]  /*1d80*/  SHF.R.S32.HI R5, RZ, 0x1f, R238 ;  /* 0x0000001fff057819 */ /* 0x000fe200000114ee */
[----:B------:R-:W-:Y:S01]  /*1d90*/  UISETP.GT.AND UP2, UPT, UR26, UR9, UPT ;  /* 0x000000091a00728c */ /* 0x000fe2000bf44270 */
[----:B------:R-:W-:Y:S01]  /*1da0*/  LEA.HI R7, R7, R22, RZ, 0x1 ;  /* 0x0000001607077211 */ /* 0x000fe200078f08ff */
[----:B------:R-:W-:Y:S01]  /*1db0*/  UIADD3 UR7, UR15, UR4, URZ ;  /* 0x000000040f077290 */ /* 0x000fe2000fffe03f */
[----:B----4-:R-:W-:Y:S01]  /*1dc0*/  IMAD.WIDE.U32 R18, R238, c[0x0][0x208], RZ ;  /* 0x00008200ee127a25 */ /* 0x010fe200078e00ff */
[----:B------:R-:W-:Y:S01]  /*1dd0*/  ISETP.GE.AND P5, PT, R14, c[0x0][0x1d4], PT ;  /* 0x000075000e007a0c */ /* 0x000fe20003fa6270 */
[----:B------:R-:W-:Y:S01]  /*1de0*/  ULDC.64 UR4, c[0x0][0x210] ;  /* 0x0000840000047ab9 */ /* 0x000fe20000000a00 */
[----:B------:R-:W-:Y:S01]  /*1df0*/  LOP3.LUT R7, R7, 0xfffffffe, RZ, 0xc0, !PT ;  /* 0xfffffffe07077812 */ /* 0x000fe200078ec0ff */
[C---:B------:R-:W-:Y:S01]  /*1e00*/  IMAD R11, R5.reuse, c[0x0][0x1e0], RZ ;  /* 0x00007800050b7a24 */ /* 0x040fe200078e02ff */
[----:B------:R-:W-:Y:S01]  /*1e10*/  UIMAD UR6, UR6, UR4, URZ ;  /* 0x00000004060672a4 */ /* 0x000fe2000f8e023f */
[----:B------:R-:W-:Y:S01]  /*1e20*/  IMAD R5, R5, c[0x0][0x208], RZ ;  /* 0x0000820005057a24 */ /* 0x000fe200078e02ff */
[----:B------:R-:W-:Y:S01]  /*1e30*/  UIMAD.WIDE.U32 UR22, UR13, UR4, URZ ;  /* 0x000000040d1672a5 */ /* 0x000fe2000f8e003f */
[C---:B------:R-:W-:Y:S01]  /*1e40*/  IMAD R11, R238.reuse, c[0x0][0x1e4], R11 ;  /* 0x00007900ee0b7a24 */ /* 0x040fe200078e020b */
[----:B------:R-:W-:Y:S01]  /*1e50*/  UIMAD UR6, UR13, UR5, UR6 ;  /* 0x000000050d0672a4 */ /* 0x000fe2000f8e0206 */
[----:B------:R-:W-:Y:S01]  /*1e60*/  IMAD R16, R238, c[0x0][0x20c], R5 ;  /* 0x00008300ee107a24 */ /* 0x000fe200078e0205 */
[----:B------:R-:W-:Y:S01]  /*1e70*/  ISETP.GE.AND P4, PT, R13, c[0x0][0x1d4], PT ;  /* 0x000075000d007a0c */ /* 0x000fe20003f86270 */
[----:B------:R-:W-:Y:S01]  /*1e80*/  IMAD.IADD R21, R21, 0x1, R11 ;  /* 0x0000000115157824 */ /* 0x000fe200078e020b */
[----:B------:R-:W-:Y:S01]  /*1e90*/  UIADD3 UR6, UR23, UR6, URZ ;  /* 0x0000000617067290 */ /* 0x000fe2000fffe03f */
[----:B------:R-:W-:Y:S01]  /*1ea0*/  IMAD.IADD R17, R19, 0x1, R16 ;  /* 0x0000000113117824 */ /* 0x000fe200078e0210 */
[----:B------:R-:W-:Y:S01]  /*1eb0*/  ISETP.GE.AND P6, PT, R0, c[0x0][0x1d4], PT ;  /* 0x0000750000007a0c */ /* 0x000fe20003fc6270 */
[----:B------:R-:W-:Y:S01]  /*1ec0*/  IMAD.IADD R7, R22, 0x1, -R7 ;  /* 0x0000000116077824 */ /* 0x000fe200078e0a07 */
[----:B------:R-:W-:Y:S01]  /*1ed0*/  LEA.HI R86, R84, R83, RZ, 0x5 ;  /* 0x0000005354567211 */ /* 0x000fe200078f28ff */
[----:B------:R-:W-:Y:S01]  /*1ee0*/  IMAD.MOV.U32 R16, RZ, RZ, R18 ;  /* 0x000000ffff107224 */ /* 0x000fe200078e0012 */
[----:B------:R-:W-:Y:S01]  /*1ef0*/  ISETP.GE.AND P2, PT, R207, c[0x0][0x1d4], PT ;  /* 0x00007500cf007a0c */ /* 0x000fe20003f46270 */
[----:B------:R-:W-:Y:S01]  /*1f00*/  IMAD.SHL.U32 R5, R15, 0x40, RZ ;  /* 0x000000400f057824 */ /* 0x000fe200078e00ff */
[----:B------:R-:W-:Y:S01]  /*1f10*/  SHF.R.S32.HI R85, RZ, 0x5, R86 ;  /* 0x00000005ff557819 */ /* 0x000fe20000011456 */
[----:B------:R-:W-:Y:S01]  /*1f20*/  IMAD.SHL.U32 R10, R10, 0x40, RZ ;  /* 0x000000400a0a7824 */ /* 0x000fe200078e00ff */
[----:B------:R-:W-:Y:S01]  /*1f30*/  SHF.R.S32.HI R166, RZ, 0x1f, R207 ;  /* 0x0000001fffa67819 */ /* 0x000fe200000114cf */
[----:B------:R-:W-:Y:S01]  /*1f40*/  IMAD.SHL.U32 R81, R7, 0x8, RZ ;  /* 0x0000000807517824 */ /* 0x000fe200078e00ff */
[----:B------:R-:W-:Y:S01]  /*1f50*/  LOP3.LUT R5, R5, 0x1c0, RZ, 0xc0, !PT ;  /* 0x000001c005057812 */ /* 0x000fe200078ec0ff */
[----:B------:R-:W-:Y:S01]  /*1f60*/  IMAD.SHL.U32 R82, R6, 0x40, RZ ;  /* 0x0000004006527824 */ /* 0x000fe200078e00ff */
[----:B------:R-:W-:-:S02]  /*1f70*/  LOP3.LUT R10, R10, 0x1c0, RZ, 0xc0, !PT ;  /* 0x000001c00a0a7812 */ /* 0x000fc400078ec0ff */
[----:B------:R-:W-:Y:S02]  /*1f80*/  SEL R248, RZ, 0x10, P6 ;  /* 0x00000010fff87807 */ /* 0x000fe40003000000 */
[----:B------:R-:W-:Y:S02]  /*1f90*/  LOP3.LUT R81, R10, 0x8, R81, 0xf8, !PT ;  /* 0x000000080a517812 */ /* 0x000fe400078ef851 */
[----:B------:R-:W-:Y:S02]  /*1fa0*/  SHF.R.U32.HI R10, RZ, 0x3, R10 ;  /* 0x00000003ff0a7819 */ /* 0x000fe4000001160a */
[----:B------:R-:W-:Y:S02]  /*1fb0*/  LOP3.LUT R82, R82, 0xfffffe00, RZ, 0xc0, !PT ;  /* 0xfffffe0052527812 */ /* 0x000fe400078ec0ff */
[----:B------:R-:W-:Y:S02]  /*1fc0*/  LOP3.LUT R81, R81, R10, RZ, 0x3c, !PT ;  /* 0x0000000a51517212 */ /* 0x000fe400078e3cff */
[----:B------:R-:W-:Y:S01]  /*1fd0*/  IADD3 R242, R235, 0x100, RZ ;  /* 0x00000100ebf27810 */ /* 0x000fe20007ffe0ff */
[----:B------:R-:W-:Y:S01]  /*1fe0*/  IMAD R234, R85, 0x400, R82 ;  /* 0x0000040055ea7824 */ /* 0x000fe200078e0252 */
[----:B------:R-:W-:-:S02]  /*1ff0*/  SHF.R.S32.HI R247, RZ, 0x1f, R206 ;  /* 0x0000001ffff77819 */ /* 0x000fc400000114ce */
[----:B------:R-:W-:Y:S01]  /*2000*/  SHF.R.S32.HI R246, RZ, 0x1f, R205 ;  /* 0x0000001ffff67819 */ /* 0x000fe200000114cd */
[----:B------:R-:W-:Y:S01]  /*2010*/  IMAD.IADD R234, R81, 0x1, R234 ;  /* 0x0000000151ea7824 */ /* 0x000fe200078e02ea */
[----:B------:R-:W-:-:S03]  /*2020*/  SHF.R.S32.HI R245, RZ, 0x1f, R204 ;  /* 0x0000001ffff57819 */ /* 0x000fc600000114cc */
[----:B------:R-:W-:-:S04]  /*2030*/  IMAD.SHL.U32 R234, R234, 0x2, RZ ;  /* 0x00000002eaea7824 */ /* 0x000fc800078e00ff */
[--C-:B------:R-:W-:Y:S02]  /*2040*/  IMAD R230, R2, 0x2, R234.reuse ;  /* 0x0000000202e67824 */ /* 0x100fe400078e02ea */
[C---:B------:R-:W-:Y:S02]  /*2050*/  IMAD R229, R3.reuse, 0x2, R234 ;  /* 0x0000000203e57824 */ /* 0x040fe400078e02ea */
[----:B------:R-:W-:Y:S01]  /*2060*/  IMAD R227, R3, 0x2, R230 ;  /* 0x0000000203e37824 */ /* 0x000fe200078e02e6 */
[----:B-----5:R-:W-:Y:S01]  /*2070*/  SHF.R.S32.HI R8, RZ, 0x1f, R237 ;  /* 0x0000001fff087819 */ /* 0x020fe200000114ed */
[----:B------:R-:W-:-:S04]  /*2080*/  IMAD.WIDE.U32 R20, R237, c[0x0][0x1f0], R20 ;  /* 0x00007c00ed147a25 */ /* 0x000fc800078e0014 */
[----:B------:R-:W-:Y:S01]  /*2090*/  IMAD R4, R8, c[0x0][0x1f0], RZ ;  /* 0x00007c0008047a24 */ /* 0x000fe200078e02ff */
[----:B------:R-:W-:Y:S01]  /*20a0*/  IADD3 R9, P0, R20, UR14, RZ ;  /* 0x0000000e14097c10 */ /* 0x000fe2000ff1e0ff */
[----:B------:R-:W-:Y:S02]  /*20b0*/  IMAD R8, R8, c[0x0][0x218], RZ ;  /* 0x0000860008087a24 */ /* 0x000fe400078e02ff */
[C---:B------:R-:W-:Y:S02]  /*20c0*/  IMAD R4, R237.reuse, c[0x0][0x1f4], R4 ;  /* 0x00007d00ed047a24 */ /* 0x040fe400078e0204 */
[----:B------:R-:W-:-:S03]  /*20d0*/  IMAD.WIDE.U32 R16, R237, c[0x0][0x218], R16 ;  /* 0x00008600ed107a25 */ /* 0x000fc600078e0010 */
[----:B------:R-:W-:Y:S01]  /*20e0*/  IADD3.X R4, R21, UR7, R4, P0, !PT ;  /* 0x0000000715047c10 */ /* 0x000fe200087fe404 */
[----:B------:R-:W-:Y:S01]  /*20f0*/  IMAD R11, R237, c[0x0][0x21c], R8 ;  /* 0x00008700ed0b7a24 */ /* 0x000fe200078e0208 */
[----:B------:R-:W-:-:S04]  /*2100*/  LEA R22, P0, R9, c[0x0][0x1c8], 0x1 ;  /* 0x0000720009167a11 */ /* 0x000fc800078008ff */
[----:B------:R-:W-:Y:S01]  /*2110*/  LEA.HI.X R9, R9, c[0x0][0x1cc], R4, 0x1, P0 ;  /* 0x0000730009097a11 */ /* 0x000fe200000f0c04 */
[----:B------:R-:W-:Y:S01]  /*2120*/  IMAD.SHL.U32 R4, R12, 0x8, RZ ;  /* 0x000000080c047824 */ /* 0x000fe200078e00ff */
[----:B------:R-:W-:Y:S01]  /*2130*/  IADD3 R8, P0, R16, UR22, RZ ;  /* 0x0000001610087c10 */ /* 0x000fe2000ff1e0ff */
[----:B------:R-:W-:Y:S01]  /*2140*/  SHFL.IDX PT, R18, R22, RZ, 0x181f ;  /* 0x00181fff16127589 */ /* 0x000fe200000e0000 */
[----:B------:R-:W-:Y:S02]  /*2150*/  IADD3 R12, -R12, UR10, -R80 ;  /* 0x0000000a0c0c7c10 */ /* 0x000fe4000fffe950 */
[----:B------:R-:W-:Y:S01]  /*2160*/  IADD3.X R11, R17, UR6, R11, P0, !PT ;  /* 0x00000006110b7c10 */ /* 0x000fe200087fe40b */
[----:B------:R-:W2:Y:S01]  /*2170*/  SHFL.IDX PT, R19, R9, RZ, 0x181f ;  /* 0x00181fff09137589 */ /* 0x000ea200000e0000 */
[----:B------:R-:W-:Y:S02]  /*2180*/  LOP3.LUT R4, R5, 0x8, R4, 0xf8, !PT ;  /* 0x0000000805047812 */ /* 0x000fe400078ef804 */
[----:B------:R-:W-:Y:S01]  /*2190*/  LEA R17, P0, R8, c[0x0][0x1f8], 0x1 ;  /* 0x00007e0008117a11 */ /* 0x000fe200078008ff */
[----:B------:R-:W-:Y:S01]  /*21a0*/  SHFL.IDX PT, R9, R9, 0x1, 0x181f ;  /* 0x00381f0009097f89 */ /* 0x000fe200000e0000 */
[----:B------:R-:W-:-:S02]  /*21b0*/  SHF.R.U32.HI R5, RZ, 0x3, R5 ;  /* 0x00000003ff057819 */ /* 0x000fc40000011605 */
[----:B------:R-:W-:Y:S01]  /*21c0*/  LEA.HI.X R11, R8, c[0x0][0x1fc], R11, 0x1, P0 ;  /* 0x00007f00080b7a11 */ /* 0x000fe200000f0c0b */
[----:B------:R-:W-:Y:S01]  /*21d0*/  SHFL.IDX PT, R56, R17, RZ, 0x181f ;  /* 0x00181fff11387589 */ /* 0x000fe200000e0000 */
[----:B------:R-:W-:Y:S02]  /*21e0*/  LOP3.LUT R4, R4, R5, RZ, 0x3c, !PT ;  /* 0x0000000504047212 */ /* 0x000fe400078e3cff */
[----:B------:R-:W-:Y:S01]  /*21f0*/  ISETP.GE.AND P1, PT, R12, 0x1, PT ;  /* 0x000000010c00780c */ /* 0x000fe20003f26270 */
[----:B------:R-:W-:Y:S01]  /*2200*/  SHFL.IDX PT, R5, R11, RZ, 0x181f ;  /* 0x00181fff0b057589 */ /* 0x000fe200000e0000 */
[----:B------:R-:W-:Y:S01]  /*2210*/  LOP3.LUT P0, RZ, R15, 0x2, RZ, 0xc0, !PT ;  /* 0x000000020fff7812 */ /* 0x000fe2000780c0ff */
[----:B------:R-:W-:Y:S02]  /*2220*/  IMAD R233, R7, 0x200, R4 ;  /* 0x0000020007e97824 */ /* 0x000fe400078e0204 */
[----:B------:R3:W-:Y:S01]  /*2230*/  SHFL.IDX PT, R68, R17, 0x1, 0x181f ;  /* 0x00381f0011447f89 */ /* 0x0007e200000e0000 */
[----:B------:R-:W-:-:S03]  /*2240*/  IMAD.WIDE R6, R204, 0x2, RZ ;  /* 0x00000002cc067825 */ /* 0x000fc600078e02ff */
[----:B------:R4:W5:Y:S01]  /*2250*/  SHFL.IDX PT, R8, R22, 0x1, 0x181f ;  /* 0x00381f0016087f89 */ /* 0x00096200000e0000 */
[----:B------:R-:W-:-:S03]  /*2260*/  IMAD.SHL.U32 R233, R233, 0x2, RZ ;  /* 0x00000002e9e97824 */ /* 0x000fc600078e00ff */
[----:B------:R5:W5:Y:S01]  /*2270*/  SHFL.IDX PT, R4, R11, 0x1, 0x181f ;  /* 0x00381f000b047f89 */ /* 0x000b6200000e0000 */
[--C-:B--2---:R-:W-:Y:S01]  /*2280*/  @P1 IMAD.WIDE R26, R207, 0x2, R18.reuse ;  /* 0x00000002cf1a1825 */ /* 0x104fe200078e0212 */
[C---:B------:R-:W-:Y:S02]  /*2290*/  IADD3 R16, R233.reuse, 0x8100, RZ ;  /* 0x00008100e9107810 */ /* 0x040fe40007ffe0ff */
[----:B------:R-:W-:Y:S01]  /*22a0*/  IADD3 R232, R233, 0x8120, RZ ;  /* 0x00008120e9e87810 */ /* 0x000fe20007ffe0ff */
[--C-:B------:R-:W-:Y:S01]  /*22b0*/  @P1 IMAD.WIDE R20, R206, 0x2, R18.reuse ;  /* 0x00000002ce141825 */ /* 0x100fe200078e0212 */
[----:B------:R-:W-:Y:S01]  /*22c0*/  @P0 IADD3 R232, R16, -0x20, RZ ;  /* 0xffffffe010e80810 */ /* 0x000fe20007ffe0ff */
[----:B------:R2:W-:Y:S01]  /*22d0*/  @P1 LDGSTS.E.BYPASS.LTC128B.128 [R235+0x8100], [R26.64], !P3 ;  /* 0x081000001aeb1fae */ /* 0x0005e2000d901d52 */
[----:B------:R-:W-:Y:S01]  /*22e0*/  ISETP.GT.AND P0, PT, R12, 0x20, PT ;  /* 0x000000200c00780c */ /* 0x000fe20003f04270 */
[----:B-1----:R-:W-:Y:S01]  /*22f0*/  @P1 IMAD.WIDE R24, R205, 0x2, R18 ;  /* 0x00000002cd181825 */ /* 0x002fe200078e0212 */
[C---:B------:R-:W-:Y:S01]  /*2300*/  IADD3 R223, R232.reuse, 0x800, RZ ;  /* 0x00000800e8df7810 */ /* 0x040fe20007ffe0ff */
[----:B------:R1:W-:Y:S01]  /*2310*/  @P1 LDGSTS.E.BYPASS.LTC128B.128 [R235+0xa100], [R20.64], !P5 ;  /* 0x0a10000014eb1fae */ /* 0x0003e2000e901d52 */
[----:B------:R-:W-:-:S02]  /*2320*/  IADD3 R222, R232, 0x1000, RZ ;  /* 0x00001000e8de7810 */ /* 0x000fc40007ffe0ff */
[C---:B------:R-:W-:Y:S01]  /*2330*/  IADD3 R221, R232.reuse, 0x1800, RZ ;  /* 0x00001800e8dd7810 */ /* 0x040fe20007ffe0ff */
[----:B---3--:R-:W-:Y:S01]  /*2340*/  IMAD.WIDE R16, R207, 0x2, RZ ;  /* 0x00000002cf107825 */ /* 0x008fe200078e02ff */
[----:B------:R3:W-:Y:S01]  /*2350*/  @P1 LDGSTS.E.BYPASS.LTC128B.128 [R235+0xc100], [R24.64], !P4 ;  /* 0x0c10000018eb1fae */ /* 0x0007e2000e101d52 */
[----:B------:R-:W-:Y:S02]  /*2360*/  IADD3 R219, R232, 0x2000, RZ ;  /* 0x00002000e8db7810 */ /* 0x000fe40007ffe0ff */
[----:B----4-:R-:W-:Y:S01]  /*2370*/  @P1 IMAD.WIDE R22, R204, 0x2, R18 ;  /* 0x00000002cc161825 */ /* 0x010fe200078e0212 */
[C---:B------:R-:W-:Y:S02]  /*2380*/  IADD3 R218, R232.reuse, 0x2800, RZ ;  /* 0x00002800e8da7810 */ /* 0x040fe40007ffe0ff */
[----:B------:R-:W-:Y:S01]  /*2390*/  IADD3 R217, R232, 0x3000, RZ ;  /* 0x00003000e8d97810 */ /* 0x000fe20007ffe0ff */
[----:B-----5:R-:W-:Y:S01]  /*23a0*/  @P0 IMAD.WIDE R18, R206, 0x2, R8 ;  /* 0x00000002ce120825 */ /* 0x020fe200078e0208 */
[----:B------:R4:W-:Y:S01]  /*23b0*/  @P1 LDGSTS.E.BYPASS.LTC128B.128 [R235+0xe100], [R22.64], !P6 ;  /* 0x0e10000016eb1fae */ /* 0x0009e2000f101d52 */
[----:B------:R-:W-:-:S02]  /*23c0*/  IADD3 R28, P1, R56, R16, RZ ;  /* 0x00000010381c7210 */ /* 0x000fc40007f3e0ff */
[----:B------:R-:W-:Y:S01]  /*23d0*/  IMAD.WIDE R10, R206, 0x2, RZ ;  /* 0x00000002ce0a7825 */ /* 0x000fe200078e02ff */
[C---:B------:R-:W-:Y:S02]  /*23e0*/  IADD3 R216, R232.reuse, 0x3800, RZ ;  /* 0x00003800e8d87810 */ /* 0x040fe40007ffe0ff */
[----:B------:R-:W-:Y:S01]  /*23f0*/  IADD3 R215, R232, 0x4000, RZ ;  /* 0x00004000e8d77810 */ /* 0x000fe20007ffe0ff */
[----:B------:R-:W-:Y:S01]  /*2400*/  IMAD.X R29, R5, 0x1, R17, P1 ;  /* 0x00000001051d7824 */ /* 0x000fe200008e0611 */
[----:B------:R-:W-:Y:S02]  /*2410*/  IADD3 R34, P1, R16, R68, RZ ;  /* 0x0000004410227210 */ /* 0x000fe40007f3e0ff */
[C---:B------:R-:W-:Y:S02]  /*2420*/  IADD3 R214, R232.reuse, 0x4800, RZ ;  /* 0x00004800e8d67810 */ /* 0x040fe40007ffe0ff */
[C---:B------:R-:W-:Y:S01]  /*2430*/  IADD3 R213, R232.reuse, 0x5000, RZ ;  /* 0x00005000e8d57810 */ /* 0x040fe20007ffe0ff */
[----:B------:R-:W-:Y:S01]  /*2440*/  IMAD.X R35, R17, 0x1, R4, P1 ;  /* 0x0000000111237824 */ /* 0x000fe200008e0604 */
[C---:B------:R-:W-:Y:S01]  /*2450*/  IADD3 R212, R232.reuse, 0x5800, RZ ;  /* 0x00005800e8d47810 */ /* 0x040fe20007ffe0ff */
[----:B-1----:R-:W-:Y:S01]  /*2460*/  @P0 IMAD.WIDE R20, R207, 0x2, R8 ;  /* 0x00000002cf140825 */ /* 0x002fe200078e0208 */
[----:B------:R-:W-:-:S02]  /*2470*/  IADD3 R211, R232, 0x6000, RZ ;  /* 0x00006000e8d37810 */ /* 0x000fc40007ffe0ff */
[C---:B------:R-:W-:Y:S01]  /*2480*/  IADD3 R210, R232.reuse, 0x6800, RZ ;  /* 0x00006800e8d27810 */ /* 0x040fe20007ffe0ff */
[C-C-:B---3--:R-:W-:Y:S01]  /*2490*/  @P0 IMAD.WIDE R24, R205.reuse, 0x2, R8.reuse ;  /* 0x00000002cd180825 */ /* 0x148fe200078e0208 */
[----:B------:R1:W-:Y:S01]  /*24a0*/  @P0 LDGSTS.E.BYPASS.LTC128B.128 [R235+0x9100], [R20.64], !P3 ;  /* 0x0910000014eb0fae */ /* 0x0003e2000d901d52 */
[----:B------:R-:W-:Y:S02]  /*24b0*/  IADD3 R209, R232, 0x7000, RZ ;  /* 0x00007000e8d17810 */ /* 0x000fe40007ffe0ff */
[----:B------:R-:W-:Y:S01]  /*24c0*/  @P0 IMAD.WIDE R16, R204, 0x2, R8 ;  /* 0x00000002cc100825 */ /* 0x000fe200078e0208 */
[----:B------:R3:W-:Y:S01]  /*24d0*/  @P0 LDGSTS.E.BYPASS.LTC128B.128 [R235+0xb100], [R18.64], !P5 ;  /* 0x0b10000012eb0fae */ /* 0x0007e2000e901d52 */
[----:B------:R-:W-:Y:S02]  /*24e0*/  IADD3 R208, R232, 0x7800, RZ ;  /* 0x00007800e8d07810 */ /* 0x000fe40007ffe0ff */
[----:B------:R-:W-:Y:S01]  /*24f0*/  IMAD.WIDE R8, R205, 0x2, RZ ;  /* 0x00000002cd087825 */ /* 0x000fe200078e02ff */
[----:B------:R2:W-:Y:S01]  /*2500*/  @P0 LDGSTS.E.BYPASS.LTC128B.128 [R235+0xd100], [R24.64], !P4 ;  /* 0x0d10000018eb0fae */ /* 0x0005e2000e101d52 */
[----:B----4-:R-:W-:-:S03]  /*2510*/  IADD3 R22, P1, R56, R10, RZ ;  /* 0x0000000a38167210 */ /* 0x010fc60007f3e0ff */
[----:B------:R3:W-:Y:S01]  /*2520*/  @P0 LDGSTS.E.BYPASS.LTC128B.128 [R235+0xf100], [R16.64], !P6 ;  /* 0x0f10000010eb0fae */ /* 0x0007e2000f101d52 */
[-C--:B------:R-:W-:Y:S01]  /*2530*/  IADD3 R32, P0, R10, R68.reuse, RZ ;  /* 0x000000440a207210 */ /* 0x080fe20007f1e0ff */
[----:B------:R-:W-:Y:S02]  /*2540*/  IMAD.X R23, R5, 0x1, R11, P1 ;  /* 0x0000000105177824 */ /* 0x000fe400008e060b */
[----:B------:R-:W0:Y:S02]  /*2550*/  LDGDEPBAR ;  /* 0x00000000000079af */ /* 0x000e240000000000 */
[----:B------:R-:W-:Y:S01]  /*2560*/  IMAD.X R33, R11, 0x1, R4, P0 ;  /* 0x000000010b217824 */ /* 0x000fe200000e0604 */
[----:B------:R-:W-:-:S05]  /*2570*/  IADD3 R70, P0, R8, R68, RZ ;  /* 0x0000004408467210 */ /* 0x000fca0007f1e0ff */
[----:B------:R-:W-:Y:S01]  /*2580*/  IMAD.X R71, R9, 0x1, R4, P0 ;  /* 0x0000000109477824 */ /* 0x000fe200000e0604 */
[----:B------:R-:W-:Y:S02]  /*2590*/  IADD3 R68, P0, R6, R68, RZ ;  /* 0x0000004406447210 */ /* 0x000fe40007f1e0ff */
[----:B-1----:R-:W-:-:S03]  /*25a0*/  IADD3 R20, P1, R56, R8, RZ ;  /* 0x0000000838147210 */ /* 0x002fc60007f3e0ff */
[----:B------:R-:W-:Y:S01]  /*25b0*/  IMAD.X R69, R7, 0x1, R4, P0 ;  /* 0x0000000107457824 */ /* 0x000fe200000e0604 */
[----:B------:R-:W-:Y:S01]  /*25c0*/  ISETP.LT.OR P0, PT, R12, 0x1, P2 ;  /* 0x000000010c00780c */ /* 0x000fe20001701670 */
[----:B------:R-:W-:Y:S01]  /*25d0*/  IMAD.X R21, R5, 0x1, R9, P1 ;  /* 0x0000000105157824 */ /* 0x000fe200008e0609 */
[----:B------:R-:W-:Y:S02]  /*25e0*/  IADD3 R56, P1, R56, R6, RZ ;  /* 0x0000000638387210 */ /* 0x000fe40007f3e0ff */
[----:B------:R-:W-:-:S03]  /*25f0*/  ISETP.GE.AND P2, PT, R13, c[0x0][0x1d4], PT ;  /* 0x000075000d007a0c */ /* 0x000fc60003f46270 */
[----:B------:R-:W-:Y:S01]  /*2600*/  IMAD.X R57, R5, 0x1, R7, P1 ;  /* 0x0000000105397824 */ /* 0x000fe200008e0607 */
[----:B------:R-:W-:Y:S01]  /*2610*/  ISETP.GE.AND P1, PT, R14, c[0x0][0x1d4], PT ;  /* 0x000075000e007a0c */ /* 0x000fe20003f26270 */
[----:B------:R-:W-:-:S04]  /*2620*/  DEPBAR.LE SB0, 0x1 ;  /* 0x000080400000791a */ /* 0x000fc80000000000 */
[----:B------:R-:W-:-:S04]  /*2630*/  DEPBAR.LE SB0, 0x0 ;  /* 0x000080000000791a */ /* 0x000fc80000000000 */
[----:B------:R-:W-:Y:S06]  /*2640*/  BAR.SYNC.DEFER_BLOCKING 0x0 ;  /* 0x0000000000007b1d */ /* 0x000fec0000010000 */
[----:B------:R-:W-:Y:S04]  /*2650*/  LDSM.16.M88.4 R52, [R234+0x10100] ;  /* 0x01010000ea34783b */ /* 0x000fe80000000200 */
[----:B------:R-:W-:Y:S04]  /*2660*/  LDSM.16.M88.4 R36, [R230+0x10100] ;  /* 0x01010000e624783b */ /* 0x000fe80000000200 */
[----:B--2---:R-:W-:Y:S04]  /*2670*/  LDSM.16.M88.4 R24, [R233+0x8100] ;  /* 0x00810000e918783b */ /* 0x004fe80000000200 */
[----:B---3--:R-:W-:Y:S04]  /*2680*/  LDSM.16.M88.4 R16, [R233+0x8900] ;  /* 0x00890000e910783b */ /* 0x008fe80000000200 */
[----:B------:R-:W1:Y:S04]  /*2690*/  LDSM.16.M88.4 R60, [R233+0x9100] ;  /* 0x00910000e93c783b */ /* 0x000e680000000200 */
[----:B------:R-:W-:Y:S04]  /*26a0*/  LDSM.16.M88.4 R4, [R233+0x9900] ;  /* 0x00990000e904783b */ /* 0x000fe80000000200 */
[----:B------:R-:W-:Y:S04]  /*26b0*/  LDSM.16.M88.4 R44, [R232] ;  /* 0x00000000e82c783b */ /* 0x000fe80000000200 */
[----:B------:R-:W-:Y:S04]  /*26c0*/  LDSM.16.M88.4 R8, [R232+0x800] ;  /* 0x00080000e808783b */ /* 0x000fe80000000200 */
[----:B------:R-:W2:Y:S04]  /*26d0*/  LDSM.16.M88.4 R48, [R232+0x1000] ;  /* 0x00100000e830783b */ /* 0x000ea80000000200 */
[----:B------:R-:W3:Y:S04]  /*26e0*/  LDSM.16.M88.4 R40, [R232+0x1800] ;  /* 0x00180000e828783b */ /* 0x000ee80000000200 */
[----:B------:R-:W-:Y:S01]  /*26f0*/  @!PT LDS RZ, [RZ] ;  /* 0x00000000fffff984 */ /* 0x000fe20000000800 */
[----:B------:R-:W-:Y:S01]  /*2700*/  @!PT LDS RZ, [RZ] ;  /* 0x00000000fffff984 */ /* 0x000fe20000000800 */
[----:B------:R-:W-:Y:S01]  /*2710*/  @!PT LDS RZ, [RZ] ;  /* 0x00000000fffff984 */ /* 0x000fe20000000800 */
[----:B------:R4:W-:Y:S01]  /*2720*/  LDGSTS.E.BYPASS.LTC128B.128 [R235+0x100], [R28.64], !P0 ;  /* 0x001000001ceb7fae */ /* 0x0009e2000c101d52 */
[----:B------:R-:W-:-:S13]  /*2730*/  ISETP.LT.OR P0, PT, R12, 0x1, P1 ;  /* 0x000000010c00780c */ /* 0x000fda0000f01670 */
[----:B------:R5:W-:Y:S01]  /*2740*/  LDGSTS.E.BYPASS.LTC128B.128 [R235+0x2100], [R22.64], !P0 ;  /* 0x0210000016eb7fae */ /* 0x000be2000c101d52 */
[----:B------:R-:W-:Y:S01]  /*2750*/  ISETP.LT.OR P0, PT, R12, 0x1, P2 ;  /* 0x000000010c00780c */ /* 0x000fe20001701670 */
[----:B-1----:R-:W-:Y:S01]  /*2760*/  HMMA.16816.F32 R64, R52, R60, RZ ;  /* 0x0000003c3440723c */ /* 0x002fe200000018ff */
[----:B------:R-:W-:Y:S01]  /*2770*/  ISETP.GE.AND P2, PT, R0, c[0x0][0x1d4], PT ;  /* 0x0000750000007a0c */ /* 0x000fe20003f46270 */
[----:B------:R-:W-:-:S06]  /*2780*/  IMAD.MOV.U32 R0, RZ, RZ, 0x40 ;  /* 0x00000040ff007424 */ /* 0x000fcc00078e00ff */
[----:B------:R-:W-:Y:S04]  /*2790*/  HMMA.16816.F32 R60, R52, R62, RZ ;  /* 0x0000003e343c723c */ /* 0x000fe800000018ff */
[----:B------:R5:W-:Y:S01]  /*27a0*/  LDGSTS.E.BYPASS.LTC128B.128 [R235+0x4100], [R20.64], !P0 ;  /* 0x0410000014eb7fae */ /* 0x000be2000c101d52 */
[----:B------:R-:W-:-:S03]  /*27b0*/  ISETP.LT.OR P0, PT, R12, 0x1, P2 ;  /* 0x000000010c00780c */ /* 0x000fc60001701670 */
[C---:B----4-:R-:W-:Y:S08]  /*27c0*/  HMMA.16816.F32 R28, R52.reuse, R24, RZ ;  /* 0x00000018341c723c */ /* 0x050ff000000018ff */
[----:B------:R-:W-:Y:S02]  /*27d0*/  HMMA.16816.F32 R24, R52, R26, RZ ;  /* 0x0000001a3418723c */ /* 0x000fe400000018ff */
[----:B------:R1:W-:Y:S01]  /*27e0*/  LDGSTS.E.BYPASS.LTC128B.128 [R235+0x6100], [R56.64], !P0 ;  /* 0x0610000038eb7fae */ /* 0x0003e2000c101d52 */
[----:B------:R-:W-:-:S04]  /*27f0*/  ISETP.GE.AND P0, PT, R207, c[0x0][0x1d4], PT ;  /* 0x00007500cf007a0c */ /* 0x000fc80003f06270 */
[C---:B------:R-:W-:Y:S01]  /*2800*/  ISETP.LT.OR P0, PT, R12.reuse, 0x21, P0 ;  /* 0x000000210c00780c */ /* 0x040fe20000701670 */
[----:B--2---:R-:W-:Y:S08]  /*2810*/  HMMA.16816.F32 R64, R36, R48, R64 ;  /* 0x000000302440723c */ /* 0x004ff00000001840 */
[----:B-----5:R-:W-:Y:S04]  /*2820*/  HMMA.16816.F32 R20, R52, R16, RZ ;  /* 0x000000103414723c */ /* 0x020fe800000018ff */
[----:B------:R2:W-:Y:S01]  /*2830*/  LDGSTS.E.BYPASS.LTC128B.128 [R235+0x1100], [R34.64], !P0 ;  /* 0x0110000022eb7fae */ /* 0x0005e2000c101d52 */
[----:B------:R-:W-:-:S02]  /*2840*/  ISETP.LT.OR P0, PT, R12, 0x21, P1 ;  /* 0x000000210c00780c */ /* 0x000fc40000f01670 */
[----:B------:R-:W-:Y:S01]  /*2850*/  ISETP.GE.AND P1, PT, R13, c[0x0][0x1d4], PT ;  /* 0x000075000d007a0c */ /* 0x000fe20003f26270 */
[----:B------:R-:W-:Y:S03]  /*2860*/  HMMA.16816.F32 R16, R52, R18, RZ ;  /* 0x000000123410723c */ /* 0x000fe600000018ff */
[----:B------:R-:W-:-:S05]  /*2870*/  ISETP.LT.OR P1, PT, R12, 0x21, P1 ;  /* 0x000000210c00780c */ /* 0x000fca0000f21670 */
[----:B-1----:R-:W-:Y:S02]  /*2880*/  HMMA.16816.F32 R56, R52, R4, RZ ;  /* 0x000000043438723c */ /* 0x002fe400000018ff */
[----:B------:R2:W-:Y:S01]  /*2890*/  LDGSTS.E.BYPASS.LTC128B.128 [R235+0x3100], [R32.64], !P0 ;  /* 0x0310000020eb7fae */ /* 0x0005e2000c101d52 */
[----:B------:R-:W-:-:S04]  /*28a0*/  LOP3.LUT P0, RZ, R15, 0x4, RZ, 0xc0, !PT ;  /* 0x000000040fff7812 */ /* 0x000fc8000780c0ff */
[----:B------:R-:W-:Y:S01]  /*28b0*/  SEL R0, R0, 0xffffffc0, !P0 ;  /* 0xffffffc000007807 */ /* 0x000fe20004000000 */
[----:B------:R1:W-:Y:S01]  /*28c0*/  LDGSTS.E.BYPASS.LTC128B.128 [R235+0x5100], [R70.64], !P1 ;  /* 0x0510000046eb7fae */ /* 0x0003e2000c901d52 */
[----:B------:R-:W-:Y:S01]  /*28d0*/  ISETP.LT.OR P0, PT, R12, 0x21, P2 ;  /* 0x000000210c00780c */ /* 0x000fe20001701670 */
[----:B------:R-:W-:Y:S01]  /*28e0*/  HMMA.16816.F32 R52, R52, R6, RZ ;  /* 0x000000063434723c */ /* 0x000fe200000018ff */
[----:B------:R-:W-:Y:S01]  /*28f0*/  ISETP.GT.AND P2, PT, R239, 0x3f, PT ;  /* 0x0000003fef00780c */ /* 0x000fe20003f44270 */
[----:B------:R-:W-:Y:S02]  /*2900*/  IMAD.IADD R228, R233, 0x1, R0 ;  /* 0x00000001e9e47824 */ /* 0x000fe400078e0200 */
[----:B------:R-:W-:-:S04]  /*2910*/  IMAD.IADD R220, R0, 0x1, R232 ;  /* 0x0000000100dc7824 */ /* 0x000fc800078e02e8 */
[----:B------:R-:W-:Y:S04]  /*2920*/  HMMA.16816.F32 R28, R36, R44, R28 ;  /* 0x0000002c241c723c */ /* 0x000fe8000000181c */
[----:B------:R1:W-:Y:S01]  /*2930*/  LDGSTS.E.BYPASS.LTC128B.128 [R235+0x7100], [R68.64], !P0 ;  /* 0x0710000044eb7fae */ /* 0x0003e2000c101d52 */
[----:B------:R-:W-:-:S03]  /*2940*/  PLOP3.LUT P0, PT, PT, PT, UP2, 0x40, 0x0 ;  /* 0x000000000000781c */ /* 0x000fc60003f0e828 */
[----:B------:R-:W-:Y:S01]  /*2950*/  LDSM.16.M88.4 R4, [R229+0x10100] ;  /* 0x01010000e504783b */ /* 0x000fe20000000200 */
[C---:B------:R-:W-:Y:S03]  /*2960*/  HMMA.16816.F32 R24, R36.reuse, R46, R24 ;  /* 0x0000002e2418723c */ /* 0x040fe60000001818 */
[----:B------:R-:W4:Y:S04]  /*2970*/  LDSM.16.M88.4 R12, [R228+0x8100] ;  /* 0x00810000e40c783b */ /* 0x000f280000000200 */
[----:B--2---:R-:W2:Y:S01]  /*2980*/  LDSM.16.M88.4 R32, [R228+0x8900] ;  /* 0x00890000e420783b */ /* 0x004ea20000000200 */
[C---:B------:R-:W-:Y:S03]  /*2990*/  HMMA.16816.F32 R20, R36.reuse, R8, R20 ;  /* 0x000000082414723c */ /* 0x040fe60000001814 */
[----:B------:R-:W5:Y:S04]  /*29a0*/  LDSM.16.M88.4 R44, [R228+0x9100] ;  /* 0x00910000e42c783b */ /* 0x000f680000000200 */
[----:B------:R-:W-:Y:S01]  /*29b0*/  LDSM.16.M88.4 R72, [R220+0x3000] ;  /* 0x00300000dc48783b */ /* 0x000fe20000000200 */
[C---:B------:R-:W-:Y:S03]  /*29c0*/  HMMA.16816.F32 R16, R36.reuse, R10, R16 ;  /* 0x0000000a2410723c */ /* 0x040fe60000001810 */
[----:B------:R-:W2:Y:S04]  /*29d0*/  LDSM.16.M88.4 R8, [R228+0x9900] ;  /* 0x00990000e408783b */ /* 0x000ea80000000200 */
[----:B-1----:R-:W-:Y:S01]  /*29e0*/  LDSM.16.M88.4 R68, [R220+0x3800] ;  /* 0x00380000dc44783b */ /* 0x002fe20000000200 */
[C---:B---3--:R-:W-:Y:S03]  /*29f0*/  HMMA.16816.F32 R56, R36.reuse, R40, R56 ;  /* 0x000000282438723c */ /* 0x048fe60000001838 */
[----:B------:R-:W-:Y:S04]  /*2a00*/  LDSM.16.M88.4 R76, [R230+0x18100] ;  /* 0x01810000e64c783b */ /* 0x000fe80000000200 */
[----:B------:R-:W0:Y:S01]  /*2a10*/  LDGDEPBAR ;  /* 0x00000000000079af */ /* 0x000e220000000000 */
[C---:B------:R-:W-:Y:S03]  /*2a20*/  HMMA.16816.F32 R52, R36.reuse, R42, R52 ;  /* 0x0000002a2434723c */ /* 0x040fe60000001834 */
[----:B------:R-:W-:Y:S05]  /*2a30*/  LDSM.16.M88.4 R40, [R227+0x10100] ;  /* 0x01010000e328783b */ /* 0x000fea0000000200 */
[----:B------:R-:W-:Y:S01]  /*2a40*/  HMMA.16816.F32 R60, R36, R50, R60 ;  /* 0x00000032243c723c */ /* 0x000fe2000000183c */
[----:B------:R-:W-:Y:S04]  /*2a50*/  LDSM.16.M88.4 R36, [R220+0x800] ;  /* 0x00080000dc24783b */ /* 0x000fe80000000200 */
[----:B------:R-:W-:Y:S03]  /*2a60*/  LDSM.16.M88.4 R48, [R227+0x14100] ;  /* 0x01410000e330783b */ /* 0x000fe60000000200 */
[C---:B----4-:R-:W-:Y:S08]  /*2a70*/  HMMA.16816.F32 R28, R4.reuse, R12, R28 ;  /* 0x0000000c041c723c */ /* 0x050ff0000000181c */
[C---:B------:R-:W-:Y:S01]  /*2a80*/  HMMA.16816.F32 R24, R4.reuse, R14, R24 ;  /* 0x0000000e0418723c */ /* 0x040fe20000001818 */
[----:B------:R-:W1:Y:S07]  /*2a90*/  LDSM.16.M88.4 R12, [R220] ;  /* 0x00000000dc0c783b */ /* 0x000e6e0000000200 */
[C---:B--2---:R-:W-:Y:S08]  /*2aa0*/  HMMA.16816.F32 R20, R4.reuse, R32, R20 ;  /* 0x000000200414723c */ /* 0x044ff00000001814 */
[C---:B------:R-:W-:Y:S01]  /*2ab0*/  HMMA.16816.F32 R16, R4.reuse, R34, R16 ;  /* 0x000000220410723c */ /* 0x040fe20000001810 */
[----:B------:R-:W2:Y:S07]  /*2ac0*/  LDSM.16.M88.4 R32, [R220+0x1000] ;  /* 0x00100000dc20783b */ /* 0x000eae0000000200 */
[C---:B-----5:R-:W-:Y:S08]  /*2ad0*/  HMMA.16816.F32 R64, R4.reuse, R44, R64 ;  /* 0x0000002c0440723c */ /* 0x060ff00000001840 */
[C---:B------:R-:W-:Y:S01]  /*2ae0*/  HMMA.16816.F32 R60, R4.reuse, R46, R60 ;  /* 0x0000002e043c723c */ /* 0x040fe2000000183c */
[----:B------:R-:W3:Y:S07]  /*2af0*/  LDSM.16.M88.4 R44, [R220+0x1800] ;  /* 0x00180000dc2c783b */ /* 0x000eee0000000200 */
[C---:B------:R-:W-:Y:S08]  /*2b00*/  HMMA.16816.F32 R56, R4.reuse, R8, R56 ;  /* 0x000000080438723c */ /* 0x040ff00000001838 */
[----:B------:R-:W-:Y:S01]  /*2b10*/  HMMA.16816.F32 R52, R4, R10, R52 ;  /* 0x0000000a0434723c */ /* 0x000fe20000001834 */
[----:B------:R-:W-:Y:S04]  /*2b20*/  LDSM.16.M88.4 R4, [R234+0x14100] ;  /* 0x01410000ea04783b */ /* 0x000fe80000000200 */
[----:B------:R-:W4:Y:S03]  /*2b30*/  LDSM.16.M88.4 R8, [R233+0xa100] ;  /* 0x00a10000e908783b */ /* 0x000f260000000200 */
        /* <DEDUP_REMOVED lines=9> */
[C---:B---3--:R-:W-:Y:S08]  /*2bd0*/  HMMA.16816.F32 R56, R40.reuse, R44, R56 ;  /* 0x0000002c2838723c */ /* 0x048ff00000001838 */
[----:B------:R-:W-:Y:S01]  /*2be0*/  HMMA.16816.F32 R52, R40, R46, R52 ;  /* 0x0000002e2834723c */ /* 0x000fe20000001834 */
[----:B------:R-:W-:Y:S04]  /*2bf0*/  LDSM.16.M88.4 R40, [R232+0x2000] ;  /* 0x00200000e828783b */ /* 0x000fe80000000200 */
[----:B------:R-:W-:Y:S03]  /*2c00*/  LDSM.16.M88.4 R44, [R232+0x3800] ;  /* 0x00380000e82c783b */ /* 0x000fe60000000200 */
[C---:B----4-:R-:W-:Y:S08]  /*2c10*/  HMMA.16816.F32 R28, R4.reuse, R8, R28 ;  /* 0x00000008041c723c */ /* 0x050ff0000000181c */
[C---:B------:R-:W-:Y:S01]  /*2c20*/  HMMA.16816.F32 R24, R4.reuse, R10, R24 ;  /* 0x0000000a0418723c */ /* 0x040fe20000001818 */
[----:B------:R-:W3:Y:S07]  /*2c30*/  LDSM.16.M88.4 R8, [R230+0x14100] ;  /* 0x01410000e608783b */ /* 0x000eee0000000200 */
[C---:B-1----:R-:W-:Y:S08]  /*2c40*/  HMMA.16816.F32 R20, R4.reuse, R12, R20 ;  /* 0x0000000c0414723c */ /* 0x042ff00000001814 */
[C---:B------:R-:W-:Y:S01]  /*2c50*/  HMMA.16816.F32 R16, R4.reuse, R14, R16 ;  /* 0x0000000e0410723c */ /* 0x040fe20000001810 */
[----:B------:R-:W1:Y:S07]  /*2c60*/  LDSM.16.M88.4 R12, [R232+0x2800] ;  /* 0x00280000e80c783b */ /* 0x000e6e0000000200 */
[C---:B-----5:R-:W-:Y:S08]  /*2c70*/  HMMA.16816.F32 R64, R4.reuse, R36, R64 ;  /* 0x000000240440723c */ /* 0x060ff00000001840 */
[C---:B------:R-:W-:Y:S01]  /*2c80*/  HMMA.16816.F32 R60, R4.reuse, R38, R60 ;  /* 0x00000026043c723c */ /* 0x040fe2000000183c */
[----:B------:R-:W4:Y:S07]  /*2c90*/  LDSM.16.M88.4 R36, [R232+0x3000] ;  /* 0x00300000e824783b */ /* 0x000f2e0000000200 */
[C---:B--2---:R-:W-:Y:S08]  /*2ca0*/  HMMA.16816.F32 R56, R4.reuse, R32, R56 ;  /* 0x000000200438723c */ /* 0x044ff00000001838 */
[----:B------:R-:W-:Y:S01]  /*2cb0*/  HMMA.16816.F32 R52, R4, R34, R52 ;  /* 0x000000220434723c */ /* 0x000fe20000001834 */
[----:B------:R-:W-:Y:S04]  /*2cc0*/  LDSM.16.M88.4 R32, [R229+0x14100] ;  /* 0x01410000e520783b */ /* 0x000fe80000000200 */
[----:B------:R-:W2:Y:S03]  /*2cd0*/  LDSM.16.M88.4 R4, [R228+0xa100] ;  /* 0x00a10000e404783b */ /* 0x000ea60000000200 */
[C---:B---3--:R-:W-:Y:S08]  /*2ce0*/  HMMA.16816.F32 R28, R8.reuse, R40, R28 ;  /* 0x00000028081c723c */ /* 0x048ff0000000181c */
[C---:B------:R-:W-:Y:S01]  /*2cf0*/  HMMA.16816.F32 R24, R8.reuse, R42, R24 ;  /* 0x0000002a0818723c */ /* 0x040fe20000001818 */
[----:B------:R-:W3:Y:S07]  /*2d00*/  LDSM.16.M88.4 R40, [R228+0xa900] ;  /* 0x00a90000e428783b */ /* 0x000eee0000000200 */
[C---:B-1----:R-:W-:Y:S08]  /*2d10*/  HMMA.16816.F32 R20, R8.reuse, R12, R20 ;  /* 0x0000000c0814723c */ /* 0x042ff00000001814 */
[C---:B------:R-:W-:Y:S01]  /*2d20*/  HMMA.16816.F32 R16, R8.reuse, R14, R16 ;  /* 0x0000000e0810723c */ /* 0x040fe20000001810 */
[----:B------:R-:W1:Y:S07]  /*2d30*/  LDSM.16.M88.4 R12, [R228+0xb100] ;  /* 0x00b10000e40c783b */ /* 0x000e6e0000000200 */
[C---:B----4-:R-:W-:Y:S08]  /*2d40*/  HMMA.16816.F32 R64, R8.reuse, R36, R64 ;  /* 0x000000240840723c */ /* 0x050ff00000001840 */
[C---:B------:R-:W-:Y:S01]  /*2d50*/  HMMA.16816.F32 R60, R8.reuse, R38, R60 ;  /* 0x00000026083c723c */ /* 0x040fe2000000183c */
[----:B------:R-:W4:Y:S07]  /*2d60*/  LDSM.16.M88.4 R36, [R228+0xb900] ;  /* 0x00b90000e424783b */ /* 0x000f2e0000000200 */
[C---:B------:R-:W-:Y:S08]  /*2d70*/  HMMA.16816.F32 R56, R8.reuse, R44, R56 ;  /* 0x0000002c0838723c */ /* 0x040ff00000001838 */
[----:B------:R-:W-:Y:S01]  /*2d80*/  HMMA.16816.F32 R52, R8, R46, R52 ;  /* 0x0000002e0834723c */ /* 0x000fe20000001834 */
[----:B------:R-:W5:Y:S04]  /*2d90*/  LDSM.16.M88.4 R8, [R220+0x2000] ;  /* 0x00200000dc08783b */ /* 0x000f680000000200 */
[----:B------:R-:W-:Y:S03]  /*2da0*/  LDSM.16.M88.4 R44, [R233+0xc100] ;  /* 0x00c10000e92c783b */ /* 0x000fe60000000200 */
[C---:B--2---:R-:W-:Y:S08]  /*2db0*/  HMMA.16816.F32 R28, R32.reuse, R4, R28 ;  /* 0x00000004201c723c */ /* 0x044ff0000000181c */
        /* <DEDUP_REMOVED lines=8> */
[C---:B----4-:R-:W-:Y:S08]  /*2e40*/  HMMA.16816.F32 R56, R32.reuse, R36, R56 ;  /* 0x000000242038723c */ /* 0x050ff00000001838 */
[----:B------:R-:W-:Y:S01]  /*2e50*/  HMMA.16816.F32 R52, R32, R38, R52 ;  /* 0x000000262034723c */ /* 0x000fe20000001834 */
[----:B------:R-:W3:Y:S04]  /*2e60*/  LDSM.16.M88.4 R36, [R233+0xd100] ;  /* 0x00d10000e924783b */ /* 0x000ee80000000200 */
[----:B------:R-:W4:Y:S03]  /*2e70*/  LDSM.16.M88.4 R32, [R233+0xd900] ;  /* 0x00d90000e920783b */ /* 0x000f260000000200 */
[C---:B-----5:R-:W-:Y:S08]  /*2e80*/  HMMA.16816.F32 R28, R48.reuse, R8, R28 ;  /* 0x00000008301c723c */ /* 0x060ff0000000181c */
[C---:B------:R-:W-:Y:S01]  /*2e90*/  HMMA.16816.F32 R24, R48.reuse, R10, R24 ;  /* 0x0000000a3018723c */ /* 0x040fe20000001818 */
[----:B------:R-:W5:Y:S07]  /*2ea0*/  LDSM.16.M88.4 R8, [R232+0x4000] ;  /* 0x00400000e808783b */ /* 0x000f6e0000000200 */
[C---:B--2---:R-:W-:Y:S08]  /*2eb0*/  HMMA.16816.F32 R20, R48.reuse, R4, R20 ;  /* 0x000000043014723c */ /* 0x044ff00000001814 */
[C---:B------:R-:W-:Y:S01]  /*2ec0*/  HMMA.16816.F32 R16, R48.reuse, R6, R16 ;  /* 0x000000063010723c */ /* 0x040fe20000001810 */
[----:B------:R-:W2:Y:S07]  /*2ed0*/  LDSM.16.M88.4 R4, [R232+0x4800] ;  /* 0x00480000e804783b */ /* 0x000eae0000000200 */
[C---:B------:R-:W-:Y:S08]  /*2ee0*/  HMMA.16816.F32 R64, R48.reuse, R72, R64 ;  /* 0x000000483040723c */ /* 0x040ff00000001840 */
[C---:B------:R-:W-:Y:S01]  /*2ef0*/  HMMA.16816.F32 R60, R48.reuse, R74, R60 ;  /* 0x0000004a303c723c */ /* 0x040fe2000000183c */
[----:B------:R-:W2:Y:S07]  /*2f00*/  LDSM.16.M88.4 R72, [R232+0x5000] ;  /* 0x00500000e848783b */ /* 0x000eae0000000200 */
[C---:B------:R-:W-:Y:S08]  /*2f10*/  HMMA.16816.F32 R56, R48.reuse, R68, R56 ;  /* 0x000000443038723c */ /* 0x040ff00000001838 */
[----:B------:R-:W-:Y:S01]  /*2f20*/  HMMA.16816.F32 R52, R48, R70, R52 ;  /* 0x000000463034723c */ /* 0x000fe20000001834 */
[----:B------:R-:W2:Y:S04]  /*2f30*/  LDSM.16.M88.4 R68, [R232+0x5800] ;  /* 0x00580000e844783b */ /* 0x000ea80000000200 */
[----:B------:R-:W-:Y:S03]  /*2f40*/  LDSM.16.M88.4 R48, [R229+0x18100] ;  /* 0x01810000e530783b */ /* 0x000fe60000000200 */
[C---:B-1----:R-:W-:Y:S08]  /*2f50*/  HMMA.16816.F32 R28, R12.reuse, R44, R28 ;  /* 0x0000002c0c1c723c */ /* 0x042ff0000000181c */
[C---:B------:R-:W-:Y:S01]  /*2f60*/  HMMA.16816.F32 R24, R12.reuse, R46, R24 ;  /* 0x0000002e0c18723c */ /* 0x040fe20000001818 */
[----:B------:R-:W1:Y:S07]  /*2f70*/  LDSM.16.M88.4 R44, [R228+0xc100] ;  /* 0x00c10000e42c783b */ /* 0x000e6e0000000200 */
[C---:B------:R-:W-:Y:S08]  /*2f80*/  HMMA.16816.F32 R20, R12.reuse, R40, R20 ;  /* 0x000000280c14723c */ /* 0x040ff00000001814 */
[C---:B------:R-:W-:Y:S01]  /*2f90*/  HMMA.16816.F32 R16, R12.reuse, R42, R16 ;  /* 0x0000002a0c10723c */ /* 0x040fe20000001810 */
[----:B------:R-:W1:Y:S07]  /*2fa0*/  LDSM.16.M88.4 R40, [R228+0xc900] ;  /* 0x00c90000e428783b */ /* 0x000e6e0000000200 */
[C---:B---3--:R-:W-:Y:S08]  /*2fb0*/  HMMA.16816.F32 R64, R12.reuse, R36, R64 ;  /* 0x000000240c40723c */ /* 0x048ff00000001840 */
[C---:B------:R-:W-:Y:S01]  /*2fc0*/  HMMA.16816.F32 R60, R12.reuse, R38, R60 ;  /* 0x000000260c3c723c */ /* 0x040fe2000000183c */
[----:B------:R-:W3:Y:S07]  /*2fd0*/  LDSM.16.M88.4 R36, [R228+0xd100] ;  /* 0x00d10000e424783b */ /* 0x000eee0000000200 */
[C---:B----4-:R-:W-:Y:S08]  /*2fe0*/  HMMA.16816.F32 R56, R12.reuse, R32, R56 ;  /* 0x000000200c38723c */ /* 0x050ff00000001838 */
[----:B------:R-:W-:Y:S01]  /*2ff0*/  HMMA.16816.F32 R52, R12, R34, R52 ;  /* 0x000000220c34723c */ /* 0x000fe20000001834 */
[----:B------:R-:W4:Y:S04]  /*3000*/  LDSM.16.M88.4 R32, [R228+0xd900] ;  /* 0x00d90000e420783b */ /* 0x000f280000000200 */
[----:B------:R-:W-:Y:S03]  /*3010*/  LDSM.16.M88.4 R12, [R227+0x18100] ;  /* 0x01810000e30c783b */ /* 0x000fe60000000200 */
[C---:B-----5:R-:W-:Y:S08]  /*3020*/  HMMA.16816.F32 R28, R76.reuse, R8, R28 ;  /* 0x000000084c1c723c */ /* 0x060ff0000000181c */
[C---:B------:R-:W-:Y:S01]  /*3030*/  HMMA.16816.F32 R24, R76.reuse, R10, R24 ;  /* 0x0000000a4c18723c */ /* 0x040fe20000001818 */
[----:B------:R-:W5:Y:S07]  /*3040*/  LDSM.16.M88.4 R8, [R220+0x4000] ;  /* 0x00400000dc08783b */ /* 0x000f6e0000000200 */
[C---:B--2---:R-:W-:Y:S08]  /*3050*/  HMMA.16816.F32 R20, R76.reuse, R4, R20 ;  /* 0x000000044c14723c */ /* 0x044ff00000001814 */
[C---:B------:R-:W-:Y:S01]  /*3060*/  HMMA.16816.F32 R16, R76.reuse, R6, R16 ;  /* 0x000000064c10723c */ /* 0x040fe20000001810 */
[----:B------:R-:W2:Y:S07]  /*3070*/  LDSM.16.M88.4 R4, [R220+0x4800] ;  /* 0x00480000dc04783b */ /* 0x000eae0000000200 */
[C---:B------:R-:W-:Y:S08]  /*3080*/  HMMA.16816.F32 R64, R76.reuse, R72, R64 ;  /* 0x000000484c40723c */ /* 0x040ff00000001840 */
[C---:B------:R-:W-:Y:S08]  /*3090*/  HMMA.16816.F32 R60, R76.reuse, R74, R60 ;  /* 0x0000004a4c3c723c */ /* 0x040ff0000000183c */
[C---:B------:R-:W-:Y:S08]  /*30a0*/  HMMA.16816.F32 R56, R76.reuse, R68, R56 ;  /* 0x000000444c38723c */ /* 0x040ff00000001838 */
[----:B------:R-:W-:Y:S08]  /*30b0*/  HMMA.16816.F32 R52, R76, R70, R52 ;  /* 0x000000464c34723c */ /* 0x000ff00000001834 */
        /* <DEDUP_REMOVED lines=8> */
[----:B------:R-:W-:Y:S07]  /*3140*/  LDSM.16.M88.4 R36, [R233+0xe900] ;  /* 0x00e90000e924783b */ /* 0x000fee0000000200 */
[C---:B----4-:R-:W-:Y:S08]  /*3150*/  HMMA.16816.F32 R56, R48.reuse, R32, R56 ;  /* 0x000000203038723c */ /* 0x050ff00000001838 */
[----:B------:R-:W-:Y:S01]  /*3160*/  HMMA.16816.F32 R52, R48, R34, R52 ;  /* 0x000000223034723c */ /* 0x000fe20000001834 */
[----:B------:R-:W-:Y:S04]  /*3170*/  LDSM.16.M88.4 R32, [R234+0x1c100] ;  /* 0x01c10000ea20783b */ /* 0x000fe80000000200 */
[----:B------:R-:W-:Y:S03]  /*3180*/  LDSM.16.M88.4 R48, [R233+0xf900] ;  /* 0x00f90000e930783b */ /* 0x000fe60000000200 */
[C---:B-----5:R-:W-:Y:S08]  /*3190*/  HMMA.16816.F32 R28, R12.reuse, R8, R28 ;  /* 0x000000080c1c723c */ /* 0x060ff0000000181c */
[C---:B------:R-:W-:Y:S01]  /*31a0*/  HMMA.16816.F32 R24, R12.reuse, R10, R24 ;  /* 0x0000000a0c18723c */ /* 0x040fe20000001818 */
[----:B------:R-:W3:Y:S07]  /*31b0*/  LDSM.16.M88.4 R8, [R233+0xe100] ;  /* 0x00e10000e908783b */ /* 0x000eee0000000200 */
[C---:B--2---:R-:W-:Y:S08]  /*31c0*/  HMMA.16816.F32 R20, R12.reuse, R4, R20 ;  /* 0x000000040c14723c */ /* 0x044ff00000001814 */
[C---:B------:R-:W-:Y:S01]  /*31d0*/  HMMA.16816.F32 R16, R12.reuse, R6, R16 ;  /* 0x000000060c10723c */ /* 0x040fe20000001810 */
[----:B------:R-:W2:Y:S07]  /*31e0*/  LDSM.16.M88.4 R4, [R233+0xf100] ;  /* 0x00f10000e904783b */ /* 0x000eae0000000200 */
[C---:B-1----:R-:W-:Y:S08]  /*31f0*/  HMMA.16816.F32 R64, R12.reuse, R44, R64 ;  /* 0x0000002c0c40723c */ /* 0x042ff00000001840 */
[C---:B------:R-:W-:Y:S01]  /*3200*/  HMMA.16816.F32 R60, R12.reuse, R46, R60 ;  /* 0x0000002e0c3c723c */ /* 0x040fe2000000183c */
[----:B------:R-:W-:Y:S07]  /*3210*/  LDSM.16.M88.4 R44, [R232+0x6000] ;  /* 0x00600000e82c783b */ /* 0x000fee0000000200 */
[C---:B------:R-:W-:Y:S01]  /*3220*/  HMMA.16816.F32 R68, R12.reuse, R40, R56 ;  /* 0x000000280c44723c */ /* 0x040fe20000001838 */
[----:B------:R-:W1:Y:S07]  /*3230*/  LDSM.16.M88.4 R56, [R230+0x1c100] ;  /* 0x01c10000e638783b */ /* 0x000e6e0000000200 */
[----:B------:R-:W-:Y:S01]  /*3240*/  HMMA.16816.F32 R72, R12, R42, R52 ;  /* 0x0000002a0c48723c */ /* 0x000fe20000001834 */
[----:B------:R-:W4:Y:S04]  /*3250*/  LDSM.16.M88.4 R52, [R232+0x6800] ;  /* 0x00680000e834783b */ /* 0x000f280000000200 */
[----:B------:R-:W5:Y:S03]  /*3260*/  LDSM.16.M88.4 R12, [R232+0x7800] ;  /* 0x00780000e80c783b */ /* 0x000f660000000200 */
[C---:B---3--:R-:W-:Y:S01]  /*3270*/  HMMA.16816.F32 R28, R32.reuse, R8, R28 ;  /* 0x00000008201c723c */ /* 0x048fe2000000181c */
[----:B------:R-:W-:Y:S07]  /*3280*/  LDSM.16.M88.4 R40, [R232+0x7000] ;  /* 0x00700000e828783b */ /* 0x000fee0000000200 */
[C---:B------:R-:W-:Y:S01]  /*3290*/  HMMA.16816.F32 R24, R32.reuse, R10, R24 ;  /* 0x0000000a2018723c */ /* 0x040fe20000001818 */
[----:B------:R-:W-:Y:S07]  /*32a0*/  LDSM.16.M88.4 R8, [R228+0xe900] ;  /* 0x00e90000e408783b */ /* 0x000fee0000000200 */
[C---:B------:R-:W-:Y:S08]  /*32b0*/  HMMA.16816.F32 R20, R32.reuse, R36, R20 ;  /* 0x000000242014723c */ /* 0x040ff00000001814 */
[C---:B------:R-:W-:Y:S01]  /*32c0*/  HMMA.16816.F32 R16, R32.reuse, R38, R16 ;  /* 0x000000262010723c */ /* 0x040fe20000001810 */
[----:B------:R-:W-:Y:S07]  /*32d0*/  LDSM.16.M88.4 R36, [R229+0x1c100] ;  /* 0x01c10000e524783b */ /* 0x000fee0000000200 */
[C---:B--2---:R-:W-:Y:S08]  /*32e0*/  HMMA.16816.F32 R64, R32.reuse, R4, R64 ;  /* 0x000000042040723c */ /* 0x044ff00000001840 */
[C---:B------:R-:W-:Y:S01]  /*32f0*/  HMMA.16816.F32 R60, R32.reuse, R6, R60 ;  /* 0x00000006203c723c */ /* 0x040fe2000000183c */
[----:B------:R-:W-:Y:S07]  /*3300*/  LDSM.16.M88.4 R4, [R228+0xf100] ;  /* 0x00f10000e404783b */ /* 0x000fee0000000200 */
[C---:B------:R-:W-:Y:S08]  /*3310*/  HMMA.16816.F32 R68, R32.reuse, R48, R68 ;  /* 0x000000302044723c */ /* 0x040ff00000001844 */
[----:B------:R-:W-:Y:S01]  /*3320*/  HMMA.16816.F32 R72, R32, R50, R72 ;  /* 0x000000322048723c */ /* 0x000fe20000001848 */
[----:B------:R-:W2:Y:S04]  /*3330*/  LDSM.16.M88.4 R32, [R228+0xe100] ;  /* 0x00e10000e420783b */ /* 0x000ea80000000200 */
[----:B------:R-:W-:Y:S03]  /*3340*/  LDSM.16.M88.4 R48, [R228+0xf900] ;  /* 0x00f90000e430783b */ /* 0x000fe60000000200 */
[C---:B-1----:R-:W-:Y:S08]  /*3350*/  HMMA.16816.F32 R28, R56.reuse, R44, R28 ;  /* 0x0000002c381c723c */ /* 0x042ff0000000181c */
[C---:B----4-:R-:W-:Y:S08]  /*3360*/  HMMA.16816.F32 R20, R56.reuse, R52, R20 ;  /* 0x000000343814723c */ /* 0x050ff00000001814 */
[C---:B------:R-:W-:Y:S01]  /*3370*/  HMMA.16816.F32 R16, R56.reuse, R54, R16 ;  /* 0x000000363810723c */ /* 0x040fe20000001810 */
[----:B------:R-:W-:Y:S07]  /*3380*/  LDSM.16.M88.4 R52, [R220+0x6000] ;  /* 0x00600000dc34783b */ /* 0x000fee0000000200 */
[C---:B-----5:R-:W-:Y:S01]  /*3390*/  HMMA.16816.F32 R76, R56.reuse, R12, R68 ;  /* 0x0000000c384c723c */ /* 0x060fe20000001844 */
[----:B------:R-:W1:Y:S07]  /*33a0*/  LDSM.16.M88.4 R68, [R227+0x1c100] ;  /* 0x01c10000e344783b */ /* 0x000e6e0000000200 */
[----:B------:R-:W-:Y:S01]  /*33b0*/  HMMA.16816.F32 R24, R56, R46, R24 ;  /* 0x0000002e3818723c */ /* 0x000fe20000001818 */
[----:B------:R-:W3:Y:S07]  /*33c0*/  LDSM.16.M88.4 R44, [R220+0x6800] ;  /* 0x00680000dc2c783b */ /* 0x000eee0000000200 */
[----:B--2---:R-:W-:Y:S08]  /*33d0*/  HMMA.16816.F32 R28, R36, R32, R28 ;  /* 0x00000020241c723c */ /* 0x004ff0000000181c */
[C---:B------:R-:W-:Y:S08]  /*33e0*/  HMMA.16816.F32 R64, R56.reuse, R40, R64 ;  /* 0x000000283840723c */ /* 0x040ff00000001840 */
[C---:B------:R-:W-:Y:S01]  /*33f0*/  HMMA.16816.F32 R60, R56.reuse, R42, R60 ;  /* 0x0000002a383c723c */ /* 0x040fe2000000183c */
[----:B------:R-:W2:Y:S07]  /*3400*/  LDSM.16.M88.4 R40, [R220+0x7000] ;  /* 0x00700000dc28783b */ /* 0x000eae0000000200 */
[----:B------:R-:W-:Y:S01]  /*3410*/  HMMA.16816.F32 R72, R56, R14, R72 ;  /* 0x0000000e3848723c */ /* 0x000fe20000001848 */
[----:B------:R-:W4:Y:S01]  /*3420*/  LDSM.16.M88.4 R12, [R220+0x7800] ;  /* 0x00780000dc0c783b */ /* 0x000f220000000200 */
[----:B------:R-:W-:-:S06]  /*3430*/  DEPBAR.LE SB0, 0x0 ;  /* 0x000080000000791a */ /* 0x000fcc0000000000 */
[----:B-1----:R-:W-:Y:S08]  /*3440*/  HMMA.16816.F32 R28, R68, R52, R28 ;  /* 0x00000034441c723c */ /* 0x002ff0000000181c */
[C---:B------:R-:W-:Y:S08]  /*3450*/  HMMA.16816.F32 R24, R36.reuse, R34, R24 ;  /* 0x000000222418723c */ /* 0x040ff00000001818 */
[C---:B------:R-:W-:Y:S08]  /*3460*/  HMMA.16816.F32 R20, R36.reuse, R8, R20 ;  /* 0x000000082414723c */ /* 0x040ff00000001814 */
[----:B------:R-:W-:Y:S01]  /*3470*/  HMMA.16816.F32 R16, R36, R10, R16 ;  /* 0x0000000a2410723c */ /* 0x000fe20000001810 */
[----:B------:R-:W-:-:S06]  /*3480*/  FMUL.FTZ R0, R30, c[0x0][0x320] ;  /* 0x0000c8001e007a20 */ /* 0x000fcc0000410000 */
[----:B------:R-:W1:Y:S01]  /*3490*/  MUFU.TANH R0, R0 ;  /* 0x0000000000007308 */ /* 0x000e620000002400 */
[C---:B------:R-:W-:Y:S07]  /*34a0*/  HMMA.16816.F32 R64, R36.reuse, R4, R64 ;  /* 0x000000042440723c */ /* 0x040fee0000001840 */
[----:B------:R-:W-:Y:S01]  /*34b0*/  FMUL.FTZ R4, R28, c[0x0][0x320] ;  /* 0x0000c8001c047a20 */ /* 0x000fe20000410000 */
[----:B------:R-:W-:Y:S01]  /*34c0*/  HMMA.16816.F32 R60, R36, R6, R60 ;  /* 0x00000006243c723c */ /* 0x000fe2000000183c */
[----:B------:R-:W-:-:S04]  /*34d0*/  FMUL.FTZ R5, R29, c[0x0][0x320] ;  /* 0x0000c8001d057a20 */ /* 0x000fc80000410000 */
[----:B------:R-:W1:Y:S03]  /*34e0*/  MUFU.TANH R4, R4 ;  /* 0x0000000400047308 */ /* 0x000e660000002400 */
[C---:B------:R-:W-:Y:S05]  /*34f0*/  HMMA.16816.F32 R76, R36.reuse, R48, R76 ;  /* 0x00000030244c723c */ /* 0x040fea000000184c */
[----:B------:R-:W1:Y:S03]  /*3500*/  MUFU.TANH R5, R5 ;  /* 0x0000000500057308 */ /* 0x000e660000002400 */
[----:B------:R-:W-:Y:S08]  /*3510*/  HMMA.16816.F32 R72, R36, R50, R72 ;  /* 0x000000322448723c */ /* 0x000ff00000001848 */
[C---:B------:R-:W-:Y:S08]  /*3520*/  HMMA.16816.F32 R24, R68.reuse, R54, R24 ;  /* 0x000000364418723c */ /* 0x040ff00000001818 */
[C---:B---3--:R-:W-:Y:S08]  /*3530*/  HMMA.16816.F32 R20, R68.reuse, R44, R20 ;  /* 0x0000002c4414723c */ /* 0x048ff00000001814 */
[C---:B------:R-:W-:Y:S08]  /*3540*/  HMMA.16816.F32 R16, R68.reuse, R46, R16 ;  /* 0x0000002e4410723c */ /* 0x040ff00000001810 */
[C---:B--2---:R-:W-:Y:S08]  /*3550*/  HMMA.16816.F32 R64, R68.reuse, R40, R64 ;  /* 0x000000284440723c */ /* 0x044ff00000001840 */
[C---:B------:R-:W-:Y:S08]  /*3560*/  HMMA.16816.F32 R60, R68.reuse, R42, R60 ;  /* 0x0000002a443c723c */ /* 0x040ff0000000183c */
[C---:B----4-:R-:W-:Y:S08]  /*3570*/  HMMA.16816.F32 R76, R68.reuse, R12, R76 ;  /* 0x0000000c444c723c */ /* 0x050ff0000000184c */
[----:B------:R-:W-:Y:S01]  /*3580*/  HMMA.16816.F32 R72, R68, R14, R72 ;  /* 0x0000000e4448723c */ /* 0x000fe20000001848 */
[----:B------:R-:W-:Y:S06]  /*3590*/  BAR.SYNC.DEFER_BLOCKING 0x0 ;  /* 0x0000000000007b1d */ /* 0x000fec0000010000 */
[----:B------:R-:W-:Y:S05]  /*35a0*/  @P0 BRA `(.L_x_1973) ;  /* 0x000004e000000947 */ /* 0x000fea0003800000 */
[----:B-1----:R-:W-:Y:S01]  /*35b0*/  ISETP.NE.AND P1, PT, R236, 0x1, PT ;  /* 0x00000001ec00780c */ /* 0x002fe20003f25270 */
[----:B------:R-:W-:Y:S01]  /*35c0*/  IMAD.MOV.U32 R237, RZ, RZ, RZ ;  /* 0x000000ffffed7224 */ /* 0x000fe200078e00ff */
[----:B------:R-:W-:-:S04]  /*35d0*/  IADD3 R238, R239, UR12, R80 ;  /* 0x0000000cefee7c10 */ /* 0x000fc8000fffe050 */
[----:B------:R-:W-:-:S05]  /*35e0*/  IADD3 R238, R238, -0x40, RZ ;  /* 0xffffffc0eeee7810 */ /* 0x000fca0007ffe0ff */
[----:B------:R-:W-:Y:S02]  /*35f0*/  IMAD.MOV.U32 R6, RZ, RZ, R238 ;  /* 0x000000ffff067224 */ /* 0x000fe400078e00ee */
[----:B------:R-:W-:-:S05]  /*3600*/  @P1 IMAD.HI.U32 R7, R238, c[0x0][0x2bc], RZ ;  /* 0x0000af00ee071a27 */ /* 0x000fca00078e00ff */
[----:B------:R-:W-:-:S04]  /*3610*/  @P1 SHF.R.U32.HI R6, RZ, c[0x0][0x2c0], R7 ;  /* 0x0000b000ff061a19 */ /* 0x000fc80000011607 */
[----:B------:R-:W-:-:S04]  /*3620*/  @!P2 IADD3 R10, P0, R6, UR16, RZ ;  /* 0x00000010060aac10 */ /* 0x000fc8000ff1e0ff */
[----:B------:R-:W-:Y:S02]  /*3630*/  @!P2 LEA.HI.X.SX32 R7, R6, UR8, 0x1, P0 ;  /* 0x000000080607ac11 */ /* 0x000fe400080f0eff */
[----:B------:R-:W-:-:S04]  /*3640*/  @!P2 LEA R8, P0, R10, c[0x0][0x2a0], 0x2 ;  /* 0x0000a8000a08aa11 */ /* 0x000fc800078010ff */
[----:B------:R-:W-:-:S05]  /*3650*/  @!P2 LEA.HI.X R9, R10, c[0x0][0x2a4], R7, 0x2, P0 ;  /* 0x0000a9000a09aa11 */ /* 0x000fca00000f1407 */
[----:B------:R-:W2:Y:S01]  /*3660*/  @!P2 LDG.E R237, [R8.64] ;  /* 0x0000001208eda981 */ /* 0x000ea2000c1e1900 */
[----:B------:R-:W-:Y:S01]  /*3670*/  IMAD.MOV R7, RZ, RZ, -R6 ;  /* 0x000000ffff077224 */ /* 0x000fe200078e0a06 */
[----:B------:R-:W-:Y:S01]  /*3680*/  SEL R14, RZ, 0x10, P3 ;  /* 0x00000010ff0e7807 */ /* 0x000fe20001800000 */
[C---:B------:R-:W-:Y:S01]  /*3690*/  IMAD.SHL.U32 R15, R207.reuse, 0x2, RZ ;  /* 0x00000002cf0f7824 */ /* 0x040fe200078e00ff */
[----:B------:R-:W-:Y:S01]  /*36a0*/  SHF.L.U64.HI R28, R207, 0x1, R166 ;  /* 0x00000001cf1c7819 */ /* 0x000fe200000102a6 */
[----:B------:R-:W-:Y:S01]  /*36b0*/  IMAD R238, R7, c[0x0][0x2b8], R238 ;  /* 0x0000ae0007ee7a24 */ /* 0x000fe200078e02ee */
[----:B------:R-:W-:Y:S01]  /*36c0*/  IADD3 R40, -R14, 0x10, RZ ;  /* 0x000000100e287810 */ /* 0x000fe20007ffe1ff */
[C---:B------:R-:W-:Y:S01]  /*36d0*/  IMAD.SHL.U32 R12, R206.reuse, 0x2, RZ ;  /* 0x00000002ce0c7824 */ /* 0x040fe200078e00ff */
[----:B------:R-:W-:Y:S01]  /*36e0*/  SHF.L.U64.HI R13, R206, 0x1, R247 ;  /* 0x00000001ce0d7819 */ /* 0x000fe200000102f7 */
[----:B------:R-:W-:Y:S01]  /*36f0*/  IMAD.WIDE.U32 R10, R238, c[0x0][0x1e0], RZ ;  /* 0x00007800ee0a7a25 */ /* 0x000fe200078e00ff */
[----:B------:R-:W-:-:S02]  /*3700*/  SHF.R.S32.HI R7, RZ, 0x1f, R238 ;  /* 0x0000001fff077819 */ /* 0x000fc400000114ee */
[----:B------:R-:W-:Y:S02]  /*3710*/  LOP3.LUT R40, R40, 0xf, RZ, 0xc0, !PT ;  /* 0x0000000f28287812 */ /* 0x000fe400078ec0ff */
[----:B------:R-:W-:Y:S01]  /*3720*/  IADD3 R33, -R248, 0x10, RZ ;  /* 0x00000010f8217810 */ /* 0x000fe20007ffe1ff */
[----:B------:R-:W-:-:S03]  /*3730*/  IMAD R7, R7, c[0x0][0x1e0], RZ ;  /* 0x0000780007077a24 */ /* 0x000fc600078e02ff */
[----:B------:R-:W-:Y:S01]  /*3740*/  LOP3.LUT R33, R33, 0xf, RZ, 0xc0, !PT ;  /* 0x0000000f21217812 */ /* 0x000fe200078ec0ff */
[----:B------:R-:W-:-:S04]  /*3750*/  IMAD R7, R238, c[0x0][0x1e4], R7 ;  /* 0x00007900ee077a24 */ /* 0x000fc800078e0207 */
[----:B------:R-:W-:Y:S01]  /*3760*/  IMAD.IADD R11, R11, 0x1, R7 ;  /* 0x000000010b0b7824 */ /* 0x000fe200078e0207 */
[----:B------:R-:W-:Y:S02]  /*3770*/  SHF.L.U64.HI R7, R204, 0x1, R245 ;  /* 0x00000001cc077819 */ /* 0x000fe400000102f5 */
[----:B--2---:R-:W-:Y:S01]  /*3780*/  SHF.R.S32.HI R6, RZ, 0x1f, R237 ;  /* 0x0000001fff067819 */ /* 0x004fe200000114ed */
[----:B------:R-:W-:Y:S01]  /*3790*/  IMAD.WIDE.U32 R8, R237, c[0x0][0x1f0], R10 ;  /* 0x00007c00ed087a25 */ /* 0x000fe200078e000a */
[----:B------:R-:W-:Y:S02]  /*37a0*/  SEL R11, RZ, 0x10, P5 ;  /* 0x00000010ff0b7807 */ /* 0x000fe40002800000 */
[----:B------:R-:W-:Y:S01]  /*37b0*/  SHF.L.U64.HI R10, R205, 0x1, R246 ;  /* 0x00000001cd0a7819 */ /* 0x000fe200000102f6 */
[----:B------:R-:W-:Y:S01]  /*37c0*/  IMAD R6, R6, c[0x0][0x1f0], RZ ;  /* 0x00007c0006067a24 */ /* 0x000fe200078e02ff */
[----:B------:R-:W-:Y:S02]  /*37d0*/  IADD3 R29, P0, R8, UR14, RZ ;  /* 0x0000000e081d7c10 */ /* 0x000fe4000ff1e0ff */
[----:B------:R-:W-:Y:S01]  /*37e0*/  IADD3 R39, -R11, 0x10, RZ ;  /* 0x000000100b277810 */ /* 0x000fe20007ffe1ff */
[----:B------:R-:W-:Y:S01]  /*37f0*/  IMAD R6, R237, c[0x0][0x1f4], R6 ;  /* 0x00007d00ed067a24 */ /* 0x000fe200078e0206 */
[----:B------:R-:W-:-:S02]  /*3800*/  SEL R8, RZ, 0x10, P4 ;  /* 0x00000010ff087807 */ /* 0x000fc40002000000 */
[----:B------:R-:W-:Y:S02]  /*3810*/  LOP3.LUT R39, R39, 0xf, RZ, 0xc0, !PT ;  /* 0x0000000f27277812 */ /* 0x000fe400078ec0ff */
[----:B------:R-:W-:Y:S01]  /*3820*/  IADD3.X R6, R9, UR7, R6, P0, !PT ;  /* 0x0000000709067c10 */ /* 0x000fe200087fe406 */
[----:B------:R-:W-:Y:S01]  /*3830*/  IMAD.SHL.U32 R9, R205, 0x2, RZ ;  /* 0x00000002cd097824 */ /* 0x000fe200078e00ff */
[C---:B------:R-:W-:Y:S02]  /*3840*/  LEA R30, P0, R29.reuse, c[0x0][0x1c8], 0x1 ;  /* 0x000072001d1e7a11 */ /* 0x040fe400078008ff */
[----:B------:R-:W-:Y:S02]  /*3850*/  IADD3 R36, -R8, 0x10, RZ ;  /* 0x0000001008247810 */ /* 0x000fe40007ffe1ff */
[----:B------:R-:W-:Y:S01]  /*3860*/  LEA.HI.X R29, R29, c[0x0][0x1cc], R6, 0x1, P0 ;  /* 0x000073001d1d7a11 */ /* 0x000fe200000f0c06 */
[----:B------:R-:W1:Y:S01]  /*3870*/  SHFL.IDX PT, R32, R30, 0x1, 0x181f ;  /* 0x00381f001e207f89 */ /* 0x000e6200000e0000 */
[----:B------:R-:W-:Y:S01]  /*3880*/  LOP3.LUT R36, R36, 0xf, RZ, 0xc0, !PT ;  /* 0x0000000f24247812 */ /* 0x000fe200078ec0ff */
[----:B------:R-:W-:-:S02]  /*3890*/  IMAD.SHL.U32 R6, R204, 0x2, RZ ;  /* 0x00000002cc067824 */ /* 0x000fc400078e00ff */
[----:B------:R-:W2:Y:S04]  /*38a0*/  SHFL.IDX PT, R34, R29, 0x1, 0x181f ;  /* 0x00381f001d227f89 */ /* 0x000ea800000e0000 */
[----:B------:R-:W3:Y:S04]  /*38b0*/  SHFL.IDX PT, R30, R30, RZ, 0x181f ;  /* 0x00181fff1e1e7589 */ /* 0x000ee800000e0000 */
[----:B------:R-:W4:Y:S01]  /*38c0*/  SHFL.IDX PT, R29, R29, RZ, 0x181f ;  /* 0x00181fff1d1d7589 */ /* 0x000f2200000e0000 */
[----:B-1----:R-:W-:-:S04]  /*38d0*/  IADD3 R40, P1, P0, R40, R32, R15 ;  /* 0x0000002028287210 */ /* 0x002fc8000783e00f */
[----:B--2---:R-:W-:Y:S02]  /*38e0*/  IADD3.X R41, RZ, R34, R28, P1, P0 ;  /* 0x00000022ff297210 */ /* 0x004fe40000fe041c */
[----:B------:R-:W-:-:S04]  /*38f0*/  IADD3 R38, P1, P0, R39, R32, R12 ;  /* 0x0000002027267210 */ /* 0x000fc8000783e00c */
[----:B------:R-:W-:Y:S02]  /*3900*/  IADD3.X R39, RZ, R34, R13, P1, P0 ;  /* 0x00000022ff277210 */ /* 0x000fe40000fe040d */
[----:B------:R-:W-:-:S04]  /*3910*/  IADD3 R36, P1, P0, R36, R32, R9 ;  /* 0x0000002024247210 */ /* 0x000fc8000783e009 */
[----:B------:R-:W-:Y:S02]  /*3920*/  IADD3.X R37, RZ, R34, R10, P1, P0 ;  /* 0x00000022ff257210 */ /* 0x000fe40000fe040a */
[----:B------:R-:W-:-:S04]  /*3930*/  IADD3 R32, P1, P0, R33, R32, R6 ;  /* 0x0000002021207210 */ /* 0x000fc8000783e006 */
[----:B------:R-:W-:Y:S02]  /*3940*/  IADD3.X R33, RZ, R34, R7, P1, P0 ;  /* 0x00000022ff217210 */ /* 0x000fe40000fe0407 */
[----:B---3--:R-:W-:-:S05]  /*3950*/  IADD3 R34, P0, R30, R15, RZ ;  /* 0x0000000f1e227210 */ /* 0x008fca0007f1e0ff */
[----:B----4-:R-:W-:Y:S01]  /*3960*/  IMAD.X R35, R29, 0x1, R28, P0 ;  /* 0x000000011d237824 */ /* 0x010fe200000e061c */
        /* <DEDUP_REMOVED lines=18> */
.L_x_1973:
[----:B-1----:R-:W-:Y:S01]  /*3a90*/  FMUL.FTZ R9, R16, c[0x0][0x320] ;  /* 0x0000c80010097a20 */ /* 0x002fe20000410000 */
[----:B------:R-:W-:Y:S01]  /*3aa0*/  LOP3.LUT R86, R86, 0xffffffe0, RZ, 0xc0, !PT ;  /* 0xffffffe056567812 */ /* 0x000fe200078ec0ff */
[----:B------:R-:W-:Y:S01]  /*3ab0*/  UIADD3 UR4, UR10, 0x1, -UR11 ;  /* 0x000000010a047890 */ /* 0x000fe2000fffe80b */
[----:B------:R-:W-:Y:S01]  /*3ac0*/  SHF.R.S32.HI R12, RZ, 0x1f, R85 ;  /* 0x0000001fff0c7819 */ /* 0x000fe20000011455 */
[----:B------:R-:W-:Y:S01]  /*3ad0*/  FMUL.FTZ R10, R20, c[0x0][0x320] ;  /* 0x0000c800140a7a20 */ /* 0x000fe20000410000 */
[----:B------:R-:W-:Y:S01]  /*3ae0*/  LEA.HI R16, R84, R83, RZ, 0x2 ;  /* 0x0000005354107211 */ /* 0x000fe200078f10ff */
[----:B------:R-:W-:Y:S01]  /*3af0*/  IMAD.IADD R7, R83, 0x1, -R86 ;  /* 0x0000000153077824 */ /* 0x000fe200078e0a56 */
[-C--:B------:R-:W-:Y:S01]  /*3b00*/  LEA.HI R12, R12, R85.reuse, RZ, 0x3 ;  /* 0x000000550c0c7211 */ /* 0x080fe200078f18ff */
[----:B------:R-:W-:Y:S01]  /*3b10*/  FMUL.FTZ R6, R21, c[0x0][0x320] ;  /* 0x0000c80015067a20 */ /* 0x000fe20000410000 */
[----:B------:R-:W-:Y:S01]  /*3b20*/  LOP3.LUT R16, R16, 0xfffffffc, RZ, 0xc0, !PT ;  /* 0xfffffffc10107812 */ /* 0x000fe200078ec0ff */
[----:B------:R-:W-:Y:S01]  /*3b30*/  FMUL.FTZ R8, R17, c[0x0][0x320] ;  /* 0x0000c80011087a20 */ /* 0x000fe20000410000 */
[----:B------:R-:W-:Y:S01]  /*3b40*/  LOP3.LUT R12, R12, 0xffffff8, RZ, 0xc0, !PT ;  /* 0x0ffffff80c0c7812 */ /* 0x000fe200078ec0ff */
[----:B------:R-:W-:Y:S01]  /*3b50*/  FMUL.FTZ R34, R72, c[0x0][0x320] ;  /* 0x0000c80048227a20 */ /* 0x000fe20000410000 */
[----:B------:R-:W-:Y:S01]  /*3b60*/  SHF.R.S32.HI R14, RZ, 0x1f, R7 ;  /* 0x0000001fff0e7819 */ /* 0x000fe20000011407 */
[----:B------:R-:W-:Y:S01]  /*3b70*/  IMAD.IADD R83, R83, 0x1, -R16 ;  /* 0x0000000153537824 */ /* 0x000fe200078e0a10 */
[----:B------:R-:W-:Y:S01]  /*3b80*/  IADD3 R85, -R12, R85, RZ ;  /* 0x000000550c557210 */ /* 0x000fe20007ffe1ff */
[----:B------:R-:W-:Y:S01]  /*3b90*/  FMUL.FTZ R32, R73, c[0x0][0x320] ;  /* 0x0000c80049207a20 */ /* 0x000fe20000410000 */
[----:B------:R-:W-:Y:S01]  /*3ba0*/  LEA.HI R12, R14, R7, RZ, 0x2 ;  /* 0x000000070e0c7211 */ /* 0x000fe200078f10ff */
[----:B------:R-:W-:Y:S01]  /*3bb0*/  FMUL.FTZ R64, R64, c[0x0][0x320] ;  /* 0x0000c80040407a20 */ /* 0x000fe20000410000 */
[----:B------:R-:W-:Y:S01]  /*3bc0*/  LEA.HI R14, R83, R83, RZ, 0x1 ;  /* 0x00000053530e7211 */ /* 0x000fe200078f08ff */
[----:B------:R-:W-:Y:S01]  /*3bd0*/  FMUL.FTZ R65, R65, c[0x0][0x320] ;  /* 0x0000c80041417a20 */ /* 0x000fe20000410000 */
[----:B------:R-:W-:Y:S01]  /*3be0*/  LEA.HI.SX32 R16, R12, UR24, 0x1e ;  /* 0x000000180c107c11 */ /* 0x000fe2000f8ff2ff */
[----:B------:R-:W-:Y:S01]  /*3bf0*/  FMUL.FTZ R60, R60, c[0x0][0x320] ;  /* 0x0000c8003c3c7a20 */ /* 0x000fe20000410000 */
[----:B------:R-:W-:Y:S01]  /*3c00*/  LOP3.LUT R14, R14, 0x1ffffffe, RZ, 0xc0, !PT ;  /* 0x1ffffffe0e0e7812 */ /* 0x000fe200078ec0ff */
[----:B------:R-:W-:Y:S01]  /*3c10*/  FMUL.FTZ R61, R61, c[0x0][0x320] ;  /* 0x0000c8003d3d7a20 */ /* 0x000fe20000410000 */
[----:B------:R-:W-:Y:S01]  /*3c20*/  PLOP3.LUT P0, PT, PT, PT, UP1, 0x80, 0x0 ;  /* 0x000000000000781c */ /* 0x000fe20003f0f018 */
[----:B------:R-:W-:Y:S01]  /*3c30*/  IMAD R16, R85, 0x10, R16 ;  /* 0x0000001055107824 */ /* 0x000fe200078e0210 */
[----:B------:R-:W-:Y:S01]  /*3c40*/  LOP3.LUT R12, R12, 0x7ffffffc, RZ, 0xc0, !PT ;  /* 0x7ffffffc0c0c7812 */ /* 0x000fe200078ec0ff */
[----:B------:R-:W-:Y:S01]  /*3c50*/  IMAD.IADD R83, R83, 0x1, -R14 ;  /* 0x0000000153537824 */ /* 0x000fe200078e0a0e */
[----:B------:R-:W-:Y:S01]  /*3c60*/  ULDC UR26, c[0x0][0x2ac] ;  /* 0x0000ab00001a7ab9 */ /* 0x000fe20000000800 */
[----:B------:R-:W-:Y:S01]  /*3c70*/  FMUL.FTZ R14, R24, c[0x0][0x320] ;  /* 0x0000c800180e7a20 */ /* 0x000fe20000410000 */
[----:B------:R-:W1:Y:S01]  /*3c80*/  MUFU.TANH R10, R10 ;  /* 0x0000000a000a7308 */ /* 0x000e620000002400 */
[----:B------:R-:W-:Y:S01]  /*3c90*/  IMAD.IADD R241, R7, 0x1, -R12 ;  /* 0x0000000107f17824 */ /* 0x000fe200078e0a0c */
[----:B------:R-:W-:Y:S01]  /*3ca0*/  LEA R240, R83, R16, 0x3 ;  /* 0x0000001053f07211 */ /* 0x000fe200078e18ff */
[----:B------:R-:W-:Y:S01]  /*3cb0*/  FMUL.FTZ R76, R76, c[0x0][0x320] ;  /* 0x0000c8004c4c7a20 */ /* 0x000fe20000410000 */
[----:B------:R-:W-:Y:S01]  /*3cc0*/  MOV R12, UR4 ;  /* 0x00000004000c7c02 */ /* 0x000fe20008000f00 */
[----:B------:R-:W-:Y:S01]  /*3cd0*/  IMAD.SHL.U32 R241, R241, 0x2, RZ ;  /* 0x00000002f1f17824 */ /* 0x000fe200078e00ff */
[----:B------:R-:W-:Y:S01]  /*3ce0*/  ULDC UR4, c[0x0][0x1d0] ;  /* 0x0000740000047ab9 */ /* 0x000fe20000000800 */
[----:B------:R-:W-:Y:S01]  /*3cf0*/  @P0 IMAD.HI.U32 R13, R240, c[0x0][0x2c8], RZ ;  /* 0x0000b200f00d0a27 */ /* 0x000fe200078e00ff */
[----:B------:R-:W-:Y:S01]  /*3d00*/  PLOP3.LUT P0, PT, PT, PT, UP1, 0x80, 0x0 ;  /* 0x000000000000781c */ /* 0x000fe20003f0f018 */
[----:B------:R-:W2:Y:S01]  /*3d10*/  MUFU.TANH R6, R6 ;  /* 0x0000000600067308 */ /* 0x000ea20000002400 */
[----:B------:R-:W-:Y:S01]  /*3d20*/  IADD3 R15, R12, -c[0x0][0x168], -R241 ;  /* 0x80005a000c0f7a10 */ /* 0x000fe20007ffe8f1 */
[----:B------:R-:W-:Y:S01]  /*3d30*/  IMAD.MOV.U32 R11, RZ, RZ, R240 ;  /* 0x000000ffff0b7224 */ /* 0x000fe200078e00f0 */
[----:B------:R-:W-:Y:S01]  /*3d40*/  ULDC UR5, c[0x0][0x324] ;  /* 0x0000c90000057ab9 */ /* 0x000fe20000000800 */
[----:B------:R-:W-:Y:S01]  /*3d50*/  FMUL.FTZ R77, R77, c[0x0][0x320] ;  /* 0x0000c8004d4d7a20 */ /* 0x000fe20000410000 */
[----:B------:R-:W-:Y:S01]  /*3d60*/  UIMAD UR4, UR26, UR4, -UR11 ;  /* 0x000000041a0472a4 */ /* 0x000fe2000f8e0a0b */
[----:B------:R-:W-:Y:S01]  /*3d70*/  FMUL.FTZ R25, R25, c[0x0][0x320] ;  /* 0x0000c80019197a20 */ /* 0x000fe20000410000 */
[----:B------:R-:W-:Y:S01]  /*3d80*/  ULOP3.LUT UR11, URZ, UR5, URZ, 0x33, !UPT ;  /* 0x000000053f0b7292 */ /* 0x000fe2000f8e333f */
[----:B------:R-:W3:Y:S01]  /*3d90*/  MUFU.TANH R9, R9 ;  /* 0x0000000900097308 */ /* 0x000ee20000002400 */
[----:B------:R-:W-:Y:S01]  /*3da0*/  IADD3 R17, R15, c[0x0][0x328], RZ ;  /* 0x0000ca000f117a10 */ /* 0x000fe20007ffe0ff */
[----:B------:R-:W0:Y:S01]  /*3db0*/  LDGDEPBAR ;  /* 0x00000000000079af */ /* 0x000e220000000000 */
[----:B------:R-:W-:Y:S01]  /*3dc0*/  IMAD.IADD R231, R82, 0x1, R81 ;  /* 0x0000000152e77824 */ /* 0x000fe200078e0251 */
[----:B------:R-:W-:-:S02]  /*3dd0*/  @P0 SHF.R.U32.HI R11, RZ, c[0x0][0x2cc], R13 ;  /* 0x0000b300ff0b0a19 */ /* 0x000fc4000001160d */
[----:B------:R-:W-:Y:S02]  /*3de0*/  PLOP3.LUT P0, PT, PT, PT, UP0, 0x40, 0x0 ;  /* 0x000000000000781c */ /* 0x000fe40003f0e808 */
[----:B------:R-:W4:Y:S01]  /*3df0*/  MUFU.TANH R8, R8 ;  /* 0x0000000800087308 */ /* 0x000f220000002400 */
[----:B------:R-:W5:Y:S01]  /*3e00*/  SHFL.IDX PT, R16, R11, RZ, 0x1c1f ;  /* 0x001c1fff0b107589 */ /* 0x000f6200000e0000 */
[----:B------:R-:W-:Y:S02]  /*3e10*/  IADD3 R13, -R241, UR4, RZ ;  /* 0x00000004f10d7c10 */ /* 0x000fe4000fffe1ff */
[----:B------:R-:W-:-:S04]  /*3e20*/  IADD3 R15, R15, UR11, RZ ;  /* 0x0000000b0f0f7c10 */ /* 0x000fc8000fffe0ff */
[----:B------:R1:W1:Y:S08]  /*3e30*/  MUFU.TANH R190, R64 ;  /* 0x0000004000be7308 */ /* 0x0002700000002400 */
[----:B------:R1:W1:Y:S08]  /*3e40*/  MUFU.TANH R182, R65 ;  /* 0x0000004100b67308 */ /* 0x0002700000002400 */
[----:B------:R1:W1:Y:S01]  /*3e50*/  MUFU.TANH R188, R60 ;  /* 0x0000003c00bc7308 */ /* 0x0002620000002400 */
[----:B-----5:R-:W-:-:S02]  /*3e60*/  IADD3 R24, R17, R16, RZ ;  /* 0x0000001011187210 */ /* 0x020fc40007ffe0ff */
[----:B------:R-:W-:Y:S02]  /*3e70*/  IADD3 R20, R15, R16, RZ ;  /* 0x000000100f147210 */ /* 0x000fe40007ffe0ff */
[----:B------:R-:W-:-:S03]  /*3e80*/  IMNMX R21, R24, R13, PT ;  /* 0x0000000d18157217 */ /* 0x000fc60003800200 */
[----:B------:R1:W1:Y:S08]  /*3e90*/  MUFU.TANH R184, R61 ;  /* 0x0000003d00b87308 */ /* 0x0002700000002400 */
[----:B------:R1:W1:Y:S08]  /*3ea0*/  MUFU.TANH R194, R76 ;  /* 0x0000004c00c27308 */ /* 0x0002700000002400 */
[----:B------:R1:W1:Y:S08]  /*3eb0*/  MUFU.TANH R192, R77 ;  /* 0x0000004d00c07308 */ /* 0x0002700000002400 */
[----:B------:R-:W1:Y:S08]  /*3ec0*/  MUFU.TANH R34, R34 ;  /* 0x0000002200227308 */ /* 0x000e700000002400 */
[----:B------:R-:W1:Y:S08]  /*3ed0*/  MUFU.TANH R32, R32 ;  /* 0x0000002000207308 */ /* 0x000e700000002400 */
[----:B------:R-:W1:Y:S08]  /*3ee0*/  MUFU.TANH R14, R14 ;  /* 0x0000000e000e7308 */ /* 0x000e700000002400 */
[----:B------:R1:W1:Y:S01]  /*3ef0*/  MUFU.TANH R12, R25 ;  /* 0x00000019000c7308 */ /* 0x0002620000002400 */
[----:B------:R-:W-:Y:S05]  /*3f00*/  @P0 BRA `(.L_x_1974) ;  /* 0x0000016000000947 */ /* 0x000fea0003800000 */
[----:B--234-:R-:W-:Y:S01]  /*3f10*/  IMAD.U32 R7, RZ, RZ, UR10 ;  /* 0x0000000aff077e24 */ /* 0x01cfe2000f8e00ff */
[----:B------:R-:W-:Y:S04]  /*3f20*/  BSSY B0, `(.L_x_1975) ;  /* 0x000000f000007945 */ /* 0x000fe80003800000 */
[----:B-1----:R-:W-:-:S04]  /*3f30*/  IADD3 R25, R7, -c[0x0][0x168], R16 ;  /* 0x80005a0007197a10 */ /* 0x002fc80007ffe010 */
        /* <DEDUP_REMOVED lines=9> */
.L_x_1976:
[----:B------:R-:W-:-:S04]  /*3fd0*/  MOV R7, c[0x0][0x32c] ;  /* 0x0000cb0000077a02 */ /* 0x000fc80000000f00 */
[----:B------:R-:W-:-:S13]  /*3fe0*/  ISETP.NE.AND P0, PT, R7, 0x1, PT ;  /* 0x000000010700780c */ /* 0x000fda0003f05270 */
[----:B------:R-:W-:-:S05]  /*3ff0*/  @P0 IMAD.HI.U32 R7, R25, c[0x0][0x330], RZ ;  /* 0x0000cc0019070a27 */ /* 0x000fca00078e00ff */
[----:B------:R-:W-:Y:S02]  /*4000*/  @P0 SHF.R.U32.HI R25, RZ, c[0x0][0x334], R7 ;  /* 0x0000cd00ff190a19 */ /* 0x000fe40000011607 */
.L_x_1977:
[----:B------:R-:W-:Y:S05]  /*4010*/  BSYNC B0 ;  /* 0x0000000000007941 */ /* 0x000fea0003800000 */
.L_x_1975:
[----:B------:R-:W-:-:S04]  /*4020*/  IMAD R16, R25, c[0x0][0x32c], -R80 ;  /* 0x0000cb0019107a24 */ /* 0x000fc800078e0a50 */
[----:B------:R-:W-:-:S05]  /*4030*/  IMAD.IADD R7, R16, 0x1, -R241 ;  /* 0x0000000110077824 */ /* 0x000fca00078e0af1 */
[----:B------:R-:W-:Y:S02]  /*4040*/  IADD3 R16, R7, c[0x0][0x32c], RZ ;  /* 0x0000cb0007107a10 */ /* 0x000fe40007ffe0ff */
[----:B------:R-:W-:Y:S02]  /*4050*/  IMNMX R20, R20, R7, !PT ;  /* 0x0000000714147217 */ /* 0x000fe40007800200 */
[----:B------:R-:W-:Y:S02]  /*4060*/  IMNMX R21, R21, R16, PT ;  /* 0x0000001015157217 */ /* 0x000fe40003800200 */
.L_x_1974:
[----:B--234-:R-:W-:Y:S01]  /*4070*/  ISETP.LT.AND P1, PT, RZ, UR20, PT ;  /* 0x00000014ff007c0c */ /* 0x01cfe2000bf21270 */
[----:B------:R-:W2:Y:S01]  /*4080*/  SHFL.IDX PT, R24, R11, 0x1, 0x1c1f ;  /* 0x003c1f000b187f89 */ /* 0x000ea200000e0000 */
[----:B------:R-:W-:Y:S02]  /*4090*/  FMUL.FTZ R33, R78, c[0x0][0x320] ;  /* 0x0000c8004e217a20 */ /* 0x000fe40000410000 */
[----:B------:R-:W-:Y:S01]  /*40a0*/  ISETP.GT.AND P0, PT, R20, RZ, P1 ;  /* 0x000000ff1400720c */ /* 0x000fe20000f04270 */
[----:B------:R-:W-:Y:S02]  /*40b0*/  FMUL.FTZ R18, R18, c[0x0][0x320] ;  /* 0x0000c80012127a20 */ /* 0x000fe40000410000 */
[----:B-1----:R-:W-:Y:S01]  /*40c0*/  FMUL.FTZ R25, R27, c[0x0][0x320] ;  /* 0x0000c8001b197a20 */ /* 0x002fe20000410000 */
[----:B------:R-:W-:Y:S01]  /*40d0*/  ISETP.LT.OR P0, PT, R21, 0x1, P0 ;  /* 0x000000011500780c */ /* 0x000fe20000701670 */
[----:B------:R-:W-:Y:S01]  /*40e0*/  FMUL.FTZ R26, R26, c[0x0][0x320] ;  /* 0x0000c8001a1a7a20 */ /* 0x000fe20000410000 */
[----:B------:R-:W1:Y:S01]  /*40f0*/  MUFU.TANH R33, R33 ;  /* 0x0000002100217308 */ /* 0x000e620000002400 */
[----:B------:R-:W-:Y:S01]  /*4100*/  FMUL.FTZ R63, R63, c[0x0][0x320] ;  /* 0x0000c8003f3f7a20 */ /* 0x000fe20000410000 */
[----:B------:R-:W-:Y:S01]  /*4110*/  FSEL R7, R4, -INF , !P0 ;  /* 0xff80000004077808 */ /* 0x000fe20004000000 */
[----:B------:R-:W-:Y:S01]  /*4120*/  FMUL.FTZ R79, R79, c[0x0][0x320] ;  /* 0x0000c8004f4f7a20 */ /* 0x000fe20000410000 */
[----:B------:R-:W-:Y:S01]  /*4130*/  ISETP.GT.AND P0, PT, R20, 0x1, P1 ;  /* 0x000000011400780c */ /* 0x000fe20000f04270 */
[----:B------:R-:W-:-:S02]  /*4140*/  FMUL.FTZ R67, R67, c[0x0][0x320] ;  /* 0x0000c80043437a20 */ /* 0x000fc40000410000 */
[----:B------:R-:W-:Y:S01]  /*4150*/  FMUL.FTZ R74, R74, c[0x0][0x320] ;  /* 0x0000c8004a4a7a20 */ /* 0x000fe20000410000 */
[----:B------:R-:W-:Y:S01]  /*4160*/  ISETP.LT.OR P0, PT, R21, 0x2, P0 ;  /* 0x000000021500780c */ /* 0x000fe20000701670 */
[----:B------:R-:W-:Y:S01]  /*4170*/  FMUL.FTZ R75, R75, c[0x0][0x320] ;  /* 0x0000c8004b4b7a20 */ /* 0x000fe20000410000 */
[----:B------:R3:W4:Y:S01]  /*4180*/  MUFU.TANH R191, R63 ;  /* 0x0000003f00bf7308 */ /* 0x0007220000002400 */
[----:B------:R-:W-:Y:S01]  /*4190*/  FMUL.FTZ R19, R19, c[0x0][0x320] ;  /* 0x0000c80013137a20 */ /* 0x000fe20000410000 */
[----:B------:R-:W-:Y:S01]  /*41a0*/  FSEL R16, R5, -INF , !P0 ;  /* 0xff80000005107808 */ /* 0x000fe20004000000 */
[----:B------:R-:W-:Y:S01]  /*41b0*/  FMUL.FTZ R5, R31, c[0x0][0x320] ;  /* 0x0000c8001f057a20 */ /* 0x000fe20000410000 */
[----:B------:R-:W-:Y:S01]  /*41c0*/  ISETP.GT.AND P0, PT, R20, 0x8, P1 ;  /* 0x000000081400780c */ /* 0x000fe20000f04270 */
[----:B------:R-:W-:Y:S02]  /*41d0*/  FMUL.FTZ R62, R62, c[0x0][0x320] ;  /* 0x0000c8003e3e7a20 */ /* 0x000fe40000410000 */
[----:B------:R-:W-:Y:S01]  /*41e0*/  FMUL.FTZ R66, R66, c[0x0][0x320] ;  /* 0x0000c80042427a20 */ /* 0x000fe20000410000 */
[----:B------:R-:W-:Y:S01]  /*41f0*/  ISETP.LT.OR P0, PT, R21, 0x9, P0 ;  /* 0x000000091500780c */ /* 0x000fe20000701670 */
[----:B------:R3:W1:Y:S03]  /*4200*/  MUFU.TANH R189, R79 ;  /* 0x0000004f00bd7308 */ /* 0x0006660000002400 */
[----:B------:R-:W-:-:S02]  /*4210*/  FSEL R14, R14, -INF , !P0 ;  /* 0xff8000000e0e7808 */ /* 0x000fc40004000000 */
[----:B------:R-:W-:-:S03]  /*4220*/  ISETP.GT.AND P0, PT, R20, 0x9, P1 ;  /* 0x000000091400780c */ /* 0x000fc60000f04270 */
[----:B------:R3:W1:Y:S01]  /*4230*/  MUFU.TANH R195, R67 ;  /* 0x0000004300c37308 */ /* 0x0006620000002400 */
[----:B------:R-:W-:-:S04]  /*4240*/  ISETP.LT.OR P0, PT, R21, 0xa, P0 ;  /* 0x0000000a1500780c */ /* 0x000fc80000701670 */
[----:B------:R-:W-:Y:S02]  /*4250*/  FSEL R12, R12, -INF , !P0 ;  /* 0xff8000000c0c7808 */ /* 0x000fe40004000000 */
[----:B------:R-:W-:Y:S01]  /*4260*/  ISETP.GT.AND P0, PT, R20, 0x10, P1 ;  /* 0x000000101400780c */ /* 0x000fe20000f04270 */
[----:B------:R-:W1:Y:S03]  /*4270*/  MUFU.TANH R18, R18 ;  /* 0x0000001200127308 */ /* 0x000e660000002400 */
[----:B------:R-:W-:-:S04]  /*4280*/  ISETP.LT.OR P0, PT, R21, 0x11, P0 ;  /* 0x000000111500780c */ /* 0x000fc80000701670 */
[----:B------:R-:W-:Y:S01]  /*4290*/  FSEL R10, R10, -INF , !P0 ;  /* 0xff8000000a0a7808 */ /* 0x000fe20004000000 */
[----:B------:R3:W1:Y:S01]  /*42a0*/  MUFU.TANH R185, R74 ;  /* 0x0000004a00b97308 */ /* 0x0006620000002400 */
[----:B------:R-:W-:-:S04]  /*42b0*/  ISETP.GT.AND P0, PT, R20, 0x11, P1 ;  /* 0x000000111400780c */ /* 0x000fc80000f04270 */
[----:B------:R-:W-:-:S03]  /*42c0*/  ISETP.LT.OR P0, PT, R21, 0x12, P0 ;  /* 0x000000121500780c */ /* 0x000fc60000701670 */
[----:B------:R3:W1:Y:S01]  /*42d0*/  MUFU.TANH R183, R75 ;  /* 0x0000004b00b77308 */ /* 0x0006620000002400 */
[----:B------:R-:W-:Y:S02]  /*42e0*/  FSEL R6, R6, -INF , !P0 ;  /* 0xff80000006067808 */ /* 0x000fe40004000000 */
[----:B------:R-:W-:-:S04]  /*42f0*/  ISETP.GT.AND P0, PT, R20, 0x18, P1 ;  /* 0x000000181400780c */ /* 0x000fc80000f04270 */
[----:B------:R-:W-:Y:S01]  /*4300*/  ISETP.LT.OR P0, PT, R21, 0x19, P0 ;  /* 0x000000191500780c */ /* 0x000fe20000701670 */
[----:B------:R-:W1:Y:S03]  /*4310*/  MUFU.TANH R5, R5 ;  /* 0x0000000500057308 */ /* 0x000e660000002400 */
[----:B------:R-:W-:Y:S01]  /*4320*/  FSEL R4, R9, -INF , !P0 ;  /* 0xff80000009047808 */ /* 0x000fe20004000000 */
[----:B------:R-:W-:Y:S01]  /*4330*/  FMUL.FTZ R9, R23, c[0x0][0x320] ;  /* 0x0000c80017097a20 */ /* 0x000fe20000410000 */
        /* <DEDUP_REMOVED lines=11> */
[----:B------:R-:W1:Y:S01]  /*43f0*/  MUFU.TANH R25, R25 ;  /* 0x0000001900197308 */ /* 0x000e620000002400 */
[----:B------:R-:W-:Y:S02]  /*4400*/  FSEL R182, R182, -INF , !P0 ;  /* 0xff800000b6b67808 */ /* 0x000fe40004000000 */
[----:B------:R-:W-:-:S04]  /*4410*/  ISETP.GT.AND P0, PT, R20, 0x28, P1 ;  /* 0x000000281400780c */ /* 0x000fc80000f04270 */
[----:B------:R-:W-:Y:S01]  /*4420*/  ISETP.LT.OR P0, PT, R21, 0x29, P0 ;  /* 0x000000291500780c */ /* 0x000fe20000701670 */
[----:B------:R-:W1:Y:S03]  /*4430*/  MUFU.TANH R26, R26 ;  /* 0x0000001a001a7308 */ /* 0x000e660000002400 */
[----:B------:R-:W-:Y:S02]  /*4440*/  FSEL R188, R188, -INF , !P0 ;  /* 0xff800000bcbc7808 */ /* 0x000fe40004000000 */
[----:B------:R-:W-:-:S03]  /*4450*/  ISETP.GT.AND P0, PT, R20, 0x29, P1 ;  /* 0x000000291400780c */ /* 0x000fc60000f04270 */
[----:B------:R3:W1:Y:S01]  /*4460*/  MUFU.TANH R187, R66 ;  /* 0x0000004200bb7308 */ /* 0x0006620000002400 */
[----:B------:R-:W-:-:S04]  /*4470*/  ISETP.LT.OR P0, PT, R21, 0x2a, P0 ;  /* 0x0000002a1500780c */ /* 0x000fc80000701670 */
[----:B------:R-:W-:Y:S02]  /*4480*/  FSEL R184, R184, -INF , !P0 ;  /* 0xff800000b8b87808 */ /* 0x000fe40004000000 */
[----:B------:R-:W-:-:S04]  /*4490*/  ISETP.GT.AND P0, PT, R20, 0x30, P1 ;  /* 0x000000301400780c */ /* 0x000fc80000f04270 */
        /* <DEDUP_REMOVED lines=8> */
[----:B------:R-:W-:Y:S01]  /*4520*/  ISETP.GT.AND P0, PT, R20, 0x39, P1 ;  /* 0x000000391400780c */ /* 0x000fe20000f04270 */
[----:B------:R-:W-:Y:S02]  /*4530*/  FMUL.FTZ R20, R22, c[0x0][0x320] ;  /* 0x0000c80016147a20 */ /* 0x000fe40000410000 */
[----:B--2---:R-:W-:Y:S01]  /*4540*/  IMAD.IADD R22, R17, 0x1, R24 ;  /* 0x0000000111167824 */ /* 0x004fe200078e0218 */
[----:B------:R-:W-:-:S03]  /*4550*/  ISETP.LT.OR P0, PT, R21, 0x3a, P0 ;  /* 0x0000003a1500780c */ /* 0x000fc60000701670 */
[----:B------:R-:W2:Y:S01]  /*4560*/  MUFU.TANH R20, R20 ;  /* 0x0000001400147308 */ /* 0x000ea20000002400 */
[----:B------:R-:W-:Y:S02]  /*4570*/  FSEL R32, R32, -INF , !P0 ;  /* 0xff80000020207808 */ /* 0x000fe40004000000 */
[----:B------:R-:W-:Y:S02]  /*4580*/  PLOP3.LUT P0, PT, PT, PT, UP0, 0x40, 0x0 ;  /* 0x000000000000781c */ /* 0x000fe40003f0e808 */
[----:B------:R-:W-:Y:S01]  /*4590*/  IMNMX R21, R22, R13, PT ;  /* 0x0000000d16157217 */ /* 0x000fe20003800200 */
[----:B------:R-:W-:-:S10]  /*45a0*/  IMAD.IADD R22, R15, 0x1, R24 ;  /* 0x000000010f167824 */ /* 0x000fd400078e0218 */
[----:B------:R-:W-:Y:S05]  /*45b0*/  @P0 BRA `(.L_x_1978) ;  /* 0x0000016000000947 */ /* 0x000fea0003800000 */
[----:B-1234-:R-:W-:Y:S01]  /*45c0*/  IMAD.U32 R11, RZ, RZ, UR10 ;  /* 0x0000000aff0b7e24 */ /* 0x01efe2000f8e00ff */
        /* <DEDUP_REMOVED lines=11> */
.L_x_1980:
[----:B------:R-:W-:-:S04]  /*4680*/  MOV R11, c[0x0][0x32c] ;  /* 0x0000cb00000b7a02 */ /* 0x000fc80000000f00 */
[----:B------:R-:W-:-:S13]  /*4690*/  ISETP.NE.AND P0, PT, R11, 0x1, PT ;  /* 0x000000010b00780c */ /* 0x000fda0003f05270 */
[----:B------:R-:W-:-:S05]  /*46a0*/  @P0 IMAD.HI.U32 R11, R13, c[0x0][0x330], RZ ;  /* 0x0000cc000d0b0a27 */ /* 0x000fca00078e00ff */
[----:B------:R-:W-:Y:S02]  /*46b0*/  @P0 SHF.R.U32.HI R13, RZ, c[0x0][0x334], R11 ;  /* 0x0000cd00ff0d0a19 */ /* 0x000fe4000001160b */
.L_x_1981:
[----:B------:R-:W-:Y:S05]  /*46c0*/  BSYNC B0 ;  /* 0x0000000000007941 */ /* 0x000fea0003800000 */
.L_x_1979:
[----:B------:R-:W-:-:S04]  /*46d0*/  IMAD R80, R13, c[0x0][0x32c], -R80 ;  /* 0x0000cb000d507a24 */ /* 0x000fc800078e0a50 */
[----:B------:R-:W-:-:S05]  /*46e0*/  IMAD.IADD R11, R80, 0x1, -R241 ;  /* 0x00000001500b7824 */ /* 0x000fca00078e0af1 */
[----:B------:R-:W-:Y:S02]  /*46f0*/  IADD3 R24, R11, c[0x0][0x32c], RZ ;  /* 0x0000cb000b187a10 */ /* 0x000fe40007ffe0ff */
[----:B------:R-:W-:Y:S02]  /*4700*/  IMNMX R22, R22, R11, !PT ;  /* 0x0000000b16167217 */ /* 0x000fe40007800200 */
[----:B------:R-:W-:Y:S02]  /*4710*/  IMNMX R21, R21, R24, PT ;  /* 0x0000001815157217 */ /* 0x000fe40003800200 */
.L_x_1978:
[----:B-1234-:R-:W-:Y:S01]  /*4720*/  ISETP.GT.AND P0, PT, R22, 0x1, P1 ;  /* 0x000000011600780c */ /* 0x01efe20000f04270 */
[----:B------:R-:W-:Y:S01]  /*4730*/  IMAD.SHL.U32 R231, R231, 0x2, RZ ;  /* 0x00000002e7e77824 */ /* 0x000fe200078e00ff */
[----:B------:R-:W-:Y:S02]  /*4740*/  @UP1 USHF.L.U32 UR25, UR25, 0x7, URZ ;  /* 0x0000000719191899 */ /* 0x000fe4000800063f */
[----:B------:R-:W-:Y:S01]  /*4750*/  ISETP.LT.OR P0, PT, R21, 0x2, P0 ;  /* 0x000000021500780c */ /* 0x000fe20000701670 */
[--C-:B------:R-:W-:Y:S01]  /*4760*/  IMAD R226, R2, 0x2, R231.reuse ;  /* 0x0000000202e27824 */ /* 0x100fe200078e02e7 */
[----:B------:R-:W-:Y:S01]  /*4770*/  LDSM.16.MT88.4 R156, [R231+0x100] ;  /* 0x00010000e79c783b */ /* 0x000fe20000004200 */
[----:B------:R-:W-:Y:S01]  /*4780*/  IMAD R225, R3, 0x2, R231 ;  /* 0x0000000203e17824 */ /* 0x000fe200078e02e7 */
[----:B------:R-:W-:Y:S01]  /*4790*/  FSEL R19, R5, -INF , !P0 ;  /* 0xff80000005137808 */ /* 0x000fe20004000000 */
[----:B------:R-:W-:Y:S01]  /*47a0*/  IMAD R224, R3, 0x2, R226 ;  /* 0x0000000203e07824 */ /* 0x000fe200078e02e2 */
[----:B------:R-:W-:Y:S01]  /*47b0*/  ISETP.GT.AND P0, PT, R22, 0x8, P1 ;  /* 0x000000081600780c */ /* 0x000fe20000f04270 */
[----:B------:R-:W-:Y:S01]  /*47c0*/  LDSM.16.MT88.4 R148, [R226+0x100] ;  /* 0x00010000e294783b */ /* 0x000fe20000004200 */
[----:B------:R-:W-:-:S02]  /*47d0*/  ULDC.64 UR4, c[0x0][0x2c8] ;  /* 0x0000b20000047ab9 */ /* 0x000fc40000000a00 */
[C---:B------:R-:W-:Y:S01]  /*47e0*/  ISETP.LT.OR P0, PT, R21.reuse, 0x9, P0 ;  /* 0x000000091500780c */ /* 0x040fe20000701670 */
[----:B------:R-:W-:Y:S01]  /*47f0*/  LDSM.16.MT88.4 R140, [R225+0x100] ;  /* 0x00010000e18c783b */ /* 0x000fe20000004200 */
[----:B------:R-:W-:Y:S02]  /*4800*/  UIMAD.WIDE.U32 UR26, UR25, UR4, URZ ;  /* 0x00000004191a72a5 */ /* 0x000fe4000f8e003f */
[----:B------:R-:W-:Y:S01]  /*4810*/  FSEL R17, R26, -INF , !P0 ;  /* 0xff8000001a117808 */ /* 0x000fe20004000000 */
[----:B------:R-:W-:Y:S01]  /*4820*/  LDSM.16.MT88.4 R132, [R224+0x100] ;  /* 0x00010000e084783b */ /* 0x000fe20000004200 */
[----:B------:R-:W-:Y:S01]  /*4830*/  ISETP.GT.AND P0, PT, R22, 0x9, P1 ;  /* 0x000000091600780c */ /* 0x000fe20000f04270 */
[----:B------:R-:W-:Y:S02]  /*4840*/  UIADD3 UR20, UR20, -0x2, URZ ;  /* 0xfffffffe14147890 */ /* 0x000fe4000fffe03f */
[----:B------:R-:W-:Y:S01]  /*4850*/  LDSM.16.MT88.4 R40, [R231+0x2100] ;  /* 0x00210000e728783b */ /* 0x000fe20000004200 */
[----:B------:R-:W-:Y:S01]  /*4860*/  ISETP.LT.OR P0, PT, R21, 0xa, P0 ;  /* 0x0000000a1500780c */ /* 0x000fe20000701670 */
[----:B------:R-:W-:-:S02]  /*4870*/  @UP1 UMOV UR25, UR27 ;  /* 0x0000001b00191c82 */ /* 0x000fc40008000000 */
[----:B------:R-:W-:Y:S01]  /*4880*/  LDSM.16.MT88.4 R48, [R226+0x2100] ;  /* 0x00210000e230783b */ /* 0x000fe20000004200 */
[----:B------:R-:W-:Y:S01]  /*4890*/  FSEL R5, R25, -INF , !P0 ;  /* 0xff80000019057808 */ /* 0x000fe20004000000 */
[----:B------:R-:W-:Y:S01]  /*48a0*/  @UP1 USHF.R.U32.HI UR24, URZ, UR5, UR25 ;  /* 0x000000053f181299 */ /* 0x000fe20008011619 */
[----:B------:R-:W-:Y:S01]  /*48b0*/  ISETP.GT.AND P0, PT, R22, 0x10, P1 ;  /* 0x000000101600780c */ /* 0x000fe20000f04270 */
[----:B------:R-:W-:Y:S02]  /*48c0*/  LDSM.16.MT88.4 R56, [R225+0x2100] ;  /* 0x00210000e138783b */ /* 0x000fe40000004200 */
[----:B------:R-:W-:Y:S01]  /*48d0*/  UIADD3 UR4, UR21, UR24, URZ ;  /* 0x0000001815047290 */ /* 0x000fe2000fffe03f */
[----:B------:R-:W-:Y:S01]  /*48e0*/  ISETP.LT.OR P0, PT, R21, 0x11, P0 ;  /* 0x000000111500780c */ /* 0x000fe20000701670 */
[----:B------:R-:W-:Y:S01]  /*48f0*/  LDSM.16.MT88.4 R64, [R224+0x2100] ;  /* 0x00210000e040783b */ /* 0x000fe20000004200 */
[----:B------:R-:W-:Y:S02]  /*4900*/  ULDC UR21, c[0x0][0x328] ;  /* 0x0000ca0000157ab9 */ /* 0x000fe40000000800 */
[----:B------:R-:W-:Y:S01]  /*4910*/  FSEL R15, R20, -INF , !P0 ;  /* 0xff800000140f7808 */ /* 0x000fe20004000000 */
[----:B------:R-:W-:Y:S01]  /*4920*/  LDSM.16.MT88.4 R72, [R231+0x4100] ;  /* 0x00410000e748783b */ /* 0x000fe20000004200 */
[----:B------:R-:W-:Y:S01]  /*4930*/  ISETP.GT.AND P0, PT, R22, 0x11, P1 ;  /* 0x000000111600780c */ /* 0x000fe20000f04270 */
[----:B------:R-:W-:-:S02]  /*4940*/  UIADD3 UR21, UR4, UR21, URZ ;  /* 0x0000001504157290 */ /* 0x000fc4000fffe03f */
[----:B------:R-:W-:Y:S01]  /*4950*/  LDSM.16.MT88.4 R80, [R226+0x4100] ;  /* 0x00410000e250783b */ /* 0x000fe20000004200 */
[----:B------:R-:W-:-:S03]  /*4960*/  ISETP.LT.OR P0, PT, R21, 0x12, P0 ;  /* 0x000000121500780c */ /* 0x000fc60000701670 */
[----:B------:R-:W-:Y:S01]  /*4970*/  LDSM.16.MT88.4 R88, [R225+0x4100] ;  /* 0x00410000e158783b */ /* 0x000fe20000004200 */
[----:B------:R-:W-:Y:S02]  /*4980*/  FSEL R11, R9, -INF , !P0 ;  /* 0xff800000090b7808 */ /* 0x000fe40004000000 */
[----:B------:R-:W-:Y:S01]  /*4990*/  ISETP.GT.AND P0, PT, R22, 0x18, P1 ;  /* 0x000000181600780c */ /* 0x000fe20000f04270 */
[----:B------:R-:W-:Y:S03]  /*49a0*/  LDSM.16.MT88.4 R96, [R224+0x4100] ;  /* 0x00410000e060783b */ /* 0x000fe60000004200 */
[----:B------:R-:W-:Y:S01]  /*49b0*/  ISETP.LT.OR P0, PT, R21, 0x19, P0 ;  /* 0x000000191500780c */ /* 0x000fe20000701670 */
[----:B------:R-:W-:Y:S03]  /*49c0*/  LDSM.16.MT88.4 R104, [R231+0x6100] ;  /* 0x00610000e768783b */ /* 0x000fe60000004200 */
[----:B------:R-:W-:Y:S01]  /*49d0*/  FSEL R9, R18, -INF , !P0 ;  /* 0xff80000012097808 */ /* 0x000fe20004000000 */
[----:B------:R-:W-:Y:S01]  /*49e0*/  LDSM.16.MT88.4 R112, [R226+0x6100] ;  /* 0x00610000e270783b */ /* 0x000fe20000004200 */
[----:B------:R-:W-:-:S03]  /*49f0*/  ISETP.GT.AND P0, PT, R22, 0x19, P1 ;  /* 0x000000191600780c */ /* 0x000fc60000f04270 */
[----:B------:R-:W-:Y:S01]  /*4a00*/  LDSM.16.MT88.4 R120, [R225+0x6100] ;  /* 0x00610000e178783b */ /* 0x000fe20000004200 */
[----:B------:R-:W-:-:S03]  /*4a10*/  ISETP.LT.OR P0, PT, R21, 0x1a, P0 ;  /* 0x0000001a1500780c */ /* 0x000fc60000701670 */
[----:B------:R-:W-:Y:S01]  /*4a20*/  LDSM.16.MT88.4 R28, [R231+0x900] ;  /* 0x00090000e71c783b */ /* 0x000fe20000004200 */
[----:B------:R-:W-:Y:S02]  /*4a30*/  FSEL R13, R23, -INF , !P0 ;  /* 0xff800000170d7808 */ /* 0x000fe40004000000 */
[----:B------:R-:W-:Y:S01]  /*4a40*/  ISETP.GT.AND P0, PT, R22, 0x20, P1 ;  /* 0x000000201600780c */ /* 0x000fe20000f04270 */
[----:B------:R-:W-:Y:S01]  /*4a50*/  LDSM.16.MT88.4 R24, [R225+0x900] ;  /* 0x00090000e118783b */ /* 0x000fe20000004200 */
[----:B------:R-:W-:Y:S02]  /*4a60*/  FMNMX.FTZ R23, R7, R16, !PT ;  /* 0x0000001007177209 */ /* 0x000fe40007810000 */
[----:B------:R-:W-:Y:S02]  /*4a70*/  ISETP.LT.OR P0, PT, R21, 0x21, P0 ;  /* 0x000000211500780c */ /* 0x000fe40000701670 */
[----:B------:R-:W-:Y:S02]  /*4a80*/  FMNMX.FTZ R23, R14, R23, !PT ;  /* 0x000000170e177209 */ /* 0x000fe40007810000 */
[----:B------:R-:W-:-:S02]  /*4a90*/  FSEL R187, R187, -INF , !P0 ;  /* 0xff800000bbbb7808 */ /* 0x000fc40004000000 */
[----:B------:R-:W-:Y:S02]  /*4aa0*/  ISETP.GT.AND P0, PT, R22, 0x21, P1 ;  /* 0x000000211600780c */ /* 0x000fe40000f04270 */
[----:B------:R-:W-:Y:S02]  /*4ab0*/  FMNMX.FTZ R23, R12, R23, !PT ;  /* 0x000000170c177209 */ /* 0x000fe40007810000 */
[----:B------:R-:W-:Y:S02]  /*4ac0*/  ISETP.LT.OR P0, PT, R21, 0x22, P0 ;  /* 0x000000221500780c */ /* 0x000fe40000701670 */
[----:B------:R-:W-:Y:S02]  /*4ad0*/  FMNMX.FTZ R23, R10, R23, !PT ;  /* 0x000000170a177209 */ /* 0x000fe40007810000 */
[----:B------:R-:W-:Y:S02]  /*4ae0*/  FSEL R195, R195, -INF , !P0 ;  /* 0xff800000c3c37808 */ /* 0x000fe40004000000 */
[----:B------:R-:W-:-:S02]  /*4af0*/  ISETP.GT.AND P0, PT, R22, 0x28, P1 ;  /* 0x000000281600780c */ /* 0x000fc40000f04270 */
[----:B------:R-:W-:Y:S02]  /*4b00*/  FMNMX.FTZ R23, R6, R23, !PT ;  /* 0x0000001706177209 */ /* 0x000fe40007810000 */
[----:B------:R-:W-:Y:S02]  /*4b10*/  ISETP.LT.OR P0, PT, R21, 0x29, P0 ;  /* 0x000000291500780c */ /* 0x000fe40000701670 */
[----:B------:R-:W-:Y:S02]  /*4b20*/  FMNMX.FTZ R23, R4, R23, !PT ;  /* 0x0000001704177209 */ /* 0x000fe40007810000 */
[----:B------:R-:W-:Y:S02]  /*4b30*/  FSEL R193, R193, -INF , !P0 ;  /* 0xff800000c1c17808 */ /* 0x000fe40004000000 */
[----:B------:R-:W-:Y:S02]  /*4b40*/  ISETP.GT.AND P0, PT, R22, 0x29, P1 ;  /* 0x000000291600780c */ /* 0x000fe40000f04270 */
[----:B------:R-:W-:-:S02]  /*4b50*/  FMNMX.FTZ R23, R8, R23, !PT ;  /* 0x0000001708177209 */ /* 0x000fc40007810000 */
[----:B------:R-:W-:Y:S02]  /*4b60*/  ISETP.LT.OR P0, PT, R21, 0x2a, P0 ;  /* 0x0000002a1500780c */ /* 0x000fe40000701670 */
[----:B------:R-:W-:Y:S02]  /*4b70*/  FMNMX.FTZ R23, R190, R23, !PT ;  /* 0x00000017be177209 */ /* 0x000fe40007810000 */
[----:B------:R-:W-:Y:S02]  /*4b80*/  FSEL R191, R191, -INF , !P0 ;  /* 0xff800000bfbf7808 */ /* 0x000fe40004000000 */
[----:B------:R-:W-:Y:S02]  /*4b90*/  ISETP.GT.AND P0, PT, R22, 0x30, P1 ;  /* 0x000000301600780c */ /* 0x000fe40000f04270 */
[----:B------:R-:W-:Y:S02]  /*4ba0*/  FMNMX.FTZ R23, R182, R23, !PT ;  /* 0x00000017b6177209 */ /* 0x000fe40007810000 */
[----:B------:R-:W-:-:S02]  /*4bb0*/  ISETP.LT.OR P0, PT, R21, 0x31, P0 ;  /* 0x000000311500780c */ /* 0x000fc40000701670 */
[----:B------:R-:W-:Y:S02]  /*4bc0*/  FMNMX.FTZ R23, R188, R23, !PT ;  /* 0x00000017bc177209 */ /* 0x000fe40007810000 */
[----:B------:R-:W-:Y:S02]  /*4bd0*/  FSEL R33, R33, -INF , !P0 ;  /* 0xff80000021217808 */ /* 0x000fe40004000000 */
[----:B------:R-:W-:Y:S02]  /*4be0*/  ISETP.GT.AND P0, PT, R22, 0x31, P1 ;  /* 0x000000311600780c */ /* 0x000fe40000f04270 */
[----:B------:R-:W-:Y:S02]  /*4bf0*/  FMNMX.FTZ R23, R184, R23, !PT ;  /* 0x00000017b8177209 */ /* 0x000fe40007810000 */
[----:B------:R-:W-:Y:S02]  /*4c00*/  ISETP.LT.OR P0, PT, R21, 0x32, P0 ;  /* 0x000000321500780c */ /* 0x000fe40000701670 */
[----:B------:R-:W-:-:S02]  /*4c10*/  FMNMX.FTZ R23, R194, R23, !PT ;  /* 0x00000017c2177209 */ /* 0x000fc40007810000 */
[----:B------:R-:W-:Y:S02]  /*4c20*/  FSEL R189, R189, -INF , !P0 ;  /* 0xff800000bdbd7808 */ /* 0x000fe40004000000 */
[----:B------:R-:W-:Y:S02]  /*4c30*/  ISETP.GT.AND P0, PT, R22, 0x38, P1 ;  /* 0x000000381600780c */ /* 0x000fe40000f04270 */
[----:B------:R-:W-:Y:S02]  /*4c40*/  FMNMX.FTZ R23, R192, R23, !PT ;  /* 0x00000017c0177209 */ /* 0x000fe40007810000 */
[----:B------:R-:W-:Y:S02]  /*4c50*/  ISETP.LT.OR P0, PT, R21, 0x39, P0 ;  /* 0x000000391500780c */ /* 0x000fe40000701670 */
[----:B------:R-:W-:Y:S02]  /*4c60*/  FMNMX.FTZ R23, R34, R23, !PT ;  /* 0x0000001722177209 */ /* 0x000fe40007810000 */
[----:B------:R-:W-:-:S02]  /*4c70*/  FSEL R185, R185, -INF , !P0 ;  /* 0xff800000b9b97808 */ /* 0x000fc40004000000 */
[----:B------:R-:W-:-:S04]  /*4c80*/  ISETP.GT.AND P0, PT, R22, RZ, P1 ;  /* 0x000000ff1600720c */ /* 0x000fc80000f04270 */
[----:B------:R-:W-:-:S04]  /*4c90*/  ISETP.LT.OR P0, PT, R21, 0x1, P0 ;  /* 0x000000011500780c */ /* 0x000fc80000701670 */
[----:B------:R-:W-:Y:S02]  /*4ca0*/  FSEL R18, R0, -INF , !P0 ;  /* 0xff80000000127808 */ /* 0x000fe40004000000 */
[----:B------:R-:W-:Y:S02]  /*4cb0*/  ISETP.GT.AND P0, PT, R22, 0x39, P1 ;  /* 0x000000391600780c */ /* 0x000fe40000f04270 */
[----:B------:R-:W-:Y:S02]  /*4cc0*/  FMNMX.FTZ R20, R18, R19, !PT ;  /* 0x0000001312147209 */ /* 0x000fe40007810000 */
[----:B------:R-:W-:Y:S02]  /*4cd0*/  ISETP.LT.OR P0, PT, R21, 0x3a, P0 ;  /* 0x0000003a1500780c */ /* 0x000fe40000701670 */
[----:B------:R-:W-:Y:S02]  /*4ce0*/  FMNMX.FTZ R20, R17, R20, !PT ;  /* 0x0000001411147209 */ /* 0x000fe40007810000 */
[----:B------:R-:W-:-:S02]  /*4cf0*/  FMNMX.FTZ R0, R32, R23, !PT ;  /* 0x0000001720007209 */ /* 0x000fc40007810000 */
[----:B------:R-:W-:Y:S02]  /*4d00*/  FMNMX.FTZ R20, R5, R20, !PT ;  /* 0x0000001405147209 */ /* 0x000fe40007810000 */
[----:B------:R-:W-:Y:S01]  /*4d10*/  FSEL R183, R183, -INF , !P0 ;  /* 0xff800000b7b77808 */ /* 0x000fe20004000000 */
        /* <DEDUP_REMOVED lines=11> */
[----:B------:R-:W-:-:S04]  /*4dd0*/  FMNMX.FTZ R20, R33, R20, !PT ;  /* 0x0000001421147209 */ /* 0x000fc80007810000 */
[----:B------:R-:W-:-:S04]  /*4de0*/  FMNMX.FTZ R20, R189, R20, !PT ;  /* 0x00000014bd147209 */ /* 0x000fc80007810000 */
[----:B------:R-:W-:-:S04]  /*4df0*/  FMNMX.FTZ R20, R185, R20, !PT ;  /* 0x00000014b9147209 */ /* 0x000fc80007810000 */
[----:B------:R-:W-:-:S05]  /*4e00*/  FMNMX.FTZ R20, R183, R20, !PT ;  /* 0x00000014b7147209 */ /* 0x000fca0007810000 */
[----:B------:R-:W2:Y:S01]  /*4e10*/  SHFL.BFLY PT, R21, R20, 0x2, 0x1f ;  /* 0x0c401f0014157f89 */ /* 0x000ea200000e0000 */
[----:B-1----:R-:W-:-:S04]  /*4e20*/  FMNMX.FTZ R0, R23, R0, !PT ;  /* 0x0000000017007209 */ /* 0x002fc80007810000 */
[C---:B------:R-:W-:Y:S01]  /*4e30*/  FSETP.NEU.FTZ.AND P0, PT, R0.reuse, -INF , PT ;  /* 0xff8000000000780b */ /* 0x040fe20003f1d000 */
[----:B------:R-:W-:-:S05]  /*4e40*/  FMUL.FTZ R35, R0, c[0x0][0x2d0] ;  /* 0x0000b40000237a20 */ /* 0x000fca0000410000 */
[----:B------:R-:W-:-:S05]  /*4e50*/  FSEL R35, R35, RZ, P0 ;  /* 0x000000ff23237208 */ /* 0x000fca0000000000 */
[--C-:B------:R-:W-:Y:S02]  /*4e60*/  FFMA.FTZ R180, R7, c[0x0][0x2d0], -R35.reuse ;  /* 0x0000b40007b47a23 */ /* 0x100fe40000010823 */
[--C-:B------:R-:W-:Y:S02]  /*4e70*/  FFMA.FTZ R177, R16, c[0x0][0x2d0], -R35.reuse ;  /* 0x0000b40010b17a23 */ /* 0x100fe40000010823 */
[--C-:B------:R-:W-:Y:S02]  /*4e80*/  FFMA.FTZ R178, R14, c[0x0][0x2d0], -R35.reuse ;  /* 0x0000b4000eb27a23 */ /* 0x100fe40000010823 */
[--C-:B------:R-:W-:Y:S01]  /*4e90*/  FFMA.FTZ R173, R12, c[0x0][0x2d0], -R35.reuse ;  /* 0x0000b4000cad7a23 */ /* 0x100fe20000010823 */
[----:B--2---:R-:W-:Y:S01]  /*4ea0*/  FMNMX.FTZ R21, R20, R21, !PT ;  /* 0x0000001514157209 */ /* 0x004fe20007810000 */
[--C-:B------:R-:W-:Y:S01]  /*4eb0*/  FFMA.FTZ R171, R6, c[0x0][0x2d0], -R35.reuse ;  /* 0x0000b40006ab7a23 */ /* 0x100fe20000010823 */
[----:B------:R-:W-:Y:S01]  /*4ec0*/  MUFU.EX2 R180, R180 ;  /* 0x000000b400b47308 */ /* 0x000fe20000000800 */
[----:B------:R-:W-:-:S02]  /*4ed0*/  FFMA.FTZ R170, R4, c[0x0][0x2d0], -R35 ;  /* 0x0000b40004aa7a23 */ /* 0x000fc40000010823 */
[----:B------:R-:W1:Y:S01]  /*4ee0*/  SHFL.BFLY PT, R164, R21, 0x1, 0x1f ;  /* 0x0c201f0015a47f89 */ /* 0x000e6200000e0000 */
[--C-:B------:R-:W-:Y:S02]  /*4ef0*/  FFMA.FTZ R176, R10, c[0x0][0x2d0], -R35.reuse ;  /* 0x0000b4000ab07a23 */ /* 0x100fe40000010823 */
[--C-:B------:R-:W-:Y:S02]  /*4f00*/  FFMA.FTZ R167, R8, c[0x0][0x2d0], -R35.reuse ;  /* 0x0000b40008a77a23 */ /* 0x100fe40000010823 */
[----:B------:R-:W2:Y:S01]  /*4f10*/  MUFU.EX2 R177, R177 ;  /* 0x000000b100b17308 */ /* 0x000ea20000000800 */
[--C-:B------:R-:W-:Y:S02]  /*4f20*/  FFMA.FTZ R179, R190, c[0x0][0x2d0], -R35.reuse ;  /* 0x0000b400beb37a23 */ /* 0x100fe40000010823 */
[--C-:B------:R-:W-:Y:S02]  /*4f30*/  FFMA.FTZ R181, R188, c[0x0][0x2d0], -R35.reuse ;  /* 0x0000b400bcb57a23 */ /* 0x100fe40000010823 */
[----:B------:R-:W-:-:S02]  /*4f40*/  FFMA.FTZ R182, R182, c[0x0][0x2d0], -R35 ;  /* 0x0000b400b6b67a23 */ /* 0x000fc40000010823 */
[--C-:B------:R-:W-:Y:S01]  /*4f50*/  FFMA.FTZ R184, R184, c[0x0][0x2d0], -R35.reuse ;  /* 0x0000b400b8b87a23 */ /* 0x100fe20000010823 */
[----:B------:R-:W-:Y:S01]  /*4f60*/  MUFU.EX2 R178, R178 ;  /* 0x000000b200b27308 */ /* 0x000fe20000000800 */
[----:B------:R-:W-:-:S07]  /*4f70*/  FFMA.FTZ R192, R192, c[0x0][0x2d0], -R35 ;  /* 0x0000b400c0c07a23 */ /* 0x000fce0000010823 */
[----:B------:R-:W3:Y:S01]  /*4f80*/  MUFU.EX2 R173, R173 ;  /* 0x000000ad00ad7308 */ /* 0x000ee20000000800 */
[----:B--2---:R-:W-:Y:S01]  /*4f90*/  F2FP.PACK_AB R128, R177, R180 ;  /* 0x000000b4b180723e */ /* 0x004fe200000000ff */
[----:B------:R-:W-:Y:S01]  /*4fa0*/  FADD.FTZ R177, R180, R177 ;  /* 0x000000b1b4b17221 */ /* 0x000fe20000010000 */
[----:B-1----:R-:W-:Y:S02]  /*4fb0*/  FMNMX.FTZ R164, R164, R21, !PT ;  /* 0x00000015a4a47209 */ /* 0x002fe40007810000 */
[----:B------:R-:W-:Y:S02]  /*4fc0*/  LDSM.16.MT88.4 R20, [R231+0x2900] ;  /* 0x00290000e714783b */ /* 0x000fe40000004200 */
[C---:B------:R-:W-:Y:S01]  /*4fd0*/  FSETP.NEU.FTZ.AND P0, PT, R164.reuse, -INF , PT ;  /* 0xff800000a400780b */ /* 0x040fe20003f1d000 */
[----:B------:R-:W-:Y:S01]  /*4fe0*/  FMUL.FTZ R186, R164, c[0x0][0x2d0] ;  /* 0x0000b400a4ba7a20 */ /* 0x000fe20000410000 */
[----:B------:R-:W-:Y:S04]  /*4ff0*/  MUFU.EX2 R176, R176 ;  /* 0x000000b000b07308 */ /* 0x000fe80000000800 */
[----:B------:R-:W-:-:S02]  /*5000*/  FSEL R186, R186, RZ, P0 ;  /* 0x000000ffbaba7208 */ /* 0x000fc40000000000 */
[----:B------:R-:W-:Y:S02]  /*5010*/  PLOP3.LUT P0, PT, PT, PT, UP0, 0x40, 0x0 ;  /* 0x000000000000781c */ /* 0x000fe40003f0e808 */
[----:B---3--:R-:W-:Y:S01]  /*5020*/  F2FP.PACK_AB R130, R173, R178 ;  /* 0x000000b2ad82723e */ /* 0x008fe200000000ff */
[--C-:B------:R-:W-:Y:S01]  /*5030*/  FFMA.FTZ R172, R18, c[0x0][0x2d0], -R186.reuse ;  /* 0x0000b40012ac7a23 */ /* 0x100fe200000108ba */
[----:B------:R-:W-:Y:S01]  /*5040*/  MUFU.EX2 R171, R171 ;  /* 0x000000ab00ab7308 */ /* 0x000fe20000000800 */
[--C-:B------:R-:W-:Y:S02]  /*5050*/  FFMA.FTZ R175, R19, c[0x0][0x2d0], -R186.reuse ;  /* 0x0000b40013af7a23 */ /* 0x100fe400000108ba */
[--C-:B------:R-:W-:Y:S02]  /*5060*/  FFMA.FTZ R174, R17, c[0x0][0x2d0], -R186.reuse ;  /* 0x0000b40011ae7a23 */ /* 0x100fe400000108ba */
[--C-:B------:R-:W-:Y:S01]  /*5070*/  FFMA.FTZ R169, R5, c[0x0][0x2d0], -R186.reuse ;  /* 0x0000b40005a97a23 */ /* 0x100fe200000108ba */
[----:B------:R-:W-:Y:S01]  /*5080*/  LDSM.16.MT88.4 R16, [R224+0x900] ;  /* 0x00090000e010783b */ /* 0x000fe20000004200 */
[--C-:B------:R-:W-:Y:S01]  /*5090*/  FFMA.FTZ R165, R11, c[0x0][0x2d0], -R186.reuse ;  /* 0x0000b4000ba57a23 */ /* 0x100fe200000108ba */
[----:B------:R-:W-:Y:S01]  /*50a0*/  MUFU.EX2 R172, R172 ;  /* 0x000000ac00ac7308 */ /* 0x000fe20000000800 */
[--C-:B------:R-:W-:Y:S01]  /*50b0*/  FFMA.FTZ R3, R9, c[0x0][0x2d0], -R186.reuse ;  /* 0x0000b40009037a23 */ /* 0x100fe200000108ba */
[----:B------:R-:W1:Y:S01]  /*50c0*/  LDSM.16.MT88.4 R4, [R224+0x6100] ;  /* 0x00610000e004783b */ /* 0x000e620000004200 */
[----:B------:R-:W-:-:S02]  /*50d0*/  FFMA.FTZ R168, R15, c[0x0][0x2d0], -R186 ;  /* 0x0000b4000fa87a23 */ /* 0x000fc400000108ba */
[--C-:B------:R-:W-:Y:S01]  /*50e0*/  FFMA.FTZ R2, R13, c[0x0][0x2d0], -R186.reuse ;  /* 0x0000b4000d027a23 */ /* 0x100fe200000108ba */
[----:B------:R-:W2:Y:S01]  /*50f0*/  LDSM.16.MT88.4 R8, [R226+0x900] ;  /* 0x00090000e208783b */ /* 0x000ea20000004200 */
[--C-:B------:R-:W-:Y:S01]  /*5100*/  FFMA.FTZ R187, R187, c[0x0][0x2d0], -R186.reuse ;  /* 0x0000b400bbbb7a23 */ /* 0x100fe200000108ba */
[----:B------:R-:W3:Y:S01]  /*5110*/  MUFU.EX2 R175, R175 ;  /* 0x000000af00af7308 */ /* 0x000ee20000000800 */
[--C-:B------:R-:W-:Y:S01]  /*5120*/  FFMA.FTZ R188, R195, c[0x0][0x2d0], -R186.reuse ;  /* 0x0000b400c3bc7a23 */ /* 0x100fe200000108ba */
[----:B------:R-:W4:Y:S01]  /*5130*/  LDSM.16.MT88.4 R12, [R226+0x2900] ;  /* 0x00290000e20c783b */ /* 0x000f220000004200 */
[--C-:B------:R-:W-:Y:S02]  /*5140*/  FFMA.FTZ R190, R193, c[0x0][0x2d0], -R186.reuse ;  /* 0x0000b400c1be7a23 */ /* 0x100fe400000108ba */
[--C-:B------:R-:W-:Y:S02]  /*5150*/  FFMA.FTZ R191, R191, c[0x0][0x2d0], -R186.reuse ;  /* 0x0000b400bfbf7a23 */ /* 0x100fe400000108ba */
[----:B------:R-:W-:Y:S01]  /*5160*/  FFMA.FTZ R193, R194, c[0x0][0x2d0], -R35 ;  /* 0x0000b400c2c17a23 */ /* 0x000fe20000010823 */
[----:B------:R-:W-:Y:S01]  /*5170*/  MUFU.EX2 R174, R174 ;  /* 0x000000ae00ae7308 */ /* 0x000fe20000000800 */
[----:B------:R-:W-:-:S02]  /*5180*/  FFMA.FTZ R196, R33, c[0x0][0x2d0], -R186 ;  /* 0x0000b40021c47a23 */ /* 0x000fc400000108ba */
[--C-:B------:R-:W-:Y:S02]  /*5190*/  FFMA.FTZ R189, R189, c[0x0][0x2d0], -R186.reuse ;  /* 0x0000b400bdbd7a23 */ /* 0x100fe400000108ba */
[--C-:B------:R-:W-:Y:S02]  /*51a0*/  FFMA.FTZ R185, R185, c[0x0][0x2d0], -R186.reuse ;  /* 0x0000b400b9b97a23 */ /* 0x100fe400000108ba */
[--C-:B------:R-:W-:Y:S01]  /*51b0*/  FFMA.FTZ R194, R34, c[0x0][0x2d0], -R35.reuse ;  /* 0x0000b40022c27a23 */ /* 0x100fe20000010823 */
[----:B------:R-:W5:Y:S01]  /*51c0*/  MUFU.EX2 R169, R169 ;  /* 0x000000a900a97308 */ /* 0x000f620000000800 */
[----:B---3--:R-:W-:Y:S01]  /*51d0*/  F2FP.PACK_AB R129, R175, R172 ;  /* 0x000000acaf81723e */ /* 0x008fe200000000ff */
[----:B------:R-:W-:Y:S02]  /*51e0*/  FFMA.FTZ R195, R32, c[0x0][0x2d0], -R35 ;  /* 0x0000b40020c37a23 */ /* 0x000fe40000010823 */
[----:B------:R-:W-:Y:S01]  /*51f0*/  FFMA.FTZ R186, R183, c[0x0][0x2d0], -R186 ;  /* 0x0000b400b7ba7a23 */ /* 0x000fe200000108ba */
[----:B------:R-:W-:Y:S01]  /*5200*/  LDSM.16.MT88.4 R32, [R231+0x1900] ;  /* 0x00190000e720783b */ /* 0x000fe20000004200 */
[----:B------:R-:W-:-:S02]  /*5210*/  FADD.FTZ R175, R172, R175 ;  /* 0x000000afacaf7221 */ /* 0x000fc40000010000 */
[----:B------:R-:W-:Y:S01]  /*5220*/  MUFU.EX2 R170, R170 ;  /* 0x000000aa00aa7308 */ /* 0x000fe20000000800 */
[----:B------:R-:W-:-:S04]  /*5230*/  FADD.FTZ R178, R178, R177 ;  /* 0x000000b1b2b27221 */ /* 0x000fc80000010000 */
[----:B------:R-:W-:Y:S01]  /*5240*/  FADD.FTZ R173, R173, R178 ;  /* 0x000000b2adad7221 */ /* 0x000fe20000010000 */
[----:B-----5:R-:W-:Y:S02]  /*5250*/  F2FP.PACK_AB R131, R169, R174 ;  /* 0x000000aea983723e */ /* 0x020fe400000000ff */
[----:B------:R-:W-:Y:S01]  /*5260*/  MUFU.EX2 R167, R167 ;  /* 0x000000a700a77308 */ /* 0x000fe20000000800 */
[----:B------:R-:W-:-:S04]  /*5270*/  FADD.FTZ R174, R174, R175 ;  /* 0x000000afaeae7221 */ /* 0x000fc80000010000 */
[----:B------:R-:W-:Y:S01]  /*5280*/  FADD.FTZ R169, R169, R174 ;  /* 0x000000aea9a97221 */ /* 0x000fe20000010000 */
[C---:B------:R-:W-:Y:S02]  /*5290*/  HMMA.16816.F32 R152, R128.reuse, R148, RZ ;  /* 0x000000948098723c */ /* 0x040fe400000018ff */
[----:B------:R-:W-:Y:S06]  /*52a0*/  MUFU.EX2 R168, R168 ;  /* 0x000000a800a87308 */ /* 0x000fec0000000800 */
[C---:B------:R-:W-:Y:S02]  /*52b0*/  HMMA.16816.F32 R148, R128.reuse, R150, RZ ;  /* 0x000000968094723c */ /* 0x040fe400000018ff */
[----:B------:R-:W3:Y:S06]  /*52c0*/  MUFU.EX2 R165, R165 ;  /* 0x000000a500a57308 */ /* 0x000eec0000000800 */
[C---:B------:R-:W-:Y:S02]  /*52d0*/  HMMA.16816.F32 R160, R128.reuse, R156, RZ ;  /* 0x0000009c80a0723c */ /* 0x040fe400000018ff */
[----:B------:R-:W-:Y:S06]  /*52e0*/  MUFU.EX2 R3, R3 ;  /* 0x0000000300037308 */ /* 0x000fec0000000800 */
[C---:B------:R-:W-:Y:S02]  /*52f0*/  HMMA.16816.F32 R144, R128.reuse, R140, RZ ;  /* 0x0000008c8090723c */ /* 0x040fe400000018ff */
[----:B------:R-:W5:Y:S06]  /*5300*/  MUFU.EX2 R2, R2 ;  /* 0x0000000200027308 */ /* 0x000f6c0000000800 */
[C---:B------:R-:W-:Y:S02]  /*5310*/  HMMA.16816.F32 R136, R128.reuse, R132, RZ ;  /* 0x000000848088723c */ /* 0x040fe400000018ff */
[----:B------:R-:W-:Y:S06]  /*5320*/  MUFU.EX2 R179, R179 ;  /* 0x000000b300b37308 */ /* 0x000fec0000000800 */
[C---:B------:R-:W-:Y:S02]  /*5330*/  HMMA.16816.F32 R36, R128.reuse, R40, RZ ;  /* 0x000000288024723c */ /* 0x040fe400000018ff */
[----:B------:R-:W1:Y:S06]  /*5340*/  MUFU.EX2 R182, R182 ;  /* 0x000000b600b67308 */ /* 0x000e6c0000000800 */
        /* <DEDUP_REMOVED lines=28> */
[C---:B------:R-:W-:Y:S08]  /*5510*/  HMMA.16816.F32 R48, R128.reuse, R50, RZ ;  /* 0x000000328030723c */ /* 0x040ff000000018ff */
        /* <DEDUP_REMOVED lines=9> */
[C---:B-1----:R-:W-:Y:S07]  /*55b0*/  HMMA.16816.F32 R124, R128.reuse, R4, RZ ;  /* 0x00000004807c723c */ /* 0x042fee00000018ff */
[----:B------:R-:W-:Y:S01]  /*55c0*/  F2FP.PACK_AB R4, R171, R176 ;  /* 0x000000b0ab04723e */ /* 0x000fe200000000ff */
[----:B------:R-:W-:Y:S01]  /*55d0*/  HMMA.16816.F32 R128, R128, R6, RZ ;  /* 0x000000068080723c */ /* 0x000fe200000018ff */
[----:B---3--:R-:W-:Y:S01]  /*55e0*/  F2FP.PACK_AB R5, R165, R168 ;  /* 0x000000a8a505723e */ /* 0x008fe200000000ff */
[----:B------:R-:W-:-:S02]  /*55f0*/  FADD.FTZ R176, R176, R173 ;  /* 0x000000adb0b07221 */ /* 0x000fc40000010000 */
[----:B------:R-:W-:Y:S02]  /*5600*/  FADD.FTZ R168, R168, R169 ;  /* 0x000000a9a8a87221 */ /* 0x000fe40000010000 */
[----:B------:R-:W-:Y:S01]  /*5610*/  FADD.FTZ R171, R171, R176 ;  /* 0x000000b0abab7221 */ /* 0x000fe20000010000 */
[----:B------:R-:W-:Y:S01]  /*5620*/  F2FP.PACK_AB R6, R167, R170 ;  /* 0x000000aaa706723e */ /* 0x000fe200000000ff */
[----:B------:R-:W-:Y:S01]  /*5630*/  FADD.FTZ R168, R165, R168 ;  /* 0x000000a8a5a87221 */ /* 0x000fe20000010000 */
[----:B-----5:R-:W-:Y:S01]  /*5640*/  F2FP.PACK_AB R7, R2, R3 ;  /* 0x000000030207723e */ /* 0x020fe200000000ff */
[----:B------:R-:W-:Y:S02]  /*5650*/  FADD.FTZ R170, R170, R171 ;  /* 0x000000abaaaa7221 */ /* 0x000fe40000010000 */
[----:B------:R-:W-:Y:S02]  /*5660*/  FADD.FTZ R3, R3, R168 ;  /* 0x000000a803037221 */ /* 0x000fe40000010000 */
[----:B------:R-:W-:-:S02]  /*5670*/  FADD.FTZ R170, R167, R170 ;  /* 0x000000aaa7aa7221 */ /* 0x000fc40000010000 */
[----:B--2---:R-:W-:Y:S01]  /*5680*/  HMMA.16816.F32 R152, R4, R8, R152 ;  /* 0x000000080498723c */ /* 0x004fe20000001898 */
[----:B------:R-:W-:-:S07]  /*5690*/  FADD.FTZ R2, R2, R3 ;  /* 0x0000000302027221 */ /* 0x000fce0000010000 */
[C---:B------:R-:W-:Y:S01]  /*56a0*/  HMMA.16816.F32 R148, R4.reuse, R10, R148 ;  /* 0x0000000a0494723c */ /* 0x040fe20000001894 */
[----:B------:R-:W1:Y:S07]  /*56b0*/  LDSM.16.MT88.4 R8, [R225+0x2900] ;  /* 0x00290000e108783b */ /* 0x000e6e0000004200 */
[C---:B----4-:R-:W-:Y:S08]  /*56c0*/  HMMA.16816.F32 R44, R4.reuse, R12, R44 ;  /* 0x0000000c042c723c */ /* 0x050ff0000000182c */
[C---:B------:R-:W-:Y:S01]  /*56d0*/  HMMA.16816.F32 R48, R4.reuse, R14, R48 ;  /* 0x0000000e0430723c */ /* 0x040fe20000001830 */
[----:B------:R-:W2:Y:S07]  /*56e0*/  LDSM.16.MT88.4 R12, [R225+0x4900] ;  /* 0x00490000e10c783b */ /* 0x000eae0000004200 */
[C---:B------:R-:W-:Y:S08]  /*56f0*/  HMMA.16816.F32 R136, R4.reuse, R16, R136 ;  /* 0x000000100488723c */ /* 0x040ff00000001888 */
[C---:B------:R-:W-:Y:S01]  /*5700*/  HMMA.16816.F32 R132, R4.reuse, R18, R132 ;  /* 0x000000120484723c */ /* 0x040fe20000001884 */
[----:B------:R-:W-:Y:S07]  /*5710*/  LDSM.16.MT88.4 R16, [R231+0x4900] ;  /* 0x00490000e710783b */ /* 0x000fee0000004200 */
[C---:B------:R-:W-:Y:S08]  /*5720*/  HMMA.16816.F32 R160, R4.reuse, R28, R160 ;  /* 0x0000001c04a0723c */ /* 0x040ff000000018a0 */
[C---:B-1----:R-:W-:Y:S08]  /*5730*/  HMMA.16816.F32 R52, R4.reuse, R8, R52 ;  /* 0x000000080434723c */ /* 0x042ff00000001834 */
[C---:B------:R-:W-:Y:S01]  /*5740*/  HMMA.16816.F32 R56, R4.reuse, R10, R56 ;  /* 0x0000000a0438723c */ /* 0x040fe20000001838 */
[----:B------:R-:W1:Y:S07]  /*5750*/  LDSM.16.MT88.4 R8, [R224+0x4900] ;  /* 0x00490000e008783b */ /* 0x000e6e0000004200 */
[C---:B--2---:R-:W-:Y:S08]  /*5760*/  HMMA.16816.F32 R84, R4.reuse, R12, R84 ;  /* 0x0000000c0454723c */ /* 0x044ff00000001854 */
[C---:B------:R-:W-:Y:S01]  /*5770*/  HMMA.16816.F32 R88, R4.reuse, R14, R88 ;  /* 0x0000000e0458723c */ /* 0x040fe20000001858 */
[----:B------:R-:W2:Y:S07]  /*5780*/  LDSM.16.MT88.4 R12, [R225+0x6900] ;  /* 0x00690000e10c783b */ /* 0x000eae0000004200 */
[C---:B------:R-:W-:Y:S01]  /*5790*/  HMMA.16816.F32 R156, R4.reuse, R30, R156 ;  /* 0x0000001e049c723c */ /* 0x040fe2000000189c */
[----:B------:R-:W-:Y:S07]  /*57a0*/  LDSM.16.MT88.4 R28, [R224+0x2900] ;  /* 0x00290000e01c783b */ /* 0x000fee0000004200 */
[C---:B------:R-:W-:Y:S08]  /*57b0*/  HMMA.16816.F32 R144, R4.reuse, R24, R144 ;  /* 0x000000180490723c */ /* 0x040ff00000001890 */
[C---:B------:R-:W-:Y:S01]  /*57c0*/  HMMA.16816.F32 R140, R4.reuse, R26, R140 ;  /* 0x0000001a048c723c */ /* 0x040fe2000000188c */
[----:B------:R-:W-:Y:S07]  /*57d0*/  LDSM.16.MT88.4 R24, [R226+0x4900] ;  /* 0x00490000e218783b */ /* 0x000fee0000004200 */
[C---:B-1----:R-:W-:Y:S08]  /*57e0*/  HMMA.16816.F32 R92, R4.reuse, R8, R92 ;  /* 0x00000008045c723c */ /* 0x042ff0000000185c */
[C---:B------:R-:W-:Y:S01]  /*57f0*/  HMMA.16816.F32 R96, R4.reuse, R10, R96 ;  /* 0x0000000a0460723c */ /* 0x040fe20000001860 */
[----:B------:R-:W1:Y:S07]  /*5800*/  LDSM.16.MT88.4 R8, [R224+0x6900] ;  /* 0x00690000e008783b */ /* 0x000e6e0000004200 */
[C---:B------:R-:W-:Y:S08]  /*5810*/  HMMA.16816.F32 R36, R4.reuse, R20, R36 ;  /* 0x000000140424723c */ /* 0x040ff00000001824 */
[C---:B------:R-:W-:Y:S01]  /*5820*/  HMMA.16816.F32 R40, R4.reuse, R22, R40 ;  /* 0x000000160428723c */ /* 0x040fe20000001828 */
[----:B------:R-:W3:Y:S07]  /*5830*/  LDSM.16.MT88.4 R20, [R231+0x6900] ;  /* 0x00690000e714783b */ /* 0x000eee0000004200 */
        /* <DEDUP_REMOVED lines=11> */
[----:B------:R-:W-:Y:S07]  /*58f0*/  LDSM.16.MT88.4 R28, [R225+0x1100] ;  /* 0x00110000e11c783b */ /* 0x000fee0000004200 */
[C---:B------:R-:W-:Y:S08]  /*5900*/  HMMA.16816.F32 R76, R4.reuse, R24, R76 ;  /* 0x00000018044c723c */ /* 0x040ff0000000184c */
[C---:B------:R-:W-:Y:S01]  /*5910*/  HMMA.16816.F32 R80, R4.reuse, R26, R80 ;  /* 0x0000001a0450723c */ /* 0x040fe20000001850 */
[----:B------:R-:W-:Y:S07]  /*5920*/  LDSM.16.MT88.4 R24, [R224+0x1100] ;  /* 0x00110000e018783b */ /* 0x000fee0000004200 */
        /* <DEDUP_REMOVED lines=15> */
[----:B--2---:R-:W-:Y:S01]  /*5a20*/  HMMA.16816.F32 R36, R4, R12, R36 ;  /* 0x0000000c0424723c */ /* 0x004fe20000001824 */
[----:B------:R-:W-:-:S02]  /*5a30*/  FADD.FTZ R190, R190, R187 ;  /* 0x000000bbbebe7221 */ /* 0x000fc40000010000 */
[----:B------:R-:W-:Y:S02]  /*5a40*/  FADD.FTZ R184, R184, R181 ;  /* 0x000000b5b8b87221 */ /* 0x000fe40000010000 */
[----:B------:R-:W-:-:S03]  /*5a50*/  FADD.FTZ R191, R191, R190 ;  /* 0x000000bebfbf7221 */ /* 0x000fc60000010000 */
        /* <DEDUP_REMOVED lines=19> */
[----:B------:R-:W5:Y:S07]  /*5b90*/  LDSM.16.MT88.4 R28, [R231+0x5100] ;  /* 0x00510000e71c783b */ /* 0x000f6e0000004200 */
[C---:B------:R-:W-:Y:S08]  /*5ba0*/  HMMA.16816.F32 R136, R4.reuse, R24, R136 ;  /* 0x000000180488723c */ /* 0x040ff00000001888 */
        /* <DEDUP_REMOVED lines=14> */
[C---:B-----5:R-:W-:Y:S08]  /*5c90*/  HMMA.16816.F32 R68, R4.reuse, R28, R68 ;  /* 0x0000001c0444723c */ /* 0x060ff00000001844 */
        /* <DEDUP_REMOVED lines=14> */
[C---:B------:R-:W-:Y:S01]  /*5d80*/  F2FP.PACK_AB R5, R189.reuse, R196 ;  /* 0x000000c4bd05723e */ /* 0x040fe200000000ff */
        /* <DEDUP_REMOVED lines=14> */
[C---:B------:R-:W-:Y:S08]  /*5e70*/  HMMA.16816.F32 R160, R4.reuse, R32, R160 ;  /* 0x0000002004a0723c */ /* 0x040ff000000018a0 */
        /* <DEDUP_REMOVED lines=21> */
[C---:B------:R-:W-:Y:S08]  /*5fd0*/  HMMA.16816.F32 R64, R4.reuse, R34, R64 ;  /* 0x000000220440723c */ /* 0x040ff00000001840 */
[C---:B-----5:R-:W-:Y:S08]  /*5fe0*/  HMMA.16816.F32 R76, R4.reuse, R28, R76 ;  /* 0x0000001c044c723c */ /* 0x060ff0000000184c */
[C---:B------:R-:W-:Y:S08]  /*5ff0*/  HMMA.16816.F32 R80, R4.reuse, R30, R80 ;  /* 0x0000001e0450723c */ /* 0x040ff00000001850 */
[C---:B------:R-:W-:Y:S08]  /*6000*/  HMMA.16816.F32 R84, R4.reuse, R24, R84 ;  /* 0x000000180454723c */ /* 0x040ff00000001854 */
[C---:B------:R-:W-:Y:S08]  /*6010*/  HMMA.16816.F32 R88, R4.reuse, R26, R88 ;  /* 0x0000001a0458723c */ /* 0x040ff00000001858 */
[C---:B---3--:R-:W-:Y:S08]  /*6020*/  HMMA.16816.F32 R92, R4.reuse, R20, R92 ;  /* 0x00000014045c723c */ /* 0x048ff0000000185c */
[C---:B------:R-:W-:Y:S08]  /*6030*/  HMMA.16816.F32 R96, R4.reuse, R22, R96 ;  /* 0x000000160460723c */ /* 0x040ff00000001860 */
[C---:B----4-:R-:W-:Y:S08]  /*6040*/  HMMA.16816.F32 R108, R4.reuse, R16, R108 ;  /* 0x00000010046c723c */ /* 0x050ff0000000186c */
[C---:B------:R-:W-:Y:S08]  /*6050*/  HMMA.16816.F32 R112, R4.reuse, R18, R112 ;  /* 0x000000120470723c */ /* 0x040ff00000001870 */
[C---:B--2---:R-:W-:Y:S08]  /*6060*/  HMMA.16816.F32 R116, R4.reuse, R12, R116 ;  /* 0x0000000c0474723c */ /* 0x044ff00000001874 */
[C---:B------:R-:W-:Y:S08]  /*6070*/  HMMA.16816.F32 R120, R4.reuse, R14, R120 ;  /* 0x0000000e0478723c */ /* 0x040ff00000001878 */
[C---:B-1----:R-:W-:Y:S08]  /*6080*/  HMMA.16816.F32 R124, R4.reuse, R8, R124 ;  /* 0x00000008047c723c */ /* 0x042ff0000000187c */
[----:B------:R-:W-:Y:S01]  /*6090*/  HMMA.16816.F32 R128, R4, R10, R128 ;  /* 0x0000000a0480723c */ /* 0x000fe20000001880 */
[----:B------:R-:W-:Y:S07]  /*60a0*/  @P0 BRA `(.L_x_1982) ;  /* 0x0000018000000947 */ /* 0x000fee0003800000 */
        /* <DEDUP_REMOVED lines=13> */
.L_x_1983:
[----:B------:R-:W-:Y:S02]  /*6180*/  UMOV UR5, 0x1 ;  /* 0x0000000100057882 */ /* 0x000fe40000000000 */
[----:B------:R-:W-:Y:S02]  /*6190*/  ULDC UR4, c[0x0][0x32c] ;  /* 0x0000cb0000047ab9 */ /* 0x000fe40000000800 */
[----:B------:R-:W-:-:S03]  /*61a0*/  UISETP.NE.AND UP2, UPT, UR5, UR4, UPT ;  /* 0x000000040500728c */ /* 0x000fc6000bf45270 */
[----:B------:R-:W-:Y:S02]  /*61b0*/  ULDC.64 UR4, c[0x0][0x330] ;  /* 0x0000cc0000047ab9 */ /* 0x000fe40000000a00 */
[----:B------:R-:W-:-:S07]  /*61c0*/  UIMAD.WIDE.U32 UR26, UR24, UR4, URZ ;  /* 0x00000004181a72a5 */ /* 0x000fce000f8e003f */
[----:B------:R-:W-:Y:S02]  /*61d0*/  @UP2 UMOV UR25, UR27 ;  /* 0x0000001b00192c82 */ /* 0x000fe40008000000 */
[----:B------:R-:W-:Y:S02]  /*61e0*/  @UP2 USHF.R.U32.HI UR24, URZ, UR5, UR25 ;  /* 0x000000053f182299 */ /* 0x000fe40008011619 */
.L_x_1984:
[----:B------:R-:W-:Y:S02]  /*61f0*/  ULDC UR4, c[0x0][0x32c] ;  /* 0x0000cb0000047ab9 */ /* 0x000fe40000000800 */
[----:B------:R-:W-:-:S04]  /*6200*/  UIMAD UR4, UR24, UR4, UR4 ;  /* 0x00000004180472a4 */ /* 0x000fc8000f8e0204 */
[----:B------:R-:W-:-:S04]  /*6210*/  UISETP.LT.AND UP2, UPT, UR21, UR4, UPT ;  /* 0x000000041500728c */ /* 0x000fc8000bf41270 */
[----:B------:R-:W-:-:S04]  /*6220*/  USEL UR21, UR21, UR4, UP2 ;  /* 0x0000000415157287 */ /* 0x000fc80009000000 */
.L_x_1982:
[----:B------:R-:W-:-:S04]  /*6230*/  USHF.R.S32.HI UR4, URZ, 0x1f, UR21 ;  /* 0x0000001f3f047899 */ /* 0x000fc80008011415 */
[----:B------:R-:W-:-:S04]  /*6240*/  ULEA.HI UR4, UR4, UR21, URZ, 0x6 ;  /* 0x0000001504047291 */ /* 0x000fc8000f8f303f */
[----:B------:R-:W-:-:S04]  /*6250*/  USHF.R.S32.HI UR4, URZ, 0x6, UR4 ;  /* 0x000000063f047899 */ /* 0x000fc80008011404 */
[----:B------:R-:W-:-:S04]  /*6260*/  UISETP.LT.AND UP2, UPT, UR9, UR4, UPT ;  /* 0x000000040900728c */ /* 0x000fc8000bf41270 */
[----:B------:R-:W-:-:S04]  /*6270*/  USEL UR4, UR9, UR4, !UP2 ;  /* 0x0000000409047287 */ /* 0x000fc8000d000000 */
[----:B------:R-:W-:-:S06]  /*6280*/  UISETP.GE.AND UP2, UPT, UR20, UR4, UPT ;  /* 0x000000041400728c */ /* 0x000fcc000bf46270 */
[----:B------:R-:W-:-:S13]  /*6290*/  PLOP3.LUT P0, PT, PT, PT, UP2, 0x40, 0x0 ;  /* 0x000000000000781c */ /* 0x000fda0003f0e828 */
[----:B------:R-:W-:Y:S05]  /*62a0*/  @P0 BRA `(.L_x_1985) ;  /* 0x0000487000000947 */ /* 0x000fea0003800000 */
[----:B------:R-:W-:Y:S01]  /*62b0*/  IMAD.MOV.U32 R3, RZ, RZ, R0 ;  /* 0x000000ffff037224 */ /* 0x000fe200078e0000 */
[C---:B------:R-:W-:Y:S01]  /*62c0*/  SHF.L.U64.HI R4, R207.reuse, 0x1, R166 ;  /* 0x00000001cf047819 */ /* 0x040fe200000102a6 */
[----:B------:R-:W-:Y:S01]  /*62d0*/  IMAD.MOV.U32 R2, RZ, RZ, R164 ;  /* 0x000000ffff027224 */ /* 0x000fe200078e00a4 */
[C---:B------:R-:W-:Y:S01]  /*62e0*/  SHF.L.U64.HI R252, R206.reuse, 0x1, R247 ;  /* 0x00000001cefc7819 */ /* 0x040fe200000102f7 */
[----:B------:R-:W-:Y:S01]  /*62f0*/  IMAD.SHL.U32 R0, R207, 0x2, RZ ;  /* 0x00000002cf007824 */ /* 0x000fe200078e00ff */
[----:B------:R-:W-:Y:S01]  /*6300*/  SEL R250, RZ, 0x10, P5 ;  /* 0x00000010fffa7807 */ /* 0x000fe20002800000 */
[----:B------:R-:W-:Y:S01]  /*6310*/  IMAD.SHL.U32 R251, R206, 0x2, RZ ;  /* 0x00000002cefb7824 */ /* 0x000fe200078e00ff */
[----:B------:R-:W-:Y:S02]  /*6320*/  SEL R249, RZ, 0x10, P4 ;  /* 0x00000010fff97807 */ /* 0x000fe40002000000 */
.L_x_1996:
[----:B------:R-:W-:Y:S04]  /*6330*/  DEPBAR.LE SB0, 0x0 ;  /* 0x000080000000791a */ /* 0x000fe80000000000 */
[----:B------:R-:W-:Y:S01]  /*6340*/  BAR.SYNC.DEFER_BLOCKING 0x0 ;  /* 0x0000000000007b1d */ /* 0x000fe20000010000 */
[----:B------:R-:W-:Y:S06]  /*6350*/  UISETP.GT.AND UP2, UPT, UR9, UR20, UPT ;  /* 0x000000140900728c */ /* 0x000fec000bf44270 */
[----:B------:R-:W-:Y:S01]  /*6360*/  PLOP3.LUT P0, PT, PT, PT, UP2, 0x80, 0x0 ;  /* 0x000000000000781c */ /* 0x000fe20003f0f028 */
[----:B------:R1:W2:Y:S04]  /*6370*/  LDSM.16.M88.4 R164, [R234+0x10100] ;  /* 0x01010000eaa4783b */ /* 0x0002a80000000200 */
[----:B------:R1:W3:Y:S04]  /*6380*/  LDSM.16.M88.4 R168, [R233+0x8100] ;  /* 0x00810000e9a8783b */ /* 0x0002e80000000200 */
[----:B------:R1:W4:Y:S04]  /*6390*/  LDSM.16.M88.4 R172, [R233+0x8900] ;  /* 0x00890000e9ac783b */ /* 0x0003280000000200 */
[----:B------:R1:W1:Y:S04]  /*63a0*/  LDSM.16.M88.4 R176, [R233+0x9100] ;  /* 0x00910000e9b0783b */ /* 0x0002680000000200 */
[----:B------:R1:W1:Y:S04]  /*63b0*/  LDSM.16.M88.4 R180, [R233+0x9900] ;  /* 0x00990000e9b4783b */ /* 0x0002680000000200 */
[----:B------:R1:W1:Y:S04]  /*63c0*/  LDSM.16.M88.4 R184, [R230+0x10100] ;  /* 0x01010000e6b8783b */ /* 0x0002680000000200 */
[----:B------:R1:W1:Y:S04]  /*63d0*/  LDSM.16.M88.4 R188, [R232] ;  /* 0x00000000e8bc783b */ /* 0x0002680000000200 */
[----:B------:R1:W1:Y:S04]  /*63e0*/  LDSM.16.M88.4 R192, [R223] ;  /* 0x00000000dfc0783b */ /* 0x0002680000000200 */
[----:B------:R1:W1:Y:S04]  /*63f0*/  LDSM.16.M88.4 R196, [R222] ;  /* 0x00000000dec4783b */ /* 0x0002680000000200 */
[----:B------:R1:W1:Y:S01]  /*6400*/  LDSM.16.M88.4 R200, [R221] ;  /* 0x00000000ddc8783b */ /* 0x0002620000000200 */
[----:B------:R-:W-:-:S05]  /*6410*/  @P0 BRA `(.L_x_1986) ;  /* 0x000003b000000947 */ /* 0x000fca0003800000 */
[----:B------:R-:W-:Y:S01]  /*6420*/  SHF.R.S32.HI R5, RZ, 0x1f, R238 ;  /* 0x0000001fff057819 */ /* 0x000fe200000114ee */
[----:B------:R-:W-:Y:S01]  /*6430*/  IMAD.WIDE.U32 R10, R238, c[0x0][0x208], RZ ;  /* 0x00008200ee0a7a25 */ /* 0x000fe200078e00ff */
[----:B------:R-:W-:Y:S02]  /*6440*/  SHF.R.S32.HI R4, RZ, 0x1f, R237 ;  /* 0x0000001fff047819 */ /* 0x000fe400000114ed */
[----:B------:R-:W-:Y:S01]  /*6450*/  IADD3 R16, -R250, 0x10, RZ ;  /* 0x00000010fa107810 */ /* 0x000fe20007ffe1ff */
[----:B------:R-:W-:Y:S01]  /*6460*/  IMAD R5, R5, c[0x0][0x208], RZ ;  /* 0x0000820005057a24 */ /* 0x000fe200078e02ff */
[----:B------:R-:W-:Y:S01]  /*6470*/  IADD3 R14, -R249, 0x10, RZ ;  /* 0x00000010f90e7810 */ /* 0x000fe20007ffe1ff */
[----:B------:R-:W-:Y:S01]  /*6480*/  IMAD R4, R4, c[0x0][0x218], RZ ;  /* 0x0000860004047a24 */ /* 0x000fe200078e02ff */
[----:B------:R-:W-:Y:S01]  /*6490*/  LOP3.LUT R16, R16, 0xf, RZ, 0xc0, !PT ;  /* 0x0000000f10107812 */ /* 0x000fe200078ec0ff */
[----:B------:R-:W-:Y:S01]  /*64a0*/  IMAD R5, R238, c[0x0][0x20c], R5 ;  /* 0x00008300ee057a24 */ /* 0x000fe200078e0205 */
[----:B------:R-:W-:Y:S01]  /*64b0*/  LOP3.LUT R14, R14, 0xf, RZ, 0xc0, !PT ;  /* 0x0000000f0e0e7812 */ /* 0x000fe200078ec0ff */
[----:B------:R-:W-:Y:S01]  /*64c0*/  IMAD R4, R237, c[0x0][0x21c], R4 ;  /* 0x00008700ed047a24 */ /* 0x000fe200078e0204 */
[----:B------:R-:W-:Y:S01]  /*64d0*/  IADD3 R13, -R248, 0x10, RZ ;  /* 0x00000010f80d7810 */ /* 0x000fe20007ffe1ff */
[----:B------:R-:W-:Y:S01]  /*64e0*/  IMAD.IADD R11, R11, 0x1, R5 ;  /* 0x000000010b0b7824 */ /* 0x000fe200078e0205 */
[C---:B------:R-:W-:Y:S01]  /*64f0*/  SHF.L.U64.HI R6, R205.reuse, 0x1, R246 ;  /* 0x00000001cd067819 */ /* 0x040fe200000102f6 */
[----:B------:R-:W-:Y:S01]  /*6500*/  IMAD.SHL.U32 R5, R205, 0x2, RZ ;  /* 0x00000002cd057824 */ /* 0x000fe200078e00ff */
[----:B------:R-:W-:Y:S01]  /*6510*/  LOP3.LUT R13, R13, 0xf, RZ, 0xc0, !PT ;  /* 0x0000000f0d0d7812 */ /* 0x000fe200078ec0ff */
[----:B------:R-:W-:Y:S01]  /*6520*/  IMAD.WIDE.U32 R10, R237, c[0x0][0x218], R10 ;  /* 0x00008600ed0a7a25 */ /* 0x000fe200078e000a */
[----:B------:R-:W-:Y:S03]  /*6530*/  SHF.R.S32.HI R24, RZ, 0x1f, R207 ;  /* 0x0000001fff187819 */ /* 0x000fe600000114cf */
[C---:B------:R-:W-:Y:S01]  /*6540*/  IMAD.SHL.U32 R25, R207.reuse, 0x2, RZ ;  /* 0x00000002cf197824 */ /* 0x040fe200078e00ff */
[----:B------:R-:W-:Y:S02]  /*6550*/  IADD3 R0, P0, R10, UR22, RZ ;  /* 0x000000160a007c10 */ /* 0x000fe4000ff1e0ff */
[----:B------:R-:W-:Y:S02]  /*6560*/  SHF.L.U64.HI R24, R207, 0x1, R24 ;  /* 0x00000001cf187819 */ /* 0x000fe40000010218 */
[----:B------:R-:W-:Y:S02]  /*6570*/  IADD3.X R11, R11, UR6, R4, P0, !PT ;  /* 0x000000060b0b7c10 */ /* 0x000fe400087fe404 */
[----:B------:R-:W-:Y:S02]  /*6580*/  LEA R8, P0, R0, c[0x0][0x1f8], 0x1 ;  /* 0x00007e0000087a11 */ /* 0x000fe400078008ff */
[----:B------:R-:W-:Y:S02]  /*6590*/  SHF.L.U64.HI R4, R204, 0x1, R245 ;  /* 0x00000001cc047819 */ /* 0x000fe400000102f5 */
[----:B------:R-:W-:Y:S01]  /*65a0*/  LEA.HI.X R7, R0, c[0x0][0x1fc], R11, 0x1, P0 ;  /* 0x00007f0000077a11 */ /* 0x000fe200000f0c0b */
[----:B------:R-:W5:Y:S01]  /*65b0*/  SHFL.IDX PT, R10, R8, 0x1, 0x181f ;  /* 0x00381f00080a7f89 */ /* 0x000f6200000e0000 */
[----:B------:R-:W-:Y:S03]  /*65c0*/  IMAD.SHL.U32 R0, R204, 0x2, RZ ;  /* 0x00000002cc007824 */ /* 0x000fe600078e00ff */
[----:B------:R-:W4:Y:S04]  /*65d0*/  SHFL.IDX PT, R9, R7, 0x1, 0x181f ;  /* 0x00381f0007097f89 */ /* 0x000f2800000e0000 */
[----:B------:R-:W3:Y:S04]  /*65e0*/  SHFL.IDX PT, R8, R8, RZ, 0x181f ;  /* 0x00181fff08087589 */ /* 0x000ee800000e0000 */
[----:B------:R-:W2:Y:S01]  /*65f0*/  SHFL.IDX PT, R7, R7, RZ, 0x181f ;  /* 0x00181fff07077589 */ /* 0x000ea200000e0000 */
[-C--:B-----5:R-:W-:Y:S04]  /*6600*/  IADD3 R16, P1, P0, R16, R10.reuse, R251 ;  /* 0x0000000a10107210 */ /* 0x0a0fe8000783e0fb */
[-C--:B----4-:R-:W-:Y:S02]  /*6610*/  IADD3.X R17, RZ, R9.reuse, R252, P1, P0 ;  /* 0x00000009ff117210 */ /* 0x090fe40000fe04fc */
[-C--:B------:R-:W-:Y:S04]  /*6620*/  IADD3 R14, P1, P0, R14, R10.reuse, R5 ;  /* 0x0000000a0e0e7210 */ /* 0x080fe8000783e005 */
[-C--:B------:R-:W-:Y:S02]  /*6630*/  IADD3.X R15, RZ, R9.reuse, R6, P1, P0 ;  /* 0x00000009ff0f7210 */ /* 0x080fe40000fe0406 */
[----:B------:R-:W-:Y:S04]  /*6640*/  IADD3 R12, P1, P0, R13, R10, R0 ;  /* 0x0000000a0d0c7210 */ /* 0x000fe8000783e000 */
[----:B------:R-:W-:Y:S02]  /*6650*/  IADD3.X R13, RZ, R9, R4, P1, P0 ;  /* 0x00000009ff0d7210 */ /* 0x000fe40000fe0404 */
[C---:B---3--:R-:W-:Y:S05]  /*6660*/  IADD3 R18, P0, R8.reuse, R5, RZ ;  /* 0x0000000508127210 */ /* 0x048fea0007f1e0ff */
[C---:B--2---:R-:W-:Y:S01]  /*6670*/  IMAD.X R19, R7.reuse, 0x1, R6, P0 ;  /* 0x0000000107137824 */ /* 0x044fe200000e0606 */
[C---:B------:R-:W-:Y:S05]  /*6680*/  IADD3 R20, P0, R8.reuse, R0, RZ ;  /* 0x0000000008147210 */ /* 0x040fea0007f1e0ff */
[C---:B------:R-:W-:Y:S01]  /*6690*/  IMAD.X R21, R7.reuse, 0x1, R4, P0 ;  /* 0x0000000107157824 */ /* 0x040fe200000e0604 */
[C---:B------:R-:W-:Y:S05]  /*66a0*/  IADD3 R4, P0, R8.reuse, R25, RZ ;  /* 0x0000001908047210 */ /* 0x040fea0007f1e0ff */
[C---:B------:R-:W-:Y:S01]  /*66b0*/  IMAD.X R5, R7.reuse, 0x1, R24, P0 ;  /* 0x0000000107057824 */ /* 0x040fe200000e0618 */
[----:B------:R-:W-:Y:S04]  /*66c0*/  IADD3 R22, P0, R8, R251, RZ ;  /* 0x000000fb08167210 */ /* 0x000fe80007f1e0ff */
[----:B------:R2:W-:Y:S01]  /*66d0*/  LDGSTS.E.BYPASS.LTC128B.128 [R242], [R4.64], !P3 ;  /* 0x0000000004f27fae */ /* 0x0005e2000d901d52 */
[----:B------:R-:W-:Y:S01]  /*66e0*/  IMAD.X R23, R7, 0x1, R252, P0 ;  /* 0x0000000107177824 */ /* 0x000fe200000e06fc */
[----:B------:R-:W-:Y:S04]  /*66f0*/  IADD3 R10, P0, R10, R25, RZ ;  /* 0x000000190a0a7210 */ /* 0x000fe80007f1e0ff */
[----:B------:R2:W-:Y:S01]  /*6700*/  LDGSTS.E.BYPASS.LTC128B.128 [R242+0x2000], [R22.64], !P5 ;  /* 0x0200000016f27fae */ /* 0x0005e2000e901d52 */
[----:B------:R-:W-:Y:S01]  /*6710*/  IMAD.X R11, R9, 0x1, R24, P0 ;  /* 0x00000001090b7824 */ /* 0x000fe200000e0618 */
[----:B------:R-:W-:Y:S02]  /*6720*/  ISETP.NE.U32.AND P0, PT, R250, RZ, PT ;  /* 0x000000fffa00720c */ /* 0x000fe40003f05070 */
[----:B------:R2:W-:Y:S04]  /*6730*/  LDGSTS.E.BYPASS.LTC128B.128 [R242+0x4000], [R18.64], !P4 ;  /* 0x0400000012f27fae */ /* 0x0005e8000e101d52 */
[----:B------:R2:W-:Y:S04]  /*6740*/  LDGSTS.E.BYPASS.LTC128B.128 [R242+0x6000], [R20.64], !P6 ;  /* 0x0600000014f27fae */ /* 0x0005e8000f101d52 */
[----:B------:R2:W-:Y:S04]  /*6750*/  LDGSTS.E.BYPASS.LTC128B.128 [R242+0x1000], [R10.64], !P3 ;  /* 0x010000000af27fae */ /* 0x0005e8000d901d52 */
[----:B------:R2:W-:Y:S01]  /*6760*/  LDGSTS.E.BYPASS.LTC128B.128.ZFILL [R242+0x3000], [R16.64], P0 ;  /* 0x0300000010f27fae */ /* 0x0005e20008141d52 */
[----:B------:R-:W-:Y:S11]  /*6770*/  ISETP.NE.U32.AND P0, PT, R249, RZ, PT ;  /* 0x000000fff900720c */ /* 0x000ff60003f05070 */
[----:B------:R-:W-:Y:S02]  /*6780*/  @!UPT UIADD3 URZ, URZ, URZ, URZ ;  /* 0x0000003f3f3ff290 */ /* 0x000fe4000fffe03f */
[----:B------:R2:W-:Y:S01]  /*6790*/  LDGSTS.E.BYPASS.LTC128B.128.ZFILL [R242+0x5000], [R14.64], P0 ;  /* 0x050000000ef27fae */ /* 0x0005e20008141d52 */
[----:B------:R-:W-:Y:S11]  /*67a0*/  ISETP.NE.U32.AND P0, PT, R248, RZ, PT ;  /* 0x000000fff800720c */ /* 0x000ff60003f05070 */
[----:B------:R-:W-:Y:S02]  /*67b0*/  @!UPT UIADD3 URZ, URZ, URZ, URZ ;  /* 0x0000003f3f3ff290 */ /* 0x000fe4000fffe03f */
[----:B------:R2:W-:Y:S02]  /*67c0*/  LDGSTS.E.BYPASS.LTC128B.128.ZFILL [R242+0x7000], [R12.64], P0 ;  /* 0x070000000cf27fae */ /* 0x0005e40008141d52 */
.L_x_1986:
[C---:B--23--:R-:W-:Y:S01]  /*67d0*/  HMMA.16816.F32 R4, R164.reuse, R168, RZ ;  /* 0x000000a8a404723c */ /* 0x04cfe200000018ff */
[----:B------:R-:W0:Y:S01]  /*67e0*/  LDGDEPBAR ;  /* 0x00000000000079af */ /* 0x000e220000000000 */
[----:B------:R-:W-:Y:S06]  /*67f0*/  UISETP.GT.AND UP2, UPT, UR20, UR9, UPT ;  /* 0x000000091400728c */ /* 0x000fec000bf44270 */
[C---:B------:R-:W-:Y:S01]  /*6800*/  HMMA.16816.F32 R8, R164.reuse, R170, RZ ;  /* 0x000000aaa408723c */ /* 0x040fe200000018ff */
[----:B------:R-:W-:Y:S01]  /*6810*/  LDSM.16.M88.4 R168, [R229+0x10100] ;  /* 0x01010000e5a8783b */ /* 0x000fe20000000200 */
[----:B------:R-:W-:Y:S06]  /*6820*/  PLOP3.LUT P0, PT, PT, PT, UP2, 0x40, 0x0 ;  /* 0x000000000000781c */ /* 0x000fec0003f0e828 */
[C---:B----4-:R-:W-:Y:S08]  /*6830*/  HMMA.16816.F32 R12, R164.reuse, R172, RZ ;  /* 0x000000aca40c723c */ /* 0x050ff000000018ff */
[C---:B------:R-:W-:Y:S01]  /*6840*/  HMMA.16816.F32 R16, R164.reuse, R174, RZ ;  /* 0x000000aea410723c */ /* 0x040fe200000018ff */
[----:B------:R-:W2:Y:S07]  /*6850*/  LDSM.16.M88.4 R172, [R228+0x8100] ;  /* 0x00810000e4ac783b */ /* 0x000eae0000000200 */
[C---:B-1----:R-:W-:Y:S08]  /*6860*/  HMMA.16816.F32 R20, R164.reuse, R176, RZ ;  /* 0x000000b0a414723c */ /* 0x042ff000000018ff */
[C---:B------:R-:W-:Y:S01]  /*6870*/  HMMA.16816.F32 R24, R164.reuse, R178, RZ ;  /* 0x000000b2a418723c */ /* 0x040fe200000018ff */
[----:B------:R-:W-:Y:S07]  /*6880*/  LDSM.16.M88.4 R176, [R228+0x9100] ;  /* 0x00910000e4b0783b */ /* 0x000fee0000000200 */
[C---:B------:R-:W-:Y:S08]  /*6890*/  HMMA.16816.F32 R28, R164.reuse, R180, RZ ;  /* 0x000000b4a41c723c */ /* 0x040ff000000018ff */
[----:B------:R-:W-:Y:S01]  /*68a0*/  HMMA.16816.F32 R32, R164, R182, RZ ;  /* 0x000000b6a420723c */ /* 0x000fe200000018ff */
[----:B------:R-:W1:Y:S07]  /*68b0*/  LDSM.16.M88.4 R164, [R228+0x8900] ;  /* 0x00890000e4a4783b */ /* 0x000e6e0000000200 */
[C---:B------:R-:W-:Y:S01]  /*68c0*/  HMMA.16816.F32 R4, R184.reuse, R188, R4 ;  /* 0x000000bcb804723c */ /* 0x040fe20000001804 */
[----:B------:R-:W3:Y:S07]  /*68d0*/  LDSM.16.M88.4 R180, [R228+0x9900] ;  /* 0x00990000e4b4783b */ /* 0x000eee0000000200 */
[C---:B------:R-:W-:Y:S01]  /*68e0*/  HMMA.16816.F32 R8, R184.reuse, R190, R8 ;  /* 0x000000beb808723c */ /* 0x040fe20000001808 */
[----:B------:R-:W-:Y:S07]  /*68f0*/  LDSM.16.M88.4 R188, [R227+0x10100] ;  /* 0x01010000e3bc783b */ /* 0x000fee0000000200 */
[C---:B------:R-:W-:Y:S08]  /*6900*/  HMMA.16816.F32 R12, R184.reuse, R192, R12 ;  /* 0x000000c0b80c723c */ /* 0x040ff0000000180c */
[C---:B------:R-:W-:Y:S01]  /*6910*/  HMMA.16816.F32 R16, R184.reuse, R194, R16 ;  /* 0x000000c2b810723c */ /* 0x040fe20000001810 */
[----:B------:R-:W4:Y:S07]  /*6920*/  LDSM.16.M88.4 R192, [R220] ;  /* 0x00000000dcc0783b */ /* 0x000f2e0000000200 */
[C---:B------:R-:W-:Y:S08]  /*6930*/  HMMA.16816.F32 R20, R184.reuse, R196, R20 ;  /* 0x000000c4b814723c */ /* 0x040ff00000001814 */
[C---:B------:R-:W-:Y:S01]  /*6940*/  HMMA.16816.F32 R24, R184.reuse, R198, R24 ;  /* 0x000000c6b818723c */ /* 0x040fe20000001818 */
[----:B------:R-:W-:Y:S07]  /*6950*/  LDSM.16.M88.4 R196, [R220+0x1000] ;  /* 0x00100000dcc4783b */ /* 0x000fee0000000200 */
[C---:B------:R-:W-:Y:S08]  /*6960*/  HMMA.16816.F32 R28, R184.reuse, R200, R28 ;  /* 0x000000c8b81c723c */ /* 0x040ff0000000181c */
[----:B------:R-:W-:Y:S01]  /*6970*/  HMMA.16816.F32 R32, R184, R202, R32 ;  /* 0x000000cab820723c */ /* 0x000fe20000001820 */
[----:B------:R-:W5:Y:S07]  /*6980*/  LDSM.16.M88.4 R184, [R220+0x800] ;  /* 0x00080000dcb8783b */ /* 0x000f6e0000000200 */
[C---:B--2---:R-:W-:Y:S08]  /*6990*/  HMMA.16816.F32 R4, R168.reuse, R172, R4 ;  /* 0x000000aca804723c */ /* 0x044ff00000001804 */
[C---:B------:R-:W-:Y:S01]  /*69a0*/  HMMA.16816.F32 R8, R168.reuse, R174, R8 ;  /* 0x000000aea808723c */ /* 0x040fe20000001808 */
[----:B------:R-:W-:Y:S07]  /*69b0*/  LDSM.16.M88.4 R172, [R234+0x14100] ;  /* 0x01410000eaac783b */ /* 0x000fee0000000200 */
[C---:B-1----:R-:W-:Y:S08]  /*69c0*/  HMMA.16816.F32 R12, R168.reuse, R164, R12 ;  /* 0x000000a4a80c723c */ /* 0x042ff0000000180c */
[C---:B------:R-:W-:Y:S01]  /*69d0*/  HMMA.16816.F32 R16, R168.reuse, R166, R16 ;  /* 0x000000a6a810723c */ /* 0x040fe20000001810 */
[----:B------:R-:W1:Y:S07]  /*69e0*/  LDSM.16.M88.4 R164, [R220+0x1800] ;  /* 0x00180000dca4783b */ /* 0x000e6e0000000200 */
[C---:B------:R-:W-:Y:S08]  /*69f0*/  HMMA.16816.F32 R20, R168.reuse, R176, R20 ;  /* 0x000000b0a814723c */ /* 0x040ff00000001814 */
[C---:B------:R-:W-:Y:S01]  /*6a00*/  HMMA.16816.F32 R24, R168.reuse, R178, R24 ;  /* 0x000000b2a818723c */ /* 0x040fe20000001818 */
[----:B------:R-:W2:Y:S07]  /*6a10*/  LDSM.16.M88.4 R176, [R233+0xa100] ;  /* 0x00a10000e9b0783b */ /* 0x000eae0000000200 */
[C---:B---3--:R-:W-:Y:S08]  /*6a20*/  HMMA.16816.F32 R28, R168.reuse, R180, R28 ;  /* 0x000000b4a81c723c */ /* 0x048ff0000000181c */
[----:B------:R-:W-:Y:S01]  /*6a30*/  HMMA.16816.F32 R32, R168, R182, R32 ;  /* 0x000000b6a820723c */ /* 0x000fe20000001820 */
[----:B------:R-:W3:Y:S07]  /*6a40*/  LDSM.16.M88.4 R168, [R233+0xa900] ;  /* 0x00a90000e9a8783b */ /* 0x000eee0000000200 */
[C---:B----4-:R-:W-:Y:S01]  /*6a50*/  HMMA.16816.F32 R4, R188.reuse, R192, R4 ;  /* 0x000000c0bc04723c */ /* 0x050fe20000001804 */
[----:B------:R-:W4:Y:S07]  /*6a60*/  LDSM.16.M88.4 R180, [R233+0xb100] ;  /* 0x00b10000e9b4783b */ /* 0x000f2e0000000200 */
[C---:B------:R-:W-:Y:S01]  /*6a70*/  HMMA.16816.F32 R8, R188.reuse, R194, R8 ;  /* 0x000000c2bc08723c */ /* 0x040fe20000001808 */
[----:B------:R-:W-:Y:S07]  /*6a80*/  LDSM.16.M88.4 R192, [R230+0x14100] ;  /* 0x01410000e6c0783b */ /* 0x000fee0000000200 */
[C---:B-----5:R-:W-:Y:S08]  /*6a90*/  HMMA.16816.F32 R12, R188.reuse, R184, R12 ;  /* 0x000000b8bc0c723c */ /* 0x060ff0000000180c */
[C---:B------:R-:W-:Y:S01]  /*6aa0*/  HMMA.16816.F32 R16, R188.reuse, R186, R16 ;  /* 0x000000babc10723c */ /* 0x040fe20000001810 */
[----:B------:R-:W5:Y:S07]  /*6ab0*/  LDSM.16.M88.4 R184, [R233+0xb900] ;  /* 0x00b90000e9b8783b */ /* 0x000f6e0000000200 */
[C---:B------:R-:W-:Y:S08]  /*6ac0*/  HMMA.16816.F32 R20, R188.reuse, R196, R20 ;  /* 0x000000c4bc14723c */ /* 0x040ff00000001814 */
[C---:B------:R-:W-:Y:S01]  /*6ad0*/  HMMA.16816.F32 R24, R188.reuse, R198, R24 ;  /* 0x000000c6bc18723c */ /* 0x040fe20000001818 */
[----:B------:R-:W4:Y:S07]  /*6ae0*/  LDSM.16.M88.4 R196, [R219] ;  /* 0x00000000dbc4783b */ /* 0x000f2e0000000200 */
[C---:B-1----:R-:W-:Y:S08]  /*6af0*/  HMMA.16816.F32 R28, R188.reuse, R164, R28 ;  /* 0x000000a4bc1c723c */ /* 0x042ff0000000181c */
[----:B------:R-:W-:Y:S01]  /*6b00*/  HMMA.16816.F32 R32, R188, R166, R32 ;  /* 0x000000a6bc20723c */ /* 0x000fe20000001820 */
[----:B------:R-:W1:Y:S07]  /*6b10*/  LDSM.16.M88.4 R164, [R218] ;  /* 0x00000000daa4783b */ /* 0x000e6e0000000200 */
[C---:B--2---:R-:W-:Y:S01]  /*6b20*/  HMMA.16816.F32 R4, R172.reuse, R176, R4 ;  /* 0x000000b0ac04723c */ /* 0x044fe20000001804 */
[----:B------:R-:W2:Y:S07]  /*6b30*/  LDSM.16.M88.4 R188, [R217] ;  /* 0x00000000d9bc783b */ /* 0x000eae0000000200 */
[C---:B------:R-:W-:Y:S01]  /*6b40*/  HMMA.16816.F32 R8, R172.reuse, R178, R8 ;  /* 0x000000b2ac08723c */ /* 0x040fe20000001808 */
[----:B------:R-:W1:Y:S07]  /*6b50*/  LDSM.16.M88.4 R176, [R216] ;  /* 0x00000000d8b0783b */ /* 0x000e6e0000000200 */
[C---:B---3--:R-:W-:Y:S08]  /*6b60*/  HMMA.16816.F32 R12, R172.reuse, R168, R12 ;  /* 0x000000a8ac0c723c */ /* 0x048ff0000000180c */
[C---:B------:R-:W-:Y:S01]  /*6b70*/  HMMA.16816.F32 R16, R172.reuse, R170, R16 ;  /* 0x000000aaac10723c */ /* 0x040fe20000001810 */
[----:B------:R-:W-:Y:S07]  /*6b80*/  LDSM.16.M88.4 R168, [R229+0x14100] ;  /* 0x01410000e5a8783b */ /* 0x000fee0000000200 */
[C---:B----4-:R-:W-:Y:S08]  /*6b90*/  HMMA.16816.F32 R20, R172.reuse, R180, R20 ;  /* 0x000000b4ac14723c */ /* 0x050ff00000001814 */
[C---:B------:R-:W-:Y:S01]  /*6ba0*/  HMMA.16816.F32 R24, R172.reuse, R182, R24 ;  /* 0x000000b6ac18723c */ /* 0x040fe20000001818 */
[----:B------:R-:W-:Y:S07]  /*6bb0*/  LDSM.16.M88.4 R180, [R228+0xa900] ;  /* 0x00a90000e4b4783b */ /* 0x000fee0000000200 */
[C---:B-----5:R-:W-:Y:S08]  /*6bc0*/  HMMA.16816.F32 R28, R172.reuse, R184, R28 ;  /* 0x000000b8ac1c723c */ /* 0x060ff0000000181c */
[----:B------:R-:W-:Y:S01]  /*6bd0*/  HMMA.16816.F32 R32, R172, R186, R32 ;  /* 0x000000baac20723c */ /* 0x000fe20000001820 */
[----:B------:R-:W3:Y:S07]  /*6be0*/  LDSM.16.M88.4 R172, [R228+0xa100] ;  /* 0x00a10000e4ac783b */ /* 0x000eee0000000200 */
[C---:B------:R-:W-:Y:S01]  /*6bf0*/  HMMA.16816.F32 R4, R192.reuse, R196, R4 ;  /* 0x000000c4c004723c */ /* 0x040fe20000001804 */
[----:B------:R-:W4:Y:S07]  /*6c00*/  LDSM.16.M88.4 R184, [R228+0xb100] ;  /* 0x00b10000e4b8783b */ /* 0x000f2e0000000200 */
[C---:B------:R-:W-:Y:S01]  /*6c10*/  HMMA.16816.F32 R8, R192.reuse, R198, R8 ;  /* 0x000000c6c008723c */ /* 0x040fe20000001808 */
[----:B------:R-:W5:Y:S07]  /*6c20*/  LDSM.16.M88.4 R196, [R228+0xb900] ;  /* 0x00b90000e4c4783b */ /* 0x000f6e0000000200 */
[C---:B-1----:R-:W-:Y:S08]  /*6c30*/  HMMA.16816.F32 R12, R192.reuse, R164, R12 ;  /* 0x000000a4c00c723c */ /* 0x042ff0000000180c */
[C---:B------:R-:W-:Y:S01]  /*6c40*/  HMMA.16816.F32 R16, R192.reuse, R166, R16 ;  /* 0x000000a6c010723c */ /* 0x040fe20000001810 */
[----:B------:R-:W-:Y:S07]  /*6c50*/  LDSM.16.M88.4 R164, [R227+0x14100] ;  /* 0x01410000e3a4783b */ /* 0x000fee0000000200 */
[C---:B--2---:R-:W-:Y:S08]  /*6c60*/  HMMA.16816.F32 R20, R192.reuse, R188, R20 ;  /* 0x000000bcc014723c */ /* 0x044ff00000001814 */
[C---:B------:R-:W-:Y:S01]  /*6c70*/  HMMA.16816.F32 R24, R192.reuse, R190, R24 ;  /* 0x000000bec018723c */ /* 0x040fe20000001818 */
[----:B------:R-:W1:Y:S07]  /*6c80*/  LDSM.16.M88.4 R188, [R220+0x2000] ;  /* 0x00200000dcbc783b */ /* 0x000e6e0000000200 */
[C---:B------:R-:W-:Y:S08]  /*6c90*/  HMMA.16816.F32 R28, R192.reuse, R176, R28 ;  /* 0x000000b0c01c723c */ /* 0x040ff0000000181c */
[----:B------:R-:W-:Y:S01]  /*6ca0*/  HMMA.16816.F32 R32, R192, R178, R32 ;  /* 0x000000b2c020723c */ /* 0x000fe20000001820 */
[----:B------:R-:W2:Y:S07]  /*6cb0*/  LDSM.16.M88.4 R176, [R220+0x2800] ;  /* 0x00280000dcb0783b */ /* 0x000eae0000000200 */
[C---:B---3--:R-:W-:Y:S01]  /*6cc0*/  HMMA.16816.F32 R4, R168.reuse, R172, R4 ;  /* 0x000000aca804723c */ /* 0x048fe20000001804 */
[----:B------:R-:W3:Y:S07]  /*6cd0*/  LDSM.16.M88.4 R192, [R220+0x3000] ;  /* 0x00300000dcc0783b */ /* 0x000eee0000000200 */
[C---:B------:R-:W-:Y:S01]  /*6ce0*/  HMMA.16816.F32 R8, R168.reuse, R174, R8 ;  /* 0x000000aea808723c */ /* 0x040fe20000001808 */
[----:B------:R-:W1:Y:S07]  /*6cf0*/  LDSM.16.M88.4 R172, [R220+0x3800] ;  /* 0x00380000dcac783b */ /* 0x000e6e0000000200 */
[C---:B------:R-:W-:Y:S08]  /*6d00*/  HMMA.16816.F32 R12, R168.reuse, R180, R12 ;  /* 0x000000b4a80c723c */ /* 0x040ff0000000180c */
[C---:B------:R-:W-:Y:S01]  /*6d10*/  HMMA.16816.F32 R16, R168.reuse, R182, R16 ;  /* 0x000000b6a810723c */ /* 0x040fe20000001810 */
[----:B------:R-:W-:Y:S07]  /*6d20*/  LDSM.16.M88.4 R180, [R234+0x18100] ;  /* 0x01810000eab4783b */ /* 0x000fee0000000200 */
[C---:B----4-:R-:W-:Y:S08]  /*6d30*/  HMMA.16816.F32 R20, R168.reuse, R184, R20 ;  /* 0x000000b8a814723c */ /* 0x050ff00000001814 */
[C---:B------:R-:W-:Y:S01]  /*6d40*/  HMMA.16816.F32 R24, R168.reuse, R186, R24 ;  /* 0x000000baa818723c */ /* 0x040fe20000001818 */
[----:B------:R-:W4:Y:S07]  /*6d50*/  LDSM.16.M88.4 R184, [R233+0xc100] ;  /* 0x00c10000e9b8783b */ /* 0x000f2e0000000200 */
[C---:B-----5:R-:W-:Y:S08]  /*6d60*/  HMMA.16816.F32 R28, R168.reuse, R196, R28 ;  /* 0x000000c4a81c723c */ /* 0x060ff0000000181c */
[----:B------:R-:W-:Y:S01]  /*6d70*/  HMMA.16816.F32 R32, R168, R198, R32 ;  /* 0x000000c6a820723c */ /* 0x000fe20000001820 */
[----:B------:R-:W5:Y:S07]  /*6d80*/  LDSM.16.M88.4 R168, [R233+0xc900] ;  /* 0x00c90000e9a8783b */ /* 0x000f6e0000000200 */
[C---:B-1----:R-:W-:Y:S01]  /*6d90*/  HMMA.16816.F32 R4, R164.reuse, R188, R4 ;  /* 0x000000bca404723c */ /* 0x042fe20000001804 */
[----:B------:R-:W1:Y:S07]  /*6da0*/  LDSM.16.M88.4 R196, [R233+0xd100] ;  /* 0x00d10000e9c4783b */ /* 0x000e6e0000000200 */
[C---:B------:R-:W-:Y:S01]  /*6db0*/  HMMA.16816.F32 R8, R164.reuse, R190, R8 ;  /* 0x000000bea408723c */ /* 0x040fe20000001808 */
[----:B------:R-:W-:Y:S07]  /*6dc0*/  LDSM.16.M88.4 R188, [R230+0x18100] ;  /* 0x01810000e6bc783b */ /* 0x000fee0000000200 */
[C---:B--2---:R-:W-:Y:S08]  /*6dd0*/  HMMA.16816.F32 R12, R164.reuse, R176, R12 ;  /* 0x000000b0a40c723c */ /* 0x044ff0000000180c */
[C---:B------:R-:W-:Y:S01]  /*6de0*/  HMMA.16816.F32 R16, R164.reuse, R178, R16 ;  /* 0x000000b2a410723c */ /* 0x040fe20000001810 */
[----:B------:R-:W2:Y:S07]  /*6df0*/  LDSM.16.M88.4 R176, [R233+0xd900] ;  /* 0x00d90000e9b0783b */ /* 0x000eae0000000200 */
[C---:B---3--:R-:W-:Y:S08]  /*6e00*/  HMMA.16816.F32 R20, R164.reuse, R192, R20 ;  /* 0x000000c0a414723c */ /* 0x048ff00000001814 */
[C---:B------:R-:W-:Y:S01]  /*6e10*/  HMMA.16816.F32 R24, R164.reuse, R194, R24 ;  /* 0x000000c2a418723c */ /* 0x040fe20000001818 */
[----:B------:R-:W3:Y:S07]  /*6e20*/  LDSM.16.M88.4 R192, [R215] ;  /* 0x00000000d7c0783b */ /* 0x000eee0000000200 */
[C---:B------:R-:W-:Y:S08]  /*6e30*/  HMMA.16816.F32 R28, R164.reuse, R172, R28 ;  /* 0x000000aca41c723c */ /* 0x040ff0000000181c */
[----:B------:R-:W-:Y:S01]  /*6e40*/  HMMA.16816.F32 R32, R164, R174, R32 ;  /* 0x000000aea420723c */ /* 0x000fe20000001820 */
[----:B------:R-:W2:Y:S07]  /*6e50*/  LDSM.16.M88.4 R164, [R214] ;  /* 0x00000000d6a4783b */ /* 0x000eae0000000200 */
[C---:B----4-:R-:W-:Y:S01]  /*6e60*/  HMMA.16816.F32 R4, R180.reuse, R184, R4 ;  /* 0x000000b8b404723c */ /* 0x050fe20000001804 */
[----:B------:R-:W-:Y:S07]  /*6e70*/  LDSM.16.M88.4 R172, [R212] ;  /* 0x00000000d4ac783b */ /* 0x000fee0000000200 */
[C---:B------:R-:W-:Y:S01]  /*6e80*/  HMMA.16816.F32 R8, R180.reuse, R186, R8 ;  /* 0x000000bab408723c */ /* 0x040fe20000001808 */
[----:B------:R-:W-:Y:S07]  /*6e90*/  LDSM.16.M88.4 R184, [R229+0x18100] ;  /* 0x01810000e5b8783b */ /* 0x000fee0000000200 */
[C---:B-----5:R-:W-:Y:S08]  /*6ea0*/  HMMA.16816.F32 R12, R180.reuse, R168, R12 ;  /* 0x000000a8b40c723c */ /* 0x060ff0000000180c */
[C---:B------:R-:W-:Y:S01]  /*6eb0*/  HMMA.16816.F32 R16, R180.reuse, R170, R16 ;  /* 0x000000aab410723c */ /* 0x040fe20000001810 */
[----:B------:R-:W4:Y:S07]  /*6ec0*/  LDSM.16.M88.4 R168, [R213] ;  /* 0x00000000d5a8783b */ /* 0x000f2e0000000200 */
[C---:B-1----:R-:W-:Y:S08]  /*6ed0*/  HMMA.16816.F32 R20, R180.reuse, R196, R20 ;  /* 0x000000c4b414723c */ /* 0x042ff00000001814 */
[C---:B------:R-:W-:Y:S01]  /*6ee0*/  HMMA.16816.F32 R24, R180.reuse, R198, R24 ;  /* 0x000000c6b418723c */ /* 0x040fe20000001818 */
[----:B------:R-:W1:Y:S07]  /*6ef0*/  LDSM.16.M88.4 R196, [R228+0xc100] ;  /* 0x00c10000e4c4783b */ /* 0x000e6e0000000200 */
[C---:B--2---:R-:W-:Y:S08]  /*6f00*/  HMMA.16816.F32 R28, R180.reuse, R176, R28 ;  /* 0x000000b0b41c723c */ /* 0x044ff0000000181c */
[----:B------:R-:W-:Y:S01]  /*6f10*/  HMMA.16816.F32 R32, R180, R178, R32 ;  /* 0x000000b2b420723c */ /* 0x000fe20000001820 */
[----:B------:R-:W2:Y:S07]  /*6f20*/  LDSM.16.M88.4 R176, [R228+0xc900] ;  /* 0x00c90000e4b0783b */ /* 0x000eae0000000200 */
[C---:B---3--:R-:W-:Y:S01]  /*6f30*/  HMMA.16816.F32 R4, R188.reuse, R192, R4 ;  /* 0x000000c0bc04723c */ /* 0x048fe20000001804 */
[----:B------:R-:W3:Y:S07]  /*6f40*/  LDSM.16.M88.4 R180, [R228+0xd100] ;  /* 0x00d10000e4b4783b */ /* 0x000eee0000000200 */
[C---:B------:R-:W-:Y:S01]  /*6f50*/  HMMA.16816.F32 R8, R188.reuse, R194, R8 ;  /* 0x000000c2bc08723c */ /* 0x040fe20000001808 */
[----:B------:R-:W5:Y:S07]  /*6f60*/  LDSM.16.M88.4 R192, [R228+0xd900] ;  /* 0x00d90000e4c0783b */ /* 0x000f6e0000000200 */
[C---:B------:R-:W-:Y:S08]  /*6f70*/  HMMA.16816.F32 R12, R188.reuse, R164, R12 ;  /* 0x000000a4bc0c723c */ /* 0x040ff0000000180c */
[C---:B------:R-:W-:Y:S01]  /*6f80*/  HMMA.16816.F32 R16, R188.reuse, R166, R16 ;  /* 0x000000a6bc10723c */ /* 0x040fe20000001810 */
[----:B------:R-:W-:Y:S07]  /*6f90*/  LDSM.16.M88.4 R164, [R227+0x18100] ;  /* 0x01810000e3a4783b */ /* 0x000fee0000000200 */
[C---:B----4-:R-:W-:Y:S08]  /*6fa0*/  HMMA.16816.F32 R20, R188.reuse, R168, R20 ;  /* 0x000000a8bc14723c */ /* 0x050ff00000001814 */
[C---:B------:R-:W-:Y:S01]  /*6fb0*/  HMMA.16816.F32 R24, R188.reuse, R170, R24 ;  /* 0x000000aabc18723c */ /* 0x040fe20000001818 */
[----:B------:R-:W4:Y:S07]  /*6fc0*/  LDSM.16.M88.4 R168, [R220+0x4000] ;  /* 0x00400000dca8783b */ /* 0x000f2e0000000200 */
[C---:B------:R-:W-:Y:S08]  /*6fd0*/  HMMA.16816.F32 R28, R188.reuse, R172, R28 ;  /* 0x000000acbc1c723c */ /* 0x040ff0000000181c */
[----:B------:R-:W-:Y:S01]  /*6fe0*/  HMMA.16816.F32 R32, R188, R174, R32 ;  /* 0x000000aebc20723c */ /* 0x000fe20000001820 */
[----:B------:R-:W4:Y:S07]  /*6ff0*/  LDSM.16.M88.4 R172, [R220+0x4800] ;  /* 0x00480000dcac783b */ /* 0x000f2e0000000200 */
[C---:B-1----:R-:W-:Y:S01]  /*7000*/  HMMA.16816.F32 R4, R184.reuse, R196, R4 ;  /* 0x000000c4b804723c */ /* 0x042fe20000001804 */
[----:B------:R-:W1:Y:S07]  /*7010*/  LDSM.16.M88.4 R188, [R220+0x5000] ;  /* 0x00500000dcbc783b */ /* 0x000e6e0000000200 */
        /* <DEDUP_REMOVED lines=8> */
[C---:B-----5:R-:W-:Y:S08]  /*70a0*/  HMMA.16816.F32 R28, R184.reuse, R192, R28 ;  /* 0x000000c0b81c723c */ /* 0x060ff0000000181c */
[----:B------:R-:W-:Y:S01]  /*70b0*/  HMMA.16816.F32 R32, R184, R194, R32 ;  /* 0x000000c2b820723c */ /* 0x000fe20000001820 */
[----:B------:R-:W3:Y:S07]  /*70c0*/  LDSM.16.M88.4 R184, [R233+0xe900] ;  /* 0x00e90000e9b8783b */ /* 0x000eee0000000200 */
[C---:B----4-:R-:W-:Y:S01]  /*70d0*/  HMMA.16816.F32 R4, R164.reuse, R168, R4 ;  /* 0x000000a8a404723c */ /* 0x050fe20000001804 */
[----:B------:R-:W4:Y:S07]  /*70e0*/  LDSM.16.M88.4 R192, [R233+0xf100] ;  /* 0x00f10000e9c0783b */ /* 0x000f2e0000000200 */
[C---:B------:R-:W-:Y:S01]  /*70f0*/  HMMA.16816.F32 R8, R164.reuse, R170, R8 ;  /* 0x000000aaa408723c */ /* 0x040fe20000001808 */
[----:B------:R-:W5:Y:S07]  /*7100*/  LDSM.16.M88.4 R168, [R233+0xf900] ;  /* 0x00f90000e9a8783b */ /* 0x000f6e0000000200 */
[C---:B------:R-:W-:Y:S08]  /*7110*/  HMMA.16816.F32 R12, R164.reuse, R172, R12 ;  /* 0x000000aca40c723c */ /* 0x040ff0000000180c */
[C---:B------:R-:W-:Y:S01]  /*7120*/  HMMA.16816.F32 R16, R164.reuse, R174, R16 ;  /* 0x000000aea410723c */ /* 0x040fe20000001810 */
[----:B------:R-:W-:Y:S07]  /*7130*/  LDSM.16.M88.4 R172, [R230+0x1c100] ;  /* 0x01c10000e6ac783b */ /* 0x000fee0000000200 */
[C---:B-1----:R-:W-:Y:S08]  /*7140*/  HMMA.16816.F32 R20, R164.reuse, R188, R20 ;  /* 0x000000bca414723c */ /* 0x042ff00000001814 */
[C---:B------:R-:W-:Y:S01]  /*7150*/  HMMA.16816.F32 R24, R164.reuse, R190, R24 ;  /* 0x000000bea418723c */ /* 0x040fe20000001818 */
[----:B------:R-:W1:Y:S07]  /*7160*/  LDSM.16.M88.4 R188, [R211] ;  /* 0x00000000d3bc783b */ /* 0x000e6e0000000200 */
[C---:B------:R-:W-:Y:S08]  /*7170*/  HMMA.16816.F32 R28, R164.reuse, R196, R28 ;  /* 0x000000c4a41c723c */ /* 0x040ff0000000181c */
        /* <DEDUP_REMOVED lines=11> */
[----:B------:R-:W3:Y:S07]  /*7230*/  LDSM.16.M88.4 R192, [R228+0xe100] ;  /* 0x00e10000e4c0783b */ /* 0x000eee0000000200 */
[C---:B-----5:R-:W-:Y:S08]  /*7240*/  HMMA.16816.F32 R28, R176.reuse, R168, R28 ;  /* 0x000000a8b01c723c */ /* 0x060ff0000000181c */
[----:B------:R-:W-:Y:S01]  /*7250*/  HMMA.16816.F32 R32, R176, R170, R32 ;  /* 0x000000aab020723c */ /* 0x000fe20000001820 */
[----:B------:R-:W-:Y:S07]  /*7260*/  LDSM.16.M88.4 R168, [R228+0xf100] ;  /* 0x00f10000e4a8783b */ /* 0x000fee0000000200 */
[C---:B-1----:R-:W-:Y:S01]  /*7270*/  HMMA.16816.F32 R4, R172.reuse, R188, R4 ;  /* 0x000000bcac04723c */ /* 0x042fe20000001804 */
[----:B------:R-:W-:Y:S07]  /*7280*/  LDSM.16.M88.4 R176, [R228+0xf900] ;  /* 0x00f90000e4b0783b */ /* 0x000fee0000000200 */
[C---:B------:R-:W-:Y:S01]  /*7290*/  HMMA.16816.F32 R8, R172.reuse, R190, R8 ;  /* 0x000000beac08723c */ /* 0x040fe20000001808 */
[----:B------:R-:W-:Y:S07]  /*72a0*/  LDSM.16.M88.4 R188, [R227+0x1c100] ;  /* 0x01c10000e3bc783b */ /* 0x000fee0000000200 */
[C---:B------:R-:W-:Y:S08]  /*72b0*/  HMMA.16816.F32 R12, R172.reuse, R164, R12 ;  /* 0x000000a4ac0c723c */ /* 0x040ff0000000180c */
[C---:B------:R-:W-:Y:S01]  /*72c0*/  HMMA.16816.F32 R16, R172.reuse, R166, R16 ;  /* 0x000000a6ac10723c */ /* 0x040fe20000001810 */
[----:B------:R-:W1:Y:S07]  /*72d0*/  LDSM.16.M88.4 R164, [R228+0xe900] ;  /* 0x00e90000e4a4783b */ /* 0x000e6e0000000200 */
[C---:B--2---:R-:W-:Y:S08]  /*72e0*/  HMMA.16816.F32 R20, R172.reuse, R196, R20 ;  /* 0x000000c4ac14723c */ /* 0x044ff00000001814 */
[C---:B------:R-:W-:Y:S01]  /*72f0*/  HMMA.16816.F32 R24, R172.reuse, R198, R24 ;  /* 0x000000c6ac18723c */ /* 0x040fe20000001818 */
[----:B------:R-:W2:Y:S07]  /*7300*/  LDSM.16.M88.4 R196, [R220+0x6000] ;  /* 0x00600000dcc4783b */ /* 0x000eae0000000200 */
[C---:B------:R-:W-:Y:S08]  /*7310*/  HMMA.16816.F32 R28, R172.reuse, R180, R28 ;  /* 0x000000b4ac1c723c */ /* 0x040ff0000000181c */
[----:B------:R-:W-:Y:S08]  /*7320*/  HMMA.16816.F32 R32, R172, R182, R32 ;  /* 0x000000b6ac20723c */ /* 0x000ff00000001820 */
[C---:B---3--:R-:W-:Y:S08]  /*7330*/  HMMA.16816.F32 R4, R184.reuse, R192, R4 ;  /* 0x000000c0b804723c */ /* 0x048ff00000001804 */
[C---:B------:R-:W-:Y:S08]  /*7340*/  HMMA.16816.F32 R8, R184.reuse, R194, R8 ;  /* 0x000000c2b808723c */ /* 0x040ff00000001808 */
[C---:B-1----:R-:W-:Y:S08]  /*7350*/  HMMA.16816.F32 R12, R184.reuse, R164, R12 ;  /* 0x000000a4b80c723c */ /* 0x042ff0000000180c */
[C---:B------:R-:W-:Y:S01]  /*7360*/  HMMA.16816.F32 R16, R184.reuse, R166, R16 ;  /* 0x000000a6b810723c */ /* 0x040fe20000001810 */
[----:B------:R-:W1:Y:S07]  /*7370*/  LDSM.16.M88.4 R164, [R220+0x6800] ;  /* 0x00680000dca4783b */ /* 0x000e6e0000000200 */
[C---:B------:R-:W-:Y:S08]  /*7380*/  HMMA.16816.F32 R20, R184.reuse, R168, R20 ;  /* 0x000000a8b814723c */ /* 0x040ff00000001814 */
[C---:B------:R-:W-:Y:S01]  /*7390*/  HMMA.16816.F32 R24, R184.reuse, R170, R24 ;  /* 0x000000aab818723c */ /* 0x040fe20000001818 */
[----:B------:R-:W3:Y:S07]  /*73a0*/  LDSM.16.M88.4 R168, [R220+0x7000] ;  /* 0x00700000dca8783b */ /* 0x000eee0000000200 */
[C---:B------:R-:W-:Y:S08]  /*73b0*/  HMMA.16816.F32 R28, R184.reuse, R176, R28 ;  /* 0x000000b0b81c723c */ /* 0x040ff0000000181c */
[----:B------:R-:W-:Y:S08]  /*73c0*/  HMMA.16816.F32 R32, R184, R178, R32 ;  /* 0x000000b2b820723c */ /* 0x000ff00000001820 */
[C---:B--2---:R-:W-:Y:S08]  /*73d0*/  HMMA.16816.F32 R4, R188.reuse, R196, R4 ;  /* 0x000000c4bc04723c */ /* 0x044ff00000001804 */
[C---:B------:R-:W-:Y:S08]  /*73e0*/  HMMA.16816.F32 R8, R188.reuse, R198, R8 ;  /* 0x000000c6bc08723c */ /* 0x040ff00000001808 */
[C---:B-1----:R-:W-:Y:S08]  /*73f0*/  HMMA.16816.F32 R12, R188.reuse, R164, R12 ;  /* 0x000000a4bc0c723c */ /* 0x042ff0000000180c */
[C---:B------:R-:W-:Y:S01]  /*7400*/  HMMA.16816.F32 R16, R188.reuse, R166, R16 ;  /* 0x000000a6bc10723c */ /* 0x040fe20000001810 */
[----:B------:R-:W1:Y:S01]  /*7410*/  LDSM.16.M88.4 R164, [R220+0x7800] ;  /* 0x00780000dca4783b */ /* 0x000e620000000200 */
[----:B------:R-:W-:Y:S04]  /*7420*/  DEPBAR.LE SB0, 0x0 ;  /* 0x000080000000791a */ /* 0x000fe80000000000 */
[----:B------:R-:W-:Y:S02]  /*7430*/  FMUL.FTZ R200, R4, c[0x0][0x320] ;  /* 0x0000c80004c87a20 */ /* 0x000fe40000410000 */
[C---:B---3--:R-:W-:Y:S04]  /*7440*/  HMMA.16816.F32 R20, R188.reuse, R168, R20 ;  /* 0x000000a8bc14723c */ /* 0x048fe80000001814 */
[----:B------:R-:W2:Y:S01]  /*7450*/  MUFU.TANH R200, R200 ;  /* 0x000000c800c87308 */ /* 0x000ea20000002400 */
[----:B------:R-:W-:Y:S01]  /*7460*/  BAR.SYNC.DEFER_BLOCKING 0x0 ;  /* 0x0000000000007b1d */ /* 0x000fe20000010000 */
[----:B------:R-:W-:Y:S02]  /*7470*/  FMUL.FTZ R202, R5, c[0x0][0x320] ;  /* 0x0000c80005ca7a20 */ /* 0x000fe40000410000 */
[C---:B------:R-:W-:Y:S04]  /*7480*/  HMMA.16816.F32 R24, R188.reuse, R170, R24 ;  /* 0x000000aabc18723c */ /* 0x040fe80000001818 */
[----:B------:R-:W-:Y:S02]  /*7490*/  FMUL.FTZ R0, R6, c[0x0][0x320] ;  /* 0x0000c80006007a20 */ /* 0x000fe40000410000 */
[----:B------:R-:W3:Y:S01]  /*74a0*/  MUFU.TANH R202, R202 ;  /* 0x000000ca00ca7308 */ /* 0x000ee20000002400 */
[----:B------:R-:W-:Y:S02]  /*74b0*/  FMUL.FTZ R201, R7, c[0x0][0x320] ;  /* 0x0000c80007c97a20 */ /* 0x000fe40000410000 */
[----:B------:R-:W-:Y:S03]  /*74c0*/  FMUL.FTZ R182, R8, c[0x0][0x320] ;  /* 0x0000c80008b67a20 */ /* 0x000fe60000410000 */
[----:B------:R-:W-:Y:S02]  /*74d0*/  FMUL.FTZ R183, R9, c[0x0][0x320] ;  /* 0x0000c80009b77a20 */ /* 0x000fe40000410000 */
[----:B------:R-:W-:Y:S02]  /*74e0*/  FMUL.FTZ R203, R10, c[0x0][0x320] ;  /* 0x0000c8000acb7a20 */ /* 0x000fe40000410000 */
[----:B------:R-:W4:Y:S01]  /*74f0*/  MUFU.TANH R0, R0 ;  /* 0x0000000000007308 */ /* 0x000f220000002400 */
[----:B------:R-:W-:Y:S02]  /*7500*/  FMUL.FTZ R181, R11, c[0x0][0x320] ;  /* 0x0000c8000bb57a20 */ /* 0x000fe40000410000 */
[----:B------:R-:W-:Y:S02]  /*7510*/  FMUL.FTZ R194, R12, c[0x0][0x320] ;  /* 0x0000c8000cc27a20 */ /* 0x000fe40000410000 */
[----:B------:R-:W-:Y:S02]  /*7520*/  FMUL.FTZ R195, R13, c[0x0][0x320] ;  /* 0x0000c8000dc37a20 */ /* 0x000fe40000410000 */
[----:B------:R-:W-:Y:S01]  /*7530*/  FMUL.FTZ R198, R14, c[0x0][0x320] ;  /* 0x0000c8000ec67a20 */ /* 0x000fe20000410000 */
[C---:B-1----:R-:W-:Y:S02]  /*7540*/  HMMA.16816.F32 R28, R188.reuse, R164, R28 ;  /* 0x000000a4bc1c723c */ /* 0x042fe4000000181c */
[----:B------:R-:W1:Y:S01]  /*7550*/  MUFU.TANH R201, R201 ;  /* 0x000000c900c97308 */ /* 0x000e620000002400 */
[----:B------:R-:W-:Y:S02]  /*7560*/  FMUL.FTZ R199, R15, c[0x0][0x320] ;  /* 0x0000c8000fc77a20 */ /* 0x000fe40000410000 */
[----:B------:R-:W-:Y:S02]  /*7570*/  FMUL.FTZ R173, R16, c[0x0][0x320] ;  /* 0x0000c80010ad7a20 */ /* 0x000fe40000410000 */
[----:B------:R-:W-:Y:S01]  /*7580*/  FMUL.FTZ R174, R17, c[0x0][0x320] ;  /* 0x0000c80011ae7a20 */ /* 0x000fe20000410000 */
[----:B------:R-:W-:Y:S04]  /*7590*/  HMMA.16816.F32 R32, R188, R166, R32 ;  /* 0x000000a6bc20723c */ /* 0x000fe80000001820 */
[----:B------:R-:W1:Y:S01]  /*75a0*/  MUFU.TANH R182, R182 ;  /* 0x000000b600b67308 */ /* 0x000e620000002400 */
[----:B------:R-:W-:Y:S02]  /*75b0*/  FMUL.FTZ R197, R18, c[0x0][0x320] ;  /* 0x0000c80012c57a20 */ /* 0x000fe40000410000 */
[----:B------:R-:W-:Y:S02]  /*75c0*/  FMUL.FTZ R193, R19, c[0x0][0x320] ;  /* 0x0000c80013c17a20 */ /* 0x000fe40000410000 */
[----:B------:R-:W-:Y:S03]  /*75d0*/  FMUL.FTZ R175, R20, c[0x0][0x320] ;  /* 0x0000c80014af7a20 */ /* 0x000fe60000410000 */
[----:B------:R-:W-:Y:S02]  /*75e0*/  FMUL.FTZ R178, R21, c[0x0][0x320] ;  /* 0x0000c80015b27a20 */ /* 0x000fe40000410000 */
        /* <DEDUP_REMOVED lines=16> */
[----:B------:R-:W-:Y:S03]  /*76f0*/  FMUL.FTZ R31, R35, c[0x0][0x320] ;  /* 0x0000c800231f7a20 */ /* 0x000fe60000410000 */
        /* <DEDUP_REMOVED lines=25> */
[----:B--234-:R-:W-:Y:S01]  /*7890*/  ISETP.NE.AND P1, PT, R236, 0x1, PT ;  /* 0x00000001ec00780c */ /* 0x01cfe20003f25270 */
[----:B------:R-:W-:Y:S01]  /*78a0*/  ULEA UR5, UR20, UR12, 0x6 ;  /* 0x0000000c14057291 */ /* 0x000fe2000f8e303f */
[----:B------:R-:W-:Y:S01]  /*78b0*/  IADD3 R22, -R250, 0x10, RZ ;  /* 0x00000010fa167810 */ /* 0x000fe20007ffe1ff */
[----:B------:R-:W-:Y:S01]  /*78c0*/  IMAD.MOV.U32 R237, RZ, RZ, RZ ;  /* 0x000000ffffed7224 */ /* 0x000fe200078e00ff */
[----:B------:R-:W-:Y:S01]  /*78d0*/  IADD3 R18, -R249, 0x10, RZ ;  /* 0x00000010f9127810 */ /* 0x000fe20007ffe1ff */
[C---:B------:R-:W-:Y:S01]  /*78e0*/  IMAD.SHL.U32 R172, R207.reuse, 0x2, RZ ;  /* 0x00000002cfac7824 */ /* 0x040fe200078e00ff */
[----:B------:R-:W-:Y:S01]  /*78f0*/  LOP3.LUT R22, R22, 0xf, RZ, 0xc0, !PT ;  /* 0x0000000f16167812 */ /* 0x000fe200078ec0ff */
[----:B------:R-:W-:Y:S01]  /*7900*/  IMAD.U32 R238, RZ, RZ, UR5 ;  /* 0x00000005ffee7e24 */ /* 0x000fe2000f8e00ff */
[----:B------:R-:W-:Y:S02]  /*7910*/  LOP3.LUT R18, R18, 0xf, RZ, 0xc0, !PT ;  /* 0x0000000f12127812 */ /* 0x000fe400078ec0ff */
[----:B------:R-:W-:Y:S02]  /*7920*/  IADD3 R16, -R248, 0x10, RZ ;  /* 0x00000010f8107810 */ /* 0x000fe40007ffe1ff */
[----:B------:R-:W-:Y:S02]  /*7930*/  IADD3 R238, R238, -0x40, R239 ;  /* 0xffffffc0eeee7810 */ /* 0x000fe40007ffe0ef */
[----:B------:R-:W-:Y:S02]  /*7940*/  LOP3.LUT R16, R16, 0xf, RZ, 0xc0, !PT ;  /* 0x0000000f10107812 */ /* 0x000fe400078ec0ff */
[----:B------:R-:W-:Y:S01]  /*7950*/  SHF.R.S32.HI R180, RZ, 0x1f, R207 ;  /* 0x0000001fffb47819 */ /* 0x000fe200000114cf */
[----:B------:R-:W-:Y:S03]  /*7960*/  @P1 IMAD.HI.U32 R6, R238, c[0x0][0x2bc], RZ ;  /* 0x0000af00ee061a27 */ /* 0x000fe600078e00ff */
[----:B------:R-:W-:Y:S01]  /*7970*/  SHF.L.U64.HI R180, R207, 0x1, R180 ;  /* 0x00000001cfb47819 */ /* 0x000fe200000102b4 */
[----:B------:R-:W-:Y:S01]  /*7980*/  IMAD.MOV.U32 R4, RZ, RZ, R238 ;  /* 0x000000ffff047224 */ /* 0x000fe200078e00ee */
[----:B------:R-:W-:Y:S04]  /*7990*/  @P1 SHF.R.U32.HI R4, RZ, c[0x0][0x2c0], R6 ;  /* 0x0000b000ff041a19 */ /* 0x000fe80000011606 */
[C---:B------:R-:W-:Y:S04]  /*79a0*/  @!P2 IADD3 R11, P0, R4.reuse, UR16, RZ ;  /* 0x00000010040bac10 */ /* 0x040fe8000ff1e0ff */
[----:B------:R-:W-:Y:S02]  /*79b0*/  @!P2 LEA.HI.X.SX32 R6, R4, UR8, 0x1, P0 ;  /* 0x000000080406ac11 */ /* 0x000fe400080f0eff */
[C---:B------:R-:W-:Y:S04]  /*79c0*/  @!P2 LEA R8, P0, R11.reuse, c[0x0][0x2a0], 0x2 ;  /* 0x0000a8000b08aa11 */ /* 0x040fe800078010ff */
[----:B------:R-:W-:Y:S01]  /*79d0*/  @!P2 LEA.HI.X R9, R11, c[0x0][0x2a4], R6, 0x2, P0 ;  /* 0x0000a9000b09aa11 */ /* 0x000fe200000f1406 */
[----:B------:R-:W-:Y:S01]  /*79e0*/  IMAD.MOV R11, RZ, RZ, -R4 ;  /* 0x000000ffff0b7224 */ /* 0x000fe200078e0a04 */
[----:B------:R-:W-:Y:S03]  /*79f0*/  SHF.L.U64.HI R6, R204, 0x1, R245 ;  /* 0x00000001cc067819 */ /* 0x000fe600000102f5 */
[----:B------:R2:W3:Y:S01]  /*7a00*/  @!P2 LDG.E R237, [R8.64] ;  /* 0x0000001208eda981 */ /* 0x0004e2000c1e1900 */
[----:B------:R-:W-:Y:S04]  /*7a10*/  IMAD R238, R11, c[0x0][0x2b8], R238 ;  /* 0x0000ae000bee7a24 */ /* 0x000fe800078e02ee */
[C---:B------:R-:W-:Y:S01]  /*7a20*/  IMAD.WIDE.U32 R12, R238.reuse, c[0x0][0x1e0], RZ ;  /* 0x00007800ee0c7a25 */ /* 0x040fe200078e00ff */
[----:B------:R-:W-:Y:S05]  /*7a30*/  SHF.R.S32.HI R11, RZ, 0x1f, R238 ;  /* 0x0000001fff0b7819 */ /* 0x000fea00000114ee */
[----:B------:R-:W-:Y:S04]  /*7a40*/  IMAD R11, R11, c[0x0][0x1e0], RZ ;  /* 0x000078000b0b7a24 */ /* 0x000fe800078e02ff */
[----:B------:R-:W-:Y:S04]  /*7a50*/  IMAD R11, R238, c[0x0][0x1e4], R11 ;  /* 0x00007900ee0b7a24 */ /* 0x000fe800078e020b */
[----:B------:R-:W-:Y:S02]  /*7a60*/  IMAD.IADD R13, R13, 0x1, R11 ;  /* 0x000000010d0d7824 */ /* 0x000fe400078e020b */
[----:B--2---:R-:W-:Y:S01]  /*7a70*/  IMAD.SHL.U32 R8, R205, 0x2, RZ ;  /* 0x00000002cd087824 */ /* 0x004fe200078e00ff */
[----:B---3--:R-:W-:Y:S01]  /*7a80*/  SHF.R.S32.HI R4, RZ, 0x1f, R237 ;  /* 0x0000001fff047819 */ /* 0x008fe200000114ed */
[C---:B------:R-:W-:Y:S04]  /*7a90*/  IMAD.WIDE.U32 R12, R237.reuse, c[0x0][0x1f0], R12 ;  /* 0x00007c00ed0c7a25 */ /* 0x040fe800078e000c */
[----:B------:R-:W-:Y:S01]  /*7aa0*/  IMAD R4, R4, c[0x0][0x1f0], RZ ;  /* 0x00007c0004047a24 */ /* 0x000fe200078e02ff */
[----:B------:R-:W-:Y:S03]  /*7ab0*/  IADD3 R9, P0, R12, UR14, RZ ;  /* 0x0000000e0c097c10 */ /* 0x000fe6000ff1e0ff */
[----:B------:R-:W-:Y:S05]  /*7ac0*/  IMAD R4, R237, c[0x0][0x1f4], R4 ;  /* 0x00007d00ed047a24 */ /* 0x000fea00078e0204 */
[----:B------:R-:W-:Y:S02]  /*7ad0*/  IADD3.X R4, R13, UR7, R4, P0, !PT ;  /* 0x000000070d047c10 */ /* 0x000fe400087fe404 */
[C---:B------:R-:W-:Y:S04]  /*7ae0*/  LEA R11, P0, R9.reuse, c[0x0][0x1c8], 0x1 ;  /* 0x00007200090b7a11 */ /* 0x040fe800078008ff */
[----:B------:R-:W-:Y:S01]  /*7af0*/  LEA.HI.X R10, R9, c[0x0][0x1cc], R4, 0x1, P0 ;  /* 0x00007300090a7a11 */ /* 0x000fe200000f0c04 */
[----:B------:R-:W2:Y:S01]  /*7b00*/  SHFL.IDX PT, R13, R11, 0x1, 0x181f ;  /* 0x00381f000b0d7f89 */ /* 0x000ea200000e0000 */
[----:B------:R-:W-:Y:S01]  /*7b10*/  IMAD.SHL.U32 R4, R204, 0x2, RZ ;  /* 0x00000002cc047824 */ /* 0x000fe200078e00ff */
[----:B------:R-:W-:Y:S02]  /*7b20*/  SHF.L.U64.HI R9, R205, 0x1, R246 ;  /* 0x00000001cd097819 */ /* 0x000fe400000102f6 */
[----:B------:R-:W3:Y:S04]  /*7b30*/  SHFL.IDX PT, R15, R10, 0x1, 0x181f ;  /* 0x00381f000a0f7f89 */ /* 0x000ee800000e0000 */
[----:B------:R-:W4:Y:S04]  /*7b40*/  SHFL.IDX PT, R11, R11, RZ, 0x181f ;  /* 0x00181fff0b0b7589 */ /* 0x000f2800000e0000 */
[----:B------:R-:W5:Y:S01]  /*7b50*/  SHFL.IDX PT, R21, R10, RZ, 0x181f ;  /* 0x00181fff0a157589 */ /* 0x000f6200000e0000 */
[----:B--2---:R-:W-:Y:S04]  /*7b60*/  IADD3 R22, P1, P0, R22, R13, R251 ;  /* 0x0000000d16167210 */ /* 0x004fe8000783e0fb */
[----:B---3--:R-:W-:Y:S02]  /*7b70*/  IADD3.X R23, RZ, R15, R252, P1, P0 ;  /* 0x0000000fff177210 */ /* 0x008fe40000fe04fc */
[----:B------:R-:W-:Y:S04]  /*7b80*/  IADD3 R18, P1, P0, R18, R13, R8 ;  /* 0x0000000d12127210 */ /* 0x000fe8000783e008 */
[--C-:B------:R-:W-:Y:S02]  /*7b90*/  IADD3.X R19, RZ, R15, R9.reuse, P1, P0 ;  /* 0x0000000fff137210 */ /* 0x100fe40000fe0409 */
[----:B------:R-:W-:Y:S04]  /*7ba0*/  IADD3 R16, P1, P0, R16, R13, R4 ;  /* 0x0000000d10107210 */ /* 0x000fe8000783e004 */
[--C-:B------:R-:W-:Y:S02]  /*7bb0*/  IADD3.X R17, RZ, R15, R6.reuse, P1, P0 ;  /* 0x0000000fff117210 */ /* 0x100fe40000fe0406 */
[----:B----4-:R-:W-:Y:S05]  /*7bc0*/  IADD3 R8, P0, R11, R8, RZ ;  /* 0x000000080b087210 */ /* 0x010fea0007f1e0ff */
[----:B-----5:R-:W-:Y:S01]  /*7bd0*/  IMAD.X R9, R21, 0x1, R9, P0 ;  /* 0x0000000115097824 */ /* 0x020fe200000e0609 */
[----:B------:R-:W-:Y:S05]  /*7be0*/  IADD3 R24, P0, R11, R4, RZ ;  /* 0x000000040b187210 */ /* 0x000fea0007f1e0ff */
[----:B------:R-:W-:Y:S01]  /*7bf0*/  IMAD.X R25, R21, 0x1, R6, P0 ;  /* 0x0000000115197824 */ /* 0x000fe200000e0606 */
[-C--:B------:R-:W-:Y:S05]  /*7c00*/  IADD3 R26, P0, R11, R172.reuse, RZ ;  /* 0x000000ac0b1a7210 */ /* 0x080fea0007f1e0ff */
[----:B------:R-:W-:Y:S01]  /*7c10*/  IMAD.X R27, R21, 0x1, R180, P0 ;  /* 0x00000001151b7824 */ /* 0x000fe200000e06b4 */
[----:B------:R-:W-:Y:S04]  /*7c20*/  IADD3 R20, P0, R11, R251, RZ ;  /* 0x000000fb0b147210 */ /* 0x000fe80007f1e0ff */
[----:B------:R2:W-:Y:S01]  /*7c30*/  LDGSTS.E.BYPASS.LTC128B.128 [R235+0x8100], [R26.64], !P3 ;  /* 0x081000001aeb7fae */ /* 0x0005e2000d901d52 */
        /* <DEDUP_REMOVED lines=15> */
.L_x_1987:
[----:B--234-:R-:W-:Y:S01]  /*7d30*/  IMAD.MOV.U32 R15, RZ, RZ, R240 ;  /* 0x000000ffff0f7224 */ /* 0x01cfe200078e00f0 */
[----:B------:R-:W-:Y:S01]  /*7d40*/  PLOP3.LUT P0, PT, PT, PT, UP1, 0x80, 0x0 ;  /* 0x000000000000781c */ /* 0x000fe20003f0f018 */
[----:B------:R-:W0:Y:S01]  /*7d50*/  LDGDEPBAR ;  /* 0x00000000000079af */ /* 0x000e220000000000 */
[----:B------:R-:W-:Y:S01]  /*7d60*/  USHF.L.U32 UR5, UR20, 0x6, URZ ;  /* 0x0000000614057899 */ /* 0x000fe2000800063f */
[----:B------:R-:W-:Y:S10]  /*7d70*/  IMAD.MOV.U32 R6, RZ, RZ, c[0x0][0x2ac] ;  /* 0x0000ab00ff067624 */ /* 0x000ff400078e00ff */
[----:B------:R-:W-:Y:S01]  /*7d80*/  @P0 IMAD.HI.U32 R4, R240, c[0x0][0x2c8], RZ ;  /* 0x0000b200f0040a27 */ /* 0x000fe200078e00ff */
[----:B------:R-:W-:Y:S11]  /*7d90*/  PLOP3.LUT P0, PT, PT, PT, UP1, 0x80, 0x0 ;  /* 0x000000000000781c */ /* 0x000ff60003f0f018 */
[----:B------:R-:W-:Y:S02]  /*7da0*/  @!UPT UIADD3 URZ, URZ, URZ, URZ ;  /* 0x0000003f3f3ff290 */ /* 0x000fe4000fffe03f */
[----:B------:R-:W-:Y:S01]  /*7db0*/  @P0 SHF.R.U32.HI R15, RZ, c[0x0][0x2cc], R4 ;  /* 0x0000b300ff0f0a19 */ /* 0x000fe20000011604 */
[----:B------:R-:W-:Y:S01]  /*7dc0*/  IMAD.U32 R4, RZ, RZ, UR5 ;  /* 0x00000005ff047e24 */ /* 0x000fe2000f8e00ff */
[----:B------:R-:W-:Y:S03]  /*7dd0*/  PLOP3.LUT P0, PT, PT, PT, UP0, 0x40, 0x0 ;  /* 0x000000000000781c */ /* 0x000fe60003f0e808 */
[----:B------:R-:W2:Y:S01]  /*7de0*/  SHFL.IDX PT, R8, R15, RZ, 0x1c1f ;  /* 0x001c1fff0f087589 */ /* 0x000ea200000e0000 */
[----:B------:R-:W-:Y:S05]  /*7df0*/  IADD3 R9, -R241, 0x1, -R4 ;  /* 0x00000001f1097810 */ /* 0x000fea0007ffe904 */
[----:B------:R-:W-:Y:S05]  /*7e00*/  IMAD R9, R6, c[0x0][0x1d0], R9 ;  /* 0x0000740006097a24 */ /* 0x000fea00078e0209 */
[----:B------:R-:W-:Y:S04]  /*7e10*/  IADD3 R9, R9, -c[0x0][0x168], RZ ;  /* 0x80005a0009097a10 */ /* 0x000fe80007ffe0ff */
[C---:B------:R-:W-:Y:S02]  /*7e20*/  IADD3 R11, R9.reuse, c[0x0][0x328], RZ ;  /* 0x0000ca00090b7a10 */ /* 0x040fe40007ffe0ff */
[----:B------:R-:W-:Y:S03]  /*7e30*/  IADD3 R9, R9, UR11, RZ ;  /* 0x0000000b09097c10 */ /* 0x000fe6000fffe0ff */
[--C-:B--2---:R-:W-:Y:S02]  /*7e40*/  IMAD.IADD R14, R11, 0x1, R8.reuse ;  /* 0x000000010b0e7824 */ /* 0x104fe400078e0208 */
        /* <DEDUP_REMOVED lines=17> */
.L_x_1990:
[----:B------:R-:W-:Y:S04]  /*7f60*/  MOV R6, c[0x0][0x32c] ;  /* 0x0000cb0000067a02 */ /* 0x000fe80000000f00 */
[----:B------:R-:W-:Y:S11]  /*7f70*/  ISETP.NE.AND P0, PT, R6, 0x1, PT ;  /* 0x000000010600780c */ /* 0x000ff60003f05270 */
[----:B------:R-:W-:Y:S02]  /*7f80*/  @!UPT UIADD3 URZ, URZ, URZ, URZ ;  /* 0x0000003f3f3ff290 */ /* 0x000fe4000fffe03f */
[----:B------:R-:W-:Y:S05]  /*7f90*/  @P0 IMAD.HI.U32 R6, R17, c[0x0][0x330], RZ ;  /* 0x0000cc0011060a27 */ /* 0x000fea00078e00ff */
[----:B------:R-:W-:Y:S02]  /*7fa0*/  @P0 SHF.R.U32.HI R17, RZ, c[0x0][0x334], R6 ;  /* 0x0000cd00ff110a19 */ /* 0x000fe40000011606 */
.L_x_1991:
[----:B------:R-:W-:Y:S05]  /*7fb0*/  BSYNC B0 ;  /* 0x0000000000007941 */ /* 0x000fea0003800000 */
.L_x_1989:
[----:B------:R-:W-:Y:S04]  /*7fc0*/  IMAD R6, R17, c[0x0][0x32c], -R4 ;  /* 0x0000cb0011067a24 */ /* 0x000fe800078e0a04 */
[----:B------:R-:W-:Y:S05]  /*7fd0*/  IMAD.IADD R6, R6, 0x1, -R241 ;  /* 0x0000000106067824 */ /* 0x000fea00078e0af1 */
[----:B------:R-:W-:Y:S02]  /*7fe0*/  IADD3 R17, R6, c[0x0][0x32c], RZ ;  /* 0x0000cb0006117a10 */ /* 0x000fe40007ffe0ff */
[----:B------:R-:W-:Y:S02]  /*7ff0*/  IMNMX R13, R13, R6, !PT ;  /* 0x000000060d0d7217 */ /* 0x000fe40007800200 */
[----:B------:R-:W-:Y:S02]  /*8000*/  IMNMX R14, R14, R17, PT ;  /* 0x000000110e0e7217 */ /* 0x000fe40003800200 */
.L_x_1988:
[----:B------:R-:W-:Y:S01]  /*8010*/  UISETP.GT.AND UP2, UPT, UR20, -0x1, UPT ;  /* 0xffffffff1400788c */ /* 0x000fe2000bf44270 */
[----:B------:R-:W2:Y:S05]  /*8020*/  SHFL.IDX PT, R16, R15, 0x1, 0x1c1f ;  /* 0x003c1f000f107f89 */ /* 0x000eaa00000e0000 */
[----:B------:R-:W-:Y:S04]  /*8030*/  PLOP3.LUT P0, PT, PT, PT, UP2, 0x80, 0x0 ;  /* 0x000000000000781c */ /* 0x000fe80003f0f028 */
[C---:B------:R-:W-:Y:S04]  /*8040*/  ISETP.GT.AND P0, PT, R13.reuse, RZ, P0 ;  /* 0x000000ff0d00720c */ /* 0x040fe80000704270 */
[----:B------:R-:W-:Y:S04]  /*8050*/  ISETP.LT.OR P0, PT, R14, 0x1, P0 ;  /* 0x000000010e00780c */ /* 0x000fe80000701670 */
[----:B------:R-:W-:Y:S02]  /*8060*/  FSEL R12, R200, -INF , !P0 ;  /* 0xff800000c80c7808 */ /* 0x000fe40004000000 */
[----:B------:R-:W-:Y:S04]  /*8070*/  PLOP3.LUT P0, PT, PT, PT, UP2, 0x80, 0x0 ;  /* 0x000000000000781c */ /* 0x000fe80003f0f028 */
[C---:B------:R-:W-:Y:S04]  /*8080*/  ISETP.GT.AND P0, PT, R13.reuse, 0x1, P0 ;  /* 0x000000010d00780c */ /* 0x040fe80000704270 */
[----:B------:R-:W-:Y:S04]  /*8090*/  ISETP.LT.OR P0, PT, R14, 0x2, P0 ;  /* 0x000000020e00780c */ /* 0x000fe80000701670 */
[----:B------:R-:W-:Y:S02]  /*80a0*/  FSEL R10, R202, -INF , !P0 ;  /* 0xff800000ca0a7808 */ /* 0x000fe40004000000 */
[----:B------:R-:W-:Y:S04]  /*80b0*/  PLOP3.LUT P0, PT, PT, PT, UP2, 0x80, 0x0 ;  /* 0x000000000000781c */ /* 0x000fe80003f0f028 */
[C---:B------:R-:W-:Y:S04]  /*80c0*/  ISETP.GT.AND P0, PT, R13.reuse, 0x8, P0 ;  /* 0x000000080d00780c */ /* 0x040fe80000704270 */
[----:B------:R-:W-:Y:S04]  /*80d0*/  ISETP.LT.OR P0, PT, R14, 0x9, P0 ;  /* 0x000000090e00780c */ /* 0x000fe80000701670 */
[----:B-1----:R-:W-:Y:S02]  /*80e0*/  FSEL R8, R182, -INF , !P0 ;  /* 0xff800000b6087808 */ /* 0x002fe40004000000 */
        /* <DEDUP_REMOVED lines=31> */
[----:B------:R-:W-:Y:S01]  /*82e0*/  FSEL R184, R5, -INF , !P0 ;  /* 0xff80000005b87808 */ /* 0x000fe20004000000 */
[--C-:B--2---:R-:W-:Y:S01]  /*82f0*/  IMAD.IADD R5, R11, 0x1, R16.reuse ;  /* 0x000000010b057824 */ /* 0x104fe200078e0210 */
        /* <DEDUP_REMOVED lines=21> */
[----:B------:R-:W-:Y:S11]  /*8450*/  PLOP3.LUT P0, PT, PT, PT, UP0, 0x40, 0x0 ;  /* 0x000000000000781c */ /* 0x000ff60003f0e808 */
[----:B------:R-:W-:Y:S02]  /*8460*/  @!UPT UIADD3 URZ, URZ, URZ, URZ ;  /* 0x0000003f3f3ff290 */ /* 0x000fe4000fffe03f */
        /* <DEDUP_REMOVED lines=16> */
.L_x_1994:
[----:B------:R-:W-:Y:S04]  /*8570*/  MOV R9, 0x1 ;  /* 0x0000000100097802 */ /* 0x000fe80000000f00 */
[----:B------:R-:W-:Y:S11]  /*8580*/  ISETP.NE.AND P0, PT, R9, c[0x0][0x32c], PT ;  /* 0x0000cb0009007a0c */ /* 0x000ff60003f05270 */
[----:B------:R-:W-:Y:S02]  /*8590*/  @!UPT UIADD3 URZ, URZ, URZ, URZ ;  /* 0x0000003f3f3ff290 */ /* 0x000fe4000fffe03f */
[----:B------:R-:W-:Y:S05]  /*85a0*/  @P0 IMAD.HI.U32 R9, R11, c[0x0][0x330], RZ ;  /* 0x0000cc000b090a27 */ /* 0x000fea00078e00ff */
[----:B------:R-:W-:Y:S02]  /*85b0*/  @P0 SHF.R.U32.HI R11, RZ, c[0x0][0x334], R9 ;  /* 0x0000cd00ff0b0a19 */ /* 0x000fe40000011609 */
.L_x_1995:
[----:B------:R-:W-:Y:S05]  /*85c0*/  BSYNC B0 ;  /* 0x0000000000007941 */ /* 0x000fea0003800000 */
.L_x_1993:
[----:B------:R-:W-:Y:S04]  /*85d0*/  IMAD R4, R11, c[0x0][0x32c], -R4 ;  /* 0x0000cb000b047a24 */ /* 0x000fe800078e0a04 */
[----:B------:R-:W-:Y:S05]  /*85e0*/  IMAD.IADD R14, R4, 0x1, -R241 ;  /* 0x00000001040e7824 */ /* 0x000fea00078e0af1 */
[----:B------:R-:W-:Y:S02]  /*85f0*/  IADD3 R4, R14, c[0x0][0x32c], RZ ;  /* 0x0000cb000e047a10 */ /* 0x000fe40007ffe0ff */
[----:B------:R-:W-:Y:S02]  /*8600*/  IMNMX R7, R7, R14, !PT ;  /* 0x0000000e07077217 */ /* 0x000fe40007800200 */
[----:B------:R-:W-:Y:S02]  /*8610*/  IMNMX R5, R5, R4, PT ;  /* 0x0000000405057217 */ /* 0x000fe40003800200 */
.L_x_1992:
[----:B------:R-:W-:Y:S01]  /*8620*/  PLOP3.LUT P0, PT, PT, PT, UP2, 0x80, 0x0 ;  /* 0x000000000000781c */ /* 0x000fe20003f0f028 */
[----:B------:R-:W-:Y:S01]  /*8630*/  LDSM.16.MT88.4 R20, [R226+0x100] ;  /* 0x00010000e214783b */ /* 0x000fe20000004200 */
[----:B------:R-:W-:Y:S02]  /*8640*/  FMNMX.FTZ R17, R12, R3, !PT ;  /* 0x000000030c117209 */ /* 0x000fe40007810000 */
[----:B------:R-:W-:Y:S02]  /*8650*/  ISETP.GT.AND P0, PT, R7, RZ, P0 ;  /* 0x000000ff0700720c */ /* 0x000fe40000704270 */
[----:B------:R-:W-:Y:S02]  /*8660*/  FMNMX.FTZ R17, R10, R17, !PT ;  /* 0x000000110a117209 */ /* 0x000fe40007810000 */
[----:B------:R-:W-:Y:S02]  /*8670*/  ISETP.LT.OR P0, PT, R5, 0x1, P0 ;  /* 0x000000010500780c */ /* 0x000fe40000701670 */
[----:B------:R-:W-:Y:S02]  /*8680*/  FMNMX.FTZ R17, R8, R17, !PT ;  /* 0x0000001108117209 */ /* 0x000fe40007810000 */
[----:B------:R-:W-:Y:S02]  /*8690*/  FSEL R15, R0, -INF , !P0 ;  /* 0xff800000000f7808 */ /* 0x000fe40004000000 */
[----:B------:R-:W-:Y:S02]  /*86a0*/  PLOP3.LUT P0, PT, PT, PT, UP2, 0x80, 0x0 ;  /* 0x000000000000781c */ /* 0x000fe40003f0f028 */
[----:B------:R-:W-:Y:S02]  /*86b0*/  FMNMX.FTZ R17, R6, R17, !PT ;  /* 0x0000001106117209 */ /* 0x000fe40007810000 */
[----:B------:R-:W-:Y:S02]  /*86c0*/  ISETP.GT.AND P0, PT, R7, 0x1, P0 ;  /* 0x000000010700780c */ /* 0x000fe40000704270 */
        /* <DEDUP_REMOVED lines=42> */
[----:B------:R-:W-:Y:S01]  /*8970*/  FMNMX.FTZ R4, R203, R4, !PT ;  /* 0x00000004cb047209 */ /* 0x000fe20007810000 */
[----:B------:R-:W1:Y:S01]  /*8980*/  SHFL.BFLY PT, R17, R0, 0x2, 0x1f ;  /* 0x0c401f0000117f89 */ /* 0x000e6200000e0000 */
[----:B------:R-:W-:Y:S04]  /*8990*/  ISETP.LT.OR P0, PT, R5, 0x1a, P0 ;  /* 0x0000001a0500780c */ /* 0x000fe80000701670 */
[----:B------:R-:W-:Y:S02]  /*89a0*/  FSEL R201, R193, -INF , !P0 ;  /* 0xff800000c1c97808 */ /* 0x000fe40004000000 */
[----:B------:R-:W-:Y:S02]  /*89b0*/  PLOP3.LUT P0, PT, PT, PT, UP2, 0x80, 0x0 ;  /* 0x000000000000781c */ /* 0x000fe40003f0f028 */
[----:B------:R-:W-:Y:S02]  /*89c0*/  FMNMX.FTZ R4, R201, R4, !PT ;  /* 0x00000004c9047209 */ /* 0x000fe40007810000 */
[----:B------:R-:W-:Y:S04]  /*89d0*/  ISETP.GT.AND P0, PT, R7, 0x20, P0 ;  /* 0x000000200700780c */ /* 0x000fe80000704270 */
[----:B------:R-:W-:Y:S04]  /*89e0*/  ISETP.LT.OR P0, PT, R5, 0x21, P0 ;  /* 0x000000210500780c */ /* 0x000fe80000701670 */
[----:B------:R-:W-:Y:S02]  /*89f0*/  FSEL R187, R170, -INF , !P0 ;  /* 0xff800000aabb7808 */ /* 0x000fe40004000000 */
[----:B------:R-:W-:Y:S02]  /*8a00*/  PLOP3.LUT P0, PT, PT, PT, UP2, 0x80, 0x0 ;  /* 0x000000000000781c */ /* 0x000fe40003f0f028 */
[----:B------:R-:W-:Y:S02]  /*8a10*/  FMNMX.FTZ R4, R187, R4, !PT ;  /* 0x00000004bb047209 */ /* 0x000fe40007810000 */
[----:B------:R-:W-:Y:S02]  /*8a20*/  ISETP.GT.AND P0, PT, R7, 0x21, P0 ;  /* 0x000000210700780c */ /* 0x000fe40000704270 */
[----:B-1----:R-:W-:Y:S02]  /*8a30*/  FMNMX.FTZ R17, R0, R17, !PT ;  /* 0x0000001100117209 */ /* 0x002fe40007810000 */
        /* <DEDUP_REMOVED lines=24> */
[----:B------:R-:W-:Y:S01]  /*8bc0*/  ISETP.GT.AND P0, PT, R7, 0x38, P0 ;  /* 0x000000380700780c */ /* 0x000fe20000704270 */
[----:B------:R-:W1:Y:S03]  /*8bd0*/  SHFL.BFLY PT, R14, R17, 0x1, 0x1f ;  /* 0x0c201f00110e7f89 */ /* 0x000e6600000e0000 */
[----:B------:R-:W-:Y:S04]  /*8be0*/  ISETP.LT.OR P0, PT, R5, 0x39, P0 ;  /* 0x000000390500780c */ /* 0x000fe80000701670 */
[----:B------:R-:W-:Y:S02]  /*8bf0*/  FSEL R173, R33, -INF , !P0 ;  /* 0xff80000021ad7808 */ /* 0x000fe40004000000 */
[----:B------:R-:W-:Y:S01]  /*8c00*/  PLOP3.LUT P0, PT, PT, PT, UP2, 0x80, 0x0 ;  /* 0x000000000000781c */ /* 0x000fe20003f0f028 */
[----:B------:R-:W-:Y:S01]  /*8c10*/  UISETP.GT.AND UP2, UPT, UR20, UR4, UPT ;  /* 0x000000041400728c */ /* 0x000fe2000bf44270 */
[----:B------:R-:W-:Y:S01]  /*8c20*/  FMNMX.FTZ R0, R173, R0, !PT ;  /* 0x00000000ad007209 */ /* 0x000fe20007810000 */
[----:B------:R-:W-:Y:S01]  /*8c30*/  UIADD3 UR20, UR20, -0x1, URZ ;  /* 0xffffffff14147890 */ /* 0x000fe2000fffe03f */
[----:B------:R-:W-:Y:S04]  /*8c40*/  ISETP.GT.AND P0, PT, R7, 0x39, P0 ;  /* 0x000000390700780c */ /* 0x000fe80000704270 */
[----:B------:R-:W-:Y:S04]  /*8c50*/  ISETP.LT.OR P0, PT, R5, 0x3a, P0 ;  /* 0x0000003a0500780c */ /* 0x000fe80000701670 */
[----:B------:R-:W-:Y:S02]  /*8c60*/  FSEL R165, R31, -INF , !P0 ;  /* 0xff8000001fa57808 */ /* 0x000fe40004000000 */
[----:B------:R-:W-:Y:S02]  /*8c70*/  LDSM.16.MT88.4 R28, [R225+0x100] ;  /* 0x00010000e11c783b */ /* 0x000fe40000004200 */
[----:B------:R-:W-:Y:S02]  /*8c80*/  FMNMX.FTZ R4, R165, R0, !PT ;  /* 0x00000000a5047209 */ /* 0x000fe40007810000 */
[----:B-1----:R-:W-:Y:S04]  /*8c90*/  FMNMX.FTZ R0, R17, R14, !PT ;  /* 0x0000000e11007209 */ /* 0x002fe80007810000 */
[----:B------:R-:W1:Y:S01]  /*8ca0*/  SHFL.BFLY PT, R7, R4, 0x2, 0x1f ;  /* 0x0c401f0004077f89 */ /* 0x000e6200000e0000 */
[C---:B------:R-:W-:Y:S01]  /*8cb0*/  FMUL.FTZ R179, R0.reuse, c[0x0][0x2d0] ;  /* 0x0000b40000b37a20 */ /* 0x040fe20000410000 */
[----:B------:R-:W-:Y:S04]  /*8cc0*/  FSETP.NEU.FTZ.AND P0, PT, R0, -INF , PT ;  /* 0xff8000000000780b */ /* 0x000fe80003f1d000 */
[----:B------:R-:W-:Y:S05]  /*8cd0*/  FSEL R179, R179, RZ, P0 ;  /* 0x000000ffb3b37208 */ /* 0x000fea0000000000 */
[--C-:B------:R-:W-:Y:S02]  /*8ce0*/  FFMA.FTZ R188, R12, c[0x0][0x2d0], -R179.reuse ;  /* 0x0000b4000cbc7a23 */ /* 0x100fe400000108b3 */
[--C-:B------:R-:W-:Y:S02]  /*8cf0*/  FFMA.FTZ R167, R10, c[0x0][0x2d0], -R179.reuse ;  /* 0x0000b4000aa77a23 */ /* 0x100fe400000108b3 */
[--C-:B------:R-:W-:Y:S02]  /*8d00*/  FFMA.FTZ R166, R8, c[0x0][0x2d0], -R179.reuse ;  /* 0x0000b40008a67a23 */ /* 0x100fe400000108b3 */
[--C-:B------:R-:W-:Y:S01]  /*8d10*/  FFMA.FTZ R189, R6, c[0x0][0x2d0], -R179.reuse ;  /* 0x0000b40006bd7a23 */ /* 0x100fe200000108b3 */
[----:B------:R-:W-:Y:S01]  /*8d20*/  MUFU.EX2 R188, R188 ;  /* 0x000000bc00bc7308 */ /* 0x000fe20000000800 */
[--C-:B------:R-:W-:Y:S02]  /*8d30*/  FFMA.FTZ R176, R176, c[0x0][0x2d0], -R179.reuse ;  /* 0x0000b400b0b07a23 */ /* 0x100fe400000108b3 */
[--C-:B------:R-:W-:Y:S02]  /*8d40*/  FFMA.FTZ R194, R194, c[0x0][0x2d0], -R179.reuse ;  /* 0x0000b400c2c27a23 */ /* 0x100fe400000108b3 */
[--C-:B------:R-:W-:Y:S01]  /*8d50*/  FFMA.FTZ R195, R195, c[0x0][0x2d0], -R179.reuse ;  /* 0x0000b400c3c37a23 */ /* 0x100fe200000108b3 */
[----:B-1----:R-:W-:Y:S01]  /*8d60*/  FMNMX.FTZ R5, R4, R7, !PT ;  /* 0x0000000704057209 */ /* 0x002fe20007810000 */
[--C-:B------:R-:W-:Y:S01]  /*8d70*/  FFMA.FTZ R196, R196, c[0x0][0x2d0], -R179.reuse ;  /* 0x0000b400c4c47a23 */ /* 0x100fe200000108b3 */
[----:B------:R-:W-:Y:S01]  /*8d80*/  FSEL R4, R0, RZ, P0 ;  /* 0x000000ff00047208 */ /* 0x000fe20000000000 */
[--C-:B------:R-:W-:Y:S01]  /*8d90*/  FFMA.FTZ R197, R200, c[0x0][0x2d0], -R179.reuse ;  /* 0x0000b400c8c57a23 */ /* 0x100fe200000108b3 */
[----:B------:R-:W1:Y:S01]  /*8da0*/  MUFU.EX2 R167, R167 ;  /* 0x000000a700a77308 */ /* 0x000e620000000800 */
[----:B------:R-:W2:Y:S01]  /*8db0*/  SHFL.BFLY PT, R164, R5, 0x1, 0x1f ;  /* 0x0c201f0005a47f89 */ /* 0x000ea200000e0000 */
[----:B------:R-:W-:Y:S02]  /*8dc0*/  FFMA.FTZ R184, R184, c[0x0][0x2d0], -R179 ;  /* 0x0000b400b8b87a23 */ /* 0x000fe400000108b3 */
[----:B------:R-:W-:Y:S02]  /*8dd0*/  FADD.FTZ R3, -R4, R3 ;  /* 0x0000000304037221 */ /* 0x000fe40000010100 */
[--C-:B------:R-:W-:Y:S02]  /*8de0*/  FFMA.FTZ R202, R202, c[0x0][0x2d0], -R179.reuse ;  /* 0x0000b400caca7a23 */ /* 0x100fe400000108b3 */
[----:B------:R-:W-:Y:S02]  /*8df0*/  FMUL.FTZ R6, R3, c[0x0][0x2d0] ;  /* 0x0000b40003067a20 */ /* 0x000fe40000410000 */
[----:B------:R-:W-:Y:S01]  /*8e00*/  MUFU.EX2 R166, R166 ;  /* 0x000000a600a67308 */ /* 0x000fe20000000800 */
[--C-:B------:R-:W-:Y:S02]  /*8e10*/  FFMA.FTZ R182, R182, c[0x0][0x2d0], -R179.reuse ;  /* 0x0000b400b6b67a23 */ /* 0x100fe400000108b3 */
[--C-:B------:R-:W-:Y:S02]  /*8e20*/  FFMA.FTZ R180, R180, c[0x0][0x2d0], -R179.reuse ;  /* 0x0000b400b4b47a23 */ /* 0x100fe400000108b3 */
[--C-:B------:R-:W-:Y:S05]  /*8e30*/  FFMA.FTZ R178, R178, c[0x0][0x2d0], -R179.reuse ;  /* 0x0000b400b2b27a23 */ /* 0x100fea00000108b3 */
[----:B------:R-:W3:Y:S01]  /*8e40*/  MUFU.EX2 R3, R6 ;  /* 0x0000000600037308 */ /* 0x000ee20000000800 */
[----:B-1----:R-:W-:Y:S02]  /*8e50*/  F2FP.PACK_AB R168, R167, R188 ;  /* 0x000000bca7a8723e */ /* 0x002fe400000000ff */
[----:B--2---:R-:W-:Y:S04]  /*8e60*/  FMNMX.FTZ R164, R164, R5, !PT ;  /* 0x00000005a4a47209 */ /* 0x004fe80007810000 */
[C---:B------:R-:W-:Y:S01]  /*8e70*/  FSETP.NEU.FTZ.AND P0, PT, R164.reuse, -INF , PT ;  /* 0xff800000a400780b */ /* 0x040fe20003f1d000 */
[C---:B------:R-:W-:Y:S02]  /*8e80*/  FMUL.FTZ R172, R164.reuse, c[0x0][0x2d0] ;  /* 0x0000b400a4ac7a20 */ /* 0x040fe40000410000 */
[----:B------:R-:W1:Y:S01]  /*8e90*/  MUFU.EX2 R189, R189 ;  /* 0x000000bd00bd7308 */ /* 0x000e620000000800 */
[----:B------:R-:W-:Y:S02]  /*8ea0*/  FSEL R5, R164, RZ, P0 ;  /* 0x000000ffa4057208 */ /* 0x000fe40000000000 */
[----:B------:R-:W-:Y:S02]  /*8eb0*/  FSEL R172, R172, RZ, P0 ;  /* 0x000000ffacac7208 */ /* 0x000fe40000000000 */
[----:B------:R-:W-:Y:S01]  /*8ec0*/  PLOP3.LUT P0, PT, PT, PT, UP2, 0x80, 0x0 ;  /* 0x000000000000781c */ /* 0x000fe20003f0f028 */
[----:B------:R-:W-:Y:S02]  /*8ed0*/  FADD.FTZ R5, -R5, R2 ;  /* 0x0000000205057221 */ /* 0x000fe40000010100 */
[--C-:B------:R-:W-:Y:S02]  /*8ee0*/  FFMA.FTZ R193, R15, c[0x0][0x2d0], -R172.reuse ;  /* 0x0000b4000fc17a23 */ /* 0x100fe400000108ac */
[----:B------:R-:W-:Y:S01]  /*8ef0*/  MUFU.EX2 R194, R194 ;  /* 0x000000c200c27308 */ /* 0x000fe20000000800 */
[--C-:B------:R-:W-:Y:S02]  /*8f00*/  FFMA.FTZ R192, R13, c[0x0][0x2d0], -R172.reuse ;  /* 0x0000b4000dc07a23 */ /* 0x100fe400000108ac */
[----:B------:R-:W2:Y:S01]  /*8f10*/  LDSM.16.MT88.4 R12, [R231+0x100] ;  /* 0x00010000e70c783b */ /* 0x000ea20000004200 */
[--C-:B------:R-:W-:Y:S02]  /*8f20*/  FFMA.FTZ R191, R11, c[0x0][0x2d0], -R172.reuse ;  /* 0x0000b4000bbf7a23 */ /* 0x100fe400000108ac */
[--C-:B------:R-:W-:Y:S02]  /*8f30*/  FFMA.FTZ R190, R9, c[0x0][0x2d0], -R172.reuse ;  /* 0x0000b40009be7a23 */ /* 0x100fe400000108ac */
[----:B------:R-:W-:Y:S02]  /*8f40*/  FMUL.FTZ R2, R5, c[0x0][0x2d0] ;  /* 0x0000b40005027a20 */ /* 0x000fe40000410000 */
[----:B------:R-:W-:Y:S01]  /*8f50*/  MUFU.EX2 R193, R193 ;  /* 0x000000c100c17308 */ /* 0x000fe20000000800 */
[C---:B---3--:R-:W-:Y:S02]  /*8f60*/  FMUL.FTZ R4, R3.reuse, R160 ;  /* 0x000000a003047220 */ /* 0x048fe40000410000 */
[----:B------:R-:W-:Y:S01]  /*8f70*/  FMUL.FTZ R5, R3, R161 ;  /* 0x000000a103057220 */ /* 0x000fe20000410000 */
[----:B-1----:R-:W-:Y:S01]  /*8f80*/  F2FP.PACK_AB R170, R189, R166 ;  /* 0x000000a6bdaa723e */ /* 0x002fe200000000ff */
        /* <DEDUP_REMOVED lines=8> */
[----:B------:R-:W-:Y:S01]  /*9010*/  FMUL.FTZ R33, R3, R133 ;  /* 0x0000008503217220 */ /* 0x000fe20000410000 */
[----:B------:R-:W3:Y:S01]  /*9020*/  MUFU.EX2 R192, R192 ;  /* 0x000000c000c07308 */ /* 0x000ee20000000800 */
[--C-:B------:R-:W-:Y:S02]  /*9030*/  FFMA.FTZ R177, R177, c[0x0][0x2d0], -R172.reuse ;  /* 0x0000b400b1b17a23 */ /* 0x100fe400000108ac */
[C---:B------:R-:W-:Y:S02]  /*9040*/  FMUL.FTZ R36, R3.reuse, R36 ;  /* 0x0000002403247220 */ /* 0x040fe40000410000 */
[C---:B------:R-:W-:Y:S02]  /*9050*/  FMUL.FTZ R37, R3.reuse, R37 ;  /* 0x0000002503257220 */ /* 0x040fe40000410000 */
[C---:B------:R-:W-:Y:S02]  /*9060*/  FMUL.FTZ R40, R3.reuse, R40 ;  /* 0x0000002803287220 */ /* 0x040fe40000410000 */
[C---:B------:R-:W-:Y:S01]  /*9070*/  FMUL.FTZ R41, R3.reuse, R41 ;  /* 0x0000002903297220 */ /* 0x040fe20000410000 */
[----:B------:R-:W-:Y:S01]  /*9080*/  MUFU.EX2 R191, R191 ;  /* 0x000000bf00bf7308 */ /* 0x000fe20000000800 */
[C---:B------:R-:W-:Y:S02]  /*9090*/  FMUL.FTZ R44, R3.reuse, R44 ;  /* 0x0000002c032c7220 */ /* 0x040fe40000410000 */
[C---:B------:R-:W-:Y:S02]  /*90a0*/  FMUL.FTZ R45, R3.reuse, R45 ;  /* 0x0000002d032d7220 */ /* 0x040fe40000410000 */
[C---:B-1----:R-:W-:Y:S02]  /*90b0*/  FMUL.FTZ R6, R2.reuse, R162 ;  /* 0x000000a202067220 */ /* 0x042fe40000410000 */
[C---:B------:R-:W-:Y:S02]  /*90c0*/  FMUL.FTZ R7, R2.reuse, R163 ;  /* 0x000000a302077220 */ /* 0x040fe40000410000 */
[C---:B------:R-:W-:Y:S01]  /*90d0*/  FMUL.FTZ R10, R2.reuse, R158 ;  /* 0x0000009e020a7220 */ /* 0x040fe20000410000 */
[----:B------:R-:W1:Y:S01]  /*90e0*/  MUFU.EX2 R190, R190 ;  /* 0x000000be00be7308 */ /* 0x000e620000000800 */
[C---:B------:R-:W-:Y:S01]  /*90f0*/  FMUL.FTZ R11, R2.reuse, R159 ;  /* 0x0000009f020b7220 */ /* 0x040fe20000410000 */
[----:B------:R-:W-:Y:S01]  /*9100*/  LDSM.16.MT88.4 R160, [R224+0x2900] ;  /* 0x00290000e0a0783b */ /* 0x000fe20000004200 */
[----:B------:R-:W-:Y:S01]  /*9110*/  FMUL.FTZ R18, R2, R150 ;  /* 0x0000009602127220 */ /* 0x000fe20000410000 */
[----:B---3--:R-:W-:Y:S01]  /*9120*/  F2FP.PACK_AB R169, R192, R193 ;  /* 0x000000c1c0a9723e */ /* 0x008fe200000000ff */
[C---:B------:R-:W-:Y:S02]  /*9130*/  FMUL.FTZ R19, R2.reuse, R151 ;  /* 0x0000009702137220 */ /* 0x040fe40000410000 */
[C---:B------:R-:W-:Y:S02]  /*9140*/  FMUL.FTZ R26, R2.reuse, R142 ;  /* 0x0000008e021a7220 */ /* 0x040fe40000410000 */
[C---:B------:R-:W-:Y:S01]  /*9150*/  FMUL.FTZ R27, R2.reuse, R143 ;  /* 0x0000008f021b7220 */ /* 0x040fe20000410000 */
[----:B------:R-:W-:Y:S01]  /*9160*/  LDSM.16.MT88.4 R148, [R224+0x900] ;  /* 0x00090000e094783b */ /* 0x000fe20000004200 */
[C---:B------:R-:W-:Y:S01]  /*9170*/  FMUL.FTZ R34, R2.reuse, R134 ;  /* 0x0000008602227220 */ /* 0x040fe20000410000 */
[----:B------:R-:W3:Y:S01]  /*9180*/  MUFU.EX2 R195, R195 ;  /* 0x000000c300c37308 */ /* 0x000ee20000000800 */
[C---:B------:R-:W-:Y:S02]  /*9190*/  FMUL.FTZ R35, R2.reuse, R135 ;  /* 0x0000008702237220 */ /* 0x040fe40000410000 */
[C---:B------:R-:W-:Y:S02]  /*91a0*/  FMUL.FTZ R38, R2.reuse, R38 ;  /* 0x0000002602267220 */ /* 0x040fe40000410000 */
[C---:B------:R-:W-:Y:S01]  /*91b0*/  FMUL.FTZ R39, R2.reuse, R39 ;  /* 0x0000002702277220 */ /* 0x040fe20000410000 */
[----:B------:R-:W-:Y:S01]  /*91c0*/  LDSM.16.MT88.4 R132, [R225+0x2100] ;  /* 0x00210000e184783b */ /* 0x000fe20000004200 */
[C---:B------:R-:W-:Y:S02]  /*91d0*/  FMUL.FTZ R42, R2.reuse, R42 ;  /* 0x0000002a022a7220 */ /* 0x040fe40000410000 */
[C---:B------:R-:W-:Y:S01]  /*91e0*/  FMUL.FTZ R43, R2.reuse, R43 ;  /* 0x0000002b022b7220 */ /* 0x040fe20000410000 */
[----:B------:R-:W-:Y:S01]  /*91f0*/  MUFU.EX2 R196, R196 ;  /* 0x000000c400c47308 */ /* 0x000fe20000000800 */
[----:B------:R-:W-:Y:S01]  /*9200*/  FMUL.FTZ R46, R2, R46 ;  /* 0x0000002e022e7220 */ /* 0x000fe20000410000 */
[----:B-1----:R-:W-:Y:S01]  /*9210*/  F2FP.PACK_AB R171, R190, R191 ;  /* 0x000000bfbeab723e */ /* 0x002fe200000000ff */
[C---:B------:R-:W-:Y:S01]  /*9220*/  FMUL.FTZ R47, R2.reuse, R47 ;  /* 0x0000002f022f7220 */ /* 0x040fe20000410000 */
[----:B------:R-:W-:Y:S01]  /*9230*/  LDSM.16.MT88.4 R140, [R224+0x2100] ;  /* 0x00210000e08c783b */ /* 0x000fe20000004200 */
[C---:B------:R-:W-:Y:S02]  /*9240*/  FMUL.FTZ R48, R3.reuse, R48 ;  /* 0x0000003003307220 */ /* 0x040fe40000410000 */
[C---:B------:R-:W-:Y:S02]  /*9250*/  FMUL.FTZ R49, R3.reuse, R49 ;  /* 0x0000003103317220 */ /* 0x040fe40000410000 */
[C---:B--2---:R-:W-:Y:S01]  /*9260*/  HMMA.16816.F32 R4, R168.reuse, R12, R4 ;  /* 0x0000000ca804723c */ /* 0x044fe20000001804 */
[----:B------:R-:W-:Y:S02]  /*9270*/  MUFU.EX2 R197, R197 ;  /* 0x000000c500c57308 */ /* 0x000fe40000000800 */
[----:B------:R-:W-:Y:S02]  /*9280*/  LDSM.16.MT88.4 R156, [R225+0x2900] ;  /* 0x00290000e19c783b */ /* 0x000fe40000004200 */
[C---:B------:R-:W-:Y:S02]  /*9290*/  FMUL.FTZ R50, R2.reuse, R50 ;  /* 0x0000003202327220 */ /* 0x040fe40000410000 */
[C---:B------:R-:W-:Y:S01]  /*92a0*/  FMUL.FTZ R12, R3.reuse, R152 ;  /* 0x00000098030c7220 */ /* 0x040fe20000410000 */
[C---:B------:R-:W-:Y:S03]  /*92b0*/  HMMA.16816.F32 R8, R168.reuse, R14, R8 ;  /* 0x0000000ea808723c */ /* 0x040fe60000001808 */
[----:B------:R-:W-:Y:S01]  /*92c0*/  MUFU.EX2 R202, R202 ;  /* 0x000000ca00ca7308 */ /* 0x000fe20000000800 */
[C---:B------:R-:W-:Y:S02]  /*92d0*/  FMUL.FTZ R13, R3.reuse, R153 ;  /* 0x00000099030d7220 */ /* 0x040fe40000410000 */
[C---:B------:R-:W-:Y:S02]  /*92e0*/  FMUL.FTZ R51, R2.reuse, R51 ;  /* 0x0000003302337220 */ /* 0x040fe40000410000 */
[C---:B------:R-:W-:Y:S04]  /*92f0*/  FMUL.FTZ R14, R2.reuse, R154 ;  /* 0x0000009a020e7220 */ /* 0x040fe80000410000 */
[C---:B------:R-:W-:Y:S02]  /*9300*/  FMUL.FTZ R15, R2.reuse, R155 ;  /* 0x0000009b020f7220 */ /* 0x040fe40000410000 */
[----:B------:R-:W1:Y:S01]  /*9310*/  LDSM.16.MT88.4 R152, [R224+0x100] ;  /* 0x00010000e098783b */ /* 0x000e620000004200 */
        /* <DEDUP_REMOVED lines=11> */
[----:B------:R-:W2:Y:S01]  /*93d0*/  LDSM.16.MT88.4 R144, [R231+0x2100] ;  /* 0x00210000e790783b */ /* 0x000ea20000004200 */
        /* <DEDUP_REMOVED lines=18> */
[C---:B------:R-:W-:Y:S01]  /*9500*/  HMMA.16816.F32 R32, R168.reuse, R154, R32 ;  /* 0x0000009aa820723c */ /* 0x040fe20000001820 */
[----:B------:R-:W-:Y:S03]  /*9510*/  LDSM.16.MT88.4 R152, [R231+0x2900] ;  /* 0x00290000e798783b */ /* 0x000fe60000004200 */
[C---:B------:R-:W-:Y:S02]  /*9520*/  FMUL.FTZ R67, R2.reuse, R67 ;  /* 0x0000004302437220 */ /* 0x040fe40000410000 */
[C---:B------:R-:W-:Y:S02]  /*9530*/  FMUL.FTZ R68, R3.reuse, R68 ;  /* 0x0000004403447220 */ /* 0x040fe40000410000 */
[C---:B--2---:R-:W-:Y:S04]  /*9540*/  HMMA.16816.F32 R36, R168.reuse, R144, R36 ;  /* 0x00000090a824723c */ /* 0x044fe80000001824 */
[C---:B------:R-:W-:Y:S02]  /*9550*/  FMUL.FTZ R69, R3.reuse, R69 ;  /* 0x0000004503457220 */ /* 0x040fe40000410000 */
[C---:B------:R-:W-:Y:S02]  /*9560*/  FMUL.FTZ R70, R2.reuse, R70 ;  /* 0x0000004602467220 */ /* 0x040fe40000410000 */
[C---:B------:R-:W-:Y:S01]  /*9570*/  HMMA.16816.F32 R40, R168.reuse, R146, R40 ;  /* 0x00000092a828723c */ /* 0x040fe20000001828 */
[----:B------:R-:W-:Y:S03]  /*9580*/  LDSM.16.MT88.4 R144, [R225+0x900] ;  /* 0x00090000e190783b */ /* 0x000fe60000004200 */
[C---:B------:R-:W-:Y:S02]  /*9590*/  FMUL.FTZ R71, R2.reuse, R71 ;  /* 0x0000004702477220 */ /* 0x040fe40000410000 */
[C---:B------:R-:W-:Y:S02]  /*95a0*/  FMUL.FTZ R72, R3.reuse, R72 ;  /* 0x0000004803487220 */ /* 0x040fe40000410000 */
[C---:B------:R-:W-:Y:S01]  /*95b0*/  FMUL.FTZ R73, R3.reuse, R73 ;  /* 0x0000004903497220 */ /* 0x040fe20000410000 */
[C---:B----4-:R-:W-:Y:S03]  /*95c0*/  HMMA.16816.F32 R44, R168.reuse, R136, R44 ;  /* 0x00000088a82c723c */ /* 0x050fe6000000182c */
        /* <DEDUP_REMOVED lines=11> */
[----:B------:R-:W2:Y:S03]  /*9680*/  LDSM.16.MT88.4 R132, [R226+0x4100] ;  /* 0x00410000e284783b */ /* 0x000ea60000004200 */
        /* <DEDUP_REMOVED lines=18> */
[C---:B--2---:R-:W-:Y:S04]  /*97b0*/  HMMA.16816.F32 R76, R168.reuse, R132, R76 ;  /* 0x00000084a84c723c */ /* 0x044fe8000000184c */
[C---:B------:R-:W-:Y:S02]  /*97c0*/  FMUL.FTZ R93, R3.reuse, R93 ;  /* 0x0000005d035d7220 */ /* 0x040fe40000410000 */
[C---:B------:R-:W-:Y:S02]  /*97d0*/  FMUL.FTZ R94, R2.reuse, R94 ;  /* 0x0000005e025e7220 */ /* 0x040fe40000410000 */
[C---:B------:R-:W-:Y:S01]  /*97e0*/  HMMA.16816.F32 R80, R168.reuse, R134, R80 ;  /* 0x00000086a850723c */ /* 0x040fe20000001850 */
[----:B------:R-:W2:Y:S03]  /*97f0*/  LDSM.16.MT88.4 R132, [R231+0x6100] ;  /* 0x00610000e784783b */ /* 0x000ea60000004200 */
        /* <DEDUP_REMOVED lines=21> */
[C---:B------:R-:W-:Y:S03]  /*9950*/  FMUL.FTZ R109, R3.reuse, R109 ;  /* 0x0000006d036d7220 */ /* 0x040fe60000410000 */
[C---:B------:R-:W-:Y:S01]  /*9960*/  HMMA.16816.F32 R104, R168.reuse, R134, R104 ;  /* 0x00000086a868723c */ /* 0x040fe20000001868 */
[----:B------:R-:W2:Y:S02]  /*9970*/  LDSM.16.MT88.4 R132, [R224+0x6100] ;  /* 0x00610000e084783b */ /* 0x000ea40000004200 */
[C---:B------:R-:W-:Y:S02]  /*9980*/  FMUL.FTZ R110, R2.reuse, R110 ;  /* 0x0000006e026e7220 */ /* 0x040fe40000410000 */
[C---:B------:R-:W-:Y:S02]  /*9990*/  FMUL.FTZ R111, R2.reuse, R111 ;  /* 0x0000006f026f7220 */ /* 0x040fe40000410000 */
[C---:B------:R-:W-:Y:S02]  /*99a0*/  FMUL.FTZ R112, R3.reuse, R112 ;  /* 0x0000007003707220 */ /* 0x040fe40000410000 */
[C---:B------:R-:W-:Y:S03]  /*99b0*/  FMUL.FTZ R113, R3.reuse, R113 ;  /* 0x0000007103717220 */ /* 0x040fe60000410000 */
[C---:B----4-:R-:W-:Y:S03]  /*99c0*/  HMMA.16816.F32 R108, R168.reuse, R140, R108 ;  /* 0x0000008ca86c723c */ /* 0x050fe6000000186c */
[C---:B------:R-:W-:Y:S02]  /*99d0*/  FMUL.FTZ R114, R2.reuse, R114 ;  /* 0x0000007202727220 */ /* 0x040fe40000410000 */
[C---:B------:R-:W-:Y:S02]  /*99e0*/  FMUL.FTZ R115, R2.reuse, R115 ;  /* 0x0000007302737220 */ /* 0x040fe40000410000 */
[C---:B------:R-:W-:Y:S02]  /*99f0*/  FMUL.FTZ R116, R3.reuse, R116 ;  /* 0x0000007403747220 */ /* 0x040fe40000410000 */
[----:B------:R-:W-:Y:S03]  /*9a00*/  FMUL.FTZ R117, R3, R117 ;  /* 0x0000007503757220 */ /* 0x000fe60000410000 */
[C---:B------:R-:W-:Y:S01]  /*9a10*/  HMMA.16816.F32 R112, R168.reuse, R142, R112 ;  /* 0x0000008ea870723c */ /* 0x040fe20000001870 */
[----:B------:R-:W4:Y:S02]  /*9a20*/  LDSM.16.MT88.4 R140, [R231+0x900] ;  /* 0x00090000e78c783b */ /* 0x000f240000004200 */
[C---:B------:R-:W-:Y:S02]  /*9a30*/  FMUL.FTZ R118, R2.reuse, R118 ;  /* 0x0000007602767220 */ /* 0x040fe40000410000 */
[----:B------:R-:W-:Y:S02]  /*9a40*/  FMUL.FTZ R119, R2, R119 ;  /* 0x0000007702777220 */ /* 0x000fe40000410000 */
[--C-:B------:R-:W-:Y:S02]  /*9a50*/  FFMA.FTZ R198, R198, c[0x0][0x2d0], -R172.reuse ;  /* 0x0000b400c6c67a23 */ /* 0x100fe400000108ac */
[--C-:B------:R-:W-:Y:S03]  /*9a60*/  FFMA.FTZ R199, R199, c[0x0][0x2d0], -R172.reuse ;  /* 0x0000b400c7c77a23 */ /* 0x100fe600000108ac */
[C---:B-1----:R-:W-:Y:S01]  /*9a70*/  HMMA.16816.F32 R116, R168.reuse, R136, R116 ;  /* 0x00000088a874723c */ /* 0x042fe20000001874 */
[----:B------:R-:W-:Y:S02]  /*9a80*/  MUFU.EX2 R198, R198 ;  /* 0x000000c600c67308 */ /* 0x000fe40000000800 */
[C---:B------:R-:W-:Y:S02]  /*9a90*/  FMUL.FTZ R120, R3.reuse, R120 ;  /* 0x0000007803787220 */ /* 0x040fe40000410000 */
[----:B------:R-:W-:Y:S02]  /*9aa0*/  FMUL.FTZ R121, R3, R121 ;  /* 0x0000007903797220 */ /* 0x000fe40000410000 */
[--C-:B------:R-:W-:Y:S02]  /*9ab0*/  FFMA.FTZ R200, R203, c[0x0][0x2d0], -R172.reuse ;  /* 0x0000b400cbc87a23 */ /* 0x100fe400000108ac */
[C---:B------:R-:W-:Y:S02]  /*9ac0*/  FMUL.FTZ R122, R2.reuse, R122 ;  /* 0x0000007a027a7220 */ /* 0x040fe40000410000 */
[----:B------:R-:W1:Y:S01]  /*9ad0*/  MUFU.EX2 R199, R199 ;  /* 0x000000c700c77308 */ /* 0x000e620000000800 */
[----:B------:R-:W-:Y:S02]  /*9ae0*/  FMUL.FTZ R123, R2, R123 ;  /* 0x0000007b027b7220 */ /* 0x000fe40000410000 */
[--C-:B------:R-:W-:Y:S02]  /*9af0*/  FFMA.FTZ R201, R201, c[0x0][0x2d0], -R172.reuse ;  /* 0x0000b400c9c97a23 */ /* 0x100fe400000108ac */
[--C-:B------:R-:W-:Y:S02]  /*9b00*/  FFMA.FTZ R183, R183, c[0x0][0x2d0], -R172.reuse ;  /* 0x0000b400b7b77a23 */ /* 0x100fe400000108ac */
[--C-:B------:R-:W-:Y:S01]  /*9b10*/  FFMA.FTZ R203, R186, c[0x0][0x2d0], -R179.reuse ;  /* 0x0000b400bacb7a23 */ /* 0x100fe200000108b3 */
[C---:B------:R-:W-:Y:S01]  /*9b20*/  HMMA.16816.F32 R120, R168.reuse, R138, R120 ;  /* 0x0000008aa878723c */ /* 0x040fe20000001878 */
[----:B------:R-:W5:Y:S01]  /*9b30*/  LDSM.16.MT88.4 R136, [R226+0x900] ;  /* 0x00090000e288783b */ /* 0x000f620000004200 */
[----:B------:R-:W-:Y:S01]  /*9b40*/  MUFU.EX2 R200, R200 ;  /* 0x000000c800c87308 */ /* 0x000fe20000000800 */
[C---:B------:R-:W-:Y:S02]  /*9b50*/  FMUL.FTZ R124, R3.reuse, R124 ;  /* 0x0000007c037c7220 */ /* 0x040fe40000410000 */
[----:B------:R-:W-:Y:S02]  /*9b60*/  FMUL.FTZ R125, R3, R125 ;  /* 0x0000007d037d7220 */ /* 0x000fe40000410000 */
[C---:B------:R-:W-:Y:S02]  /*9b70*/  FMUL.FTZ R126, R2.reuse, R126 ;  /* 0x0000007e027e7220 */ /* 0x040fe40000410000 */
[----:B------:R-:W-:Y:S03]  /*9b80*/  FMUL.FTZ R127, R2, R127 ;  /* 0x0000007f027f7220 */ /* 0x000fe60000410000 */
[----:B------:R-:W4:Y:S01]  /*9b90*/  MUFU.EX2 R201, R201 ;  /* 0x000000c900c97308 */ /* 0x000f220000000800 */
[----:B------:R-:W-:Y:S02]  /*9ba0*/  FFMA.FTZ R179, R174, c[0x0][0x2d0], -R179 ;  /* 0x0000b400aeb37a23 */ /* 0x000fe400000108b3 */
[--C-:B------:R-:W-:Y:S01]  /*9bb0*/  FFMA.FTZ R185, R185, c[0x0][0x2d0], -R172.reuse ;  /* 0x0000b400b9b97a23 */ /* 0x100fe200000108ac */
[C---:B--2---:R-:W-:Y:S03]  /*9bc0*/  HMMA.16816.F32 R124, R168.reuse, R132, R124 ;  /* 0x00000084a87c723c */ /* 0x044fe6000000187c */
[C---:B------:R-:W-:Y:S02]  /*9bd0*/  FMUL.FTZ R128, R3.reuse, R128 ;  /* 0x0000008003807220 */ /* 0x040fe40000410000 */
[----:B------:R-:W-:Y:S01]  /*9be0*/  FMUL.FTZ R129, R3, R129 ;  /* 0x0000008103817220 */ /* 0x000fe20000410000 */
[----:B------:R-:W-:Y:S01]  /*9bf0*/  MUFU.EX2 R186, R182 ;  /* 0x000000b600ba7308 */ /* 0x000fe20000000800 */
[C---:B------:R-:W-:Y:S01]  /*9c00*/  FMUL.FTZ R130, R2.reuse, R130 ;  /* 0x0000008202827220 */ /* 0x040fe20000410000 */
[----:B---3--:R-:W-:Y:S01]  /*9c10*/  F2FP.PACK_AB R132, R195, R194 ;  /* 0x000000c2c384723e */ /* 0x008fe200000000ff */
[C---:B------:R-:W-:Y:S03]  /*9c20*/  FMUL.FTZ R131, R2.reuse, R131 ;  /* 0x0000008302837220 */ /* 0x040fe60000410000 */
[----:B-1----:R-:W-:Y:S01]  /*9c30*/  F2FP.PACK_AB R133, R199, R198 ;  /* 0x000000c6c785723e */ /* 0x002fe200000000ff */
[--C-:B------:R-:W-:Y:S02]  /*9c40*/  FFMA.FTZ R187, R187, c[0x0][0x2d0], -R172.reuse ;  /* 0x0000b400bbbb7a23 */ /* 0x100fe400000108ac */
[----:B------:R-:W-:Y:S01]  /*9c50*/  FFMA.FTZ R181, R181, c[0x0][0x2d0], -R172 ;  /* 0x0000b400b5b57a23 */ /* 0x000fe200000108ac */
[----:B------:R-:W-:Y:S01]  /*9c60*/  HMMA.16816.F32 R128, R168, R134, R128 ;  /* 0x00000086a880723c */ /* 0x000fe20000001880 */
[----:B------:R-:W-:Y:S02]  /*9c70*/  MUFU.EX2 R185, R185 ;  /* 0x000000b900b97308 */ /* 0x000fe40000000800 */
[----:B------:R-:W-:Y:S02]  /*9c80*/  FFMA.FTZ R188, R3, R244, R188 ;  /* 0x000000f403bc7223 */ /* 0x000fe400000100bc */
[----:B------:R-:W-:Y:S02]  /*9c90*/  FFMA.FTZ R193, R2, R243, R193 ;  /* 0x000000f302c17223 */ /* 0x000fe400000100c1 */
[----:B------:R-:W-:Y:S01]  /*9ca0*/  F2FP.PACK_AB R134, R197, R196 ;  /* 0x000000c4c586723e */ /* 0x000fe200000000ff */
[----:B------:R-:W-:Y:S01]  /*9cb0*/  FADD.FTZ R167, R167, R188 ;  /* 0x000000bca7a77221 */ /* 0x000fe20000010000 */
[----:B----4-:R-:W-:Y:S02]  /*9cc0*/  F2FP.PACK_AB R135, R201, R200 ;  /* 0x000000c8c987723e */ /* 0x010fe400000000ff */
[----:B------:R-:W1:Y:S01]  /*9cd0*/  MUFU.EX2 R171, R184 ;  /* 0x000000b800ab7308 */ /* 0x000e620000000800 */
[----:B------:R-:W-:Y:S02]  /*9ce0*/  FADD.FTZ R192, R192, R193 ;  /* 0x000000c1c0c07221 */ /* 0x000fe40000010000 */
[----:B------:R-:W-:Y:S02]  /*9cf0*/  FADD.FTZ R166, R166, R167 ;  /* 0x000000a7a6a67221 */ /* 0x000fe40000010000 */
[C---:B------:R-:W-:Y:S05]  /*9d00*/  HMMA.16816.F32 R4, R132.reuse, R140, R4 ;  /* 0x0000008c8404723c */ /* 0x040fea0000001804 */
[----:B------:R-:W-:Y:S01]  /*9d10*/  MUFU.EX2 R184, R181 ;  /* 0x000000b500b87308 */ /* 0x000fe20000000800 */
[----:B------:R-:W-:Y:S02]  /*9d20*/  FADD.FTZ R3, R191, R192 ;  /* 0x000000c0bf037221 */ /* 0x000fe40000010000 */
[C---:B------:R-:W-:Y:S01]  /*9d30*/  HMMA.16816.F32 R8, R132.reuse, R142, R8 ;  /* 0x0000008e8408723c */ /* 0x040fe20000001808 */
[----:B------:R-:W2:Y:S03]  /*9d40*/  LDSM.16.MT88.4 R140, [R226+0x2900] ;  /* 0x00290000e28c783b */ /* 0x000ea60000004200 */
[----:B------:R-:W-:Y:S02]  /*9d50*/  FADD.FTZ R189, R189, R166 ;  /* 0x000000a6bdbd7221 */ /* 0x000fe40000010000 */
[----:B------:R-:W-:Y:S01]  /*9d60*/  FADD.FTZ R3, R190, R3 ;  /* 0x00000003be037221 */ /* 0x000fe20000010000 */
[----:B------:R1:W-:Y:S01]  /*9d70*/  MUFU.EX2 R168, R183 ;  /* 0x000000b700a87308 */ /* 0x0003e20000000800 */
[C---:B-----5:R-:W-:Y:S04]  /*9d80*/  HMMA.16816.F32 R12, R132.reuse, R136, R12 ;  /* 0x00000088840c723c */ /* 0x060fe8000000180c */
[----:B------:R-:W-:Y:S02]  /*9d90*/  FADD.FTZ R194, R194, R189 ;  /* 0x000000bdc2c27221 */ /* 0x000fe40000010000 */
[----:B------:R-:W-:Y:S02]  /*9da0*/  FADD.FTZ R198, R198, R3 ;  /* 0x00000003c6c67221 */ /* 0x000fe40000010000 */
[C---:B------:R-:W-:Y:S01]  /*9db0*/  HMMA.16816.F32 R16, R132.reuse, R138, R16 ;  /* 0x0000008a8410723c */ /* 0x040fe20000001810 */
[----:B------:R-:W3:Y:S01]  /*9dc0*/  LDSM.16.MT88.4 R136, [R231+0x4900] ;  /* 0x00490000e788783b */ /* 0x000ee20000004200 */
[----:B------:R-:W-:Y:S02]  /*9dd0*/  MUFU.EX2 R169, R187 ;  /* 0x000000bb00a97308 */ /* 0x000fe40000000800 */
[----:B------:R-:W-:Y:S02]  /*9de0*/  FADD.FTZ R195, R195, R194 ;  /* 0x000000c2c3c37221 */ /* 0x000fe40000010000 */
[----:B------:R-:W-:Y:S02]  /*9df0*/  FADD.FTZ R199, R199, R198 ;  /* 0x000000c6c7c77221 */ /* 0x000fe40000010000 */
[C---:B------:R-:W-:Y:S04]  /*9e00*/  HMMA.16816.F32 R20, R132.reuse, R144, R20 ;  /* 0x000000908414723c */ /* 0x040fe80000001814 */
[----:B------:R-:W-:Y:S01]  /*9e10*/  MUFU.EX2 R187, R176 ;  /* 0x000000b000bb7308 */ /* 0x000fe20000000800 */
[----:B------:R-:W-:Y:S01]  /*9e20*/  FADD.FTZ R196, R196, R195 ;  /* 0x000000c3c4c47221 */ /* 0x000fe20000010000 */
[----:B-1----:R-:W-:Y:S02]  /*9e30*/  MOV R183, R171 ;  /* 0x000000ab00b77202 */ /* 0x002fe40000000f00 */
[C---:B------:R-:W-:Y:S01]  /*9e40*/  HMMA.16816.F32 R24, R132.reuse, R146, R24 ;  /* 0x000000928418723c */ /* 0x040fe20000001818 */
[----:B------:R-:W1:Y:S03]  /*9e50*/  LDSM.16.MT88.4 R144, [R226+0x4900] ;  /* 0x00490000e290783b */ /* 0x000e660000004200 */
[----:B------:R-:W-:Y:S02]  /*9e60*/  FADD.FTZ R200, R200, R199 ;  /* 0x000000c7c8c87221 */ /* 0x000fe40000010000 */
[----:B------:R-:W4:Y:S01]  /*9e70*/  MUFU.EX2 R171, R180 ;  /* 0x000000b400ab7308 */ /* 0x000f220000000800 */
[----:B------:R-:W-:Y:S01]  /*9e80*/  FADD.FTZ R197, R197, R196 ;  /* 0x000000c4c5c57221 */ /* 0x000fe20000010000 */
[C---:B------:R-:W-:Y:S04]  /*9e90*/  HMMA.16816.F32 R28, R132.reuse, R148, R28 ;  /* 0x00000094841c723c */ /* 0x040fe8000000181c */
[----:B------:R-:W-:Y:S04]  /*9ea0*/  FADD.FTZ R201, R201, R200 ;  /* 0x000000c8c9c97221 */ /* 0x000fe80000010000 */
[C---:B------:R-:W-:Y:S01]  /*9eb0*/  HMMA.16816.F32 R32, R132.reuse, R150, R32 ;  /* 0x000000968420723c */ /* 0x040fe20000001820 */
[----:B------:R-:W5:Y:S01]  /*9ec0*/  LDSM.16.MT88.4 R148, [R225+0x4900] ;  /* 0x00490000e194783b */ /* 0x000f620000004200 */
[----:B------:R-:W-:Y:S06]  /*9ed0*/  MUFU.EX2 R180, R179 ;  /* 0x000000b300b47308 */ /* 0x000fec0000000800 */
[C---:B------:R-:W-:Y:S04]  /*9ee0*/  HMMA.16816.F32 R36, R132.reuse, R152, R36 ;  /* 0x000000988424723c */ /* 0x040fe80000001824 */
[----:B------:R4:W-:Y:S04]  /*9ef0*/  MUFU.EX2 R170, R178 ;  /* 0x000000b200aa7308 */ /* 0x0009e80000000800 */
[C---:B------:R-:W-:Y:S01]  /*9f00*/  HMMA.16816.F32 R40, R132.reuse, R154, R40 ;  /* 0x0000009a8428723c */ /* 0x040fe20000001828 */
[----:B------:R-:W-:Y:S05]  /*9f10*/  LDSM.16.MT88.4 R152, [R231+0x3100] ;  /* 0x00310000e798783b */ /* 0x000fea0000004200 */
[----:B------:R-:W1:Y:S02]  /*9f20*/  MUFU.EX2 R203, R203 ;  /* 0x000000cb00cb7308 */ /* 0x000e640000000800 */
[C---:B--2---:R-:W-:Y:S08]  /*9f30*/  HMMA.16816.F32 R44, R132.reuse, R140, R44 ;  /* 0x0000008c842c723c */ /* 0x044ff0000000182c */
[C---:B------:R-:W-:Y:S01]  /*9f40*/  HMMA.16816.F32 R48, R132.reuse, R142, R48 ;  /* 0x0000008e8430723c */ /* 0x040fe20000001830 */
[----:B------:R-:W2:Y:S03]  /*9f50*/  LDSM.16.MT88.4 R140, [R224+0x4900] ;  /* 0x00490000e08c783b */ /* 0x000ea60000004200 */
[----:B----4-:R-:W-:Y:S02]  /*9f60*/  MOV R178, R171 ;  /* 0x000000ab00b27202 */ /* 0x010fe40000000f00 */
[----:B------:R-:W-:Y:S02]  /*9f70*/  MUFU.EX2 R171, R177 ;  /* 0x000000b100ab7308 */ /* 0x000fe40000000800 */
        /* <DEDUP_REMOVED lines=9> */
[C---:B-1----:R-:W-:Y:S08]  /*a010*/  HMMA.16816.F32 R76, R132.reuse, R144, R76 ;  /* 0x00000090844c723c */ /* 0x042ff0000000184c */
[C---:B------:R-:W-:Y:S01]  /*a020*/  HMMA.16816.F32 R80, R132.reuse, R146, R80 ;  /* 0x000000928450723c */ /* 0x040fe20000001850 */
[----:B------:R-:W1:Y:S07]  /*a030*/  LDSM.16.MT88.4 R144, [R226+0x6900] ;  /* 0x00690000e290783b */ /* 0x000e6e0000004200 */
[C---:B-----5:R-:W-:Y:S08]  /*a040*/  HMMA.16816.F32 R84, R132.reuse, R148, R84 ;  /* 0x000000948454723c */ /* 0x060ff00000001854 */
[C---:B------:R-:W-:Y:S01]  /*a050*/  HMMA.16816.F32 R88, R132.reuse, R150, R88 ;  /* 0x000000968458723c */ /* 0x040fe20000001858 */
[----:B------:R-:W4:Y:S07]  /*a060*/  LDSM.16.MT88.4 R148, [R225+0x6900] ;  /* 0x00690000e194783b */ /* 0x000f2e0000004200 */
        /* <DEDUP_REMOVED lines=9> */
[C---:B----4-:R-:W-:Y:S08]  /*a100*/  HMMA.16816.F32 R116, R132.reuse, R148, R116 ;  /* 0x000000948474723c */ /* 0x050ff00000001874 */
[C---:B------:R-:W-:Y:S01]  /*a110*/  HMMA.16816.F32 R120, R132.reuse, R150, R120 ;  /* 0x000000968478723c */ /* 0x040fe20000001878 */
[----:B------:R-:W4:Y:S07]  /*a120*/  LDSM.16.MT88.4 R148, [R225+0x1100] ;  /* 0x00110000e194783b */ /* 0x000f2e0000004200 */
[C---:B--2---:R-:W-:Y:S08]  /*a130*/  HMMA.16816.F32 R124, R132.reuse, R140, R124 ;  /* 0x0000008c847c723c */ /* 0x044ff0000000187c */
[----:B------:R-:W-:Y:S01]  /*a140*/  HMMA.16816.F32 R128, R132, R142, R128 ;  /* 0x0000008e8480723c */ /* 0x000fe20000001880 */
[----:B------:R-:W2:Y:S06]  /*a150*/  LDSM.16.MT88.4 R140, [R224+0x1100] ;  /* 0x00110000e08c783b */ /* 0x000eac0000004200 */
[----:B------:R-:W-:Y:S02]  /*a160*/  F2FP.PACK_AB R134, R186, R183 ;  /* 0x000000b7ba86723e */ /* 0x000fe400000000ff */
[----:B------:R-:W-:Y:S03]  /*a170*/  F2FP.PACK_AB R133, R185, R169 ;  /* 0x000000a9b985723e */ /* 0x000fe600000000ff */
[----:B------:R-:W-:Y:S02]  /*a180*/  F2FP.PACK_AB R135, R184, R168 ;  /* 0x000000a8b887723e */ /* 0x000fe400000000ff */
[C---:B------:R-:W-:Y:S01]  /*a190*/  F2FP.PACK_AB R132, R203.reuse, R202 ;  /* 0x000000cacb84723e */ /* 0x040fe200000000ff */
[----:B------:R-:W-:Y:S04]  /*a1a0*/  FADD.FTZ R202, R202, R197 ;  /* 0x000000c5caca7221 */ /* 0x000fe80000010000 */
[----:B------:R-:W-:Y:S02]  /*a1b0*/  FADD.FTZ R3, R203, R202 ;  /* 0x000000cacb037221 */ /* 0x000fe40000010000 */
        /* <DEDUP_REMOVED lines=8> */
[----:B------:R-:W-:Y:S07]  /*a240*/  LDSM.16.MT88.4 R148, [R231+0x7100] ;  /* 0x00710000e794783b */ /* 0x000fee0000004200 */
[C---:B--2---:R-:W-:Y:S08]  /*a250*/  HMMA.16816.F32 R28, R132.reuse, R140, R28 ;  /* 0x0000008c841c723c */ /* 0x044ff0000000181c */
[C---:B------:R-:W-:Y:S01]  /*a260*/  HMMA.16816.F32 R32, R132.reuse, R142, R32 ;  /* 0x0000008e8420723c */ /* 0x040fe20000001820 */
[----:B------:R-:W2:Y:S07]  /*a270*/  LDSM.16.MT88.4 R140, [R226+0x5100] ;  /* 0x00510000e28c783b */ /* 0x000eae0000004200 */
        /* <DEDUP_REMOVED lines=12> */
[C---:B------:R-:W-:Y:S07]  /*a340*/  HMMA.16816.F32 R68, R132.reuse, R160, R68 ;  /* 0x000000a08444723c */ /* 0x040fee0000001844 */
[--C-:B------:R-:W-:Y:S01]  /*a350*/  FFMA.FTZ R161, R175, c[0x0][0x2d0], -R172.reuse ;  /* 0x0000b400afa17a23 */ /* 0x100fe200000108ac */
[C---:B------:R-:W-:Y:S03]  /*a360*/  HMMA.16816.F32 R72, R132.reuse, R162, R72 ;  /* 0x000000a28448723c */ /* 0x040fe60000001848 */
[----:B------:R-:W-:Y:S01]  /*a370*/  MUFU.EX2 R182, R161 ;  /* 0x000000a100b67308 */ /* 0x000fe20000000800 */
[--C-:B------:R-:W-:Y:S02]  /*a380*/  FFMA.FTZ R160, R173, c[0x0][0x2d0], -R172.reuse ;  /* 0x0000b400ada07a23 */ /* 0x100fe400000108ac */
[----:B------:R-:W-:Y:S02]  /*a390*/  FFMA.FTZ R172, R165, c[0x0][0x2d0], -R172 ;  /* 0x0000b400a5ac7a23 */ /* 0x000fe400000108ac */
[C---:B--2---:R-:W-:Y:S05]  /*a3a0*/  HMMA.16816.F32 R76, R132.reuse, R140, R76 ;  /* 0x0000008c844c723c */ /* 0x044fea000000184c */
[----:B------:R-:W2:Y:S03]  /*a3b0*/  MUFU.EX2 R181, R160 ;  /* 0x000000a000b57308 */ /* 0x000ea60000000800 */
[C---:B------:R-:W-:Y:S01]  /*a3c0*/  HMMA.16816.F32 R80, R132.reuse, R142, R80 ;  /* 0x0000008e8450723c */ /* 0x040fe20000001850 */
[----:B------:R-:W4:Y:S06]  /*a3d0*/  LDSM.16.MT88.4 R140, [R226+0x7100] ;  /* 0x00710000e28c783b */ /* 0x000f2c0000004200 */
[----:B------:R5:W2:Y:S01]  /*a3e0*/  MUFU.EX2 R165, R172 ;  /* 0x000000ac00a57308 */ /* 0x000aa20000000800 */
[C---:B---3--:R-:W-:Y:S08]  /*a3f0*/  HMMA.16816.F32 R84, R132.reuse, R136, R84 ;  /* 0x000000888454723c */ /* 0x048ff00000001854 */
[C---:B------:R-:W-:Y:S01]  /*a400*/  HMMA.16816.F32 R88, R132.reuse, R138, R88 ;  /* 0x0000008a8458723c */ /* 0x040fe20000001858 */
[----:B------:R-:W3:Y:S07]  /*a410*/  LDSM.16.MT88.4 R136, [R224+0x7100] ;  /* 0x00710000e088783b */ /* 0x000eee0000004200 */
[C---:B-1----:R-:W-:Y:S01]  /*a420*/  HMMA.16816.F32 R92, R132.reuse, R144, R92 ;  /* 0x00000090845c723c */ /* 0x042fe2000000185c */
[----:B-----5:R-:W-:Y:S07]  /*a430*/  LDSM.16.MT88.4 R172, [R225+0x1900] ;  /* 0x00190000e1ac783b */ /* 0x020fee0000004200 */
[C---:B------:R-:W-:Y:S01]  /*a440*/  HMMA.16816.F32 R96, R132.reuse, R146, R96 ;  /* 0x000000928460723c */ /* 0x040fe20000001860 */
[----:B------:R-:W1:Y:S07]  /*a450*/  LDSM.16.MT88.4 R144, [R226+0x1900] ;  /* 0x00190000e290783b */ /* 0x000e6e0000004200 */
[C---:B------:R-:W-:Y:S07]  /*a460*/  HMMA.16816.F32 R100, R132.reuse, R148, R100 ;  /* 0x000000948464723c */ /* 0x040fee0000001864 */
[----:B------:R-:W-:Y:S01]  /*a470*/  MOV R149, R178 ;  /* 0x000000b200957202 */ /* 0x000fe20000000f00 */
[C---:B------:R-:W-:Y:S01]  /*a480*/  HMMA.16816.F32 R104, R132.reuse, R150, R104 ;  /* 0x000000968468723c */ /* 0x040fe20000001868 */
[----:B------:R-:W5:Y:S07]  /*a490*/  LDSM.16.MT88.4 R176, [R224+0x1900] ;  /* 0x00190000e0b0783b */ /* 0x000f6e0000004200 */
[C---:B----4-:R-:W-:Y:S07]  /*a4a0*/  HMMA.16816.F32 R108, R132.reuse, R140, R108 ;  /* 0x0000008c846c723c */ /* 0x050fee000000186c */
[----:B------:R-:W-:Y:S01]  /*a4b0*/  MOV R140, R180 ;  /* 0x000000b4008c7202 */ /* 0x000fe20000000f00 */
[C---:B------:R-:W-:Y:S04]  /*a4c0*/  HMMA.16816.F32 R112, R132.reuse, R142, R112 ;  /* 0x0000008e8470723c */ /* 0x040fe80000001870 */
[----:B--2---:R-:W-:Y:S03]  /*a4d0*/  MOV R141, R181 ;  /* 0x000000b5008d7202 */ /* 0x004fe60000000f00 */
[----:B------:R-:W-:Y:S01]  /*a4e0*/  MOV R142, R183 ;  /* 0x000000b7008e7202 */ /* 0x000fe20000000f00 */
[C---:B------:R-:W-:Y:S04]  /*a4f0*/  HMMA.16816.F32 R116, R132.reuse, R152, R116 ;  /* 0x000000988474723c */ /* 0x040fe80000001874 */
[----:B------:R-:W-:Y:S04]  /*a500*/  MOV R143, R185 ;  /* 0x000000b9008f7202 */ /* 0x000fe80000000f00 */
[C---:B------:R-:W-:Y:S08]  /*a510*/  HMMA.16816.F32 R120, R132.reuse, R154, R120 ;  /* 0x0000009a8478723c */ /* 0x040ff00000001878 */
[C---:B---3--:R-:W-:Y:S07]  /*a520*/  HMMA.16816.F32 R124, R132.reuse, R136, R124 ;  /* 0x00000088847c723c */ /* 0x048fee000000187c */
[----:B------:R-:W-:Y:S01]  /*a530*/  MOV R136, R187 ;  /* 0x000000bb00887202 */ /* 0x000fe20000000f00 */
[----:B------:R-:W-:Y:S04]  /*a540*/  HMMA.16816.F32 R128, R132, R138, R128 ;  /* 0x0000008a8480723c */ /* 0x000fe80000001880 */
[----:B------:R-:W-:Y:S02]  /*a550*/  MOV R137, R182 ;  /* 0x000000b600897202 */ /* 0x000fe40000000f00 */
[----:B------:R-:W2:Y:S01]  /*a560*/  LDSM.16.MT88.4 R180, [R231+0x3900] ;  /* 0x00390000e7b4783b */ /* 0x000ea20000004200 */
[----:B------:R-:W-:Y:S02]  /*a570*/  MOV R134, R170 ;  /* 0x000000aa00867202 */ /* 0x000fe40000000f00 */
[----:B------:R-:W-:Y:S03]  /*a580*/  MOV R135, R171 ;  /* 0x000000ab00877202 */ /* 0x000fe60000000f00 */
[----:B------:R-:W-:Y:S02]  /*a590*/  MOV R139, R168 ;  /* 0x000000a8008b7202 */ /* 0x000fe40000000f00 */
[----:B------:R-:W-:Y:S02]  /*a5a0*/  MOV R133, R169 ;  /* 0x000000a900857202 */ /* 0x000fe40000000f00 */
[----:B------:R-:W-:Y:S02]  /*a5b0*/  F2FP.PACK_AB R168, R134, R149 ;  /* 0x0000009586a8723e */ /* 0x000fe400000000ff */
[----:B------:R-:W-:Y:S02]  /*a5c0*/  F2FP.PACK_AB R170, R140, R136 ;  /* 0x000000888caa723e */ /* 0x000fe400000000ff */
[----:B------:R-:W-:Y:S02]  /*a5d0*/  F2FP.PACK_AB R169, R137, R135 ;  /* 0x0000008789a9723e */ /* 0x000fe400000000ff */
[----:B------:R-:W-:Y:S02]  /*a5e0*/  F2FP.PACK_AB R171, R165, R141 ;  /* 0x0000008da5ab723e */ /* 0x000fe400000000ff */
[----:B------:R-:W-:Y:S02]  /*a5f0*/  MOV R132, R184 ;  /* 0x000000b800847202 */ /* 0x000fe40000000f00 */
[----:B------:R-:W-:Y:S02]  /*a600*/  MOV R138, R186 ;  /* 0x000000ba008a7202 */ /* 0x000fe40000000f00 */
[----:B------:R-:W3:Y:S01]  /*a610*/  LDSM.16.MT88.4 R184, [R226+0x3900] ;  /* 0x00390000e2b8783b */ /* 0x000ee20000004200 */
[C---:B------:R-:W-:Y:S07]  /*a620*/  HMMA.16816.F32 R160, R168.reuse, R156, R4 ;  /* 0x0000009ca8a0723c */ /* 0x040fee0000001804 */
[----:B------:R-:W4:Y:S01]  /*a630*/  LDSM.16.MT88.4 R4, [R225+0x3900] ;  /* 0x00390000e104783b */ /* 0x000f220000004200 */
[C---:B------:R-:W-:Y:S07]  /*a640*/  HMMA.16816.F32 R156, R168.reuse, R158, R8 ;  /* 0x0000009ea89c723c */ /* 0x040fee0000001808 */
[----:B------:R-:W-:Y:S01]  /*a650*/  MOV R11, R149 ;  /* 0x00000095000b7202 */ /* 0x000fe20000000f00 */
[C---:B-1----:R-:W-:Y:S01]  /*a660*/  HMMA.16816.F32 R152, R168.reuse, R144, R12 ;  /* 0x00000090a898723c */ /* 0x042fe2000000180c */
[----:B------:R-:W-:Y:S07]  /*a670*/  LDSM.16.MT88.4 R12, [R231+0x5900] ;  /* 0x00590000e70c783b */ /* 0x000fee0000004200 */
[C---:B------:R-:W-:Y:S07]  /*a680*/  HMMA.16816.F32 R148, R168.reuse, R146, R16 ;  /* 0x00000092a894723c */ /* 0x040fee0000001810 */
[----:B------:R-:W-:Y:S01]  /*a690*/  MOV R19, R132 ;  /* 0x0000008400137202 */ /* 0x000fe20000000f00 */
[C---:B------:R-:W-:Y:S04]  /*a6a0*/  HMMA.16816.F32 R144, R168.reuse, R172, R20 ;  /* 0x000000aca890723c */ /* 0x040fe80000001814 */
[----:B------:R-:W-:Y:S02]  /*a6b0*/  MOV R18, R11 ;  /* 0x0000000b00127202 */ /* 0x000fe40000000f00 */
[----:B------:R-:W1:Y:S01]  /*a6c0*/  LDSM.16.MT88.4 R8, [R224+0x3900] ;  /* 0x00390000e008783b */ /* 0x000e620000004200 */
[----:B------:R-:W-:Y:S02]  /*a6d0*/  MOV R22, R142 ;  /* 0x0000008e00167202 */ /* 0x000fe40000000f00 */
[----:B------:R-:W-:Y:S03]  /*a6e0*/  MOV R23, R143 ;  /* 0x0000008f00177202 */ /* 0x000fe60000000f00 */
[----:B------:R-:W-:Y:S02]  /*a6f0*/  MOV R173, R140 ;  /* 0x0000008c00ad7202 */ /* 0x000fe40000000f00 */
[----:B------:R-:W-:Y:S02]  /*a700*/  MOV R172, R141 ;  /* 0x0000008d00ac7202 */ /* 0x000fe40000000f00 */
[C---:B------:R-:W-:Y:S01]  /*a710*/  HMMA.16816.F32 R140, R168.reuse, R174, R24 ;  /* 0x000000aea88c723c */ /* 0x040fe20000001818 */
[----:B------:R-:W-:Y:S02]  /*a720*/  LDSM.16.MT88.4 R24, [R224+0x5900] ;  /* 0x00590000e018783b */ /* 0x000fe40000004200 */
[----:B------:R-:W-:Y:S02]  /*a730*/  MOV R20, R138 ;  /* 0x0000008a00147202 */ /* 0x000fe40000000f00 */
[----:B------:R-:W-:Y:S02]  /*a740*/  MOV R21, R139 ;  /* 0x0000008b00157202 */ /* 0x000fe40000000f00 */
[----:B------:R-:W-:Y:S02]  /*a750*/  MOV R175, R136 ;  /* 0x0000008800af7202 */ /* 0x000fe40000000f00 */
[----:B------:R-:W-:Y:S02]  /*a760*/  MOV R174, R137 ;  /* 0x0000008900ae7202 */ /* 0x000fe40000000f00 */
[C---:B-----5:R-:W-:Y:S07]  /*a770*/  HMMA.16816.F32 R136, R168.reuse, R176, R28 ;  /* 0x000000b0a888723c */ /* 0x060fee000000181c */
[----:B------:R-:W-:Y:S02]  /*a780*/  MOV R31, R133 ;  /* 0x00000085001f7202 */ /* 0x000fe40000000f00 */
[----:B------:R-:W-:Y:S03]  /*a790*/  MOV R177, R134 ;  /* 0x0000008600b17202 */ /* 0x000fe60000000f00 */
[----:B------:R-:W-:Y:S02]  /*a7a0*/  MOV R176, R135 ;  /* 0x0000008700b07202 */ /* 0x000fe40000000f00 */
[C---:B------:R-:W-:Y:S01]  /*a7b0*/  HMMA.16816.F32 R132, R168.reuse, R178, R32 ;  /* 0x000000b2a884723c */ /* 0x040fe20000001820 */
[----:B------:R-:W-:Y:S06]  /*a7c0*/  LDSM.16.MT88.4 R32, [R226+0x7900] ;  /* 0x00790000e220783b */ /* 0x000fec0000004200 */
[----:B------:R-:W-:Y:S01]  /*a7d0*/  MOV R179, R18 ;  /* 0x0000001200b37202 */ /* 0x000fe20000000f00 */
[C---:B--2---:R-:W-:Y:S04]  /*a7e0*/  HMMA.16816.F32 R36, R168.reuse, R180, R36 ;  /* 0x000000b4a824723c */ /* 0x044fe80000001824 */
[----:B------:R-:W-:Y:S02]  /*a7f0*/  MOV R178, R19 ;  /* 0x0000001300b27202 */ /* 0x000fe40000000f00 */
[----:B------:R-:W2:Y:S01]  /*a800*/  LDSM.16.MT88.4 R16, [R226+0x5900] ;  /* 0x00590000e210783b */ /* 0x000ea20000004200 */
[----:B------:R-:W-:Y:S01]  /*a810*/  MOV R181, R20 ;  /* 0x0000001400b57202 */ /* 0x000fe20000000f00 */
[C---:B------:R-:W-:Y:S04]  /*a820*/  HMMA.16816.F32 R40, R168.reuse, R182, R40 ;  /* 0x000000b6a828723c */ /* 0x040fe80000001828 */
[----:B------:R-:W-:Y:S03]  /*a830*/  MOV R180, R21 ;  /* 0x0000001500b47202 */ /* 0x000fe60000000f00 */
[----:B------:R-:W-:Y:S01]  /*a840*/  MOV R183, R22 ;  /* 0x0000001600b77202 */ /* 0x000fe20000000f00 */
[C---:B---3--:R-:W-:Y:S04]  /*a850*/  HMMA.16816.F32 R44, R168.reuse, R184, R44 ;  /* 0x000000b8a82c723c */ /* 0x048fe8000000182c */
[----:B------:R-:W-:Y:S01]  /*a860*/  MOV R182, R23 ;  /* 0x0000001700b67202 */ /* 0x000fe20000000f00 */
[----:B------:R-:W-:Y:S01]  /*a870*/  FADD.FTZ R3, R183, R3 ;  /* 0x00000003b7037221 */ /* 0x000fe20000010000 */
[----:B------:R-:W3:Y:S01]  /*a880*/  LDSM.16.MT88.4 R20, [R225+0x5900] ;  /* 0x00590000e114783b */ /* 0x000ee20000004200 */
[----:B------:R-:W-:Y:S01]  /*a890*/  MOV R185, R31 ;  /* 0x0000001f00b97202 */ /* 0x000fe20000000f00 */
[C---:B------:R-:W-:Y:S04]  /*a8a0*/  HMMA.16816.F32 R48, R168.reuse, R186, R48 ;  /* 0x000000baa830723c */ /* 0x040fe80000001830 */
[----:B------:R-:W-:Y:S02]  /*a8b0*/  FADD.FTZ R2, R185, R201 ;  /* 0x000000c9b9027221 */ /* 0x000fe40000010000 */
[----:B------:R-:W5:Y:S01]  /*a8c0*/  LDSM.16.MT88.4 R28, [R231+0x7900] ;  /* 0x00790000e71c783b */ /* 0x000f620000004200 */
[----:B------:R-:W-:Y:S01]  /*a8d0*/  FADD.FTZ R3, R181, R3 ;  /* 0x00000003b5037221 */ /* 0x000fe20000010000 */
[C---:B----4-:R-:W-:Y:S04]  /*a8e0*/  HMMA.16816.F32 R52, R168.reuse, R4, R52 ;  /* 0x00000004a834723c */ /* 0x050fe80000001834 */
[----:B------:R-:W-:Y:S02]  /*a8f0*/  FADD.FTZ R2, R182, R2 ;  /* 0x00000002b6027221 */ /* 0x000fe40000010000 */
[----:B------:R-:W-:Y:S02]  /*a900*/  FADD.FTZ R3, R179, R3 ;  /* 0x00000003b3037221 */ /* 0x000fe40000010000 */
[C---:B------:R-:W-:Y:S01]  /*a910*/  HMMA.16816.F32 R56, R168.reuse, R6, R56 ;  /* 0x00000006a838723c */ /* 0x040fe20000001838 */
[----:B------:R-:W4:Y:S03]  /*a920*/  LDSM.16.MT88.4 R4, [R225+0x7900] ;  /* 0x00790000e104783b */ /* 0x000f260000004200 */
[----:B------:R-:W-:Y:S02]  /*a930*/  FADD.FTZ R2, R180, R2 ;  /* 0x00000002b4027221 */ /* 0x000fe40000010000 */
[----:B------:R-:W-:Y:S02]  /*a940*/  FADD.FTZ R3, R177, R3 ;  /* 0x00000003b1037221 */ /* 0x000fe40000010000 */
[C---:B-1----:R-:W-:Y:S04]  /*a950*/  HMMA.16816.F32 R60, R168.reuse, R8, R60 ;  /* 0x00000008a83c723c */ /* 0x042fe8000000183c */
[----:B------:R-:W-:Y:S02]  /*a960*/  FADD.FTZ R2, R178, R2 ;  /* 0x00000002b2027221 */ /* 0x000fe40000010000 */
[----:B------:R-:W-:Y:S02]  /*a970*/  FADD.FTZ R3, R175, R3 ;  /* 0x00000003af037221 */ /* 0x000fe40000010000 */
[C---:B------:R-:W-:Y:S01]  /*a980*/  HMMA.16816.F32 R64, R168.reuse, R10, R64 ;  /* 0x0000000aa840723c */ /* 0x040fe20000001840 */
[----:B------:R-:W1:Y:S03]  /*a990*/  LDSM.16.MT88.4 R8, [R224+0x7900] ;  /* 0x00790000e008783b */ /* 0x000e660000004200 */
[----:B------:R-:W-:Y:S02]  /*a9a0*/  FADD.FTZ R2, R176, R2 ;  /* 0x00000002b0027221 */ /* 0x000fe40000010000 */
[----:B------:R-:W-:Y:S01]  /*a9b0*/  FADD.FTZ R244, R173, R3 ;  /* 0x00000003adf47221 */ /* 0x000fe20000010000 */
[----:B------:R-:W-:Y:S01]  /*a9c0*/  MOV R3, R0 ;  /* 0x0000000000037202 */ /* 0x000fe20000000f00 */
[C---:B------:R-:W-:Y:S04]  /*a9d0*/  HMMA.16816.F32 R68, R168.reuse, R12, R68 ;  /* 0x0000000ca844723c */ /* 0x040fe80000001844 */
[----:B------:R-:W-:Y:S04]  /*a9e0*/  FADD.FTZ R2, R174, R2 ;  /* 0x00000002ae027221 */ /* 0x000fe80000010000 */
[C---:B------:R-:W-:Y:S04]  /*a9f0*/  HMMA.16816.F32 R72, R168.reuse, R14, R72 ;  /* 0x0000000ea848723c */ /* 0x040fe80000001848 */
[----:B------:R-:W-:Y:S04]  /*aa00*/  FADD.FTZ R2, R172, R2 ;  /* 0x00000002ac027221 */ /* 0x000fe80000010000 */
[C---:B--2---:R-:W-:Y:S04]  /*aa10*/  HMMA.16816.F32 R76, R168.reuse, R16, R76 ;  /* 0x00000010a84c723c */ /* 0x044fe8000000184c */
[----:B------:R-:W-:Y:S01]  /*aa20*/  FADD.FTZ R243, R165, R2 ;  /* 0x00000002a5f37221 */ /* 0x000fe20000010000 */
[----:B------:R-:W-:Y:S03]  /*aa30*/  MOV R2, R164 ;  /* 0x000000a400027202 */ /* 0x000fe60000000f00 */
[C---:B------:R-:W-:Y:S08]  /*aa40*/  HMMA.16816.F32 R80, R168.reuse, R18, R80 ;  /* 0x00000012a850723c */ /* 0x040ff00000001850 */
[C---:B---3--:R-:W-:Y:S08]  /*aa50*/  HMMA.16816.F32 R84, R168.reuse, R20, R84 ;  /* 0x00000014a854723c */ /* 0x048ff00000001854 */
[C---:B------:R-:W-:Y:S08]  /*aa60*/  HMMA.16816.F32 R88, R168.reuse, R22, R88 ;  /* 0x00000016a858723c */ /* 0x040ff00000001858 */
[C---:B------:R-:W-:Y:S08]  /*aa70*/  HMMA.16816.F32 R92, R168.reuse, R24, R92 ;  /* 0x00000018a85c723c */ /* 0x040ff0000000185c */
[C---:B------:R-:W-:Y:S08]  /*aa80*/  HMMA.16816.F32 R96, R168.reuse, R26, R96 ;  /* 0x0000001aa860723c */ /* 0x040ff00000001860 */
[C---:B-----5:R-:W-:Y:S08]  /*aa90*/  HMMA.16816.F32 R100, R168.reuse, R28, R100 ;  /* 0x0000001ca864723c */ /* 0x060ff00000001864 */
[C---:B------:R-:W-:Y:S08]  /*aaa0*/  HMMA.16816.F32 R104, R168.reuse, R30, R104 ;  /* 0x0000001ea868723c */ /* 0x040ff00000001868 */
[C---:B------:R-:W-:Y:S08]  /*aab0*/  HMMA.16816.F32 R108, R168.reuse, R32, R108 ;  /* 0x00000020a86c723c */ /* 0x040ff0000000186c */
[C---:B------:R-:W-:Y:S08]  /*aac0*/  HMMA.16816.F32 R112, R168.reuse, R34, R112 ;  /* 0x00000022a870723c */ /* 0x040ff00000001870 */
[C---:B----4-:R-:W-:Y:S08]  /*aad0*/  HMMA.16816.F32 R116, R168.reuse, R4, R116 ;  /* 0x00000004a874723c */ /* 0x050ff00000001874 */
[C---:B------:R-:W-:Y:S08]  /*aae0*/  HMMA.16816.F32 R120, R168.reuse, R6, R120 ;  /* 0x00000006a878723c */ /* 0x040ff00000001878 */
[C---:B-1----:R-:W-:Y:S08]  /*aaf0*/  HMMA.16816.F32 R124, R168.reuse, R8, R124 ;  /* 0x00000008a87c723c */ /* 0x042ff0000000187c */
[----:B------:R-:W-:Y:S01]  /*ab00*/  HMMA.16816.F32 R128, R168, R10, R128 ;  /* 0x0000000aa880723c */ /* 0x000fe20000001880 */
[----:B------:R-:W-:-:S07]  /*ab10*/  @P0 BRA `(.L_x_1996) ;  /* 0xffffb81000000947 */ /* 0x000fce000383ffff */
.L_x_1985:
[----:B------:R-:W1:Y:S01]  /*ab20*/  S2UR UR26, SR_CTAID.X ;  /* 0x00000000001a79c3 */ /* 0x000e620000002500 */
[----:B------:R-:W-:Y:S01]  /*ab30*/  UMOV UR25, 0x1 ;  /* 0x0000000100197882 */ /* 0x000fe20000000000 */
[----:B------:R-:W-:Y:S01]  /*ab40*/  PLOP3.LUT P0, PT, PT, PT, UP0, 0x40, 0x0 ;  /* 0x000000000000781c */ /* 0x000fe20003f0e808 */
[----:B------:R-:W-:-:S02]  /*ab50*/  ULDC UR21, c[0x0][0x168] ;  /* 0x00005a0000157ab9 */ /* 0x000fc40000000800 */
[----:B------:R-:W-:Y:S02]  /*ab60*/  ULDC.64 UR4, c[0x0][0x2c8] ;  /* 0x0000b20000047ab9 */ /* 0x000fe40000000a00 */
[----:B------:R-:W-:Y:S02]  /*ab70*/  UIADD3 UR21, UR25, -UR21, URZ ;  /* 0x8000001519157290 */ /* 0x000fe4000fffe03f */
[----:B------:R-:W-:Y:S02]  /*ab80*/  ULDC UR24, c[0x0][0x2ac] ;  /* 0x0000ab0000187ab9 */ /* 0x000fe40000000800 */
[----:B-1----:R-:W-:-:S04]  /*ab90*/  ULEA UR26, UR26, 0x7f, 0x7 ;  /* 0x0000007f1a1a7891 */ /* 0x002fc8000f8e383f */
        /* <DEDUP_REMOVED lines=20> */
.L_x_1998:
[----:B------:R-:W-:Y:S02]  /*ace0*/  ULDC UR4, c[0x0][0x32c] ;  /* 0x0000cb0000047ab9 */ /* 0x000fe40000000800 */
[----:B------:R-:W-:-:S03]  /*acf0*/  UISETP.NE.AND UP2, UPT, UR25, UR4, UPT ;  /* 0x000000041900728c */ /* 0x000fc6000bf45270 */
[----:B------:R-:W-:Y:S02]  /*ad00*/  ULDC.64 UR4, c[0x0][0x330] ;  /* 0x0000cc0000047ab9 */ /* 0x000fe40000000a00 */
[----:B------:R-:W-:-:S07]  /*ad10*/  UIMAD.WIDE.U32 UR26, UR24, UR4, URZ ;  /* 0x00000004181a72a5 */ /* 0x000fce000f8e003f */
[----:B------:R-:W-:Y:S02]  /*ad20*/  @UP2 UMOV UR25, UR27 ;  /* 0x0000001b00192c82 */ /* 0x000fe40008000000 */
[----:B------:R-:W-:Y:S02]  /*ad30*/  @UP2 USHF.R.U32.HI UR24, URZ, UR5, UR25 ;  /* 0x000000053f182299 */ /* 0x000fe40008011619 */
.L_x_1999:
[----:B------:R-:W-:Y:S02]  /*ad40*/  ULDC UR4, c[0x0][0x32c] ;  /* 0x0000cb0000047ab9 */ /* 0x000fe40000000800 */
[----:B------:R-:W-:-:S04]  /*ad50*/  UIMAD UR4, UR24, UR4, URZ ;  /* 0x00000004180472a4 */ /* 0x000fc8000f8e023f */
[----:B------:R-:W-:-:S04]  /*ad60*/  UISETP.LT.AND UP2, UPT, UR21, UR4, UPT ;  /* 0x000000041500728c */ /* 0x000fc8000bf41270 */
[----:B------:R-:W-:-:S04]  /*ad70*/  USEL UR21, UR21, UR4, !UP2 ;  /* 0x0000000415157287 */ /* 0x000fc8000d000000 */
.L_x_1997:
[----:B------:R-:W-:-:S04]  /*ad80*/  UIADD3 UR21, UR21, 0x3f, URZ ;  /* 0x0000003f15157890 */ /* 0x000fc8000fffe03f */
        /* <DEDUP_REMOVED lines=9> */
[----:B------:R-:W-:Y:S01]  /*ae20*/  SHF.R.S32.HI R0, RZ, 0x1f, R207 ;  /* 0x0000001fff007819 */ /* 0x000fe200000114cf */
[----:B------:R-:W-:Y:S01]  /*ae30*/  IMAD.MOV.U32 R167, RZ, RZ, R164 ;  /* 0x000000ffffa77224 */ /* 0x000fe200078e00a4 */
[C---:B------:R-:W-:Y:S01]  /*ae40*/  SHF.L.U64.HI R252, R206.reuse, 0x1, R247 ;  /* 0x00000001cefc7819 */ /* 0x040fe200000102f7 */
[C---:B------:R-:W-:Y:S01]  /*ae50*/  IMAD.SHL.U32 R2, R207.reuse, 0x2, RZ ;  /* 0x00000002cf027824 */ /* 0x040fe200078e00ff */
[----:B------:R-:W-:Y:S01]  /*ae60*/  SEL R250, RZ, 0x10, P5 ;  /* 0x00000010fffa7807 */ /* 0x000fe20002800000 */
[----:B------:R-:W-:Y:S01]  /*ae70*/  IMAD.SHL.U32 R251, R206, 0x2, RZ ;  /* 0x00000002cefb7824 */ /* 0x000fe200078e00ff */
[----:B------:R-:W-:Y:S02]  /*ae80*/  SEL R249, RZ, 0x10, P4 ;  /* 0x00000010fff97807 */ /* 0x000fe40002000000 */
[----:B------:R-:W-:Y:S02]  /*ae90*/  SHF.L.U64.HI R0, R207, 0x1, R0 ;  /* 0x00000001cf007819 */ /* 0x000fe40000010200 */
.L_x_2003:
        /* <DEDUP_REMOVED lines=28> */
[----:B------:R-:W-:Y:S01]  /*b060*/  SHF.R.S32.HI R10, RZ, 0x1f, R207 ;  /* 0x0000001fff0a7819 */ /* 0x000fe200000114cf */
[----:B------:R-:W-:Y:S01]  /*b070*/  IMAD.SHL.U32 R8, R207, 0x2, RZ ;  /* 0x00000002cf087824 */ /* 0x000fe200078e00ff */
[----:B------:R-:W-:Y:S01]  /*b080*/  LOP3.LUT R12, R12, 0xf, RZ, 0xc0, !PT ;  /* 0x0000000f0c0c7812 */ /* 0x000fe200078ec0ff */
[----:B------:R-:W-:Y:S01]  /*b090*/  IMAD.WIDE.U32 R4, R237, c[0x0][0x218], R4 ;  /* 0x00008600ed047a25 */ /* 0x000fe200078e0004 */
[----:B------:R-:W-:Y:S04]  /*b0a0*/  SHF.L.U64.HI R10, R207, 0x1, R10 ;  /* 0x00000001cf0a7819 */ /* 0x000fe8000001020a */
[----:B------:R-:W-:Y:S01]  /*b0b0*/  IADD3 R0, P0, R4, UR22, RZ ;  /* 0x0000001604007c10 */ /* 0x000fe2000ff1e0ff */
[----:B------:R-:W-:Y:S03]  /*b0c0*/  IMAD.SHL.U32 R4, R205, 0x2, RZ ;  /* 0x00000002cd047824 */ /* 0x000fe600078e00ff */
[----:B------:R-:W-:Y:S02]  /*b0d0*/  IADD3.X R5, R5, UR6, R2, P0, !PT ;  /* 0x0000000605057c10 */ /* 0x000fe400087fe402 */
[----:B------:R-:W-:Y:S02]  /*b0e0*/  LEA R7, P0, R0, c[0x0][0x1f8], 0x1 ;  /* 0x00007e0000077a11 */ /* 0x000fe400078008ff */
[----:B------:R-:W-:Y:S02]  /*b0f0*/  SHF.L.U64.HI R2, R204, 0x1, R245 ;  /* 0x00000001cc027819 */ /* 0x000fe400000102f5 */
[----:B------:R-:W-:Y:S01]  /*b100*/  LEA.HI.X R6, R0, c[0x0][0x1fc], R5, 0x1, P0 ;  /* 0x00007f0000067a11 */ /* 0x000fe200000f0c05 */
[----:B------:R-:W5:Y:S01]  /*b110*/  SHFL.IDX PT, R9, R7, 0x1, 0x181f ;  /* 0x00381f0007097f89 */ /* 0x000f6200000e0000 */
[----:B------:R-:W-:Y:S01]  /*b120*/  IMAD.SHL.U32 R0, R204, 0x2, RZ ;  /* 0x00000002cc007824 */ /* 0x000fe200078e00ff */
[----:B------:R-:W-:Y:S02]  /*b130*/  SHF.L.U64.HI R5, R205, 0x1, R246 ;  /* 0x00000001cd057819 */ /* 0x000fe400000102f6 */
[----:B------:R-:W4:Y:S04]  /*b140*/  SHFL.IDX PT, R11, R6, 0x1, 0x181f ;  /* 0x00381f00060b7f89 */ /* 0x000f2800000e0000 */
[----:B------:R-:W3:Y:S04]  /*b150*/  SHFL.IDX PT, R7, R7, RZ, 0x181f ;  /* 0x00181fff07077589 */ /* 0x000ee800000e0000 */
[----:B------:R-:W2:Y:S01]  /*b160*/  SHFL.IDX PT, R21, R6, RZ, 0x181f ;  /* 0x00181fff06157589 */ /* 0x000ea200000e0000 */
[----:B-----5:R-:W-:Y:S04]  /*b170*/  IADD3 R22, P1, P0, R22, R9, R251 ;  /* 0x0000000916167210 */ /* 0x020fe8000783e0fb */
[----:B----4-:R-:W-:Y:S02]  /*b180*/  IADD3.X R23, RZ, R11, R252, P1, P0 ;  /* 0x0000000bff177210 */ /* 0x010fe40000fe04fc */
[----:B------:R-:W-:Y:S04]  /*b190*/  IADD3 R14, P1, P0, R14, R9, R4 ;  /* 0x000000090e0e7210 */ /* 0x000fe8000783e004 */
[--C-:B------:R-:W-:Y:S02]  /*b1a0*/  IADD3.X R15, RZ, R11, R5.reuse, P1, P0 ;  /* 0x0000000bff0f7210 */ /* 0x100fe40000fe0405 */
[----:B------:R-:W-:Y:S04]  /*b1b0*/  IADD3 R12, P1, P0, R12, R9, R0 ;  /* 0x000000090c0c7210 */ /* 0x000fe8000783e000 */
[--C-:B------:R-:W-:Y:S02]  /*b1c0*/  IADD3.X R13, RZ, R11, R2.reuse, P1, P0 ;  /* 0x0000000bff0d7210 */ /* 0x100fe40000fe0402 */
[----:B---3--:R-:W-:Y:S05]  /*b1d0*/  IADD3 R4, P0, R7, R4, RZ ;  /* 0x0000000407047210 */ /* 0x008fea0007f1e0ff */
[----:B--2---:R-:W-:Y:S01]  /*b1e0*/  IMAD.X R5, R21, 0x1, R5, P0 ;  /* 0x0000000115057824 */ /* 0x004fe200000e0605 */
[----:B------:R-:W-:Y:S05]  /*b1f0*/  IADD3 R28, P0, R7, R0, RZ ;  /* 0x00000000071c7210 */ /* 0x000fea0007f1e0ff */
[----:B------:R-:W-:Y:S01]  /*b200*/  IMAD.X R29, R21, 0x1, R2, P0 ;  /* 0x00000001151d7824 */ /* 0x000fe200000e0602 */
[-C--:B------:R-:W-:Y:S05]  /*b210*/  IADD3 R30, P0, R7, R8.reuse, RZ ;  /* 0x00000008071e7210 */ /* 0x080fea0007f1e0ff */
[----:B------:R-:W-:Y:S01]  /*b220*/  IMAD.X R31, R21, 0x1, R10, P0 ;  /* 0x00000001151f7824 */ /* 0x000fe200000e060a */
        /* <DEDUP_REMOVED lines=17> */
.L_x_2001:
[C---:B--23--:R-:W-:Y:S01]  /*b340*/  HMMA.16816.F32 R4, R168.reuse, R172, RZ ;  /* 0x000000aca804723c */ /* 0x04cfe200000018ff */
[----:B------:R-:W-:Y:S01]  /*b350*/  LDSM.16.M88.4 R196, [R228+0x8100] ;  /* 0x00810000e4c4783b */ /* 0x000fe20000000200 */
[----:B------:R-:W-:Y:S06]  /*b360*/  UISETP.GT.AND UP2, UPT, UR20, UR9, UPT ;  /* 0x000000091400728c */ /* 0x000fec000bf44270 */
[C---:B------:R-:W-:Y:S01]  /*b370*/  HMMA.16816.F32 R8, R168.reuse, R174, RZ ;  /* 0x000000aea808723c */ /* 0x040fe200000018ff */
[----:B------:R-:W0:Y:S01]  /*b380*/  LDGDEPBAR ;  /* 0x00000000000079af */ /* 0x000e220000000000 */
[----:B------:R-:W-:Y:S06]  /*b390*/  PLOP3.LUT P0, PT, PT, PT, UP2, 0x40, 0x0 ;  /* 0x000000000000781c */ /* 0x000fec0003f0e828 */
[C---:B----4-:R-:W-:Y:S01]  /*b3a0*/  HMMA.16816.F32 R12, R168.reuse, R16, RZ ;  /* 0x00000010a80c723c */ /* 0x050fe200000018ff */
[----:B------:R-:W2:Y:S07]  /*b3b0*/  LDSM.16.M88.4 R172, [R229+0x10100] ;  /* 0x01010000e5ac783b */ /* 0x000eae0000000200 */
[C---:B------:R-:W-:Y:S01]  /*b3c0*/  HMMA.16816.F32 R16, R168.reuse, R18, RZ ;  /* 0x00000012a810723c */ /* 0x040fe200000018ff */
[----:B------:R-:W-:Y:S07]  /*b3d0*/  LDSM.16.M88.4 R200, [R228+0x9100] ;  /* 0x00910000e4c8783b */ /* 0x000fee0000000200 */
[C---:B-1----:R-:W-:Y:S08]  /*b3e0*/  HMMA.16816.F32 R20, R168.reuse, R24, RZ ;  /* 0x00000018a814723c */ /* 0x042ff000000018ff */
[C---:B------:R-:W-:Y:S08]  /*b3f0*/  HMMA.16816.F32 R24, R168.reuse, R26, RZ ;  /* 0x0000001aa818723c */ /* 0x040ff000000018ff */
[C---:B------:R-:W-:Y:S08]  /*b400*/  HMMA.16816.F32 R28, R168.reuse, R32, RZ ;  /* 0x00000020a81c723c */ /* 0x040ff000000018ff */
[----:B------:R-:W-:Y:S01]  /*b410*/  HMMA.16816.F32 R32, R168, R34, RZ ;  /* 0x00000022a820723c */ /* 0x000fe200000018ff */
[----:B------:R-:W1:Y:S07]  /*b420*/  LDSM.16.M88.4 R168, [R228+0x8900] ;  /* 0x00890000e4a8783b */ /* 0x000e6e0000000200 */
[C---:B------:R-:W-:Y:S08]  /*b430*/  HMMA.16816.F32 R4, R176.reuse, R180, R4 ;  /* 0x000000b4b004723c */ /* 0x040ff00000001804 */
[C---:B------:R-:W-:Y:S01]  /*b440*/  HMMA.16816.F32 R8, R176.reuse, R182, R8 ;  /* 0x000000b6b008723c */ /* 0x040fe20000001808 */
[----:B------:R-:W3:Y:S07]  /*b450*/  LDSM.16.M88.4 R180, [R228+0x9900] ;  /* 0x00990000e4b4783b */ /* 0x000eee0000000200 */
[C---:B------:R-:W-:Y:S08]  /*b460*/  HMMA.16816.F32 R12, R176.reuse, R184, R12 ;  /* 0x000000b8b00c723c */ /* 0x040ff0000000180c */
[C---:B------:R-:W-:Y:S01]  /*b470*/  HMMA.16816.F32 R16, R176.reuse, R186, R16 ;  /* 0x000000bab010723c */ /* 0x040fe20000001810 */
[----:B------:R-:W-:Y:S07]  /*b480*/  LDSM.16.M88.4 R184, [R227+0x10100] ;  /* 0x01010000e3b8783b */ /* 0x000fee0000000200 */
[C---:B------:R-:W-:Y:S08]  /*b490*/  HMMA.16816.F32 R20, R176.reuse, R188, R20 ;  /* 0x000000bcb014723c */ /* 0x040ff00000001814 */
[C---:B------:R-:W-:Y:S01]  /*b4a0*/  HMMA.16816.F32 R24, R176.reuse, R190, R24 ;  /* 0x000000beb018723c */ /* 0x040fe20000001818 */
[----:B------:R-:W4:Y:S07]  /*b4b0*/  LDSM.16.M88.4 R188, [R220] ;  /* 0x00000000dcbc783b */ /* 0x000f2e0000000200 */
[C---:B------:R-:W-:Y:S08]  /*b4c0*/  HMMA.16816.F32 R28, R176.reuse, R192, R28 ;  /* 0x000000c0b01c723c */ /* 0x040ff0000000181c */
[----:B------:R-:W-:Y:S01]  /*b4d0*/  HMMA.16816.F32 R32, R176, R194, R32 ;  /* 0x000000c2b020723c */ /* 0x000fe20000001820 */
[----:B------:R-:W5:Y:S07]  /*b4e0*/  LDSM.16.M88.4 R176, [R220+0x800] ;  /* 0x00080000dcb0783b */ /* 0x000f6e0000000200 */
[C---:B--2---:R-:W-:Y:S01]  /*b4f0*/  HMMA.16816.F32 R4, R172.reuse, R196, R4 ;  /* 0x000000c4ac04723c */ /* 0x044fe20000001804 */
[----:B------:R-:W2:Y:S07]  /*b500*/  LDSM.16.M88.4 R192, [R220+0x1000] ;  /* 0x00100000dcc0783b */ /* 0x000eae0000000200 */
[C---:B------:R-:W-:Y:S01]  /*b510*/  HMMA.16816.F32 R8, R172.reuse, R198, R8 ;  /* 0x000000c6ac08723c */ /* 0x040fe20000001808 */
[----:B------:R-:W-:Y:S07]  /*b520*/  LDSM.16.M88.4 R196, [R234+0x14100] ;  /* 0x01410000eac4783b */ /* 0x000fee0000000200 */
[C---:B-1----:R-:W-:Y:S08]  /*b530*/  HMMA.16816.F32 R12, R172.reuse, R168, R12 ;  /* 0x000000a8ac0c723c */ /* 0x042ff0000000180c */
        /* <DEDUP_REMOVED lines=8> */
[C---:B----4-:R-:W-:Y:S01]  /*b5c0*/  HMMA.16816.F32 R4, R184.reuse, R188, R4 ;  /* 0x000000bcb804723c */ /* 0x050fe20000001804 */
[----:B------:R-:W-:Y:S07]  /*b5d0*/  LDSM.16.M88.4 R180, [R233+0xb900] ;  /* 0x00b90000e9b4783b */ /* 0x000fee0000000200 */
[C---:B------:R-:W-:Y:S01]  /*b5e0*/  HMMA.16816.F32 R8, R184.reuse, R190, R8 ;  /* 0x000000beb808723c */ /* 0x040fe20000001808 */
[----:B------:R-:W-:Y:S07]  /*b5f0*/  LDSM.16.M88.4 R188, [R230+0x14100] ;  /* 0x01410000e6bc783b */ /* 0x000fee0000000200 */
[C---:B-----5:R-:W-:Y:S08]  /*b600*/  HMMA.16816.F32 R12, R184.reuse, R176, R12 ;  /* 0x000000b0b80c723c */ /* 0x060ff0000000180c */
[C---:B------:R-:W-:Y:S01]  /*b610*/  HMMA.16816.F32 R16, R184.reuse, R178, R16 ;  /* 0x000000b2b810723c */ /* 0x040fe20000001810 */
[----:B------:R-:W4:Y:S07]  /*b620*/  LDSM.16.M88.4 R176, [R233+0xb100] ;  /* 0x00b10000e9b0783b */ /* 0x000f2e0000000200 */
[C---:B--2---:R-:W-:Y:S08]  /*b630*/  HMMA.16816.F32 R20, R184.reuse, R192, R20 ;  /* 0x000000c0b814723c */ /* 0x044ff00000001814 */
[C---:B------:R-:W-:Y:S01]  /*b640*/  HMMA.16816.F32 R24, R184.reuse, R194, R24 ;  /* 0x000000c2b818723c */ /* 0x040fe20000001818 */
[----:B------:R-:W2:Y:S07]  /*b650*/  LDSM.16.M88.4 R192, [R219] ;  /* 0x00000000dbc0783b */ /* 0x000eae0000000200 */
[C---:B-1----:R-:W-:Y:S08]  /*b660*/  HMMA.16816.F32 R28, R184.reuse, R168, R28 ;  /* 0x000000a8b81c723c */ /* 0x042ff0000000181c */
[----:B------:R-:W-:Y:S01]  /*b670*/  HMMA.16816.F32 R32, R184, R170, R32 ;  /* 0x000000aab820723c */ /* 0x000fe20000001820 */
[----:B------:R-:W1:Y:S07]  /*b680*/  LDSM.16.M88.4 R168, [R218] ;  /* 0x00000000daa8783b */ /* 0x000e6e0000000200 */
[C---:B------:R-:W-:Y:S01]  /*b690*/  HMMA.16816.F32 R4, R196.reuse, R200, R4 ;  /* 0x000000c8c404723c */ /* 0x040fe20000001804 */
[----:B------:R-:W5:Y:S07]  /*b6a0*/  LDSM.16.M88.4 R184, [R217] ;  /* 0x00000000d9b8783b */ /* 0x000f6e0000000200 */
        /* <DEDUP_REMOVED lines=8> */
[C---:B------:R-:W-:Y:S08]  /*b730*/  HMMA.16816.F32 R28, R196.reuse, R180, R28 ;  /* 0x000000b4c41c723c */ /* 0x040ff0000000181c */
[----:B------:R-:W-:Y:S01]  /*b740*/  HMMA.16816.F32 R32, R196, R182, R32 ;  /* 0x000000b6c420723c */ /* 0x000fe20000001820 */
[----:B------:R-:W4:Y:S07]  /*b750*/  LDSM.16.M88.4 R180, [R228+0xa900] ;  /* 0x00a90000e4b4783b */ /* 0x000f2e0000000200 */
[C---:B--2---:R-:W-:Y:S01]  /*b760*/  HMMA.16816.F32 R4, R188.reuse, R192, R4 ;  /* 0x000000c0bc04723c */ /* 0x044fe20000001804 */
[----:B------:R-:W2:Y:S07]  /*b770*/  LDSM.16.M88.4 R196, [R228+0xb100] ;  /* 0x00b10000e4c4783b */ /* 0x000eae0000000200 */
[C---:B------:R-:W-:Y:S01]  /*b780*/  HMMA.16816.F32 R8, R188.reuse, R194, R8 ;  /* 0x000000c2bc08723c */ /* 0x040fe20000001808 */
[----:B------:R-:W2:Y:S07]  /*b790*/  LDSM.16.M88.4 R192, [R228+0xb900] ;  /* 0x00b90000e4c0783b */ /* 0x000eae0000000200 */
[C---:B-1----:R-:W-:Y:S08]  /*b7a0*/  HMMA.16816.F32 R12, R188.reuse, R168, R12 ;  /* 0x000000a8bc0c723c */ /* 0x042ff0000000180c */
[C---:B------:R-:W-:Y:S01]  /*b7b0*/  HMMA.16816.F32 R16, R188.reuse, R170, R16 ;  /* 0x000000aabc10723c */ /* 0x040fe20000001810 */
[----:B------:R-:W-:Y:S07]  /*b7c0*/  LDSM.16.M88.4 R168, [R227+0x14100] ;  /* 0x01410000e3a8783b */ /* 0x000fee0000000200 */
[C---:B-----5:R-:W-:Y:S08]  /*b7d0*/  HMMA.16816.F32 R20, R188.reuse, R184, R20 ;  /* 0x000000b8bc14723c */ /* 0x060ff00000001814 */
[C---:B------:R-:W-:Y:S01]  /*b7e0*/  HMMA.16816.F32 R24, R188.reuse, R186, R24 ;  /* 0x000000babc18723c */ /* 0x040fe20000001818 */
[----:B------:R-:W1:Y:S07]  /*b7f0*/  LDSM.16.M88.4 R184, [R220+0x2000] ;  /* 0x00200000dcb8783b */ /* 0x000e6e0000000200 */
[C---:B------:R-:W-:Y:S08]  /*b800*/  HMMA.16816.F32 R28, R188.reuse, R200, R28 ;  /* 0x000000c8bc1c723c */ /* 0x040ff0000000181c */
[----:B------:R-:W-:Y:S01]  /*b810*/  HMMA.16816.F32 R32, R188, R202, R32 ;  /* 0x000000cabc20723c */ /* 0x000fe20000001820 */
[----:B------:R-:W5:Y:S07]  /*b820*/  LDSM.16.M88.4 R188, [R220+0x2800] ;  /* 0x00280000dcbc783b */ /* 0x000f6e0000000200 */
[C---:B---3--:R-:W-:Y:S01]  /*b830*/  HMMA.16816.F32 R4, R172.reuse, R176, R4 ;  /* 0x000000b0ac04723c */ /* 0x048fe20000001804 */
[----:B------:R-:W3:Y:S07]  /*b840*/  LDSM.16.M88.4 R200, [R220+0x3000] ;  /* 0x00300000dcc8783b */ /* 0x000eee0000000200 */
[C---:B------:R-:W-:Y:S01]  /*b850*/  HMMA.16816.F32 R8, R172.reuse, R178, R8 ;  /* 0x000000b2ac08723c */ /* 0x040fe20000001808 */
[----:B------:R-:W1:Y:S07]  /*b860*/  LDSM.16.M88.4 R176, [R220+0x3800] ;  /* 0x00380000dcb0783b */ /* 0x000e6e0000000200 */
[C---:B----4-:R-:W-:Y:S08]  /*b870*/  HMMA.16816.F32 R12, R172.reuse, R180, R12 ;  /* 0x000000b4ac0c723c */ /* 0x050ff0000000180c */
[C---:B------:R-:W-:Y:S01]  /*b880*/  HMMA.16816.F32 R16, R172.reuse, R182, R16 ;  /* 0x000000b6ac10723c */ /* 0x040fe20000001810 */
[----:B------:R-:W-:Y:S07]  /*b890*/  LDSM.16.M88.4 R180, [R234+0x18100] ;  /* 0x01810000eab4783b */ /* 0x000fee0000000200 */
[C---:B--2---:R-:W-:Y:S08]  /*b8a0*/  HMMA.16816.F32 R20, R172.reuse, R196, R20 ;  /* 0x000000c4ac14723c */ /* 0x044ff00000001814 */
[C---:B------:R-:W-:Y:S01]  /*b8b0*/  HMMA.16816.F32 R24, R172.reuse, R198, R24 ;  /* 0x000000c6ac18723c */ /* 0x040fe20000001818 */
[----:B------:R-:W2:Y:S07]  /*b8c0*/  LDSM.16.M88.4 R196, [R233+0xc100] ;  /* 0x00c10000e9c4783b */ /* 0x000eae0000000200 */
[C---:B------:R-:W-:Y:S08]  /*b8d0*/  HMMA.16816.F32 R28, R172.reuse, R192, R28 ;  /* 0x000000c0ac1c723c */ /* 0x040ff0000000181c */
[----:B------:R-:W-:Y:S01]  /*b8e0*/  HMMA.16816.F32 R32, R172, R194, R32 ;  /* 0x000000c2ac20723c */ /* 0x000fe20000001820 */
[----:B------:R-:W4:Y:S07]  /*b8f0*/  LDSM.16.M88.4 R172, [R233+0xc900] ;  /* 0x00c90000e9ac783b */ /* 0x000f2e0000000200 */
[C---:B-1----:R-:W-:Y:S01]  /*b900*/  HMMA.16816.F32 R4, R168.reuse, R184, R4 ;  /* 0x000000b8a804723c */ /* 0x042fe20000001804 */
[----:B------:R-:W1:Y:S07]  /*b910*/  LDSM.16.M88.4 R192, [R233+0xd100] ;  /* 0x00d10000e9c0783b */ /* 0x000e6e0000000200 */
[C---:B------:R-:W-:Y:S01]  /*b920*/  HMMA.16816.F32 R8, R168.reuse, R186, R8 ;  /* 0x000000baa808723c */ /* 0x040fe20000001808 */
[----:B------:R-:W1:Y:S07]  /*b930*/  LDSM.16.M88.4 R184, [R233+0xd900] ;  /* 0x00d90000e9b8783b */ /* 0x000e6e0000000200 */
[C---:B-----5:R-:W-:Y:S08]  /*b940*/  HMMA.16816.F32 R12, R168.reuse, R188, R12 ;  /* 0x000000bca80c723c */ /* 0x060ff0000000180c */
[C---:B------:R-:W-:Y:S01]  /*b950*/  HMMA.16816.F32 R16, R168.reuse, R190, R16 ;  /* 0x000000bea810723c */ /* 0x040fe20000001810 */
[----:B------:R-:W-:Y:S07]  /*b960*/  LDSM.16.M88.4 R188, [R230+0x18100] ;  /* 0x01810000e6bc783b */ /* 0x000fee0000000200 */
[C---:B---3--:R-:W-:Y:S08]  /*b970*/  HMMA.16816.F32 R20, R168.reuse, R200, R20 ;  /* 0x000000c8a814723c */ /* 0x048ff00000001814 */
[C---:B------:R-:W-:Y:S01]  /*b980*/  HMMA.16816.F32 R24, R168.reuse, R202, R24 ;  /* 0x000000caa818723c */ /* 0x040fe20000001818 */
[----:B------:R-:W3:Y:S07]  /*b990*/  LDSM.16.M88.4 R200, [R215] ;  /* 0x00000000d7c8783b */ /* 0x000eee0000000200 */
[C---:B------:R-:W-:Y:S08]  /*b9a0*/  HMMA.16816.F32 R28, R168.reuse, R176, R28 ;  /* 0x000000b0a81c723c */ /* 0x040ff0000000181c */
[----:B------:R-:W-:Y:S01]  /*b9b0*/  HMMA.16816.F32 R32, R168, R178, R32 ;  /* 0x000000b2a820723c */ /* 0x000fe20000001820 */
[----:B------:R-:W5:Y:S07]  /*b9c0*/  LDSM.16.M88.4 R168, [R214] ;  /* 0x00000000d6a8783b */ /* 0x000f6e0000000200 */
[C---:B--2---:R-:W-:Y:S01]  /*b9d0*/  HMMA.16816.F32 R4, R180.reuse, R196, R4 ;  /* 0x000000c4b404723c */ /* 0x044fe20000001804 */
[----:B------:R-:W-:Y:S07]  /*b9e0*/  LDSM.16.M88.4 R176, [R212] ;  /* 0x00000000d4b0783b */ /* 0x000fee0000000200 */
[C---:B------:R-:W-:Y:S01]  /*b9f0*/  HMMA.16816.F32 R8, R180.reuse, R198, R8 ;  /* 0x000000c6b408723c */ /* 0x040fe20000001808 */
[----:B------:R-:W-:Y:S07]  /*ba00*/  LDSM.16.M88.4 R196, [R228+0xc100] ;  /* 0x00c10000e4c4783b */ /* 0x000fee0000000200 */
[C---:B----4-:R-:W-:Y:S08]  /*ba10*/  HMMA.16816.F32 R12, R180.reuse, R172, R12 ;  /* 0x000000acb40c723c */ /* 0x050ff0000000180c */
[C---:B------:R-:W-:Y:S01]  /*ba20*/  HMMA.16816.F32 R16, R180.reuse, R174, R16 ;  /* 0x000000aeb410723c */ /* 0x040fe20000001810 */
[----:B------:R-:W2:Y:S07]  /*ba30*/  LDSM.16.M88.4 R172, [R213] ;  /* 0x00000000d5ac783b */ /* 0x000eae0000000200 */
[C---:B-1----:R-:W-:Y:S08]  /*ba40*/  HMMA.16816.F32 R20, R180.reuse, R192, R20 ;  /* 0x000000c0b414723c */ /* 0x042ff00000001814 */
[C---:B------:R-:W-:Y:S01]  /*ba50*/  HMMA.16816.F32 R24, R180.reuse, R194, R24 ;  /* 0x000000c2b418723c */ /* 0x040fe20000001818 */
[----:B------:R-:W1:Y:S07]  /*ba60*/  LDSM.16.M88.4 R192, [R229+0x18100] ;  /* 0x01810000e5c0783b */ /* 0x000e6e0000000200 */
[C---:B------:R-:W-:Y:S08]  /*ba70*/  HMMA.16816.F32 R28, R180.reuse, R184, R28 ;  /* 0x000000b8b41c723c */ /* 0x040ff0000000181c */
[----:B------:R-:W-:Y:S01]  /*ba80*/  HMMA.16816.F32 R32, R180, R186, R32 ;  /* 0x000000bab420723c */ /* 0x000fe20000001820 */
[----:B------:R-:W4:Y:S07]  /*ba90*/  LDSM.16.M88.4 R180, [R228+0xc900] ;  /* 0x00c90000e4b4783b */ /* 0x000f2e0000000200 */
[C---:B---3--:R-:W-:Y:S01]  /*baa0*/  HMMA.16816.F32 R4, R188.reuse, R200, R4 ;  /* 0x000000c8bc04723c */ /* 0x048fe20000001804 */
[----:B------:R-:W3:Y:S07]  /*bab0*/  LDSM.16.M88.4 R184, [R228+0xd100] ;  /* 0x00d10000e4b8783b */ /* 0x000eee0000000200 */
[C---:B------:R-:W-:Y:S01]  /*bac0*/  HMMA.16816.F32 R8, R188.reuse, R202, R8 ;  /* 0x000000cabc08723c */ /* 0x040fe20000001808 */
[----:B------:R-:W1:Y:S07]  /*bad0*/  LDSM.16.M88.4 R200, [R228+0xd900] ;  /* 0x00d90000e4c8783b */ /* 0x000e6e0000000200 */
[C---:B-----5:R-:W-:Y:S08]  /*bae0*/  HMMA.16816.F32 R12, R188.reuse, R168, R12 ;  /* 0x000000a8bc0c723c */ /* 0x060ff0000000180c */
[C---:B------:R-:W-:Y:S01]  /*baf0*/  HMMA.16816.F32 R16, R188.reuse, R170, R16 ;  /* 0x000000aabc10723c */ /* 0x040fe20000001810 */
[----:B------:R-:W-:Y:S07]  /*bb00*/  LDSM.16.M88.4 R168, [R227+0x18100] ;  /* 0x01810000e3a8783b */ /* 0x000fee0000000200 */
[C---:B--2---:R-:W-:Y:S08]  /*bb10*/  HMMA.16816.F32 R20, R188.reuse, R172, R20 ;  /* 0x000000acbc14723c */ /* 0x044ff00000001814 */
[C---:B------:R-:W-:Y:S01]  /*bb20*/  HMMA.16816.F32 R24, R188.reuse, R174, R24 ;  /* 0x000000aebc18723c */ /* 0x040fe20000001818 */
[----:B------:R-:W2:Y:S07]  /*bb30*/  LDSM.16.M88.4 R172, [R220+0x4000] ;  /* 0x00400000dcac783b */ /* 0x000eae0000000200 */
[C---:B------:R-:W-:Y:S08]  /*bb40*/  HMMA.16816.F32 R28, R188.reuse, R176, R28 ;  /* 0x000000b0bc1c723c */ /* 0x040ff0000000181c */
[----:B------:R-:W-:Y:S01]  /*bb50*/  HMMA.16816.F32 R32, R188, R178, R32 ;  /* 0x000000b2bc20723c */ /* 0x000fe20000001820 */
[----:B------:R-:W5:Y:S07]  /*bb60*/  LDSM.16.M88.4 R176, [R220+0x4800] ;  /* 0x00480000dcb0783b */ /* 0x000f6e0000000200 */
[C---:B-1----:R-:W-:Y:S01]  /*bb70*/  HMMA.16816.F32 R4, R192.reuse, R196, R4 ;  /* 0x000000c4c004723c */ /* 0x042fe20000001804 */
[----:B------:R-:W1:Y:S07]  /*bb80*/  LDSM.16.M88.4 R188, [R220+0x5000] ;  /* 0x00500000dcbc783b */ /* 0x000e6e0000000200 */
[C---:B------:R-:W-:Y:S01]  /*bb90*/  HMMA.16816.F32 R8, R192.reuse, R198, R8 ;  /* 0x000000c6c008723c */ /* 0x040fe20000001808 */
[----:B------:R-:W1:Y:S07]  /*bba0*/  LDSM.16.M88.4 R196, [R220+0x5800] ;  /* 0x00580000dcc4783b */ /* 0x000e6e0000000200 */
[C---:B----4-:R-:W-:Y:S08]  /*bbb0*/  HMMA.16816.F32 R12, R192.reuse, R180, R12 ;  /* 0x000000b4c00c723c */ /* 0x050ff0000000180c */
[C---:B------:R-:W-:Y:S01]  /*bbc0*/  HMMA.16816.F32 R16, R192.reuse, R182, R16 ;  /* 0x000000b6c010723c */ /* 0x040fe20000001810 */
[----:B------:R-:W-:Y:S07]  /*bbd0*/  LDSM.16.M88.4 R180, [R234+0x1c100] ;  /* 0x01c10000eab4783b */ /* 0x000fee0000000200 */
[C---:B---3--:R-:W-:Y:S08]  /*bbe0*/  HMMA.16816.F32 R20, R192.reuse, R184, R20 ;  /* 0x000000b8c014723c */ /* 0x048ff00000001814 */
        /* <DEDUP_REMOVED lines=9> */
[C---:B-----5:R-:W-:Y:S08]  /*bc80*/  HMMA.16816.F32 R12, R168.reuse, R176, R12 ;  /* 0x000000b0a80c723c */ /* 0x060ff0000000180c */
[C---:B------:R-:W-:Y:S01]  /*bc90*/  HMMA.16816.F32 R16, R168.reuse, R178, R16 ;  /* 0x000000b2a810723c */ /* 0x040fe20000001810 */
[----:B------:R-:W-:Y:S07]  /*bca0*/  LDSM.16.M88.4 R176, [R230+0x1c100] ;  /* 0x01c10000e6b0783b */ /* 0x000fee0000000200 */
[C---:B-1----:R-:W-:Y:S08]  /*bcb0*/  HMMA.16816.F32 R20, R168.reuse, R188, R20 ;  /* 0x000000bca814723c */ /* 0x042ff00000001814 */
[C---:B------:R-:W-:Y:S01]  /*bcc0*/  HMMA.16816.F32 R24, R168.reuse, R190, R24 ;  /* 0x000000bea818723c */ /* 0x040fe20000001818 */
[----:B------:R-:W1:Y:S07]  /*bcd0*/  LDSM.16.M88.4 R188, [R211] ;  /* 0x00000000d3bc783b */ /* 0x000e6e0000000200 */
[C---:B------:R-:W-:Y:S08]  /*bce0*/  HMMA.16816.F32 R28, R168.reuse, R196, R28 ;  /* 0x000000c4a81c723c */ /* 0x040ff0000000181c */
[----:B------:R-:W-:Y:S01]  /*bcf0*/  HMMA.16816.F32 R32, R168, R198, R32 ;  /* 0x000000c6a820723c */ /* 0x000fe20000001820 */
[----:B------:R-:W5:Y:S07]  /*bd00*/  LDSM.16.M88.4 R168, [R210] ;  /* 0x00000000d2a8783b */ /* 0x000f6e0000000200 */
[C---:B---3--:R-:W-:Y:S01]  /*bd10*/  HMMA.16816.F32 R4, R180.reuse, R184, R4 ;  /* 0x000000b8b404723c */ /* 0x048fe20000001804 */
[----:B------:R-:W3:Y:S07]  /*bd20*/  LDSM.16.M88.4 R196, [R209] ;  /* 0x00000000d1c4783b */ /* 0x000eee0000000200 */
[C---:B------:R-:W-:Y:S01]  /*bd30*/  HMMA.16816.F32 R8, R180.reuse, R186, R8 ;  /* 0x000000bab408723c */ /* 0x040fe20000001808 */
[----:B------:R-:W1:Y:S07]  /*bd40*/  LDSM.16.M88.4 R184, [R208] ;  /* 0x00000000d0b8783b */ /* 0x000e6e0000000200 */
        /* <DEDUP_REMOVED lines=8> */
[----:B------:R-:W-:Y:S07]  /*bdd0*/  LDSM.16.M88.4 R172, [R228+0xf100] ;  /* 0x00f10000e4ac783b */ /* 0x000fee0000000200 */
[C---:B-1----:R-:W-:Y:S01]  /*bde0*/  HMMA.16816.F32 R4, R176.reuse, R188, R4 ;  /* 0x000000bcb004723c */ /* 0x042fe20000001804 */
[----:B------:R-:W-:Y:S07]  /*bdf0*/  LDSM.16.M88.4 R180, [R228+0xf900] ;  /* 0x00f90000e4b4783b */ /* 0x000fee0000000200 */
[C---:B------:R-:W-:Y:S01]  /*be00*/  HMMA.16816.F32 R8, R176.reuse, R190, R8 ;  /* 0x000000beb008723c */ /* 0x040fe20000001808 */
[----:B------:R-:W-:Y:S07]  /*be10*/  LDSM.16.M88.4 R188, [R227+0x1c100] ;  /* 0x01c10000e3bc783b */ /* 0x000fee0000000200 */
[C---:B-----5:R-:W-:Y:S08]  /*be20*/  HMMA.16816.F32 R12, R176.reuse, R168, R12 ;  /* 0x000000a8b00c723c */ /* 0x060ff0000000180c */
[C---:B------:R-:W-:Y:S01]  /*be30*/  HMMA.16816.F32 R16, R176.reuse, R170, R16 ;  /* 0x000000aab010723c */ /* 0x040fe20000001810 */
[----:B------:R-:W1:Y:S07]  /*be40*/  LDSM.16.M88.4 R168, [R228+0xe900] ;  /* 0x00e90000e4a8783b */ /* 0x000e6e0000000200 */
[C---:B---3--:R-:W-:Y:S08]  /*be50*/  HMMA.16816.F32 R20, R176.reuse, R196, R20 ;  /* 0x000000c4b014723c */ /* 0x048ff00000001814 */
        /* <DEDUP_REMOVED lines=8> */
[----:B------:R-:W1:Y:S07]  /*bee0*/  LDSM.16.M88.4 R168, [R220+0x6800] ;  /* 0x00680000dca8783b */ /* 0x000e6e0000000200 */
[C---:B------:R-:W-:Y:S08]  /*bef0*/  HMMA.16816.F32 R20, R192.reuse, R172, R20 ;  /* 0x000000acc014723c */ /* 0x040ff00000001814 */
[C---:B------:R-:W-:Y:S01]  /*bf00*/  HMMA.16816.F32 R24, R192.reuse, R174, R24 ;  /* 0x000000aec018723c */ /* 0x040fe20000001818 */
[----:B------:R-:W2:Y:S07]  /*bf10*/  LDSM.16.M88.4 R172, [R220+0x7000] ;  /* 0x00700000dcac783b */ /* 0x000eae0000000200 */
[C---:B------:R-:W-:Y:S08]  /*bf20*/  HMMA.16816.F32 R28, R192.reuse, R180, R28 ;  /* 0x000000b4c01c723c */ /* 0x040ff0000000181c */
[----:B------:R-:W-:Y:S08]  /*bf30*/  HMMA.16816.F32 R32, R192, R182, R32 ;  /* 0x000000b6c020723c */ /* 0x000ff00000001820 */
[C---:B---3--:R-:W-:Y:S08]  /*bf40*/  HMMA.16816.F32 R4, R188.reuse, R196, R4 ;  /* 0x000000c4bc04723c */ /* 0x048ff00000001804 */
[C---:B------:R-:W-:Y:S08]  /*bf50*/  HMMA.16816.F32 R8, R188.reuse, R198, R8 ;  /* 0x000000c6bc08723c */ /* 0x040ff00000001808 */
[C---:B-1----:R-:W-:Y:S08]  /*bf60*/  HMMA.16816.F32 R12, R188.reuse, R168, R12 ;  /* 0x000000a8bc0c723c */ /* 0x042ff0000000180c */
[C---:B------:R-:W-:Y:S04]  /*bf70*/  HMMA.16816.F32 R16, R188.reuse, R170, R16 ;  /* 0x000000aabc10723c */ /* 0x040fe80000001810 */
[----:B------:R-:W-:Y:S02]  /*bf80*/  FMUL.FTZ R194, R4, c[0x0][0x320] ;  /* 0x0000c80004c27a20 */ /* 0x000fe40000410000 */
[----:B------:R-:W-:Y:S02]  /*bf90*/  FMUL.FTZ R192, R5, c[0x0][0x320] ;  /* 0x0000c80005c07a20 */ /* 0x000fe40000410000 */
[----:B------:R-:W-:Y:S01]  /*bfa0*/  FMUL.FTZ R9, R9, c[0x0][0x320] ;  /* 0x0000c80009097a20 */ /* 0x000fe20000410000 */
[C---:B--2---:R-:W-:Y:S01]  /*bfb0*/  HMMA.16816.F32 R20, R188.reuse, R172, R20 ;  /* 0x000000acbc14723c */ /* 0x044fe20000001814 */
[----:B------:R-:W-:Y:S02]  /*bfc0*/  MUFU.TANH R194, R194 ;  /* 0x000000c200c27308 */ /* 0x000fe40000002400 */
[----:B------:R-:W-:Y:S02]  /*bfd0*/  FMUL.FTZ R10, R10, c[0x0][0x320] ;  /* 0x0000c8000a0a7a20 */ /* 0x000fe40000410000 */
[----:B------:R-:W-:Y:S02]  /*bfe0*/  FMUL.FTZ R11, R11, c[0x0][0x320] ;  /* 0x0000c8000b0b7a20 */ /* 0x000fe40000410000 */
        /* <DEDUP_REMOVED lines=13> */
[----:B------:R1:W-:Y:S01]  /*c0c0*/  MUFU.TANH R164, R11 ;  /* 0x0000000b00a47308 */ /* 0x0003e20000002400 */
[----:B------:R-:W-:Y:S02]  /*c0d0*/  FMUL.FTZ R184, R24, c[0x0][0x320] ;  /* 0x0000c80018b87a20 */ /* 0x000fe40000410000 */
[----:B------:R-:W-:Y:S02]  /*c0e0*/  FMUL.FTZ R18, R18, c[0x0][0x320] ;  /* 0x0000c80012127a20 */ /* 0x000fe40000410000 */
[----:B------:R-:W-:Y:S02]  /*c0f0*/  FMUL.FTZ R19, R19, c[0x0][0x320] ;  /* 0x0000c80013137a20 */ /* 0x000fe40000410000 */
[----:B------:R-:W-:Y:S02]  /*c100*/  FMUL.FTZ R21, R21, c[0x0][0x320] ;  /* 0x0000c80015157a20 */ /* 0x000fe40000410000 */
[----:B------:R-:W-:Y:S01]  /*c110*/  FMUL.FTZ R22, R22, c[0x0][0x320] ;  /* 0x0000c80016167a20 */ /* 0x000fe20000410000 */
[----:B------:R-:W2:Y:S01]  /*c120*/  MUFU.TANH R0, R0 ;  /* 0x0000000000007308 */ /* 0x000ea20000002400 */
[----:B------:R-:W-:Y:S02]  /*c130*/  FMUL.FTZ R23, R23, c[0x0][0x320] ;  /* 0x0000c80017177a20 */ /* 0x000fe40000410000 */
[----:B------:R-:W-:Y:S02]  /*c140*/  FMUL.FTZ R25, R25, c[0x0][0x320] ;  /* 0x0000c80019197a20 */ /* 0x000fe40000410000 */
[----:B------:R-:W-:Y:S02]  /*c150*/  FMUL.FTZ R26, R26, c[0x0][0x320] ;  /* 0x0000c8001a1a7a20 */ /* 0x000fe40000410000 */
[----:B------:R-:W-:Y:S03]  /*c160*/  FMUL.FTZ R27, R27, c[0x0][0x320] ;  /* 0x0000c8001b1b7a20 */ /* 0x000fe60000410000 */
[----:B------:R-:W3:Y:S01]  /*c170*/  MUFU.TANH R192, R192 ;  /* 0x000000c000c07308 */ /* 0x000ee20000002400 */
[----:B-1----:R-:W1:Y:S01]  /*c180*/  LDSM.16.M88.4 R8, [R220+0x7800] ;  /* 0x00780000dc08783b */ /* 0x002e620000000200 */
[----:B------:R-:W-:Y:S08]  /*c190*/  DEPBAR.LE SB0, 0x0 ;  /* 0x000080000000791a */ /* 0x000ff00000000000 */
[----:B------:R4:W1:Y:S01]  /*c1a0*/  MUFU.TANH R6, R2 ;  /* 0x0000000200067308 */ /* 0x0008620000002400 */
[----:B------:R-:W-:Y:S09]  /*c1b0*/  BAR.SYNC.DEFER_BLOCKING 0x0 ;  /* 0x0000000000007b1d */ /* 0x000ff20000010000 */
[----:B------:R-:W1:Y:S01]  /*c1c0*/  MUFU.TANH R195, R195 ;  /* 0x000000c300c37308 */ /* 0x000e620000002400 */
[----:B--2---:R4:W-:Y:S09]  /*c1d0*/  STL [R1], R0 ;  /* 0x0000000001007387 */ /* 0x0049f20000100800 */
[----:B------:R-:W2:Y:S10]  /*c1e0*/  MUFU.TANH R198, R198 ;  /* 0x000000c600c67308 */ /* 0x000eb40000002400 */
[----:B------:R4:W2:Y:S01]  /*c1f0*/  MUFU.TANH R196, R13 ;  /* 0x0000000d00c47308 */ /* 0x0008a20000002400 */
[C---:B-1----:R-:W-:Y:S09]  /*c200*/  HMMA.16816.F32 R28, R188.reuse, R8, R28 ;  /* 0x00000008bc1c723c */ /* 0x042ff2000000181c */
[----:B------:R4:W1:Y:S01]  /*c210*/  MUFU.TANH R197, R14 ;  /* 0x0000000e00c57308 */ /* 0x0008620000002400 */
[----:B------:R-:W-:Y:S09]  /*c220*/  HMMA.16816.F32 R32, R188, R10, R32 ;  /* 0x0000000abc20723c */ /* 0x000ff20000001820 */
[----:B------:R4:W1:Y:S05]  /*c230*/  MUFU.TANH R199, R15 ;  /* 0x0000000f00c77308 */ /* 0x00086a0000002400 */
        /* <DEDUP_REMOVED lines=10> */
[----:B------:R4:W1:Y:S10]  /*c2e0*/  MUFU.TANH R201, R18 ;  /* 0x0000001200c97308 */ /* 0x0008740000002400 */
[----:B------:R4:W1:Y:S10]  /*c2f0*/  MUFU.TANH R203, R19 ;  /* 0x0000001300cb7308 */ /* 0x0008740000002400 */
[----:B------:R-:W1:Y:S10]  /*c300*/  MUFU.TANH R187, R187 ;  /* 0x000000bb00bb7308 */ /* 0x000e740000002400 */
[----:B------:R4:W1:Y:S10]  /*c310*/  MUFU.TANH R186, R21 ;  /* 0x0000001500ba7308 */ /* 0x0008740000002400 */
        /* <DEDUP_REMOVED lines=13> */
[----:B------:R4:W1:Y:S01]  /*c3f0*/  MUFU.TANH R165, R35 ;  /* 0x0000002300a57308 */ /* 0x0008620000002400 */
[----:B------:R-:W-:-:S05]  /*c400*/  @P0 BRA `(.L_x_2002) ;  /* 0x000004a000000947 */ /* 0x000fca0003800000 */
[----:B--23--:R-:W-:Y:S01]  /*c410*/  ISETP.NE.AND P1, PT, R236, 0x1, PT ;  /* 0x00000001ec00780c */ /* 0x00cfe20003f25270 */
[----:B------:R-:W-:Y:S01]  /*c420*/  ULEA UR5, UR20, UR12, 0x6 ;  /* 0x0000000c14057291 */ /* 0x000fe2000f8e303f */
[----:B----4-:R-:W-:Y:S01]  /*c430*/  IADD3 R18, -R250, 0x10, RZ ;  /* 0x00000010fa127810 */ /* 0x010fe20007ffe1ff */
        /* <DEDUP_REMOVED lines=52> */
[----:B------:R-:W-:Y:S05]  /*c780*/  IADD3 R22, P0, R15, R171, RZ ;  /* 0x000000ab0f167210 */ /* 0x000fea0007f1e0ff */
[--C-:B------:R-:W-:Y:S01]  /*c790*/  IMAD.X R23, R7, 0x1, R169.reuse, P0 ;  /* 0x0000000107177824 */ /* 0x100fe200000e06a9 */
        /* <DEDUP_REMOVED lines=17> */
.L_x_2002:
[----:B--234-:R-:W2:Y:S01]  /*c8b0*/  LDL.LU R13, [R1] ;  /* 0x00000000010d7983 */ /* 0x01cea20000300800 */
[----:B------:R-:W-:Y:S01]  /*c8c0*/  FMNMX.FTZ R5, R194, R3, !PT ;  /* 0x00000003c2057209 */ /* 0x000fe20007810000 */
[----:B------:R-:W-:Y:S01]  /*c8d0*/  UISETP.GT.AND UP2, UPT, UR20, UR4, UPT ;  /* 0x000000041400728c */ /* 0x000fe2000bf44270 */
[----:B------:R-:W-:Y:S01]  /*c8e0*/  FMNMX.FTZ R0, R6, R167, !PT ;  /* 0x000000a706007209 */ /* 0x000fe20007810000 */
[----:B------:R-:W-:Y:S01]  /*c8f0*/  LDSM.16.MT88.4 R20, [R226+0x100] ;  /* 0x00010000e214783b */ /* 0x000fe20000004200 */
[----:B------:R-:W-:Y:S01]  /*c900*/  FMNMX.FTZ R5, R192, R5, !PT ;  /* 0x00000005c0057209 */ /* 0x000fe20007810000 */
[----:B------:R-:W-:Y:S01]  /*c910*/  UIADD3 UR20, UR20, -0x1, URZ ;  /* 0xffffffff14147890 */ /* 0x000fe2000fffe03f */
[----:B------:R-:W-:Y:S02]  /*c920*/  MOV R12, R193 ;  /* 0x000000c1000c7202 */ /* 0x000fe40000000f00 */
[----:B------:R-:W-:Y:S02]  /*c930*/  FMNMX.FTZ R0, R195, R0, !PT ;  /* 0x00000000c3007209 */ /* 0x000fe40007810000 */
[----:B------:R-:W-:Y:S01]  /*c940*/  MOV R11, R164 ;  /* 0x000000a4000b7202 */ /* 0x000fe20000000f00 */
[----:B------:R-:W-:Y:S01]  /*c950*/  LDSM.16.MT88.4 R28, [R225+0x100] ;  /* 0x00010000e11c783b */ /* 0x000fe20000004200 */
[----:B------:R-:W-:Y:S02]  /*c960*/  FMNMX.FTZ R0, R12, R0, !PT ;  /* 0x000000000c007209 */ /* 0x000fe40007810000 */
[----:B------:R-:W-:Y:S02]  /*c970*/  PLOP3.LUT P0, PT, PT, PT, UP2, 0x80, 0x0 ;  /* 0x000000000000781c */ /* 0x000fe40003f0f028 */
[----:B------:R-:W-:Y:S03]  /*c980*/  FMNMX.FTZ R0, R11, R0, !PT ;  /* 0x000000000b007209 */ /* 0x000fe60007810000 */
[----:B------:R-:W0:Y:S01]  /*c990*/  LDGDEPBAR ;  /* 0x00000000000079af */ /* 0x000e220000000000 */
[----:B-1----:R-:W-:Y:S04]  /*c9a0*/  FMNMX.FTZ R0, R197, R0, !PT ;  /* 0x00000000c5007209 */ /* 0x002fe80007810000 */
        /* <DEDUP_REMOVED lines=11> */
[----:B------:R-:W1:Y:S01]  /*ca60*/  SHFL.BFLY PT, R7, R4, 0x2, 0x1f ;  /* 0x0c401f0004077f89 */ /* 0x000e6200000e0000 */
[----:B--2---:R-:W-:Y:S04]  /*ca70*/  FMNMX.FTZ R5, R13, R5, !PT ;  /* 0x000000050d057209 */ /* 0x004fe80007810000 */
[----:B------:R-:W-:Y:S04]  /*ca80*/  FMNMX.FTZ R5, R168, R5, !PT ;  /* 0x00000005a8057209 */ /* 0x000fe80007810000 */
[----:B------:R-:W-:Y:S04]  /*ca90*/  FMNMX.FTZ R5, R198, R5, !PT ;  /* 0x00000005c6057209 */ /* 0x000fe80007810000 */
[----:B------:R-:W-:Y:S04]  /*caa0*/  FMNMX.FTZ R5, R196, R5, !PT ;  /* 0x00000005c4057209 */ /* 0x000fe80007810000 */
[----:B------:R-:W-:Y:S04]  /*cab0*/  FMNMX.FTZ R5, R202, R5, !PT ;  /* 0x00000005ca057209 */ /* 0x000fe80007810000 */
[----:B------:R-:W-:Y:S02]  /*cac0*/  FMNMX.FTZ R2, R200, R5, !PT ;  /* 0x00000005c8027209 */ /* 0x000fe40007810000 */
[----:B-1----:R-:W-:Y:S02]  /*cad0*/  FMNMX.FTZ R5, R4, R7, !PT ;  /* 0x0000000704057209 */ /* 0x002fe40007810000 */
[----:B------:R-:W-:Y:S03]  /*cae0*/  FMNMX.FTZ R9, R187, R2, !PT ;  /* 0x00000002bb097209 */ /* 0x000fe60007810000 */
[----:B------:R-:W1:Y:S01]  /*caf0*/  SHFL.BFLY PT, R164, R5, 0x1, 0x1f ;  /* 0x0c201f0005a47f89 */ /* 0x000e6200000e0000 */
[----:B------:R-:W-:Y:S04]  /*cb00*/  FMNMX.FTZ R9, R186, R9, !PT ;  /* 0x00000009ba097209 */ /* 0x000fe80007810000 */
[----:B------:R-:W-:Y:S04]  /*cb10*/  FMNMX.FTZ R9, R184, R9, !PT ;  /* 0x00000009b8097209 */ /* 0x000fe80007810000 */
[----:B------:R-:W-:Y:S04]  /*cb20*/  FMNMX.FTZ R9, R182, R9, !PT ;  /* 0x00000009b6097209 */ /* 0x000fe80007810000 */
[----:B------:R-:W-:Y:S04]  /*cb30*/  FMNMX.FTZ R9, R178, R9, !PT ;  /* 0x00000009b2097209 */ /* 0x000fe80007810000 */
[----:B------:R-:W-:Y:S04]  /*cb40*/  FMNMX.FTZ R9, R180, R9, !PT ;  /* 0x00000009b4097209 */ /* 0x000fe80007810000 */
[----:B------:R-:W-:Y:S02]  /*cb50*/  FMNMX.FTZ R9, R176, R9, !PT ;  /* 0x00000009b0097209 */ /* 0x000fe40007810000 */
[----:B-1----:R-:W-:Y:S02]  /*cb60*/  FMNMX.FTZ R164, R164, R5, !PT ;  /* 0x00000005a4a47209 */ /* 0x002fe40007810000 */
        /* <DEDUP_REMOVED lines=10> */
[----:B------:R-:W-:Y:S01]  /*cc10*/  FFMA.FTZ R192, R13, c[0x0][0x2d0], -R169 ;  /* 0x0000b4000dc07a23 */ /* 0x000fe200000108a9 */
[----:B------:R-:W-:Y:S01]  /*cc20*/  MUFU.EX2 R191, R191 ;  /* 0x000000bf00bf7308 */ /* 0x000fe20000000800 */
[--C-:B------:R-:W-:Y:S02]  /*cc30*/  FFMA.FTZ R188, R12, c[0x0][0x2d0], -R168.reuse ;  /* 0x0000b4000cbc7a23 */ /* 0x100fe400000108a8 */
[----:B------:R-:W1:Y:S01]  /*cc40*/  LDSM.16.MT88.4 R12, [R231+0x100] ;  /* 0x00010000e70c783b */ /* 0x000e620000004200 */
[----:B------:R-:W-:Y:S02]  /*cc50*/  FMUL.FTZ R3, R2, c[0x0][0x2d0] ;  /* 0x0000b40002037a20 */ /* 0x000fe40000410000 */
[----:B------:R-:W-:Y:S02]  /*cc60*/  FADD.FTZ R2, -R164, R167 ;  /* 0x000000a7a4027221 */ /* 0x000fe40000010100 */
[--C-:B------:R-:W-:Y:S02]  /*cc70*/  FFMA.FTZ R194, R194, c[0x0][0x2d0], -R169.reuse ;  /* 0x0000b400c2c27a23 */ /* 0x100fe400000108a9 */
[--C-:B------:R-:W-:Y:S01]  /*cc80*/  FFMA.FTZ R167, R11, c[0x0][0x2d0], -R168.reuse ;  /* 0x0000b4000ba77a23 */ /* 0x100fe200000108a8 */
[----:B------:R-:W2:Y:S01]  /*cc90*/  MUFU.EX2 R3, R3 ;  /* 0x0000000300037308 */ /* 0x000ea20000000800 */
[--C-:B------:R-:W-:Y:S02]  /*cca0*/  FFMA.FTZ R190, R6, c[0x0][0x2d0], -R168.reuse ;  /* 0x0000b40006be7a23 */ /* 0x100fe400000108a8 */
[--C-:B------:R-:W-:Y:S02]  /*ccb0*/  FFMA.FTZ R189, R195, c[0x0][0x2d0], -R168.reuse ;  /* 0x0000b400c3bd7a23 */ /* 0x100fe400000108a8 */
[----:B------:R-:W-:Y:S02]  /*ccc0*/  FMUL.FTZ R4, R2, c[0x0][0x2d0] ;  /* 0x0000b40002047a20 */ /* 0x000fe40000410000 */
[--C-:B------:R-:W-:Y:S02]  /*ccd0*/  FFMA.FTZ R179, R179, c[0x0][0x2d0], -R168.reuse ;  /* 0x0000b400b3b37a23 */ /* 0x100fe400000108a8 */
[--C-:B------:R-:W-:Y:S01]  /*cce0*/  FFMA.FTZ R178, R178, c[0x0][0x2d0], -R169.reuse ;  /* 0x0000b400b2b27a23 */ /* 0x100fe200000108a9 */
[----:B------:R3:W4:Y:S01]  /*ccf0*/  MUFU.EX2 R2, R4 ;  /* 0x0000000400027308 */ /* 0x0007220000000800 */
        /* <DEDUP_REMOVED lines=8> */
[C---:B--2---:R-:W-:Y:S02]  /*cd80*/  FMUL.FTZ R5, R3.reuse, R161 ;  /* 0x000000a103057220 */ /* 0x044fe40000410000 */
[C---:B------:R-:W-:Y:S02]  /*cd90*/  FMUL.FTZ R8, R3.reuse, R156 ;  /* 0x0000009c03087220 */ /* 0x040fe40000410000 */
[C---:B------:R-:W-:Y:S01]  /*cda0*/  FMUL.FTZ R9, R3.reuse, R157 ;  /* 0x0000009d03097220 */ /* 0x040fe20000410000 */
[----:B------:R-:W2:Y:S01]  /*cdb0*/  MUFU.EX2 R193, R193 ;  /* 0x000000c100c17308 */ /* 0x000ea20000000800 */
[C---:B------:R-:W-:Y:S02]  /*cdc0*/  FMUL.FTZ R16, R3.reuse, R148 ;  /* 0x0000009403107220 */ /* 0x040fe40000410000 */
[C---:B------:R-:W-:Y:S02]  /*cdd0*/  FMUL.FTZ R17, R3.reuse, R149 ;  /* 0x0000009503117220 */ /* 0x040fe40000410000 */
[C---:B---3--:R-:W-:Y:S02]  /*cde0*/  FMUL.FTZ R4, R3.reuse, R160 ;  /* 0x000000a003047220 */ /* 0x048fe40000410000 */
[C---:B----4-:R-:W-:Y:S02]  /*cdf0*/  FMUL.FTZ R6, R2.reuse, R162 ;  /* 0x000000a202067220 */ /* 0x050fe40000410000 */
        /* <DEDUP_REMOVED lines=9> */
[----:B------:R-:W-:Y:S02]  /*ce90*/  FMUL.FTZ R25, R3, R141 ;  /* 0x0000008d03197220 */ /* 0x000fe40000410000 */
[C---:B------:R-:W-:Y:S01]  /*cea0*/  FMUL.FTZ R26, R2.reuse, R142 ;  /* 0x0000008e021a7220 */ /* 0x040fe20000410000 */
[----:B--2---:R-:W-:Y:S01]  /*ceb0*/  F2FP.PACK_AB R160, R193, R194 ;  /* 0x000000c2c1a0723e */ /* 0x004fe200000000ff */
[C---:B------:R-:W-:Y:S01]  /*cec0*/  FMUL.FTZ R27, R2.reuse, R143 ;  /* 0x0000008f021b7220 */ /* 0x040fe20000410000 */
[----:B------:R-:W-:Y:S01]  /*ced0*/  LDSM.16.MT88.4 R148, [R224+0x900] ;  /* 0x00090000e094783b */ /* 0x000fe20000004200 */
[C---:B------:R-:W-:Y:S02]  /*cee0*/  FMUL.FTZ R32, R3.reuse, R132 ;  /* 0x0000008403207220 */ /* 0x040fe40000410000 */
[----:B------:R-:W-:Y:S01]  /*cef0*/  FMUL.FTZ R33, R3, R133 ;  /* 0x0000008503217220 */ /* 0x000fe20000410000 */
[----:B------:R-:W2:Y:S01]  /*cf00*/  MUFU.EX2 R189, R189 ;  /* 0x000000bd00bd7308 */ /* 0x000ea20000000800 */
[C---:B------:R-:W-:Y:S02]  /*cf10*/  FMUL.FTZ R34, R2.reuse, R134 ;  /* 0x0000008602227220 */ /* 0x040fe40000410000 */
[C---:B------:R-:W-:Y:S01]  /*cf20*/  FMUL.FTZ R35, R2.reuse, R135 ;  /* 0x0000008702237220 */ /* 0x040fe20000410000 */
[----:B---3--:R-:W-:Y:S01]  /*cf30*/  F2FP.PACK_AB R162, R191, R192 ;  /* 0x000000c0bfa2723e */ /* 0x008fe200000000ff */
[----:B------:R-:W-:Y:S01]  /*cf40*/  LDSM.16.MT88.4 R132, [R225+0x2100] ;  /* 0x00210000e184783b */ /* 0x000fe20000004200 */
[C---:B------:R-:W-:Y:S02]  /*cf50*/  FMUL.FTZ R36, R3.reuse, R36 ;  /* 0x0000002403247220 */ /* 0x040fe40000410000 */
[C---:B------:R-:W-:Y:S02]  /*cf60*/  FMUL.FTZ R37, R3.reuse, R37 ;  /* 0x0000002503257220 */ /* 0x040fe40000410000 */
[----:B------:R-:W-:Y:S01]  /*cf70*/  MUFU.EX2 R188, R188 ;  /* 0x000000bc00bc7308 */ /* 0x000fe20000000800 */
[C---:B------:R-:W-:Y:S02]  /*cf80*/  FMUL.FTZ R38, R2.reuse, R38 ;  /* 0x0000002602267220 */ /* 0x040fe40000410000 */
[----:B------:R-:W-:Y:S01]  /*cf90*/  LDSM.16.MT88.4 R140, [R224+0x2100] ;  /* 0x00210000e08c783b */ /* 0x000fe20000004200 */
[C---:B------:R-:W-:Y:S02]  /*cfa0*/  FMUL.FTZ R39, R2.reuse, R39 ;  /* 0x0000002702277220 */ /* 0x040fe40000410000 */
[C---:B------:R-:W-:Y:S02]  /*cfb0*/  FMUL.FTZ R40, R3.reuse, R40 ;  /* 0x0000002803287220 */ /* 0x040fe40000410000 */
[----:B------:R-:W-:Y:S02]  /*cfc0*/  FMUL.FTZ R41, R3, R41 ;  /* 0x0000002903297220 */ /* 0x000fe40000410000 */
[----:B------:R-:W3:Y:S01]  /*cfd0*/  MUFU.EX2 R167, R167 ;  /* 0x000000a700a77308 */ /* 0x000ee20000000800 */
[C---:B------:R-:W-:Y:S02]  /*cfe0*/  FMUL.FTZ R42, R2.reuse, R42 ;  /* 0x0000002a022a7220 */ /* 0x040fe40000410000 */
[C---:B------:R-:W-:Y:S01]  /*cff0*/  FMUL.FTZ R43, R2.reuse, R43 ;  /* 0x0000002b022b7220 */ /* 0x040fe20000410000 */
        /* <DEDUP_REMOVED lines=17> */
[----:B------:R-:W2:Y:S01]  /*d110*/  MUFU.EX2 R196, R196 ;  /* 0x000000c400c47308 */ /* 0x000ea20000000800 */
[C---:B-1----:R-:W-:Y:S05]  /*d120*/  HMMA.16816.F32 R4, R160.reuse, R12, R4 ;  /* 0x0000000ca004723c */ /* 0x042fea0000001804 */
[C---:B------:R-:W-:Y:S02]  /*d130*/  FMUL.FTZ R57, R3.reuse, R57 ;  /* 0x0000003903397220 */ /* 0x040fe40000410000 */
[C---:B------:R-:W-:Y:S01]  /*d140*/  FMUL.FTZ R12, R3.reuse, R152 ;  /* 0x00000098030c7220 */ /* 0x040fe20000410000 */
[C---:B------:R-:W-:Y:S01]  /*d150*/  HMMA.16816.F32 R8, R160.reuse, R14, R8 ;  /* 0x0000000ea008723c */ /* 0x040fe20000001808 */
[----:B------:R-:W-:Y:S03]  /*d160*/  MUFU.EX2 R200, R200 ;  /* 0x000000c800c87308 */ /* 0x000fe60000000800 */
        /* <DEDUP_REMOVED lines=39> */
[C---:B---3--:R-:W-:Y:S04]  /*d3e0*/  HMMA.16816.F32 R36, R160.reuse, R144, R36 ;  /* 0x00000090a024723c */ /* 0x048fe80000001824 */
        /* <DEDUP_REMOVED lines=74> */
[----:B------:R-:W-:Y:S02]  /*d890*/  FMUL.FTZ R121, R3, R121 ;  /* 0x0000007903797220 */ /* 0x000fe40000410000 */
[C---:B------:R-:W-:Y:S01]  /*d8a0*/  FMUL.FTZ R122, R2.reuse, R122 ;  /* 0x0000007a027a7220 */ /* 0x040fe20000410000 */
[C---:B-1----:R-:W-:Y:S03]  /*d8b0*/  HMMA.16816.F32 R116, R160.reuse, R136, R116 ;  /* 0x00000088a074723c */ /* 0x042fe60000001874 */
[----:B------:R-:W-:Y:S02]  /*d8c0*/  FMUL.FTZ R123, R2, R123 ;  /* 0x0000007b027b7220 */ /* 0x000fe40000410000 */
[--C-:B------:R-:W-:Y:S02]  /*d8d0*/  FFMA.FTZ R198, R199, c[0x0][0x2d0], -R168.reuse ;  /* 0x0000b400c7c67a23 */ /* 0x100fe400000108a8 */
[--C-:B------:R-:W-:Y:S02]  /*d8e0*/  FFMA.FTZ R199, R202, c[0x0][0x2d0], -R169.reuse ;  /* 0x0000b400cac77a23 */ /* 0x100fe400000108a9 */
[--C-:B------:R-:W-:Y:S01]  /*d8f0*/  FFMA.FTZ R202, R203, c[0x0][0x2d0], -R168.reuse ;  /* 0x0000b400cbca7a23 */ /* 0x100fe200000108a8 */
[C---:B------:R-:W-:Y:S01]  /*d900*/  HMMA.16816.F32 R120, R160.reuse, R138, R120 ;  /* 0x0000008aa078723c */ /* 0x040fe20000001878 */
[----:B------:R-:W-:Y:S01]  /*d910*/  MUFU.EX2 R198, R198 ;  /* 0x000000c600c67308 */ /* 0x000fe20000000800 */
[----:B------:R-:W1:Y:S01]  /*d920*/  LDSM.16.MT88.4 R136, [R226+0x900] ;  /* 0x00090000e288783b */ /* 0x000e620000004200 */
[--C-:B------:R-:W-:Y:S02]  /*d930*/  FFMA.FTZ R197, R197, c[0x0][0x2d0], -R168.reuse ;  /* 0x0000b400c5c57a23 */ /* 0x100fe400000108a8 */
[--C-:B------:R-:W-:Y:S02]  /*d940*/  FFMA.FTZ R201, R201, c[0x0][0x2d0], -R168.reuse ;  /* 0x0000b400c9c97a23 */ /* 0x100fe400000108a8 */
[C---:B------:R-:W-:Y:S02]  /*d950*/  FMUL.FTZ R124, R3.reuse, R124 ;  /* 0x0000007c037c7220 */ /* 0x040fe40000410000 */
[C---:B------:R-:W-:Y:S02]  /*d960*/  FMUL.FTZ R125, R3.reuse, R125 ;  /* 0x0000007d037d7220 */ /* 0x040fe40000410000 */
[----:B------:R-:W5:Y:S01]  /*d970*/  MUFU.EX2 R197, R197 ;  /* 0x000000c500c57308 */ /* 0x000f620000000800 */
[C---:B------:R-:W-:Y:S02]  /*d980*/  FMUL.FTZ R126, R2.reuse, R126 ;  /* 0x0000007e027e7220 */ /* 0x040fe40000410000 */
[C---:B------:R-:W-:Y:S02]  /*d990*/  FMUL.FTZ R127, R2.reuse, R127 ;  /* 0x0000007f027f7220 */ /* 0x040fe40000410000 */
[C---:B------:R-:W-:Y:S02]  /*d9a0*/  FMUL.FTZ R128, R3.reuse, R128 ;  /* 0x0000008003807220 */ /* 0x040fe40000410000 */
[----:B------:R-:W-:Y:S02]  /*d9b0*/  FMUL.FTZ R129, R3, R129 ;  /* 0x0000008103817220 */ /* 0x000fe40000410000 */
[C---:B------:R-:W-:Y:S01]  /*d9c0*/  FMUL.FTZ R130, R2.reuse, R130 ;  /* 0x0000008202827220 */ /* 0x040fe20000410000 */
[C---:B---3--:R-:W-:Y:S01]  /*d9d0*/  HMMA.16816.F32 R124, R160.reuse, R132, R124 ;  /* 0x00000084a07c723c */ /* 0x048fe2000000187c */
[----:B------:R-:W3:Y:S02]  /*d9e0*/  MUFU.EX2 R199, R199 ;  /* 0x000000c700c77308 */ /* 0x000ee40000000800 */
[----:B------:R-:W-:Y:S02]  /*d9f0*/  FMUL.FTZ R131, R2, R131 ;  /* 0x0000008302837220 */ /* 0x000fe40000410000 */
[--C-:B------:R-:W-:Y:S02]  /*da00*/  FFMA.FTZ R186, R186, c[0x0][0x2d0], -R169.reuse ;  /* 0x0000b400baba7a23 */ /* 0x100fe400000108a9 */
[----:B--2---:R-:W-:Y:S01]  /*da10*/  F2FP.PACK_AB R132, R196, R195 ;  /* 0x000000c3c484723e */ /* 0x004fe200000000ff */
[--C-:B------:R-:W-:Y:S02]  /*da20*/  FFMA.FTZ R181, R181, c[0x0][0x2d0], -R168.reuse ;  /* 0x0000b400b5b57a23 */ /* 0x100fe400000108a8 */
[----:B------:R-:W-:Y:S01]  /*da30*/  HMMA.16816.F32 R128, R160, R134, R128 ;  /* 0x00000086a080723c */ /* 0x000fe20000001880 */
[----:B------:R-:W-:Y:S01]  /*da40*/  MUFU.EX2 R201, R201 ;  /* 0x000000c900c97308 */ /* 0x000fe20000000800 */
[----:B------:R-:W-:Y:S01]  /*da50*/  LDSM.16.MT88.4 R160, [R224+0x2900] ;  /* 0x00290000e0a0783b */ /* 0x000fe20000004200 */
[--C-:B------:R-:W-:Y:S01]  /*da60*/  FFMA.FTZ R203, R187, c[0x0][0x2d0], -R169.reuse ;  /* 0x0000b400bbcb7a23 */ /* 0x100fe200000108a9 */
[----:B-----5:R-:W-:Y:S01]  /*da70*/  F2FP.PACK_AB R133, R198, R197 ;  /* 0x000000c5c685723e */ /* 0x020fe200000000ff */
[--C-:B------:R-:W-:Y:S02]  /*da80*/  FFMA.FTZ R184, R184, c[0x0][0x2d0], -R169.reuse ;  /* 0x0000b400b8b87a23 */ /* 0x100fe400000108a9 */
[--C-:B------:R-:W-:Y:S02]  /*da90*/  FFMA.FTZ R183, R183, c[0x0][0x2d0], -R168.reuse ;  /* 0x0000b400b7b77a23 */ /* 0x100fe400000108a8 */
[--C-:B------:R-:W-:Y:S02]  /*daa0*/  FFMA.FTZ R182, R182, c[0x0][0x2d0], -R169.reuse ;  /* 0x0000b400b6b67a23 */ /* 0x100fe400000108a9 */
[----:B------:R-:W2:Y:S01]  /*dab0*/  MUFU.EX2 R202, R202 ;  /* 0x000000ca00ca7308 */ /* 0x000ea20000000800 */
[--C-:B------:R-:W-:Y:S02]  /*dac0*/  FFMA.FTZ R180, R180, c[0x0][0x2d0], -R169.reuse ;  /* 0x0000b400b4b47a23 */ /* 0x100fe400000108a9 */
[----:B------:R-:W-:Y:S01]  /*dad0*/  FFMA.FTZ R169, R174, c[0x0][0x2d0], -R169 ;  /* 0x0000b400aea97a23 */ /* 0x000fe200000108a9 */
[----:B---3--:R-:W-:Y:S01]  /*dae0*/  F2FP.PACK_AB R134, R200, R199 ;  /* 0x000000c7c886723e */ /* 0x008fe200000000ff */
[--C-:B------:R-:W-:Y:S02]  /*daf0*/  FFMA.FTZ R166, R166, c[0x0][0x2d0], -R168.reuse ;  /* 0x0000b400a6a67a23 */ /* 0x100fe400000108a8 */
[----:B------:R-:W-:Y:S02]  /*db00*/  FFMA.FTZ R168, R165, c[0x0][0x2d0], -R168 ;  /* 0x0000b400a5a87a23 */ /* 0x000fe400000108a8 */
[----:B------:R-:W-:Y:S01]  /*db10*/  FFMA.FTZ R194, R3, R244, R194 ;  /* 0x000000f403c27223 */ /* 0x000fe200000100c2 */
[----:B------:R-:W-:Y:S01]  /*db20*/  MUFU.EX2 R187, R185 ;  /* 0x000000b900bb7308 */ /* 0x000fe20000000800 */
[----:B------:R-:W-:Y:S01]  /*db30*/  MOV R3, R0 ;  /* 0x0000000000037202 */ /* 0x000fe20000000f00 */
[----:B------:R-:W-:Y:S02]  /*db40*/  FFMA.FTZ R190, R2, R243, R190 ;  /* 0x000000f302be7223 */ /* 0x000fe400000100be */
[----:B------:R-:W-:Y:S02]  /*db50*/  FADD.FTZ R193, R193, R194 ;  /* 0x000000c2c1c17221 */ /* 0x000fe40000010000 */
[----:B------:R-:W-:Y:S02]  /*db60*/  FADD.FTZ R189, R189, R190 ;  /* 0x000000bebdbd7221 */ /* 0x000fe40000010000 */
[----:B------:R-:W-:Y:S02]  /*db70*/  FADD.FTZ R192, R192, R193 ;  /* 0x000000c1c0c07221 */ /* 0x000fe40000010000 */
[----:B------:R-:W-:Y:S01]  /*db80*/  MUFU.EX2 R185, R181 ;  /* 0x000000b500b97308 */ /* 0x000fe20000000800 */
[----:B------:R-:W-:Y:S02]  /*db90*/  FADD.FTZ R2, R188, R189 ;  /* 0x000000bdbc027221 */ /* 0x000fe40000010000 */
[----:B------:R-:W-:Y:S01]  /*dba0*/  FADD.FTZ R192, R191, R192 ;  /* 0x000000c0bfc07221 */ /* 0x000fe20000010000 */
[----:B--2---:R-:W-:Y:S01]  /*dbb0*/  F2FP.PACK_AB R135, R202, R201 ;  /* 0x000000c9ca87723e */ /* 0x004fe200000000ff */
[----:B------:R-:W-:Y:S01]  /*dbc0*/  FADD.FTZ R2, R167, R2 ;  /* 0x00000002a7027221 */ /* 0x000fe20000010000 */
[----:B------:R-:W-:Y:S01]  /*dbd0*/  MOV R167, R164 ;  /* 0x000000a400a77202 */ /* 0x000fe20000000f00 */
[----:B------:R-:W-:Y:S02]  /*dbe0*/  FADD.FTZ R195, R195, R192 ;  /* 0x000000c0c3c37221 */ /* 0x000fe40000010000 */
[----:B------:R-:W-:Y:S01]  /*dbf0*/  FADD.FTZ R197, R197, R2 ;  /* 0x00000002c5c57221 */ /* 0x000fe20000010000 */
[----:B------:R-:W2:Y:S01]  /*dc00*/  MUFU.EX2 R170, R186 ;  /* 0x000000ba00aa7308 */ /* 0x000ea20000000800 */
[C---:B----4-:R-:W-:Y:S05]  /*dc10*/  HMMA.16816.F32 R4, R132.reuse, R140, R4 ;  /* 0x0000008c8404723c */ /* 0x050fea0000001804 */
[----:B------:R-:W-:Y:S02]  /*dc20*/  FADD.FTZ R196, R196, R195 ;  /* 0x000000c3c4c47221 */ /* 0x000fe40000010000 */
[----:B------:R-:W-:Y:S01]  /*dc30*/  FADD.FTZ R198, R198, R197 ;  /* 0x000000c5c6c67221 */ /* 0x000fe20000010000 */
[C---:B------:R-:W-:Y:S01]  /*dc40*/  HMMA.16816.F32 R8, R132.reuse, R142, R8 ;  /* 0x0000008e8408723c */ /* 0x040fe20000001808 */
[----:B------:R-:W3:Y:S01]  /*dc50*/  LDSM.16.MT88.4 R140, [R226+0x2900] ;  /* 0x00290000e28c783b */ /* 0x000ee20000004200 */
[----:B------:R-:W-:Y:S02]  /*dc60*/  MUFU.EX2 R186, R184 ;  /* 0x000000b800ba7308 */ /* 0x000fe40000000800 */
[----:B------:R-:W-:Y:S02]  /*dc70*/  FADD.FTZ R199, R199, R196 ;  /* 0x000000c4c7c77221 */ /* 0x000fe40000010000 */
[----:B------:R-:W-:Y:S02]  /*dc80*/  FADD.FTZ R201, R201, R198 ;  /* 0x000000c6c9c97221 */ /* 0x000fe40000010000 */
[C---:B-1----:R-:W-:Y:S04]  /*dc90*/  HMMA.16816.F32 R12, R132.reuse, R136, R12 ;  /* 0x00000088840c723c */ /* 0x042fe8000000180c */
[----:B------:R-:W-:Y:S01]  /*dca0*/  MUFU.EX2 R184, R182 ;  /* 0x000000b600b87308 */ /* 0x000fe20000000800 */
[----:B------:R-:W-:Y:S01]  /*dcb0*/  FADD.FTZ R200, R200, R199 ;  /* 0x000000c7c8c87221 */ /* 0x000fe20000010000 */
[----:B--2---:R-:W-:Y:S02]  /*dcc0*/  MOV R181, R170 ;  /* 0x000000aa00b57202 */ /* 0x004fe40000000f00 */
[C---:B------:R-:W-:Y:S01]  /*dcd0*/  HMMA.16816.F32 R16, R132.reuse, R138, R16 ;  /* 0x0000008a8410723c */ /* 0x040fe20000001810 */
[----:B------:R-:W1:Y:S03]  /*dce0*/  LDSM.16.MT88.4 R136, [R231+0x4900] ;  /* 0x00490000e788783b */ /* 0x000e660000004200 */
[----:B------:R-:W-:Y:S02]  /*dcf0*/  FADD.FTZ R202, R202, R201 ;  /* 0x000000c9caca7221 */ /* 0x000fe40000010000 */
[----:B------:R-:W-:Y:S02]  /*dd00*/  MUFU.EX2 R170, R178 ;  /* 0x000000b200aa7308 */ /* 0x000fe40000000800 */
[C---:B------:R-:W-:Y:S08]  /*dd10*/  HMMA.16816.F32 R20, R132.reuse, R144, R20 ;  /* 0x000000908414723c */ /* 0x040ff00000001814 */
[C---:B------:R-:W-:Y:S01]  /*dd20*/  HMMA.16816.F32 R24, R132.reuse, R146, R24 ;  /* 0x000000928418723c */ /* 0x040fe20000001818 */
[----:B------:R-:W2:Y:S01]  /*dd30*/  LDSM.16.MT88.4 R144, [R226+0x4900] ;  /* 0x00490000e290783b */ /* 0x000ea20000004200 */
[----:B------:R-:W-:Y:S06]  /*dd40*/  MUFU.EX2 R182, R175 ;  /* 0x000000af00b67308 */ /* 0x000fec0000000800 */
[C---:B------:R-:W-:Y:S04]  /*dd50*/  HMMA.16816.F32 R28, R132.reuse, R148, R28 ;  /* 0x00000094841c723c */ /* 0x040fe8000000181c */
[----:B------:R-:W4:Y:S04]  /*dd60*/  MUFU.EX2 R203, R203 ;  /* 0x000000cb00cb7308 */ /* 0x000f280000000800 */
[C---:B------:R-:W-:Y:S01]  /*dd70*/  HMMA.16816.F32 R32, R132.reuse, R150, R32 ;  /* 0x000000968420723c */ /* 0x040fe20000001820 */
[----:B------:R-:W5:Y:S05]  /*dd80*/  LDSM.16.MT88.4 R148, [R225+0x4900] ;  /* 0x00490000e194783b */ /* 0x000f6a0000004200 */
[----:B------:R-:W1:Y:S02]  /*dd90*/  MUFU.EX2 R171, R183 ;  /* 0x000000b700ab7308 */ /* 0x000e640000000800 */
[C---:B------:R-:W-:Y:S08]  /*dda0*/  HMMA.16816.F32 R36, R132.reuse, R152, R36 ;  /* 0x000000988424723c */ /* 0x040ff00000001824 */
[C---:B------:R-:W-:Y:S01]  /*ddb0*/  HMMA.16816.F32 R40, R132.reuse, R154, R40 ;  /* 0x0000009a8428723c */ /* 0x040fe20000001828 */
[----:B------:R-:W-:Y:S01]  /*ddc0*/  LDSM.16.MT88.4 R152, [R231+0x3100] ;  /* 0x00310000e798783b */ /* 0x000fe20000004200 */
[----:B------:R-:W-:Y:S06]  /*ddd0*/  MUFU.EX2 R183, R180 ;  /* 0x000000b400b77308 */ /* 0x000fec0000000800 */
[C---:B---3--:R-:W-:Y:S04]  /*dde0*/  HMMA.16816.F32 R44, R132.reuse, R140, R44 ;  /* 0x0000008c842c723c */ /* 0x048fe8000000182c */
[----:B------:R-:W3:Y:S04]  /*ddf0*/  MUFU.EX2 R180, R169 ;  /* 0x000000a900b47308 */ /* 0x000ee80000000800 */
[C---:B------:R-:W-:Y:S01]  /*de00*/  HMMA.16816.F32 R48, R132.reuse, R142, R48 ;  /* 0x0000008e8430723c */ /* 0x040fe20000001830 */
[----:B------:R-:W2:Y:S05]  /*de10*/  LDSM.16.MT88.4 R140, [R224+0x4900] ;  /* 0x00490000e08c783b */ /* 0x000eaa0000004200 */
[----:B------:R-:W-:Y:S02]  /*de20*/  MUFU.EX2 R166, R166 ;  /* 0x000000a600a67308 */ /* 0x000fe40000000800 */
[C---:B------:R-:W-:Y:S08]  /*de30*/  HMMA.16816.F32 R52, R132.reuse, R156, R52 ;  /* 0x0000009c8434723c */ /* 0x040ff00000001834 */
[C---:B------:R-:W-:Y:S01]  /*de40*/  HMMA.16816.F32 R56, R132.reuse, R158, R56 ;  /* 0x0000009e8438723c */ /* 0x040fe20000001838 */
[----:B------:R-:W-:Y:S01]  /*de50*/  LDSM.16.MT88.4 R156, [R226+0x3100] ;  /* 0x00310000e29c783b */ /* 0x000fe20000004200 */
[----:B------:R-:W-:Y:S06]  /*de60*/  MUFU.EX2 R165, R168 ;  /* 0x000000a800a57308 */ /* 0x000fec0000000800 */
        /* <DEDUP_REMOVED lines=12> */
[C---:B------:R-:W-:Y:S08]  /*df30*/  HMMA.16816.F32 R92, R132.reuse, R140, R92 ;  /* 0x0000008c845c723c */ /* 0x040ff0000000185c */
        /* <DEDUP_REMOVED lines=11> */
[C---:B---3--:R-:W-:Y:S08]  /*dff0*/  HMMA.16816.F32 R124, R132.reuse, R140, R124 ;  /* 0x0000008c847c723c */ /* 0x048ff0000000187c */
[----:B------:R-:W-:Y:S01]  /*e000*/  HMMA.16816.F32 R128, R132, R142, R128 ;  /* 0x0000008e8480723c */ /* 0x000fe20000001880 */
[----:B------:R-:W3:Y:S06]  /*e010*/  LDSM.16.MT88.4 R140, [R224+0x1100] ;  /* 0x00110000e08c783b */ /* 0x000eec0000004200 */
[----:B----4-:R-:W-:Y:S01]  /*e020*/  F2FP.PACK_AB R132, R181, R203 ;  /* 0x000000cbb584723e */ /* 0x010fe200000000ff */
[----:B------:R-:W-:Y:S01]  /*e030*/  FADD.FTZ R203, R203, R200 ;  /* 0x000000c8cbcb7221 */ /* 0x000fe20000010000 */
[----:B------:R-:W-:Y:S03]  /*e040*/  F2FP.PACK_AB R133, R171, R187 ;  /* 0x000000bbab85723e */ /* 0x000fe600000000ff */
[----:B------:R-:W-:Y:S02]  /*e050*/  F2FP.PACK_AB R134, R184, R186 ;  /* 0x000000bab886723e */ /* 0x000fe400000000ff */
[----:B------:R-:W-:Y:S07]  /*e060*/  F2FP.PACK_AB R135, R172, R185 ;  /* 0x000000b9ac87723e */ /* 0x000fee00000000ff */
        /* <DEDUP_REMOVED lines=8> */
[----:B------:R-:W-:Y:S07]  /*e0f0*/  LDSM.16.MT88.4 R148, [R231+0x7100] ;  /* 0x00710000e794783b */ /* 0x000fee0000004200 */
[C---:B---3--:R-:W-:Y:S08]  /*e100*/  HMMA.16816.F32 R28, R132.reuse, R140, R28 ;  /* 0x0000008c841c723c */ /* 0x048ff0000000181c */
[C---:B------:R-:W-:Y:S01]  /*e110*/  HMMA.16816.F32 R32, R132.reuse, R142, R32 ;  /* 0x0000008e8420723c */ /* 0x040fe20000001820 */
[----:B------:R-:W3:Y:S07]  /*e120*/  LDSM.16.MT88.4 R140, [R226+0x5100] ;  /* 0x00510000e28c783b */ /* 0x000eee0000004200 */
[C---:B------:R-:W-:Y:S08]  /*e130*/  HMMA.16816.F32 R36, R132.reuse, R152, R36 ;  /* 0x000000988424723c */ /* 0x040ff00000001824 */
        /* <DEDUP_REMOVED lines=11> */
[C---:B------:R-:W-:Y:S01]  /*e1f0*/  HMMA.16816.F32 R68, R132.reuse, R160, R68 ;  /* 0x000000a08444723c */ /* 0x040fe20000001844 */
[----:B------:R-:W4:Y:S06]  /*e200*/  MUFU.EX2 R160, R176 ;  /* 0x000000b000a07308 */ /* 0x000f2c0000000800 */
[----:B------:R-:W-:Y:S01]  /*e210*/  MOV R161, R171 ;  /* 0x000000ab00a17202 */ /* 0x000fe20000000f00 */
[C---:B------:R-:W-:Y:S03]  /*e220*/  HMMA.16816.F32 R72, R132.reuse, R162, R72 ;  /* 0x000000a28448723c */ /* 0x040fe60000001848 */
[----:B------:R5:W2:Y:S05]  /*e230*/  MUFU.EX2 R171, R177 ;  /* 0x000000b100ab7308 */ /* 0x000aaa0000000800 */
[C---:B---3--:R-:W-:Y:S08]  /*e240*/  HMMA.16816.F32 R76, R132.reuse, R140, R76 ;  /* 0x0000008c844c723c */ /* 0x048ff0000000184c */
[C---:B------:R-:W-:Y:S01]  /*e250*/  HMMA.16816.F32 R80, R132.reuse, R142, R80 ;  /* 0x0000008e8450723c */ /* 0x040fe20000001850 */
[----:B------:R-:W3:Y:S07]  /*e260*/  LDSM.16.MT88.4 R140, [R226+0x7100] ;  /* 0x00710000e28c783b */ /* 0x000eee0000004200 */
[C---:B-1----:R-:W-:Y:S01]  /*e270*/  HMMA.16816.F32 R84, R132.reuse, R136, R84 ;  /* 0x000000888454723c */ /* 0x042fe20000001854 */
[----:B-----5:R-:W-:Y:S07]  /*e280*/  LDSM.16.MT88.4 R176, [R224+0x1900] ;  /* 0x00190000e0b0783b */ /* 0x020fee0000004200 */
[C---:B------:R-:W-:Y:S01]  /*e290*/  HMMA.16816.F32 R88, R132.reuse, R138, R88 ;  /* 0x0000008a8458723c */ /* 0x040fe20000001858 */
[----:B------:R-:W1:Y:S07]  /*e2a0*/  LDSM.16.MT88.4 R136, [R224+0x7100] ;  /* 0x00710000e088783b */ /* 0x000e6e0000004200 */
[C---:B--2---:R-:W-:Y:S08]  /*e2b0*/  HMMA.16816.F32 R92, R132.reuse, R144, R92 ;  /* 0x00000090845c723c */ /* 0x044ff0000000185c */
[C---:B------:R-:W-:Y:S01]  /*e2c0*/  HMMA.16816.F32 R96, R132.reuse, R146, R96 ;  /* 0x000000928460723c */ /* 0x040fe20000001860 */
[----:B------:R-:W2:Y:S07]  /*e2d0*/  LDSM.16.MT88.4 R144, [R226+0x1900] ;  /* 0x00190000e290783b */ /* 0x000eae0000004200 */
[C---:B------:R-:W-:Y:S07]  /*e2e0*/  HMMA.16816.F32 R100, R132.reuse, R148, R100 ;  /* 0x000000948464723c */ /* 0x040fee0000001864 */
[----:B------:R-:W-:Y:S01]  /*e2f0*/  MOV R149, R172 ;  /* 0x000000ac00957202 */ /* 0x000fe20000000f00 */
[C---:B------:R-:W-:Y:S01]  /*e300*/  HMMA.16816.F32 R104, R132.reuse, R150, R104 ;  /* 0x000000968468723c */ /* 0x040fe20000001868 */
[----:B------:R-:W5:Y:S07]  /*e310*/  LDSM.16.MT88.4 R172, [R225+0x1900] ;  /* 0x00190000e1ac783b */ /* 0x000f6e0000004200 */
[C---:B---3--:R-:W-:Y:S07]  /*e320*/  HMMA.16816.F32 R108, R132.reuse, R140, R108 ;  /* 0x0000008c846c723c */ /* 0x048fee000000186c */
[----:B------:R-:W-:Y:S01]  /*e330*/  MOV R140, R180 ;  /* 0x000000b4008c7202 */ /* 0x000fe20000000f00 */
[C---:B------:R-:W-:Y:S04]  /*e340*/  HMMA.16816.F32 R112, R132.reuse, R142, R112 ;  /* 0x0000008e8470723c */ /* 0x040fe80000001870 */
[----:B----4-:R-:W-:Y:S03]  /*e350*/  MOV R141, R160 ;  /* 0x000000a0008d7202 */ /* 0x010fe60000000f00 */
[----:B------:R-:W-:Y:S01]  /*e360*/  MOV R143, R181 ;  /* 0x000000b5008f7202 */ /* 0x000fe20000000f00 */
[C---:B------:R-:W-:Y:S04]  /*e370*/  HMMA.16816.F32 R116, R132.reuse, R152, R116 ;  /* 0x000000988474723c */ /* 0x040fe80000001874 */
[----:B------:R-:W-:Y:S04]  /*e380*/  MOV R142, R161 ;  /* 0x000000a1008e7202 */ /* 0x000fe80000000f00 */
[C---:B------:R-:W-:Y:S08]  /*e390*/  HMMA.16816.F32 R120, R132.reuse, R154, R120 ;  /* 0x0000009a8478723c */ /* 0x040ff00000001878 */
[C---:B-1----:R-:W-:Y:S07]  /*e3a0*/  HMMA.16816.F32 R124, R132.reuse, R136, R124 ;  /* 0x00000088847c723c */ /* 0x042fee000000187c */
[----:B------:R-:W-:Y:S01]  /*e3b0*/  MOV R136, R182 ;  /* 0x000000b600887202 */ /* 0x000fe20000000f00 */
[----:B------:R-:W-:Y:S04]  /*e3c0*/  HMMA.16816.F32 R128, R132, R138, R128 ;  /* 0x0000008a8480723c */ /* 0x000fe80000001880 */
[----:B------:R-:W-:Y:S02]  /*e3d0*/  MOV R137, R183 ;  /* 0x000000b700897202 */ /* 0x000fe40000000f00 */
[----:B------:R-:W1:Y:S01]  /*e3e0*/  LDSM.16.MT88.4 R180, [R231+0x3900] ;  /* 0x00390000e7b4783b */ /* 0x000e620000004200 */
[----:B------:R-:W-:Y:S02]  /*e3f0*/  MOV R134, R171 ;  /* 0x000000ab00867202 */ /* 0x000fe40000000f00 */
[----:B------:R-:W-:Y:S03]  /*e400*/  MOV R135, R170 ;  /* 0x000000aa00877202 */ /* 0x000fe60000000f00 */
[----:B------:R-:W-:Y:S02]  /*e410*/  F2FP.PACK_AB R169, R136, R134 ;  /* 0x0000008688a9723e */ /* 0x000fe400000000ff */
[----:B------:R-:W-:Y:S02]  /*e420*/  F2FP.PACK_AB R168, R137, R135 ;  /* 0x0000008789a8723e */ /* 0x000fe400000000ff */
[----:B------:R-:W-:Y:S02]  /*e430*/  F2FP.PACK_AB R170, R140, R141 ;  /* 0x0000008d8caa723e */ /* 0x000fe400000000ff */
[----:B------:R-:W-:Y:S02]  /*e440*/  F2FP.PACK_AB R171, R165, R166 ;  /* 0x000000a6a5ab723e */ /* 0x000fe400000000ff */
[----:B------:R-:W-:Y:S02]  /*e450*/  MOV R132, R184 ;  /* 0x000000b800847202 */ /* 0x000fe40000000f00 */
[----:B------:R-:W-:Y:S02]  /*e460*/  MOV R138, R185 ;  /* 0x000000b9008a7202 */ /* 0x000fe40000000f00 */
[----:B------:R-:W-:Y:S01]  /*e470*/  MOV R139, R186 ;  /* 0x000000ba008b7202 */ /* 0x000fe20000000f00 */
[C---:B------:R-:W-:Y:S01]  /*e480*/  HMMA.16816.F32 R160, R168.reuse, R156, R4 ;  /* 0x0000009ca8a0723c */ /* 0x040fe20000001804 */
[----:B------:R-:W-:Y:S04]  /*e490*/  LDSM.16.MT88.4 R4, [R225+0x3900] ;  /* 0x00390000e104783b */ /* 0x000fe80000004200 */
[----:B------:R-:W-:Y:S03]  /*e4a0*/  MOV R133, R187 ;  /* 0x000000bb00857202 */ /* 0x000fe60000000f00 */
[C---:B------:R-:W-:Y:S01]  /*e4b0*/  HMMA.16816.F32 R156, R168.reuse, R158, R8 ;  /* 0x0000009ea89c723c */ /* 0x040fe20000001808 */
[----:B------:R-:W3:Y:S06]  /*e4c0*/  LDSM.16.MT88.4 R184, [R226+0x3900] ;  /* 0x00390000e2b8783b */ /* 0x000eec0000004200 */
[----:B------:R-:W-:Y:S01]  /*e4d0*/  MOV R11, R149 ;  /* 0x00000095000b7202 */ /* 0x000fe20000000f00 */
[C---:B--2---:R-:W-:Y:S01]  /*e4e0*/  HMMA.16816.F32 R152, R168.reuse, R144, R12 ;  /* 0x00000090a898723c */ /* 0x044fe2000000180c */
[----:B------:R-:W-:Y:S07]  /*e4f0*/  LDSM.16.MT88.4 R12, [R231+0x5900] ;  /* 0x00590000e70c783b */ /* 0x000fee0000004200 */
[C---:B------:R-:W-:Y:S07]  /*e500*/  HMMA.16816.F32 R148, R168.reuse, R146, R16 ;  /* 0x00000092a894723c */ /* 0x040fee0000001810 */
[----:B------:R-:W-:Y:S01]  /*e510*/  MOV R19, R132 ;  /* 0x0000008400137202 */ /* 0x000fe20000000f00 */
[C---:B-----5:R-:W-:Y:S04]  /*e520*/  HMMA.16816.F32 R144, R168.reuse, R172, R20 ;  /* 0x000000aca890723c */ /* 0x060fe80000001814 */
[----:B------:R-:W-:Y:S02]  /*e530*/  MOV R18, R11 ;  /* 0x0000000b00127202 */ /* 0x000fe40000000f00 */
[----:B------:R-:W2:Y:S01]  /*e540*/  LDSM.16.MT88.4 R8, [R224+0x3900] ;  /* 0x00390000e008783b */ /* 0x000ea20000004200 */
        /* <DEDUP_REMOVED lines=10> */
[C---:B------:R-:W-:Y:S07]  /*e5f0*/  HMMA.16816.F32 R136, R168.reuse, R176, R28 ;  /* 0x000000b0a888723c */ /* 0x040fee000000181c */
[----:B------:R-:W-:Y:S02]  /*e600*/  MOV R31, R133 ;  /* 0x00000085001f7202 */ /* 0x000fe40000000f00 */
[----:B------:R-:W-:Y:S03]  /*e610*/  MOV R177, R134 ;  /* 0x0000008600b17202 */ /* 0x000fe60000000f00 */
[----:B------:R-:W-:Y:S02]  /*e620*/  MOV R176, R135 ;  /* 0x0000008700b07202 */ /* 0x000fe40000000f00 */
[C---:B------:R-:W-:Y:S01]  /*e630*/  HMMA.16816.F32 R132, R168.reuse, R178, R32 ;  /* 0x000000b2a884723c */ /* 0x040fe20000001820 */
[----:B------:R-:W-:Y:S06]  /*e640*/  LDSM.16.MT88.4 R32, [R226+0x7900] ;  /* 0x00790000e220783b */ /* 0x000fec0000004200 */
[----:B------:R-:W-:Y:S01]  /*e650*/  MOV R179, R18 ;  /* 0x0000001200b37202 */ /* 0x000fe20000000f00 */
[C---:B-1----:R-:W-:Y:S04]  /*e660*/  HMMA.16816.F32 R36, R168.reuse, R180, R36 ;  /* 0x000000b4a824723c */ /* 0x042fe80000001824 */
[----:B------:R-:W-:Y:S02]  /*e670*/  MOV R178, R19 ;  /* 0x0000001300b27202 */ /* 0x000fe40000000f00 */
[----:B------:R-:W1:Y:S01]  /*e680*/  LDSM.16.MT88.4 R16, [R226+0x5900] ;  /* 0x00590000e210783b */ /* 0x000e620000004200 */
[----:B------:R-:W-:Y:S01]  /*e690*/  MOV R181, R20 ;  /* 0x0000001400b57202 */ /* 0x000fe20000000f00 */
[C---:B------:R-:W-:Y:S04]  /*e6a0*/  HMMA.16816.F32 R40, R168.reuse, R182, R40 ;  /* 0x000000b6a828723c */ /* 0x040fe80000001828 */
[----:B------:R-:W-:Y:S03]  /*e6b0*/  MOV R180, R21 ;  /* 0x0000001500b47202 */ /* 0x000fe60000000f00 */
[----:B------:R-:W-:Y:S01]  /*e6c0*/  MOV R183, R22 ;  /* 0x0000001600b77202 */ /* 0x000fe20000000f00 */
[C---:B---3--:R-:W-:Y:S04]  /*e6d0*/  HMMA.16816.F32 R44, R168.reuse, R184, R44 ;  /* 0x000000b8a82c723c */ /* 0x048fe8000000182c */
[----:B------:R-:W-:Y:S02]  /*e6e0*/  MOV R182, R23 ;  /* 0x0000001700b67202 */ /* 0x000fe40000000f00 */
[----:B------:R-:W3:Y:S01]  /*e6f0*/  LDSM.16.MT88.4 R20, [R225+0x5900] ;  /* 0x00590000e114783b */ /* 0x000ee20000004200 */
[----:B------:R-:W-:Y:S01]  /*e700*/  MOV R185, R31 ;  /* 0x0000001f00b97202 */ /* 0x000fe20000000f00 */
[C---:B------:R-:W-:Y:S04]  /*e710*/  HMMA.16816.F32 R48, R168.reuse, R186, R48 ;  /* 0x000000baa830723c */ /* 0x040fe80000001830 */
[----:B------:R-:W-:Y:S02]  /*e720*/  FADD.FTZ R2, R185, R202 ;  /* 0x000000cab9027221 */ /* 0x000fe40000010000 */
[----:B------:R-:W4:Y:S02]  /*e730*/  LDSM.16.MT88.4 R28, [R231+0x7900] ;  /* 0x00790000e71c783b */ /* 0x000f240000004200 */
[C---:B------:R-:W-:Y:S04]  /*e740*/  HMMA.16816.F32 R52, R168.reuse, R4, R52 ;  /* 0x00000004a834723c */ /* 0x040fe80000001834 */
[----:B------:R-:W-:Y:S04]  /*e750*/  FADD.FTZ R2, R183, R2 ;  /* 0x00000002b7027221 */ /* 0x000fe80000010000 */
[C---:B------:R-:W-:Y:S01]  /*e760*/  HMMA.16816.F32 R56, R168.reuse, R6, R56 ;  /* 0x00000006a838723c */ /* 0x040fe20000001838 */
[----:B------:R-:W5:Y:S03]  /*e770*/  LDSM.16.MT88.4 R4, [R225+0x7900] ;  /* 0x00790000e104783b */ /* 0x000f660000004200 */
[----:B------:R-:W-:Y:S04]  /*e780*/  FADD.FTZ R2, R181, R2 ;  /* 0x00000002b5027221 */ /* 0x000fe80000010000 */
[C---:B--2---:R-:W-:Y:S04]  /*e790*/  HMMA.16816.F32 R60, R168.reuse, R8, R60 ;  /* 0x00000008a83c723c */ /* 0x044fe8000000183c */
[----:B------:R-:W-:Y:S04]  /*e7a0*/  FADD.FTZ R2, R179, R2 ;  /* 0x00000002b3027221 */ /* 0x000fe80000010000 */
[C---:B------:R-:W-:Y:S01]  /*e7b0*/  HMMA.16816.F32 R64, R168.reuse, R10, R64 ;  /* 0x0000000aa840723c */ /* 0x040fe20000001840 */
[----:B------:R-:W2:Y:S03]  /*e7c0*/  LDSM.16.MT88.4 R8, [R224+0x7900] ;  /* 0x00790000e008783b */ /* 0x000ea60000004200 */
[----:B------:R-:W-:Y:S04]  /*e7d0*/  FADD.FTZ R2, R177, R2 ;  /* 0x00000002b1027221 */ /* 0x000fe80000010000 */
[C---:B------:R-:W-:Y:S08]  /*e7e0*/  HMMA.16816.F32 R68, R168.reuse, R12, R68 ;  /* 0x0000000ca844723c */ /* 0x040ff00000001844 */
[C---:B------:R-:W-:Y:S08]  /*e7f0*/  HMMA.16816.F32 R72, R168.reuse, R14, R72 ;  /* 0x0000000ea848723c */ /* 0x040ff00000001848 */
[C---:B-1----:R-:W-:Y:S08]  /*e800*/  HMMA.16816.F32 R76, R168.reuse, R16, R76 ;  /* 0x00000010a84c723c */ /* 0x042ff0000000184c */
[C---:B------:R-:W-:Y:S08]  /*e810*/  HMMA.16816.F32 R80, R168.reuse, R18, R80 ;  /* 0x00000012a850723c */ /* 0x040ff00000001850 */
[C---:B---3--:R-:W-:Y:S08]  /*e820*/  HMMA.16816.F32 R84, R168.reuse, R20, R84 ;  /* 0x00000014a854723c */ /* 0x048ff00000001854 */
[C---:B------:R-:W-:Y:S08]  /*e830*/  HMMA.16816.F32 R88, R168.reuse, R22, R88 ;  /* 0x00000016a858723c */ /* 0x040ff00000001858 */
[C---:B------:R-:W-:Y:S08]  /*e840*/  HMMA.16816.F32 R92, R168.reuse, R24, R92 ;  /* 0x00000018a85c723c */ /* 0x040ff0000000185c */
[C---:B------:R-:W-:Y:S08]  /*e850*/  HMMA.16816.F32 R96, R168.reuse, R26, R96 ;  /* 0x0000001aa860723c */ /* 0x040ff00000001860 */
[C---:B----4-:R-:W-:Y:S08]  /*e860*/  HMMA.16816.F32 R100, R168.reuse, R28, R100 ;  /* 0x0000001ca864723c */ /* 0x050ff00000001864 */
[C---:B------:R-:W-:Y:S08]  /*e870*/  HMMA.16816.F32 R104, R168.reuse, R30, R104 ;  /* 0x0000001ea868723c */ /* 0x040ff00000001868 */
[C---:B------:R-:W-:Y:S08]  /*e880*/  HMMA.16816.F32 R108, R168.reuse, R32, R108 ;  /* 0x00000020a86c723c */ /* 0x040ff0000000186c */
[C---:B------:R-:W-:Y:S08]  /*e890*/  HMMA.16816.F32 R112, R168.reuse, R34, R112 ;  /* 0x00000022a870723c */ /* 0x040ff00000001870 */
[C---:B-----5:R-:W-:Y:S07]  /*e8a0*/  HMMA.16816.F32 R116, R168.reuse, R4, R116 ;  /* 0x00000004a874723c */ /* 0x060fee0000001874 */
[----:B------:R-:W-:Y:S01]  /*e8b0*/  FADD.FTZ R4, R182, R203 ;  /* 0x000000cbb6047221 */ /* 0x000fe20000010000 */
[C---:B------:R-:W-:Y:S04]  /*e8c0*/  HMMA.16816.F32 R120, R168.reuse, R6, R120 ;  /* 0x00000006a878723c */ /* 0x040fe80000001878 */
[----:B------:R-:W-:Y:S02]  /*e8d0*/  FADD.FTZ R4, R180, R4 ;  /* 0x00000004b4047221 */ /* 0x000fe40000010000 */
[----:B------:R-:W-:Y:S02]  /*e8e0*/  FADD.FTZ R5, R175, R2 ;  /* 0x00000002af057221 */ /* 0x000fe40000010000 */
[C---:B--2---:R-:W-:Y:S04]  /*e8f0*/  HMMA.16816.F32 R124, R168.reuse, R8, R124 ;  /* 0x00000008a87c723c */ /* 0x044fe8000000187c */
[----:B------:R-:W-:Y:S02]  /*e900*/  FADD.FTZ R4, R178, R4 ;  /* 0x00000004b2047221 */ /* 0x000fe40000010000 */
[----:B------:R-:W-:Y:S02]  /*e910*/  FADD.FTZ R166, R166, R5 ;  /* 0x00000005a6a67221 */ /* 0x000fe40000010000 */
[----:B------:R-:W-:Y:S01]  /*e920*/  FADD.FTZ R4, R176, R4 ;  /* 0x00000004b0047221 */ /* 0x000fe20000010000 */
[----:B------:R-:W-:Y:S03]  /*e930*/  HMMA.16816.F32 R128, R168, R10, R128 ;  /* 0x0000000aa880723c */ /* 0x000fe60000001880 */
[----:B------:R-:W-:Y:S02]  /*e940*/  FADD.FTZ R4, R174, R4 ;  /* 0x00000004ae047221 */ /* 0x000fe40000010000 */
[----:B------:R-:W-:Y:S02]  /*e950*/  FADD.FTZ R243, R165, R166 ;  /* 0x000000a6a5f37221 */ /* 0x000fe40000010000 */
[----:B------:R-:W-:Y:S05]  /*e960*/  FADD.FTZ R4, R172, R4 ;  /* 0x00000004ac047221 */ /* 0x000fea0000010000 */
[----:B------:R-:W-:Y:S01]  /*e970*/  FADD.FTZ R244, R173, R4 ;  /* 0x00000004adf47221 */ /* 0x000fe20000010000 */
[----:B------:R-:W-:-:S05]  /*e980*/  @P0 BRA `(.L_x_2003) ;  /* 0xffffc51000000947 */ /* 0x000fca000383ffff */
.L_x_2000:
[----:B------:R-:W-:-:S06]  /*e990*/  UISETP.GE.AND UP2, UPT, UR20, UR9, UPT ;  /* 0x000000091400728c */ /* 0x000fcc000bf46270 */
[----:B------:R-:W-:-:S13]  /*e9a0*/  PLOP3.LUT P0, PT, PT, PT, UP2, 0x40, 0x0 ;  /* 0x000000000000781c */ /* 0x000fda0003f0e828 */
[----:B------:R-:W-:Y:S05]  /*e9b0*/  @P0 BRA `(.L_x_2004) ;  /* 0x0000442000000947 */ /* 0x000fea0003800000 */
[----:B------:R-:W-:Y:S01]  /*e9c0*/  SHF.R.S32.HI R248, RZ, 0x1f, R207 ;  /* 0x0000001ffff87819 */ /* 0x000fe200000114cf */
[----:B------:R-:W-:Y:S01]  /*e9d0*/  IMAD.MOV.U32 R2, RZ, RZ, R164 ;  /* 0x000000ffff027224 */ /* 0x000fe200078e00a4 */
[C---:B------:R-:W-:Y:S01]  /*e9e0*/  SHF.L.U64.HI R247, R206.reuse, 0x1, R247 ;  /* 0x00000001cef77819 */ /* 0x040fe200000102f7 */
[----:B------:R-:W-:Y:S01]  /*e9f0*/  IMAD.MOV.U32 R3, RZ, RZ, R0 ;  /* 0x000000ffff037224 */ /* 0x000fe200078e0000 */
[C---:B------:R-:W-:Y:S01]  /*ea00*/  SHF.L.U64.HI R248, R207.reuse, 0x1, R248 ;  /* 0x00000001cff87819 */ /* 0x040fe200000102f8 */
[----:B------:R-:W-:Y:S01]  /*ea10*/  IMAD.SHL.U32 R249, R207, 0x2, RZ ;  /* 0x00000002cff97824 */ /* 0x000fe200078e00ff */
[----:B------:R-:W-:Y:S01]  /*ea20*/  SHF.L.U32 R250, R206, 0x1, RZ ;  /* 0x00000001cefa7819 */ /* 0x000fe200000006ff */
[C---:B------:R-:W-:Y:S01]  /*ea30*/  IMAD.SHL.U32 R251, R205.reuse, 0x2, RZ ;  /* 0x00000002cdfb7824 */ /* 0x040fe200078e00ff */
[----:B------:R-:W-:Y:S02]  /*ea40*/  SHF.L.U64.HI R246, R205, 0x1, R246 ;  /* 0x00000001cdf67819 */ /* 0x000fe400000102f6 */
[----:B------:R-:W-:-:S02]  /*ea50*/  SHF.L.U64.HI R245, R204, 0x1, R245 ;  /* 0x00000001ccf57819 */ /* 0x000fc400000102f5 */
[----:B------:R-:W-:Y:S02]  /*ea60*/  SHF.L.U32 R252, R204, 0x1, RZ ;  /* 0x00000001ccfc7819 */ /* 0x000fe400000006ff */
.L_x_2014:
[----:B------:R-:W-:Y:S01]  /*ea70*/  SHF.R.S32.HI R5, RZ, 0x1f, R238 ;  /* 0x0000001fff057819 */ /* 0x000fe200000114ee */
[----:B------:R-:W-:Y:S04]  /*ea80*/  DEPBAR.LE SB0, 0x0 ;  /* 0x000080000000791a */ /* 0x000fe80000000000 */
[----:B------:R-:W-:Y:S01]  /*ea90*/  IMAD R5, R5, c[0x0][0x208], RZ ;  /* 0x0000820005057a24 */ /* 0x000fe200078e02ff */
[----:B------:R-:W-:Y:S01]  /*eaa0*/  BAR.SYNC.DEFER_BLOCKING 0x0 ;  /* 0x0000000000007b1d */ /* 0x000fe20000010000 */
[C---:B------:R-:W-:Y:S01]  /*eab0*/  IMAD.WIDE.U32 R6, R238.reuse, c[0x0][0x208], RZ ;  /* 0x00008200ee067a25 */ /* 0x040fe200078e00ff */
[----:B------:R-:W-:Y:S01]  /*eac0*/  SHF.R.S32.HI R0, RZ, 0x1f, R237 ;  /* 0x0000001fff007819 */ /* 0x000fe200000114ed */
[----:B------:R-:W-:Y:S02]  /*ead0*/  UISETP.GT.AND UP2, UPT, UR20, UR9, UPT ;  /* 0x000000091400728c */ /* 0x000fe4000bf44270 */
[----:B------:R-:W-:Y:S02]  /*eae0*/  IMAD R5, R238, c[0x0][0x20c], R5 ;  /* 0x00008300ee057a24 */ /* 0x000fe400078e0205 */
[----:B------:R-:W-:Y:S03]  /*eaf0*/  IMAD R0, R0, c[0x0][0x218], RZ ;  /* 0x0000860000007a24 */ /* 0x000fe600078e02ff */
[----:B------:R-:W-:Y:S01]  /*eb00*/  IADD3 R7, R7, R5, RZ ;  /* 0x0000000507077210 */ /* 0x000fe20007ffe0ff */
[C---:B------:R-:W-:Y:S04]  /*eb10*/  IMAD R0, R237.reuse, c[0x0][0x21c], R0 ;  /* 0x00008700ed007a24 */ /* 0x040fe800078e0200 */
[----:B------:R-:W-:Y:S05]  /*eb20*/  IMAD.WIDE.U32 R6, R237, c[0x0][0x218], R6 ;  /* 0x00008600ed067a25 */ /* 0x000fea00078e0006 */
[----:B------:R-:W-:Y:S04]  /*eb30*/  IADD3 R5, P0, R6, UR22, RZ ;  /* 0x0000001606057c10 */ /* 0x000fe8000ff1e0ff */
[----:B------:R-:W-:Y:S01]  /*eb40*/  IADD3.X R0, R7, UR6, R0, P0, !PT ;  /* 0x0000000607007c10 */ /* 0x000fe200087fe400 */
[----:B------:R-:W-:Y:S01]  /*eb50*/  LDSM.16.M88.4 R32, [R234+0x10100] ;  /* 0x01010000ea20783b */ /* 0x000fe20000000200 */
[C---:B------:R-:W-:Y:S04]  /*eb60*/  LEA R14, P0, R5.reuse, c[0x0][0x1f8], 0x1 ;  /* 0x00007e00050e7a11 */ /* 0x040fe800078008ff */
[----:B------:R-:W-:Y:S01]  /*eb70*/  LEA.HI.X R13, R5, c[0x0][0x1fc], R0, 0x1, P0 ;  /* 0x00007f00050d7a11 */ /* 0x000fe200000f0c00 */
[----:B------:R-:W1:Y:S06]  /*eb80*/  LDSM.16.M88.4 R8, [R233+0x8100] ;  /* 0x00810000e908783b */ /* 0x000e6c0000000200 */
[----:B------:R-:W2:Y:S06]  /*eb90*/  SHFL.IDX PT, R28, R14, RZ, 0x181f ;  /* 0x00181fff0e1c7589 */ /* 0x000eac00000e0000 */
[----:B------:R-:W3:Y:S06]  /*eba0*/  SHFL.IDX PT, R12, R13, RZ, 0x181f ;  /* 0x00181fff0d0c7589 */ /* 0x000eec00000e0000 */
[----:B------:R-:W-:Y:S06]  /*ebb0*/  LDSM.16.M88.4 R16, [R233+0x8900] ;  /* 0x00890000e910783b */ /* 0x000fec0000000200 */
[----:B------:R-:W-:Y:S06]  /*ebc0*/  LDSM.16.M88.4 R24, [R233+0x9100] ;  /* 0x00910000e918783b */ /* 0x000fec0000000200 */
[----:B------:R-:W-:Y:S06]  /*ebd0*/  LDSM.16.M88.4 R164, [R233+0x9900] ;  /* 0x00990000e9a4783b */ /* 0x000fec0000000200 */
[----:B------:R-:W-:Y:S01]  /*ebe0*/  LDSM.16.M88.4 R168, [R230+0x10100] ;  /* 0x01010000e6a8783b */ /* 0x000fe20000000200 */
[C---:B-1----:R-:W-:Y:S05]  /*ebf0*/  HMMA.16816.F32 R4, R32.reuse, R8, RZ ;  /* 0x000000082004723c */ /* 0x042fea00000018ff */
[----:B------:R-:W-:Y:S01]  /*ec00*/  LDSM.16.M88.4 R172, [R232] ;  /* 0x00000000e8ac783b */ /* 0x000fe20000000200 */
[----:B--2---:R-:W-:Y:S06]  /*ec10*/  IADD3 R188, P0, R28, R249, RZ ;  /* 0x000000f91cbc7210 */ /* 0x004fec0007f1e0ff */
[----:B---3--:R-:W-:Y:S01]  /*ec20*/  IADD3.X R189, R12, R248, RZ, P0, !PT ;  /* 0x000000f80cbd7210 */ /* 0x008fe200007fe4ff */
[C---:B------:R-:W-:Y:S01]  /*ec30*/  HMMA.16816.F32 R8, R32.reuse, R10, RZ ;  /* 0x0000000a2008723c */ /* 0x040fe200000018ff */
[----:B------:R-:W-:Y:S01]  /*ec40*/  LDSM.16.M88.4 R176, [R223] ;  /* 0x00000000dfb0783b */ /* 0x000fe20000000200 */
[----:B------:R-:W-:Y:S05]  /*ec50*/  IADD3 R30, P0, R28, R250, RZ ;  /* 0x000000fa1c1e7210 */ /* 0x000fea0007f1e0ff */
[----:B------:R-:W-:Y:S01]  /*ec60*/  LDSM.16.M88.4 R180, [R222] ;  /* 0x00000000deb4783b */ /* 0x000fe20000000200 */
[----:B------:R-:W-:Y:S04]  /*ec70*/  IADD3.X R31, R12, R247, RZ, P0, !PT ;  /* 0x000000f70c1f7210 */ /* 0x000fe800007fe4ff */
[----:B------:R-:W-:Y:S01]  /*ec80*/  IADD3 R22, P0, R28, R251, RZ ;  /* 0x000000fb1c167210 */ /* 0x000fe20007f1e0ff */
[----:B------:R-:W-:Y:S03]  /*ec90*/  LDSM.16.M88.4 R184, [R221] ;  /* 0x00000000ddb8783b */ /* 0x000fe60000000200 */
[----:B------:R-:W-:Y:S02]  /*eca0*/  IADD3.X R23, R12, R246, RZ, P0, !PT ;  /* 0x000000f60c177210 */ /* 0x000fe400007fe4ff */
[----:B------:R-:W-:Y:S01]  /*ecb0*/  IADD3 R28, P0, R28, R252, RZ ;  /* 0x000000fc1c1c7210 */ /* 0x000fe20007f1e0ff */
[----:B------:R-:W1:Y:S03]  /*ecc0*/  SHFL.IDX PT, R0, R14, 0x1, 0x181f ;  /* 0x00381f000e007f89 */ /* 0x000e6600000e0000 */
[----:B------:R-:W-:Y:S03]  /*ecd0*/  IADD3.X R29, R12, R245, RZ, P0, !PT ;  /* 0x000000f50c1d7210 */ /* 0x000fe600007fe4ff */
[----:B------:R-:W-:Y:S01]  /*ece0*/  @!PT LDS RZ, [RZ] ;  /* 0x00000000fffff984 */ /* 0x000fe20000000800 */
[----:B------:R-:W-:Y:S01]  /*ecf0*/  @!PT LDS RZ, [RZ] ;  /* 0x00000000fffff984 */ /* 0x000fe20000000800 */
[----:B------:R2:W-:Y:S06]  /*ed00*/  LDGSTS.E.BYPASS.LTC128B.128 [R242], [R188.64], !P3 ;  /* 0x00000000bcf27fae */ /* 0x0005ec000d901d52 */
[----:B------:R3:W4:Y:S06]  /*ed10*/  SHFL.IDX PT, R20, R13, 0x1, 0x181f ;  /* 0x00381f000d147f89 */ /* 0x00072c00000e0000 */
[----:B------:R5:W-:Y:S06]  /*ed20*/  LDGSTS.E.BYPASS.LTC128B.128 [R242+0x2000], [R30.64], !P5 ;  /* 0x020000001ef27fae */ /* 0x000bec000e901d52 */
[----:B------:R2:W-:Y:S01]  /*ed30*/  LDGSTS.E.BYPASS.LTC128B.128 [R242+0x4000], [R22.64], !P4 ;  /* 0x0400000016f27fae */ /* 0x0005e2000e101d52 */
[----:B-1----:R-:W-:Y:S05]  /*ed40*/  IADD3 R198, P0, R0, R249, RZ ;  /* 0x000000f900c67210 */ /* 0x002fea0007f1e0ff */
[----:B------:R5:W-:Y:S01]  /*ed50*/  LDGSTS.E.BYPASS.LTC128B.128 [R242+0x6000], [R28.64], !P6 ;  /* 0x060000001cf27fae */ /* 0x000be2000f101d52 */
[C---:B---3--:R-:W-:Y:S01]  /*ed60*/  HMMA.16816.F32 R12, R32.reuse, R16, RZ ;  /* 0x00000010200c723c */ /* 0x048fe200000018ff */
[----:B----4-:R-:W-:Y:S02]  /*ed70*/  IADD3.X R199, R20, R248, RZ, P0, !PT ;  /* 0x000000f814c77210 */ /* 0x010fe400007fe4ff */
[----:B------:R-:W-:Y:S03]  /*ed80*/  IADD3 R202, P0, R0, R250, RZ ;  /* 0x000000fa00ca7210 */ /* 0x000fe60007f1e0ff */
[----:B------:R1:W-:Y:S01]  /*ed90*/  LDGSTS.E.BYPASS.LTC128B.128 [R242+0x1000], [R198.64], !P3 ;  /* 0x01000000c6f27fae */ /* 0x0003e2000d901d52 */
[----:B------:R-:W-:Y:S01]  /*eda0*/  IADD3.X R203, R20, R247, RZ, P0, !PT ;  /* 0x000000f714cb7210 */ /* 0x000fe200007fe4ff */
[C---:B------:R-:W-:Y:S01]  /*edb0*/  HMMA.16816.F32 R16, R32.reuse, R18, RZ ;  /* 0x000000122010723c */ /* 0x040fe200000018ff */
[----:B------:R-:W-:Y:S03]  /*edc0*/  IADD3 R196, P0, R0, R251, RZ ;  /* 0x000000fb00c47210 */ /* 0x000fe60007f1e0ff */
[----:B------:R3:W-:Y:S01]  /*edd0*/  LDGSTS.E.BYPASS.LTC128B.128 [R242+0x3000], [R202.64], !P5 ;  /* 0x03000000caf27fae */ /* 0x0007e2000e901d52 */
[----:B------:R-:W-:Y:S02]  /*ede0*/  IADD3.X R197, R20, R246, RZ, P0, !PT ;  /* 0x000000f614c57210 */ /* 0x000fe400007fe4ff */
[----:B------:R-:W-:Y:S03]  /*edf0*/  IADD3 R200, P0, R0, R252, RZ ;  /* 0x000000fc00c87210 */ /* 0x000fe60007f1e0ff */
[----:B------:R1:W-:Y:S02]  /*ee00*/  LDGSTS.E.BYPASS.LTC128B.128 [R242+0x5000], [R196.64], !P4 ;  /* 0x05000000c4f27fae */ /* 0x0003e4000e101d52 */
[----:B------:R-:W-:Y:S02]  /*ee10*/  IADD3.X R201, R20, R245, RZ, P0, !PT ;  /* 0x000000f514c97210 */ /* 0x000fe400007fe4ff */
[C---:B--2---:R-:W-:Y:S01]  /*ee20*/  HMMA.16816.F32 R20, R32.reuse, R24, RZ ;  /* 0x000000182014723c */ /* 0x044fe200000018ff */
[----:B------:R-:W-:Y:S02]  /*ee30*/  PLOP3.LUT P0, PT, PT, PT, UP2, 0x40, 0x0 ;  /* 0x000000000000781c */ /* 0x000fe40003f0e828 */
[----:B------:R3:W-:Y:S05]  /*ee40*/  LDGSTS.E.BYPASS.LTC128B.128 [R242+0x7000], [R200.64], !P6 ;  /* 0x07000000c8f27fae */ /* 0x0007ea000f101d52 */
[C---:B------:R-:W-:Y:S01]  /*ee50*/  HMMA.16816.F32 R24, R32.reuse, R26, RZ ;  /* 0x0000001a2018723c */ /* 0x040fe200000018ff */
[----:B------:R-:W-:Y:S06]  /*ee60*/  LDSM.16.M88.4 R188, [R229+0x10100] ;  /* 0x01010000e5bc783b */ /* 0x000fec0000000200 */
[----:B------:R-:W0:Y:S01]  /*ee70*/  LDGDEPBAR ;  /* 0x00000000000079af */ /* 0x000e220000000000 */
[C---:B-----5:R-:W-:Y:S05]  /*ee80*/  HMMA.16816.F32 R28, R32.reuse, R164, RZ ;  /* 0x000000a4201c723c */ /* 0x060fea00000018ff */
[----:B------:R-:W2:Y:S03]  /*ee90*/  LDSM.16.M88.4 R192, [R228+0x8100] ;  /* 0x00810000e4c0783b */ /* 0x000ea60000000200 */
[----:B------:R-:W-:Y:S03]  /*eea0*/  HMMA.16816.F32 R32, R32, R166, RZ ;  /* 0x000000a62020723c */ /* 0x000fe600000018ff */
[----:B------:R-:W4:Y:S05]  /*eeb0*/  LDSM.16.M88.4 R164, [R228+0x8900] ;  /* 0x00890000e4a4783b */ /* 0x000f2a0000000200 */
[C---:B------:R-:W-:Y:S01]  /*eec0*/  HMMA.16816.F32 R4, R168.reuse, R172, R4 ;  /* 0x000000aca804723c */ /* 0x040fe20000001804 */
[----:B-1----:R-:W-:Y:S06]  /*eed0*/  LDSM.16.M88.4 R196, [R233+0xa100] ;  /* 0x00a10000e9c4783b */ /* 0x002fec0000000200 */
[----:B---3--:R-:W-:Y:S01]  /*eee0*/  LDSM.16.M88.4 R200, [R233+0xa900] ;  /* 0x00a90000e9c8783b */ /* 0x008fe20000000200 */
[C---:B------:R-:W-:Y:S05]  /*eef0*/  HMMA.16816.F32 R8, R168.reuse, R174, R8 ;  /* 0x000000aea808723c */ /* 0x040fea0000001808 */
[----:B------:R-:W1:Y:S03]  /*ef00*/  LDSM.16.M88.4 R172, [R228+0x9100] ;  /* 0x00910000e4ac783b */ /* 0x000e660000000200 */
[C---:B------:R-:W-:Y:S03]  /*ef10*/  HMMA.16816.F32 R12, R168.reuse, R176, R12 ;  /* 0x000000b0a80c723c */ /* 0x040fe6000000180c */
[----:B------:R-:W-:Y:S05]  /*ef20*/  LDSM.16.M88.4 R204, [R233+0xc100] ;  /* 0x00c10000e9cc783b */ /* 0x000fea0000000200 */
[C---:B------:R-:W-:Y:S01]  /*ef30*/  HMMA.16816.F32 R16, R168.reuse, R178, R16 ;  /* 0x000000b2a810723c */ /* 0x040fe20000001810 */
[----:B------:R-:W3:Y:S07]  /*ef40*/  LDSM.16.M88.4 R176, [R228+0x9900] ;  /* 0x00990000e4b0783b */ /* 0x000eee0000000200 */
[C---:B------:R-:W-:Y:S08]  /*ef50*/  HMMA.16816.F32 R20, R168.reuse, R180, R20 ;  /* 0x000000b4a814723c */ /* 0x040ff00000001814 */
[C---:B------:R-:W-:Y:S01]  /*ef60*/  HMMA.16816.F32 R24, R168.reuse, R182, R24 ;  /* 0x000000b6a818723c */ /* 0x040fe20000001818 */
[----:B------:R-:W-:Y:S07]  /*ef70*/  LDSM.16.M88.4 R180, [R220] ;  /* 0x00000000dcb4783b */ /* 0x000fee0000000200 */
[C---:B------:R-:W-:Y:S08]  /*ef80*/  HMMA.16816.F32 R28, R168.reuse, R184, R28 ;  /* 0x000000b8a81c723c */ /* 0x040ff0000000181c */
[----:B------:R-:W-:Y:S01]  /*ef90*/  HMMA.16816.F32 R32, R168, R186, R32 ;  /* 0x000000baa820723c */ /* 0x000fe20000001820 */
[----:B------:R-:W5:Y:S06]  /*efa0*/  LDSM.16.M88.4 R168, [R227+0x10100] ;  /* 0x01010000e3a8783b */ /* 0x000f6c0000000200 */
[----:B------:R-:W3:Y:S01]  /*efb0*/  LDSM.16.M88.4 R184, [R220+0x800] ;  /* 0x00080000dcb8783b */ /* 0x000ee20000000200 */
[C---:B--2---:R-:W-:Y:S08]  /*efc0*/  HMMA.16816.F32 R4, R188.reuse, R192, R4 ;  /* 0x000000c0bc04723c */ /* 0x044ff00000001804 */
[C---:B------:R-:W-:Y:S01]  /*efd0*/  HMMA.16816.F32 R8, R188.reuse, R194, R8 ;  /* 0x000000c2bc08723c */ /* 0x040fe20000001808 */
[----:B------:R-:W2:Y:S07]  /*efe0*/  LDSM.16.M88.4 R192, [R220+0x1000] ;  /* 0x00100000dcc0783b */ /* 0x000eae0000000200 */
[C---:B----4-:R-:W-:Y:S08]  /*eff0*/  HMMA.16816.F32 R12, R188.reuse, R164, R12 ;  /* 0x000000a4bc0c723c */ /* 0x050ff0000000180c */
[C---:B------:R-:W-:Y:S01]  /*f000*/  HMMA.16816.F32 R16, R188.reuse, R166, R16 ;  /* 0x000000a6bc10723c */ /* 0x040fe20000001810 */
[----:B------:R-:W4:Y:S07]  /*f010*/  LDSM.16.M88.4 R164, [R220+0x1800] ;  /* 0x00180000dca4783b */ /* 0x000f2e0000000200 */
[C---:B-1----:R-:W-:Y:S08]  /*f020*/  HMMA.16816.F32 R20, R188.reuse, R172, R20 ;  /* 0x000000acbc14723c */ /* 0x042ff00000001814 */
[C---:B------:R-:W-:Y:S01]  /*f030*/  HMMA.16816.F32 R24, R188.reuse, R174, R24 ;  /* 0x000000aebc18723c */ /* 0x040fe20000001818 */
[----:B------:R-:W1:Y:S07]  /*f040*/  LDSM.16.M88.4 R172, [R234+0x14100] ;  /* 0x01410000eaac783b */ /* 0x000e6e0000000200 */
[C---:B---3--:R-:W-:Y:S08]  /*f050*/  HMMA.16816.F32 R28, R188.reuse, R176, R28 ;  /* 0x000000b0bc1c723c */ /* 0x048ff0000000181c */
[----:B------:R-:W-:Y:S01]  /*f060*/  HMMA.16816.F32 R32, R188, R178, R32 ;  /* 0x000000b2bc20723c */ /* 0x000fe20000001820 */
[----:B------:R-:W3:Y:S06]  /*f070*/  LDSM.16.M88.4 R176, [R233+0xb100] ;  /* 0x00b10000e9b0783b */ /* 0x000eec0000000200 */
[----:B------:R-:W-:Y:S01]  /*f080*/  LDSM.16.M88.4 R188, [R219] ;  /* 0x00000000dbbc783b */ /* 0x000fe20000000200 */
[C---:B-----5:R-:W-:Y:S08]  /*f090*/  HMMA.16816.F32 R4, R168.reuse, R180, R4 ;  /* 0x000000b4a804723c */ /* 0x060ff00000001804 */
[C---:B------:R-:W-:Y:S01]  /*f0a0*/  HMMA.16816.F32 R8, R168.reuse, R182, R8 ;  /* 0x000000b6a808723c */ /* 0x040fe20000001808 */
[----:B------:R-:W5:Y:S07]  /*f0b0*/  LDSM.16.M88.4 R180, [R233+0xb900] ;  /* 0x00b90000e9b4783b */ /* 0x000f6e0000000200 */
[C---:B------:R-:W-:Y:S08]  /*f0c0*/  HMMA.16816.F32 R12, R168.reuse, R184, R12 ;  /* 0x000000b8a80c723c */ /* 0x040ff0000000180c */
[C---:B------:R-:W-:Y:S01]  /*f0d0*/  HMMA.16816.F32 R16, R168.reuse, R186, R16 ;  /* 0x000000baa810723c */ /* 0x040fe20000001810 */
[----:B------:R-:W3:Y:S07]  /*f0e0*/  LDSM.16.M88.4 R184, [R230+0x14100] ;  /* 0x01410000e6b8783b */ /* 0x000eee0000000200 */
[C---:B--2---:R-:W-:Y:S08]  /*f0f0*/  HMMA.16816.F32 R20, R168.reuse, R192, R20 ;  /* 0x000000c0a814723c */ /* 0x044ff00000001814 */
[C---:B------:R-:W-:Y:S01]  /*f100*/  HMMA.16816.F32 R24, R168.reuse, R194, R24 ;  /* 0x000000c2a818723c */ /* 0x040fe20000001818 */
[----:B------:R-:W2:Y:S07]  /*f110*/  LDSM.16.M88.4 R192, [R218] ;  /* 0x00000000dac0783b */ /* 0x000eae0000000200 */
[C---:B----4-:R-:W-:Y:S08]  /*f120*/  HMMA.16816.F32 R28, R168.reuse, R164, R28 ;  /* 0x000000a4a81c723c */ /* 0x050ff0000000181c */
[----:B------:R-:W-:Y:S01]  /*f130*/  HMMA.16816.F32 R32, R168, R166, R32 ;  /* 0x000000a6a820723c */ /* 0x000fe20000001820 */
[----:B------:R-:W4:Y:S06]  /*f140*/  LDSM.16.M88.4 R164, [R217] ;  /* 0x00000000d9a4783b */ /* 0x000f2c0000000200 */
[----:B------:R-:W2:Y:S01]  /*f150*/  LDSM.16.M88.4 R168, [R216] ;  /* 0x00000000d8a8783b */ /* 0x000ea20000000200 */
[C---:B-1----:R-:W-:Y:S08]  /*f160*/  HMMA.16816.F32 R4, R172.reuse, R196, R4 ;  /* 0x000000c4ac04723c */ /* 0x042ff00000001804 */
[C---:B------:R-:W-:Y:S01]  /*f170*/  HMMA.16816.F32 R8, R172.reuse, R198, R8 ;  /* 0x000000c6ac08723c */ /* 0x040fe20000001808 */
[----:B------:R-:W-:Y:S07]  /*f180*/  LDSM.16.M88.4 R196, [R228+0xa100] ;  /* 0x00a10000e4c4783b */ /* 0x000fee0000000200 */
[C---:B------:R-:W-:Y:S08]  /*f190*/  HMMA.16816.F32 R12, R172.reuse, R200, R12 ;  /* 0x000000c8ac0c723c */ /* 0x040ff0000000180c */
[C---:B------:R-:W-:Y:S01]  /*f1a0*/  HMMA.16816.F32 R16, R172.reuse, R202, R16 ;  /* 0x000000caac10723c */ /* 0x040fe20000001810 */
[----:B------:R-:W-:Y:S07]  /*f1b0*/  LDSM.16.M88.4 R200, [R228+0xa900] ;  /* 0x00a90000e4c8783b */ /* 0x000fee0000000200 */
[C---:B---3--:R-:W-:Y:S08]  /*f1c0*/  HMMA.16816.F32 R20, R172.reuse, R176, R20 ;  /* 0x000000b0ac14723c */ /* 0x048ff00000001814 */
[C---:B------:R-:W-:Y:S01]  /*f1d0*/  HMMA.16816.F32 R24, R172.reuse, R178, R24 ;  /* 0x000000b2ac18723c */ /* 0x040fe20000001818 */
[----:B------:R-:W1:Y:S07]  /*f1e0*/  LDSM.16.M88.4 R176, [R229+0x14100] ;  /* 0x01410000e5b0783b */ /* 0x000e6e0000000200 */
[C---:B-----5:R-:W-:Y:S08]  /*f1f0*/  HMMA.16816.F32 R28, R172.reuse, R180, R28 ;  /* 0x000000b4ac1c723c */ /* 0x060ff0000000181c */
[----:B------:R-:W-:Y:S01]  /*f200*/  HMMA.16816.F32 R32, R172, R182, R32 ;  /* 0x000000b6ac20723c */ /* 0x000fe20000001820 */
[----:B------:R-:W3:Y:S06]  /*f210*/  LDSM.16.M88.4 R172, [R228+0xb100] ;  /* 0x00b10000e4ac783b */ /* 0x000eec0000000200 */
[----:B------:R-:W-:Y:S01]  /*f220*/  LDSM.16.M88.4 R180, [R227+0x14100] ;  /* 0x01410000e3b4783b */ /* 0x000fe20000000200 */
[C---:B------:R-:W-:Y:S08]  /*f230*/  HMMA.16816.F32 R4, R184.reuse, R188, R4 ;  /* 0x000000bcb804723c */ /* 0x040ff00000001804 */
[C---:B------:R-:W-:Y:S01]  /*f240*/  HMMA.16816.F32 R8, R184.reuse, R190, R8 ;  /* 0x000000beb808723c */ /* 0x040fe20000001808 */
[----:B------:R-:W-:Y:S07]  /*f250*/  LDSM.16.M88.4 R188, [R220+0x2000] ;  /* 0x00200000dcbc783b */ /* 0x000fee0000000200 */
[C---:B--2---:R-:W-:Y:S08]  /*f260*/  HMMA.16816.F32 R12, R184.reuse, R192, R12 ;  /* 0x000000c0b80c723c */ /* 0x044ff0000000180c */
[C---:B------:R-:W-:Y:S01]  /*f270*/  HMMA.16816.F32 R16, R184.reuse, R194, R16 ;  /* 0x000000c2b810723c */ /* 0x040fe20000001810 */
[----:B------:R-:W-:Y:S07]  /*f280*/  LDSM.16.M88.4 R192, [R220+0x3800] ;  /* 0x00380000dcc0783b */ /* 0x000fee0000000200 */
[C---:B----4-:R-:W-:Y:S08]  /*f290*/  HMMA.16816.F32 R20, R184.reuse, R164, R20 ;  /* 0x000000a4b814723c */ /* 0x050ff00000001814 */
[C---:B------:R-:W-:Y:S01]  /*f2a0*/  HMMA.16816.F32 R24, R184.reuse, R166, R24 ;  /* 0x000000a6b818723c */ /* 0x040fe20000001818 */
[----:B------:R-:W2:Y:S07]  /*f2b0*/  LDSM.16.M88.4 R164, [R228+0xb900] ;  /* 0x00b90000e4a4783b */ /* 0x000eae0000000200 */
[C---:B------:R-:W-:Y:S08]  /*f2c0*/  HMMA.16816.F32 R28, R184.reuse, R168, R28 ;  /* 0x000000a8b81c723c */ /* 0x040ff0000000181c */
[----:B------:R-:W-:Y:S01]  /*f2d0*/  HMMA.16816.F32 R32, R184, R170, R32 ;  /* 0x000000aab820723c */ /* 0x000fe20000001820 */
[----:B------:R-:W4:Y:S06]  /*f2e0*/  LDSM.16.M88.4 R168, [R220+0x2800] ;  /* 0x00280000dca8783b */ /* 0x000f2c0000000200 */
[----:B------:R-:W5:Y:S01]  /*f2f0*/  LDSM.16.M88.4 R184, [R220+0x3000] ;  /* 0x00300000dcb8783b */ /* 0x000f620000000200 */
[C---:B-1----:R-:W-:Y:S08]  /*f300*/  HMMA.16816.F32 R4, R176.reuse, R196, R4 ;  /* 0x000000c4b004723c */ /* 0x042ff00000001804 */
[C---:B------:R-:W-:Y:S01]  /*f310*/  HMMA.16816.F32 R8, R176.reuse, R198, R8 ;  /* 0x000000c6b008723c */ /* 0x040fe20000001808 */
[----:B------:R-:W1:Y:S07]  /*f320*/  LDSM.16.M88.4 R196, [R234+0x18100] ;  /* 0x01810000eac4783b */ /* 0x000e6e0000000200 */
[C---:B------:R-:W-:Y:S08]  /*f330*/  HMMA.16816.F32 R12, R176.reuse, R200, R12 ;  /* 0x000000c8b00c723c */ /* 0x040ff0000000180c */
[C---:B------:R-:W-:Y:S01]  /*f340*/  HMMA.16816.F32 R16, R176.reuse, R202, R16 ;  /* 0x000000cab010723c */ /* 0x040fe20000001810 */
[----:B------:R-:W-:Y:S07]  /*f350*/  LDSM.16.M88.4 R200, [R233+0xe100] ;  /* 0x00e10000e9c8783b */ /* 0x000fee0000000200 */
[C---:B---3--:R-:W-:Y:S08]  /*f360*/  HMMA.16816.F32 R20, R176.reuse, R172, R20 ;  /* 0x000000acb014723c */ /* 0x048ff00000001814 */
[C---:B------:R-:W-:Y:S01]  /*f370*/  HMMA.16816.F32 R24, R176.reuse, R174, R24 ;  /* 0x000000aeb018723c */ /* 0x040fe20000001818 */
[----:B------:R-:W-:Y:S07]  /*f380*/  LDSM.16.M88.4 R172, [R233+0xd100] ;  /* 0x00d10000e9ac783b */ /* 0x000fee0000000200 */
[C---:B--2---:R-:W-:Y:S08]  /*f390*/  HMMA.16816.F32 R28, R176.reuse, R164, R28 ;  /* 0x000000a4b01c723c */ /* 0x044ff0000000181c */
[----:B------:R-:W-:Y:S01]  /*f3a0*/  HMMA.16816.F32 R32, R176, R166, R32 ;  /* 0x000000a6b020723c */ /* 0x000fe20000001820 */
[----:B------:R-:W2:Y:S06]  /*f3b0*/  LDSM.16.M88.4 R164, [R233+0xc900] ;  /* 0x00c90000e9a4783b */ /* 0x000eac0000000200 */
[----:B------:R-:W-:Y:S01]  /*f3c0*/  LDSM.16.M88.4 R176, [R230+0x18100] ;  /* 0x01810000e6b0783b */ /* 0x000fe20000000200 */
[C---:B------:R-:W-:Y:S08]  /*f3d0*/  HMMA.16816.F32 R4, R180.reuse, R188, R4 ;  /* 0x000000bcb404723c */ /* 0x040ff00000001804 */
[C---:B------:R-:W-:Y:S01]  /*f3e0*/  HMMA.16816.F32 R8, R180.reuse, R190, R8 ;  /* 0x000000beb408723c */ /* 0x040fe20000001808 */
[----:B------:R-:W-:Y:S07]  /*f3f0*/  LDSM.16.M88.4 R188, [R213] ;  /* 0x00000000d5bc783b */ /* 0x000fee0000000200 */
[C---:B----4-:R-:W-:Y:S08]  /*f400*/  HMMA.16816.F32 R12, R180.reuse, R168, R12 ;  /* 0x000000a8b40c723c */ /* 0x050ff0000000180c */
[C---:B------:R-:W-:Y:S01]  /*f410*/  HMMA.16816.F32 R16, R180.reuse, R170, R16 ;  /* 0x000000aab410723c */ /* 0x040fe20000001810 */
[----:B------:R-:W3:Y:S07]  /*f420*/  LDSM.16.M88.4 R168, [R233+0xd900] ;  /* 0x00d90000e9a8783b */ /* 0x000eee0000000200 */
[C---:B-----5:R-:W-:Y:S08]  /*f430*/  HMMA.16816.F32 R20, R180.reuse, R184, R20 ;  /* 0x000000b8b414723c */ /* 0x060ff00000001814 */
[C---:B------:R-:W-:Y:S01]  /*f440*/  HMMA.16816.F32 R24, R180.reuse, R186, R24 ;  /* 0x000000bab418723c */ /* 0x040fe20000001818 */
[----:B------:R-:W-:Y:S07]  /*f450*/  LDSM.16.M88.4 R184, [R214] ;  /* 0x00000000d6b8783b */ /* 0x000fee0000000200 */
[C---:B------:R-:W-:Y:S08]  /*f460*/  HMMA.16816.F32 R28, R180.reuse, R192, R28 ;  /* 0x000000c0b41c723c */ /* 0x040ff0000000181c */
[----:B------:R-:W-:Y:S01]  /*f470*/  HMMA.16816.F32 R32, R180, R194, R32 ;  /* 0x000000c2b420723c */ /* 0x000fe20000001820 */
[----:B------:R-:W4:Y:S06]  /*f480*/  LDSM.16.M88.4 R180, [R215] ;  /* 0x00000000d7b4783b */ /* 0x000f2c0000000200 */
[----:B------:R-:W-:Y:S01]  /*f490*/  LDSM.16.M88.4 R192, [R228+0xc100] ;  /* 0x00c10000e4c0783b */ /* 0x000fe20000000200 */
[C---:B-1----:R-:W-:Y:S08]  /*f4a0*/  HMMA.16816.F32 R4, R196.reuse, R204, R4 ;  /* 0x000000ccc404723c */ /* 0x042ff00000001804 */
[C---:B------:R-:W-:Y:S01]  /*f4b0*/  HMMA.16816.F32 R8, R196.reuse, R206, R8 ;  /* 0x000000cec408723c */ /* 0x040fe20000001808 */
[----:B------:R-:W-:Y:S07]  /*f4c0*/  LDSM.16.M88.4 R204, [R233+0xe900] ;  /* 0x00e90000e9cc783b */ /* 0x000fee0000000200 */
[C---:B--2---:R-:W-:Y:S08]  /*f4d0*/  HMMA.16816.F32 R12, R196.reuse, R164, R12 ;  /* 0x000000a4c40c723c */ /* 0x044ff0000000180c */
[C---:B------:R-:W-:Y:S01]  /*f4e0*/  HMMA.16816.F32 R16, R196.reuse, R166, R16 ;  /* 0x000000a6c410723c */ /* 0x040fe20000001810 */
[----:B------:R-:W1:Y:S07]  /*f4f0*/  LDSM.16.M88.4 R164, [R212] ;  /* 0x00000000d4a4783b */ /* 0x000e6e0000000200 */
[C---:B------:R-:W-:Y:S08]  /*f500*/  HMMA.16816.F32 R20, R196.reuse, R172, R20 ;  /* 0x000000acc414723c */ /* 0x040ff00000001814 */
[C---:B------:R-:W-:Y:S01]  /*f510*/  HMMA.16816.F32 R24, R196.reuse, R174, R24 ;  /* 0x000000aec418723c */ /* 0x040fe20000001818 */
[----:B------:R-:W2:Y:S07]  /*f520*/  LDSM.16.M88.4 R172, [R229+0x18100] ;  /* 0x01810000e5ac783b */ /* 0x000eae0000000200 */
[C---:B---3--:R-:W-:Y:S08]  /*f530*/  HMMA.16816.F32 R28, R196.reuse, R168, R28 ;  /* 0x000000a8c41c723c */ /* 0x048ff0000000181c */
[----:B------:R-:W-:Y:S01]  /*f540*/  HMMA.16816.F32 R32, R196, R170, R32 ;  /* 0x000000aac420723c */ /* 0x000fe20000001820 */
[----:B------:R-:W3:Y:S06]  /*f550*/  LDSM.16.M88.4 R168, [R228+0xc900] ;  /* 0x00c90000e4a8783b */ /* 0x000eec0000000200 */
[----:B------:R-:W-:Y:S01]  /*f560*/  LDSM.16.M88.4 R196, [R234+0x1c100] ;  /* 0x01c10000eac4783b */ /* 0x000fe20000000200 */
[C---:B----4-:R-:W-:Y:S08]  /*f570*/  HMMA.16816.F32 R4, R176.reuse, R180, R4 ;  /* 0x000000b4b004723c */ /* 0x050ff00000001804 */
[C---:B------:R-:W-:Y:S01]  /*f580*/  HMMA.16816.F32 R8, R176.reuse, R182, R8 ;  /* 0x000000b6b008723c */ /* 0x040fe20000001808 */
[----:B------:R-:W4:Y:S07]  /*f590*/  LDSM.16.M88.4 R180, [R228+0xd100] ;  /* 0x00d10000e4b4783b */ /* 0x000f2e0000000200 */
[C---:B------:R-:W-:Y:S08]  /*f5a0*/  HMMA.16816.F32 R12, R176.reuse, R184, R12 ;  /* 0x000000b8b00c723c */ /* 0x040ff0000000180c */
[C---:B------:R-:W-:Y:S01]  /*f5b0*/  HMMA.16816.F32 R16, R176.reuse, R186, R16 ;  /* 0x000000bab010723c */ /* 0x040fe20000001810 */
[----:B------:R-:W-:Y:S07]  /*f5c0*/  LDSM.16.M88.4 R184, [R220+0x4000] ;  /* 0x00400000dcb8783b */ /* 0x000fee0000000200 */
[C---:B------:R-:W-:Y:S08]  /*f5d0*/  HMMA.16816.F32 R20, R176.reuse, R188, R20 ;  /* 0x000000bcb014723c */ /* 0x040ff00000001814 */
[C---:B------:R-:W-:Y:S01]  /*f5e0*/  HMMA.16816.F32 R24, R176.reuse, R190, R24 ;  /* 0x000000beb018723c */ /* 0x040fe20000001818 */
[----:B------:R-:W-:Y:S07]  /*f5f0*/  LDSM.16.M88.4 R188, [R220+0x4800] ;  /* 0x00480000dcbc783b */ /* 0x000fee0000000200 */
[C---:B-1----:R-:W-:Y:S08]  /*f600*/  HMMA.16816.F32 R28, R176.reuse, R164, R28 ;  /* 0x000000a4b01c723c */ /* 0x042ff0000000181c */
[----:B------:R-:W-:Y:S01]  /*f610*/  HMMA.16816.F32 R32, R176, R166, R32 ;  /* 0x000000a6b020723c */ /* 0x000fe20000001820 */
[----:B------:R-:W1:Y:S06]  /*f620*/  LDSM.16.M88.4 R164, [R228+0xd900] ;  /* 0x00d90000e4a4783b */ /* 0x000e6c0000000200 */
[----:B------:R-:W5:Y:S01]  /*f630*/  LDSM.16.M88.4 R176, [R227+0x18100] ;  /* 0x01810000e3b0783b */ /* 0x000f620000000200 */
        /* <DEDUP_REMOVED lines=8> */
[----:B------:R-:W-:Y:S07]  /*f6c0*/  LDSM.16.M88.4 R180, [R230+0x1c100] ;  /* 0x01c10000e6b4783b */ /* 0x000fee0000000200 */
[C---:B-1----:R-:W-:Y:S08]  /*f6d0*/  HMMA.16816.F32 R28, R172.reuse, R164, R28 ;  /* 0x000000a4ac1c723c */ /* 0x042ff0000000181c */
[----:B------:R-:W-:Y:S01]  /*f6e0*/  HMMA.16816.F32 R32, R172, R166, R32 ;  /* 0x000000a6ac20723c */ /* 0x000fe20000001820 */
[----:B------:R-:W1:Y:S06]  /*f6f0*/  LDSM.16.M88.4 R164, [R233+0xf100] ;  /* 0x00f10000e9a4783b */ /* 0x000e6c0000000200 */
[----:B------:R-:W4:Y:S01]  /*f700*/  LDSM.16.M88.4 R172, [R233+0xf900] ;  /* 0x00f90000e9ac783b */ /* 0x000f220000000200 */
[C---:B-----5:R-:W-:Y:S08]  /*f710*/  HMMA.16816.F32 R4, R176.reuse, R184, R4 ;  /* 0x000000b8b004723c */ /* 0x060ff00000001804 */
[C---:B------:R-:W-:Y:S01]  /*f720*/  HMMA.16816.F32 R8, R176.reuse, R186, R8 ;  /* 0x000000bab008723c */ /* 0x040fe20000001808 */
[----:B------:R-:W5:Y:S07]  /*f730*/  LDSM.16.M88.4 R184, [R211] ;  /* 0x00000000d3b8783b */ /* 0x000f6e0000000200 */
[C---:B------:R-:W-:Y:S08]  /*f740*/  HMMA.16816.F32 R12, R176.reuse, R188, R12 ;  /* 0x000000bcb00c723c */ /* 0x040ff0000000180c */
[C---:B------:R-:W-:Y:S01]  /*f750*/  HMMA.16816.F32 R16, R176.reuse, R190, R16 ;  /* 0x000000beb010723c */ /* 0x040fe20000001810 */
[----:B------:R-:W1:Y:S07]  /*f760*/  LDSM.16.M88.4 R188, [R210] ;  /* 0x00000000d2bc783b */ /* 0x000e6e0000000200 */
[C---:B--2---:R-:W-:Y:S08]  /*f770*/  HMMA.16816.F32 R20, R176.reuse, R192, R20 ;  /* 0x000000c0b014723c */ /* 0x044ff00000001814 */
[C---:B------:R-:W-:Y:S01]  /*f780*/  HMMA.16816.F32 R24, R176.reuse, R194, R24 ;  /* 0x000000c2b018723c */ /* 0x040fe20000001818 */
[----:B------:R-:W-:Y:S07]  /*f790*/  LDSM.16.M88.4 R192, [R229+0x1c100] ;  /* 0x01c10000e5c0783b */ /* 0x000fee0000000200 */
[C---:B---3--:R-:W-:Y:S08]  /*f7a0*/  HMMA.16816.F32 R28, R176.reuse, R168, R28 ;  /* 0x000000a8b01c723c */ /* 0x048ff0000000181c */
[----:B------:R-:W-:Y:S01]  /*f7b0*/  HMMA.16816.F32 R32, R176, R170, R32 ;  /* 0x000000aab020723c */ /* 0x000fe20000001820 */
[----:B------:R-:W2:Y:S06]  /*f7c0*/  LDSM.16.M88.4 R168, [R209] ;  /* 0x00000000d1a8783b */ /* 0x000eac0000000200 */
[----:B------:R-:W3:Y:S01]  /*f7d0*/  LDSM.16.M88.4 R176, [R208] ;  /* 0x00000000d0b0783b */ /* 0x000ee20000000200 */
[C---:B------:R-:W-:Y:S08]  /*f7e0*/  HMMA.16816.F32 R4, R196.reuse, R200, R4 ;  /* 0x000000c8c404723c */ /* 0x040ff00000001804 */
[C---:B------:R-:W-:Y:S01]  /*f7f0*/  HMMA.16816.F32 R8, R196.reuse, R202, R8 ;  /* 0x000000cac408723c */ /* 0x040fe20000001808 */
[----:B------:R-:W2:Y:S07]  /*f800*/  LDSM.16.M88.4 R200, [R228+0xe100] ;  /* 0x00e10000e4c8783b */ /* 0x000eae0000000200 */
[C---:B------:R-:W-:Y:S08]  /*f810*/  HMMA.16816.F32 R12, R196.reuse, R204, R12 ;  /* 0x000000ccc40c723c */ /* 0x040ff0000000180c */
[C---:B------:R-:W-:Y:S01]  /*f820*/  HMMA.16816.F32 R16, R196.reuse, R206, R16 ;  /* 0x000000cec410723c */ /* 0x040fe20000001810 */
[----:B------:R-:W-:Y:S07]  /*f830*/  LDSM.16.M88.4 R204, [R220+0x6000] ;  /* 0x00600000dccc783b */ /* 0x000fee0000000200 */
[C---:B-1----:R-:W-:Y:S08]  /*f840*/  HMMA.16816.F32 R20, R196.reuse, R164, R20 ;  /* 0x000000a4c414723c */ /* 0x042ff00000001814 */
[C---:B------:R-:W-:Y:S01]  /*f850*/  HMMA.16816.F32 R24, R196.reuse, R166, R24 ;  /* 0x000000a6c418723c */ /* 0x040fe20000001818 */
[----:B------:R-:W1:Y:S07]  /*f860*/  LDSM.16.M88.4 R164, [R228+0xe900] ;  /* 0x00e90000e4a4783b */ /* 0x000e6e0000000200 */
[C---:B----4-:R-:W-:Y:S08]  /*f870*/  HMMA.16816.F32 R28, R196.reuse, R172, R28 ;  /* 0x000000acc41c723c */ /* 0x050ff0000000181c */
[----:B------:R-:W-:Y:S01]  /*f880*/  HMMA.16816.F32 R32, R196, R174, R32 ;  /* 0x000000aec420723c */ /* 0x000fe20000001820 */
[----:B------:R-:W4:Y:S06]  /*f890*/  LDSM.16.M88.4 R172, [R228+0xf100] ;  /* 0x00f10000e4ac783b */ /* 0x000f2c0000000200 */
[----:B------:R-:W-:Y:S01]  /*f8a0*/  LDSM.16.M88.4 R196, [R227+0x1c100] ;  /* 0x01c10000e3c4783b */ /* 0x000fe20000000200 */
[C---:B-----5:R-:W-:Y:S08]  /*f8b0*/  HMMA.16816.F32 R4, R180.reuse, R184, R4 ;  /* 0x000000b8b404723c */ /* 0x060ff00000001804 */
[C---:B------:R-:W-:Y:S01]  /*f8c0*/  HMMA.16816.F32 R8, R180.reuse, R186, R8 ;  /* 0x000000bab408723c */ /* 0x040fe20000001808 */
[----:B------:R-:W5:Y:S07]  /*f8d0*/  LDSM.16.M88.4 R184, [R228+0xf900] ;  /* 0x00f90000e4b8783b */ /* 0x000f6e0000000200 */
[C---:B------:R-:W-:Y:S08]  /*f8e0*/  HMMA.16816.F32 R12, R180.reuse, R188, R12 ;  /* 0x000000bcb40c723c */ /* 0x040ff0000000180c */
[C---:B------:R-:W-:Y:S08]  /*f8f0*/  HMMA.16816.F32 R16, R180.reuse, R190, R16 ;  /* 0x000000beb410723c */ /* 0x040ff00000001810 */
[C---:B--2---:R-:W-:Y:S08]  /*f900*/  HMMA.16816.F32 R20, R180.reuse, R168, R20 ;  /* 0x000000a8b414723c */ /* 0x044ff00000001814 */
[C---:B------:R-:W-:Y:S08]  /*f910*/  HMMA.16816.F32 R24, R180.reuse, R170, R24 ;  /* 0x000000aab418723c */ /* 0x040ff00000001818 */
[C---:B---3--:R-:W-:Y:S08]  /*f920*/  HMMA.16816.F32 R28, R180.reuse, R176, R28 ;  /* 0x000000b0b41c723c */ /* 0x048ff0000000181c */
[----:B------:R-:W-:Y:S08]  /*f930*/  HMMA.16816.F32 R32, R180, R178, R32 ;  /* 0x000000b2b420723c */ /* 0x000ff00000001820 */
[C---:B------:R-:W-:Y:S08]  /*f940*/  HMMA.16816.F32 R4, R192.reuse, R200, R4 ;  /* 0x000000c8c004723c */ /* 0x040ff00000001804 */
[C---:B------:R-:W-:Y:S08]  /*f950*/  HMMA.16816.F32 R8, R192.reuse, R202, R8 ;  /* 0x000000cac008723c */ /* 0x040ff00000001808 */
[C---:B-1----:R-:W-:Y:S08]  /*f960*/  HMMA.16816.F32 R12, R192.reuse, R164, R12 ;  /* 0x000000a4c00c723c */ /* 0x042ff0000000180c */
[C---:B------:R-:W-:Y:S01]  /*f970*/  HMMA.16816.F32 R16, R192.reuse, R166, R16 ;  /* 0x000000a6c010723c */ /* 0x040fe20000001810 */
[----:B------:R-:W1:Y:S07]  /*f980*/  LDSM.16.M88.4 R164, [R220+0x6800] ;  /* 0x00680000dca4783b */ /* 0x000e6e0000000200 */
[C---:B----4-:R-:W-:Y:S08]  /*f990*/  HMMA.16816.F32 R20, R192.reuse, R172, R20 ;  /* 0x000000acc014723c */ /* 0x050ff00000001814 */
[C---:B------:R-:W-:Y:S08]  /*f9a0*/  HMMA.16816.F32 R24, R192.reuse, R174, R24 ;  /* 0x000000aec018723c */ /* 0x040ff00000001818 */
[C---:B-----5:R-:W-:Y:S08]  /*f9b0*/  HMMA.16816.F32 R28, R192.reuse, R184, R28 ;  /* 0x000000b8c01c723c */ /* 0x060ff0000000181c */
[----:B------:R-:W-:Y:S08]  /*f9c0*/  HMMA.16816.F32 R32, R192, R186, R32 ;  /* 0x000000bac020723c */ /* 0x000ff00000001820 */
[C---:B------:R-:W-:Y:S08]  /*f9d0*/  HMMA.16816.F32 R4, R196.reuse, R204, R4 ;  /* 0x000000ccc404723c */ /* 0x040ff00000001804 */
[C---:B------:R-:W-:Y:S08]  /*f9e0*/  HMMA.16816.F32 R8, R196.reuse, R206, R8 ;  /* 0x000000cec408723c */ /* 0x040ff00000001808 */
[C---:B-1----:R-:W-:Y:S08]  /*f9f0*/  HMMA.16816.F32 R12, R196.reuse, R164, R12 ;  /* 0x000000a4c40c723c */ /* 0x042ff0000000180c */
[----:B------:R-:W-:Y:S01]  /*fa00*/  FMUL.FTZ R169, R4, c[0x0][0x320] ;  /* 0x0000c80004a97a20 */ /* 0x000fe20000410000 */
[C---:B------:R-:W-:Y:S03]  /*fa10*/  HMMA.16816.F32 R16, R196.reuse, R166, R16 ;  /* 0x000000a6c410723c */ /* 0x040fe60000001810 */
[----:B------:R-:W-:Y:S02]  /*fa20*/  FMUL.FTZ R170, R5, c[0x0][0x320] ;  /* 0x0000c80005aa7a20 */ /* 0x000fe40000410000 */
[----:B------:R-:W1:Y:S01]  /*fa30*/  MUFU.TANH R169, R169 ;  /* 0x000000a900a97308 */ /* 0x000e620000002400 */
[----:B------:R-:W-:Y:S02]  /*fa40*/  FMUL.FTZ R0, R6, c[0x0][0x320] ;  /* 0x0000c80006007a20 */ /* 0x000fe40000410000 */
[----:B------:R-:W-:Y:S04]  /*fa50*/  FMUL.FTZ R9, R9, c[0x0][0x320] ;  /* 0x0000c80009097a20 */ /* 0x000fe80000410000 */
[----:B------:R-:W-:Y:S02]  /*fa60*/  FMUL.FTZ R10, R10, c[0x0][0x320] ;  /* 0x0000c8000a0a7a20 */ /* 0x000fe40000410000 */
[----:B------:R-:W-:Y:S01]  /*fa70*/  FMUL.FTZ R11, R11, c[0x0][0x320] ;  /* 0x0000c8000b0b7a20 */ /* 0x000fe20000410000 */
[----:B------:R-:W2:Y:S01]  /*fa80*/  MUFU.TANH R172, R9 ;  /* 0x0000000900ac7308 */ /* 0x000ea20000002400 */
[----:B------:R-:W-:Y:S02]  /*fa90*/  FMUL.FTZ R168, R7, c[0x0][0x320] ;  /* 0x0000c80007a87a20 */ /* 0x000fe40000410000 */
[----:B------:R-:W3:Y:S01]  /*faa0*/  LDSM.16.M88.4 R4, [R220+0x7000] ;  /* 0x00700000dc04783b */ /* 0x000ee20000000200 */
[----:B------:R-:W-:Y:S02]  /*fab0*/  FMUL.FTZ R171, R8, c[0x0][0x320] ;  /* 0x0000c80008ab7a20 */ /* 0x000fe40000410000 */
[----:B------:R-:W-:Y:S02]  /*fac0*/  FMUL.FTZ R195, R12, c[0x0][0x320] ;  /* 0x0000c8000cc37a20 */ /* 0x000fe40000410000 */
[----:B------:R-:W-:Y:S02]  /*fad0*/  FMUL.FTZ R12, R15, c[0x0][0x320] ;  /* 0x0000c8000f0c7a20 */ /* 0x000fe40000410000 */
[----:B------:R-:W4:Y:S01]  /*fae0*/  MUFU.TANH R164, R10 ;  /* 0x0000000a00a47308 */ /* 0x000f220000002400 */
[----:B------:R-:W-:Y:S02]  /*faf0*/  FMUL.FTZ R175, R16, c[0x0][0x320] ;  /* 0x0000c80010af7a20 */ /* 0x000fe40000410000 */
[----:B------:R-:W-:Y:S02]  /*fb00*/  FMUL.FTZ R13, R13, c[0x0][0x320] ;  /* 0x0000c8000d0d7a20 */ /* 0x000fe40000410000 */
[----:B------:R-:W-:Y:S02]  /*fb10*/  FMUL.FTZ R14, R14, c[0x0][0x320] ;  /* 0x0000c8000e0e7a20 */ /* 0x000fe40000410000 */
[----:B------:R-:W-:Y:S02]  /*fb20*/  FMUL.FTZ R17, R17, c[0x0][0x320] ;  /* 0x0000c80011117a20 */ /* 0x000fe40000410000 */
[----:B------:R-:W-:Y:S01]  /*fb30*/  FMUL.FTZ R18, R18, c[0x0][0x320] ;  /* 0x0000c80012127a20 */ /* 0x000fe20000410000 */
[----:B------:R5:W1:Y:S10]  /*fb40*/  MUFU.TANH R165, R11 ;  /* 0x0000000b00a57308 */ /* 0x000a740000002400 */
[----:B------:R-:W1:Y:S10]  /*fb50*/  MUFU.TANH R170, R170 ;  /* 0x000000aa00aa7308 */ /* 0x000e740000002400 */
[----:B------:R-:W1:Y:S01]  /*fb60*/  MUFU.TANH R0, R0 ;  /* 0x0000000000007308 */ /* 0x000e620000002400 */
[C---:B---3--:R-:W-:Y:S01]  /*fb70*/  HMMA.16816.F32 R20, R196.reuse, R4, R20 ;  /* 0x00000004c414723c */ /* 0x048fe20000001814 */
[----:B-----5:R-:W3:Y:S01]  /*fb80*/  LDSM.16.M88.4 R8, [R220+0x7800] ;  /* 0x00780000dc08783b */ /* 0x020ee20000000200 */
[----:B------:R-:W-:Y:S07]  /*fb90*/  DEPBAR.LE SB0, 0x0 ;  /* 0x000080000000791a */ /* 0x000fee0000000000 */
[----:B------:R-:W1:Y:S01]  /*fba0*/  MUFU.TANH R168, R168 ;  /* 0x000000a800a87308 */ /* 0x000e620000002400 */
[----:B------:R-:W-:Y:S01]  /*fbb0*/  BAR.SYNC.DEFER_BLOCKING 0x0 ;  /* 0x0000000000007b1d */ /* 0x000fe20000010000 */
[C---:B------:R-:W-:Y:S05]  /*fbc0*/  HMMA.16816.F32 R24, R196.reuse, R6, R24 ;  /* 0x00000006c418723c */ /* 0x040fea0000001818 */
[----:B------:R-:W-:Y:S03]  /*fbd0*/  FMUL.FTZ R4, R19, c[0x0][0x320] ;  /* 0x0000c80013047a20 */ /* 0x000fe60000410000 */
[----:B------:R-:W1:Y:S05]  /*fbe0*/  MUFU.TANH R171, R171 ;  /* 0x000000ab00ab7308 */ /* 0x000e6a0000002400 */
[----:B------:R-:W-:Y:S02]  /*fbf0*/  FMUL.FTZ R207, R20, c[0x0][0x320] ;  /* 0x0000c80014cf7a20 */ /* 0x000fe40000410000 */
[----:B------:R-:W-:Y:S03]  /*fc00*/  FMUL.FTZ R21, R21, c[0x0][0x320] ;  /* 0x0000c80015157a20 */ /* 0x000fe60000410000 */
[----:B------:R-:W1:Y:S01]  /*fc10*/  MUFU.TANH R195, R195 ;  /* 0x000000c300c37308 */ /* 0x000e620000002400 */
[----:B------:R-:W-:Y:S02]  /*fc20*/  FMUL.FTZ R22, R22, c[0x0][0x320] ;  /* 0x0000c80016167a20 */ /* 0x000fe40000410000 */
[----:B------:R-:W-:Y:S03]  /*fc30*/  FMUL.FTZ R23, R23, c[0x0][0x320] ;  /* 0x0000c80017177a20 */ /* 0x000fe60000410000 */
[----:B------:R-:W-:Y:S02]  /*fc40*/  FMUL.FTZ R203, R24, c[0x0][0x320] ;  /* 0x0000c80018cb7a20 */ /* 0x000fe40000410000 */
[----:B------:R-:W-:Y:S02]  /*fc50*/  FMUL.FTZ R5, R27, c[0x0][0x320] ;  /* 0x0000c8001b057a20 */ /* 0x000fe40000410000 */
[----:B------:R1:W1:Y:S01]  /*fc60*/  MUFU.TANH R193, R13 ;  /* 0x0000000d00c17308 */ /* 0x0002620000002400 */
[----:B------:R-:W-:Y:S02]  /*fc70*/  FMUL.FTZ R25, R25, c[0x0][0x320] ;  /* 0x0000c80019197a20 */ /* 0x000fe40000410000 */
[----:B------:R-:W-:Y:S01]  /*fc80*/  FMUL.FTZ R26, R26, c[0x0][0x320] ;  /* 0x0000c8001a1a7a20 */ /* 0x000fe20000410000 */
[C---:B---3--:R-:W-:Y:S06]  /*fc90*/  HMMA.16816.F32 R28, R196.reuse, R8, R28 ;  /* 0x00000008c41c723c */ /* 0x048fec000000181c */
[----:B------:R3:W1:Y:S02]  /*fca0*/  MUFU.TANH R194, R14 ;  /* 0x0000000e00c27308 */ /* 0x0006640000002400 */
[----:B------:R-:W-:Y:S08]  /*fcb0*/  HMMA.16816.F32 R32, R196, R10, R32 ;  /* 0x0000000ac420723c */ /* 0x000ff00000001820 */
[----:B------:R-:W1:Y:S08]  /*fcc0*/  MUFU.TANH R12, R12 ;  /* 0x0000000c000c7308 */ /* 0x000e700000002400 */
[----:B------:R-:W-:Y:S02]  /*fcd0*/  FMUL.FTZ R191, R28, c[0x0][0x320] ;  /* 0x0000c8001cbf7a20 */ /* 0x000fe40000410000 */
        /* <DEDUP_REMOVED lines=10> */
[----:B------:R-:W1:Y:S10]  /*fd80*/  MUFU.TANH R4, R4 ;  /* 0x0000000400047308 */ /* 0x000e740000002400 */
[----:B------:R-:W1:Y:S10]  /*fd90*/  MUFU.TANH R207, R207 ;  /* 0x000000cf00cf7308 */ /* 0x000e740000002400 */
[----:B------:R3:W1:Y:S10]  /*fda0*/  MUFU.TANH R205, R21 ;  /* 0x0000001500cd7308 */ /* 0x0006740000002400 */
[----:B------:R3:W1:Y:S10]  /*fdb0*/  MUFU.TANH R204, R22 ;  /* 0x0000001600cc7308 */ /* 0x0006740000002400 */
[----:B------:R3:W1:Y:S10]  /*fdc0*/  MUFU.TANH R202, R23 ;  /* 0x0000001700ca7308 */ /* 0x0006740000002400 */
[----:B------:R-:W1:Y:S10]  /*fdd0*/  MUFU.TANH R203, R203 ;  /* 0x000000cb00cb7308 */ /* 0x000e740000002400 */
[----:B------:R3:W1:Y:S10]  /*fde0*/  MUFU.TANH R201, R25 ;  /* 0x0000001900c97308 */ /* 0x0006740000002400 */
        /* <DEDUP_REMOVED lines=9> */
[----:B------:R-:W1:Y:S01]  /*fe80*/  MUFU.TANH R7, R7 ;  /* 0x0000000700077308 */ /* 0x000e620000002400 */
[----:B------:R-:W-:-:S05]  /*fe90*/  @P0 BRA `(.L_x_2005) ;  /* 0x0000038000000947 */ /* 0x000fca0003800000 */
[----:B--2-4-:R-:W-:Y:S01]  /*fea0*/  ULEA UR4, UR20, UR12, 0x6 ;  /* 0x0000000c14047291 */ /* 0x014fe2000f8e303f */
[----:B------:R-:W-:Y:S01]  /*feb0*/  ISETP.NE.AND P1, PT, R236, 0x1, PT ;  /* 0x00000001ec00780c */ /* 0x000fe20003f25270 */
[----:B------:R-:W-:Y:S04]  /*fec0*/  IMAD.MOV.U32 R237, RZ, RZ, RZ ;  /* 0x000000ffffed7224 */ /* 0x000fe800078e00ff */
[----:B------:R-:W-:Y:S05]  /*fed0*/  IMAD.U32 R238, RZ, RZ, UR4 ;  /* 0x00000004ffee7e24 */ /* 0x000fea000f8e00ff */
[----:B------:R-:W-:Y:S05]  /*fee0*/  IADD3 R238, R238, -0x40, R239 ;  /* 0xffffffc0eeee7810 */ /* 0x000fea0007ffe0ef */
[----:B------:R-:W-:Y:S04]  /*fef0*/  @P1 IMAD.HI.U32 R10, R238, c[0x0][0x2bc], RZ ;  /* 0x0000af00ee0a1a27 */ /* 0x000fe800078e00ff */
[----:B------:R-:W-:Y:S01]  /*ff00*/  IMAD.MOV.U32 R6, RZ, RZ, R238 ;  /* 0x000000ffff067224 */ /* 0x000fe200078e00ee */
[----:B------:R-:W-:Y:S04]  /*ff10*/  @P1 SHF.R.U32.HI R6, RZ, c[0x0][0x2c0], R10 ;  /* 0x0000b000ff061a19 */ /* 0x000fe8000001160a */
[C---:B------:R-:W-:Y:S04]  /*ff20*/  @!P2 IADD3 R11, P0, R6.reuse, UR16, RZ ;  /* 0x00000010060bac10 */ /* 0x040fe8000ff1e0ff */
[----:B------:R-:W-:Y:S02]  /*ff30*/  @!P2 LEA.HI.X.SX32 R10, R6, UR8, 0x1, P0 ;  /* 0x00000008060aac11 */ /* 0x000fe400080f0eff */
[C---:B------:R-:W-:Y:S04]  /*ff40*/  @!P2 LEA R8, P0, R11.reuse, c[0x0][0x2a0], 0x2 ;  /* 0x0000a8000b08aa11 */ /* 0x040fe800078010ff */
[----:B------:R-:W-:Y:S01]  /*ff50*/  @!P2 LEA.HI.X R9, R11, c[0x0][0x2a4], R10, 0x2, P0 ;  /* 0x0000a9000b09aa11 */ /* 0x000fe200000f140a */
[----:B------:R-:W-:Y:S04]  /*ff60*/  IMAD.MOV R11, RZ, RZ, -R6 ;  /* 0x000000ffff0b7224 */ /* 0x000fe800078e0a06 */
[----:B------:R-:W2:Y:S01]  /*ff70*/  @!P2 LDG.E R237, [R8.64] ;  /* 0x0000001208eda981 */ /* 0x000ea2000c1e1900 */
[----:B------:R-:W-:Y:S04]  /*ff80*/  IMAD R238, R11, c[0x0][0x2b8], R238 ;  /* 0x0000ae000bee7a24 */ /* 0x000fe800078e02ee */
[C---:B---3--:R-:W-:Y:S01]  /*ff90*/  IMAD.WIDE.U32 R14, R238.reuse, c[0x0][0x1e0], RZ ;  /* 0x00007800ee0e7a25 */ /* 0x048fe200078e00ff */
[----:B------:R-:W-:Y:S05]  /*ffa0*/  SHF.R.S32.HI R11, RZ, 0x1f, R238 ;  /* 0x0000001fff0b7819 */ /* 0x000fea00000114ee */
[----:B------:R-:W-:Y:S04]  /*ffb0*/  IMAD R11, R11, c[0x0][0x1e0], RZ ;  /* 0x000078000b0b7a24 */ /* 0x000fe800078e02ff */
[----:B------:R-:W-:Y:S04]  /*ffc0*/  IMAD R11, R238, c[0x0][0x1e4], R11 ;  /* 0x00007900ee0b7a24 */ /* 0x000fe800078e020b */
[----:B------:R-:W-:Y:S01]  /*ffd0*/  IMAD.IADD R15, R15, 0x1, R11 ;  /* 0x000000010f0f7824 */ /* 0x000fe200078e020b */
[----:B--2---:R-:W-:Y:S03]  /*ffe0*/  SHF.R.S32.HI R6, RZ, 0x1f, R237 ;  /* 0x0000001fff067819 */ /* 0x004fe600000114ed */
[C---:B------:R-:W-:Y:S04]  /*fff0*/  IMAD.WIDE.U32 R14, R237.reuse, c[0x0][0x1f0], R14 ;  /* 0x00007c00ed0e7a25 */ /* 0x040fe800078e000e */
[----:B------:R-:W-:Y:S01]  /*10000*/  IMAD R6, R6, c[0x0][0x1f0], RZ ;  /* 0x00007c0006067a24 */ /* 0x000fe200078e02ff */
[----:B------:R-:W-:Y:S03]  /*10010*/  IADD3 R9, P0, R14, UR14, RZ ;  /* 0x0000000e0e097c10 */ /* 0x000fe6000ff1e0ff */
[----:B------:R-:W-:Y:S05]  /*10020*/  IMAD R6, R237, c[0x0][0x1f4], R6 ;  /* 0x00007d00ed067a24 */ /* 0x000fea00078e0206 */
[----:B------:R-:W-:Y:S02]  /*10030*/  IADD3.X R6, R15, UR7, R6, P0, !PT ;  /* 0x000000070f067c10 */ /* 0x000fe400087fe406 */
[C---:B-1----:R-:W-:Y:S04]  /*10040*/  LEA R13, P0, R9.reuse, c[0x0][0x1c8], 0x1 ;  /* 0x00007200090d7a11 */ /* 0x042fe800078008ff */
[----:B------:R-:W-:Y:S02]  /*10050*/  LEA.HI.X R11, R9, c[0x0][0x1cc], R6, 0x1, P0 ;  /* 0x00007300090b7a11 */ /* 0x000fe400000f0c06 */
[----:B------:R-:W1:Y:S04]  /*10060*/  SHFL.IDX PT, R9, R13, RZ, 0x181f ;  /* 0x00181fff0d097589 */ /* 0x000e6800000e0000 */
[----:B------:R-:W2:Y:S04]  /*10070*/  SHFL.IDX PT, R10, R11, RZ, 0x181f ;  /* 0x00181fff0b0a7589 */ /* 0x000ea800000e0000 */
[----:B------:R-:W3:Y:S04]  /*10080*/  SHFL.IDX PT, R6, R13, 0x1, 0x181f ;  /* 0x00381f000d067f89 */ /* 0x000ee800000e0000 */
[----:B------:R-:W4:Y:S01]  /*10090*/  SHFL.IDX PT, R8, R11, 0x1, 0x181f ;  /* 0x00381f000b087f89 */ /* 0x000f2200000e0000 */
[C---:B-1----:R-:W-:Y:S05]  /*100a0*/  IADD3 R18, P0, R9.reuse, R249, RZ ;  /* 0x000000f909127210 */ /* 0x042fea0007f1e0ff */
        /* <DEDUP_REMOVED lines=10> */
[----:B---3--:R-:W-:Y:S04]  /*10150*/  IADD3 R24, P0, R6, R249, RZ ;  /* 0x000000f906187210 */ /* 0x008fe80007f1e0ff */
[----:B------:R1:W-:Y:S01]  /*10160*/  LDGSTS.E.BYPASS.LTC128B.128 [R235+0xe100], [R20.64], !P6 ;  /* 0x0e10000014eb7fae */ /* 0x0003e2000f101d52 */
[----:B----4-:R-:W-:Y:S01]  /*10170*/  IMAD.X R25, R8, 0x1, R248, P0 ;  /* 0x0000000108197824 */ /* 0x010fe200000e06f8 */
[----:B------:R-:W-:Y:S04]  /*10180*/  IADD3 R22, P0, R6, R250, RZ ;  /* 0x000000fa06167210 */ /* 0x000fe80007f1e0ff */
[----:B------:R1:W-:Y:S01]  /*10190*/  LDGSTS.E.BYPASS.LTC128B.128 [R235+0x9100], [R24.64], !P3 ;  /* 0x0910000018eb7fae */ /* 0x0003e2000d901d52 */
        /* <DEDUP_REMOVED lines=8> */
.L_x_2005:
[----:B--2-4-:R-:W-:Y:S01]  /*10220*/  PLOP3.LUT P0, PT, PT, PT, UP1, 0x80, 0x0 ;  /* 0x000000000000781c */ /* 0x014fe20003f0f018 */
[----:B------:R-:W0:Y:S01]  /*10230*/  LDGDEPBAR ;  /* 0x00000000000079af */ /* 0x000e220000000000 */
[----:B-1----:R-:W-:Y:S01]  /*10240*/  IMAD.MOV.U32 R15, RZ, RZ, R240 ;  /* 0x000000ffff0f7224 */ /* 0x002fe200078e00f0 */
[----:B------:R-:W-:Y:S01]  /*10250*/  USHF.L.U32 UR4, UR20, 0x6, URZ ;  /* 0x0000000614047899 */ /* 0x000fe2000800063f */
[----:B------:R-:W-:Y:S09]  /*10260*/  IMAD.U32 R8, RZ, RZ, UR10 ;  /* 0x0000000aff087e24 */ /* 0x000ff2000f8e00ff */
[----:B------:R-:W-:Y:S01]  /*10270*/  @P0 IMAD.HI.U32 R6, R240, c[0x0][0x2c8], RZ ;  /* 0x0000b200f0060a27 */ /* 0x000fe200078e00ff */
[----:B------:R-:W-:Y:S11]  /*10280*/  PLOP3.LUT P0, PT, PT, PT, UP1, 0x80, 0x0 ;  /* 0x000000000000781c */ /* 0x000ff60003f0f018 */
[----:B------:R-:W-:Y:S02]  /*10290*/  @!UPT UIADD3 URZ, URZ, URZ, URZ ;  /* 0x0000003f3f3ff290 */ /* 0x000fe4000fffe03f */
[----:B------:R-:W-:Y:S01]  /*102a0*/  @P0 SHF.R.U32.HI R15, RZ, c[0x0][0x2cc], R6 ;  /* 0x0000b300ff0f0a19 */ /* 0x000fe20000011606 */
[----:B------:R-:W-:Y:S01]  /*102b0*/  IMAD.U32 R6, RZ, RZ, UR4 ;  /* 0x00000004ff067e24 */ /* 0x000fe2000f8e00ff */
[----:B------:R-:W-:Y:S03]  /*102c0*/  PLOP3.LUT P0, PT, PT, PT, UP0, 0x40, 0x0 ;  /* 0x000000000000781c */ /* 0x000fe60003f0e808 */
[----:B------:R-:W1:Y:S01]  /*102d0*/  SHFL.IDX PT, R11, R15, RZ, 0x1c1f ;  /* 0x001c1fff0f0b7589 */ /* 0x000e6200000e0000 */
[----:B------:R-:W-:Y:S04]  /*102e0*/  IADD3 R9, -R241, 0x1, -R6 ;  /* 0x00000001f1097810 */ /* 0x000fe80007ffe906 */
[----:B------:R-:W-:Y:S04]  /*102f0*/  IADD3 R8, R9, -c[0x0][0x168], R8 ;  /* 0x80005a0009087a10 */ /* 0x000fe80007ffe008 */
[C---:B------:R-:W-:Y:S02]  /*10300*/  IADD3 R10, R8.reuse, c[0x0][0x328], RZ ;  /* 0x0000ca00080a7a10 */ /* 0x040fe40007ffe0ff */
[----:B------:R-:W-:Y:S03]  /*10310*/  IADD3 R8, R8, UR11, RZ ;  /* 0x0000000b08087c10 */ /* 0x000fe6000fffe0ff */
[--C-:B-1-3--:R-:W-:Y:S02]  /*10320*/  IMAD.IADD R14, R10, 0x1, R11.reuse ;  /* 0x000000010a0e7824 */ /* 0x10afe400078e020b */
        /* <DEDUP_REMOVED lines=17> */
.L_x_2008:
[----:B------:R-:W-:Y:S04]  /*10440*/  MOV R9, c[0x0][0x32c] ;  /* 0x0000cb0000097a02 */ /* 0x000fe80000000f00 */
[----:B------:R-:W-:Y:S11]  /*10450*/  ISETP.NE.AND P0, PT, R9, 0x1, PT ;  /* 0x000000010900780c */ /* 0x000ff60003f05270 */
[----:B------:R-:W-:Y:S02]  /*10460*/  @!UPT UIADD3 URZ, URZ, URZ, URZ ;  /* 0x0000003f3f3ff290 */ /* 0x000fe4000fffe03f */
[----:B------:R-:W-:Y:S05]  /*10470*/  @P0 IMAD.HI.U32 R9, R11, c[0x0][0x330], RZ ;  /* 0x0000cc000b090a27 */ /* 0x000fea00078e00ff */
[----:B------:R-:W-:Y:S02]  /*10480*/  @P0 SHF.R.U32.HI R11, RZ, c[0x0][0x334], R9 ;  /* 0x0000cd00ff0b0a19 */ /* 0x000fe40000011609 */
.L_x_2009:
[----:B------:R-:W-:Y:S05]  /*10490*/  BSYNC B0 ;  /* 0x0000000000007941 */ /* 0x000fea0003800000 */
.L_x_2007:
[----:B------:R-:W-:Y:S04]  /*104a0*/  IMAD R16, R11, c[0x0][0x32c], -R6 ;  /* 0x0000cb000b107a24 */ /* 0x000fe800078e0a06 */
[----:B------:R-:W-:Y:S05]  /*104b0*/  IMAD.IADD R16, R16, 0x1, -R241 ;  /* 0x0000000110107824 */ /* 0x000fea00078e0af1 */
[----:B------:R-:W-:Y:S02]  /*104c0*/  IADD3 R9, R16, c[0x0][0x32c], RZ ;  /* 0x0000cb0010097a10 */ /* 0x000fe40007ffe0ff */
[----:B------:R-:W-:Y:S02]  /*104d0*/  IMNMX R13, R13, R16, !PT ;  /* 0x000000100d0d7217 */ /* 0x000fe40007800200 */
[----:B------:R-:W-:Y:S02]  /*104e0*/  IMNMX R14, R14, R9, PT ;  /* 0x000000090e0e7217 */ /* 0x000fe40003800200 */
.L_x_2006:
[----:B------:R-:W-:Y:S01]  /*104f0*/  UISETP.GT.AND UP2, UPT, UR20, -0x1, UPT ;  /* 0xffffffff1400788c */ /* 0x000fe2000bf44270 */
[----:B------:R-:W1:Y:S05]  /*10500*/  SHFL.IDX PT, R15, R15, 0x1, 0x1c1f ;  /* 0x003c1f000f0f7f89 */ /* 0x000e6a00000e0000 */
[----:B------:R-:W-:Y:S04]  /*10510*/  PLOP3.LUT P0, PT, PT, PT, UP2, 0x80, 0x0 ;  /* 0x000000000000781c */ /* 0x000fe80003f0f028 */
[----:B------:R-:W-:Y:S04]  /*10520*/  ISETP.GT.AND P0, PT, R13, RZ, P0 ;  /* 0x000000ff0d00720c */ /* 0x000fe80000704270 */
        /* <DEDUP_REMOVED lines=58> */
[----:B------:R-:W-:Y:S04]  /*108d0*/  PLOP3.LUT P0, PT, PT, PT, UP2, 0x80, 0x0 ;  /* 0x000000000000781c */ /* 0x000fe80003f0f028 */
[----:B------:R-:W-:Y:S01]  /*108e0*/  ISETP.GT.AND P0, PT, R13, 0x39, P0 ;  /* 0x000000390d00780c */ /* 0x000fe20000704270 */
[--C-:B-1----:R-:W-:Y:S03]  /*108f0*/  IMAD.IADD R13, R10, 0x1, R15.reuse ;  /* 0x000000010a0d7824 */ /* 0x102fe600078e020f */
[----:B------:R-:W-:Y:S01]  /*10900*/  ISETP.LT.OR P0, PT, R14, 0x3a, P0 ;  /* 0x0000003a0e00780c */ /* 0x000fe20000701670 */
[----:B------:R-:W-:Y:S03]  /*10910*/  IMAD.IADD R14, R8, 0x1, R15 ;  /* 0x00000001080e7824 */ /* 0x000fe600078e020f */
        /* <DEDUP_REMOVED lines=19> */
.L_x_2012:
[----:B------:R-:W-:Y:S04]  /*10a50*/  MOV R8, 0x1 ;  /* 0x0000000100087802 */ /* 0x000fe80000000f00 */
[----:B------:R-:W-:Y:S11]  /*10a60*/  ISETP.NE.AND P0, PT, R8, c[0x0][0x32c], PT ;  /* 0x0000cb0008007a0c */ /* 0x000ff60003f05270 */
[----:B------:R-:W-:Y:S02]  /*10a70*/  @!UPT UIADD3 URZ, URZ, URZ, URZ ;  /* 0x0000003f3f3ff290 */ /* 0x000fe4000fffe03f */
[----:B------:R-:W-:Y:S05]  /*10a80*/  @P0 IMAD.HI.U32 R8, R15, c[0x0][0x330], RZ ;  /* 0x0000cc000f080a27 */ /* 0x000fea00078e00ff */
[----:B------:R-:W-:Y:S02]  /*10a90*/  @P0 SHF.R.U32.HI R15, RZ, c[0x0][0x334], R8 ;  /* 0x0000cd00ff0f0a19 */ /* 0x000fe40000011608 */
.L_x_2013:
[----:B------:R-:W-:Y:S05]  /*10aa0*/  BSYNC B0 ;  /* 0x0000000000007941 */ /* 0x000fea0003800000 */
.L_x_2011:
[----:B------:R-:W-:Y:S04]  /*10ab0*/  IMAD R6, R15, c[0x0][0x32c], -R6 ;  /* 0x0000cb000f067a24 */ /* 0x000fe800078e0a06 */
[----:B------:R-:W-:Y:S05]  /*10ac0*/  IMAD.IADD R15, R6, 0x1, -R241 ;  /* 0x00000001060f7824 */ /* 0x000fea00078e0af1 */
[----:B------:R-:W-:Y:S02]  /*10ad0*/  IADD3 R6, R15, c[0x0][0x32c], RZ ;  /* 0x0000cb000f067a10 */ /* 0x000fe40007ffe0ff */
[----:B------:R-:W-:Y:S02]  /*10ae0*/  IMNMX R14, R14, R15, !PT ;  /* 0x0000000f0e0e7217 */ /* 0x000fe40007800200 */
[----:B------:R-:W-:Y:S02]  /*10af0*/  IMNMX R13, R13, R6, PT ;  /* 0x000000060d0d7217 */ /* 0x000fe40003800200 */
.L_x_2010:
[----:B------:R-:W-:Y:S01]  /*10b00*/  PLOP3.LUT P0, PT, PT, PT, UP2, 0x80, 0x0 ;  /* 0x000000000000781c */ /* 0x000fe20003f0f028 */
[----:B------:R-:W-:Y:S03]  /*10b10*/  LDSM.16.MT88.4 R20, [R226+0x100] ;  /* 0x00010000e214783b */ /* 0x000fe60000004200 */
[----:B------:R-:W-:Y:S04]  /*10b20*/  ISETP.GT.AND P0, PT, R14, RZ, P0 ;  /* 0x000000ff0e00720c */ /* 0x000fe80000704270 */
[----:B------:R-:W-:Y:S01]  /*10b30*/  ISETP.LT.OR P0, PT, R13, 0x1, P0 ;  /* 0x000000010d00780c */ /* 0x000fe20000701670 */
[----:B------:R-:W-:Y:S03]  /*10b40*/  LDSM.16.MT88.4 R28, [R225+0x100] ;  /* 0x00010000e11c783b */ /* 0x000fe60000004200 */
        /* <DEDUP_REMOVED lines=26> */
[C---:B------:R-:W-:Y:S04]  /*10cf0*/  ISETP.LT.OR P0, PT, R13.reuse, 0x11, P0 ;  /* 0x000000110d00780c */ /* 0x040fe80000701670 */
[----:B------:R-:W-:Y:S02]  /*10d00*/  FSEL R194, R194, -INF , !P0 ;  /* 0xff800000c2c27808 */ /* 0x000fe40004000000 */
[----:B------:R-:W-:Y:S02]  /*10d10*/  PLOP3.LUT P0, PT, PT, PT, UP2, 0x80, 0x0 ;  /* 0x000000000000781c */ /* 0x000fe40003f0f028 */
[----:B------:R-:W-:Y:S02]  /*10d20*/  FMNMX.FTZ R15, R194, R15, !PT ;  /* 0x0000000fc20f7209 */ /* 0x000fe40007810000 */
[----:B------:R-:W-:Y:S04]  /*10d30*/  ISETP.GT.AND P0, PT, R14, 0x11, P0 ;  /* 0x000000110e00780c */ /* 0x000fe80000704270 */
        /* <DEDUP_REMOVED lines=40> */
[----:B------:R-:W-:Y:S01]  /*10fc0*/  PLOP3.LUT P0, PT, PT, PT, UP2, 0x80, 0x0 ;  /* 0x000000000000781c */ /* 0x000fe20003f0f028 */
[----:B------:R-:W1:Y:S01]  /*10fd0*/  SHFL.BFLY PT, R5, R0, 0x2, 0x1f ;  /* 0x0c401f0000057f89 */ /* 0x000e6200000e0000 */
        /* <DEDUP_REMOVED lines=8> */
[C---:B------:R-:W-:Y:S02]  /*11060*/  ISETP.LT.OR P0, PT, R13.reuse, 0x32, P0 ;  /* 0x000000320d00780c */ /* 0x040fe40000701670 */
[----:B-1----:R-:W-:Y:S02]  /*11070*/  FMNMX.FTZ R12, R0, R5, !PT ;  /* 0x00000005000c7209 */ /* 0x002fe40007810000 */
[----:B------:R-:W-:Y:S02]  /*11080*/  FSEL R178, R178, -INF , !P0 ;  /* 0xff800000b2b27808 */ /* 0x000fe40004000000 */
[----:B------:R-:W-:Y:S02]  /*11090*/  PLOP3.LUT P0, PT, PT, PT, UP2, 0x80, 0x0 ;  /* 0x000000000000781c */ /* 0x000fe40003f0f028 */
[----:B------:R-:W-:Y:S02]  /*110a0*/  FMNMX.FTZ R15, R178, R15, !PT ;  /* 0x0000000fb20f7209 */ /* 0x000fe40007810000 */
[----:B------:R-:W-:Y:S04]  /*110b0*/  ISETP.GT.AND P0, PT, R14, 0x38, P0 ;  /* 0x000000380e00780c */ /* 0x000fe80000704270 */
[C---:B------:R-:W-:Y:S04]  /*110c0*/  ISETP.LT.OR P0, PT, R13.reuse, 0x39, P0 ;  /* 0x000000390d00780c */ /* 0x040fe80000701670 */
[----:B------:R-:W-:Y:S02]  /*110d0*/  FSEL R176, R176, -INF , !P0 ;  /* 0xff800000b0b07808 */ /* 0x000fe40004000000 */
[----:B------:R-:W-:Y:S01]  /*110e0*/  PLOP3.LUT P0, PT, PT, PT, UP2, 0x80, 0x0 ;  /* 0x000000000000781c */ /* 0x000fe20003f0f028 */
[----:B------:R-:W-:Y:S01]  /*110f0*/  UISETP.GT.AND UP2, UPT, UR20, UR9, UPT ;  /* 0x000000091400728c */ /* 0x000fe2000bf44270 */
[----:B------:R-:W-:Y:S01]  /*11100*/  FMNMX.FTZ R0, R176, R15, !PT ;  /* 0x0000000fb0007209 */ /* 0x000fe20007810000 */
[----:B------:R-:W-:Y:S01]  /*11110*/  UIADD3 UR20, UR20, -0x1, URZ ;  /* 0xffffffff14147890 */ /* 0x000fe2000fffe03f */
[----:B------:R-:W-:Y:S04]  /*11120*/  ISETP.GT.AND P0, PT, R14, 0x39, P0 ;  /* 0x000000390e00780c */ /* 0x000fe80000704270 */
[----:B------:R-:W-:Y:S02]  /*11130*/  ISETP.LT.OR P0, PT, R13, 0x3a, P0 ;  /* 0x0000003a0d00780c */ /* 0x000fe40000701670 */
[----:B------:R-:W1:Y:S02]  /*11140*/  SHFL.BFLY PT, R13, R12, 0x1, 0x1f ;  /* 0x0c201f000c0d7f89 */ /* 0x000e6400000e0000 */
[----:B------:R-:W-:Y:S04]  /*11150*/  FSEL R165, R7, -INF , !P0 ;  /* 0xff80000007a57808 */ /* 0x000fe80004000000 */
[----:B------:R-:W-:Y:S05]  /*11160*/  FMNMX.FTZ R4, R165, R0, !PT ;  /* 0x00000000a5047209 */ /* 0x000fea0007810000 */
[----:B------:R-:W2:Y:S01]  /*11170*/  SHFL.BFLY PT, R7, R4, 0x2, 0x1f ;  /* 0x0c401f0004077f89 */ /* 0x000ea200000e0000 */
[----:B-1----:R-:W-:Y:S07]  /*11180*/  FMNMX.FTZ R0, R12, R13, !PT ;  /* 0x0000000d0c007209 */ /* 0x002fee0007810000 */
[----:B------:R-:W-:Y:S01]  /*11190*/  LDSM.16.MT88.4 R12, [R231+0x100] ;  /* 0x00010000e70c783b */ /* 0x000fe20000004200 */
[C---:B------:R-:W-:Y:S01]  /*111a0*/  FSETP.NEU.FTZ.AND P0, PT, R0.reuse, -INF , PT ;  /* 0xff8000000000780b */ /* 0x040fe20003f1d000 */
[----:B------:R-:W-:Y:S05]  /*111b0*/  FMUL.FTZ R188, R0, c[0x0][0x2d0] ;  /* 0x0000b40000bc7a20 */ /* 0x000fea0000410000 */
[----:B------:R-:W-:Y:S02]  /*111c0*/  FSEL R188, R188, RZ, P0 ;  /* 0x000000ffbcbc7208 */ /* 0x000fe40000000000 */
[----:B--2---:R-:W-:Y:S02]  /*111d0*/  FMNMX.FTZ R5, R4, R7, !PT ;  /* 0x0000000704057209 */ /* 0x004fe40007810000 */
[----:B------:R-:W-:Y:S01]  /*111e0*/  FSEL R4, R0, RZ, P0 ;  /* 0x000000ff00047208 */ /* 0x000fe20000000000 */
[--C-:B------:R-:W-:Y:S02]  /*111f0*/  FFMA.FTZ R180, R169, c[0x0][0x2d0], -R188.reuse ;  /* 0x0000b400a9b47a23 */ /* 0x100fe400000108bc */
[----:B------:R-:W1:Y:S01]  /*11200*/  SHFL.BFLY PT, R164, R5, 0x1, 0x1f ;  /* 0x0c201f0005a47f89 */ /* 0x000e6200000e0000 */
[--C-:B------:R-:W-:Y:S02]  /*11210*/  FFMA.FTZ R167, R11, c[0x0][0x2d0], -R188.reuse ;  /* 0x0000b4000ba77a23 */ /* 0x100fe400000108bc */
[----:B------:R-:W-:Y:S01]  /*11220*/  FADD.FTZ R4, -R4, R3 ;  /* 0x0000000304047221 */ /* 0x000fe20000010100 */
[----:B------:R-:W-:Y:S01]  /*11230*/  MUFU.EX2 R180, R180 ;  /* 0x000000b400b47308 */ /* 0x000fe20000000800 */
[--C-:B------:R-:W-:Y:S02]  /*11240*/  FFMA.FTZ R166, R171, c[0x0][0x2d0], -R188.reuse ;  /* 0x0000b400aba67a23 */ /* 0x100fe400000108bc */
[--C-:B------:R-:W-:Y:S02]  /*11250*/  FFMA.FTZ R181, R9, c[0x0][0x2d0], -R188.reuse ;  /* 0x0000b40009b57a23 */ /* 0x100fe400000108bc */
[----:B------:R-:W-:Y:S02]  /*11260*/  FMUL.FTZ R3, R4, c[0x0][0x2d0] ;  /* 0x0000b40004037a20 */ /* 0x000fe40000410000 */
[--C-:B------:R-:W-:Y:S02]  /*11270*/  FFMA.FTZ R192, R175, c[0x0][0x2d0], -R188.reuse ;  /* 0x0000b400afc07a23 */ /* 0x100fe400000108bc */
[--C-:B------:R-:W-:Y:S01]  /*11280*/  FFMA.FTZ R190, R195, c[0x0][0x2d0], -R188.reuse ;  /* 0x0000b400c3be7a23 */ /* 0x100fe200000108bc */
[----:B------:R-:W2:Y:S01]  /*11290*/  MUFU.EX2 R167, R167 ;  /* 0x000000a700a77308 */ /* 0x000ea20000000800 */
[--C-:B------:R-:W-:Y:S02]  /*112a0*/  FFMA.FTZ R195, R173, c[0x0][0x2d0], -R188.reuse ;  /* 0x0000b400adc37a23 */ /* 0x100fe400000108bc */
[--C-:B------:R-:W-:Y:S02]  /*112b0*/  FFMA.FTZ R193, R193, c[0x0][0x2d0], -R188.reuse ;  /* 0x0000b400c1c17a23 */ /* 0x100fe400000108bc */
[--C-:B------:R-:W-:Y:S02]  /*112c0*/  FFMA.FTZ R206, R207, c[0x0][0x2d0], -R188.reuse ;  /* 0x0000b400cfce7a23 */ /* 0x100fe400000108bc */
[--C-:B------:R-:W-:Y:S02]  /*112d0*/  FFMA.FTZ R205, R205, c[0x0][0x2d0], -R188.reuse ;  /* 0x0000b400cdcd7a23 */ /* 0x100fe400000108bc */
[--C-:B------:R-:W-:Y:S01]  /*112e0*/  FFMA.FTZ R203, R203, c[0x0][0x2d0], -R188.reuse ;  /* 0x0000b400cbcb7a23 */ /* 0x100fe200000108bc */
[----:B-1----:R-:W-:Y:S01]  /*112f0*/  FMNMX.FTZ R164, R164, R5, !PT ;  /* 0x00000005a4a47209 */ /* 0x002fe20007810000 */
[----:B------:R-:W-:Y:S01]  /*11300*/  MUFU.EX2 R166, R166 ;  /* 0x000000a600a67308 */ /* 0x000fe20000000800 */
[--C-:B------:R-:W-:Y:S02]  /*11310*/  FFMA.FTZ R201, R201, c[0x0][0x2d0], -R188.reuse ;  /* 0x0000b400c9c97a23 */ /* 0x100fe400000108bc */
[C---:B------:R-:W-:Y:S01]  /*11320*/  FSETP.NEU.FTZ.AND P0, PT, R164.reuse, -INF , PT ;  /* 0xff800000a400780b */ /* 0x040fe20003f1d000 */
[C---:B------:R-:W-:Y:S02]  /*11330*/  FMUL.FTZ R177, R164.reuse, c[0x0][0x2d0] ;  /* 0x0000b400a4b17a20 */ /* 0x040fe40000410000 */
[--C-:B------:R-:W-:Y:S01]  /*11340*/  FFMA.FTZ R191, R191, c[0x0][0x2d0], -R188.reuse ;  /* 0x0000b400bfbf7a23 */ /* 0x100fe200000108bc */
[----:B------:R-:W-:Y:S01]  /*11350*/  FSEL R5, R164, RZ, P0 ;  /* 0x000000ffa4057208 */ /* 0x000fe20000000000 */
[----:B------:R-:W-:Y:S01]  /*11360*/  FFMA.FTZ R187, R187, c[0x0][0x2d0], -R188 ;  /* 0x0000b400bbbb7a23 */ /* 0x000fe200000108bc */
[----:B------:R-:W-:Y:S01]  /*11370*/  FSEL R177, R177, RZ, P0 ;  /* 0x000000ffb1b17208 */ /* 0x000fe20000000000 */
[----:B------:R-:W1:Y:S01]  /*11380*/  MUFU.EX2 R181, R181 ;  /* 0x000000b500b57308 */ /* 0x000e620000000800 */
[----:B------:R-:W-:Y:S01]  /*11390*/  PLOP3.LUT P0, PT, PT, PT, UP2, 0x80, 0x0 ;  /* 0x000000000000781c */ /* 0x000fe20003f0f028 */
[----:B------:R-:W-:Y:S02]  /*113a0*/  FADD.FTZ R5, -R5, R2 ;  /* 0x0000000205057221 */ /* 0x000fe40000010100 */
[--C-:B------:R-:W-:Y:S02]  /*113b0*/  FFMA.FTZ R185, R10, c[0x0][0x2d0], -R177.reuse ;  /* 0x0000b4000ab97a23 */ /* 0x100fe400000108b1 */
[--C-:B------:R-:W-:Y:S01]  /*113c0*/  FFMA.FTZ R184, R168, c[0x0][0x2d0], -R177.reuse ;  /* 0x0000b400a8b87a23 */ /* 0x100fe200000108b1 */
[----:B--2---:R-:W-:Y:S01]  /*113d0*/  F2FP.PACK_AB R168, R167, R180 ;  /* 0x000000b4a7a8723e */ /* 0x004fe200000000ff */
[--C-:B------:R-:W-:Y:S02]  /*113e0*/  FFMA.FTZ R183, R8, c[0x0][0x2d0], -R177.reuse ;  /* 0x0000b40008b77a23 */ /* 0x100fe400000108b1 */
[--C-:B------:R-:W-:Y:S01]  /*113f0*/  FFMA.FTZ R182, R6, c[0x0][0x2d0], -R177.reuse ;  /* 0x0000b40006b67a23 */ /* 0x100fe200000108b1 */
[----:B------:R-:W2:Y:S01]  /*11400*/  MUFU.EX2 R3, R3 ;  /* 0x0000000300037308 */ /* 0x000ea20000000800 */
[----:B------:R-:W-:Y:S02]  /*11410*/  FMUL.FTZ R2, R5, c[0x0][0x2d0] ;  /* 0x0000b40005027a20 */ /* 0x000fe40000410000 */
[--C-:B------:R-:W-:Y:S02]  /*11420*/  FFMA.FTZ R199, R172, c[0x0][0x2d0], -R177.reuse ;  /* 0x0000b400acc77a23 */ /* 0x100fe400000108b1 */
[--C-:B------:R-:W-:Y:S02]  /*11430*/  FFMA.FTZ R176, R176, c[0x0][0x2d0], -R177.reuse ;  /* 0x0000b400b0b07a23 */ /* 0x100fe400000108b1 */
[--C-:B------:R-:W-:Y:S02]  /*11440*/  FFMA.FTZ R194, R194, c[0x0][0x2d0], -R177.reuse ;  /* 0x0000b400c2c27a23 */ /* 0x100fe400000108b1 */
[--C-:B------:R-:W-:Y:S01]  /*11450*/  FFMA.FTZ R197, R196, c[0x0][0x2d0], -R177.reuse ;  /* 0x0000b400c4c57a23 */ /* 0x100fe200000108b1 */
[----:B------:R-:W-:Y:S01]  /*11460*/  MUFU.EX2 R185, R185 ;  /* 0x000000b900b97308 */ /* 0x000fe20000000800 */
[--C-:B------:R-:W-:Y:S01]  /*11470*/  FFMA.FTZ R196, R174, c[0x0][0x2d0], -R177.reuse ;  /* 0x0000b400aec47a23 */ /* 0x100fe200000108b1 */
[----:B-1----:R-:W-:Y:S01]  /*11480*/  F2FP.PACK_AB R170, R181, R166 ;  /* 0x000000a6b5aa723e */ /* 0x002fe200000000ff */
[----:B------:R-:W-:Y:S01]  /*11490*/  LDSM.16.MT88.4 R172, [R226+0x4900] ;  /* 0x00490000e2ac783b */ /* 0x000fe20000004200 */
[--C-:B------:R-:W-:Y:S02]  /*114a0*/  FFMA.FTZ R204, R204, c[0x0][0x2d0], -R177.reuse ;  /* 0x0000b400cccc7a23 */ /* 0x100fe400000108b1 */
[--C-:B------:R-:W-:Y:S02]  /*114b0*/  FFMA.FTZ R207, R202, c[0x0][0x2d0], -R177.reuse ;  /* 0x0000b400cacf7a23 */ /* 0x100fe400000108b1 */
[--C-:B------:R-:W-:Y:S02]  /*114c0*/  FFMA.FTZ R200, R200, c[0x0][0x2d0], -R177.reuse ;  /* 0x0000b400c8c87a23 */ /* 0x100fe400000108b1 */
[----:B------:R-:W1:Y:S01]  /*114d0*/  MUFU.EX2 R184, R184 ;  /* 0x000000b800b87308 */ /* 0x000e620000000800 */
[--C-:B------:R-:W-:Y:S02]  /*114e0*/  FFMA.FTZ R198, R198, c[0x0][0x2d0], -R177.reuse ;  /* 0x0000b400c6c67a23 */ /* 0x100fe400000108b1 */
[--C-:B------:R-:W-:Y:S02]  /*114f0*/  FFMA.FTZ R202, R189, c[0x0][0x2d0], -R188.reuse ;  /* 0x0000b400bdca7a23 */ /* 0x100fe400000108bc */
[C---:B--2---:R-:W-:Y:S02]  /*11500*/  FMUL.FTZ R4, R3.reuse, R160 ;  /* 0x000000a003047220 */ /* 0x044fe40000410000 */
        /* <DEDUP_REMOVED lines=8> */
[----:B------:R-:W2:Y:S01]  /*11590*/  MUFU.EX2 R182, R182 ;  /* 0x000000b600b67308 */ /* 0x000ea20000000800 */
[C---:B------:R-:W-:Y:S02]  /*115a0*/  FMUL.FTZ R32, R3.reuse, R132 ;  /* 0x0000008403207220 */ /* 0x040fe40000410000 */
[----:B------:R-:W-:Y:S01]  /*115b0*/  FMUL.FTZ R33, R3, R133 ;  /* 0x0000008503217220 */ /* 0x000fe20000410000 */
[----:B-1----:R-:W-:Y:S01]  /*115c0*/  F2FP.PACK_AB R169, R184, R185 ;  /* 0x000000b9b8a9723e */ /* 0x002fe200000000ff */
[----:B------:R-:W-:Y:S02]  /*115d0*/  FFMA.FTZ R188, R179, c[0x0][0x2d0], -R188 ;  /* 0x0000b400b3bc7a23 */ /* 0x000fe400000108bc */
[--C-:B------:R-:W-:Y:S02]  /*115e0*/  FFMA.FTZ R189, R178, c[0x0][0x2d0], -R177.reuse ;  /* 0x0000b400b2bd7a23 */ /* 0x100fe400000108b1 */
        /* <DEDUP_REMOVED lines=14> */
[----:B------:R-:W2:Y:S01]  /*116d0*/  MUFU.EX2 R193, R193 ;  /* 0x000000c100c17308 */ /* 0x000ea20000000800 */
[C---:B------:R-:W-:Y:S02]  /*116e0*/  FMUL.FTZ R57, R3.reuse, R57 ;  /* 0x0000003903397220 */ /* 0x040fe40000410000 */
[C---:B------:R-:W-:Y:S02]  /*116f0*/  FMUL.FTZ R60, R3.reuse, R60 ;  /* 0x0000003c033c7220 */ /* 0x040fe40000410000 */
[C---:B-1----:R-:W-:Y:S02]  /*11700*/  FMUL.FTZ R6, R2.reuse, R162 ;  /* 0x000000a202067220 */ /* 0x042fe40000410000 */
[C---:B------:R-:W-:Y:S02]  /*11710*/  FMUL.FTZ R7, R2.reuse, R163 ;  /* 0x000000a302077220 */ /* 0x040fe40000410000 */
[----:B------:R-:W-:Y:S01]  /*11720*/  LDSM.16.MT88.4 R160, [R225+0x2900] ;  /* 0x00290000e1a0783b */ /* 0x000fe20000004200 */
[C---:B------:R-:W-:Y:S01]  /*11730*/  FMUL.FTZ R10, R2.reuse, R158 ;  /* 0x0000009e020a7220 */ /* 0x040fe20000410000 */
[----:B------:R-:W-:Y:S01]  /*11740*/  MUFU.EX2 R192, R192 ;  /* 0x000000c000c07308 */ /* 0x000fe20000000800 */
[C---:B------:R-:W-:Y:S02]  /*11750*/  FMUL.FTZ R11, R2.reuse, R159 ;  /* 0x0000009f020b7220 */ /* 0x040fe40000410000 */
[C---:B------:R-:W-:Y:S03]  /*11760*/  HMMA.16816.F32 R4, R168.reuse, R12, R4 ;  /* 0x0000000ca804723c */ /* 0x040fe60000001804 */
[----:B------:R-:W-:Y:S02]  /*11770*/  LDSM.16.MT88.4 R156, [R226+0x2900] ;  /* 0x00290000e29c783b */ /* 0x000fe40000004200 */
[C---:B------:R-:W-:Y:S02]  /*11780*/  FMUL.FTZ R18, R2.reuse, R150 ;  /* 0x0000009602127220 */ /* 0x040fe40000410000 */
[C---:B------:R-:W-:Y:S01]  /*11790*/  FMUL.FTZ R12, R3.reuse, R152 ;  /* 0x00000098030c7220 */ /* 0x040fe20000410000 */
[C---:B------:R-:W-:Y:S01]  /*117a0*/  HMMA.16816.F32 R8, R168.reuse, R14, R8 ;  /* 0x0000000ea808723c */ /* 0x040fe20000001808 */
[----:B------:R-:W-:Y:S03]  /*117b0*/  MUFU.EX2 R195, R195 ;  /* 0x000000c300c37308 */ /* 0x000fe60000000800 */
[C---:B------:R-:W-:Y:S02]  /*117c0*/  FMUL.FTZ R13, R3.reuse, R153 ;  /* 0x00000099030d7220 */ /* 0x040fe40000410000 */
[C---:B------:R-:W-:Y:S02]  /*117d0*/  FMUL.FTZ R19, R2.reuse, R151 ;  /* 0x0000009702137220 */ /* 0x040fe40000410000 */
[C---:B------:R-:W-:Y:S01]  /*117e0*/  FMUL.FTZ R14, R2.reuse, R154 ;  /* 0x0000009a020e7220 */ /* 0x040fe20000410000 */
[----:B------:R-:W-:Y:S02]  /*117f0*/  LDSM.16.MT88.4 R148, [R224+0x900] ;  /* 0x00090000e094783b */ /* 0x000fe40000004200 */
[----:B------:R-:W-:Y:S01]  /*11800*/  MUFU.EX2 R194, R194 ;  /* 0x000000c200c27308 */ /* 0x000fe20000000800 */
[C---:B------:R-:W-:Y:S02]  /*11810*/  FMUL.FTZ R15, R2.reuse, R155 ;  /* 0x0000009b020f7220 */ /* 0x040fe40000410000 */
[C---:B------:R-:W-:Y:S02]  /*11820*/  FMUL.FTZ R26, R2.reuse, R142 ;  /* 0x0000008e021a7220 */ /* 0x040fe40000410000 */
[C---:B------:R-:W-:Y:S01]  /*11830*/  FMUL.FTZ R27, R2.reuse, R143 ;  /* 0x0000008f021b7220 */ /* 0x040fe20000410000 */
[----:B------:R-:W1:Y:S01]  /*11840*/  LDSM.16.MT88.4 R152, [R224+0x100] ;  /* 0x00010000e098783b */ /* 0x000e620000004200 */
[C---:B------:R-:W-:Y:S01]  /*11850*/  FMUL.FTZ R34, R2.reuse, R134 ;  /* 0x0000008602227220 */ /* 0x040fe20000410000 */
[C---:B------:R-:W-:Y:S02]  /*11860*/  HMMA.16816.F32 R12, R168.reuse, R20, R12 ;  /* 0x00000014a80c723c */ /* 0x040fe4000000180c */
[----:B------:R-:W3:Y:S01]  /*11870*/  MUFU.EX2 R197, R197 ;  /* 0x000000c500c57308 */ /* 0x000ee20000000800 */
[C---:B------:R-:W-:Y:S02]  /*11880*/  FMUL.FTZ R35, R2.reuse, R135 ;  /* 0x0000008702237220 */ /* 0x040fe40000410000 */
[C---:B------:R-:W-:Y:S01]  /*11890*/  FMUL.FTZ R38, R2.reuse, R38 ;  /* 0x0000002602267220 */ /* 0x040fe20000410000 */
[----:B------:R-:W-:Y:S01]  /*118a0*/  LDSM.16.MT88.4 R132, [R225+0x2100] ;  /* 0x00210000e184783b */ /* 0x000fe20000004200 */
[C---:B------:R-:W-:Y:S01]  /*118b0*/  FMUL.FTZ R20, R3.reuse, R144 ;  /* 0x0000009003147220 */ /* 0x040fe20000410000 */
[C---:B------:R-:W-:Y:S04]  /*118c0*/  HMMA.16816.F32 R16, R168.reuse, R22, R16 ;  /* 0x00000016a810723c */ /* 0x040fe80000001810 */
[C---:B------:R-:W-:Y:S01]  /*118d0*/  FMUL.FTZ R21, R3.reuse, R145 ;  /* 0x0000009103157220 */ /* 0x040fe20000410000 */
[----:B------:R-:W-:Y:S01]  /*118e0*/  MUFU.EX2 R196, R196 ;  /* 0x000000c400c47308 */ /* 0x000fe20000000800 */
[C---:B------:R-:W-:Y:S01]  /*118f0*/  FMUL.FTZ R39, R2.reuse, R39 ;  /* 0x0000002702277220 */ /* 0x040fe20000410000 */
[----:B------:R-:W-:Y:S01]  /*11900*/  LDSM.16.MT88.4 R140, [R224+0x2100] ;  /* 0x00210000e08c783b */ /* 0x000fe20000004200 */
[C---:B------:R-:W-:Y:S04]  /*11910*/  FMUL.FTZ R22, R2.reuse, R146 ;  /* 0x0000009202167220 */ /* 0x040fe80000410000 */
[C---:B------:R-:W-:Y:S02]  /*11920*/  FMUL.FTZ R23, R2.reuse, R147 ;  /* 0x0000009302177220 */ /* 0x040fe40000410000 */
[C---:B------:R-:W-:Y:S01]  /*11930*/  FMUL.FTZ R42, R2.reuse, R42 ;  /* 0x0000002a022a7220 */ /* 0x040fe20000410000 */
[----:B------:R-:W4:Y:S01]  /*11940*/  LDSM.16.MT88.4 R144, [R231+0x2100] ;  /* 0x00210000e790783b */ /* 0x000f220000004200 */
[C---:B------:R-:W-:Y:S01]  /*11950*/  FMUL.FTZ R43, R2.reuse, R43 ;  /* 0x0000002b022b7220 */ /* 0x040fe20000410000 */
[----:B------:R-:W5:Y:S01]  /*11960*/  MUFU.EX2 R199, R199 ;  /* 0x000000c700c77308 */ /* 0x000f620000000800 */
[C---:B------:R-:W-:Y:S01]  /*11970*/  FMUL.FTZ R46, R2.reuse, R46 ;  /* 0x0000002e022e7220 */ /* 0x040fe20000410000 */
[C---:B------:R-:W-:Y:S03]  /*11980*/  HMMA.16816.F32 R20, R168.reuse, R28, R20 ;  /* 0x0000001ca814723c */ /* 0x040fe60000001814 */
[C---:B------:R-:W-:Y:S02]  /*11990*/  FMUL.FTZ R47, R2.reuse, R47 ;  /* 0x0000002f022f7220 */ /* 0x040fe40000410000 */
[C---:B------:R-:W-:Y:S02]  /*119a0*/  FMUL.FTZ R50, R2.reuse, R50 ;  /* 0x0000003202327220 */ /* 0x040fe40000410000 */
[C---:B------:R-:W-:Y:S01]  /*119b0*/  FMUL.FTZ R28, R3.reuse, R136 ;  /* 0x00000088031c7220 */ /* 0x040fe20000410000 */
[C---:B------:R-:W-:Y:S01]  /*119c0*/  HMMA.16816.F32 R24, R168.reuse, R30, R24 ;  /* 0x0000001ea818723c */ /* 0x040fe20000001818 */
[----:B------:R-:W-:Y:S03]  /*119d0*/  MUFU.EX2 R206, R206 ;  /* 0x000000ce00ce7308 */ /* 0x000fe60000000800 */
[C---:B------:R-:W-:Y:S02]  /*119e0*/  FMUL.FTZ R29, R3.reuse, R137 ;  /* 0x00000089031d7220 */ /* 0x040fe40000410000 */
[C---:B------:R-:W-:Y:S02]  /*119f0*/  FMUL.FTZ R51, R2.reuse, R51 ;  /* 0x0000003302337220 */ /* 0x040fe40000410000 */
[C---:B------:R-:W-:Y:S03]  /*11a00*/  FMUL.FTZ R30, R2.reuse, R138 ;  /* 0x0000008a021e7220 */ /* 0x040fe60000410000 */
[----:B------:R-:W-:Y:S01]  /*11a10*/  MUFU.EX2 R205, R205 ;  /* 0x000000cd00cd7308 */ /* 0x000fe20000000800 */
[C---:B------:R-:W-:Y:S02]  /*11a20*/  FMUL.FTZ R31, R2.reuse, R139 ;  /* 0x0000008b021f7220 */ /* 0x040fe40000410000 */
[----:B------:R-:W2:Y:S01]  /*11a30*/  LDSM.16.MT88.4 R136, [R226+0x2100] ;  /* 0x00210000e288783b */ /* 0x000ea20000004200 */
[C---:B------:R-:W-:Y:S02]  /*11a40*/  FMUL.FTZ R54, R2.reuse, R54 ;  /* 0x0000003602367220 */ /* 0x040fe40000410000 */
[C---:B------:R-:W-:Y:S02]  /*11a50*/  FMUL.FTZ R55, R2.reuse, R55 ;  /* 0x0000003702377220 */ /* 0x040fe40000410000 */
[C---:B-1----:R-:W-:Y:S02]  /*11a60*/  HMMA.16816.F32 R28, R168.reuse, R152, R28 ;  /* 0x00000098a81c723c */ /* 0x042fe4000000181c */
[----:B------:R-:W-:Y:S01]  /*11a70*/  MUFU.EX2 R203, R203 ;  /* 0x000000cb00cb7308 */ /* 0x000fe20000000800 */
[C---:B------:R-:W-:Y:S02]  /*11a80*/  FMUL.FTZ R58, R2.reuse, R58 ;  /* 0x0000003a023a7220 */ /* 0x040fe40000410000 */
[C---:B------:R-:W-:Y:S02]  /*11a90*/  FMUL.FTZ R59, R2.reuse, R59 ;  /* 0x0000003b023b7220 */ /* 0x040fe40000410000 */
[C---:B------:R-:W-:Y:S01]  /*11aa0*/  FMUL.FTZ R61, R3.reuse, R61 ;  /* 0x0000003d033d7220 */ /* 0x040fe20000410000 */
[C---:B------:R-:W-:Y:S01]  /*11ab0*/  HMMA.16816.F32 R32, R168.reuse, R154, R32 ;  /* 0x0000009aa820723c */ /* 0x040fe20000001820 */
[----:B------:R-:W-:Y:S03]  /*11ac0*/  LDSM.16.MT88.4 R152, [R231+0x2900] ;  /* 0x00290000e798783b */ /* 0x000fe60000004200 */
[C---:B------:R-:W-:Y:S01]  /*11ad0*/  FMUL.FTZ R62, R2.reuse, R62 ;  /* 0x0000003e023e7220 */ /* 0x040fe20000410000 */
[----:B------:R-:W-:Y:S01]  /*11ae0*/  MUFU.EX2 R201, R201 ;  /* 0x000000c900c97308 */ /* 0x000fe20000000800 */
[C---:B------:R-:W-:Y:S02]  /*11af0*/  FMUL.FTZ R63, R2.reuse, R63 ;  /* 0x0000003f023f7220 */ /* 0x040fe40000410000 */
[C---:B----4-:R-:W-:Y:S04]  /*11b00*/  HMMA.16816.F32 R36, R168.reuse, R144, R36 ;  /* 0x00000090a824723c */ /* 0x050fe80000001824 */
[C---:B------:R-:W-:Y:S02]  /*11b10*/  FMUL.FTZ R64, R3.reuse, R64 ;  /* 0x0000004003407220 */ /* 0x040fe40000410000 */
[C---:B------:R-:W-:Y:S01]  /*11b20*/  FMUL.FTZ R65, R3.reuse, R65 ;  /* 0x0000004103417220 */ /* 0x040fe20000410000 */
[----:B------:R-:W-:Y:S01]  /*11b30*/  MUFU.EX2 R204, R204 ;  /* 0x000000cc00cc7308 */ /* 0x000fe20000000800 */
[C---:B------:R-:W-:Y:S01]  /*11b40*/  HMMA.16816.F32 R40, R168.reuse, R146, R40 ;  /* 0x00000092a828723c */ /* 0x040fe20000001828 */
[----:B------:R-:W-:Y:S03]  /*11b50*/  LDSM.16.MT88.4 R144, [R225+0x900] ;  /* 0x00090000e190783b */ /* 0x000fe60000004200 */
[C---:B------:R-:W-:Y:S02]  /*11b60*/  FMUL.FTZ R66, R2.reuse, R66 ;  /* 0x0000004202427220 */ /* 0x040fe40000410000 */
[C---:B------:R-:W-:Y:S02]  /*11b70*/  FMUL.FTZ R67, R2.reuse, R67 ;  /* 0x0000004302437220 */ /* 0x040fe40000410000 */
[C---:B------:R-:W-:Y:S01]  /*11b80*/  FMUL.FTZ R68, R3.reuse, R68 ;  /* 0x0000004403447220 */ /* 0x040fe20000410000 */
[----:B------:R-:W-:Y:S01]  /*11b90*/  MUFU.EX2 R207, R207 ;  /* 0x000000cf00cf7308 */ /* 0x000fe20000000800 */
[C---:B--2---:R-:W-:Y:S03]  /*11ba0*/  HMMA.16816.F32 R44, R168.reuse, R136, R44 ;  /* 0x00000088a82c723c */ /* 0x044fe6000000182c */
        /* <DEDUP_REMOVED lines=8> */
[C---:B------:R-:W-:Y:S04]  /*11c30*/  HMMA.16816.F32 R52, R168.reuse, R132, R52 ;  /* 0x00000084a834723c */ /* 0x040fe80000001834 */
[C---:B------:R-:W-:Y:S01]  /*11c40*/  FMUL.FTZ R74, R2.reuse, R74 ;  /* 0x0000004a024a7220 */ /* 0x040fe20000410000 */
[----:B------:R-:W-:Y:S01]  /*11c50*/  MUFU.EX2 R198, R198 ;  /* 0x000000c600c67308 */ /* 0x000fe20000000800 */
[C---:B------:R-:W-:Y:S02]  /*11c60*/  FMUL.FTZ R75, R2.reuse, R75 ;  /* 0x0000004b024b7220 */ /* 0x040fe40000410000 */
[C---:B------:R-:W-:Y:S01]  /*11c70*/  HMMA.16816.F32 R56, R168.reuse, R134, R56 ;  /* 0x00000086a838723c */ /* 0x040fe20000001838 */
[----:B------:R-:W2:Y:S03]  /*11c80*/  LDSM.16.MT88.4 R132, [R226+0x4100] ;  /* 0x00410000e284783b */ /* 0x000ea60000004200 */
[C---:B------:R-:W-:Y:S02]  /*11c90*/  FMUL.FTZ R76, R3.reuse, R76 ;  /* 0x0000004c034c7220 */ /* 0x040fe40000410000 */
[C---:B------:R-:W-:Y:S01]  /*11ca0*/  FMUL.FTZ R77, R3.reuse, R77 ;  /* 0x0000004d034d7220 */ /* 0x040fe20000410000 */
[----:B------:R-:W-:Y:S01]  /*11cb0*/  MUFU.EX2 R191, R191 ;  /* 0x000000bf00bf7308 */ /* 0x000fe20000000800 */
[C---:B------:R-:W-:Y:S04]  /*11cc0*/  HMMA.16816.F32 R60, R168.reuse, R140, R60 ;  /* 0x0000008ca83c723c */ /* 0x040fe8000000183c */
[C---:B------:R-:W-:Y:S02]  /*11cd0*/  FMUL.FTZ R78, R2.reuse, R78 ;  /* 0x0000004e024e7220 */ /* 0x040fe40000410000 */
[C---:B------:R-:W-:Y:S02]  /*11ce0*/  FMUL.FTZ R79, R2.reuse, R79 ;  /* 0x0000004f024f7220 */ /* 0x040fe40000410000 */
[C---:B------:R-:W-:Y:S01]  /*11cf0*/  HMMA.16816.F32 R64, R168.reuse, R142, R64 ;  /* 0x0000008ea840723c */ /* 0x040fe20000001840 */
[----:B------:R-:W4:Y:S01]  /*11d00*/  LDSM.16.MT88.4 R140, [R225+0x4100] ;  /* 0x00410000e18c783b */ /* 0x000f220000004200 */
[----:B------:R-:W3:Y:S02]  /*11d10*/  MUFU.EX2 R202, R202 ;  /* 0x000000ca00ca7308 */ /* 0x000ee40000000800 */
[C---:B------:R-:W-:Y:S02]  /*11d20*/  FMUL.FTZ R80, R3.reuse, R80 ;  /* 0x0000005003507220 */ /* 0x040fe40000410000 */
[C---:B------:R-:W-:Y:S02]  /*11d30*/  FMUL.FTZ R81, R3.reuse, R81 ;  /* 0x0000005103517220 */ /* 0x040fe40000410000 */
[C---:B------:R-:W-:Y:S01]  /*11d40*/  FMUL.FTZ R82, R2.reuse, R82 ;  /* 0x0000005202527220 */ /* 0x040fe20000410000 */
[C---:B-1----:R-:W-:Y:S03]  /*11d50*/  HMMA.16816.F32 R68, R168.reuse, R136, R68 ;  /* 0x00000088a844723c */ /* 0x042fe60000001844 */
[C---:B------:R-:W-:Y:S01]  /*11d60*/  FMUL.FTZ R83, R2.reuse, R83 ;  /* 0x0000005302537220 */ /* 0x040fe20000410000 */
[----:B------:R-:W-:Y:S01]  /*11d70*/  MUFU.EX2 R187, R187 ;  /* 0x000000bb00bb7308 */ /* 0x000fe20000000800 */
[C---:B------:R-:W-:Y:S02]  /*11d80*/  FMUL.FTZ R84, R3.reuse, R84 ;  /* 0x0000005403547220 */ /* 0x040fe40000410000 */
[C---:B------:R-:W-:Y:S01]  /*11d90*/  FMUL.FTZ R85, R3.reuse, R85 ;  /* 0x0000005503557220 */ /* 0x040fe20000410000 */
[C---:B------:R-:W-:Y:S01]  /*11da0*/  HMMA.16816.F32 R72, R168.reuse, R138, R72 ;  /* 0x0000008aa848723c */ /* 0x040fe20000001848 */
[----:B------:R-:W1:Y:S03]  /*11db0*/  LDSM.16.MT88.4 R136, [R224+0x4100] ;  /* 0x00410000e088783b */ /* 0x000e660000004200 */
[C---:B------:R-:W-:Y:S02]  /*11dc0*/  FMUL.FTZ R86, R2.reuse, R86 ;  /* 0x0000005602567220 */ /* 0x040fe40000410000 */
[C---:B------:R-:W-:Y:S01]  /*11dd0*/  FMUL.FTZ R87, R2.reuse, R87 ;  /* 0x0000005702577220 */ /* 0x040fe20000410000 */
[----:B------:R-:W1:Y:S01]  /*11de0*/  MUFU.EX2 R188, R188 ;  /* 0x000000bc00bc7308 */ /* 0x000e620000000800 */
[C---:B--2---:R-:W-:Y:S04]  /*11df0*/  HMMA.16816.F32 R76, R168.reuse, R132, R76 ;  /* 0x00000084a84c723c */ /* 0x044fe8000000184c */
[C---:B------:R-:W-:Y:S02]  /*11e00*/  FMUL.FTZ R88, R3.reuse, R88 ;  /* 0x0000005803587220 */ /* 0x040fe40000410000 */
[C---:B------:R-:W-:Y:S02]  /*11e10*/  FMUL.FTZ R89, R3.reuse, R89 ;  /* 0x0000005903597220 */ /* 0x040fe40000410000 */
[C---:B------:R-:W-:Y:S01]  /*11e20*/  HMMA.16816.F32 R80, R168.reuse, R134, R80 ;  /* 0x00000086a850723c */ /* 0x040fe20000001850 */
[----:B------:R-:W2:Y:S01]  /*11e30*/  LDSM.16.MT88.4 R132, [R231+0x6100] ;  /* 0x00610000e784783b */ /* 0x000ea20000004200 */
[----:B------:R-:W-:Y:S02]  /*11e40*/  MUFU.EX2 R189, R189 ;  /* 0x000000bd00bd7308 */ /* 0x000fe40000000800 */
        /* <DEDUP_REMOVED lines=9> */
[C---:B------:R-:W-:Y:S04]  /*11ee0*/  FMUL.FTZ R96, R3.reuse, R96 ;  /* 0x0000006003607220 */ /* 0x040fe80000410000 */
[C---:B------:R-:W-:Y:S01]  /*11ef0*/  FMUL.FTZ R97, R3.reuse, R97 ;  /* 0x0000006103617220 */ /* 0x040fe20000410000 */
[C---:B-1----:R-:W-:Y:S03]  /*11f00*/  HMMA.16816.F32 R92, R168.reuse, R136, R92 ;  /* 0x00000088a85c723c */ /* 0x042fe6000000185c */
[C---:B------:R-:W-:Y:S02]  /*11f10*/  FMUL.FTZ R98, R2.reuse, R98 ;  /* 0x0000006202627220 */ /* 0x040fe40000410000 */
[C---:B------:R-:W-:Y:S02]  /*11f20*/  FMUL.FTZ R99, R2.reuse, R99 ;  /* 0x0000006302637220 */ /* 0x040fe40000410000 */
[C---:B------:R-:W-:Y:S02]  /*11f30*/  FMUL.FTZ R100, R3.reuse, R100 ;  /* 0x0000006403647220 */ /* 0x040fe40000410000 */
[C---:B------:R-:W-:Y:S03]  /*11f40*/  FMUL.FTZ R101, R3.reuse, R101 ;  /* 0x0000006503657220 */ /* 0x040fe60000410000 */
[C---:B------:R-:W-:Y:S01]  /*11f50*/  HMMA.16816.F32 R96, R168.reuse, R138, R96 ;  /* 0x0000008aa860723c */ /* 0x040fe20000001860 */
[----:B------:R-:W1:Y:S02]  /*11f60*/  LDSM.16.MT88.4 R136, [R225+0x6100] ;  /* 0x00610000e188783b */ /* 0x000e640000004200 */
[C---:B------:R-:W-:Y:S02]  /*11f70*/  FMUL.FTZ R102, R2.reuse, R102 ;  /* 0x0000006602667220 */ /* 0x040fe40000410000 */
[C---:B------:R-:W-:Y:S02]  /*11f80*/  FMUL.FTZ R103, R2.reuse, R103 ;  /* 0x0000006702677220 */ /* 0x040fe40000410000 */
[C---:B------:R-:W-:Y:S02]  /*11f90*/  FMUL.FTZ R104, R3.reuse, R104 ;  /* 0x0000006803687220 */ /* 0x040fe40000410000 */
[C---:B------:R-:W-:Y:S03]  /*11fa0*/  FMUL.FTZ R105, R3.reuse, R105 ;  /* 0x0000006903697220 */ /* 0x040fe60000410000 */
[C---:B--2---:R-:W-:Y:S03]  /*11fb0*/  HMMA.16816.F32 R100, R168.reuse, R132, R100 ;  /* 0x00000084a864723c */ /* 0x044fe60000001864 */
[C---:B------:R-:W-:Y:S02]  /*11fc0*/  FMUL.FTZ R106, R2.reuse, R106 ;  /* 0x0000006a026a7220 */ /* 0x040fe40000410000 */
        /* <DEDUP_REMOVED lines=13> */
[C---:B------:R-:W-:Y:S03]  /*120a0*/  FMUL.FTZ R117, R3.reuse, R117 ;  /* 0x0000007503757220 */ /* 0x040fe60000410000 */
[C---:B------:R-:W-:Y:S01]  /*120b0*/  HMMA.16816.F32 R112, R168.reuse, R142, R112 ;  /* 0x0000008ea870723c */ /* 0x040fe20000001870 */
[----:B------:R-:W-:Y:S02]  /*120c0*/  LDSM.16.MT88.4 R140, [R226+0x900] ;  /* 0x00090000e28c783b */ /* 0x000fe40000004200 */
[C---:B------:R-:W-:Y:S02]  /*120d0*/  FMUL.FTZ R118, R2.reuse, R118 ;  /* 0x0000007602767220 */ /* 0x040fe40000410000 */
[C---:B------:R-:W-:Y:S02]  /*120e0*/  FMUL.FTZ R119, R2.reuse, R119 ;  /* 0x0000007702777220 */ /* 0x040fe40000410000 */
[C---:B------:R-:W-:Y:S02]  /*120f0*/  FMUL.FTZ R120, R3.reuse, R120 ;  /* 0x0000007803787220 */ /* 0x040fe40000410000 */
[C---:B------:R-:W-:Y:S03]  /*12100*/  FMUL.FTZ R121, R3.reuse, R121 ;  /* 0x0000007903797220 */ /* 0x040fe60000410000 */
        /* <DEDUP_REMOVED lines=10> */
[----:B------:R-:W-:Y:S03]  /*121b0*/  FMUL.FTZ R129, R3, R129 ;  /* 0x0000008103817220 */ /* 0x000fe60000410000 */
[C---:B--2---:R-:W-:Y:S03]  /*121c0*/  HMMA.16816.F32 R124, R168.reuse, R132, R124 ;  /* 0x00000084a87c723c */ /* 0x044fe6000000187c */
[C---:B------:R-:W-:Y:S02]  /*121d0*/  FMUL.FTZ R130, R2.reuse, R130 ;  /* 0x0000008202827220 */ /* 0x040fe40000410000 */
[----:B------:R-:W-:Y:S02]  /*121e0*/  FMUL.FTZ R131, R2, R131 ;  /* 0x0000008302837220 */ /* 0x000fe40000410000 */
[----:B------:R-:W-:Y:S01]  /*121f0*/  F2FP.PACK_AB R132, R193, R190 ;  /* 0x000000bec184723e */ /* 0x000fe200000000ff */
[--C-:B------:R-:W-:Y:S01]  /*12200*/  FFMA.FTZ R186, R186, c[0x0][0x2d0], -R177.reuse ;  /* 0x0000b400baba7a23 */ /* 0x100fe200000108b1 */
[----:B---3--:R-:W-:Y:S03]  /*12210*/  F2FP.PACK_AB R133, R197, R194 ;  /* 0x000000c2c585723e */ /* 0x008fe600000000ff */
[----:B------:R-:W-:Y:S01]  /*12220*/  HMMA.16816.F32 R128, R168, R134, R128 ;  /* 0x00000086a880723c */ /* 0x000fe20000001880 */
[----:B------:R-:W-:Y:S01]  /*12230*/  LDSM.16.MT88.4 R168, [R231+0x4900] ;  /* 0x00490000e7a8783b */ /* 0x000fe20000004200 */
[----:B------:R-:W-:Y:S01]  /*12240*/  MUFU.EX2 R186, R186 ;  /* 0x000000ba00ba7308 */ /* 0x000fe20000000800 */
[----:B------:R-:W-:Y:S02]  /*12250*/  FFMA.FTZ R177, R165, c[0x0][0x2d0], -R177 ;  /* 0x0000b400a5b17a23 */ /* 0x000fe400000108b1 */
[----:B------:R-:W-:Y:S02]  /*12260*/  FFMA.FTZ R180, R3, R244, R180 ;  /* 0x000000f403b47223 */ /* 0x000fe400000100b4 */
[----:B------:R-:W-:Y:S01]  /*12270*/  F2FP.PACK_AB R134, R195, R192 ;  /* 0x000000c0c386723e */ /* 0x000fe200000000ff */
[----:B------:R-:W-:Y:S01]  /*12280*/  FFMA.FTZ R185, R2, R243, R185 ;  /* 0x000000f302b97223 */ /* 0x000fe200000100b9 */
[----:B-----5:R-:W-:Y:S03]  /*12290*/  F2FP.PACK_AB R135, R199, R196 ;  /* 0x000000c4c787723e */ /* 0x020fe600000000ff */
[----:B------:R-:W-:Y:S01]  /*122a0*/  MUFU.EX2 R165, R177 ;  /* 0x000000b100a57308 */ /* 0x000fe20000000800 */
[----:B------:R-:W-:Y:S02]  /*122b0*/  FADD.FTZ R167, R167, R180 ;  /* 0x000000b4a7a77221 */ /* 0x000fe40000010000 */
[----:B------:R-:W-:Y:S01]  /*122c0*/  FADD.FTZ R184, R184, R185 ;  /* 0x000000b9b8b87221 */ /* 0x000fe20000010000 */
[C---:B-1----:R-:W-:Y:S05]  /*122d0*/  HMMA.16816.F32 R4, R132.reuse, R136, R4 ;  /* 0x000000888404723c */ /* 0x042fea0000001804 */
[----:B------:R-:W-:Y:S02]  /*122e0*/  FADD.FTZ R166, R166, R167 ;  /* 0x000000a7a6a67221 */ /* 0x000fe40000010000 */
[----:B------:R-:W-:Y:S01]  /*122f0*/  FADD.FTZ R3, R183, R184 ;  /* 0x000000b8b7037221 */ /* 0x000fe20000010000 */
[C---:B------:R-:W-:Y:S01]  /*12300*/  HMMA.16816.F32 R8, R132.reuse, R138, R8 ;  /* 0x0000008a8408723c */ /* 0x040fe20000001808 */
[----:B------:R-:W1:Y:S03]  /*12310*/  LDSM.16.MT88.4 R136, [R224+0x2900] ;  /* 0x00290000e088783b */ /* 0x000e660000004200 */
[----:B------:R-:W-:Y:S02]  /*12320*/  FADD.FTZ R181, R181, R166 ;  /* 0x000000a6b5b57221 */ /* 0x000fe40000010000 */
[----:B------:R-:W-:Y:S02]  /*12330*/  FADD.FTZ R3, R182, R3 ;  /* 0x00000003b6037221 */ /* 0x000fe40000010000 */
[C---:B------:R-:W-:Y:S04]  /*12340*/  HMMA.16816.F32 R12, R132.reuse, R140, R12 ;  /* 0x0000008c840c723c */ /* 0x040fe8000000180c */
[----:B------:R-:W-:Y:S02]  /*12350*/  FADD.FTZ R190, R190, R181 ;  /* 0x000000b5bebe7221 */ /* 0x000fe40000010000 */
[----:B------:R-:W-:Y:S02]  /*12360*/  FADD.FTZ R194, R194, R3 ;  /* 0x00000003c2c27221 */ /* 0x000fe40000010000 */
[C---:B------:R-:W-:Y:S01]  /*12370*/  HMMA.16816.F32 R16, R132.reuse, R142, R16 ;  /* 0x0000008e8410723c */ /* 0x040fe20000001810 */
[----:B------:R-:W2:Y:S03]  /*12380*/  LDSM.16.MT88.4 R140, [R225+0x4900] ;  /* 0x00490000e18c783b */ /* 0x000ea60000004200 */
[----:B------:R-:W-:Y:S02]  /*12390*/  FADD.FTZ R193, R193, R190 ;  /* 0x000000bec1c17221 */ /* 0x000fe40000010000 */
[----:B------:R-:W-:Y:S02]  /*123a0*/  FADD.FTZ R197, R197, R194 ;  /* 0x000000c2c5c57221 */ /* 0x000fe40000010000 */
[C---:B------:R-:W-:Y:S04]  /*123b0*/  HMMA.16816.F32 R20, R132.reuse, R144, R20 ;  /* 0x000000908414723c */ /* 0x040fe80000001814 */
[----:B------:R-:W-:Y:S02]  /*123c0*/  FADD.FTZ R192, R192, R193 ;  /* 0x000000c1c0c07221 */ /* 0x000fe40000010000 */
[----:B------:R-:W-:Y:S02]  /*123d0*/  FADD.FTZ R196, R196, R197 ;  /* 0x000000c5c4c47221 */ /* 0x000fe40000010000 */
[C---:B------:R-:W-:Y:S01]  /*123e0*/  HMMA.16816.F32 R24, R132.reuse, R146, R24 ;  /* 0x000000928418723c */ /* 0x040fe20000001818 */
[----:B------:R-:W3:Y:S03]  /*123f0*/  LDSM.16.MT88.4 R144, [R224+0x4900] ;  /* 0x00490000e090783b */ /* 0x000ee60000004200 */
[----:B------:R-:W-:Y:S02]  /*12400*/  FADD.FTZ R195, R195, R192 ;  /* 0x000000c0c3c37221 */ /* 0x000fe40000010000 */
[----:B------:R-:W-:Y:S02]  /*12410*/  FADD.FTZ R199, R199, R196 ;  /* 0x000000c4c7c77221 */ /* 0x000fe40000010000 */
[C---:B------:R-:W-:Y:S08]  /*12420*/  HMMA.16816.F32 R28, R132.reuse, R148, R28 ;  /* 0x00000094841c723c */ /* 0x040ff0000000181c */
[C---:B------:R-:W-:Y:S01]  /*12430*/  HMMA.16816.F32 R32, R132.reuse, R150, R32 ;  /* 0x000000968420723c */ /* 0x040fe20000001820 */
[----:B------:R-:W-:Y:S07]  /*12440*/  LDSM.16.MT88.4 R148, [R226+0x6900] ;  /* 0x00690000e294783b */ /* 0x000fee0000004200 */
        /* <DEDUP_REMOVED lines=12> */
[C---:B------:R-:W-:Y:S01]  /*12510*/  HMMA.16816.F32 R68, R132.reuse, R168, R68 ;  /* 0x000000a88444723c */ /* 0x040fe20000001844 */
[----:B------:R4:W5:Y:S06]  /*12520*/  MUFU.EX2 R169, R176 ;  /* 0x000000b000a97308 */ /* 0x00096c0000000800 */
[----:B------:R-:W-:Y:S01]  /*12530*/  F2FP.PACK_AB R168, R202, R191 ;  /* 0x000000bfcaa8723e */ /* 0x000fe200000000ff */
[C---:B------:R-:W-:Y:S07]  /*12540*/  HMMA.16816.F32 R72, R132.reuse, R170, R72 ;  /* 0x000000aa8448723c */ /* 0x040fee0000001848 */
[----:B------:R-:W-:Y:S01]  /*12550*/  F2FP.PACK_AB R170, R188, R187 ;  /* 0x000000bbbcaa723e */ /* 0x000fe200000000ff */
[C---:B------:R-:W-:Y:S08]  /*12560*/  HMMA.16816.F32 R76, R132.reuse, R172, R76 ;  /* 0x000000ac844c723c */ /* 0x040ff0000000184c */
[C---:B------:R-:W-:Y:S01]  /*12570*/  HMMA.16816.F32 R80, R132.reuse, R174, R80 ;  /* 0x000000ae8450723c */ /* 0x040fe20000001850 */
[----:B------:R-:W-:Y:S07]  /*12580*/  LDSM.16.MT88.4 R172, [R224+0x1900] ;  /* 0x00190000e0ac783b */ /* 0x000fee0000004200 */
[C---:B--2---:R-:W-:Y:S01]  /*12590*/  HMMA.16816.F32 R84, R132.reuse, R140, R84 ;  /* 0x0000008c8454723c */ /* 0x044fe20000001854 */
[----:B----4-:R-:W-:Y:S07]  /*125a0*/  LDSM.16.MT88.4 R176, [R231+0x5900] ;  /* 0x00590000e7b0783b */ /* 0x010fee0000004200 */
        /* <DEDUP_REMOVED lines=8> */
[C---:B------:R-:W-:Y:S08]  /*12630*/  HMMA.16816.F32 R108, R132.reuse, R148, R108 ;  /* 0x00000094846c723c */ /* 0x040ff0000000186c */
[C---:B------:R-:W-:Y:S01]  /*12640*/  HMMA.16816.F32 R112, R132.reuse, R150, R112 ;  /* 0x000000968470723c */ /* 0x040fe20000001870 */
[----:B------:R-:W4:Y:S07]  /*12650*/  LDSM.16.MT88.4 R148, [R226+0x1100] ;  /* 0x00110000e294783b */ /* 0x000f2e0000004200 */
[C---:B--2---:R-:W-:Y:S08]  /*12660*/  HMMA.16816.F32 R116, R132.reuse, R140, R116 ;  /* 0x0000008c8474723c */ /* 0x044ff00000001874 */
[C---:B------:R-:W-:Y:S01]  /*12670*/  HMMA.16816.F32 R120, R132.reuse, R142, R120 ;  /* 0x0000008e8478723c */ /* 0x040fe20000001878 */
[----:B------:R-:W2:Y:S07]  /*12680*/  LDSM.16.MT88.4 R140, [R225+0x1100] ;  /* 0x00110000e18c783b */ /* 0x000eae0000004200 */
[C---:B---3--:R-:W-:Y:S08]  /*12690*/  HMMA.16816.F32 R124, R132.reuse, R144, R124 ;  /* 0x00000090847c723c */ /* 0x048ff0000000187c */
[----:B------:R-:W-:Y:S01]  /*126a0*/  HMMA.16816.F32 R128, R132, R146, R128 ;  /* 0x000000928480723c */ /* 0x000fe20000001880 */
[----:B------:R-:W3:Y:S06]  /*126b0*/  LDSM.16.MT88.4 R144, [R224+0x1100] ;  /* 0x00110000e090783b */ /* 0x000eec0000004200 */
[----:B------:R-:W-:Y:S01]  /*126c0*/  F2FP.PACK_AB R132, R205, R206 ;  /* 0x000000cecd84723e */ /* 0x000fe200000000ff */
[----:B------:R-:W-:Y:S01]  /*126d0*/  FADD.FTZ R206, R206, R195 ;  /* 0x000000c3cece7221 */ /* 0x000fe20000010000 */
[----:B------:R-:W-:Y:S03]  /*126e0*/  F2FP.PACK_AB R134, R201, R203 ;  /* 0x000000cbc986723e */ /* 0x000fe600000000ff */
[----:B------:R-:W-:Y:S01]  /*126f0*/  F2FP.PACK_AB R133, R207, R204 ;  /* 0x000000cccf85723e */ /* 0x000fe200000000ff */
[----:B------:R-:W-:Y:S01]  /*12700*/  FADD.FTZ R204, R204, R199 ;  /* 0x000000c7cccc7221 */ /* 0x000fe20000010000 */
[----:B------:R-:W-:Y:S01]  /*12710*/  F2FP.PACK_AB R135, R198, R200 ;  /* 0x000000c8c687723e */ /* 0x000fe200000000ff */
[----:B------:R-:W-:Y:S02]  /*12720*/  FADD.FTZ R2, R205, R206 ;  /* 0x000000cecd027221 */ /* 0x000fe40000010000 */
[----:B------:R-:W-:Y:S02]  /*12730*/  FADD.FTZ R207, R207, R204 ;  /* 0x000000cccfcf7221 */ /* 0x000fe40000010000 */
[----:B------:R-:W-:Y:S02]  /*12740*/  FADD.FTZ R2, R203, R2 ;  /* 0x00000002cb027221 */ /* 0x000fe40000010000 */
[C---:B-1----:R-:W-:Y:S03]  /*12750*/  HMMA.16816.F32 R4, R132.reuse, R136, R4 ;  /* 0x000000888404723c */ /* 0x042fe60000001804 */
[----:B------:R-:W-:Y:S02]  /*12760*/  FADD.FTZ R3, R200, R207 ;  /* 0x000000cfc8037221 */ /* 0x000fe40000010000 */
[----:B------:R-:W-:Y:S02]  /*12770*/  FADD.FTZ R2, R201, R2 ;  /* 0x00000002c9027221 */ /* 0x000fe40000010000 */
[----:B------:R-:W-:Y:S01]  /*12780*/  FADD.FTZ R3, R198, R3 ;  /* 0x00000003c6037221 */ /* 0x000fe20000010000 */
[C---:B------:R-:W-:Y:S01]  /*12790*/  HMMA.16816.F32 R8, R132.reuse, R138, R8 ;  /* 0x0000008a8408723c */ /* 0x040fe20000001808 */
[----:B------:R-:W1:Y:S03]  /*127a0*/  LDSM.16.MT88.4 R136, [R225+0x3100] ;  /* 0x00310000e188783b */ /* 0x000e660000004200 */
[----:B------:R-:W-:Y:S01]  /*127b0*/  FADD.FTZ R191, R191, R2 ;  /* 0x00000002bfbf7221 */ /* 0x000fe20000010000 */
[----:B------:R-:W-:Y:S03]  /*127c0*/  MOV R2, R164 ;  /* 0x000000a400027202 */ /* 0x000fe60000000f00 */
[C---:B----4-:R-:W-:Y:S04]  /*127d0*/  HMMA.16816.F32 R12, R132.reuse, R148, R12 ;  /* 0x00000094840c723c */ /* 0x050fe8000000180c */
[----:B------:R-:W-:Y:S04]  /*127e0*/  FADD.FTZ R202, R202, R191 ;  /* 0x000000bfcaca7221 */ /* 0x000fe80000010000 */
[C---:B------:R-:W-:Y:S01]  /*127f0*/  HMMA.16816.F32 R16, R132.reuse, R150, R16 ;  /* 0x000000968410723c */ /* 0x040fe20000001810 */
[----:B------:R-:W4:Y:S03]  /*12800*/  LDSM.16.MT88.4 R148, [R224+0x3100] ;  /* 0x00310000e094783b */ /* 0x000f260000004200 */
[----:B------:R-:W-:Y:S04]  /*12810*/  FADD.FTZ R187, R187, R202 ;  /* 0x000000cabbbb7221 */ /* 0x000fe80000010000 */
[C---:B--2---:R-:W-:Y:S04]  /*12820*/  HMMA.16816.F32 R20, R132.reuse, R140, R20 ;  /* 0x0000008c8414723c */ /* 0x044fe80000001814 */
[----:B------:R-:W-:Y:S04]  /*12830*/  FADD.FTZ R244, R188, R187 ;  /* 0x000000bbbcf47221 */ /* 0x000fe80000010000 */
[C---:B------:R-:W-:Y:S01]  /*12840*/  HMMA.16816.F32 R24, R132.reuse, R142, R24 ;  /* 0x0000008e8418723c */ /* 0x040fe20000001818 */
[----:B------:R-:W2:Y:S07]  /*12850*/  LDSM.16.MT88.4 R140, [R231+0x5100] ;  /* 0x00510000e78c783b */ /* 0x000eae0000004200 */
[C---:B---3--:R-:W-:Y:S08]  /*12860*/  HMMA.16816.F32 R28, R132.reuse, R144, R28 ;  /* 0x00000090841c723c */ /* 0x048ff0000000181c */
[C---:B------:R-:W-:Y:S01]  /*12870*/  HMMA.16816.F32 R32, R132.reuse, R146, R32 ;  /* 0x000000928420723c */ /* 0x040fe20000001820 */
[----:B------:R-:W3:Y:S07]  /*12880*/  LDSM.16.MT88.4 R144, [R225+0x5100] ;  /* 0x00510000e190783b */ /* 0x000eee0000004200 */
[C---:B------:R-:W-:Y:S08]  /*12890*/  HMMA.16816.F32 R36, R132.reuse, R152, R36 ;  /* 0x000000988424723c */ /* 0x040ff00000001824 */
[C---:B------:R-:W-:Y:S08]  /*128a0*/  HMMA.16816.F32 R40, R132.reuse, R154, R40 ;  /* 0x0000009a8428723c */ /* 0x040ff00000001828 */
[C---:B------:R-:W-:Y:S08]  /*128b0*/  HMMA.16816.F32 R44, R132.reuse, R156, R44 ;  /* 0x0000009c842c723c */ /* 0x040ff0000000182c */
[C---:B------:R-:W-:Y:S01]  /*128c0*/  HMMA.16816.F32 R48, R132.reuse, R158, R48 ;  /* 0x0000009e8430723c */ /* 0x040fe20000001830 */
[----:B------:R-:W-:Y:S07]  /*128d0*/  LDSM.16.MT88.4 R156, [R231+0x1900] ;  /* 0x00190000e79c783b */ /* 0x000fee0000004200 */
        /* <DEDUP_REMOVED lines=10> */
[C---:B------:R-:W-:Y:S08]  /*12980*/  HMMA.16816.F32 R80, R132.reuse, R162, R80 ;  /* 0x000000a28450723c */ /* 0x040ff00000001850 */
        /* <DEDUP_REMOVED lines=8> */
[----:B------:R-:W-:Y:S07]  /*12a10*/  LDSM.16.MT88.4 R140, [R225+0x1900] ;  /* 0x00190000e18c783b */ /* 0x000fee0000004200 */
[C---:B------:R-:W-:Y:S08]  /*12a20*/  HMMA.16816.F32 R108, R132.reuse, R148, R108 ;  /* 0x00000094846c723c */ /* 0x040ff0000000186c */
[C---:B------:R-:W-:Y:S01]  /*12a30*/  HMMA.16816.F32 R112, R132.reuse, R150, R112 ;  /* 0x000000968470723c */ /* 0x040fe20000001870 */
[----:B------:R-:W2:Y:S07]  /*12a40*/  LDSM.16.MT88.4 R148, [R226+0x1900] ;  /* 0x00190000e294783b */ /* 0x000eae0000004200 */
[C---:B---3--:R-:W-:Y:S08]  /*12a50*/  HMMA.16816.F32 R116, R132.reuse, R144, R116 ;  /* 0x000000908474723c */ /* 0x048ff00000001874 */
[C---:B------:R-:W-:Y:S08]  /*12a60*/  HMMA.16816.F32 R120, R132.reuse, R146, R120 ;  /* 0x000000928478723c */ /* 0x040ff00000001878 */
[C---:B-1----:R-:W-:Y:S08]  /*12a70*/  HMMA.16816.F32 R124, R132.reuse, R136, R124 ;  /* 0x00000088847c723c */ /* 0x042ff0000000187c */
[----:B------:R-:W-:Y:S07]  /*12a80*/  HMMA.16816.F32 R128, R132, R138, R128 ;  /* 0x0000008a8480723c */ /* 0x000fee0000001880 */
[----:B-----5:R-:W-:Y:S02]  /*12a90*/  MOV R135, R169 ;  /* 0x000000a900877202 */ /* 0x020fe40000000f00 */
[----:B------:R-:W-:Y:S03]  /*12aa0*/  F2FP.PACK_AB R169, R189, R186 ;  /* 0x000000babda9723e */ /* 0x000fe600000000ff */
[-C--:B------:R-:W-:Y:S01]  /*12ab0*/  F2FP.PACK_AB R171, R165, R135.reuse ;  /* 0x00000087a5ab723e */ /* 0x080fe200000000ff */
[----:B------:R-:W-:Y:S01]  /*12ac0*/  FADD.FTZ R186, R186, R3 ;  /* 0x00000003baba7221 */ /* 0x000fe20000010000 */
[----:B------:R-:W-:Y:S03]  /*12ad0*/  MOV R3, R0 ;  /* 0x0000000000037202 */ /* 0x000fe60000000f00 */
[----:B------:R-:W-:Y:S02]  /*12ae0*/  FADD.FTZ R186, R189, R186 ;  /* 0x000000babdba7221 */ /* 0x000fe40000010000 */
[C---:B------:R-:W-:Y:S01]  /*12af0*/  HMMA.16816.F32 R160, R168.reuse, R156, R4 ;  /* 0x0000009ca8a0723c */ /* 0x040fe20000001804 */
[----:B------:R-:W1:Y:S07]  /*12b00*/  LDSM.16.MT88.4 R4, [R231+0x3900] ;  /* 0x00390000e704783b */ /* 0x000e6e0000004200 */
[C---:B------:R-:W-:Y:S01]  /*12b10*/  HMMA.16816.F32 R156, R168.reuse, R158, R8 ;  /* 0x0000009ea89c723c */ /* 0x040fe20000001808 */
[----:B------:R-:W3:Y:S07]  /*12b20*/  LDSM.16.MT88.4 R8, [R226+0x3900] ;  /* 0x00390000e208783b */ /* 0x000eee0000004200 */
[C---:B--2---:R-:W-:Y:S01]  /*12b30*/  HMMA.16816.F32 R152, R168.reuse, R148, R12 ;  /* 0x00000094a898723c */ /* 0x044fe2000000180c */
[----:B------:R-:W2:Y:S07]  /*12b40*/  LDSM.16.MT88.4 R12, [R225+0x3900] ;  /* 0x00390000e10c783b */ /* 0x000eae0000004200 */
[C---:B------:R-:W-:Y:S01]  /*12b50*/  HMMA.16816.F32 R148, R168.reuse, R150, R16 ;  /* 0x00000096a894723c */ /* 0x040fe20000001810 */
[----:B------:R-:W4:Y:S07]  /*12b60*/  LDSM.16.MT88.4 R16, [R224+0x3900] ;  /* 0x00390000e010783b */ /* 0x000f2e0000004200 */
[C---:B------:R-:W-:Y:S01]  /*12b70*/  HMMA.16816.F32 R144, R168.reuse, R140, R20 ;  /* 0x0000008ca890723c */ /* 0x040fe20000001814 */
[----:B------:R-:W5:Y:S07]  /*12b80*/  LDSM.16.MT88.4 R20, [R226+0x5900] ;  /* 0x00590000e214783b */ /* 0x000f6e0000004200 */
[C---:B------:R-:W-:Y:S01]  /*12b90*/  HMMA.16816.F32 R140, R168.reuse, R142, R24 ;  /* 0x0000008ea88c723c */ /* 0x040fe20000001818 */
[----:B------:R-:W2:Y:S07]  /*12ba0*/  LDSM.16.MT88.4 R24, [R225+0x5900] ;  /* 0x00590000e118783b */ /* 0x000eae0000004200 */
[C---:B------:R-:W-:Y:S01]  /*12bb0*/  HMMA.16816.F32 R136, R168.reuse, R172, R28 ;  /* 0x000000aca888723c */ /* 0x040fe2000000181c */
[----:B------:R-:W2:Y:S06]  /*12bc0*/  LDSM.16.MT88.4 R28, [R224+0x5900] ;  /* 0x00590000e01c783b */ /* 0x000eac0000004200 */
[----:B------:R-:W-:Y:S02]  /*12bd0*/  MOV R173, R135 ;  /* 0x0000008700ad7202 */ /* 0x000fe40000000f00 */
[C---:B------:R-:W-:Y:S01]  /*12be0*/  HMMA.16816.F32 R132, R168.reuse, R174, R32 ;  /* 0x000000aea884723c */ /* 0x040fe20000001820 */
[----:B------:R-:W4:Y:S02]  /*12bf0*/  LDSM.16.MT88.4 R32, [R231+0x7900] ;  /* 0x00790000e720783b */ /* 0x000f240000004200 */
[----:B------:R-:W-:Y:S04]  /*12c00*/  FADD.FTZ R186, R173, R186 ;  /* 0x000000baadba7221 */ /* 0x000fe80000010000 */
[----:B------:R-:W-:Y:S01]  /*12c10*/  FADD.FTZ R243, R165, R186 ;  /* 0x000000baa5f37221 */ /* 0x000fe20000010000 */
        /* <DEDUP_REMOVED lines=9> */
[C---:B----4-:R-:W-:Y:S08]  /*12cb0*/  HMMA.16816.F32 R60, R168.reuse, R16, R60 ;  /* 0x00000010a83c723c */ /* 0x050ff0000000183c */
[C---:B------:R-:W-:Y:S08]  /*12cc0*/  HMMA.16816.F32 R64, R168.reuse, R18, R64 ;  /* 0x00000012a840723c */ /* 0x040ff00000001840 */
[C---:B------:R-:W-:Y:S08]  /*12cd0*/  HMMA.16816.F32 R68, R168.reuse, R176, R68 ;  /* 0x000000b0a844723c */ /* 0x040ff00000001844 */
[C---:B------:R-:W-:Y:S08]  /*12ce0*/  HMMA.16816.F32 R72, R168.reuse, R178, R72 ;  /* 0x000000b2a848723c */ /* 0x040ff00000001848 */
[C---:B-----5:R-:W-:Y:S08]  /*12cf0*/  HMMA.16816.F32 R76, R168.reuse, R20, R76 ;  /* 0x00000014a84c723c */ /* 0x060ff0000000184c */
[C---:B------:R-:W-:Y:S08]  /*12d00*/  HMMA.16816.F32 R80, R168.reuse, R22, R80 ;  /* 0x00000016a850723c */ /* 0x040ff00000001850 */
[C---:B------:R-:W-:Y:S08]  /*12d10*/  HMMA.16816.F32 R84, R168.reuse, R24, R84 ;  /* 0x00000018a854723c */ /* 0x040ff00000001854 */
[C---:B------:R-:W-:Y:S08]  /*12d20*/  HMMA.16816.F32 R88, R168.reuse, R26, R88 ;  /* 0x0000001aa858723c */ /* 0x040ff00000001858 */
[C---:B------:R-:W-:Y:S08]  /*12d30*/  HMMA.16816.F32 R92, R168.reuse, R28, R92 ;  /* 0x0000001ca85c723c */ /* 0x040ff0000000185c */
[C---:B------:R-:W-:Y:S08]  /*12d40*/  HMMA.16816.F32 R96, R168.reuse, R30, R96 ;  /* 0x0000001ea860723c */ /* 0x040ff00000001860 */
[C---:B------:R-:W-:Y:S08]  /*12d50*/  HMMA.16816.F32 R100, R168.reuse, R32, R100 ;  /* 0x00000020a864723c */ /* 0x040ff00000001864 */
[C---:B------:R-:W-:Y:S08]  /*12d60*/  HMMA.16816.F32 R104, R168.reuse, R34, R104 ;  /* 0x00000022a868723c */ /* 0x040ff00000001868 */
[C---:B-1----:R-:W-:Y:S08]  /*12d70*/  HMMA.16816.F32 R108, R168.reuse, R4, R108 ;  /* 0x00000004a86c723c */ /* 0x042ff0000000186c */
[C---:B------:R-:W-:Y:S08]  /*12d80*/  HMMA.16816.F32 R112, R168.reuse, R6, R112 ;  /* 0x00000006a870723c */ /* 0x040ff00000001870 */
[C---:B---3--:R-:W-:Y:S08]  /*12d90*/  HMMA.16816.F32 R116, R168.reuse, R8, R116 ;  /* 0x00000008a874723c */ /* 0x048ff00000001874 */
[C---:B------:R-:W-:Y:S08]  /*12da0*/  HMMA.16816.F32 R120, R168.reuse, R10, R120 ;  /* 0x0000000aa878723c */ /* 0x040ff00000001878 */
[C---:B--2---:R-:W-:Y:S08]  /*12db0*/  HMMA.16816.F32 R124, R168.reuse, R12, R124 ;  /* 0x0000000ca87c723c */ /* 0x044ff0000000187c */
[----:B------:R-:W-:Y:S01]  /*12dc0*/  HMMA.16816.F32 R128, R168, R14, R128 ;  /* 0x0000000ea880723c */ /* 0x000fe20000001880 */
[----:B------:R-:W-:-:S07]  /*12dd0*/  @P0 BRA `(.L_x_2014) ;  /* 0xffffbc9000000947 */ /* 0x000fce000383ffff */
.L_x_2004:
[----:B------:R-:W1:Y:S01]  /*12de0*/  SHFL.BFLY PT, R3, R244, 0x2, 0x1f ;  /* 0x0c401f00f4037f89 */ /* 0x000e6200000e0000 */
[----:B------:R-:W-:-:S02]  /*12df0*/  MOV R2, RZ ;  /* 0x000000ff00027202 */ /* 0x000fc40000000f00 */
[----:B------:R-:W-:Y:S01]  /*12e00*/  MOV R4, RZ ;  /* 0x000000ff00047202 */ /* 0x000fe20000000f00 */
[----:B------:R-:W2:Y:S01]  /*12e10*/  SHFL.BFLY PT, R8, R243, 0x2, 0x1f ;  /* 0x0c401f00f3087f89 */ /* 0x000ea200000e0000 */
[----:B------:R-:W-:Y:S02]  /*12e20*/  MOV R7, 0xff800000 ;  /* 0xff80000000077802 */ /* 0x000fe40000000f00 */
[----:B------:R-:W-:Y:S01]  /*12e30*/  PLOP3.LUT P2, PT, PT, PT, PT, 0x8, 0x0 ;  /* 0x000000000000781c */ /* 0x000fe20003f4e170 */
[----:B-1----:R-:W-:Y:S02]  /*12e40*/  FADD.FTZ R3, R3, R244 ;  /* 0x000000f403037221 */ /* 0x002fe40000010000 */
[----:B--2---:R-:W-:-:S03]  /*12e50*/  FADD.FTZ R8, R8, R243 ;  /* 0x000000f308087221 */ /* 0x004fc60000010000 */
[----:B------:R-:W1:Y:S04]  /*12e60*/  SHFL.BFLY PT, R6, R3, 0x1, 0x1f ;  /* 0x0c201f0003067f89 */ /* 0x000e6800000e0000 */
[----:B------:R-:W2:Y:S01]  /*12e70*/  SHFL.BFLY PT, R5, R8, 0x1, 0x1f ;  /* 0x0c201f0008057f89 */ /* 0x000ea200000e0000 */
[----:B-1----:R-:W-:Y:S02]  /*12e80*/  FADD.FTZ R6, R3, R6 ;  /* 0x0000000603067221 */ /* 0x002fe40000010000 */
[----:B--2---:R-:W-:-:S03]  /*12e90*/  FADD.FTZ R5, R5, R8 ;  /* 0x0000000805057221 */ /* 0x004fc60000010000 */
[----:B------:R-:W-:Y:S02]  /*12ea0*/  FSETP.NE.FTZ.AND P1, PT, R6, RZ, PT ;  /* 0x000000ff0600720b */ /* 0x000fe40003f35000 */
[----:B------:R-:W-:-:S11]  /*12eb0*/  FSETP.NE.FTZ.AND P0, PT, R5, RZ, PT ;  /* 0x000000ff0500720b */ /* 0x000fd60003f15000 */
[----:B------:R-:W1:Y:S01]  /*12ec0*/  @P1 MUFU.RCP R2, R6 ;  /* 0x0000000600021308 */ /* 0x000e620000001000 */
[----:B------:R-:W-:Y:S02]  /*12ed0*/  @P1 MOV R10, 0x3f317218 ;  /* 0x3f317218000a1802 */ /* 0x000fe40000000f00 */
[----:B------:R-:W-:-:S05]  /*12ee0*/  @P0 MOV R11, 0x3f317218 ;  /* 0x3f317218000b0802 */ /* 0x000fca0000000f00 */
[----:B------:R-:W2:Y:S01]  /*12ef0*/  @P1 MUFU.LG2 R6, R6 ;  /* 0x0000000600061308 */ /* 0x000ea20000000c00 */
[----:B------:R-:W-:-:S07]  /*12f00*/  @P0 FMUL.FTZ R11, R11, c[0x0][0x2d0] ;  /* 0x0000b4000b0b0a20 */ /* 0x000fce0000410000 */
[----:B------:R-:W3:Y:S01]  /*12f10*/  @P0 MUFU.LG2 R8, R5 ;  /* 0x0000000500080308 */ /* 0x000ee20000000c00 */
[C---:B-1----:R-:W-:Y:S02]  /*12f20*/  FMUL.FTZ R160, R2.reuse, R160 ;  /* 0x000000a002a07220 */ /* 0x042fe40000410000 */
[C---:B------:R-:W-:Y:S02]  /*12f30*/  FMUL.FTZ R161, R2.reuse, R161 ;  /* 0x000000a102a17220 */ /* 0x040fe40000410000 */
[C---:B------:R-:W-:Y:S02]  /*12f40*/  FMUL.FTZ R156, R2.reuse, R156 ;  /* 0x0000009c029c7220 */ /* 0x040fe40000410000 */
[----:B------:R-:W-:Y:S01]  /*12f50*/  FMUL.FTZ R157, R2, R157 ;  /* 0x0000009d029d7220 */ /* 0x000fe20000410000 */
[----:B------:R1:W4:Y:S01]  /*12f60*/  @P0 MUFU.RCP R4, R5 ;  /* 0x0000000500040308 */ /* 0x0003220000001000 */
[----:B--2---:R-:W-:Y:S02]  /*12f70*/  @P1 FMUL.FTZ R9, R6, 0.69314718246459960938 ;  /* 0x3f31721806091820 */ /* 0x004fe40000410000 */
[----:B------:R-:W-:-:S02]  /*12f80*/  @P1 FMUL.FTZ R6, R10, c[0x0][0x2d0] ;  /* 0x0000b4000a061a20 */ /* 0x000fc40000410000 */
[C---:B------:R-:W-:Y:S02]  /*12f90*/  FMUL.FTZ R152, R2.reuse, R152 ;  /* 0x0000009802987220 */ /* 0x040fe40000410000 */
[----:B------:R-:W-:Y:S02]  /*12fa0*/  FMUL.FTZ R153, R2, R153 ;  /* 0x0000009902997220 */ /* 0x000fe40000410000 */
        /* <DEDUP_REMOVED lines=60> */
[C---:B----4-:R-:W-:Y:S02]  /*13370*/  FMUL.FTZ R162, R4.reuse, R162 ;  /* 0x000000a204a27220 */ /* 0x050fe40000410000 */
        /* <DEDUP_REMOVED lines=65> */
.L_x_1966:
[----:B------:R-:W-:Y:S05]  /*13790*/  @P2 BRA `(.L_x_2015) ;  /* 0x00001f9000002947 */ /* 0x000fea0003800000 */
[----:B------:R-:W1:Y:S01]  /*137a0*/  S2R R9, SR_CTAID.Y ;  /* 0x0000000000097919 */ /* 0x000e620000002600 */
[----:B------:R-:W-:Y:S01]  /*137b0*/  IMAD R8, RZ, RZ, -UR13 ;  /* 0x8000000dff087e24 */ /* 0x000fe2000f8e02ff */
[----:B------:R-:W-:Y:S01]  /*137c0*/  USHF.R.S32.HI UR6, URZ, 0x1f, UR13 ;  /* 0x0000001f3f067899 */ /* 0x000fe2000801140d */
[----:B------:R-:W-:Y:S01]  /*137d0*/  BSSY B0, `(.L_x_2016) ;  /* 0x0000132000007945 */ /* 0x000fe20003800000 */
[----:B------:R-:W3:Y:S01]  /*137e0*/  S2R R4, SR_TID.X ;  /* 0x0000000000047919 */ /* 0x000ee20000002100 */
[----:B------:R-:W-:-:S02]  /*137f0*/  ULDC.64 UR4, c[0x0][0x4d0] ;  /* 0x0001340000047ab9 */ /* 0x000fc40000000a00 */
[----:B------:R-:W-:Y:S01]  /*13800*/  UIMAD UR7, UR6, UR4, URZ ;  /* 0x00000004060772a4 */ /* 0x000fe2000f8e023f */
[----:B------:R-:W4:Y:S01]  /*13810*/  S2R R11, SR_CTAID.Z ;  /* 0x00000000000b7919 */ /* 0x000f220000002700 */
[----:B------:R-:W-:Y:S02]  /*13820*/  UIMAD.WIDE.U32 UR8, UR13, UR4, URZ ;  /* 0x000000040d0872a5 */ /* 0x000fe4000f8e003f */
[----:B------:R-:W-:Y:S01]  /*13830*/  UIMAD UR7, UR13, UR5, UR7 ;  /* 0x000000050d0772a4 */ /* 0x000fe2000f8e0207 */
[----:B------:R-:W5:Y:S02]  /*13840*/  S2R R12, SR_CTAID.X ;  /* 0x00000000000c7919 */ /* 0x000f640000002500 */
        /* <DEDUP_REMOVED lines=8> */
[----:B-1----:R-:W-:Y:S02]  /*138d0*/  IMAD R8, R8, c[0x0][0x550], R9 ;  /* 0x0001540008087a24 */ /* 0x002fe400078e0209 */
[----:B------:R-:W-:Y:S01]  /*138e0*/  UIADD3 UR4, UR11, UR4, URZ ;  /* 0x000000040b047290 */ /* 0x000fe2000fffe03f */
[----:B------:R-:W-:Y:S01]  /*138f0*/  IMAD.U32 R17, RZ, RZ, UR11 ;  /* 0x0000000bff117e24 */ /* 0x000fe2000f8e00ff */
[----:B---3--:R-:W-:Y:S01]  /*13900*/  SHF.R.S32.HI R9, RZ, 0x1f, R4 ;  /* 0x0000001fff097819 */ /* 0x008fe20000011404 */
[----:B------:R-:W-:-:S03]  /*13910*/  IMAD.U32 R19, RZ, RZ, UR7 ;  /* 0x00000007ff137e24 */ /* 0x000fc6000f8e00ff */
[CC--:B------:R-:W-:Y:S01]  /*13920*/  LEA.HI R0, R9.reuse, R4.reuse, RZ, 0x5 ;  /* 0x0000000409007211 */ /* 0x0c0fe200078f28ff */
[----:B------:R-:W-:Y:S01]  /*13930*/  IMAD.U32 R17, RZ, RZ, UR4 ;  /* 0x00000004ff117e24 */ /* 0x000fe2000f8e00ff */
[-C--:B------:R-:W-:Y:S01]  /*13940*/  LEA.HI R9, R9, R4.reuse, RZ, 0x2 ;  /* 0x0000000409097211 */ /* 0x080fe200078f10ff */
[C---:B----4-:R-:W-:Y:S01]  /*13950*/  IMAD.WIDE.U32 R18, R11.reuse, c[0x0][0x4d8], R18 ;  /* 0x000136000b127a25 */ /* 0x050fe200078e0012 */
[----:B------:R-:W-:Y:S02]  /*13960*/  LOP3.LUT R13, R0, 0xffffffe0, RZ, 0xc0, !PT ;  /* 0xffffffe0000d7812 */ /* 0x000fe400078ec0ff */
[----:B------:R-:W-:Y:S01]  /*13970*/  SHF.R.S32.HI R15, RZ, 0x5, R0 ;  /* 0x00000005ff0f7819 */ /* 0x000fe20000011400 */
[----:B------:R-:W-:Y:S01]  /*13980*/  IMAD.WIDE.U32 R16, R11, c[0x0][0x440], R16 ;  /* 0x000110000b107a25 */ /* 0x000fe200078e0010 */
[----:B------:R-:W-:Y:S02]  /*13990*/  SHF.R.S32.HI R0, RZ, 0x1f, R0 ;  /* 0x0000001fff007819 */ /* 0x000fe40000011400 */
[----:B------:R-:W-:Y:S01]  /*139a0*/  LOP3.LUT R9, R9, 0xfffffffc, RZ, 0xc0, !PT ;  /* 0xfffffffc09097812 */ /* 0x000fe200078ec0ff */
[----:B------:R-:W-:Y:S01]  /*139b0*/  IMAD.IADD R6, R4, 0x1, -R13 ;  /* 0x0000000104067824 */ /* 0x000fe200078e0a0d */
[----:B------:R-:W-:Y:S01]  /*139c0*/  LEA.HI R0, R0, R15, RZ, 0x3 ;  /* 0x0000000f00007211 */ /* 0x000fe200078f18ff */
[----:B------:R-:W-:Y:S01]  /*139d0*/  IMAD.MOV.U32 R20, RZ, RZ, R18 ;  /* 0x000000ffff147224 */ /* 0x000fe200078e0012 */
[----:B------:R-:W-:Y:S01]  /*139e0*/  IADD3 R9, -R9, R4, RZ ;  /* 0x0000000409097210 */ /* 0x000fe20007ffe1ff */
[----:B------:R-:W-:Y:S01]  /*139f0*/  IMAD.MOV.U32 R22, RZ, RZ, R16 ;  /* 0x000000ffff167224 */ /* 0x000fe200078e0010 */
[----:B------:R-:W-:-:S02]  /*13a00*/  LOP3.LUT R0, R0, 0xffffff8, RZ, 0xc0, !PT ;  /* 0x0ffffff800007812 */ /* 0x000fc400078ec0ff */
[----:B------:R-:W-:Y:S02]  /*13a10*/  SHF.R.S32.HI R13, RZ, 0x1f, R6 ;  /* 0x0000001fff0d7819 */ /* 0x000fe40000011406 */
[----:B------:R-:W-:Y:S01]  /*13a20*/  SHF.R.S32.HI R10, RZ, 0x1f, R11 ;  /* 0x0000001fff0a7819 */ /* 0x000fe2000001140b */
[----:B------:R-:W-:Y:S01]  /*13a30*/  IMAD.IADD R15, R15, 0x1, -R0 ;  /* 0x000000010f0f7824 */ /* 0x000fe200078e0a00 */
[----:B------:R-:W-:Y:S02]  /*13a40*/  LEA.HI R0, R9, R9, RZ, 0x1 ;  /* 0x0000000909007211 */ /* 0x000fe400078f08ff */
[----:B------:R-:W-:Y:S01]  /*13a50*/  LEA.HI R4, R13, R6, RZ, 0x2 ;  /* 0x000000060d047211 */ /* 0x000fe200078f10ff */
[----:B------:R-:W-:Y:S01]  /*13a60*/  IMAD.MOV.U32 R13, RZ, RZ, c[0x0][0x4e8] ;  /* 0x00013a00ff0d7624 */ /* 0x000fe200078e00ff */
[----:B------:R-:W-:Y:S02]  /*13a70*/  LOP3.LUT R0, R0, 0x1ffffffe, RZ, 0xc0, !PT ;  /* 0x1ffffffe00007812 */ /* 0x000fe400078ec0ff */
[----:B------:R-:W-:-:S02]  /*13a80*/  SHF.R.S32.HI R14, RZ, 0x2, R4 ;  /* 0x00000002ff0e7819 */ /* 0x000fc40000011404 */
[----:B------:R-:W-:Y:S01]  /*13a90*/  IADD3 R0, R9, -R0, RZ ;  /* 0x8000000009007210 */ /* 0x000fe20007ffe0ff */
[----:B------:R-:W-:Y:S01]  /*13aa0*/  BAR.SYNC.DEFER_BLOCKING 0x1, 0x100 ;  /* 0x0044000000007b1d */ /* 0x000fe20000010000 */
[----:B------:R-:W-:Y:S01]  /*13ab0*/  ISETP.NE.AND P1, PT, R13, 0x1, PT ;  /* 0x000000010d00780c */ /* 0x000fe20003f25270 */
[----:B------:R-:W-:Y:S02]  /*13ac0*/  IMAD R15, R15, 0x10, R14 ;  /* 0x000000100f0f7824 */ /* 0x000fe400078e020e */
[----:B------:R-:W-:Y:S02]  /*13ad0*/  IMAD R14, R10, c[0x0][0x4d8], RZ ;  /* 0x000136000a0e7a24 */ /* 0x000fe400078e02ff */
[----:B------:R-:W-:Y:S01]  /*13ae0*/  IMAD R9, R0, 0x8, R15 ;  /* 0x0000000800097824 */ /* 0x000fe200078e020f */
[----:B------:R-:W-:Y:S01]  /*13af0*/  SHF.R.S32.HI R0, RZ, 0x1f, R8 ;  /* 0x0000001fff007819 */ /* 0x000fe20000011408 */
[----:B------:R-:W-:Y:S02]  /*13b00*/  IMAD R10, R10, c[0x0][0x440], RZ ;  /* 0x000110000a0a7a24 */ /* 0x000fe400078e02ff */
[C---:B------:R-:W-:Y:S01]  /*13b10*/  IMAD R14, R11.reuse, c[0x0][0x4dc], R14 ;  /* 0x000137000b0e7a24 */ /* 0x040fe200078e020e */
[C---:B-----5:R-:W-:Y:S01]  /*13b20*/  LEA R9, R12.reuse, R9, 0x7 ;  /* 0x000000090c097211 */ /* 0x060fe200078e38ff */
[----:B------:R-:W-:Y:S01]  /*13b30*/  IMAD R10, R11, c[0x0][0x444], R10 ;  /* 0x000111000b0a7a24 */ /* 0x000fe200078e020a */
[----:B------:R-:W-:Y:S01]  /*13b40*/  LEA R12, R12, R15, 0x7 ;  /* 0x0000000f0c0c7211 */ /* 0x000fe200078e38ff */
[----:B------:R-:W-:Y:S01]  /*13b50*/  IMAD.IADD R21, R19, 0x1, R14 ;  /* 0x0000000113157824 */ /* 0x000fe200078e020e */
[----:B------:R-:W-:Y:S01]  /*13b60*/  MOV R11, R9 ;  /* 0x00000009000b7202 */ /* 0x000fe20000000f00 */
[----:B------:R-:W-:-:S02]  /*13b70*/  IMAD.IADD R23, R17, 0x1, R10 ;  /* 0x0000000111177824 */ /* 0x000fc400078e020a */
[----:B------:R-:W-:-:S04]  /*13b80*/  @P1 IMAD.HI.U32 R10, R9, c[0x0][0x4ec], RZ ;  /* 0x00013b00090a1a27 */ /* 0x000fc800078e00ff */
[C---:B------:R-:W-:Y:S01]  /*13b90*/  IMAD R17, R0.reuse, c[0x0][0x4e0], RZ ;  /* 0x0001380000117a24 */ /* 0x040fe200078e02ff */
[----:B------:R-:W-:Y:S01]  /*13ba0*/  @P1 SHF.R.U32.HI R11, RZ, c[0x0][0x4f0], R10 ;  /* 0x00013c00ff0b1a19 */ /* 0x000fe2000001160a */
[----:B------:R-:W-:Y:S02]  /*13bb0*/  IMAD R19, R0, c[0x0][0x448], RZ ;  /* 0x0001120000137a24 */ /* 0x000fe400078e02ff */
[C---:B------:R-:W-:Y:S01]  /*13bc0*/  IMAD R17, R8.reuse, c[0x0][0x4e4], R17 ;  /* 0x0001390008117a24 */ /* 0x040fe200078e0211 */
[----:B------:R-:W-:Y:S01]  /*13bd0*/  IADD3 R0, -R11, RZ, RZ ;  /* 0x000000ff0b007210 */ /* 0x000fe20007ffe1ff */
[C---:B------:R-:W-:Y:S01]  /*13be0*/  IMAD R19, R8.reuse, c[0x0][0x44c], R19 ;  /* 0x0001130008137a24 */ /* 0x040fe200078e0213 */
[----:B------:R-:W-:Y:S01]  /*13bf0*/  SHF.R.S32.HI R14, RZ, 0x1f, R11 ;  /* 0x0000001fff0e7819 */ /* 0x000fe2000001140b */
[----:B------:R-:W-:-:S04]  /*13c00*/  IMAD.WIDE.U32 R22, R8, c[0x0][0x448], R22 ;  /* 0x0001120008167a25 */ /* 0x000fc800078e0016 */
[----:B------:R-:W-:-:S04]  /*13c10*/  IMAD.WIDE.U32 R20, R8, c[0x0][0x4e0], R20 ;  /* 0x0001380008147a25 */ /* 0x000fc800078e0014 */
[----:B------:R-:W-:Y:S01]  /*13c20*/  @P1 IMAD.HI.U32 R8, R9, c[0x0][0x4ec], RZ ;  /* 0x00013b0009081a27 */ /* 0x000fe200078e00ff */
[----:B------:R-:W-:-:S03]  /*13c30*/  IADD3 R16, P0, R11, R20, RZ ;  /* 0x000000140b107210 */ /* 0x000fc60007f1e0ff */
[----:B------:R-:W-:Y:S01]  /*13c40*/  IMAD R0, R0, c[0x0][0x4e8], R9 ;  /* 0x00013a0000007a24 */ /* 0x000fe200078e0209 */
[----:B------:R-:W-:Y:S01]  /*13c50*/  IADD3.X R17, R14, R21, R17, P0, !PT ;  /* 0x000000150e117210 */ /* 0x000fe200007fe411 */
[----:B------:R-:W-:Y:S01]  /*13c60*/  IMAD.MOV.U32 R10, RZ, RZ, R9 ;  /* 0x000000ffff0a7224 */ /* 0x000fe200078e0009 */
[----:B------:R-:W-:Y:S01]  /*13c70*/  @P1 SHF.R.U32.HI R10, RZ, c[0x0][0x4f0], R8 ;  /* 0x00013c00ff0a1a19 */ /* 0x000fe20000011608 */
[----:B------:R-:W-:Y:S01]  /*13c80*/  IMAD.IADD R23, R23, 0x1, R19 ;  /* 0x0000000117177824 */ /* 0x000fe200078e0213 */
[----:B------:R-:W-:Y:S01]  /*13c90*/  SHF.R.S32.HI R8, RZ, 0x1f, R0 ;  /* 0x0000001fff087819 */ /* 0x000fe20000011400 */
[----:B------:R-:W-:Y:S01]  /*13ca0*/  IMAD.WIDE.U32 R16, R0, c[0x0][0x4c8], R16 ;  /* 0x0001320000107a25 */ /* 0x000fe200078e0010 */
[----:B------:R-:W-:-:S03]  /*13cb0*/  IADD3 R14, -R10, RZ, RZ ;  /* 0x000000ff0a0e7210 */ /* 0x000fc60007ffe1ff */
[----:B------:R-:W-:Y:S01]  /*13cc0*/  IMAD R11, R8, c[0x0][0x4c8], RZ ;  /* 0x00013200080b7a24 */ /* 0x000fe200078e02ff */
[----:B------:R-:W-:Y:S01]  /*13cd0*/  SHF.R.S32.HI R8, RZ, 0x1f, R10 ;  /* 0x0000001fff087819 */ /* 0x000fe2000001140a */
[----:B------:R-:W-:Y:S02]  /*13ce0*/  IMAD R14, R14, c[0x0][0x4e8], R9 ;  /* 0x00013a000e0e7a24 */ /* 0x000fe400078e0209 */
[----:B------:R-:W-:Y:S01]  /*13cf0*/  IMAD R11, R0, c[0x0][0x4cc], R11 ;  /* 0x00013300000b7a24 */ /* 0x000fe200078e020b */
[----:B------:R-:W-:Y:S01]  /*13d00*/  LEA R0, P0, R16, c[0x0][0x4a8], 0x2 ;  /* 0x00012a0010007a11 */ /* 0x000fe200078010ff */
[----:B------:R-:W-:Y:S01]  /*13d10*/  IMAD R9, R8, c[0x0][0x430], RZ ;  /* 0x00010c0008097a24 */ /* 0x000fe200078e02ff */
[----:B------:R-:W-:Y:S01]  /*13d20*/  SHF.R.S32.HI R8, RZ, 0x1f, R14 ;  /* 0x0000001fff087819 */ /* 0x000fe2000001140e */
[----:B------:R-:W-:Y:S02]  /*13d30*/  IMAD.IADD R11, R17, 0x1, R11 ;  /* 0x00000001110b7824 */ /* 0x000fe400078e020b */
[----:B------:R-:W-:Y:S01]  /*13d40*/  SHFL.IDX PT, R18, R0, 0x1, 0x1c1f ;  /* 0x003c1f0000127f89 */ /* 0x000fe200000e0000 */
[----:B------:R-:W-:-:S02]  /*13d50*/  IMAD.WIDE.U32 R22, R10, c[0x0][0x430], R22 ;  /* 0x00010c000a167a25 */ /* 0x000fc400078e0016 */
[----:B------:R-:W-:Y:S02]  /*13d60*/  LEA.HI.X R11, R16, c[0x0][0x4ac], R11, 0x2, P0 ;  /* 0x00012b00100b7a11 */ /* 0x000fe400000f140b */
[----:B------:R-:W-:Y:S01]  /*13d70*/  SHFL.IDX PT, R16, R0, RZ, 0x1c1f ;  /* 0x001c1fff00107589 */ /* 0x000fe200000e0000 */
[----:B------:R-:W-:Y:S01]  /*13d80*/  IMAD R9, R10, c[0x0][0x434], R9 ;  /* 0x00010d000a097a24 */ /* 0x000fe200078e0209 */
[----:B------:R-:W-:Y:S01]  /*13d90*/  LOP3.LUT P0, RZ, R6, 0x3, RZ, 0xc0, !PT ;  /* 0x0000000306ff7812 */ /* 0x000fe2000780c0ff */
[----:B------:R-:W-:Y:S01]  /*13da0*/  IMAD R13, R13, c[0x0][0x388], RZ ;  /* 0x0000e2000d0d7a24 */ /* 0x000fe200078e02ff */
[----:B------:R-:W1:Y:S01]  /*13db0*/  SHFL.IDX PT, R17, R11, RZ, 0x1c1f ;  /* 0x001c1fff0b117589 */ /* 0x000e6200000e0000 */
[----:B------:R-:W-:Y:S02]  /*13dc0*/  IMAD.IADD R23, R23, 0x1, R9 ;  /* 0x0000000117177824 */ /* 0x000fe400078e0209 */
[----:B------:R-:W-:Y:S01]  /*13dd0*/  IMAD R9, R8, c[0x0][0x428], RZ ;  /* 0x00010a0008097a24 */ /* 0x000fe200078e02ff */
[----:B------:R3:W4:Y:S01]  /*13de0*/  SHFL.IDX PT, R19, R11, 0x1, 0x1c1f ;  /* 0x003c1f000b137f89 */ /* 0x00072200000e0000 */
[----:B------:R-:W-:-:S02]  /*13df0*/  IADD3 R8, R12, 0x8, RZ ;  /* 0x000000080c087810 */ /* 0x000fc40007ffe0ff */
[-C--:B------:R-:W-:Y:S01]  /*13e00*/  ISETP.GE.OR P2, PT, R12, R13.reuse, P0 ;  /* 0x0000000d0c00720c */ /* 0x080fe20000746670 */
[----:B------:R-:W-:Y:S01]  /*13e10*/  IMAD R9, R14, c[0x0][0x42c], R9 ;  /* 0x00010b000e097a24 */ /* 0x000fe200078e0209 */
[----:B------:R-:W-:Y:S01]  /*13e20*/  ISETP.GE.OR P0, PT, R8, R13, P0 ;  /* 0x0000000d0800720c */ /* 0x000fe20000706670 */
[----:B------:R-:W-:-:S05]  /*13e30*/  IMAD.WIDE.U32 R14, R14, c[0x0][0x428], R22 ;  /* 0x00010a000e0e7a25 */ /* 0x000fca00078e0016 */
[----:B------:R-:W-:Y:S02]  /*13e40*/  IADD3 R10, R15, R9, RZ ;  /* 0x000000090f0a7210 */ /* 0x000fe40007ffe0ff */
[----:B------:R-:W-:-:S04]  /*13e50*/  LEA R9, P1, R14, c[0x0][0x400], 0x2 ;  /* 0x000100000e097a11 */ /* 0x000fc800078210ff */
[----:B------:R-:W-:Y:S02]  /*13e60*/  LEA.HI.X R10, R14, c[0x0][0x404], R10, 0x2, P1 ;  /* 0x000101000e0a7a11 */ /* 0x000fe400008f140a */
[----:B------:R-:W-:Y:S01]  /*13e70*/  ISETP.GE.AND P1, PT, R8, R13, PT ;  /* 0x0000000d0800720c */ /* 0x000fe20003f26270 */
[----:B-1----:R1:W-:Y:S01]  /*13e80*/  @!P2 ST.E [R16.64], R5 ;  /* 0x000000051000a985 */ /* 0x0023e2000c101912 */
[----:B---3--:R-:W-:-:S03]  /*13e90*/  LOP3.LUT R11, R4, 0x7ffffffc, RZ, 0xc0, !PT ;  /* 0x7ffffffc040b7812 */ /* 0x008fc600078ec0ff */
[----:B----4-:R3:W-:Y:S01]  /*13ea0*/  @!P0 ST.E [R18.64], R7 ;  /* 0x0000000712008985 */ /* 0x0107e2000c101912 */
[----:B------:R-:W-:Y:S01]  /*13eb0*/  ISETP.GE.AND P0, PT, R12, R13, PT ;  /* 0x0000000d0c00720c */ /* 0x000fe20003f06270 */
[----:B------:R-:W-:Y:S02]  /*13ec0*/  IMAD.IADD R11, R6, 0x1, -R11 ;  /* 0x00000001060b7824 */ /* 0x000fe400078e0a0b */
[----:B------:R3:W4:Y:S04]  /*13ed0*/  SHFL.IDX PT, R14, R9, RZ, 0x1c1f ;  /* 0x001c1fff090e7589 */ /* 0x00072800000e0000 */
[----:B------:R3:W2:Y:S01]  /*13ee0*/  SHFL.IDX PT, R15, R10, RZ, 0x1c1f ;  /* 0x001c1fff0a0f7589 */ /* 0x0006a200000e0000 */
[----:B------:R-:W-:Y:S02]  /*13ef0*/  SHF.L.U32 R11, R11, 0x1, RZ ;  /* 0x000000010b0b7819 */ /* 0x000fe400000006ff */
[----:B-1----:R-:W-:-:S03]  /*13f00*/  P2R R5, PR, RZ, 0x2 ;  /* 0x00000002ff057803 */ /* 0x002fc60000000000 */
[----:B------:R-:W-:Y:S05]  /*13f10*/  @P0 BRA `(.L_x_2017) ;  /* 0x00000bd000000947 */ /* 0x000fea0003800000 */
[C---:B------:R-:W-:Y:S02]  /*13f20*/  IADD3 R4, R11.reuse, 0x8, RZ ;  /* 0x000000080b047810 */ /* 0x040fe40007ffe0ff */
[C---:B------:R-:W-:Y:S02]  /*13f30*/  IADD3 R0, R11.reuse, 0x10, RZ ;  /* 0x000000100b007810 */ /* 0x040fe40007ffe0ff */
[----:B------:R-:W-:Y:S02]  /*13f40*/  ISETP.GE.AND P5, PT, R4, c[0x0][0x3c8], PT ;  /* 0x0000f20004007a0c */ /* 0x000fe40003fa6270 */
[C---:B------:R-:W-:Y:S02]  /*13f50*/  ISETP.GE.AND P0, PT, R11.reuse, c[0x0][0x3c8], PT ;  /* 0x0000f2000b007a0c */ /* 0x040fe40003f06270 */
[----:B------:R-:W-:Y:S02]  /*13f60*/  ISETP.GE.AND P4, PT, R0, c[0x0][0x3c8], PT ;  /* 0x0000f20000007a0c */ /* 0x000fe40003f86270 */
[----:B------:R-:W-:-:S02]  /*13f70*/  IADD3 R8, R11, 0x18, RZ ;  /* 0x000000180b087810 */ /* 0x000fc40007ffe0ff */
[C---:B---3--:R-:W-:Y:S02]  /*13f80*/  IADD3 R7, R11.reuse, 0x20, RZ ;  /* 0x000000200b077810 */ /* 0x048fe40007ffe0ff */
[C---:B------:R-:W-:Y:S02]  /*13f90*/  IADD3 R6, R11.reuse, 0x28, RZ ;  /* 0x000000280b067810 */ /* 0x040fe40007ffe0ff */
[----:B------:R-:W-:Y:S02]  /*13fa0*/  ISETP.GE.AND P3, PT, R8, c[0x0][0x3c8], PT ;  /* 0x0000f20008007a0c */ /* 0x000fe40003f66270 */
[----:B------:R-:W-:Y:S01]  /*13fb0*/  @!P5 LEA.HI R4, R4, R4, RZ, 0x1 ;  /* 0x000000040404d211 */ /* 0x000fe200078f08ff */
[----:B--2-4-:R-:W-:Y:S01]  /*13fc0*/  @!P0 IMAD.WIDE R18, R11, 0x4, R14 ;  /* 0x000000040b128825 */ /* 0x014fe200078e020e */
[----:B------:R-:W-:Y:S02]  /*13fd0*/  ISETP.GE.AND P2, PT, R7, c[0x0][0x3c8], PT ;  /* 0x0000f20007007a0c */ /* 0x000fe40003f46270 */
[----:B------:R-:W-:-:S02]  /*13fe0*/  @!P4 LEA.HI R12, R0, R0, RZ, 0x1 ;  /* 0x00000000000cc211 */ /* 0x000fc400078f08ff */
[----:B------:R-:W-:Y:S01]  /*13ff0*/  IADD3 R0, R11, 0x30, RZ ;  /* 0x000000300b007810 */ /* 0x000fe20007ffe0ff */
[----:B------:R1:W-:Y:S01]  /*14000*/  @!P0 ST.E.64 [R18.64], R160 ;  /* 0x000000a012008985 */ /* 0x0003e2000c101b12 */
[----:B------:R-:W-:Y:S02]  /*14010*/  @!P5 LOP3.LUT R13, R4, 0xfffffffe, RZ, 0xc0, !PT ;  /* 0xfffffffe040dd812 */ /* 0x000fe400078ec0ff */
[----:B------:R-:W-:Y:S02]  /*14020*/  ISETP.GE.AND P1, PT, R6, c[0x0][0x3c8], PT ;  /* 0x0000f20006007a0c */ /* 0x000fe40003f26270 */
[----:B------:R-:W-:Y:S01]  /*14030*/  @!P4 LOP3.LUT R17, R12, 0xfffffffe, RZ, 0xc0, !PT ;  /* 0xfffffffe0c11c812 */ /* 0x000fe200078ec0ff */
[--C-:B------:R-:W-:Y:S01]  /*14040*/  @!P5 IMAD.WIDE R12, R13, 0x4, R14.reuse ;  /* 0x000000040d0cd825 */ /* 0x100fe200078e020e */
[----:B------:R-:W-:Y:S02]  /*14050*/  ISETP.GE.AND P0, PT, R0, c[0x0][0x3c8], PT ;  /* 0x0000f20000007a0c */ /* 0x000fe40003f06270 */
[----:B------:R-:W-:Y:S01]  /*14060*/  IADD3 R4, R11, 0x38, RZ ;  /* 0x000000380b047810 */ /* 0x000fe20007ffe0ff */
[----:B------:R-:W-:Y:S01]  /*14070*/  @!P4 IMAD.WIDE R16, R17, 0x4, R14 ;  /* 0x000000041110c825 */ /* 0x000fe200078e020e */
[----:B------:R2:W-:Y:S01]  /*14080*/  @!P5 ST.E.64 [R12.64], R156 ;  /* 0x0000009c0c00d985 */ /* 0x0005e2000c101b12 */
[----:B------:R-:W-:-:S02]  /*14090*/  @!P3 LEA.HI R8, R8, R8, RZ, 0x1 ;  /* 0x000000080808b211 */ /* 0x000fc400078f08ff */
[----:B------:R-:W-:Y:S01]  /*140a0*/  ISETP.GE.AND P5, PT, R4, c[0x0][0x3c8], PT ;  /* 0x0000f20004007a0c */ /* 0x000fe20003fa6270 */
[----:B------:R3:W-:Y:S01]  /*140b0*/  @!P4 ST.E.64 [R16.64], R152 ;  /* 0x000000981000c985 */ /* 0x0007e2000c101b12 */
[----:B------:R-:W-:Y:S02]  /*140c0*/  @!P2 LEA.HI R7, R7, R7, RZ, 0x1 ;  /* 0x000000070707a211 */ /* 0x000fe400078f08ff */
[----:B------:R-:W-:Y:S02]  /*140d0*/  @!P1 LEA.HI R6, R6, R6, RZ, 0x1 ;  /* 0x0000000606069211 */ /* 0x000fe400078f08ff */
[----:B------:R-:W-:Y:S02]  /*140e0*/  @!P0 LEA.HI R0, R0, R0, RZ, 0x1 ;  /* 0x0000000000008211 */ /* 0x000fe400078f08ff */
[----:B------:R-:W-:Y:S02]  /*140f0*/  @!P2 LOP3.LUT R7, R7, 0xfffffffe, RZ, 0xc0, !PT ;  /* 0xfffffffe0707a812 */ /* 0x000fe400078ec0ff */
[----:B------:R-:W-:-:S03]  /*14100*/  @!P1 LOP3.LUT R21, R6, 0xfffffffe, RZ, 0xc0, !PT ;  /* 0xfffffffe06159812 */ /* 0x000fc600078ec0ff */
[--C-:B------:R-:W-:Y:S01]  /*14110*/  @!P2 IMAD.WIDE R6, R7, 0x4, R14.reuse ;  /* 0x000000040706a825 */ /* 0x100fe200078e020e */
[----:B------:R-:W-:Y:S02]  /*14120*/  @!P5 LEA.HI R4, R4, R4, RZ, 0x1 ;  /* 0x000000040404d211 */ /* 0x000fe400078f08ff */
[----:B-1----:R-:W-:Y:S01]  /*14130*/  IADD3 R18, R11, 0x40, RZ ;  /* 0x000000400b127810 */ /* 0x002fe20007ffe0ff */
[----:B------:R-:W-:Y:S01]  /*14140*/  @!P1 IMAD.WIDE R20, R21, 0x4, R14 ;  /* 0x0000000415149825 */ /* 0x000fe200078e020e */
[----:B------:R-:W-:Y:S02]  /*14150*/  @!P3 LOP3.LUT R19, R8, 0xfffffffe, RZ, 0xc0, !PT ;  /* 0xfffffffe0813b812 */ /* 0x000fe400078ec0ff */
[----:B------:R-:W-:Y:S02]  /*14160*/  ISETP.GE.AND P4, PT, R18, c[0x0][0x3c8], PT ;  /* 0x0000f20012007a0c */ /* 0x000fe40003f86270 */
[----:B------:R-:W-:Y:S02]  /*14170*/  IADD3 R8, R11, 0x50, RZ ;  /* 0x000000500b087810 */ /* 0x000fe40007ffe0ff */
[----:B--2---:R-:W-:-:S02]  /*14180*/  @!P0 LOP3.LUT R13, R0, 0xfffffffe, RZ, 0xc0, !PT ;  /* 0xfffffffe000d8812 */ /* 0x004fc400078ec0ff */
[----:B------:R-:W-:Y:S01]  /*14190*/  IADD3 R0, R11, 0x58, RZ ;  /* 0x000000580b007810 */ /* 0x000fe20007ffe0ff */
[----:B---3--:R-:W-:Y:S01]  /*141a0*/  @!P3 IMAD.WIDE R16, R19, 0x4, R14 ;  /* 0x000000041310b825 */ /* 0x008fe200078e020e */
[----:B------:R-:W-:-:S05]  /*141b0*/  IADD3 R19, R11, 0x48, RZ ;  /* 0x000000480b137810 */ /* 0x000fca0007ffe0ff */
[----:B------:R-:W-:Y:S01]  /*141c0*/  @!P4 LEA.HI R22, R18, R18, RZ, 0x1 ;  /* 0x000000121216c211 */ /* 0x000fe200078f08ff */
[----:B------:R-:W-:Y:S01]  /*141d0*/  @!P0 IMAD.WIDE R12, R13, 0x4, R14 ;  /* 0x000000040d0c8825 */ /* 0x000fe200078e020e */
[----:B------:R1:W-:Y:S01]  /*141e0*/  @!P3 ST.E.64 [R16.64], R148 ;  /* 0x000000941000b985 */ /* 0x0003e2000c101b12 */
[----:B------:R-:W-:Y:S02]  /*141f0*/  ISETP.GE.AND P3, PT, R19, c[0x0][0x3c8], PT ;  /* 0x0000f20013007a0c */ /* 0x000fe40003f66270 */
[----:B------:R-:W-:Y:S01]  /*14200*/  IADD3 R18, R11, 0x60, RZ ;  /* 0x000000600b127810 */ /* 0x000fe20007ffe0ff */
[----:B------:R2:W-:Y:S01]  /*14210*/  @!P2 ST.E.64 [R6.64], R144 ;  /* 0x000000900600a985 */ /* 0x0005e2000c101b12 */
[----:B------:R-:W-:-:S03]  /*14220*/  ISETP.GE.AND P2, PT, R8, c[0x0][0x3c8], PT ;  /* 0x0000f20008007a0c */ /* 0x000fc60003f46270 */
[----:B------:R3:W-:Y:S01]  /*14230*/  @!P1 ST.E.64 [R20.64], R140 ;  /* 0x0000008c14009985 */ /* 0x0007e2000c101b12 */
[----:B------:R-:W-:-:S03]  /*14240*/  ISETP.GE.AND P1, PT, R0, c[0x0][0x3c8], PT ;  /* 0x0000f20000007a0c */ /* 0x000fc60003f26270 */
[----:B------:R4:W-:Y:S01]  /*14250*/  @!P0 ST.E.64 [R12.64], R136 ;  /* 0x000000880c008985 */ /* 0x0009e2000c101b12 */
[----:B------:R-:W-:Y:S02]  /*14260*/  ISETP.GE.AND P0, PT, R18, c[0x0][0x3c8], PT ;  /* 0x0000f20012007a0c */ /* 0x000fe40003f06270 */
[----:B------:R-:W-:-:S03]  /*14270*/  @!P3 LEA.HI R19, R19, R19, RZ, 0x1 ;  /* 0x000000131313b211 */ /* 0x000fc600078f08ff */
[----:B------:R-:W-:Y:S02]  /*14280*/  @!P2 LEA.HI R8, R8, R8, RZ, 0x1 ;  /* 0x000000080808a211 */ /* 0x000fe400078f08ff */
[----:B------:R-:W-:Y:S02]  /*14290*/  @!P3 LOP3.LUT R19, R19, 0xfffffffe, RZ, 0xc0, !PT ;  /* 0xfffffffe1313b812 */ /* 0x000fe400078ec0ff */
[----:B------:R-:W-:-:S04]  /*142a0*/  @!P1 LEA.HI R0, R0, R0, RZ, 0x1 ;  /* 0x0000000000009211 */ /* 0x000fc800078f08ff */
[----:B------:R-:W-:Y:S02]  /*142b0*/  @!P0 LEA.HI R18, R18, R18, RZ, 0x1 ;  /* 0x0000001212128211 */ /* 0x000fe400078f08ff */
[----:B-1----:R-:W-:Y:S02]  /*142c0*/  @!P5 LOP3.LUT R17, R4, 0xfffffffe, RZ, 0xc0, !PT ;  /* 0xfffffffe0411d812 */ /* 0x002fe400078ec0ff */
[C---:B------:R-:W-:Y:S02]  /*142d0*/  IADD3 R4, R11.reuse, 0x68, RZ ;  /* 0x000000680b047810 */ /* 0x040fe40007ffe0ff */
[----:B--2---:R-:W-:Y:S02]  /*142e0*/  @!P4 LOP3.LUT R7, R22, 0xfffffffe, RZ, 0xc0, !PT ;  /* 0xfffffffe1607c812 */ /* 0x004fe400078ec0ff */
[----:B------:R-:W-:Y:S02]  /*142f0*/  IADD3 R16, R11, 0x70, RZ ;  /* 0x000000700b107810 */ /* 0x000fe40007ffe0ff */
[----:B---3--:R-:W-:Y:S01]  /*14300*/  @!P1 LOP3.LUT R21, R0, 0xfffffffe, RZ, 0xc0, !PT ;  /* 0xfffffffe00159812 */ /* 0x008fe200078ec0ff */
[----:B------:R-:W-:Y:S01]  /*14310*/  @!P4 IMAD.WIDE R6, R7, 0x4, R14 ;  /* 0x000000040706c825 */ /* 0x000fe200078e020e */
[----:B------:R-:W-:-:S02]  /*14320*/  IADD3 R22, R11, 0x78, RZ ;  /* 0x000000780b167810 */ /* 0x000fc40007ffe0ff */
[----:B------:R-:W-:Y:S01]  /*14330*/  IADD3 R0, R11, 0x90, RZ ;  /* 0x000000900b007810 */ /* 0x000fe20007ffe0ff */
[--C-:B----4-:R-:W-:Y:S01]  /*14340*/  @!P5 IMAD.WIDE R12, R17, 0x4, R14.reuse ;  /* 0x00000004110cd825 */ /* 0x110fe200078e020e */
[----:B------:R-:W-:Y:S02]  /*14350*/  @!P2 LOP3.LUT R17, R8, 0xfffffffe, RZ, 0xc0, !PT ;  /* 0xfffffffe0811a812 */ /* 0x000fe400078ec0ff */
[----:B------:R-:W-:Y:S01]  /*14360*/  IADD3 R8, R11, 0x88, RZ ;  /* 0x000000880b087810 */ /* 0x000fe20007ffe0ff */
[----:B------:R-:W-:Y:S01]  /*14370*/  @!P1 IMAD.WIDE R20, R21, 0x4, R14 ;  /* 0x0000000415149825 */ /* 0x000fe200078e020e */
[----:B------:R1:W-:Y:S01]  /*14380*/  @!P5 ST.E.64 [R12.64], R132 ;  /* 0x000000840c00d985 */ /* 0x0003e2000c101b12 */
[----:B------:R-:W-:-:S03]  /*14390*/  ISETP.GE.AND P5, PT, R4, c[0x0][0x3c8], PT ;  /* 0x0000f20004007a0c */ /* 0x000fc60003fa6270 */
[----:B------:R2:W-:Y:S01]  /*143a0*/  @!P4 ST.E.64 [R6.64], R36 ;  /* 0x000000240600c985 */ /* 0x0005e2000c101b12 */
[----:B------:R-:W-:-:S09]  /*143b0*/  ISETP.GE.AND P4, PT, R16, c[0x0][0x3c8], PT ;  /* 0x0000f20010007a0c */ /* 0x000fd20003f86270 */
[----:B------:R-:W-:-:S04]  /*143c0*/  @!P5 LEA.HI R4, R4, R4, RZ, 0x1 ;  /* 0x000000040404d211 */ /* 0x000fc800078f08ff */
[----:B------:R-:W-:Y:S02]  /*143d0*/  @!P4 LEA.HI R16, R16, R16, RZ, 0x1 ;  /* 0x000000101010c211 */ /* 0x000fe400078f08ff */
[----:B-1----:R-:W-:Y:S01]  /*143e0*/  @!P0 LOP3.LUT R13, R18, 0xfffffffe, RZ, 0xc0, !PT ;  /* 0xfffffffe120d8812 */ /* 0x002fe200078ec0ff */
[----:B--2---:R-:W-:-:S04]  /*143f0*/  @!P3 IMAD.WIDE R6, R19, 0x4, R14 ;  /* 0x000000041306b825 */ /* 0x004fc800078e020e */
[--C-:B------:R-:W-:Y:S01]  /*14400*/  @!P2 IMAD.WIDE R18, R17, 0x4, R14.reuse ;  /* 0x000000041112a825 */ /* 0x100fe200078e020e */
[----:B------:R1:W-:Y:S01]  /*14410*/  @!P3 ST.E.64 [R6.64], R40 ;  /* 0x000000280600b985 */ /* 0x0003e2000c101b12 */
[----:B------:R-:W-:Y:S02]  /*14420*/  IADD3 R17, R11, 0x80, RZ ;  /* 0x000000800b117810 */ /* 0x000fe40007ffe0ff */
[----:B------:R-:W-:Y:S01]  /*14430*/  @!P0 IMAD.WIDE R12, R13, 0x4, R14 ;  /* 0x000000040d0c8825 */ /* 0x000fe200078e020e */
[----:B------:R2:W-:Y:S01]  /*14440*/  @!P2 ST.E.64 [R18.64], R44 ;  /* 0x0000002c1200a985 */ /* 0x0005e2000c101b12 */
[----:B------:R-:W-:Y:S02]  /*14450*/  ISETP.GE.AND P3, PT, R22, c[0x0][0x3c8], PT ;  /* 0x0000f20016007a0c */ /* 0x000fe40003f66270 */
[----:B------:R-:W-:Y:S01]  /*14460*/  ISETP.GE.AND P2, PT, R17, c[0x0][0x3c8], PT ;  /* 0x0000f20011007a0c */ /* 0x000fe20003f46270 */
[----:B------:R3:W-:Y:S01]  /*14470*/  @!P1 ST.E.64 [R20.64], R48 ;  /* 0x0000003014009985 */ /* 0x0007e2000c101b12 */
[----:B------:R-:W-:-:S03]  /*14480*/  ISETP.GE.AND P1, PT, R8, c[0x0][0x3c8], PT ;  /* 0x0000f20008007a0c */ /* 0x000fc60003f26270 */
[----:B------:R4:W-:Y:S01]  /*14490*/  @!P0 ST.E.64 [R12.64], R52 ;  /* 0x000000340c008985 */ /* 0x0009e2000c101b12 */
[----:B------:R-:W-:-:S05]  /*144a0*/  ISETP.GE.AND P0, PT, R0, c[0x0][0x3c8], PT ;  /* 0x0000f20000007a0c */ /* 0x000fca0003f06270 */
[----:B------:R-:W-:Y:S02]  /*144b0*/  @!P3 LEA.HI R22, R22, R22, RZ, 0x1 ;  /* 0x000000161616b211 */ /* 0x000fe400078f08ff */
[----:B------:R-:W-:Y:S02]  /*144c0*/  @!P2 LEA.HI R17, R17, R17, RZ, 0x1 ;  /* 0x000000111111a211 */ /* 0x000fe400078f08ff */
[----:B------:R-:W-:Y:S02]  /*144d0*/  @!P1 LEA.HI R8, R8, R8, RZ, 0x1 ;  /* 0x0000000808089211 */ /* 0x000fe400078f08ff */
[----:B------:R-:W-:Y:S02]  /*144e0*/  @!P2 LOP3.LUT R17, R17, 0xfffffffe, RZ, 0xc0, !PT ;  /* 0xfffffffe1111a812 */ /* 0x000fe400078ec0ff */
[----:B------:R-:W-:Y:S02]  /*144f0*/  @!P0 LEA.HI R0, R0, R0, RZ, 0x1 ;  /* 0x0000000000008211 */ /* 0x000fe400078f08ff */
[----:B-1----:R-:W-:-:S02]  /*14500*/  @!P5 LOP3.LUT R7, R4, 0xfffffffe, RZ, 0xc0, !PT ;  /* 0xfffffffe0407d812 */ /* 0x002fc400078ec0ff */
[----:B------:R-:W-:Y:S02]  /*14510*/  IADD3 R4, R11, 0x98, RZ ;  /* 0x000000980b047810 */ /* 0x000fe40007ffe0ff */
[----:B--2---:R-:W-:Y:S01]  /*14520*/  @!P4 LOP3.LUT R19, R16, 0xfffffffe, RZ, 0xc0, !PT ;  /* 0xfffffffe1013c812 */ /* 0x004fe200078ec0ff */
[----:B------:R-:W-:Y:S01]  /*14530*/  @!P5 IMAD.WIDE R6, R7, 0x4, R14 ;  /* 0x000000040706d825 */ /* 0x000fe200078e020e */
[----:B---3--:R-:W-:-:S03]  /*14540*/  @!P1 LOP3.LUT R21, R8, 0xfffffffe, RZ, 0xc0, !PT ;  /* 0xfffffffe08159812 */ /* 0x008fc600078ec0ff */
[--C-:B------:R-:W-:Y:S01]  /*14550*/  @!P2 IMAD.WIDE R16, R17, 0x4, R14.reuse ;  /* 0x000000041110a825 */ /* 0x100fe200078e020e */
[----:B------:R1:W-:Y:S01]  /*14560*/  @!P5 ST.E.64 [R6.64], R56 ;  /* 0x000000380600d985 */ /* 0x0003e2000c101b12 */
[----:B------:R-:W-:Y:S02]  /*14570*/  ISETP.GE.AND P5, PT, R4, c[0x0][0x3c8], PT ;  /* 0x0000f20004007a0c */ /* 0x000fe40003fa6270 */
[----:B----4-:R-:W-:Y:S01]  /*14580*/  @!P4 IMAD.WIDE R12, R19, 0x4, R14 ;  /* 0x00000004130cc825 */ /* 0x010fe200078e020e */
[----:B------:R-:W-:Y:S02]  /*14590*/  @!P3 LOP3.LUT R19, R22, 0xfffffffe, RZ, 0xc0, !PT ;  /* 0xfffffffe1613b812 */ /* 0x000fe400078ec0ff */
[C---:B------:R-:W-:Y:S02]  /*145a0*/  IADD3 R8, R11.reuse, 0xa0, RZ ;  /* 0x000000a00b087810 */ /* 0x040fe40007ffe0ff */
[----:B------:R2:W-:Y:S01]  /*145b0*/  @!P4 ST.E.64 [R12.64], R60 ;  /* 0x0000003c0c00c985 */ /* 0x0005e2000c101b12 */
[----:B------:R-:W-:-:S02]  /*145c0*/  IADD3 R20, R11, 0xb0, RZ ;  /* 0x000000b00b147810 */ /* 0x000fc40007ffe0ff */
[----:B------:R-:W-:Y:S02]  /*145d0*/  ISETP.GE.AND P6, PT, R8, c[0x0][0x3c8], PT ;  /* 0x0000f20008007a0c */ /* 0x000fe40003fc6270 */
[----:B------:R-:W-:Y:S02]  /*145e0*/  IADD3 R22, R11, 0xc0, RZ ;  /* 0x000000c00b167810 */ /* 0x000fe40007ffe0ff */
[----:B------:R-:W-:-:S04]  /*145f0*/  @!P5 LEA.HI R4, R4, R4, RZ, 0x1 ;  /* 0x000000040404d211 */ /* 0x000fc800078f08ff */
[----:B------:R-:W-:Y:S02]  /*14600*/  @!P5 LOP3.LUT R23, R4, 0xfffffffe, RZ, 0xc0, !PT ;  /* 0xfffffffe0417d812 */ /* 0x000fe400078ec0ff */
[----:B------:R-:W-:-:S03]  /*14610*/  IADD3 R4, R11, 0xc8, RZ ;  /* 0x000000c80b047810 */ /* 0x000fc60007ffe0ff */
[----:B------:R-:W-:Y:S02]  /*14620*/  @!P6 LEA.HI R8, R8, R8, RZ, 0x1 ;  /* 0x000000080808e211 */ /* 0x000fe400078f08ff */
[----:B-1----:R-:W-:Y:S02]  /*14630*/  @!P0 LOP3.LUT R7, R0, 0xfffffffe, RZ, 0xc0, !PT ;  /* 0xfffffffe00078812 */ /* 0x002fe400078ec0ff */
[----:B------:R-:W-:-:S03]  /*14640*/  IADD3 R0, R11, 0xb8, RZ ;  /* 0x000000b80b007810 */ /* 0x000fc60007ffe0ff */
[----:B------:R-:W-:-:S04]  /*14650*/  @!P0 IMAD.WIDE R6, R7, 0x4, R14 ;  /* 0x0000000407068825 */ /* 0x000fc800078e020e */
[----:B--2---:R-:W-:-:S04]  /*14660*/  @!P3 IMAD.WIDE R12, R19, 0x4, R14 ;  /* 0x00000004130cb825 */ /* 0x004fc800078e020e */
[----:B------:R-:W-:Y:S01]  /*14670*/  @!P1 IMAD.WIDE R18, R21, 0x4, R14 ;  /* 0x0000000415129825 */ /* 0x000fe200078e020e */
[----:B------:R-:W-:Y:S01]  /*14680*/  IADD3 R21, R11, 0xa8, RZ ;  /* 0x000000a80b157810 */ /* 0x000fe20007ffe0ff */
[----:B------:R1:W-:Y:S01]  /*14690*/  @!P3 ST.E.64 [R12.64], R64 ;  /* 0x000000400c00b985 */ /* 0x0003e2000c101b12 */
[----:B------:R-:W-:Y:S02]  /*146a0*/  ISETP.GE.AND P3, PT, R20, c[0x0][0x3c8], PT ;  /* 0x0000f20014007a0c */ /* 0x000fe40003f66270 */
[----:B------:R-:W-:Y:S01]  /*146b0*/  ISETP.GE.AND P4, PT, R21, c[0x0][0x3c8], PT ;  /* 0x0000f20015007a0c */ /* 0x000fe20003f86270 */
[----:B------:R2:W-:Y:S01]  /*146c0*/  @!P2 ST.E.64 [R16.64], R68 ;  /* 0x000000441000a985 */ /* 0x0005e2000c101b12 */
[----:B------:R-:W-:-:S03]  /*146d0*/  ISETP.GE.AND P2, PT, R0, c[0x0][0x3c8], PT ;  /* 0x0000f20000007a0c */ /* 0x000fc60003f46270 */
[----:B------:R3:W-:Y:S01]  /*146e0*/  @!P1 ST.E.64 [R18.64], R72 ;  /* 0x0000004812009985 */ /* 0x0007e2000c101b12 */
[----:B------:R-:W-:-:S03]  /*146f0*/  ISETP.GE.AND P1, PT, R22, c[0x0][0x3c8], PT ;  /* 0x0000f20016007a0c */ /* 0x000fc60003f26270 */
[----:B------:R4:W-:Y:S01]  /*14700*/  @!P0 ST.E.64 [R6.64], R76 ;  /* 0x0000004c06008985 */ /* 0x0009e2000c101b12 */
[----:B------:R-:W-:Y:S02]  /*14710*/  ISETP.GE.AND P0, PT, R4, c[0x0][0x3c8], PT ;  /* 0x0000f20004007a0c */ /* 0x000fe40003f06270 */
[----:B------:R-:W-:Y:S02]  /*14720*/  @!P3 LEA.HI R20, R20, R20, RZ, 0x1 ;  /* 0x000000141414b211 */ /* 0x000fe400078f08ff */
[----:B------:R-:W-:Y:S02]  /*14730*/  @!P4 LEA.HI R21, R21, R21, RZ, 0x1 ;  /* 0x000000151515c211 */ /* 0x000fe400078f08ff */
[----:B------:R-:W-:Y:S02]  /*14740*/  @!P2 LEA.HI R0, R0, R0, RZ, 0x1 ;  /* 0x000000000000a211 */ /* 0x000fe400078f08ff */
[----:B------:R-:W-:Y:S02]  /*14750*/  @!P4 LOP3.LUT R21, R21, 0xfffffffe, RZ, 0xc0, !PT ;  /* 0xfffffffe1515c812 */ /* 0x000fe400078ec0ff */
[----:B------:R-:W-:-:S03]  /*14760*/  @!P1 LEA.HI R22, R22, R22, RZ, 0x1 ;  /* 0x0000001616169211 */ /* 0x000fc600078f08ff */
[----:B------:R-:W-:Y:S01]  /*14770*/  @!P0 LEA.HI R4, R4, R4, RZ, 0x1 ;  /* 0x0000000404048211 */ /* 0x000fe200078f08ff */
[--C-:B-1----:R-:W-:Y:S01]  /*14780*/  @!P5 IMAD.WIDE R12, R23, 0x4, R14.reuse ;  /* 0x00000004170cd825 */ /* 0x102fe200078e020e */
[----:B------:R-:W-:Y:S02]  /*14790*/  IADD3 R23, R11, 0xe0, RZ ;  /* 0x000000e00b177810 */ /* 0x000fe40007ffe0ff */
[----:B--2---:R-:W-:Y:S02]  /*147a0*/  @!P3 LOP3.LUT R17, R20, 0xfffffffe, RZ, 0xc0, !PT ;  /* 0xfffffffe1411b812 */ /* 0x004fe400078ec0ff */
[----:B------:R1:W-:Y:S01]  /*147b0*/  @!P5 ST.E.64 [R12.64], R80 ;  /* 0x000000500c00d985 */ /* 0x0003e2000c101b12 */
[----:B------:R-:W-:Y:S01]  /*147c0*/  @!P4 IMAD.WIDE R20, R21, 0x4, R14 ;  /* 0x000000041514c825 */ /* 0x000fe200078e020e */
[----:B---3--:R-:W-:-:S03]  /*147d0*/  @!P1 LOP3.LUT R19, R22, 0xfffffffe, RZ, 0xc0, !PT ;  /* 0xfffffffe16139812 */ /* 0x008fc600078ec0ff */
[--C-:B------:R-:W-:Y:S01]  /*147e0*/  @!P3 IMAD.WIDE R16, R17, 0x4, R14.reuse ;  /* 0x000000041110b825 */ /* 0x100fe200078e020e */
[----:B------:R-:W-:Y:S02]  /*147f0*/  IADD3 R22, R11, 0xe8, RZ ;  /* 0x000000e80b167810 */ /* 0x000fe40007ffe0ff */
[----:B----4-:R-:W-:Y:S01]  /*14800*/  @!P6 LOP3.LUT R7, R8, 0xfffffffe, RZ, 0xc0, !PT ;  /* 0xfffffffe0807e812 */ /* 0x010fe200078ec0ff */
[----:B------:R-:W-:Y:S01]  /*14810*/  @!P1 IMAD.WIDE R18, R19, 0x4, R14 ;  /* 0x0000000413129825 */ /* 0x000fe200078e020e */
[----:B------:R-:W-:-:S03]  /*14820*/  IADD3 R8, R11, 0xf8, RZ ;  /* 0x000000f80b087810 */ /* 0x000fc60007ffe0ff */
[----:B------:R-:W-:-:S05]  /*14830*/  @!P6 IMAD.WIDE R6, R7, 0x4, R14 ;  /* 0x000000040706e825 */ /* 0x000fca00078e020e */
[----:B------:R2:W-:Y:S04]  /*14840*/  @!P6 ST.E.64 [R6.64], R84 ;  /* 0x000000540600e985 */ /* 0x0005e8000c101b12 */
[----:B------:R3:W-:Y:S04]  /*14850*/  @!P4 ST.E.64 [R20.64], R88 ;  /* 0x000000581400c985 */ /* 0x0007e8000c101b12 */
[----:B------:R-:W-:Y:S01]  /*14860*/  @!P3 ST.E.64 [R16.64], R92 ;  /* 0x0000005c1000b985 */ /* 0x000fe2000c101b12 */
[----:B------:R-:W-:Y:S02]  /*14870*/  ISETP.GE.AND P3, PT, R23, c[0x0][0x3c8], PT ;  /* 0x0000f20017007a0c */ /* 0x000fe40003f66270 */
[----:B-1----:R-:W-:-:S02]  /*14880*/  @!P2 LOP3.LUT R13, R0, 0xfffffffe, RZ, 0xc0, !PT ;  /* 0xfffffffe000da812 */ /* 0x002fc400078ec0ff */
[----:B------:R-:W-:-:S03]  /*14890*/  IADD3 R0, R11, 0xd0, RZ ;  /* 0x000000d00b007810 */ /* 0x000fc60007ffe0ff */
[----:B------:R-:W-:Y:S01]  /*148a0*/  @!P2 IMAD.WIDE R12, R13, 0x4, R14 ;  /* 0x000000040d0ca825 */ /* 0x000fe200078e020e */
[----:B------:R-:W-:-:S04]  /*148b0*/  ISETP.GE.AND P5, PT, R0, c[0x0][0x3c8], PT ;  /* 0x0000f20000007a0c */ /* 0x000fc80003fa6270 */
[----:B------:R1:W-:Y:S01]  /*148c0*/  @!P2 ST.E.64 [R12.64], R96 ;  /* 0x000000600c00a985 */ /* 0x0003e2000c101b12 */
[----:B------:R-:W-:Y:S02]  /*148d0*/  ISETP.GE.AND P2, PT, R22, c[0x0][0x3c8], PT ;  /* 0x0000f20016007a0c */ /* 0x000fe40003f46270 */
[----:B------:R-:W-:Y:S01]  /*148e0*/  @!P3 LEA.HI R23, R23, R23, RZ, 0x1 ;  /* 0x000000171717b211 */ /* 0x000fe200078f08ff */
[----:B------:R4:W-:Y:S03]  /*148f0*/  @!P1 ST.E.64 [R18.64], R100 ;  /* 0x0000006412009985 */ /* 0x0009e6000c101b12 */
[----:B------:R-:W-:Y:S02]  /*14900*/  @!P3 LOP3.LUT R23, R23, 0xfffffffe, RZ, 0xc0, !PT ;  /* 0xfffffffe1717b812 */ /* 0x000fe400078ec0ff */
[----:B--2---:R-:W-:Y:S02]  /*14910*/  @!P0 LOP3.LUT R7, R4, 0xfffffffe, RZ, 0xc0, !PT ;  /* 0xfffffffe04078812 */ /* 0x004fe400078ec0ff */
[----:B------:R-:W-:-:S02]  /*14920*/  IADD3 R4, R11, 0xd8, RZ ;  /* 0x000000d80b047810 */ /* 0x000fc40007ffe0ff */
[----:B---3--:R-:W-:Y:S01]  /*14930*/  IADD3 R20, R11, 0xf0, RZ ;  /* 0x000000f00b147810 */ /* 0x008fe20007ffe0ff */
[----:B------:R-:W-:Y:S01]  /*14940*/  @!P0 IMAD.WIDE R6, R7, 0x4, R14 ;  /* 0x0000000407068825 */ /* 0x000fe200078e020e */
[----:B------:R-:W-:Y:S02]  /*14950*/  ISETP.GE.AND P4, PT, R4, c[0x0][0x3c8], PT ;  /* 0x0000f20004007a0c */ /* 0x000fe40003f86270 */
[----:B------:R-:W-:Y:S02]  /*14960*/  ISETP.GE.AND P1, PT, R20, c[0x0][0x3c8], PT ;  /* 0x0000f20014007a0c */ /* 0x000fe40003f26270 */
[----:B------:R2:W-:Y:S01]  /*14970*/  @!P0 ST.E.64 [R6.64], R104 ;  /* 0x0000006806008985 */ /* 0x0005e2000c101b12 */
[----:B------:R-:W-:Y:S02]  /*14980*/  ISETP.GE.AND P0, PT, R8, c[0x0][0x3c8], PT ;  /* 0x0000f20008007a0c */ /* 0x000fe40003f06270 */
[----:B------:R-:W-:Y:S02]  /*14990*/  @!P5 LEA.HI R0, R0, R0, RZ, 0x1 ;  /* 0x000000000000d211 */ /* 0x000fe400078f08ff */
[----:B------:R-:W-:-:S04]  /*149a0*/  @!P2 LEA.HI R22, R22, R22, RZ, 0x1 ;  /* 0x000000161616a211 */ /* 0x000fc800078f08ff */
[----:B------:R-:W-:Y:S02]  /*149b0*/  @!P4 LEA.HI R4, R4, R4, RZ, 0x1 ;  /* 0x000000040404c211 */ /* 0x000fe400078f08ff */
[----:B------:R-:W-:Y:S02]  /*149c0*/  @!P1 LEA.HI R20, R20, R20, RZ, 0x1 ;  /* 0x0000001414149211 */ /* 0x000fe400078f08ff */
[----:B-1----:R-:W-:Y:S02]  /*149d0*/  @!P4 LOP3.LUT R13, R4, 0xfffffffe, RZ, 0xc0, !PT ;  /* 0xfffffffe040dc812 */ /* 0x002fe400078ec0ff */
[----:B------:R-:W-:Y:S02]  /*149e0*/  @!P0 LEA.HI R8, R8, R8, RZ, 0x1 ;  /* 0x0000000808088211 */ /* 0x000fe400078f08ff */
[----:B------:R-:W-:Y:S01]  /*149f0*/  @!P2 LOP3.LUT R17, R22, 0xfffffffe, RZ, 0xc0, !PT ;  /* 0xfffffffe1611a812 */ /* 0x000fe200078ec0ff */
[----:B------:R-:W-:Y:S01]  /*14a00*/  @!P4 IMAD.WIDE R12, R13, 0x4, R14 ;  /* 0x000000040d0cc825 */ /* 0x000fe200078e020e */
[----:B----4-:R-:W-:-:S02]  /*14a10*/  @!P1 LOP3.LUT R19, R20, 0xfffffffe, RZ, 0xc0, !PT ;  /* 0xfffffffe14139812 */ /* 0x010fc400078ec0ff */
[----:B------:R-:W-:Y:S01]  /*14a20*/  @!P0 LOP3.LUT R21, R8, 0xfffffffe, RZ, 0xc0, !PT ;  /* 0xfffffffe08158812 */ /* 0x000fe200078ec0ff */
[----:B------:R-:W-:-:S04]  /*14a30*/  @!P3 IMAD.WIDE R22, R23, 0x4, R14 ;  /* 0x000000041716b825 */ /* 0x000fc800078e020e */
[----:B------:R-:W-:Y:S01]  /*14a40*/  @!P2 IMAD.WIDE R16, R17, 0x4, R14 ;  /* 0x000000041110a825 */ /* 0x000fe200078e020e */
[----:B--2---:R-:W-:-:S03]  /*14a50*/  @!P5 LOP3.LUT R7, R0, 0xfffffffe, RZ, 0xc0, !PT ;  /* 0xfffffffe0007d812 */ /* 0x004fc600078ec0ff */
[----:B------:R-:W-:-:S04]  /*14a60*/  @!P1 IMAD.WIDE R18, R19, 0x4, R14 ;  /* 0x0000000413129825 */ /* 0x000fc800078e020e */
[----:B------:R-:W-:-:S04]  /*14a70*/  @!P5 IMAD.WIDE R6, R7, 0x4, R14 ;  /* 0x000000040706d825 */ /* 0x000fc800078e020e */
[----:B------:R-:W-:Y:S01]  /*14a80*/  @!P0 IMAD.WIDE R14, R21, 0x4, R14 ;  /* 0x00000004150e8825 */ /* 0x000fe200078e020e */
[----:B------:R1:W-:Y:S04]  /*14a90*/  @!P5 ST.E.64 [R6.64], R108 ;  /* 0x0000006c0600d985 */ /* 0x0003e8000c101b12 */
[----:B------:R1:W-:Y:S04]  /*14aa0*/  @!P4 ST.E.64 [R12.64], R112 ;  /* 0x000000700c00c985 */ /* 0x0003e8000c101b12 */
[----:B------:R1:W-:Y:S04]  /*14ab0*/  @!P3 ST.E.64 [R22.64], R116 ;  /* 0x000000741600b985 */ /* 0x0003e8000c101b12 */
[----:B------:R1:W-:Y:S04]  /*14ac0*/  @!P2 ST.E.64 [R16.64], R120 ;  /* 0x000000781000a985 */ /* 0x0003e8000c101b12 */
[----:B------:R1:W-:Y:S04]  /*14ad0*/  @!P1 ST.E.64 [R18.64], R124 ;  /* 0x0000007c12009985 */ /* 0x0003e8000c101b12 */
[----:B------:R1:W-:Y:S02]  /*14ae0*/  @!P0 ST.E.64 [R14.64], R128 ;  /* 0x000000800e008985 */ /* 0x0003e4000c101b12 */
.L_x_2017:
[----:B------:R-:W-:Y:S05]  /*14af0*/  BSYNC B0 ;  /* 0x0000000000007941 */ /* 0x000fea0003800000 */
.L_x_2016:
[----:B------:R-:W-:Y:S01]  /*14b00*/  ISETP.NE.AND P0, PT, R5, RZ, PT ;  /* 0x000000ff0500720c */ /* 0x000fe20003f05270 */
[----:B-1----:R1:W3:Y:S04]  /*14b10*/  SHFL.IDX PT, R13, R10, 0x1, 0x1c1f ;  /* 0x003c1f000a0d7f89 */ /* 0x0022e800000e0000 */
[----:B------:R1:W4:Y:S08]  /*14b20*/  SHFL.IDX PT, R12, R9, 0x1, 0x1c1f ;  /* 0x003c1f00090c7f89 */ /* 0x00033000000e0000 */
        /* <DEDUP_REMOVED lines=12> */
[--C-:B-1-34-:R-:W-:Y:S01]  /*14bf0*/  @!P2 IMAD.WIDE R8, R11, 0x4, R12.reuse ;  /* 0x000000040b08a825 */ /* 0x11afe200078e020c */
[----:B------:R-:W-:Y:S02]  /*14c00*/  @!P1 LOP3.LUT R6, R6, 0xfffffffe, RZ, 0xc0, !PT ;  /* 0xfffffffe06069812 */ /* 0x000fe400078ec0ff */
[----:B------:R-:W-:Y:S02]  /*14c10*/  @!P0 LOP3.LUT R5, R5, 0xfffffffe, RZ, 0xc0, !PT ;  /* 0xfffffffe05058812 */ /* 0x000fe400078ec0ff */
[C---:B------:R-:W-:Y:S01]  /*14c20*/  IADD3 R18, R11.reuse, 0x28, RZ ;  /* 0x000000280b127810 */ /* 0x040fe20007ffe0ff */
[--C-:B------:R-:W-:Y:S01]  /*14c30*/  @!P1 IMAD.WIDE R6, R6, 0x4, R12.reuse ;  /* 0x0000000406069825 */ /* 0x100fe200078e020c */
[C---:B------:R-:W-:Y:S01]  /*14c40*/  IADD3 R17, R11.reuse, 0x30, RZ ;  /* 0x000000300b117810 */ /* 0x040fe20007ffe0ff */
[----:B------:R1:W-:Y:S01]  /*14c50*/  @!P2 ST.E.64 [R8.64], R162 ;  /* 0x000000a20800a985 */ /* 0x0003e2000c101b12 */
[----:B------:R-:W-:Y:S01]  /*14c60*/  IADD3 R16, R11, 0x38, RZ ;  /* 0x000000380b107810 */ /* 0x000fe20007ffe0ff */
[----:B--2---:R-:W-:Y:S01]  /*14c70*/  @!P0 IMAD.WIDE R14, R5, 0x4, R12 ;  /* 0x00000004050e8825 */ /* 0x004fe200078e020c */
[C---:B------:R-:W-:Y:S01]  /*14c80*/  IADD3 R10, R11.reuse, 0x40, RZ ;  /* 0x000000400b0a7810 */ /* 0x040fe20007ffe0ff */
[----:B------:R2:W-:Y:S01]  /*14c90*/  @!P1 ST.E.64 [R6.64], R158 ;  /* 0x0000009e06009985 */ /* 0x0005e2000c101b12 */
[----:B------:R-:W-:-:S02]  /*14ca0*/  IADD3 R5, R11, 0x48, RZ ;  /* 0x000000480b057810 */ /* 0x000fc40007ffe0ff */
[----:B------:R-:W-:Y:S01]  /*14cb0*/  ISETP.GE.AND P4, PT, R18, c[0x0][0x3c8], PT ;  /* 0x0000f20012007a0c */ /* 0x000fe20003f86270 */
[----:B------:R3:W-:Y:S01]  /*14cc0*/  @!P0 ST.E.64 [R14.64], R154 ;  /* 0x0000009a0e008985 */ /* 0x0007e2000c101b12 */
[----:B------:R-:W-:Y:S02]  /*14cd0*/  ISETP.GE.AND P3, PT, R17, c[0x0][0x3c8], PT ;  /* 0x0000f20011007a0c */ /* 0x000fe40003f66270 */
[----:B------:R-:W-:Y:S02]  /*14ce0*/  ISETP.GE.AND P2, PT, R16, c[0x0][0x3c8], PT ;  /* 0x0000f20010007a0c */ /* 0x000fe40003f46270 */
[----:B------:R-:W-:Y:S02]  /*14cf0*/  ISETP.GE.AND P1, PT, R10, c[0x0][0x3c8], PT ;  /* 0x0000f2000a007a0c */ /* 0x000fe40003f26270 */
[----:B------:R-:W-:Y:S02]  /*14d00*/  @!P6 LEA.HI R4, R4, R4, RZ, 0x1 ;  /* 0x000000040404e211 */ /* 0x000fe400078f08ff */
[----:B------:R-:W-:-:S02]  /*14d10*/  ISETP.GE.AND P0, PT, R5, c[0x0][0x3c8], PT ;  /* 0x0000f20005007a0c */ /* 0x000fc40003f06270 */
[----:B------:R-:W-:Y:S02]  /*14d20*/  @!P5 LEA.HI R0, R0, R0, RZ, 0x1 ;  /* 0x000000000000d211 */ /* 0x000fe400078f08ff */
[----:B------:R-:W-:Y:S02]  /*14d30*/  @!P4 LEA.HI R18, R18, R18, RZ, 0x1 ;  /* 0x000000121212c211 */ /* 0x000fe400078f08ff */
[----:B------:R-:W-:Y:S02]  /*14d40*/  @!P3 LEA.HI R17, R17, R17, RZ, 0x1 ;  /* 0x000000111111b211 */ /* 0x000fe400078f08ff */
[----:B------:R-:W-:Y:S02]  /*14d50*/  @!P2 LEA.HI R16, R16, R16, RZ, 0x1 ;  /* 0x000000101010a211 */ /* 0x000fe400078f08ff */
[----:B------:R-:W-:Y:S02]  /*14d60*/  @!P1 LEA.HI R10, R10, R10, RZ, 0x1 ;  /* 0x0000000a0a0a9211 */ /* 0x000fe400078f08ff */
[----:B-1----:R-:W-:-:S02]  /*14d70*/  @!P5 LOP3.LUT R9, R0, 0xfffffffe, RZ, 0xc0, !PT ;  /* 0xfffffffe0009d812 */ /* 0x002fc400078ec0ff */
[----:B------:R-:W-:Y:S02]  /*14d80*/  IADD3 R0, R11, 0x58, RZ ;  /* 0x000000580b007810 */ /* 0x000fe40007ffe0ff */
[----:B--2---:R-:W-:Y:S01]  /*14d90*/  @!P6 LOP3.LUT R7, R4, 0xfffffffe, RZ, 0xc0, !PT ;  /* 0xfffffffe0407e812 */ /* 0x004fe200078ec0ff */
[--C-:B------:R-:W-:Y:S01]  /*14da0*/  @!P5 IMAD.WIDE R8, R9, 0x4, R12.reuse ;  /* 0x000000040908d825 */ /* 0x100fe200078e020c */
[----:B------:R-:W-:Y:S02]  /*14db0*/  IADD3 R4, R11, 0x50, RZ ;  /* 0x000000500b047810 */ /* 0x000fe40007ffe0ff */
[----:B------:R-:W-:Y:S01]  /*14dc0*/  @!P0 LEA.HI R5, R5, R5, RZ, 0x1 ;  /* 0x0000000505058211 */ /* 0x000fe200078f08ff */
[----:B------:R-:W-:Y:S01]  /*14dd0*/  @!P6 IMAD.WIDE R6, R7, 0x4, R12 ;  /* 0x000000040706e825 */ /* 0x000fe200078e020c */
[----:B---3--:R-:W-:Y:S02]  /*14de0*/  @!P4 LOP3.LUT R15, R18, 0xfffffffe, RZ, 0xc0, !PT ;  /* 0xfffffffe120fc812 */ /* 0x008fe400078ec0ff */
[----:B------:R-:W-:-:S02]  /*14df0*/  @!P3 LOP3.LUT R17, R17, 0xfffffffe, RZ, 0xc0, !PT ;  /* 0xfffffffe1111b812 */ /* 0x000fc400078ec0ff */
[----:B------:R1:W-:Y:S01]  /*14e00*/  @!P6 ST.E.64 [R6.64], R150 ;  /* 0x000000960600e985 */ /* 0x0003e2000c101b12 */
[----:B------:R-:W-:Y:S01]  /*14e10*/  ISETP.GE.AND P6, PT, R4, c[0x0][0x3c8], PT ;  /* 0x0000f20004007a0c */ /* 0x000fe20003fc6270 */
[--C-:B------:R-:W-:Y:S01]  /*14e20*/  @!P4 IMAD.WIDE R14, R15, 0x4, R12.reuse ;  /* 0x000000040f0ec825 */ /* 0x100fe200078e020c */
[----:B------:R-:W-:Y:S01]  /*14e30*/  @!P0 LOP3.LUT R5, R5, 0xfffffffe, RZ, 0xc0, !PT ;  /* 0xfffffffe05058812 */ /* 0x000fe200078ec0ff */
[----:B------:R2:W-:Y:S01]  /*14e40*/  @!P5 ST.E.64 [R8.64], R146 ;  /* 0x000000920800d985 */ /* 0x0005e2000c101b12 */
[----:B------:R-:W-:Y:S02]  /*14e50*/  ISETP.GE.AND P5, PT, R0, c[0x0][0x3c8], PT ;  /* 0x0000f20000007a0c */ /* 0x000fe40003fa6270 */
[----:B------:R-:W-:Y:S01]  /*14e60*/  IADD3 R22, R11, 0x60, RZ ;  /* 0x000000600b167810 */ /* 0x000fe20007ffe0ff */
[----:B------:R-:W-:Y:S01]  /*14e70*/  @!P0 IMAD.WIDE R18, R5, 0x4, R12 ;  /* 0x0000000405128825 */ /* 0x000fe200078e020c */
[C---:B------:R-:W-:Y:S01]  /*14e80*/  IADD3 R21, R11.reuse, 0x68, RZ ;  /* 0x000000680b157810 */ /* 0x040fe20007ffe0ff */
[----:B------:R3:W-:Y:S01]  /*14e90*/  @!P4 ST.E.64 [R14.64], R142 ;  /* 0x0000008e0e00c985 */ /* 0x0007e2000c101b12 */
[----:B------:R-:W-:-:S02]  /*14ea0*/  IADD3 R20, R11, 0x70, RZ ;  /* 0x000000700b147810 */ /* 0x000fc40007ffe0ff */
[----:B------:R-:W-:Y:S02]  /*14eb0*/  IADD3 R5, R11, 0x80, RZ ;  /* 0x000000800b057810 */ /* 0x000fe40007ffe0ff */
[----:B------:R-:W-:Y:S02]  /*14ec0*/  ISETP.GE.AND P4, PT, R22, c[0x0][0x3c8], PT ;  /* 0x0000f20016007a0c */ /* 0x000fe40003f86270 */
[----:B------:R-:W-:Y:S02]  /*14ed0*/  @!P6 LEA.HI R4, R4, R4, RZ, 0x1 ;  /* 0x000000040404e211 */ /* 0x000fe400078f08ff */
[----:B------:R-:W-:-:S09]  /*14ee0*/  @!P5 LEA.HI R0, R0, R0, RZ, 0x1 ;  /* 0x000000000000d211 */ /* 0x000fd200078f08ff */
[----:B------:R-:W-:Y:S02]  /*14ef0*/  @!P4 LEA.HI R22, R22, R22, RZ, 0x1 ;  /* 0x000000161616c211 */ /* 0x000fe400078f08ff */
[----:B-1----:R-:W-:Y:S01]  /*14f00*/  @!P2 LOP3.LUT R7, R16, 0xfffffffe, RZ, 0xc0, !PT ;  /* 0xfffffffe1007a812 */ /* 0x002fe200078ec0ff */
[----:B------:R-:W-:Y:S01]  /*14f10*/  @!P3 IMAD.WIDE R16, R17, 0x4, R12 ;  /* 0x000000041110b825 */ /* 0x000fe200078e020c */
[----:B--2---:R-:W-:-:S03]  /*14f20*/  @!P1 LOP3.LUT R9, R10, 0xfffffffe, RZ, 0xc0, !PT ;  /* 0xfffffffe0a099812 */ /* 0x004fc600078ec0ff */
[--C-:B------:R-:W-:Y:S01]  /*14f30*/  @!P2 IMAD.WIDE R6, R7, 0x4, R12.reuse ;  /* 0x000000040706a825 */ /* 0x100fe200078e020c */
[----:B------:R-:W-:Y:S01]  /*14f40*/  IADD3 R10, R11, 0x78, RZ ;  /* 0x000000780b0a7810 */ /* 0x000fe20007ffe0ff */
[----:B------:R1:W-:Y:S01]  /*14f50*/  @!P3 ST.E.64 [R16.64], R138 ;  /* 0x0000008a1000b985 */ /* 0x0003e2000c101b12 */
[----:B------:R-:W-:Y:S01]  /*14f60*/  ISETP.GE.AND P3, PT, R21, c[0x0][0x3c8], PT ;  /* 0x0000f20015007a0c */ /* 0x000fe20003f66270 */
[--C-:B------:R-:W-:Y:S01]  /*14f70*/  @!P1 IMAD.WIDE R8, R9, 0x4, R12.reuse ;  /* 0x0000000409089825 */ /* 0x100fe200078e020c */
[----:B---3--:R-:W-:Y:S01]  /*14f80*/  @!P4 LOP3.LUT R15, R22, 0xfffffffe, RZ, 0xc0, !PT ;  /* 0xfffffffe160fc812 */ /* 0x008fe200078ec0ff */
[----:B------:R2:W-:Y:S01]  /*14f90*/  @!P2 ST.E.64 [R6.64], R134 ;  /* 0x000000860600a985 */ /* 0x0005e2000c101b12 */
[----:B------:R-:W-:Y:S02]  /*14fa0*/  ISETP.GE.AND P2, PT, R20, c[0x0][0x3c8], PT ;  /* 0x0000f20014007a0c */ /* 0x000fe40003f46270 */
[----:B------:R-:W-:Y:S01]  /*14fb0*/  IADD3 R22, R11, 0x98, RZ ;  /* 0x000000980b167810 */ /* 0x000fe20007ffe0ff */
[----:B------:R3:W-:Y:S01]  /*14fc0*/  @!P1 ST.E.64 [R8.64], R38 ;  /* 0x0000002608009985 */ /* 0x0007e2000c101b12 */
[----:B------:R-:W-:Y:S01]  /*14fd0*/  ISETP.GE.AND P1, PT, R10, c[0x0][0x3c8], PT ;  /* 0x0000f2000a007a0c */ /* 0x000fe20003f26270 */
[----:B------:R-:W-:-:S02]  /*14fe0*/  @!P4 IMAD.WIDE R14, R15, 0x4, R12 ;  /* 0x000000040f0ec825 */ /* 0x000fc400078e020c */
[----:B------:R4:W-:Y:S01]  /*14ff0*/  @!P0 ST.E.64 [R18.64], R42 ;  /* 0x0000002a12008985 */ /* 0x0009e2000c101b12 */
[----:B------:R-:W-:Y:S02]  /*15000*/  ISETP.GE.AND P0, PT, R5, c[0x0][0x3c8], PT ;  /* 0x0000f20005007a0c */ /* 0x000fe40003f06270 */
[----:B------:R-:W-:-:S03]  /*15010*/  @!P3 LEA.HI R21, R21, R21, RZ, 0x1 ;  /* 0x000000151515b211 */ /* 0x000fc600078f08ff */
[----:B------:R-:W-:Y:S02]  /*15020*/  @!P2 LEA.HI R20, R20, R20, RZ, 0x1 ;  /* 0x000000141414a211 */ /* 0x000fe400078f08ff */
[----:B------:R-:W-:Y:S02]  /*15030*/  @!P3 LOP3.LUT R21, R21, 0xfffffffe, RZ, 0xc0, !PT ;  /* 0xfffffffe1515b812 */ /* 0x000fe400078ec0ff */
[----:B------:R-:W-:-:S04]  /*15040*/  @!P1 LEA.HI R10, R10, R10, RZ, 0x1 ;  /* 0x0000000a0a0a9211 */ /* 0x000fc800078f08ff */
[----:B------:R-:W-:Y:S01]  /*15050*/  @!P0 LEA.HI R5, R5, R5, RZ, 0x1 ;  /* 0x0000000505058211 */ /* 0x000fe200078f08ff */
[----:B-1----:R-:W-:-:S03]  /*15060*/  @!P3 IMAD.WIDE R16, R21, 0x4, R12 ;  /* 0x000000041510b825 */ /* 0x002fc600078e020c */
[----:B------:R-:W-:Y:S02]  /*15070*/  @!P0 LOP3.LUT R5, R5, 0xfffffffe, RZ, 0xc0, !PT ;  /* 0xfffffffe05058812 */ /* 0x000fe400078ec0ff */
[C---:B------:R-:W-:Y:S02]  /*15080*/  IADD3 R21, R11.reuse, 0xa0, RZ ;  /* 0x000000a00b157810 */ /* 0x040fe40007ffe0ff */
[----:B--2---:R-:W-:Y:S02]  /*15090*/  @!P6 LOP3.LUT R7, R4, 0xfffffffe, RZ, 0xc0, !PT ;  /* 0xfffffffe0407e812 */ /* 0x004fe400078ec0ff */
[----:B------:R-:W-:Y:S02]  /*150a0*/  IADD3 R4, R11, 0x88, RZ ;  /* 0x000000880b047810 */ /* 0x000fe40007ffe0ff */
[----:B---3--:R-:W-:Y:S01]  /*150b0*/  @!P5 LOP3.LUT R9, R0, 0xfffffffe, RZ, 0xc0, !PT ;  /* 0xfffffffe0009d812 */ /* 0x008fe200078ec0ff */
[----:B------:R-:W-:Y:S01]  /*150c0*/  @!P6 IMAD.WIDE R6, R7, 0x4, R12 ;  /* 0x000000040706e825 */ /* 0x000fe200078e020c */
[----:B------:R-:W-:-:S03]  /*150d0*/  IADD3 R0, R11, 0x90, RZ ;  /* 0x000000900b007810 */ /* 0x000fc60007ffe0ff */
[--C-:B------:R-:W-:Y:S01]  /*150e0*/  @!P5 IMAD.WIDE R8, R9, 0x4, R12.reuse ;  /* 0x000000040908d825 */ /* 0x100fe200078e020c */
[----:B------:R1:W-:Y:S01]  /*150f0*/  @!P6 ST.E.64 [R6.64], R46 ;  /* 0x0000002e0600e985 */ /* 0x0003e2000c101b12 */
[----:B------:R-:W-:Y:S02]  /*15100*/  ISETP.GE.AND P6, PT, R4, c[0x0][0x3c8], PT ;  /* 0x0000f20004007a0c */ /* 0x000fe40003fc6270 */
[----:B----4-:R-:W-:Y:S01]  /*15110*/  @!P0 IMAD.WIDE R18, R5, 0x4, R12 ;  /* 0x0000000405128825 */ /* 0x010fe200078e020c */
[----:B------:R2:W-:Y:S01]  /*15120*/  @!P5 ST.E.64 [R8.64], R50 ;  /* 0x000000320800d985 */ /* 0x0005e2000c101b12 */
[----:B------:R-:W-:Y:S02]  /*15130*/  ISETP.GE.AND P5, PT, R0, c[0x0][0x3c8], PT ;  /* 0x0000f20000007a0c */ /* 0x000fe40003fa6270 */
[----:B------:R-:W-:Y:S01]  /*15140*/  IADD3 R5, R11, 0xb8, RZ ;  /* 0x000000b80b057810 */ /* 0x000fe20007ffe0ff */
[----:B------:R3:W-:Y:S01]  /*15150*/  @!P4 ST.E.64 [R14.64], R54 ;  /* 0x000000360e00c985 */ /* 0x0007e2000c101b12 */
[----:B------:R-:W-:-:S03]  /*15160*/  ISETP.GE.AND P4, PT, R22, c[0x0][0x3c8], PT ;  /* 0x0000f20016007a0c */ /* 0x000fc60003f86270 */
[----:B------:R4:W-:Y:S01]  /*15170*/  @!P3 ST.E.64 [R16.64], R58 ;  /* 0x0000003a1000b985 */ /* 0x0009e2000c101b12 */
[----:B------:R-:W-:Y:S02]  /*15180*/  ISETP.GE.AND P3, PT, R21, c[0x0][0x3c8], PT ;  /* 0x0000f20015007a0c */ /* 0x000fe40003f66270 */
[----:B------:R-:W-:-:S03]  /*15190*/  @!P6 LEA.HI R4, R4, R4, RZ, 0x1 ;  /* 0x000000040404e211 */ /* 0x000fc600078f08ff */
[----:B------:R-:W-:-:S04]  /*151a0*/  @!P5 LEA.HI R0, R0, R0, RZ, 0x1 ;  /* 0x000000000000d211 */ /* 0x000fc800078f08ff */
[----:B------:R-:W-:-:S04]  /*151b0*/  @!P4 LEA.HI R22, R22, R22, RZ, 0x1 ;  /* 0x000000161616c211 */ /* 0x000fc800078f08ff */
[----:B------:R-:W-:Y:S02]  /*151c0*/  @!P3 LEA.HI R21, R21, R21, RZ, 0x1 ;  /* 0x000000151515b211 */ /* 0x000fe400078f08ff */
[----:B-1----:R-:W-:Y:S02]  /*151d0*/  @!P2 LOP3.LUT R7, R20, 0xfffffffe, RZ, 0xc0, !PT ;  /* 0xfffffffe1407a812 */ /* 0x002fe400078ec0ff */
[----:B------:R-:W-:Y:S02]  /*151e0*/  IADD3 R20, R11, 0xa8, RZ ;  /* 0x000000a80b147810 */ /* 0x000fe40007ffe0ff */
[----:B--2---:R-:W-:Y:S01]  /*151f0*/  @!P1 LOP3.LUT R9, R10, 0xfffffffe, RZ, 0xc0, !PT ;  /* 0xfffffffe0a099812 */ /* 0x004fe200078ec0ff */
[--C-:B------:R-:W-:Y:S01]  /*15200*/  @!P2 IMAD.WIDE R6, R7, 0x4, R12.reuse ;  /* 0x000000040706a825 */ /* 0x100fe200078e020c */
[----:B------:R-:W-:Y:S02]  /*15210*/  IADD3 R10, R11, 0xb0, RZ ;  /* 0x000000b00b0a7810 */ /* 0x000fe40007ffe0ff */
[----:B---3--:R-:W-:Y:S01]  /*15220*/  @!P4 LOP3.LUT R15, R22, 0xfffffffe, RZ, 0xc0, !PT ;  /* 0xfffffffe160fc812 */ /* 0x008fe200078ec0ff */
[----:B------:R-:W-:Y:S01]  /*15230*/  @!P1 IMAD.WIDE R8, R9, 0x4, R12 ;  /* 0x0000000409089825 */ /* 0x000fe200078e020c */
[----:B------:R1:W-:Y:S01]  /*15240*/  @!P2 ST.E.64 [R6.64], R62 ;  /* 0x0000003e0600a985 */ /* 0x0003e2000c101b12 */
[----:B------:R-:W-:-:S02]  /*15250*/  ISETP.GE.AND P2, PT, R20, c[0x0][0x3c8], PT ;  /* 0x0000f20014007a0c */ /* 0x000fc40003f46270 */
[----:B------:R-:W-:Y:S01]  /*15260*/  @!P3 LOP3.LUT R21, R21, 0xfffffffe, RZ, 0xc0, !PT ;  /* 0xfffffffe1515b812 */ /* 0x000fe200078ec0ff */
[----:B------:R2:W-:Y:S01]  /*15270*/  @!P1 ST.E.64 [R8.64], R66 ;  /* 0x0000004208009985 */ /* 0x0005e2000c101b12 */
[----:B------:R-:W-:Y:S01]  /*15280*/  ISETP.GE.AND P1, PT, R10, c[0x0][0x3c8], PT ;  /* 0x0000f2000a007a0c */ /* 0x000fe20003f26270 */
[--C-:B------:R-:W-:Y:S01]  /*15290*/  @!P4 IMAD.WIDE R14, R15, 0x4, R12.reuse ;  /* 0x000000040f0ec825 */ /* 0x100fe200078e020c */
[----:B------:R-:W-:Y:S01]  /*152a0*/  IADD3 R22, R11, 0xd0, RZ ;  /* 0x000000d00b167810 */ /* 0x000fe20007ffe0ff */
[----:B------:R3:W-:Y:S01]  /*152b0*/  @!P0 ST.E.64 [R18.64], R70 ;  /* 0x0000004612008985 */ /* 0x0007e2000c101b12 */
[----:B------:R-:W-:Y:S01]  /*152c0*/  ISETP.GE.AND P0, PT, R5, c[0x0][0x3c8], PT ;  /* 0x0000f20005007a0c */ /* 0x000fe20003f06270 */
[----:B----4-:R-:W-:Y:S01]  /*152d0*/  @!P3 IMAD.WIDE R16, R21, 0x4, R12 ;  /* 0x000000041510b825 */ /* 0x010fe200078e020c */
[----:B------:R-:W-:-:S03]  /*152e0*/  IADD3 R21, R11, 0xd8, RZ ;  /* 0x000000d80b157810 */ /* 0x000fc60007ffe0ff */
[----:B------:R-:W-:-:S04]  /*152f0*/  @!P2 LEA.HI R20, R20, R20, RZ, 0x1 ;  /* 0x000000141414a211 */ /* 0x000fc800078f08ff */
[----:B------:R-:W-:-:S04]  /*15300*/  @!P1 LEA.HI R10, R10, R10, RZ, 0x1 ;  /* 0x0000000a0a0a9211 */ /* 0x000fc800078f08ff */
[----:B------:R-:W-:-:S04]  /*15310*/  @!P0 LEA.HI R5, R5, R5, RZ, 0x1 ;  /* 0x0000000505058211 */ /* 0x000fc800078f08ff */
[----:B------:R-:W-:Y:S02]  /*15320*/  @!P0 LOP3.LUT R5, R5, 0xfffffffe, RZ, 0xc0, !PT ;  /* 0xfffffffe05058812 */ /* 0x000fe400078ec0ff */
[----:B-1----:R-:W-:Y:S02]  /*15330*/  @!P6 LOP3.LUT R7, R4, 0xfffffffe, RZ, 0xc0, !PT ;  /* 0xfffffffe0407e812 */ /* 0x002fe400078ec0ff */
[----:B------:R-:W-:Y:S02]  /*15340*/  IADD3 R4, R11, 0xc0, RZ ;  /* 0x000000c00b047810 */ /* 0x000fe40007ffe0ff */
[----:B--2---:R-:W-:Y:S01]  /*15350*/  @!P5 LOP3.LUT R9, R0, 0xfffffffe, RZ, 0xc0, !PT ;  /* 0xfffffffe0009d812 */ /* 0x004fe200078ec0ff */
[----:B------:R-:W-:Y:S01]  /*15360*/  @!P6 IMAD.WIDE R6, R7, 0x4, R12 ;  /* 0x000000040706e825 */ /* 0x000fe200078e020c */
[----:B------:R-:W-:-:S03]  /*15370*/  IADD3 R0, R11, 0xc8, RZ ;  /* 0x000000c80b007810 */ /* 0x000fc60007ffe0ff */
[--C-:B------:R-:W-:Y:S01]  /*15380*/  @!P5 IMAD.WIDE R8, R9, 0x4, R12.reuse ;  /* 0x000000040908d825 */ /* 0x100fe200078e020c */
[----:B------:R1:W-:Y:S01]  /*15390*/  @!P6 ST.E.64 [R6.64], R74 ;  /* 0x0000004a0600e985 */ /* 0x0003e2000c101b12 */
[----:B------:R-:W-:Y:S02]  /*153a0*/  ISETP.GE.AND P6, PT, R4, c[0x0][0x3c8], PT ;  /* 0x0000f20004007a0c */ /* 0x000fe40003fc6270 */
[----:B---3--:R-:W-:Y:S01]  /*153b0*/  @!P0 IMAD.WIDE R18, R5, 0x4, R12 ;  /* 0x0000000405128825 */ /* 0x008fe200078e020c */
        /* <DEDUP_REMOVED lines=20> */
[----:B------:R-:W-:Y:S01]  /*15500*/  @!P6 IMAD.WIDE R2, R3, 0x4, R12 ;  /* 0x000000040302e825 */ /* 0x000fe200078e020c */
[----:B------:R2:W-:Y:S01]  /*15510*/  @!P1 ST.E.64 [R8.64], R94 ;  /* 0x0000005e08009985 */ /* 0x0005e2000c101b12 */
[----:B------:R-:W-:Y:S02]  /*15520*/  ISETP.GE.AND P1, PT, R10, c[0x0][0x3c8], PT ;  /* 0x0000f2000a007a0c */ /* 0x000fe40003f26270 */
[----:B------:R-:W-:Y:S01]  /*15530*/  @!P3 LOP3.LUT R21, R21, 0xfffffffe, RZ, 0xc0, !PT ;  /* 0xfffffffe1515b812 */ /* 0x000fe200078ec0ff */
[----:B------:R-:W-:Y:S01]  /*15540*/  @!P0 ST.E.64 [R18.64], R98 ;  /* 0x0000006212008985 */ /* 0x000fe2000c101b12 */
[----:B------:R-:W-:Y:S02]  /*15550*/  ISETP.GE.AND P0, PT, R5, c[0x0][0x3c8], PT ;  /* 0x0000f20005007a0c */ /* 0x000fe40003f06270 */
[----:B------:R-:W-:Y:S01]  /*15560*/  IADD3 R11, R11, 0xf8, RZ ;  /* 0x000000f80b0b7810 */ /* 0x000fe20007ffe0ff */
[----:B------:R3:W-:Y:S02]  /*15570*/  @!P6 ST.E.64 [R2.64], R102 ;  /* 0x000000660200e985 */ /* 0x0007e4000c101b12 */
[----:B------:R-:W-:-:S04]  /*15580*/  @!P2 LEA.HI R20, R20, R20, RZ, 0x1 ;  /* 0x000000141414a211 */ /* 0x000fc800078f08ff */
[----:B------:R-:W-:Y:S02]  /*15590*/  @!P1 LEA.HI R10, R10, R10, RZ, 0x1 ;  /* 0x0000000a0a0a9211 */ /* 0x000fe400078f08ff */
[----:B------:R-:W-:Y:S02]  /*155a0*/  @!P2 LOP3.LUT R15, R20, 0xfffffffe, RZ, 0xc0, !PT ;  /* 0xfffffffe140fa812 */ /* 0x000fe400078ec0ff */
[----:B------:R-:W-:Y:S02]  /*155b0*/  @!P0 LEA.HI R5, R5, R5, RZ, 0x1 ;  /* 0x0000000505058211 */ /* 0x000fe400078f08ff */
[----:B----4-:R-:W-:Y:S02]  /*155c0*/  @!P1 LOP3.LUT R17, R10, 0xfffffffe, RZ, 0xc0, !PT ;  /* 0xfffffffe0a119812 */ /* 0x010fe400078ec0ff */
[----:B------:R-:W-:Y:S02]  /*155d0*/  @!P0 LOP3.LUT R5, R5, 0xfffffffe, RZ, 0xc0, !PT ;  /* 0xfffffffe05058812 */ /* 0x000fe400078ec0ff */
[----:B-1----:R-:W-:-:S03]  /*155e0*/  @!P5 LOP3.LUT R7, R0, 0xfffffffe, RZ, 0xc0, !PT ;  /* 0xfffffffe0007d812 */ /* 0x002fc600078ec0ff */
[----:B------:R-:W-:Y:S01]  /*155f0*/  @!P0 IMAD.WIDE R4, R5, 0x4, R12 ;  /* 0x0000000405048825 */ /* 0x000fe200078e020c */
[----:B--2---:R-:W-:-:S03]  /*15600*/  @!P4 LOP3.LUT R9, R22, 0xfffffffe, RZ, 0xc0, !PT ;  /* 0xfffffffe1609c812 */ /* 0x004fc600078ec0ff */
[----:B------:R-:W-:-:S05]  /*15610*/  @!P5 IMAD.WIDE R6, R7, 0x4, R12 ;  /* 0x000000040706d825 */ /* 0x000fca00078e020c */
[----:B------:R1:W-:Y:S01]  /*15620*/  @!P5 ST.E.64 [R6.64], R106 ;  /* 0x0000006a0600d985 */ /* 0x0003e2000c101b12 */
[----:B---3--:R-:W-:-:S04]  /*15630*/  @!P4 IMAD.WIDE R2, R9, 0x4, R12 ;  /* 0x000000040902c825 */ /* 0x008fc800078e020c */
[--C-:B------:R-:W-:Y:S01]  /*15640*/  @!P2 IMAD.WIDE R8, R15, 0x4, R12.reuse ;  /* 0x000000040f08a825 */ /* 0x100fe200078e020c */
[----:B------:R2:W-:Y:S03]  /*15650*/  @!P4 ST.E.64 [R2.64], R110 ;  /* 0x0000006e0200c985 */ /* 0x0005e6000c101b12 */
[----:B------:R-:W-:-:S04]  /*15660*/  @!P1 IMAD.WIDE R14, R17, 0x4, R12 ;  /* 0x00000004110e9825 */ /* 0x000fc800078e020c */
[----:B-1----:R-:W-:-:S05]  /*15670*/  @!P3 IMAD.WIDE R6, R21, 0x4, R12 ;  /* 0x000000041506b825 */ /* 0x002fca00078e020c */
[----:B------:R2:W-:Y:S04]  /*15680*/  @!P3 ST.E.64 [R6.64], R114 ;  /* 0x000000720600b985 */ /* 0x0005e8000c101b12 */
[----:B------:R2:W-:Y:S04]  /*15690*/  @!P2 ST.E.64 [R8.64], R118 ;  /* 0x000000760800a985 */ /* 0x0005e8000c101b12 */
[----:B------:R2:W-:Y:S04]  /*156a0*/  @!P1 ST.E.64 [R14.64], R122 ;  /* 0x0000007a0e009985 */ /* 0x0005e8000c101b12 */
[----:B------:R2:W-:Y:S01]  /*156b0*/  @!P0 ST.E.64 [R4.64], R126 ;  /* 0x0000007e04008985 */ /* 0x0005e2000c101b12 */
[----:B------:R-:W-:-:S13]  /*156c0*/  ISETP.GE.AND P0, PT, R11, c[0x0][0x3c8], PT ;  /* 0x0000f2000b007a0c */ /* 0x000fda0003f06270 */
[----:B------:R-:W-:Y:S05]  /*156d0*/  @P0 EXIT ;  /* 0x000000000000094d */ /* 0x000fea0003800000 */
[----:B--2---:R-:W-:-:S04]  /*156e0*/  LEA.HI R3, R11, R11, RZ, 0x1 ;  /* 0x0000000b0b037211 */ /* 0x004fc800078f08ff */
[----:B------:R-:W-:-:S05]  /*156f0*/  LOP3.LUT R3, R3, 0xfffffffe, RZ, 0xc0, !PT ;  /* 0xfffffffe03037812 */ /* 0x000fca00078ec0ff */
[----:B------:R-:W-:-:S05]  /*15700*/  IMAD.WIDE R12, R3, 0x4, R12 ;  /* 0x00000004030c7825 */ /* 0x000fca00078e020c */
[----:B------:R-:W-:Y:S01]  /*15710*/  ST.E.64 [R12.64], R130 ;  /* 0x000000820c007985 */ /* 0x000fe2000c101b12 */
[----:B------:R-:W-:Y:S05]  /*15720*/  EXIT ;  /* 0x000000000000794d */ /* 0x000fea0003800000 */
.L_x_2015:
        /* <DEDUP_REMOVED lines=26> */
[----:B------:R-:W-:Y:S01]  /*158d0*/  IMAD.WIDE.U32 R8, R5, c[0x0][0x4d8], R8 ;  /* 0x0001360005087a25 */ /* 0x000fe200078e0008 */
[----:B------:R-:W-:-:S03]  /*158e0*/  IADD3 R4, -R6, RZ, RZ ;  /* 0x000000ff06047210 */ /* 0x000fc60007ffe1ff */
[----:B------:R-:W-:Y:S02]  /*158f0*/  IMAD R0, R0, c[0x0][0x4d8], RZ ;  /* 0x0001360000007a24 */ /* 0x000fe400078e02ff */
[----:B---3--:R-:W-:Y:S02]  /*15900*/  IMAD R2, R2, c[0x0][0x550], R3 ;  /* 0x0001540002027a24 */ /* 0x008fe400078e0203 */
[----:B------:R-:W-:Y:S02]  /*15910*/  IMAD R0, R5, c[0x0][0x4dc], R0 ;  /* 0x0001370005007a24 */ /* 0x000fe400078e0200 */
[----:B------:R-:W-:Y:S01]  /*15920*/  IMAD R4, R4, c[0x0][0x4e8], R7 ;  /* 0x00013a0004047a24 */ /* 0x000fe200078e0207 */
[----:B------:R-:W-:Y:S01]  /*15930*/  SHF.R.S32.HI R3, RZ, 0x1f, R2 ;  /* 0x0000001fff037819 */ /* 0x000fe20000011402 */
[----:B------:R-:W-:Y:S01]  /*15940*/  IMAD.IADD R9, R0, 0x1, R9 ;  /* 0x0000000100097824 */ /* 0x000fe200078e0209 */
[----:B------:R-:W-:-:S03]  /*15950*/  SHF.R.S32.HI R0, RZ, 0x1f, R6 ;  /* 0x0000001fff007819 */ /* 0x000fc60000011406 */
[----:B------:R-:W-:Y:S02]  /*15960*/  IMAD R3, R3, c[0x0][0x4e0], RZ ;  /* 0x0001380003037a24 */ /* 0x000fe400078e02ff */
        /* <DEDUP_REMOVED lines=14> */
.L_x_2018:
        /* <DEDUP_REMOVED lines=11> */
.L_x_3275:


//--------------------- .text._ZN7cutlass13device_kernelIN5flash19enable_sm80_to_sm89INS1_16FlashAttnFwdSm80INS1_25CollectiveMainloopFwdSm80ILi8ELi1ELb0EN4cute5tupleIJNS5_1CILi128EEENS7_ILi64EEENS7_ILi256EEEEEELi256ENS_6half_tEfNS_4arch4Sm80ELb0ELb1ELb1ELb1ELb1ELb0ELb1ELb1EEENS1_21CollectiveEpilogueFwdINS6_IJS8_SA_S9_EEENS6_IJNS7_ILi1EEESI_SI_EEESC_SE_Li256ELb1ELb1ELb1ELb0EEENS1_36VarlenDynamicPersistentTileSchedulerILi128ELi64ELi256ELi256ELb1ELb1ELb0ELb1ELb0ELb1EEEEEEEEEvNT_6ParamsE --------------------------
	.section	.text._ZN7cutlass13device_kernelIN5flash19enable_sm80_to_sm89INS1_16FlashAttnFwdSm80INS1_25CollectiveMainloopFwdSm80ILi8ELi1ELb0EN4cute5tupleIJNS5_1CILi128EEENS7_ILi64EEENS7_ILi256EEEEEELi256ENS_6half_tEfNS_4arch4Sm80ELb0ELb1ELb1ELb1ELb1ELb0ELb1ELb1EEENS1_21CollectiveEpilogueFwdINS6_IJS8_SA_S9_EEENS6_IJNS7_ILi1EEESI_SI_EEESC_SE_Li256ELb1ELb1ELb1ELb0EEENS1_36VarlenDynamicPersistentTileSchedulerILi128ELi64ELi256ELi256ELb1ELb1ELb0ELb1ELb0ELb1EEEEEEEEEvNT_6ParamsE,"ax",@progbits
	.sectioninfo	@"SHI_REGISTERS=255"
	.align	128
.text._ZN7cutlass13device_kernelIN5flash19enable_sm80_to_sm89INS1_16FlashAttnFwdSm80INS1_25CollectiveMainloopFwdSm80ILi8ELi1ELb0EN4cute5tupleIJNS5_1CILi128EEENS7_ILi64EEENS7_ILi256EEEEEELi256ENS_6half_tEfNS_4arch4Sm80ELb0ELb1ELb1ELb1ELb1ELb0ELb1ELb1EEENS1_21CollectiveEpilogueFwdINS6_IJS8_SA_S9_EEENS6_IJNS7_ILi1EEESI_SI_EEESC_SE_Li256ELb1ELb1ELb1ELb0EEENS1_36VarlenDynamicPersistentTileSchedulerILi128ELi64ELi256ELi256ELb1ELb1ELb0ELb1ELb0ELb1EEEEEEEEEvNT_6ParamsE:
        .type           _ZN7cutlass13device_kernelIN5flash19enable_sm80_to_sm89INS1_16FlashAttnFwdSm80INS1_25CollectiveMainloopFwdSm80ILi8ELi1ELb0EN4cute5tupleIJNS5_1CILi128EEENS7_ILi64EEENS7_ILi256EEEEEELi256ENS_6half_tEfNS_4arch4Sm80ELb0ELb1ELb1ELb1ELb1ELb0ELb1ELb1EEENS1_21CollectiveEpilogueFwdINS6_IJS8_SA_S9_EEENS6_IJNS7_ILi1EEESI_SI_EEESC_SE_Li256ELb1ELb1ELb1ELb0EEENS1_36VarlenDynamicPersistentTileSchedulerILi128ELi64ELi256ELi256ELb1ELb1ELb0ELb1ELb0ELb1EEEEEEEEEvNT_6ParamsE,@function
        .size           _ZN7cutlass13device_kernelIN5flash19enable_sm80_to_sm89INS1_16FlashAttnFwdSm80INS1_25CollectiveMainloopFwdSm80ILi8ELi1ELb0EN4cute5tupleIJNS5_1CILi128EEENS7_ILi64EEENS7_ILi256EEEEEELi256ENS_6half_tEfNS_4arch4Sm80ELb0ELb1ELb1ELb1ELb1ELb0ELb1ELb1EEENS1_21CollectiveEpilogueFwdINS6_IJS8_SA_S9_EEENS6_IJNS7_ILi1EEESI_SI_EEESC_SE_Li256ELb1ELb1ELb1ELb0EEENS1_36VarlenDynamicPersistentTileSchedulerILi128ELi64ELi256ELi256ELb1ELb1ELb0ELb1ELb0ELb1EEEEEEEEEvNT_6ParamsE,(.L_x_3276 - _ZN7cutlass13device_kernelIN5flash19enable_sm80_to_sm89INS1_16FlashAttnFwdSm80INS1_25CollectiveMainloopFwdSm80ILi8ELi1ELb0EN4cute5tupleIJNS5_1CILi128EEENS7_ILi64EEENS7_ILi256EEEEEELi256ENS_6half_tEfNS_4arch4Sm80ELb0ELb1ELb1ELb1ELb1ELb0ELb1ELb1EEENS1_21CollectiveEpilogueFwdINS6_IJS8_SA_S9_EEENS6_IJNS7_ILi1EEESI_SI_EEESC_SE_Li256ELb1ELb1ELb1ELb0EEENS1_36VarlenDynamicPersistentTileSchedulerILi128ELi64ELi256ELi256ELb1ELb1ELb0ELb1ELb0ELb1EEEEEEEEEvNT_6ParamsE)
        .other          _ZN7cutlass13device_kernelIN5flash19enable_sm80_to_sm89INS1_16FlashAttnFwdSm80INS1_25CollectiveMainloopFwdSm80ILi8ELi1ELb0EN4cute5tupleIJNS5_1CILi128EEENS7_ILi64EEENS7_ILi256EEEEEELi256ENS_6half_tEfNS_4arch4Sm80ELb0ELb1ELb1ELb1ELb1ELb0ELb1ELb1EEENS1_21CollectiveEpilogueFwdINS6_IJS8_SA_S9_EEENS6_IJNS7_ILi1EEESI_SI_EEESC_SE_Li256ELb1ELb1ELb1ELb0EEENS1_36VarlenDynamicPersistentTileSchedulerILi128ELi64ELi256ELi256ELb1ELb1ELb0ELb1ELb0ELb1EEEEEEEEEvNT_6ParamsE,@"STO_CUDA_ENTRY STV_DEFAULT"
_ZN7cutlass13device_kernelIN5flash19enable_sm80_to_sm89INS1_16FlashAttnFwdSm80INS1_25CollectiveMainloopFwdSm80ILi8ELi1ELb0EN4cute5tupleIJNS5_1CILi128EEENS7_ILi64EEENS7_ILi256EEEEEELi256ENS_6half_tEfNS_4arch4Sm80ELb0ELb1ELb1ELb1ELb1ELb0ELb1ELb1EEENS1_21CollectiveEpilogueFwdINS6_IJS8_SA_S9_EEENS6_IJNS7_ILi1EEESI_SI_EEESC_SE_Li256ELb1ELb1ELb1ELb0EEENS1_36VarlenDynamicPersistentTileSchedulerILi128ELi64ELi256ELi256ELb1ELb1ELb0ELb1ELb0ELb1EEEEEEEEEvNT_6ParamsE:
        /* <DEDUP_REMOVED lines=52> */
.L_x_2024:
        /* <DEDUP_REMOVED lines=16> */
.L_x_2200:
        /* <DEDUP_REMOVED lines=16> */
.L_x_2201:
[----:B---3--:R-:W-:-:S05]  /*0540*/  IMAD R0, R0, c[0x0][0x538], RZ ;  /* 0x00014e0000007a24 */ /* 0x008fca00078e02ff */
[----:B------:R-:W-:-:S04]  /*0550*/  IADD3 R6, R0, R6, RZ ;  /* 0x0000000600067210 */ /* 0x000fc80007ffe0ff */
[----:B------:R-:W-:-:S13]  /*0560*/  ISETP.GT.AND P0, PT, R6, UR4, PT ;  /* 0x0000000406007c0c */ /* 0x000fda000bf04270 */
[----:B-12---:R-:W-:Y:S05]  /*0570*/  @!P0 BRA `(.L_x_2024) ;  /* 0xfffffdc000008947 */ /* 0x006fea000383ffff */
.L_x_2020:
[----:B------:R-:W-:-:S05]  /*0580*/  IADD3 R10, -R0, R6, RZ ;  /* 0x00000006000a7210 */ /* 0x000fca0007ffe1ff */
[----:B------:R-:W-:-:S05]  /*0590*/  IMAD R0, R4, c[0x0][0x538], R10 ;  /* 0x00014e0004007a24 */ /* 0x000fca00078e020a */
[----:B------:R-:W-:Y:S01]  /*05a0*/  ISETP.GT.AND P0, PT, R0, UR4, PT ;  /* 0x0000000400007c0c */ /* 0x000fe2000bf04270 */
[----:B------:R-:W-:-:S12]  /*05b0*/  BRA.DIV ~URZ, `(.L_x_2025) ;  /* 0x00019f727f007947 */ /* 0x000fd8000b800000 */
[----:B------:R-:W-:-:S04]  /*05c0*/  VOTE.ANY R6, PT, !P0 ;  /* 0x0000000000067806 */ /* 0x000fc800040e0100 */
.L_x_2202:
[----:B------:R-:W1:Y:S02]  /*05d0*/  POPC R0, R6 ;  /* 0x0000000600007309 */ /* 0x000e640000000000 */
[----:B-12---:R-:W-:Y:S01]  /*05e0*/  IADD3 R251, R0, R7, RZ ;  /* 0x0000000700fb7210 */ /* 0x006fe20007ffe0ff */
[----:B------:R-:W-:Y:S05]  /*05f0*/  BRA.DIV ~URZ, `(.L_x_2026) ;  /* 0x00019f827f007947 */ /* 0x000fea000b800000 */
[----:B------:R1:W2:Y:S01]  /*0600*/  SHFL.IDX PT, R12, R9, R0, 0x1f ;  /* 0x00001f00090c7589 */ /* 0x0002a200000e0000 */
[----:B------:R-:W-:-:S03]  /*0610*/  MOV R5, RZ ;  /* 0x000000ff00057202 */ /* 0x000fc60000000f00 */
[----:B------:R1:W3:Y:S04]  /*0620*/  SHFL.IDX PT, R9, R8, R0, 0x1f ;  /* 0x00001f0008097589 */ /* 0x0002e800000e0000 */
.L_x_2203:
[----:B------:R-:W-:Y:S01]  /*0630*/  ISETP.NE.AND P0, PT, R6, RZ, PT ;  /* 0x000000ff0600720c */ /* 0x000fe20003f05270 */
[----:B------:R-:W-:-:S12]  /*0640*/  BSSY B0, `(.L_x_2027) ;  /* 0x0000005000007945 */ /* 0x000fd80003800000 */
[----:B------:R-:W-:Y:S05]  /*0650*/  @!P0 BRA `(.L_x_2028) ;  /* 0x0000003000008947 */ /* 0x000fea0003800000 */
[----:B-1----:R-:W-:Y:S01]  /*0660*/  IADD3 R0, R0, -0x1, RZ ;  /* 0xffffffff00007810 */ /* 0x002fe20007ffe0ff */
[----:B------:R-:W-:Y:S05]  /*0670*/  BRA.DIV ~URZ, `(.L_x_2029) ;  /* 0x00019fe27f007947 */ /* 0x000fea000b800000 */
[----:B------:R1:W4:Y:S02]  /*0680*/  SHFL.IDX PT, R5, R4, R0, 0x1f ;  /* 0x00001f0004057589 */ /* 0x00032400000e0000 */
.L_x_2028:
[----:B------:R-:W-:Y:S05]  /*0690*/  BSYNC B0 ;  /* 0x0000000000007941 */ /* 0x000fea0003800000 */
.L_x_2027:
[----:B---3--:R-:W-:Y:S01]  /*06a0*/  ISETP.NE.AND P0, PT, R9, 0x1, PT ;  /* 0x000000010900780c */ /* 0x008fe20003f05270 */
[----:B----4-:R-:W-:Y:S01]  /*06b0*/  IMAD R248, R5, c[0x0][0x538], R10 ;  /* 0x00014e0005f87a24 */ /* 0x010fe200078e020a */
[----:B------:R-:W-:Y:S04]  /*06c0*/  BSSY B0, `(.L_x_2030) ;  /* 0x0000085000007945 */ /* 0x000fe80003800000 */
[----:B------:R-:W-:-:S07]  /*06d0*/  IADD3 R11, -R248, UR4, RZ ;  /* 0x00000004f80b7c10 */ /* 0x000fce000fffe1ff */
[----:B------:R-:W-:Y:S05]  /*06e0*/  @!P0 BRA `(.L_x_2031) ;  /* 0x000003e000008947 */ /* 0x000fea0003800000 */
[-C--:B-12---:R-:W-:Y:S02]  /*06f0*/  IABS R0, R12.reuse ;  /* 0x0000000c00007213 */ /* 0x086fe40000000000 */
        /* <DEDUP_REMOVED lines=61> */
.L_x_2031:
[----:B------:R-:W-:-:S04]  /*0ad0*/  IMAD.MOV.U32 R2, RZ, RZ, 0x4 ;  /* 0x00000004ff027424 */ /* 0x000fc800078e00ff */
[----:B------:R-:W-:-:S05]  /*0ae0*/  IMAD.WIDE R2, R251, R2, c[0x0][0x590] ;  /* 0x00016400fb027625 */ /* 0x000fca00078e0202 */
[----:B------:R-:W3:Y:S02]  /*0af0*/  LDG.E R7, [R2.64] ;  /* 0x0000000602077981 */ /* 0x000ee4000c1e1900 */
[----:B-123--:R-:W-:-:S05]  /*0b00*/  IMAD R9, R7, R12, RZ ;  /* 0x0000000c07097224 */ /* 0x00efca00078e02ff */
        /* <DEDUP_REMOVED lines=64> */
.L_x_2032:
[----:B------:R-:W-:Y:S05]  /*0f10*/  BSYNC B0 ;  /* 0x0000000000007941 */ /* 0x000fea0003800000 */
.L_x_2030:
[----:B------:R-:W-:-:S04]  /*0f20*/  LOP3.LUT R0, RZ, R0, RZ, 0x33, !PT ;  /* 0x00000000ff007212 */ /* 0x000fc800078e33ff */
[----:B------:R-:W-:Y:S01]  /*0f30*/  IADD3 R249, R0, R12, RZ ;  /* 0x0000000c00f97210 */ /* 0x000fe20007ffe0ff */
[----:B------:R-:W-:Y:S05]  /*0f40*/  BRA `(.L_x_2033) ;  /* 0x0000004000007947 */ /* 0x000fea0003800000 */
.L_x_2021:
[----:B--2---:R-:W-:Y:S01]  /*0f50*/  IMAD.MOV.U32 R249, RZ, RZ, RZ ;  /* 0x000000fffff97224 */ /* 0x004fe200078e00ff */
[----:B------:R-:W-:Y:S01]  /*0f60*/  MOV R250, RZ ;  /* 0x000000ff00fa7202 */ /* 0x000fe20000000f00 */
[----:B------:R-:W-:Y:S01]  /*0f70*/  IMAD.U32 R248, RZ, RZ, UR4 ;  /* 0x00000004fff87e24 */ /* 0x000fe2000f8e00ff */
[----:B------:R-:W-:Y:S02]  /*0f80*/  MOV R251, c[0x0][0x53c] ;  /* 0x00014f0000fb7a02 */ /* 0x000fe40000000f00 */
.L_x_2033:
[----:B------:R-:W-:Y:S01]  /*0f90*/  ISETP.NE.AND P0, PT, R13, RZ, PT ;  /* 0x000000ff0d00720c */ /* 0x000fe20003f05270 */
[----:B------:R-:W-:-:S12]  /*0fa0*/  WARPSYNC 0xffffffff ;  /* 0xffffffff00007948 */ /* 0x000fd80003800000 */
[----:B------:R1:W-:Y:S04]  /*0fb0*/  @!P0 STS.128 [0x20100], R248 ;  /* 0x020100f8ff008388 */ /* 0x0003e80000000c00 */
[----:B------:R-:W-:Y:S06]  /*0fc0*/  BAR.ARV 0x5, 0x100 ;  /* 0x0144000000007b1d */ /* 0x000fec0000002000 */
.L_x_2019:
        /* <DEDUP_REMOVED lines=8> */
[CC--:B------:R-:W-:Y:S02]  /*1050*/  LEA.HI R13, R9.reuse, R17.reuse, RZ, 0x2 ;  /* 0x00000011090d7211 */ /* 0x0c0fe400078f10ff */
[----:B------:R-:W-:Y:S02]  /*1060*/  SHF.R.S32.HI R3, RZ, 0x4, R2 ;  /* 0x00000004ff037819 */ /* 0x000fe40000011402 */
[----:B------:R-:W-:Y:S02]  /*1070*/  LEA.HI R15, R9, R17, RZ, 0x3 ;  /* 0x00000011090f7211 */ /* 0x000fe400078f18ff */
[----:B------:R-:W-:Y:S02]  /*1080*/  LEA.HI R0, R2, R3, RZ, 0x1 ;  /* 0x0000000302007211 */ /* 0x000fe400078f08ff */
[----:B------:R-:W-:-:S02]  /*1090*/  SHF.R.S32.HI R7, RZ, 0x2, R13 ;  /* 0x00000002ff077819 */ /* 0x000fc4000001140d */
[----:B------:R-:W-:Y:S02]  /*10a0*/  LOP3.LUT R0, R0, 0xfffffffe, RZ, 0xc0, !PT ;  /* 0xfffffffe00007812 */ /* 0x000fe400078ec0ff */
[----:B------:R-:W-:Y:S02]  /*10b0*/  SHF.R.S32.HI R252, RZ, 0x3, R15 ;  /* 0x00000003fffc7819 */ /* 0x000fe4000001140f */
[----:B------:R-:W-:Y:S01]  /*10c0*/  LEA.HI R8, R9, R17, RZ, 0x5 ;  /* 0x0000001109087211 */ /* 0x000fe200078f28ff */
[----:B------:R-:W-:Y:S01]  /*10d0*/  IMAD.IADD R14, R3, 0x1, -R0 ;  /* 0x00000001030e7824 */ /* 0x000fe200078e0a00 */
[----:B------:R-:W-:Y:S01]  /*10e0*/  LOP3.LUT R0, R2, 0xfffffff0, RZ, 0xc0, !PT ;  /* 0xfffffff002007812 */ /* 0x000fe200078ec0ff */
[----:B------:R-:W-:Y:S01]  /*10f0*/  IMAD.SHL.U32 R4, R252, 0x40, RZ ;  /* 0x00000040fc047824 */ /* 0x000fe200078e00ff */
[----:B------:R-:W-:Y:S02]  /*1100*/  SHF.R.S32.HI R2, RZ, 0x1f, R13 ;  /* 0x0000001fff027819 */ /* 0x000fe4000001140d */
[----:B------:R-:W-:Y:S01]  /*1110*/  LOP3.LUT R3, R15, 0xfffffff8, RZ, 0xc0, !PT ;  /* 0xfffffff80f037812 */ /* 0x000fe200078ec0ff */
[----:B------:R-:W-:Y:S01]  /*1120*/  IMAD.IADD R0, R17, 0x1, -R0 ;  /* 0x0000000111007824 */ /* 0x000fe200078e0a00 */
[----:B------:R-:W-:-:S03]  /*1130*/  LEA.HI R2, R2, R7, RZ, 0x3 ;  /* 0x0000000702027211 */ /* 0x000fc600078f18ff */
[----:B------:R-:W-:Y:S01]  /*1140*/  IMAD.IADD R230, R17, 0x1, -R3 ;  /* 0x0000000111e67824 */ /* 0x000fe200078e0a03 */
[----:B------:R-:W-:Y:S02]  /*1150*/  SHF.R.S32.HI R5, RZ, 0x1f, R0 ;  /* 0x0000001fff057819 */ /* 0x000fe40000011400 */
[----:B------:R-:W-:Y:S01]  /*1160*/  LOP3.LUT R3, R2, 0xfffffff8, RZ, 0xc0, !PT ;  /* 0xfffffff802037812 */ /* 0x000fe200078ec0ff */
[C---:B------:R-:W-:Y:S01]  /*1170*/  IMAD.SHL.U32 R217, R230.reuse, 0x8, RZ ;  /* 0x00000008e6d97824 */ /* 0x040fe200078e00ff */
[----:B------:R-:W-:Y:S01]  /*1180*/  LEA.HI R10, R5, R0, RZ, 0x3 ;  /* 0x00000000050a7211 */ /* 0x000fe200078f18ff */
[----:B------:R-:W-:Y:S01]  /*1190*/  IMAD R229, R230, 0x20, R252 ;  /* 0x00000020e6e57824 */ /* 0x000fe200078e02fc */
        /* <DEDUP_REMOVED lines=8> */
[----:B------:R-:W-:Y:S01]  /*1220*/  SHF.R.S32.HI R4, RZ, 0x5, R8 ;  /* 0x00000005ff047819 */ /* 0x000fe20000011408 */
[----:B------:R-:W-:Y:S01]  /*1230*/  IMAD.IADD R16, R17, 0x1, -R0 ;  /* 0x0000000111107824 */ /* 0x000fe200078e0a00 */
[----:B------:R-:W-:Y:S01]  /*1240*/  SHF.R.S32.HI R2, RZ, 0x1f, R8 ;  /* 0x0000001fff027819 */ /* 0x000fe20000011408 */
[----:B------:R-:W-:Y:S01]  /*1250*/  IMAD.SHL.U32 R0, R230, 0x40, RZ ;  /* 0x00000040e6007824 */ /* 0x000fe200078e00ff */
[----:B------:R-:W-:-:S02]  /*1260*/  LOP3.LUT R6, R7, 0x1, RZ, 0xc0, !PT ;  /* 0x0000000107067812 */ /* 0x000fc400078ec0ff */
[----:B------:R-:W-:Y:S02]  /*1270*/  LEA.HI R2, R2, R4, RZ, 0x3 ;  /* 0x0000000402027211 */ /* 0x000fe400078f18ff */
[----:B------:R-:W-:Y:S02]  /*1280*/  SHF.R.S32.HI R12, RZ, 0x1f, R16 ;  /* 0x0000001fff0c7819 */ /* 0x000fe40000011410 */
[----:B------:R-:W-:Y:S02]  /*1290*/  LEA.HI R3, R9, R17, RZ, 0x6 ;  /* 0x0000001109037211 */ /* 0x000fe400078f30ff */
[----:B------:R-:W-:Y:S02]  /*12a0*/  LOP3.LUT R0, R0, 0x1c0, RZ, 0xc0, !PT ;  /* 0x000001c000007812 */ /* 0x000fe400078ec0ff */
[----:B------:R-:W-:Y:S01]  /*12b0*/  LOP3.LUT R2, R2, 0xffffff8, RZ, 0xc0, !PT ;  /* 0x0ffffff802027812 */ /* 0x000fe200078ec0ff */
[----:B------:R-:W-:Y:S01]  /*12c0*/  IMAD.SHL.U32 R9, R3, 0x8, RZ ;  /* 0x0000000803097824 */ /* 0x000fe200078e00ff */
[----:B------:R-:W-:-:S02]  /*12d0*/  ISETP.NE.U32.AND P0, PT, R6, 0x1, PT ;  /* 0x000000010600780c */ /* 0x000fc40003f05070 */
[----:B------:R-:W-:Y:S01]  /*12e0*/  LEA.HI R12, R12, R16, RZ, 0x2 ;  /* 0x000000100c0c7211 */ /* 0x000fe200078f10ff */
[----:B------:R-:W-:Y:S01]  /*12f0*/  IMAD.IADD R3, R4, 0x1, -R2 ;  /* 0x0000000104037824 */ /* 0x000fe200078e0a02 */
[----:B------:R-:W-:Y:S02]  /*1300*/  LOP3.LUT R8, R0, 0x8, R15, 0xf8, !PT ;  /* 0x0000000800087812 */ /* 0x000fe400078ef80f */
        /* <DEDUP_REMOVED lines=28> */
[----:B------:R-:W-:Y:S01]  /*14d0*/  IMAD.SHL.U32 R215, R11, 0x2, RZ ;  /* 0x000000020bd77824 */ /* 0x000fe200078e00ff */
[----:B------:R-:W-:Y:S01]  /*14e0*/  LOP3.LUT R4, R7, 0xfffffe00, RZ, 0xc0, !PT ;  /* 0xfffffe0007047812 */ /* 0x000fe200078ec0ff */
[----:B------:R-:W-:Y:S01]  /*14f0*/  IMAD.IADD R7, R5, 0x1, R3 ;  /* 0x0000000105077824 */ /* 0x000fe200078e0203 */
[----:B------:R-:W-:Y:S01]  /*1500*/  IADD3 R223, R217, 0x40, RZ ;  /* 0x00000040d9df7810 */ /* 0x000fe20007ffe0ff */
[----:B------:R-:W-:Y:S01]  /*1510*/  IMAD.MOV.U32 R10, RZ, RZ, 0x40 ;  /* 0x00000040ff0a7424 */ /* 0x000fe200078e00ff */
[CC--:B------:R-:W-:Y:S01]  /*1520*/  IADD3 R3, R2.reuse, R4.reuse, R8 ;  /* 0x0000000402037210 */ /* 0x0c0fe20007ffe008 */
[----:B------:R-:W-:Y:S01]  /*1530*/  IMAD.MOV.U32 R8, RZ, RZ, 0x20 ;  /* 0x00000020ff087424 */ /* 0x000fe200078e00ff */
[----:B------:R-:W-:-:S02]  /*1540*/  LOP3.LUT R4, R2, R4, RZ, 0xfc, !PT ;  /* 0x0000000402047212 */ /* 0x000fc400078efcff */
[----:B------:R-:W-:Y:S02]  /*1550*/  LOP3.LUT R2, R12, 0x7ffffffc, RZ, 0xc0, !PT ;  /* 0x7ffffffc0c027812 */ /* 0x000fe400078ec0ff */
[----:B------:R-:W-:Y:S02]  /*1560*/  LEA R9, R7, 0x80, 0x1 ;  /* 0x0000008007097811 */ /* 0x000fe400078e08ff */
[----:B------:R-:W-:Y:S01]  /*1570*/  IADD3 R222, R217, 0x80, RZ ;  /* 0x00000080d9de7810 */ /* 0x000fe20007ffe0ff */
[----:B------:R-:W-:Y:S01]  /*1580*/  IMAD.IADD R2, R16, 0x1, -R2 ;  /* 0x0000000110027824 */ /* 0x000fe200078e0a02 */
[----:B------:R-:W-:Y:S01]  /*1590*/  SHF.R.S32.HI R5, RZ, 0x1f, R217 ;  /* 0x0000001fff057819 */ /* 0x000fe200000114d9 */
[----:B------:R-:W-:Y:S01]  /*15a0*/  STL [R1+0x4], R9 ;  /* 0x0000040901007387 */ /* 0x000fe20000100800 */
[----:B------:R-:W-:Y:S01]  /*15b0*/  SHF.R.S32.HI R12, RZ, 0x1f, R223 ;  /* 0x0000001fff0c7819 */ /* 0x000fe200000114df */
[----:B------:R-:W-:Y:S01]  /*15c0*/  IMAD.SHL.U32 R231, R2, 0x2, RZ ;  /* 0x0000000202e77824 */ /* 0x000fe200078e00ff */
[----:B------:R-:W-:-:S02]  /*15d0*/  SHF.R.S32.HI R5, RZ, 0x1f, R222 ;  /* 0x0000001fff057819 */ /* 0x000fc400000114de */
[----:B------:R-:W-:Y:S02]  /*15e0*/  SEL R5, R8, 0xffffffe0, !P1 ;  /* 0xffffffe008057807 */ /* 0x000fe40004800000 */
[C---:B------:R-:W-:Y:S02]  /*15f0*/  IADD3 R38, R231.reuse, 0x10, RZ ;  /* 0x00000010e7267810 */ /* 0x040fe40007ffe0ff */
[C---:B------:R-:W-:Y:S02]  /*1600*/  IADD3 R36, R231.reuse, 0x20, RZ ;  /* 0x00000020e7247810 */ /* 0x040fe40007ffe0ff */
[C---:B------:R-:W-:Y:S02]  /*1610*/  IADD3 R33, R231.reuse, 0x38, RZ ;  /* 0x00000038e7217810 */ /* 0x040fe40007ffe0ff */
[C---:B------:R-:W-:Y:S02]  /*1620*/  IADD3 R30, R231.reuse, 0x50, RZ ;  /* 0x00000050e71e7810 */ /* 0x040fe40007ffe0ff */
[----:B------:R-:W-:-:S02]  /*1630*/  IADD3 R27, R231, 0x68, RZ ;  /* 0x00000068e71b7810 */ /* 0x000fc40007ffe0ff */
[----:B------:R-:W-:Y:S02]  /*1640*/  SHF.R.S32.HI R7, RZ, 0x1f, R38 ;  /* 0x0000001fff077819 */ /* 0x000fe40000011426 */
[C---:B------:R-:W-:Y:S02]  /*1650*/  IADD3 R24, R231.reuse, 0x80, RZ ;  /* 0x00000080e7187810 */ /* 0x040fe40007ffe0ff */
[----:B------:R-:W-:Y:S02]  /*1660*/  SHF.R.S32.HI R7, RZ, 0x1f, R36 ;  /* 0x0000001fff077819 */ /* 0x000fe40000011424 */
[C---:B------:R-:W-:Y:S02]  /*1670*/  IADD3 R21, R231.reuse, 0x98, RZ ;  /* 0x00000098e7157810 */ /* 0x040fe40007ffe0ff */
[----:B------:R-:W-:Y:S02]  /*1680*/  SHF.R.S32.HI R7, RZ, 0x1f, R33 ;  /* 0x0000001fff077819 */ /* 0x000fe40000011421 */
[----:B------:R-:W-:-:S02]  /*1690*/  IADD3 R18, R231, 0xb0, RZ ;  /* 0x000000b0e7127810 */ /* 0x000fc40007ffe0ff */
[----:B------:R-:W-:Y:S02]  /*16a0*/  SHF.R.S32.HI R7, RZ, 0x1f, R30 ;  /* 0x0000001fff077819 */ /* 0x000fe4000001141e */
[C---:B-1----:R-:W-:Y:S02]  /*16b0*/  IADD3 R15, R231.reuse, 0xc8, RZ ;  /* 0x000000c8e70f7810 */ /* 0x042fe40007ffe0ff */
[----:B------:R-:W-:Y:S02]  /*16c0*/  SHF.R.S32.HI R7, RZ, 0x1f, R27 ;  /* 0x0000001fff077819 */ /* 0x000fe4000001141b */
[----:B------:R-:W-:Y:S02]  /*16d0*/  SEL R2, R8, 0xffffffe0, !P4 ;  /* 0xffffffe008027807 */ /* 0x000fe40006000000 */
[----:B------:R-:W-:Y:S02]  /*16e0*/  IADD3 R12, R231, 0xe0, RZ ;  /* 0x000000e0e70c7810 */ /* 0x000fe40007ffe0ff */
[----:B------:R-:W-:-:S02]  /*16f0*/  SHF.R.S32.HI R7, RZ, 0x1f, R24 ;  /* 0x0000001fff077819 */ /* 0x000fc40000011418 */
[----:B------:R-:W-:Y:S02]  /*1700*/  IADD3 R224, R217, 0xc0, RZ ;  /* 0x000000c0d9e07810 */ /* 0x000fe40007ffe0ff */
[----:B------:R-:W-:Y:S02]  /*1710*/  SHF.R.S32.HI R8, RZ, 0x1f, R231 ;  /* 0x0000001fff087819 */ /* 0x000fe400000114e7 */
[C---:B------:R-:W-:Y:S02]  /*1720*/  IADD3 R11, R231.reuse, 0xe8, RZ ;  /* 0x000000e8e70b7810 */ /* 0x040fe40007ffe0ff */
[----:B------:R-:W-:Y:S02]  /*1730*/  SHF.R.S32.HI R7, RZ, 0x1f, R21 ;  /* 0x0000001fff077819 */ /* 0x000fe40000011415 */
[----:B------:R-:W-:Y:S02]  /*1740*/  IADD3 R8, R231, 0xf0, RZ ;  /* 0x000000f0e7087810 */ /* 0x000fe40007ffe0ff */
[----:B------:R-:W-:-:S02]  /*1750*/  SHF.R.S32.HI R7, RZ, 0x1f, R18 ;  /* 0x0000001fff077819 */ /* 0x000fc40000011412 */
[----:B------:R-:W-:Y:S02]  /*1760*/  SHF.R.S32.HI R7, RZ, 0x1f, R15 ;  /* 0x0000001fff077819 */ /* 0x000fe4000001140f */
[----:B------:R-:W-:Y:S02]  /*1770*/  SHF.R.S32.HI R7, RZ, 0x1f, R12 ;  /* 0x0000001fff077819 */ /* 0x000fe4000001140c */
[----:B------:R-:W-:Y:S02]  /*1780*/  SHF.R.S32.HI R6, RZ, 0x1f, R224 ;  /* 0x0000001fff067819 */ /* 0x000fe400000114e0 */
[----:B------:R-:W-:Y:S02]  /*1790*/  LEA R200, R0, 0x8100, 0x1 ;  /* 0x0000810000c87811 */ /* 0x000fe400078e08ff */
[----:B------:R-:W-:Y:S02]  /*17a0*/  SHF.R.S32.HI R12, RZ, 0x1f, R11 ;  /* 0x0000001fff0c7819 */ /* 0x000fe4000001140b */
[----:B------:R-:W-:-:S02]  /*17b0*/  SEL R6, R10, 0xffffffc0, !P2 ;  /* 0xffffffc00a067807 */ /* 0x000fc40005000000 */
[----:B------:R-:W-:Y:S02]  /*17c0*/  SEL R0, R10, 0xffffffc0, !P3 ;  /* 0xffffffc00a007807 */ /* 0x000fe40005800000 */
[----:B------:R-:W-:Y:S01]  /*17d0*/  SHF.R.S32.HI R11, RZ, 0x1f, R8 ;  /* 0x0000001fff0b7819 */ /* 0x000fe20000011408 */
[----:B------:R-:W-:Y:S01]  /*17e0*/  IMAD.IADD R8, R9, 0x1, R5 ;  /* 0x0000000109087824 */ /* 0x000fe200078e0205 */
[----:B------:R-:W-:Y:S02]  /*17f0*/  IADD3 R10, R231, 0xf8, RZ ;  /* 0x000000f8e70a7810 */ /* 0x000fe40007ffe0ff */
[C---:B------:R-:W-:Y:S02]  /*1800*/  IADD3 R7, R9.reuse, -0x10, RZ ;  /* 0xfffffff009077810 */ /* 0x040fe40007ffe0ff */
[C---:B------:R-:W-:Y:S01]  /*1810*/  @P0 IADD3 R7, R9.reuse, 0x10, RZ ;  /* 0x0000001009070810 */ /* 0x040fe20007ffe0ff */
[----:B------:R1:W-:Y:S01]  /*1820*/  STL [R1+0x10], R8 ;  /* 0x0000100801007387 */ /* 0x0003e20000100800 */
[----:B------:R-:W-:Y:S01]  /*1830*/  SHF.R.S32.HI R11, RZ, 0x1f, R10 ;  /* 0x0000001fff0b7819 */ /* 0x000fe2000001140a */
[----:B------:R-:W-:Y:S01]  /*1840*/  IMAD.IADD R10, R9, 0x1, R6 ;  /* 0x00000001090a7824 */ /* 0x000fe200078e0206 */
[----:B------:R-:W-:Y:S01]  /*1850*/  LEA R208, R3, 0x10100, 0x1 ;  /* 0x0001010003d07811 */ /* 0x000fe200078e08ff */
[--C-:B------:R-:W-:Y:S01]  /*1860*/  IMAD.IADD R5, R5, 0x1, R7.reuse ;  /* 0x0000000105057824 */ /* 0x100fe200078e0207 */
[----:B------:R-:W-:Y:S01]  /*1870*/  LEA R203, R4, 0x100, 0x1 ;  /* 0x0000010004cb7811 */ /* 0x000fe200078e08ff */
[----:B------:R-:W-:Y:S01]  /*1880*/  IMAD.IADD R3, R6, 0x1, R7 ;  /* 0x0000000106037824 */ /* 0x000fe200078e0207 */
[----:B------:R2:W-:Y:S01]  /*1890*/  STL [R1+0x20], R10 ;  /* 0x0000200a01007387 */ /* 0x0005e20000100800 */
[----:B------:R-:W-:Y:S01]  /*18a0*/  IMAD.IADD R209, R208, 0x1, R2 ;  /* 0x00000001d0d17824 */ /* 0x000fe200078e0202 */
[C---:B------:R-:W-:Y:S01]  /*18b0*/  IADD3 R39, R231.reuse, 0x8, RZ ;  /* 0x00000008e7277810 */ /* 0x040fe20007ffe0ff */
[--C-:B------:R-:W-:Y:S01]  /*18c0*/  IMAD.IADD R204, R2, 0x1, R203.reuse ;  /* 0x0000000102cc7824 */ /* 0x100fe200078e02cb */
[----:B------:R-:W-:Y:S01]  /*18d0*/  IADD3 R37, R231, 0x18, RZ ;  /* 0x00000018e7257810 */ /* 0x000fe20007ffe0ff */
[----:B------:R-:W-:Y:S01]  /*18e0*/  IMAD.IADD R2, R5, 0x1, R6 ;  /* 0x0000000105027824 */ /* 0x000fe200078e0206 */
[C---:B------:R-:W-:Y:S01]  /*18f0*/  IADD3 R35, R231.reuse, 0x28, RZ ;  /* 0x00000028e7237810 */ /* 0x040fe20007ffe0ff */
[--C-:B------:R-:W-:Y:S01]  /*1900*/  IMAD.IADD R211, R208, 0x1, R0.reuse ;  /* 0x00000001d0d37824 */ /* 0x100fe200078e0200 */
[C---:B------:R-:W-:Y:S01]  /*1910*/  IADD3 R34, R231.reuse, 0x30, RZ ;  /* 0x00000030e7227810 */ /* 0x040fe20007ffe0ff */
[C---:B------:R-:W-:Y:S01]  /*1920*/  IMAD.IADD R206, R0.reuse, 0x1, R203 ;  /* 0x0000000100ce7824 */ /* 0x040fe200078e02cb */
[----:B------:R-:W-:Y:S01]  /*1930*/  IADD3 R32, R231, 0x40, RZ ;  /* 0x00000040e7207810 */ /* 0x000fe20007ffe0ff */
[----:B------:R-:W-:Y:S01]  /*1940*/  IMAD.IADD R210, R209, 0x1, R0 ;  /* 0x00000001d1d27824 */ /* 0x000fe200078e0200 */
[C---:B------:R-:W-:Y:S01]  /*1950*/  IADD3 R31, R231.reuse, 0x48, RZ ;  /* 0x00000048e71f7810 */ /* 0x040fe20007ffe0ff */
[----:B------:R-:W-:Y:S01]  /*1960*/  IMAD.IADD R205, R0, 0x1, R204 ;  /* 0x0000000100cd7824 */ /* 0x000fe200078e02cc */
[----:B------:R-:W-:-:S02]  /*1970*/  IADD3 R29, R231, 0x58, RZ ;  /* 0x00000058e71d7810 */ /* 0x000fc40007ffe0ff */
[C---:B------:R-:W-:Y:S01]  /*1980*/  IADD3 R28, R231.reuse, 0x60, RZ ;  /* 0x00000060e71c7810 */ /* 0x040fe20007ffe0ff */
[----:B-1----:R-:W-:Y:S01]  /*1990*/  IMAD.IADD R8, R8, 0x1, R6 ;  /* 0x0000000108087824 */ /* 0x002fe200078e0206 */
[C---:B------:R-:W-:Y:S02]  /*19a0*/  IADD3 R26, R231.reuse, 0x70, RZ ;  /* 0x00000070e71a7810 */ /* 0x040fe40007ffe0ff */
[C---:B------:R-:W-:Y:S02]  /*19b0*/  IADD3 R25, R231.reuse, 0x78, RZ ;  /* 0x00000078e7197810 */ /* 0x040fe40007ffe0ff */
        /* <DEDUP_REMOVED lines=9> */
[----:B------:R2:W-:Y:S01]  /*1a50*/  STL [R1+0xc], R5 ;  /* 0x00000c0501007387 */ /* 0x0005e20000100800 */
[C---:B------:R-:W-:Y:S02]  /*1a60*/  IADD3 R14, R231.reuse, 0xd0, RZ ;  /* 0x000000d0e70e7810 */ /* 0x040fe40007ffe0ff */
[----:B------:R-:W-:Y:S01]  /*1a70*/  IADD3 R13, R231, 0xd8, RZ ;  /* 0x000000d8e70d7810 */ /* 0x000fe20007ffe0ff */
[----:B------:R2:W-:Y:S01]  /*1a80*/  STL [R1+0x14], R2 ;  /* 0x0000140201007387 */ /* 0x0005e20000100800 */
        /* <DEDUP_REMOVED lines=18> */
.L_x_2199:
[----:B------:R-:W-:Y:S01]  /*1bb0*/  ISETP.NE.U32.AND P0, PT, RZ, c[0x0][0x370], PT ;  /* 0x0000dc00ff007a0c */ /* 0x000fe20003f05070 */
[----:B------:R-:W-:Y:S01]  /*1bc0*/  IMAD.MOV.U32 R13, RZ, RZ, 0x4 ;  /* 0x00000004ff0d7424 */ /* 0x000fe200078e00ff */
[----:B------:R-:W-:Y:S01]  /*1bd0*/  ISETP.NE.U32.AND P2, PT, RZ, c[0x0][0x360], PT ;  /* 0x0000d800ff007a0c */ /* 0x000fe20003f45070 */
[----:B------:R-:W-:Y:S01]  /*1be0*/  IMAD.MOV.U32 R232, RZ, RZ, RZ ;  /* 0x000000ffffe87224 */ /* 0x000fe200078e00ff */
[----:B------:R-:W-:Y:S01]  /*1bf0*/  ISETP.NE.AND.EX P1, PT, RZ, c[0x0][0x374], PT, P0 ;  /* 0x0000dd00ff007a0c */ /* 0x000fe20003f25300 */
[----:B------:R-:W-:Y:S01]  /*1c00*/  IMAD.MOV.U32 R12, RZ, RZ, RZ ;  /* 0x000000ffff0c7224 */ /* 0x000fe200078e00ff */
[----:B------:R-:W-:Y:S01]  /*1c10*/  ISETP.NE.AND.EX P0, PT, RZ, c[0x0][0x364], PT, P2 ;  /* 0x0000d900ff007a0c */ /* 0x000fe20003f05320 */
[----:B------:R-:W-:Y:S01]  /*1c20*/  IMAD.WIDE R2, R251, R13, c[0x0][0x348] ;  /* 0x0000d200fb027625 */ /* 0x000fe200078e020d */
[----:B------:R-:W-:-:S04]  /*1c30*/  ISETP.NE.U32.AND P3, PT, RZ, c[0x0][0x348], PT ;  /* 0x0000d200ff007a0c */ /* 0x000fc80003f65070 */
[----:B------:R-:W-:-:S05]  /*1c40*/  ISETP.NE.AND.EX P3, PT, RZ, c[0x0][0x34c], PT, P3 ;  /* 0x0000d300ff007a0c */ /* 0x000fca0003f65330 */
[----:B------:R-:W-:-:S04]  /*1c50*/  @P1 IMAD.WIDE R6, R251, R13, c[0x0][0x370] ;  /* 0x0000dc00fb061625 */ /* 0x000fc800078e020d */
[----:B------:R-:W-:Y:S01]  /*1c60*/  @P0 IMAD.WIDE R4, R251, R13, c[0x0][0x360] ;  /* 0x0000d800fb040625 */ /* 0x000fe200078e020d */
[----:B------:R1:W5:Y:S04]  /*1c70*/  @P1 LDG.E R232, [R6.64] ;  /* 0x0000000606e81981 */ /* 0x000368000c1e1900 */
[----:B------:R1:W5:Y:S04]  /*1c80*/  @P3 LDG.E R12, [R2.64] ;  /* 0x00000006020c3981 */ /* 0x000368000c1e1900 */
[----:B------:R1:W5:Y:S01]  /*1c90*/  @P0 LDG.E R228, [R4.64] ;  /* 0x0000000604e40981 */ /* 0x000362000c1e1900 */
[----:B------:R-:W-:Y:S01]  /*1ca0*/  YIELD ;  /* 0x0000000000007946 */ /* 0x000fe20003800000 */
[----:B------:R-:W-:Y:S05]  /*1cb0*/  @P0 BRA `(.L_x_2034) ;  /* 0x0000005000000947 */ /* 0x000fea0003800000 */
[----:B-----5:R-:W-:Y:S01]  /*1cc0*/  MOV R228, c[0x0][0x168] ;  /* 0x00005a0000e47a02 */ /* 0x020fe20000000f00 */
[----:B------:R-:W-:Y:S05]  /*1cd0*/  @!P3 BRA `(.L_x_2034) ;  /* 0x000000300000b947 */ /* 0x000fea0003800000 */
[----:B------:R2:W3:Y:S04]  /*1ce0*/  LDG.E R0, [R2.64] ;  /* 0x0000000602007981 */ /* 0x0004e8000c1e1900 */
[----:B-12---:R-:W3:Y:S02]  /*1cf0*/  LDG.E R2, [R2.64+0x4] ;  /* 0x0000040602027981 */ /* 0x006ee4000c1e1900 */
[----:B---3--:R-:W-:-:S02]  /*1d00*/  IADD3 R228, -R0, R2, RZ ;  /* 0x0000000200e47210 */ /* 0x008fc40007ffe1ff */
.L_x_2034:
[----:B------:R-:W-:-:S04]  /*1d10*/  ISETP.NE.U32.AND P0, PT, RZ, c[0x0][0x368], PT ;  /* 0x0000da00ff007a0c */ /* 0x000fc80003f05070 */
[----:B------:R-:W-:-:S13]  /*1d20*/  ISETP.NE.AND.EX P0, PT, RZ, c[0x0][0x36c], PT, P0 ;  /* 0x0000db00ff007a0c */ /* 0x000fda0003f05300 */
[----:B------:R-:W-:Y:S05]  /*1d30*/  @!P0 BRA `(.L_x_2035) ;  /* 0x0000003000008947 */ /* 0x000fea0003800000 */
[----:B-1----:R-:W-:-:S05]  /*1d40*/  IMAD.WIDE R2, R251, R13, c[0x0][0x368] ;  /* 0x0000da00fb027625 */ /* 0x002fca00078e020d */
[----:B------:R1:W5:Y:S01]  /*1d50*/  LDG.E R0, [R2.64] ;  /* 0x0000000602007981 */ /* 0x000362000c1e1900 */
[----:B------:R-:W-:Y:S05]  /*1d60*/  BRA `(.L_x_2036) ;  /* 0x0000008000007947 */ /* 0x000fea0003800000 */
.L_x_2035:
[----:B------:R-:W-:Y:S01]  /*1d70*/  ISETP.NE.U32.AND P0, PT, RZ, c[0x0][0x350], PT ;  /* 0x0000d400ff007a0c */ /* 0x000fe20003f05070 */
[----:B------:R-:W-:-:S03]  /*1d80*/  IMAD.U32 R0, RZ, RZ, UR5 ;  /* 0x00000005ff007e24 */ /* 0x000fc6000f8e00ff */
[----:B------:R-:W-:-:S13]  /*1d90*/  ISETP.NE.AND.EX P0, PT, RZ, c[0x0][0x354], PT, P0 ;  /* 0x0000d500ff007a0c */ /* 0x000fda0003f05300 */
[----:B------:R-:W-:Y:S05]  /*1da0*/  @!P0 BRA `(.L_x_2036) ;  /* 0x0000004000008947 */ /* 0x000fea0003800000 */
[----:B-1----:R-:W-:-:S05]  /*1db0*/  IMAD.WIDE R2, R251, R13, c[0x0][0x350] ;  /* 0x0000d400fb027625 */ /* 0x002fca00078e020d */
[----:B------:R-:W2:Y:S04]  /*1dc0*/  LDG.E R4, [R2.64] ;  /* 0x0000000602047981 */ /* 0x000ea8000c1e1900 */
[----:B------:R-:W2:Y:S02]  /*1dd0*/  LDG.E R0, [R2.64+0x4] ;  /* 0x0000040602007981 */ /* 0x000ea4000c1e1900 */
[----:B--2---:R-:W-:Y:S02]  /*1de0*/  IADD3 R0, -R4, R0, RZ ;  /* 0x0000000004007210 */ /* 0x004fe40007ffe1ff */
.L_x_2036:
[----:B-1----:R-:W2:Y:S01]  /*1df0*/  LDL.LU R4, [R1] ;  /* 0x0000000001047983 */ /* 0x002ea20000300800 */
[----:B------:R-:W-:Y:S02]  /*1e00*/  IMAD.MOV.U32 R2, RZ, RZ, c[0x0][0x2c4] ;  /* 0x0000b100ff027624 */ /* 0x000fe400078e00ff */
[----:B------:R-:W-:Y:S02]  /*1e10*/  IMAD.MOV.U32 R7, RZ, RZ, c[0x0][0x32c] ;  /* 0x0000cb00ff077624 */ /* 0x000fe400078e00ff */
[----:B------:R-:W-:Y:S01]  /*1e20*/  IMAD.SHL.U32 R242, R249, 0x80, RZ ;  /* 0x00000080f9f27824 */ /* 0x000fe200078e00ff */
[----:B------:R-:W-:Y:S01]  /*1e30*/  ISETP.NE.AND P4, PT, R2, 0x1, PT ;  /* 0x000000010200780c */ /* 0x000fe20003f85270 */
[----:B-----5:R-:W-:Y:S01]  /*1e40*/  IMAD.IADD R227, R0, 0x1, -R232 ;  /* 0x0000000100e37824 */ /* 0x020fe200078e0ae8 */
[----:B------:R-:W-:-:S02]  /*1e50*/  ISETP.GE.AND P1, PT, R7, 0x1, PT ;  /* 0x000000010700780c */ /* 0x000fc40003f26270 */
[----:B------:R-:W-:-:S05]  /*1e60*/  IADD3 R2, R242, 0x7f, RZ ;  /* 0x0000007ff2027810 */ /* 0x000fca0007ffe0ff */
[----:B------:R-:W-:-:S04]  /*1e70*/  IMAD.MOV.U32 R0, RZ, RZ, R2 ;  /* 0x000000ffff007224 */ /* 0x000fc800078e0002 */
[----:B------:R-:W-:Y:S01]  /*1e80*/  @P4 IMAD.HI.U32 R3, R2, c[0x0][0x2c8], RZ ;  /* 0x0000b20002034a27 */ /* 0x000fe200078e00ff */
[----:B------:R-:W-:-:S04]  /*1e90*/  IADD3 R2, R227, 0x1, -R228 ;  /* 0x00000001e3027810 */ /* 0x000fc80007ffe8e4 */
[----:B------:R-:W-:-:S05]  /*1ea0*/  @P4 SHF.R.U32.HI R0, RZ, c[0x0][0x2cc], R3 ;  /* 0x0000b300ff004a19 */ /* 0x000fca0000011603 */
[----:B------:R-:W-:-:S05]  /*1eb0*/  IMAD.IADD R0, R2, 0x1, R0 ;  /* 0x0000000102007824 */ /* 0x000fca00078e0200 */
[----:B------:R-:W-:Y:S02]  /*1ec0*/  IADD3 R3, R0, c[0x0][0x328], RZ ;  /* 0x0000ca0000037a10 */ /* 0x000fe40007ffe0ff */
[----:B--2---:R-:W-:-:S04]  /*1ed0*/  LOP3.LUT R4, R4, 0xfffffffd, RZ, 0xc0, !PT ;  /* 0xfffffffd04047812 */ /* 0x004fc800078ec0ff */
[----:B------:R-:W-:-:S04]  /*1ee0*/  @P4 LOP3.LUT R4, R4, 0x2, RZ, 0xfc, !PT ;  /* 0x0000000204044812 */ /* 0x000fc800078efcff */
[----:B------:R-:W-:-:S04]  /*1ef0*/  LOP3.LUT R4, R4, 0xfffffffb, RZ, 0xc0, !PT ;  /* 0xfffffffb04047812 */ /* 0x000fc800078ec0ff */
[----:B------:R-:W-:-:S05]  /*1f00*/  @P1 LOP3.LUT R4, R4, 0x4, RZ, 0xfc, !PT ;  /* 0x0000000404041812 */ /* 0x000fca00078efcff */
[----:B------:R1:W-:Y:S01]  /*1f10*/  STL [R1], R4 ;  /* 0x0000000401007387 */ /* 0x0003e20000100800 */
        /* <DEDUP_REMOVED lines=11> */
.L_x_2039:
[----:B------:R-:W-:-:S13]  /*1fd0*/  ISETP.NE.AND P0, PT, R7, 0x1, PT ;  /* 0x000000010700780c */ /* 0x000fda0003f05270 */
[----:B------:R-:W-:-:S05]  /*1fe0*/  @P0 IMAD.HI.U32 R0, R2, c[0x0][0x330], RZ ;  /* 0x0000cc0002000a27 */ /* 0x000fca00078e00ff */
[----:B------:R-:W-:Y:S02]  /*1ff0*/  @P0 SHF.R.U32.HI R2, RZ, c[0x0][0x334], R0 ;  /* 0x0000cd00ff020a19 */ /* 0x000fe40000011600 */
.L_x_2040:
[----:B------:R-:W-:Y:S05]  /*2000*/  BSYNC B0 ;  /* 0x0000000000007941 */ /* 0x000fea0003800000 */
.L_x_2038:
[----:B------:R-:W-:-:S05]  /*2010*/  IMAD R2, R2, R7, c[0x0][0x32c] ;  /* 0x0000cb0002027624 */ /* 0x000fca00078e0207 */
[----:B------:R-:W-:-:S04]  /*2020*/  IMNMX R3, R3, R2, PT ;  /* 0x0000000203037217 */ /* 0x000fc80003800200 */
.L_x_2037:
[----:B------:R-:W-:Y:S01]  /*2030*/  IADD3 R3, R3, 0x3f, RZ ;  /* 0x0000003f03037810 */ /* 0x000fe20007ffe0ff */
[----:B-1----:R-:W-:Y:S01]  /*2040*/  @P4 IMAD.HI.U32 R4, R242, c[0x0][0x2c8], RZ ;  /* 0x0000b200f2044a27 */ /* 0x002fe200078e00ff */
[C---:B------:R-:W-:Y:S02]  /*2050*/  IADD3 R2, R227.reuse, 0x3f, RZ ;  /* 0x0000003fe3027810 */ /* 0x040fe40007ffe0ff */
[----:B------:R-:W-:Y:S01]  /*2060*/  SHF.R.S32.HI R5, RZ, 0x1f, R3 ;  /* 0x0000001fff057819 */ /* 0x000fe20000011403 */
[----:B------:R-:W-:Y:S01]  /*2070*/  IMAD.MOV.U32 R0, RZ, RZ, R242 ;  /* 0x000000ffff007224 */ /* 0x000fe200078e00f2 */
[----:B------:R-:W-:Y:S01]  /*2080*/  SHF.R.S32.HI R6, RZ, 0x1f, R2 ;  /* 0x0000001fff067819 */ /* 0x000fe20000011402 */
[----:B------:R-:W-:Y:S01]  /*2090*/  IMAD.IADD R213, R227, 0x1, -R228 ;  /* 0x00000001e3d57824 */ /* 0x000fe200078e0ae4 */
[----:B------:R-:W-:Y:S02]  /*20a0*/  @P4 SHF.R.U32.HI R0, RZ, c[0x0][0x2cc], R4 ;  /* 0x0000b300ff004a19 */ /* 0x000fe40000011604 */
[----:B------:R-:W-:-:S02]  /*20b0*/  LEA.HI R3, R5, R3, RZ, 0x6 ;  /* 0x0000000305037211 */ /* 0x000fc400078f30ff */
[----:B------:R-:W-:Y:S01]  /*20c0*/  LEA.HI R2, R6, R2, RZ, 0x6 ;  /* 0x0000000206027211 */ /* 0x000fe200078f30ff */
[----:B------:R-:W-:Y:S01]  /*20d0*/  IMAD.IADD R0, R213, 0x1, R0 ;  /* 0x00000001d5007824 */ /* 0x000fe200078e0200 */
[----:B------:R-:W-:Y:S02]  /*20e0*/  SHF.R.S32.HI R3, RZ, 0x6, R3 ;  /* 0x00000006ff037819 */ /* 0x000fe40000011403 */
[----:B------:R-:W-:Y:S02]  /*20f0*/  SHF.R.S32.HI R4, RZ, 0x6, R2 ;  /* 0x00000006ff047819 */ /* 0x000fe40000011402 */
        /* <DEDUP_REMOVED lines=12> */
.L_x_2043:
[----:B------:R-:W-:-:S13]  /*21c0*/  ISETP.NE.AND P0, PT, R7, 0x1, PT ;  /* 0x000000010700780c */ /* 0x000fda0003f05270 */
[----:B------:R-:W-:-:S05]  /*21d0*/  @P0 IMAD.HI.U32 R3, R0, c[0x0][0x330], RZ ;  /* 0x0000cc0000030a27 */ /* 0x000fca00078e00ff */
[----:B------:R-:W-:Y:S02]  /*21e0*/  @P0 SHF.R.U32.HI R0, RZ, c[0x0][0x334], R3 ;  /* 0x0000cd00ff000a19 */ /* 0x000fe40000011603 */
.L_x_2044:
[----:B------:R-:W-:Y:S05]  /*21f0*/  BSYNC B0 ;  /* 0x0000000000007941 */ /* 0x000fea0003800000 */
.L_x_2042:
[----:B------:R-:W-:-:S05]  /*2200*/  IMAD R0, R0, c[0x0][0x32c], RZ ;  /* 0x0000cb0000007a24 */ /* 0x000fca00078e02ff */
[----:B------:R-:W-:-:S04]  /*2210*/  IMNMX R2, R2, R0, !PT ;  /* 0x0000000002027217 */ /* 0x000fc80007800200 */
.L_x_2041:
[----:B------:R-:W-:Y:S01]  /*2220*/  SHF.R.S32.HI R0, RZ, 0x1f, R2 ;  /* 0x0000001fff007819 */ /* 0x000fe20000011402 */
[----:B------:R-:W-:Y:S01]  /*2230*/  BSSY B0, `(.L_x_2045) ;  /* 0x000002d000007945 */ /* 0x000fe20003800000 */
[----:B------:R-:W-:Y:S02]  /*2240*/  LOP3.LUT R3, R250, 0xff0000, RZ, 0xc0, !PT ;  /* 0x00ff0000fa037812 */ /* 0x000fe400078ec0ff */
[----:B------:R-:W-:Y:S02]  /*2250*/  LEA.HI R0, R0, R2, RZ, 0x6 ;  /* 0x0000000200007211 */ /* 0x000fe400078f30ff */
[----:B------:R-:W-:Y:S02]  /*2260*/  LOP3.LUT R2, R250, 0xff000000, RZ, 0xc0, !PT ;  /* 0xff000000fa027812 */ /* 0x000fe400078ec0ff */
[----:B------:R-:W-:-:S04]  /*2270*/  SHF.R.S32.HI R0, RZ, 0x6, R0 ;  /* 0x00000006ff007819 */ /* 0x000fc80000011400 */
[----:B------:R-:W-:Y:S02]  /*2280*/  IMNMX R7, RZ, R0, !PT ;  /* 0x00000000ff077217 */ /* 0x000fe40007800200 */
[----:B------:R-:W-:Y:S01]  /*2290*/  SHF.R.U32.HI R0, RZ, 0x8, R2 ;  /* 0x00000008ff007819 */ /* 0x000fe20000011602 */
[----:B------:R-:W-:Y:S01]  /*22a0*/  IMAD.MOV.U32 R2, RZ, RZ, RZ ;  /* 0x000000ffff027224 */ /* 0x000fe200078e00ff */
[----:B------:R-:W-:Y:S02]  /*22b0*/  ISETP.GT.AND P0, PT, R11, R7, PT ;  /* 0x000000070b00720c */ /* 0x000fe40003f04270 */
[----:B------:R-:W-:-:S04]  /*22c0*/  LEA.HI R0, R3, R0, RZ, 0x10 ;  /* 0x0000000003007211 */ /* 0x000fc800078f80ff */
[----:B------:R-:W-:Y:S02]  /*22d0*/  LOP3.LUT R14, R0, 0xff, RZ, 0xc0, !PT ;  /* 0x000000ff000e7812 */ /* 0x000fe400078ec0ff */
[----:B------:R-:W-:-:S03]  /*22e0*/  SHF.R.U32.HI R249, RZ, 0x10, R0 ;  /* 0x00000010fff97819 */ /* 0x000fc60000011600 */
[----:B------:R1:W-:Y:S02]  /*22f0*/  STL [R1+0x24], R14 ;  /* 0x0000240e01007387 */ /* 0x0003e40000100800 */
[----:B------:R-:W-:Y:S05]  /*2300*/  @!P0 BRA `(.L_x_2046) ;  /* 0x000001f000008947 */ /* 0x000fea0003800000 */
[----:B------:R-:W-:-:S04]  /*2310*/  ISETP.NE.AND P0, PT, R249, RZ, PT ;  /* 0x000000fff900720c */ /* 0x000fc80003f05270 */
[----:B------:R-:W-:-:S04]  /*2320*/  SEL R0, R249, c[0x0][0x338], P0 ;  /* 0x0000ce00f9007a07 */ /* 0x000fc80000000000 */
[----:B------:R-:W-:Y:S02]  /*2330*/  IABS R3, R0 ;  /* 0x0000000000037213 */ /* 0x000fe40000000000 */
[----:B------:R-:W-:Y:S02]  /*2340*/  IADD3 R6, R0, -0x1, R11 ;  /* 0xffffffff00067810 */ /* 0x000fe40007ffe00b */
[----:B------:R-:W2:Y:S03]  /*2350*/  I2F.RP R2, R3 ;  /* 0x0000000300027306 */ /* 0x000ea60000209400 */
[----:B------:R-:W-:-:S05]  /*2360*/  IMAD.IADD R6, R6, 0x1, -R7 ;  /* 0x0000000106067824 */ /* 0x000fca00078e0a07 */
[----:B------:R-:W-:Y:S01]  /*2370*/  IABS R10, R6 ;  /* 0x00000006000a7213 */ /* 0x000fe20000000000 */
[----:B--2---:R-:W2:Y:S02]  /*2380*/  MUFU.RCP R2, R2 ;  /* 0x0000000200027308 */ /* 0x004ea40000001000 */
[----:B--2---:R-:W-:-:S06]  /*2390*/  IADD3 R2, R2, 0xffffffe, RZ ;  /* 0x0ffffffe02027810 */ /* 0x004fcc0007ffe0ff */
[----:B------:R-:W2:Y:S02]  /*23a0*/  F2I.FTZ.U32.TRUNC.NTZ R5, R2 ;  /* 0x0000000200057305 */ /* 0x000ea4000021f000 */
        /* <DEDUP_REMOVED lines=21> */
.L_x_2046:
[----:B------:R-:W-:Y:S05]  /*2500*/  BSYNC B0 ;  /* 0x0000000000007941 */ /* 0x000fea0003800000 */
.L_x_2045:
[----:B------:R-:W-:Y:S01]  /*2510*/  IMAD R226, R14, R2, R7 ;  /* 0x000000020ee27224 */ /* 0x000fe200078e0207 */
[----:B------:R-:W-:Y:S01]  /*2520*/  PRMT R0, RZ, 0x7610, R0 ;  /* 0x00007610ff007816 */ /* 0x000fe20000000000 */
[----:B------:R-:W-:Y:S01]  /*2530*/  CS2R R18, SRZ ;  /* 0x0000000000127805 */ /* 0x000fe2000001ff00 */
[----:B------:R-:W-:Y:S01]  /*2540*/  CS2R R74, SRZ ;  /* 0x00000000004a7805 */ /* 0x000fe2000001ff00 */
        /* <DEDUP_REMOVED lines=69> */
[----:B------:R-:W-:-:S05]  /*29a0*/  @P1 IMAD.WIDE R2, R251, R13, c[0x0][0x340] ;  /* 0x0000d000fb021625 */ /* 0x000fca00078e020d */
[----:B------:R2:W5:Y:S01]  /*29b0*/  @P1 LDG.E R15, [R2.64] ;  /* 0x00000006020f1981 */ /* 0x000562000c1e1900 */
[----:B------:R-:W-:Y:S01]  /*29c0*/  SHF.R.S32.HI R0, RZ, 0x1f, R12 ;  /* 0x0000001fff007819 */ /* 0x000fe2000001140c */
[----:B------:R-:W-:Y:S01]  /*29d0*/  IMAD.IADD R5, R229, 0x1, R242 ;  /* 0x00000001e5057824 */ /* 0x000fe200078e02f2 */
[----:B------:R-:W-:Y:S02]  /*29e0*/  LOP3.LUT R16, R250, 0xffff, RZ, 0xc0, !PT ;  /* 0x0000fffffa107812 */ /* 0x000fe400078ec0ff */
[----:B------:R-:W-:Y:S01]  /*29f0*/  SEL R4, R251, RZ, !P3 ;  /* 0x000000fffb047207 */ /* 0x000fe20005800000 */
[----:B------:R-:W-:Y:S01]  /*2a00*/  IMAD R0, R0, c[0x0][0x178], RZ ;  /* 0x00005e0000007a24 */ /* 0x000fe200078e02ff */
[----:B------:R-:W-:Y:S01]  /*2a10*/  ISETP.GE.AND P2, PT, R217, c[0x0][0x198], PT ;  /* 0x00006600d9007a0c */ /* 0x000fe20003f46270 */
[----:B------:R-:W-:Y:S01]  /*2a20*/  @P4 IMAD.HI.U32 R7, R5, c[0x0][0x2c8], RZ ;  /* 0x0000b20005074a27 */ /* 0x000fe200078e00ff */
[----:B------:R-:W-:Y:S02]  /*2a30*/  ISETP.GE.AND P5, PT, R223, c[0x0][0x198], PT ;  /* 0x00006600df007a0c */ /* 0x000fe40003fa6270 */
[----:B------:R-:W-:Y:S01]  /*2a40*/  IADD3 R102, R214, -0x1, RZ ;  /* 0xffffffffd6667810 */ /* 0x000fe20007ffe0ff */
[----:B------:R-:W-:-:S02]  /*2a50*/  IMAD R0, R12, c[0x0][0x17c], R0 ;  /* 0x00005f000c007a24 */ /* 0x000fc400078e0200 */
[----:B--2---:R-:W-:-:S04]  /*2a60*/  IMAD.WIDE.U32 R2, R12, c[0x0][0x178], RZ ;  /* 0x00005e000c027a25 */ /* 0x004fc800078e00ff */
[----:B------:R-:W-:Y:S01]  /*2a70*/  IMAD.IADD R3, R3, 0x1, R0 ;  /* 0x0000000103037824 */ /* 0x000fe200078e0200 */
[----:B------:R-:W-:-:S03]  /*2a80*/  SHF.R.S32.HI R0, RZ, 0x1f, R251 ;  /* 0x0000001fff007819 */ /* 0x000fc600000114fb */
[----:B------:R-:W-:Y:S01]  /*2a90*/  IMAD.WIDE.U32 R2, R16, c[0x0][0x1b8], R2 ;  /* 0x00006e0010027a25 */ /* 0x000fe200078e0002 */
[----:B------:R-:W-:Y:S02]  /*2aa0*/  SEL R6, R0, RZ, !P3 ;  /* 0x000000ff00067207 */ /* 0x000fe40005800000 */
[----:B------:R-:W-:Y:S01]  /*2ab0*/  MOV R0, R5 ;  /* 0x0000000500007202 */ /* 0x000fe20000000f00 */
[----:B------:R-:W-:Y:S01]  /*2ac0*/  IMAD R3, R16, c[0x0][0x1bc], R3 ;  /* 0x00006f0010037a24 */ /* 0x000fe200078e0203 */
[----:B------:R-:W-:Y:S01]  /*2ad0*/  @P4 SHF.R.U32.HI R0, RZ, c[0x0][0x2cc], R7 ;  /* 0x0000b300ff004a19 */ /* 0x000fe20000011607 */
[----:B------:R-:W-:Y:S01]  /*2ae0*/  IMAD R6, R6, c[0x0][0x1c0], RZ ;  /* 0x0000700006067a24 */ /* 0x000fe200078e02ff */
[----:B------:R-:W-:Y:S01]  /*2af0*/  ISETP.GE.AND P4, PT, R222, c[0x0][0x198], PT ;  /* 0x00006600de007a0c */ /* 0x000fe20003f86270 */
[----:B------:R-:W-:Y:S01]  /*2b00*/  IMAD.WIDE.U32 R2, R4, c[0x0][0x1c0], R2 ;  /* 0x0000700004027a25 */ /* 0x000fe200078e0002 */
[----:B------:R-:W-:Y:S02]  /*2b10*/  SHF.R.S32.HI R7, RZ, 0x1f, R0 ;  /* 0x0000001fff077819 */ /* 0x000fe40000011400 */
[----:B------:R-:W-:Y:S01]  /*2b20*/  ISETP.GE.AND P3, PT, R224, c[0x0][0x198], PT ;  /* 0x00006600e0007a0c */ /* 0x000fe20003f66270 */
[----:B------:R-:W-:-:S02]  /*2b30*/  IMAD R6, R4, c[0x0][0x1c4], R6 ;  /* 0x0000710004067a24 */ /* 0x000fc400078e0206 */
[----:B------:R-:W-:-:S03]  /*2b40*/  IMAD.MOV R4, RZ, RZ, -R0 ;  /* 0x000000ffff047224 */ /* 0x000fc600078e0a00 */
[----:B------:R-:W-:Y:S01]  /*2b50*/  IADD3 R3, R3, R6, RZ ;  /* 0x0000000603037210 */ /* 0x000fe20007ffe0ff */
        /* <DEDUP_REMOVED lines=9> */
[----:B-1----:R-:W-:-:S04]  /*2bf0*/  LEA R14, P0, R2, c[0x0][0x160], 0x1 ;  /* 0x00005800020e7a11 */ /* 0x002fc800078008ff */
[----:B------:R-:W-:-:S04]  /*2c00*/  IADD3 R0, R3, R0, RZ ;  /* 0x0000000003007210 */ /* 0x000fc80007ffe0ff */
[----:B------:R-:W-:Y:S02]  /*2c10*/  LEA.HI.X R5, R2, c[0x0][0x164], R0, 0x1, P0 ;  /* 0x0000590002057a11 */ /* 0x000fe400000f0c00 */
[----:B------:R-:W-:Y:S01]  /*2c20*/  @!P1 MOV R15, R251 ;  /* 0x000000fb000f9202 */ /* 0x000fe20000000f00 */
[----:B------:R-:W-:Y:S05]  /*2c30*/  BRA.DIV ~URZ, `(.L_x_2048) ;  /* 0x00017a927f007947 */ /* 0x000fea000b800000 */
[----:B------:R1:W2:Y:S02]  /*2c40*/  SHFL.IDX PT, R4, R5, RZ, 0x181f ;  /* 0x00181fff05047589 */ /* 0x0002a400000e0000 */
.L_x_2204:
[----:B------:R-:W-:Y:S05]  /*2c50*/  BRA.DIV ~URZ, `(.L_x_2049) ;  /* 0x00017ae27f007947 */ /* 0x000fea000b800000 */
[----:B------:R3:W4:Y:S02]  /*2c60*/  SHFL.IDX PT, R0, R14, RZ, 0x181f ;  /* 0x00181fff0e007589 */ /* 0x00072400000e0000 */
.L_x_2205:
[----:B------:R-:W-:Y:S01]  /*2c70*/  IMAD R13, R228, c[0x0][0x2c4], RZ ;  /* 0x0000b100e40d7a24 */ /* 0x000fe200078e02ff */
[----:B------:R-:W-:Y:S01]  /*2c80*/  IADD3 R12, R252, R242, RZ ;  /* 0x000000f2fc0c7210 */ /* 0x000fe20007ffe0ff */
[----:B------:R-:W-:Y:S03]  /*2c90*/  BSSY B0, `(.L_x_2050) ;  /* 0x0000016000007945 */ /* 0x000fe60003800000 */
[----:B------:R-:W-:-:S13]  /*2ca0*/  ISETP.GE.AND P0, PT, R12, R13, PT ;  /* 0x0000000d0c00720c */ /* 0x000fda0003f06270 */
[----:B------:R-:W-:Y:S05]  /*2cb0*/  @P0 BRA `(.L_x_2051) ;  /* 0x0000013000000947 */ /* 0x000fea0003800000 */
[----:B------:R-:W-:Y:S02]  /*2cc0*/  SHF.R.S32.HI R2, RZ, 0x1f, R217 ;  /* 0x0000001fff027819 */ /* 0x000fe400000114d9 */
[C---:B----4-:R-:W-:Y:S02]  /*2cd0*/  LEA R10, P0, R217.reuse, R0, 0x1 ;  /* 0x00000000d90a7211 */ /* 0x050fe400078008ff */
[----:B------:R-:W-:Y:S02]  /*2ce0*/  SHF.R.S32.HI R3, RZ, 0x1f, R223 ;  /* 0x0000001fff037819 */ /* 0x000fe400000114df */
[----:B--2---:R-:W-:Y:S02]  /*2cf0*/  LEA.HI.X R11, R217, R4, R2, 0x1, P0 ;  /* 0x00000004d90b7211 */ /* 0x004fe400000f0c02 */
[C---:B------:R-:W-:Y:S02]  /*2d00*/  LEA R8, P0, R223.reuse, R0, 0x1 ;  /* 0x00000000df087211 */ /* 0x040fe400078008ff */
[----:B------:R-:W-:Y:S01]  /*2d10*/  SHF.R.S32.HI R2, RZ, 0x1f, R222 ;  /* 0x0000001fff027819 */ /* 0x000fe200000114de */
[----:B------:R-:W-:Y:S01]  /*2d20*/  @!PT LDS RZ, [RZ] ;  /* 0x00000000fffff984 */ /* 0x000fe20000000800 */
[----:B------:R-:W-:Y:S01]  /*2d30*/  @!PT LDS RZ, [RZ] ;  /* 0x00000000fffff984 */ /* 0x000fe20000000800 */
[----:B------:R-:W-:Y:S01]  /*2d40*/  @!PT LDS RZ, [RZ] ;  /* 0x00000000fffff984 */ /* 0x000fe20000000800 */
[----:B------:R2:W-:Y:S01]  /*2d50*/  LDGSTS.E.BYPASS.LTC128B.128 [R215+0x10100], [R10.64], !P2 ;  /* 0x101000000ad77fae */ /* 0x0005e2000d101d46 */
[----:B------:R-:W-:-:S02]  /*2d60*/  LEA.HI.X R9, R223, R4, R3, 0x1, P0 ;  /* 0x00000004df097211 */ /* 0x000fc400000f0c03 */
[C---:B------:R-:W-:Y:S02]  /*2d70*/  LEA R6, P0, R222.reuse, R0, 0x1 ;  /* 0x00000000de067211 */ /* 0x040fe400078008ff */
[----:B------:R-:W-:Y:S01]  /*2d80*/  SHF.R.S32.HI R17, RZ, 0x1f, R224 ;  /* 0x0000001fff117819 */ /* 0x000fe200000114e0 */
[----:B------:R2:W-:Y:S01]  /*2d90*/  LDGSTS.E.BYPASS.LTC128B.128 [R215+0x14100], [R8.64], !P5 ;  /* 0x1410000008d77fae */ /* 0x0005e2000e901d46 */
[----:B------:R-:W-:Y:S02]  /*2da0*/  LEA.HI.X R7, R222, R4, R2, 0x1, P0 ;  /* 0x00000004de077211 */ /* 0x000fe400000f0c02 */
[----:B------:R-:W-:-:S03]  /*2db0*/  LEA R2, P0, R224, R0, 0x1 ;  /* 0x00000000e0027211 */ /* 0x000fc600078008ff */
[----:B------:R2:W-:Y:S01]  /*2dc0*/  LDGSTS.E.BYPASS.LTC128B.128 [R215+0x18100], [R6.64], !P4 ;  /* 0x1810000006d77fae */ /* 0x0005e2000e101d46 */
[----:B------:R-:W-:-:S05]  /*2dd0*/  LEA.HI.X R3, R224, R4, R17, 0x1, P0 ;  /* 0x00000004e0037211 */ /* 0x000fca00000f0c11 */
[----:B------:R2:W-:Y:S04]  /*2de0*/  LDGSTS.E.BYPASS.LTC128B.128 [R215+0x1c100], [R2.64], !P3 ;  /* 0x1c10000002d77fae */ /* 0x0005e8000d901d46 */
.L_x_2051:
[----:B------:R-:W-:Y:S05]  /*2df0*/  BSYNC B0 ;  /* 0x0000000000007941 */ /* 0x000fea0003800000 */
.L_x_2050:
[----:B------:R-:W-:Y:S05]  /*2e00*/  BRA.DIV ~URZ, `(.L_x_2052) ;  /* 0x000179a27f007947 */ /* 0x000fea000b800000 */
[----:B--2---:R2:W1:Y:S04]  /*2e10*/  SHFL.IDX PT, R4, R5, 0x1, 0x181f ;  /* 0x00381f0005047f89 */ /* 0x00446800000e0000 */
[----:B----4-:R2:W4:Y:S02]  /*2e20*/  SHFL.IDX PT, R0, R14, 0x1, 0x181f ;  /* 0x00381f000e007f89 */ /* 0x01052400000e0000 */
.L_x_2206:
[----:B------:R-:W-:Y:S01]  /*2e30*/  IADD3 R2, R12, 0x20, RZ ;  /* 0x000000200c027810 */ /* 0x000fe20007ffe0ff */
[----:B------:R-:W-:Y:S03]  /*2e40*/  BSSY B0, `(.L_x_2053) ;  /* 0x0000016000007945 */ /* 0x000fe60003800000 */
[----:B------:R-:W-:-:S13]  /*2e50*/  ISETP.GE.AND P0, PT, R2, R13, PT ;  /* 0x0000000d0200720c */ /* 0x000fda0003f06270 */
[----:B------:R-:W-:Y:S05]  /*2e60*/  @P0 BRA `(.L_x_2054) ;  /* 0x0000013000000947 */ /* 0x000fea0003800000 */
[----:B------:R-:W-:Y:S02]  /*2e70*/  SHF.R.S32.HI R3, RZ, 0x1f, R217 ;  /* 0x0000001fff037819 */ /* 0x000fe400000114d9 */
[C---:B----4-:R-:W-:Y:S02]  /*2e80*/  LEA R10, P0, R217.reuse, R0, 0x1 ;  /* 0x00000000d90a7211 */ /* 0x050fe400078008ff */
[----:B------:R-:W-:Y:S02]  /*2e90*/  SHF.R.S32.HI R6, RZ, 0x1f, R223 ;  /* 0x0000001fff067819 */ /* 0x000fe400000114df */
[----:B-1----:R-:W-:Y:S02]  /*2ea0*/  LEA.HI.X R11, R217, R4, R3, 0x1, P0 ;  /* 0x00000004d90b7211 */ /* 0x002fe400000f0c03 */
        /* <DEDUP_REMOVED lines=15> */
.L_x_2054:
[----:B------:R-:W-:Y:S05]  /*2fa0*/  BSYNC B0 ;  /* 0x0000000000007941 */ /* 0x000fea0003800000 */
.L_x_2053:
[----:B------:R-:W-:Y:S05]  /*2fb0*/  BRA.DIV ~URZ, `(.L_x_2055) ;  /* 0x000178c27f007947 */ /* 0x000fea000b800000 */
[----:B-1----:R1:W2:Y:S02]  /*2fc0*/  SHFL.IDX PT, R4, R5, 0x2, 0x181f ;  /* 0x00581f0005047f89 */ /* 0x0022a400000e0000 */
.L_x_2207:
[----:B------:R-:W-:Y:S05]  /*2fd0*/  BRA.DIV ~URZ, `(.L_x_2056) ;  /* 0x000179127f007947 */ /* 0x000fea000b800000 */
[----:B----4-:R4:W1:Y:S02]  /*2fe0*/  SHFL.IDX PT, R0, R14, 0x2, 0x181f ;  /* 0x00581f000e007f89 */ /* 0x01086400000e0000 */
.L_x_2208:
[----:B------:R-:W-:Y:S01]  /*2ff0*/  IADD3 R2, R12, 0x40, RZ ;  /* 0x000000400c027810 */ /* 0x000fe20007ffe0ff */
[----:B------:R-:W-:Y:S03]  /*3000*/  BSSY B0, `(.L_x_2057) ;  /* 0x0000016000007945 */ /* 0x000fe60003800000 */
[----:B------:R-:W-:-:S13]  /*3010*/  ISETP.GE.AND P0, PT, R2, R13, PT ;  /* 0x0000000d0200720c */ /* 0x000fda0003f06270 */
[----:B------:R-:W-:Y:S05]  /*3020*/  @P0 BRA `(.L_x_2058) ;  /* 0x0000013000000947 */ /* 0x000fea0003800000 */
[----:B------:R-:W-:Y:S02]  /*3030*/  SHF.R.S32.HI R3, RZ, 0x1f, R217 ;  /* 0x0000001fff037819 */ /* 0x000fe400000114d9 */
[C---:B-1----:R-:W-:Y:S02]  /*3040*/  LEA R10, P0, R217.reuse, R0, 0x1 ;  /* 0x00000000d90a7211 */ /* 0x042fe400078008ff */
        /* <DEDUP_REMOVED lines=17> */
.L_x_2058:
[----:B------:R-:W-:Y:S05]  /*3160*/  BSYNC B0 ;  /* 0x0000000000007941 */ /* 0x000fea0003800000 */
.L_x_2057:
[----:B------:R-:W-:Y:S05]  /*3170*/  BRA.DIV ~URZ, `(.L_x_2059) ;  /* 0x000177e27f007947 */ /* 0x000fea000b800000 */
[----:B--2---:R2:W3:Y:S04]  /*3180*/  SHFL.IDX PT, R4, R5, 0x3, 0x181f ;  /* 0x00781f0005047f89 */ /* 0x0044e800000e0000 */
[----:B-1----:R2:W1:Y:S02]  /*3190*/  SHFL.IDX PT, R0, R14, 0x3, 0x181f ;  /* 0x00781f000e007f89 */ /* 0x00246400000e0000 */
.L_x_2209:
[----:B------:R-:W-:Y:S01]  /*31a0*/  IADD3 R2, R12, 0x60, RZ ;  /* 0x000000600c027810 */ /* 0x000fe20007ffe0ff */
[----:B-----5:R-:W-:Y:S01]  /*31b0*/  IMAD.WIDE.U32 R236, R15, c[0x0][0x2b0], RZ ;  /* 0x0000ac000fec7a25 */ /* 0x020fe200078e00ff */
[----:B------:R-:W-:Y:S02]  /*31c0*/  SHF.R.S32.HI R19, RZ, 0x1f, R217 ;  /* 0x0000001fff137819 */ /* 0x000fe400000114d9 */
[----:B------:R-:W-:Y:S02]  /*31d0*/  ISETP.GE.AND P0, PT, R2, R13, PT ;  /* 0x0000000d0200720c */ /* 0x000fe40003f06270 */
[----:B------:R-:W-:-:S02]  /*31e0*/  SHF.R.S32.HI R18, RZ, 0x1f, R223 ;  /* 0x0000001fff127819 */ /* 0x000fc400000114df */
[----:B------:R-:W-:Y:S02]  /*31f0*/  SHF.R.S32.HI R17, RZ, 0x1f, R222 ;  /* 0x0000001fff117819 */ /* 0x000fe400000114de */
[----:B--234-:R-:W-:-:S07]  /*3200*/  SHF.R.S32.HI R14, RZ, 0x1f, R224 ;  /* 0x0000001fff0e7819 */ /* 0x01cfce00000114e0 */
[----:B-1----:R-:W-:-:S04]  /*3210*/  @!P0 LEA R2, P1, R217, R0, 0x1 ;  /* 0x00000000d9028211 */ /* 0x002fc800078208ff */
[----:B------:R-:W-:Y:S02]  /*3220*/  @!P0 LEA.HI.X R3, R217, R4, R19, 0x1, P1 ;  /* 0x00000004d9038211 */ /* 0x000fe400008f0c13 */
        /* <DEDUP_REMOVED lines=19> */
[----:B------:R-:W3:Y:S01]  /*3360*/  LDL.LU R5, [R1] ;  /* 0x0000000001057983 */ /* 0x000ee20000300800 */
[----:B------:R-:W-:Y:S02]  /*3370*/  IMAD.MOV.U32 R107, RZ, RZ, c[0x0][0x2b8] ;  /* 0x0000ae00ff6b7624 */ /* 0x000fe400078e00ff */
[----:B------:R-:W-:-:S02]  /*3380*/  IMAD.SHL.U32 R100, R102, 0x40, RZ ;  /* 0x0000004066647824 */ /* 0x000fc400078e00ff */
[----:B------:R-:W-:Y:S01]  /*3390*/  IMAD.MOV.U32 R216, RZ, RZ, RZ ;  /* 0x000000ffffd87224 */ /* 0x000fe200078e00ff */
[----:B------:R-:W-:Y:S01]  /*33a0*/  ISETP.NE.AND P1, PT, R107, 0x1, PT ;  /* 0x000000016b00780c */ /* 0x000fe20003f25270 */
[----:B--2---:R-:W-:-:S05]  /*33b0*/  IMAD.IADD R2, R229, 0x1, R100 ;  /* 0x00000001e5027824 */ /* 0x004fca00078e0264 */
[C---:B------:R-:W-:Y:S01]  /*33c0*/  ISETP.GE.AND P0, PT, R2.reuse, R227, PT ;  /* 0x000000e30200720c */ /* 0x040fe20003f06270 */
[----:B------:R-:W-:-:S03]  /*33d0*/  IMAD.IADD R2, R2, 0x1, R232 ;  /* 0x0000000102027824 */ /* 0x000fc600078e02e8 */
[----:B------:R-:W-:Y:S01]  /*33e0*/  ISETP.GT.OR P0, PT, R229, 0x3f, P0 ;  /* 0x0000003fe500780c */ /* 0x000fe20000704670 */
[----:B------:R-:W-:Y:S02]  /*33f0*/  IMAD.MOV.U32 R0, RZ, RZ, R2 ;  /* 0x000000ffff007224 */ /* 0x000fe400078e0002 */
[----:B------:R-:W-:-:S05]  /*3400*/  @P1 IMAD.HI.U32 R3, R2, c[0x0][0x2bc], RZ ;  /* 0x0000af0002031a27 */ /* 0x000fca00078e00ff */
[----:B------:R-:W-:Y:S01]  /*3410*/  @P1 SHF.R.U32.HI R0, RZ, c[0x0][0x2c0], R3 ;  /* 0x0000b000ff001a19 */ /* 0x000fe20000011603 */
[----:B------:R-:W-:Y:S01]  /*3420*/  BAR.SYNC.DEFER_BLOCKING 0x0 ;  /* 0x0000000000007b1d */ /* 0x000fe20000010000 */
[----:B---3--:R-:W-:-:S04]  /*3430*/  LOP3.LUT R5, R5, 0xfffffffe, RZ, 0xc0, !PT ;  /* 0xfffffffe05057812 */ /* 0x008fc800078ec0ff */
[----:B------:R-:W-:Y:S02]  /*3440*/  @P1 LOP3.LUT R5, R5, 0x1, RZ, 0xfc, !PT ;  /* 0x0000000105051812 */ /* 0x000fe400078efcff */
[----:B------:R-:W-:-:S03]  /*3450*/  @!P0 IADD3 R3, P1, R0, R236, RZ ;  /* 0x000000ec00038210 */ /* 0x000fc60007f3e0ff */
[----:B------:R1:W-:Y:S02]  /*3460*/  STL [R1], R5 ;  /* 0x0000000501007387 */ /* 0x0003e40000100800 */
[----:B-1----:R-:W-:Y:S02]  /*3470*/  @!P0 LEA.HI.X.SX32 R5, R0, R240, 0x1, P1 ;  /* 0x000000f000058211 */ /* 0x002fe400008f0eff */
[----:B------:R-:W-:-:S04]  /*3480*/  @!P0 LEA R4, P1, R3, c[0x0][0x2a0], 0x2 ;  /* 0x0000a80003048a11 */ /* 0x000fc800078210ff */
[----:B------:R-:W-:-:S05]  /*3490*/  @!P0 LEA.HI.X R5, R3, c[0x0][0x2a4], R5, 0x2, P1 ;  /* 0x0000a90003058a11 */ /* 0x000fca00008f1405 */
[----:B------:R-:W2:Y:S01]  /*34a0*/  @!P0 LDG.E R216, [R4.64] ;  /* 0x0000000604d88981 */ /* 0x000ea2000c1e1900 */
[----:B------:R-:W-:Y:S01]  /*34b0*/  IMAD.MOV R0, RZ, RZ, -R0 ;  /* 0x000000ffff007224 */ /* 0x000fe200078e0a00 */
[----:B------:R-:W-:Y:S01]  /*34c0*/  SHF.L.U64.HI R97, R223, 0x1, R18 ;  /* 0x00000001df617819 */ /* 0x000fe20000010212 */
[----:B------:R-:W-:Y:S01]  /*34d0*/  IMAD.WIDE.U32 R234, R16, c[0x0][0x1e8], RZ ;  /* 0x00007a0010ea7a25 */ /* 0x000fe200078e00ff */
[----:B------:R-:W-:Y:S01]  /*34e0*/  SHF.L.U64.HI R96, R217, 0x1, R19 ;  /* 0x00000001d9607819 */ /* 0x000fe20000010213 */
[----:B------:R-:W-:Y:S01]  /*34f0*/  BSSY B0, `(.L_x_2060) ;  /* 0x00001ee000007945 */ /* 0x000fe20003800000 */
[----:B------:R-:W-:Y:S01]  /*3500*/  IADD3 R135, R200, 0x20, RZ ;  /* 0x00000020c8877810 */ /* 0x000fe20007ffe0ff */
[----:B------:R-:W-:Y:S01]  /*3510*/  IMAD R218, R0, c[0x0][0x2b8], R2 ;  /* 0x0000ae0000da7a24 */ /* 0x000fe200078e0202 */
[----:B------:R-:W-:Y:S01]  /*3520*/  SHF.L.U64.HI R99, R224, 0x1, R14 ;  /* 0x00000001e0637819 */ /* 0x000fe2000001020e */
[----:B------:R-:W-:Y:S01]  /*3530*/  IMAD R233, R16, c[0x0][0x1ec], R235 ;  /* 0x00007b0010e97a24 */ /* 0x000fe200078e02eb */
[----:B------:R-:W-:Y:S01]  /*3540*/  SHF.L.U64.HI R98, R222, 0x1, R17 ;  /* 0x00000001de627819 */ /* 0x000fe20000010211 */
[----:B------:R-:W-:Y:S01]  /*3550*/  IMAD.WIDE.U32 R2, R218, c[0x0][0x1e0], RZ ;  /* 0x00007800da027a25 */ /* 0x000fe200078e00ff */
[----:B------:R-:W-:-:S03]  /*3560*/  SHF.R.S32.HI R9, RZ, 0x1f, R218 ;  /* 0x0000001fff097819 */ /* 0x000fc600000114da */
[----:B------:R-:W-:Y:S02]  /*3570*/  IMAD.IADD R101, R227, 0x1, -R100 ;  /* 0x00000001e3657824 */ /* 0x000fe400078e0a64 */
[----:B------:R-:W-:Y:S02]  /*3580*/  IMAD R0, R9, c[0x0][0x1e0], RZ ;  /* 0x0000780009007a24 */ /* 0x000fe400078e02ff */
[----:B------:R-:W-:Y:S02]  /*3590*/  IMAD.IADD R13, R101, 0x1, -R252 ;  /* 0x00000001650d7824 */ /* 0x000fe400078e0afc */
[----:B------:R-:W-:Y:S02]  /*35a0*/  IMAD R0, R218, c[0x0][0x1e4], R0 ;  /* 0x00007900da007a24 */ /* 0x000fe400078e0200 */
[----:B------:R-:W-:-:S04]  /*35b0*/  IMAD.WIDE.U32 R238, R16, c[0x0][0x210], RZ ;  /* 0x0000840010ee7a25 */ /* 0x000fc800078e00ff */
[----:B------:R-:W-:Y:S02]  /*35c0*/  IMAD.IADD R3, R3, 0x1, R0 ;  /* 0x0000000103037824 */ /* 0x000fe400078e0200 */
[----:B------:R-:W-:Y:S02]  /*35d0*/  IMAD R241, R16, c[0x0][0x214], R239 ;  /* 0x0000850010f17a24 */ /* 0x000fe400078e02ef */
[----:B------:R-:W-:Y:S02]  /*35e0*/  IMAD.SHL.U32 R104, R223, 0x2, RZ ;  /* 0x00000002df687824 */ /* 0x000fe400078e00ff */
[----:B------:R-:W-:Y:S02]  /*35f0*/  IMAD.SHL.U32 R103, R217, 0x2, RZ ;  /* 0x00000002d9677824 */ /* 0x000fe400078e00ff */
[----:B------:R-:W-:Y:S02]  /*3600*/  IMAD.SHL.U32 R106, R224, 0x2, RZ ;  /* 0x00000002e06a7824 */ /* 0x000fe400078e00ff */
[----:B------:R-:W-:Y:S01]  /*3610*/  IMAD.SHL.U32 R105, R222, 0x2, RZ ;  /* 0x00000002de697824 */ /* 0x000fe200078e00ff */
[----:B--2---:R-:W-:Y:S01]  /*3620*/  SHF.R.S32.HI R10, RZ, 0x1f, R216 ;  /* 0x0000001fff0a7819 */ /* 0x004fe200000114d8 */
[----:B------:R-:W-:-:S04]  /*3630*/  IMAD.WIDE.U32 R2, R216, c[0x0][0x1f0], R2 ;  /* 0x00007c00d8027a25 */ /* 0x000fc800078e0002 */
[----:B------:R-:W-:-:S04]  /*3640*/  IMAD R0, R10, c[0x0][0x1f0], RZ ;  /* 0x00007c000a007a24 */ /* 0x000fc800078e02ff */
[----:B------:R-:W-:Y:S01]  /*3650*/  IMAD R4, R216, c[0x0][0x1f4], R0 ;  /* 0x00007d00d8047a24 */ /* 0x000fe200078e0200 */
[----:B------:R-:W-:-:S04]  /*3660*/  IADD3 R0, P0, R2, R234, RZ ;  /* 0x000000ea02007210 */ /* 0x000fc80007f1e0ff */
[----:B------:R-:W-:Y:S02]  /*3670*/  IADD3.X R2, R233, R3, R4, P0, !PT ;  /* 0x00000003e9027210 */ /* 0x000fe400007fe404 */
[----:B------:R-:W-:-:S04]  /*3680*/  LEA R3, P0, R0, c[0x0][0x1c8], 0x1 ;  /* 0x0000720000037a11 */ /* 0x000fc800078008ff */
[----:B------:R-:W-:Y:S01]  /*3690*/  LEA.HI.X R11, R0, c[0x0][0x1cc], R2, 0x1, P0 ;  /* 0x00007300000b7a11 */ /* 0x000fe200000f0c02 */
[----:B------:R-:W-:Y:S01]  /*36a0*/  SHFL.IDX PT, R8, R3, 0x1, 0x181f ;  /* 0x00381f0003087f89 */ /* 0x000fe200000e0000 */
[----:B------:R-:W-:-:S03]  /*36b0*/  ISETP.GE.AND P0, PT, R13, 0x1, PT ;  /* 0x000000010d00780c */ /* 0x000fc60003f06270 */
[----:B------:R1:W2:Y:S04]  /*36c0*/  SHFL.IDX PT, R0, R3, RZ, 0x181f ;  /* 0x00181fff03007589 */ /* 0x0002a800000e0000 */
[----:B------:R-:W3:Y:S06]  /*36d0*/  SHFL.IDX PT, R2, R11, RZ, 0x181f ;  /* 0x00181fff0b027589 */ /* 0x000eec00000e0000 */
[----:B------:R-:W-:-:S02]  /*36e0*/  @P0 ISETP.GE.AND P2, PT, R217, c[0x0][0x1d4], PT ;  /* 0x00007500d9000a0c */ /* 0x000fc40003f46270 */
[----:B------:R-:W-:Y:S01]  /*36f0*/  @P0 ISETP.GE.AND P3, PT, R223, c[0x0][0x1d4], PT ;  /* 0x00007500df000a0c */ /* 0x000fe20003f66270 */
[----:B-1----:R-:W-:Y:S01]  /*3700*/  IMAD R3, R9, c[0x0][0x208], RZ ;  /* 0x0000820009037a24 */ /* 0x002fe200078e02ff */
[C---:B--2---:R-:W-:Y:S01]  /*3710*/  @P0 LEA R4, P1, R217.reuse, R0, 0x1 ;  /* 0x00000000d9040211 */ /* 0x044fe200078208ff */
[----:B------:R-:W1:Y:S02]  /*3720*/  SHFL.IDX PT, R9, R11, 0x1, 0x181f ;  /* 0x00381f000b097f89 */ /* 0x000e6400000e0000 */
[----:B------:R-:W-:Y:S01]  /*3730*/  IMAD R3, R218, c[0x0][0x20c], R3 ;  /* 0x00008300da037a24 */ /* 0x000fe200078e0203 */
[----:B---3--:R-:W-:Y:S02]  /*3740*/  @P0 LEA.HI.X R5, R217, R2, R19, 0x1, P1 ;  /* 0x00000002d9050211 */ /* 0x008fe400008f0c13 */
[----:B------:R-:W-:-:S03]  /*3750*/  @P0 LEA R6, P1, R223, R0, 0x1 ;  /* 0x00000000df060211 */ /* 0x000fc600078208ff */
[----:B------:R2:W-:Y:S01]  /*3760*/  @P0 LDGSTS.E.BYPASS.LTC128B.128 [R215+0x8100], [R4.64], !P2 ;  /* 0x0810000004d70fae */ /* 0x0005e2000d101d46 */
[----:B------:R-:W-:Y:S02]  /*3770*/  @P0 ISETP.GE.AND P2, PT, R222, c[0x0][0x1d4], PT ;  /* 0x00007500de000a0c */ /* 0x000fe40003f46270 */
[----:B------:R-:W-:-:S05]  /*3780*/  @P0 LEA.HI.X R7, R223, R2, R18, 0x1, P1 ;  /* 0x00000002df070211 */ /* 0x000fca00008f0c12 */
[----:B------:R3:W-:Y:S01]  /*3790*/  @P0 LDGSTS.E.BYPASS.LTC128B.128 [R215+0xa100], [R6.64], !P3 ;  /* 0x0a10000006d70fae */ /* 0x0007e2000d901d46 */
[----:B------:R-:W-:-:S13]  /*37a0*/  ISETP.GE.AND P3, PT, R13, 0x21, PT ;  /* 0x000000210d00780c */ /* 0x000fda0003f66270 */
[----:B------:R-:W-:Y:S02]  /*37b0*/  @P3 ISETP.GE.AND P4, PT, R224, c[0x0][0x1d4], PT ;  /* 0x00007500e0003a0c */ /* 0x000fe40003f86270 */
[----:B--2---:R-:W-:-:S04]  /*37c0*/  @P0 LEA R4, P1, R222, R0, 0x1 ;  /* 0x00000000de040211 */ /* 0x004fc800078208ff */
[----:B------:R-:W-:Y:S02]  /*37d0*/  @P0 LEA.HI.X R5, R222, R2, R17, 0x1, P1 ;  /* 0x00000002de050211 */ /* 0x000fe400008f0c11 */
[----:B---3--:R-:W-:-:S03]  /*37e0*/  @P0 LEA R6, P1, R224, R0, 0x1 ;  /* 0x00000000e0060211 */ /* 0x008fc600078208ff */
[----:B------:R2:W-:Y:S01]  /*37f0*/  @P0 LDGSTS.E.BYPASS.LTC128B.128 [R215+0xc100], [R4.64], !P2 ;  /* 0x0c10000004d70fae */ /* 0x0005e2000d101d46 */
[----:B------:R-:W-:Y:S01]  /*3800*/  @P0 ISETP.GE.AND P2, PT, R224, c[0x0][0x1d4], PT ;  /* 0x00007500e0000a0c */ /* 0x000fe20003f46270 */
[----:B------:R-:W-:Y:S01]  /*3810*/  IMAD R0, R10, c[0x0][0x218], RZ ;  /* 0x000086000a007a24 */ /* 0x000fe200078e02ff */
[----:B------:R-:W-:-:S03]  /*3820*/  @P0 LEA.HI.X R7, R224, R2, R14, 0x1, P1 ;  /* 0x00000002e0070211 */ /* 0x000fc600008f0c0e */
[----:B------:R-:W-:-:S08]  /*3830*/  IMAD R10, R216, c[0x0][0x21c], R0 ;  /* 0x00008700d80a7a24 */ /* 0x000fd000078e0200 */
[----:B------:R3:W-:Y:S01]  /*3840*/  @P0 LDGSTS.E.BYPASS.LTC128B.128 [R215+0xe100], [R6.64], !P2 ;  /* 0x0e10000006d70fae */ /* 0x0007e2000d101d46 */
[----:B------:R-:W-:Y:S01]  /*3850*/  @P3 ISETP.GE.AND P2, PT, R217, c[0x0][0x1d4], PT ;  /* 0x00007500d9003a0c */ /* 0x000fe20003f46270 */
[----:B--2---:R-:W-:-:S04]  /*3860*/  IMAD.WIDE.U32 R4, R218, c[0x0][0x208], RZ ;  /* 0x00008200da047a25 */ /* 0x004fc800078e00ff */
[----:B------:R-:W-:Y:S02]  /*3870*/  IMAD.IADD R3, R5, 0x1, R3 ;  /* 0x0000000105037824 */ /* 0x000fe400078e0203 */
[----:B------:R-:W-:Y:S01]  /*3880*/  IMAD.MOV.U32 R2, RZ, RZ, R4 ;  /* 0x000000ffff027224 */ /* 0x000fe200078e0004 */
[----:B------:R-:W-:-:S03]  /*3890*/  @P3 LEA R4, P0, R223, R8, 0x1 ;  /* 0x00000008df043211 */ /* 0x000fc600078008ff */
[----:B------:R-:W-:Y:S01]  /*38a0*/  IMAD.WIDE.U32 R2, R216, c[0x0][0x218], R2 ;  /* 0x00008600d8027a25 */ /* 0x000fe200078e0002 */
[-C--:B-1----:R-:W-:Y:S02]  /*38b0*/  @P3 LEA.HI.X R5, R223, R9.reuse, R18, 0x1, P0 ;  /* 0x00000009df053211 */ /* 0x082fe400000f0c12 */
[C---:B---3--:R-:W-:Y:S02]  /*38c0*/  @P3 LEA R6, P1, R217.reuse, R8, 0x1 ;  /* 0x00000008d9063211 */ /* 0x048fe400078208ff */
[----:B------:R-:W-:Y:S02]  /*38d0*/  IADD3 R0, P0, R2, R238, RZ ;  /* 0x000000ee02007210 */ /* 0x000fe40007f1e0ff */
[----:B------:R-:W-:Y:S02]  /*38e0*/  @P3 LEA.HI.X R7, R217, R9, R19, 0x1, P1 ;  /* 0x00000009d9073211 */ /* 0x000fe400008f0c13 */
[----:B------:R-:W-:Y:S02]  /*38f0*/  @P3 ISETP.GE.AND P1, PT, R223, c[0x0][0x1d4], PT ;  /* 0x00007500df003a0c */ /* 0x000fe40003f26270 */
[----:B------:R-:W-:Y:S01]  /*3900*/  IADD3.X R2, R241, R3, R10, P0, !PT ;  /* 0x00000003f1027210 */ /* 0x000fe200007fe40a */
[----:B------:R1:W-:Y:S01]  /*3910*/  @P3 LDGSTS.E.BYPASS.LTC128B.128 [R215+0x9100], [R6.64], !P2 ;  /* 0x0910000006d73fae */ /* 0x0003e2000d101d46 */
[----:B------:R-:W-:-:S02]  /*3920*/  LEA R3, P0, R0, c[0x0][0x1f8], 0x1 ;  /* 0x00007e0000037a11 */ /* 0x000fc400078008ff */
[----:B------:R-:W-:Y:S02]  /*3930*/  @P3 ISETP.GE.AND P2, PT, R222, c[0x0][0x1d4], PT ;  /* 0x00007500de003a0c */ /* 0x000fe40003f46270 */
[----:B------:R-:W-:Y:S01]  /*3940*/  LEA.HI.X R10, R0, c[0x0][0x1fc], R2, 0x1, P0 ;  /* 0x00007f00000a7a11 */ /* 0x000fe200000f0c02 */
[----:B------:R-:W-:Y:S04]  /*3950*/  SHFL.IDX PT, R12, R3, 0x1, 0x181f ;  /* 0x00381f00030c7f89 */ /* 0x000fe800000e0000 */
[----:B------:R2:W-:Y:S04]  /*3960*/  @P3 LDGSTS.E.BYPASS.LTC128B.128 [R215+0xb100], [R4.64], !P1 ;  /* 0x0b10000004d73fae */ /* 0x0005e8000c901d46 */
[----:B------:R-:W3:Y:S04]  /*3970*/  SHFL.IDX PT, R0, R3, RZ, 0x181f ;  /* 0x00181fff03007589 */ /* 0x000ee800000e0000 */
[----:B------:R-:W4:Y:S04]  /*3980*/  SHFL.IDX PT, R2, R10, RZ, 0x181f ;  /* 0x00181fff0a027589 */ /* 0x000f2800000e0000 */
[----:B------:R-:W5:Y:S01]  /*3990*/  SHFL.IDX PT, R3, R10, 0x1, 0x181f ;  /* 0x00381f000a037f89 */ /* 0x000f6200000e0000 */
[----:B-1----:R-:W-:-:S04]  /*39a0*/  @P3 LEA R6, P0, R224, R8, 0x1 ;  /* 0x00000008e0063211 */ /* 0x002fc800078008ff */
[----:B------:R-:W-:Y:S02]  /*39b0*/  @P3 LEA.HI.X R7, R224, R9, R14, 0x1, P0 ;  /* 0x00000009e0073211 */ /* 0x000fe400000f0c0e */
[----:B--2---:R-:W-:-:S04]  /*39c0*/  @P3 LEA R4, P1, R222, R8, 0x1 ;  /* 0x00000008de043211 */ /* 0x004fc800078208ff */
[----:B------:R-:W-:-:S05]  /*39d0*/  @P3 LEA.HI.X R5, R222, R9, R17, 0x1, P1 ;  /* 0x00000009de053211 */ /* 0x000fca00008f0c11 */
[----:B------:R1:W-:Y:S04]  /*39e0*/  @P3 LDGSTS.E.BYPASS.LTC128B.128 [R215+0xd100], [R4.64], !P2 ;  /* 0x0d10000004d73fae */ /* 0x0003e8000d101d46 */
[----:B------:R1:W-:Y:S01]  /*39f0*/  @P3 LDGSTS.E.BYPASS.LTC128B.128 [R215+0xf100], [R6.64], !P4 ;  /* 0x0f10000006d73fae */ /* 0x0003e2000e101d46 */
[----:B------:R-:W-:Y:S02]  /*3a00*/  R2P PR, R230, 0x6 ;  /* 0x00000006e6007804 */ /* 0x000fe40000000000 */
[C---:B---3--:R-:W-:Y:S01]  /*3a10*/  IADD3 R18, P0, R0.reuse, R104, RZ ;  /* 0x0000006800127210 */ /* 0x048fe20007f1e0ff */
[----:B------:R-:W0:Y:S01]  /*3a20*/  LDGDEPBAR ;  /* 0x00000000000079af */ /* 0x000e220000000000 */
[-C--:B------:R-:W-:Y:S02]  /*3a30*/  IADD3 R20, P3, R0, R103.reuse, RZ ;  /* 0x0000006700147210 */ /* 0x080fe40007f7e0ff */
[----:B------:R-:W-:Y:S01]  /*3a40*/  ISETP.GE.AND P5, PT, R223, c[0x0][0x1d4], PT ;  /* 0x00007500df007a0c */ /* 0x000fe20003fa6270 */
[----:B----4-:R-:W-:Y:S01]  /*3a50*/  IMAD.X R19, R2, 0x1, R97, P0 ;  /* 0x0000000102137824 */ /* 0x010fe200000e0661 */
[----:B------:R-:W-:Y:S01]  /*3a60*/  IADD3 R22, P0, R12, R103, RZ ;  /* 0x000000670c167210 */ /* 0x000fe20007f1e0ff */
[----:B------:R-:W-:Y:S01]  /*3a70*/  IMAD.X R21, R2, 0x1, R96, P3 ;  /* 0x0000000102157824 */ /* 0x000fe200018e0660 */
[----:B------:R-:W-:-:S02]  /*3a80*/  ISETP.GE.AND P3, PT, R217, c[0x0][0x1d4], PT ;  /* 0x00007500d9007a0c */ /* 0x000fc40003f66270 */
[----:B------:R-:W-:Y:S01]  /*3a90*/  IADD3 R16, P4, R0, R105, RZ ;  /* 0x0000006900107210 */ /* 0x000fe20007f9e0ff */
[----:B-----5:R-:W-:Y:S01]  /*3aa0*/  IMAD.X R23, R3, 0x1, R96, P0 ;  /* 0x0000000103177824 */ /* 0x020fe200000e0660 */
[----:B------:R-:W-:Y:S02]  /*3ab0*/  ISETP.LT.OR P0, PT, R13, 0x1, P3 ;  /* 0x000000010d00780c */ /* 0x000fe40001f01670 */
[----:B------:R-:W-:Y:S01]  /*3ac0*/  @P1 IADD3 R135, R200, -0x20, RZ ;  /* 0xffffffe0c8871810 */ /* 0x000fe20007ffe0ff */
[----:B------:R-:W-:Y:S01]  /*3ad0*/  IMAD.X R17, R2, 0x1, R98, P4 ;  /* 0x0000000102117824 */ /* 0x000fe200020e0662 */
[----:B------:R-:W-:Y:S01]  /*3ae0*/  IADD3 R14, P1, R0, R106, RZ ;  /* 0x0000006a000e7210 */ /* 0x000fe20007f3e0ff */
[----:B------:R-:W-:Y:S01]  /*3af0*/  IMAD.MOV.U32 R0, RZ, RZ, 0x40 ;  /* 0x00000040ff007424 */ /* 0x000fe200078e00ff */
[----:B------:R-:W-:Y:S02]  /*3b00*/  ISETP.GE.AND P4, PT, R224, c[0x0][0x1d4], PT ;  /* 0x00007500e0007a0c */ /* 0x000fe40003f86270 */
[----:B------:R-:W-:Y:S01]  /*3b10*/  ISETP.GT.AND P6, PT, R229, 0x3f, PT ;  /* 0x0000003fe500780c */ /* 0x000fe20003fc4270 */
[----:B------:R-:W-:Y:S01]  /*3b20*/  IMAD.X R15, R2, 0x1, R99, P1 ;  /* 0x00000001020f7824 */ /* 0x000fe200008e0663 */
[----:B------:R-:W-:-:S02]  /*3b30*/  ISETP.GE.AND P1, PT, R222, c[0x0][0x1d4], PT ;  /* 0x00007500de007a0c */ /* 0x000fc40003f26270 */
[----:B------:R-:W-:Y:S01]  /*3b40*/  SEL R0, R0, 0xffffffc0, !P2 ;  /* 0xffffffc000007807 */ /* 0x000fe20005000000 */
[----:B------:R-:W-:-:S04]  /*3b50*/  DEPBAR.LE SB0, 0x1 ;  /* 0x000080400000791a */ /* 0x000fc80000000000 */
[----:B------:R-:W-:-:S04]  /*3b60*/  DEPBAR.LE SB0, 0x0 ;  /* 0x000080000000791a */ /* 0x000fc80000000000 */
[----:B------:R-:W-:Y:S01]  /*3b70*/  BAR.SYNC.DEFER_BLOCKING 0x0 ;  /* 0x0000000000007b1d */ /* 0x000fe20000010000 */
[----:B------:R-:W-:-:S05]  /*3b80*/  IMAD.IADD R202, R200, 0x1, R0 ;  /* 0x00000001c8ca7824 */ /* 0x000fca00078e0200 */
[----:B-1----:R-:W-:Y:S04]  /*3b90*/  LDSM.16.M88.4 R4, [R208] ;  /* 0x00000000d004783b */ /* 0x002fe80000000200 */
[----:B------:R-:W-:Y:S04]  /*3ba0*/  LDSM.16.M88.4 R24, [R200] ;  /* 0x00000000c818783b */ /* 0x000fe80000000200 */
[----:B------:R-:W1:Y:S04]  /*3bb0*/  LDSM.16.M88.4 R32, [R200+0x800] ;  /* 0x00080000c820783b */ /* 0x000e680000000200 */
[----:B------:R-:W2:Y:S04]  /*3bc0*/  LDSM.16.M88.4 R40, [R200+0x1000] ;  /* 0x00100000c828783b */ /* 0x000ea80000000200 */
[----:B------:R-:W3:Y:S04]  /*3bd0*/  LDSM.16.M88.4 R36, [R200+0x1800] ;  /* 0x00180000c824783b */ /* 0x000ee80000000200 */
[----:B------:R-:W-:Y:S04]  /*3be0*/  LDSM.16.M88.4 R8, [R209] ;  /* 0x00000000d108783b */ /* 0x000fe80000000200 */
[----:B------:R-:W-:Y:S04]  /*3bf0*/  LDSM.16.M88.4 R48, [R135] ;  /* 0x000000008730783b */ /* 0x000fe80000000200 */
[----:B------:R-:W-:Y:S04]  /*3c00*/  LDSM.16.M88.4 R64, [R135+0x800] ;  /* 0x000800008740783b */ /* 0x000fe80000000200 */
[----:B------:R-:W-:Y:S04]  /*3c10*/  LDSM.16.M88.4 R76, [R135+0x1000] ;  /* 0x00100000874c783b */ /* 0x000fe80000000200 */
[----:B------:R-:W4:Y:S04]  /*3c20*/  LDSM.16.M88.4 R84, [R135+0x1800] ;  /* 0x001800008754783b */ /* 0x000f280000000200 */
[----:B------:R-:W-:Y:S01]  /*3c30*/  @!PT LDS RZ, [RZ] ;  /* 0x00000000fffff984 */ /* 0x000fe20000000800 */
[----:B------:R-:W-:Y:S01]  /*3c40*/  @!PT LDS RZ, [RZ] ;  /* 0x00000000fffff984 */ /* 0x000fe20000000800 */
[----:B------:R-:W-:Y:S01]  /*3c50*/  @!PT LDS RZ, [RZ] ;  /* 0x00000000fffff984 */ /* 0x000fe20000000800 */
[----:B------:R5:W-:Y:S01]  /*3c60*/  LDGSTS.E.BYPASS.LTC128B.128 [R215+0x100], [R20.64], !P0 ;  /* 0x0010000014d77fae */ /* 0x000be2000c101d46 */
[C---:B------:R-:W-:Y:S01]  /*3c70*/  ISETP.LT.OR P0, PT, R13.reuse, 0x1, P5 ;  /* 0x000000010d00780c */ /* 0x040fe20002f01670 */
[C---:B-1----:R-:W-:Y:S11]  /*3c80*/  HMMA.16816.F32 R28, R4.reuse, R32, RZ ;  /* 0x00000020041c723c */ /* 0x042ff600000018ff */
[----:B------:R-:W-:Y:S01]  /*3c90*/  @!UPT UIADD3 URZ, URZ, URZ, URZ ;  /* 0x0000003f3f3ff290 */ /* 0x000fe2000fffe03f */
[----:B------:R1:W-:Y:S01]  /*3ca0*/  LDGSTS.E.BYPASS.LTC128B.128 [R215+0x2100], [R18.64], !P0 ;  /* 0x0210000012d77fae */ /* 0x0003e2000c101d46 */
[C---:B------:R-:W-:Y:S01]  /*3cb0*/  ISETP.LT.OR P0, PT, R13.reuse, 0x1, P1 ;  /* 0x000000010d00780c */ /* 0x040fe20000f01670 */
[----:B------:R-:W-:Y:S01]  /*3cc0*/  HMMA.16816.F32 R32, R4, R34, RZ ;  /* 0x000000220420723c */ /* 0x000fe200000018ff */
[----:B------:R-:W-:-:S07]  /*3cd0*/  ISETP.LT.OR P1, PT, R13, 0x21, P1 ;  /* 0x000000210d00780c */ /* 0x000fce0000f21670 */
[C---:B--2---:R-:W-:Y:S04]  /*3ce0*/  HMMA.16816.F32 R44, R4.reuse, R40, RZ ;  /* 0x00000028042c723c */ /* 0x044fe800000018ff */
[----:B------:R2:W-:Y:S04]  /*3cf0*/  LDGSTS.E.BYPASS.LTC128B.128 [R215+0x4100], [R16.64], !P0 ;  /* 0x0410000010d77fae */ /* 0x0005e8000c101d46 */
[C---:B------:R-:W-:Y:S08]  /*3d00*/  HMMA.16816.F32 R52, R4.reuse, R42, RZ ;  /* 0x0000002a0434723c */ /* 0x040ff000000018ff */
[C---:B---3--:R-:W-:Y:S08]  /*3d10*/  HMMA.16816.F32 R60, R4.reuse, R36, RZ ;  /* 0x00000024043c723c */ /* 0x048ff000000018ff */
[----:B------:R-:W-:Y:S01]  /*3d20*/  HMMA.16816.F32 R36, R4, R38, RZ ;  /* 0x000000260424723c */ /* 0x000fe200000018ff */
[----:B--2---:R-:W-:-:S05]  /*3d30*/  IADD3 R16, P0, R12, R104, RZ ;  /* 0x000000680c107210 */ /* 0x004fca0007f1e0ff */
[----:B------:R-:W-:Y:S01]  /*3d40*/  IMAD.X R17, R3, 0x1, R97, P0 ;  /* 0x0000000103117824 */ /* 0x000fe200000e0661 */
[----:B------:R-:W-:Y:S11]  /*3d50*/  ISETP.LT.OR P0, PT, R13, 0x1, P4 ;  /* 0x000000010d00780c */ /* 0x000ff60002701670 */
[----:B------:R-:W-:Y:S06]  /*3d60*/  @!UPT UIADD3 URZ, URZ, URZ, URZ ;  /* 0x0000003f3f3ff290 */ /* 0x000fec000fffe03f */
[----:B----4-:R-:W-:Y:S01]  /*3d70*/  HMMA.16816.F32 R36, R8, R86, R36 ;  /* 0x000000560824723c */ /* 0x010fe20000001824 */
[----:B------:R2:W-:Y:S02]  /*3d80*/  LDGSTS.E.BYPASS.LTC128B.128 [R215+0x6100], [R14.64], !P0 ;  /* 0x061000000ed77fae */ /* 0x0005e4000c101d46 */
[----:B--2---:R-:W-:-:S05]  /*3d90*/  IADD3 R14, P0, R12, R105, RZ ;  /* 0x000000690c0e7210 */ /* 0x004fca0007f1e0ff */
[----:B------:R-:W-:Y:S01]  /*3da0*/  IMAD.X R15, R3, 0x1, R98, P0 ;  /* 0x00000001030f7824 */ /* 0x000fe200000e0662 */
[C---:B------:R-:W-:Y:S02]  /*3db0*/  ISETP.LT.OR P0, PT, R13.reuse, 0x21, P3 ;  /* 0x000000210d00780c */ /* 0x040fe40001f01670 */
[----:B------:R-:W-:-:S11]  /*3dc0*/  ISETP.LT.OR P3, PT, R13, 0x21, P5 ;  /* 0x000000210d00780c */ /* 0x000fd60002f61670 */
[----:B------:R5:W-:Y:S01]  /*3dd0*/  LDGSTS.E.BYPASS.LTC128B.128 [R215+0x1100], [R22.64], !P0 ;  /* 0x0110000016d77fae */ /* 0x000be2000c101d46 */
[----:B------:R-:W-:-:S03]  /*3de0*/  IADD3 R2, P0, R12, R106, RZ ;  /* 0x0000006a0c027210 */ /* 0x000fc60007f1e0ff */
[----:B------:R1:W-:Y:S02]  /*3df0*/  LDGSTS.E.BYPASS.LTC128B.128 [R215+0x3100], [R16.64], !P3 ;  /* 0x0310000010d77fae */ /* 0x0003e4000d901d46 */
[----:B------:R-:W-:Y:S01]  /*3e00*/  IMAD.X R3, R3, 0x1, R99, P0 ;  /* 0x0000000103037824 */ /* 0x000fe200000e0663 */
[----:B------:R-:W-:Y:S01]  /*3e10*/  ISETP.LT.OR P0, PT, R13, 0x21, P4 ;  /* 0x000000210d00780c */ /* 0x000fe20002701670 */
[----:B------:R2:W-:Y:S11]  /*3e20*/  LDGSTS.E.BYPASS.LTC128B.128 [R215+0x5100], [R14.64], !P1 ;  /* 0x051000000ed77fae */ /* 0x0005f6000c901d46 */
[----:B------:R-:W-:Y:S01]  /*3e30*/  @!UPT UIADD3 URZ, URZ, URZ, URZ ;  /* 0x0000003f3f3ff290 */ /* 0x000fe2000fffe03f */
[----:B------:R3:W-:Y:S01]  /*3e40*/  LDGSTS.E.BYPASS.LTC128B.128 [R215+0x7100], [R2.64], !P0 ;  /* 0x0710000002d77fae */ /* 0x0007e2000c101d46 */
[----:B------:R-:W-:-:S03]  /*3e50*/  ISETP.GT.AND P0, PT, R102, R226, PT ;  /* 0x000000e26600720c */ /* 0x000fc60003f04270 */
[----:B------:R-:W-:Y:S01]  /*3e60*/  LDSM.16.M88.4 R56, [R202+0x800] ;  /* 0x00080000ca38783b */ /* 0x000fe20000000200 */
[C---:B-----5:R-:W-:Y:S03]  /*3e70*/  HMMA.16816.F32 R20, R4.reuse, R24, RZ ;  /* 0x000000180414723c */ /* 0x060fe600000018ff */
[----:B------:R-:W-:Y:S04]  /*3e80*/  LDSM.16.M88.4 R68, [R202+0x1000] ;  /* 0x00100000ca44783b */ /* 0x000fe80000000200 */
[----:B------:R-:W0:Y:S01]  /*3e90*/  LDGDEPBAR ;  /* 0x00000000000079af */ /* 0x000e220000000000 */
[----:B------:R-:W-:Y:S03]  /*3ea0*/  HMMA.16816.F32 R24, R4, R26, RZ ;  /* 0x0000001a0418723c */ /* 0x000fe600000018ff */
[----:B------:R-:W-:Y:S04]  /*3eb0*/  LDSM.16.M88.4 R4, [R211] ;  /* 0x00000000d304783b */ /* 0x000fe80000000200 */
[----:B--2---:R-:W-:Y:S01]  /*3ec0*/  LDSM.16.M88.4 R12, [R210] ;  /* 0x00000000d20c783b */ /* 0x004fe20000000200 */
[----:B---3--:R-:W-:-:S08]  /*3ed0*/  IADD3 R2, R135, 0x6000, RZ ;  /* 0x0000600087027810 */ /* 0x008fd00007ffe0ff */
[----:B------:R-:W-:Y:S01]  /*3ee0*/  HMMA.16816.F32 R40, R8, R48, R20 ;  /* 0x000000300828723c */ /* 0x000fe20000001814 */
[----:B------:R-:W2:Y:S01]  /*3ef0*/  LDSM.16.M88.4 R20, [R202] ;  /* 0x00000000ca14783b */ /* 0x000ea20000000200 */
[----:B------:R-:W-:-:S05]  /*3f00*/  IMAD.IADD R201, R2, 0x1, R0 ;  /* 0x0000000102c97824 */ /* 0x000fca00078e0200 */
[----:B------:R-:W-:Y:S01]  /*3f10*/  LDSM.16.M88.4 R72, [R201+-0x6000] ;  /* 0xffa00000c948783b */ /* 0x000fe20000000200 */
[C---:B-1----:R-:W-:Y:S03]  /*3f20*/  HMMA.16816.F32 R16, R8.reuse, R50, R24 ;  /* 0x000000320810723c */ /* 0x042fe60000001818 */
[----:B------:R-:W-:Y:S04]  /*3f30*/  LDSM.16.M88.4 R80, [R201+-0x5800] ;  /* 0xffa80000c950783b */ /* 0x000fe80000000200 */
[----:B------:R-:W-:Y:S01]  /*3f40*/  LDSM.16.M88.4 R88, [R201+-0x5000] ;  /* 0xffb00000c958783b */ /* 0x000fe20000000200 */
[C---:B------:R-:W-:Y:S08]  /*3f50*/  HMMA.16816.F32 R24, R8.reuse, R64, R28 ;  /* 0x000000400818723c */ /* 0x040ff0000000181c */
[C---:B------:R-:W-:Y:S01]  /*3f60*/  HMMA.16816.F32 R28, R8.reuse, R66, R32 ;  /* 0x00000042081c723c */ /* 0x040fe20000001820 */
[----:B------:R-:W1:Y:S07]  /*3f70*/  LDSM.16.M88.4 R64, [R202+0x1800] ;  /* 0x00180000ca40783b */ /* 0x000e6e0000000200 */
[C---:B------:R-:W-:Y:S08]  /*3f80*/  HMMA.16816.F32 R32, R8.reuse, R76, R44 ;  /* 0x0000004c0820723c */ /* 0x040ff0000000182c */
[C---:B------:R-:W-:Y:S01]  /*3f90*/  HMMA.16816.F32 R44, R8.reuse, R78, R52 ;  /* 0x0000004e082c723c */ /* 0x040fe20000001834 */
[----:B------:R-:W-:Y:S04]  /*3fa0*/  LDSM.16.M88.4 R52, [R200+0x2000] ;  /* 0x00200000c834783b */ /* 0x000fe80000000200 */
[----:B------:R-:W-:Y:S03]  /*3fb0*/  LDSM.16.M88.4 R76, [R200+0x3000] ;  /* 0x00300000c84c783b */ /* 0x000fe60000000200 */
[----:B------:R-:W-:Y:S01]  /*3fc0*/  HMMA.16816.F32 R48, R8, R84, R60 ;  /* 0x000000540830723c */ /* 0x000fe2000000183c */
[----:B------:R-:W-:Y:S04]  /*3fd0*/  LDSM.16.M88.4 R8, [R208+0x4000] ;  /* 0x00400000d008783b */ /* 0x000fe80000000200 */
[----:B------:R-:W-:Y:S03]  /*3fe0*/  LDSM.16.M88.4 R60, [R200+0x2800] ;  /* 0x00280000c83c783b */ /* 0x000fe60000000200 */
[C---:B--2---:R-:W-:Y:S01]  /*3ff0*/  HMMA.16816.F32 R40, R4.reuse, R20, R40 ;  /* 0x000000140428723c */ /* 0x044fe20000001828 */
[----:B------:R-:W-:Y:S07]  /*4000*/  LDSM.16.M88.4 R84, [R201+-0x3000] ;  /* 0xffd00000c954783b */ /* 0x000fee0000000200 */
[C---:B------:R-:W-:Y:S08]  /*4010*/  HMMA.16816.F32 R16, R4.reuse, R22, R16 ;  /* 0x000000160410723c */ /* 0x040ff00000001810 */
[C---:B------:R-:W-:Y:S01]  /*4020*/  HMMA.16816.F32 R20, R4.reuse, R56, R24 ;  /* 0x000000380414723c */ /* 0x040fe20000001818 */
[----:B------:R-:W2:Y:S07]  /*4030*/  LDSM.16.M88.4 R24, [R201+-0x4800] ;  /* 0xffb80000c918783b */ /* 0x000eae0000000200 */
[C---:B------:R-:W-:Y:S01]  /*4040*/  HMMA.16816.F32 R28, R4.reuse, R58, R28 ;  /* 0x0000003a041c723c */ /* 0x040fe2000000181c */
[----:B------:R-:W3:Y:S07]  /*4050*/  LDSM.16.M88.4 R56, [R200+0x3800] ;  /* 0x00380000c838783b */ /* 0x000eee0000000200 */
[C---:B------:R-:W-:Y:S08]  /*4060*/  HMMA.16816.F32 R32, R4.reuse, R68, R32 ;  /* 0x000000440420723c */ /* 0x040ff00000001820 */
[C---:B------:R-:W-:Y:S01]  /*4070*/  HMMA.16816.F32 R44, R4.reuse, R70, R44 ;  /* 0x00000046042c723c */ /* 0x040fe2000000182c */
[----:B------:R-:W-:Y:S07]  /*4080*/  LDSM.16.M88.4 R68, [R202+0x2800] ;  /* 0x00280000ca44783b */ /* 0x000fee0000000200 */
[C---:B-1----:R-:W-:Y:S08]  /*4090*/  HMMA.16816.F32 R48, R4.reuse, R64, R48 ;  /* 0x000000400430723c */ /* 0x042ff00000001830 */
[----:B------:R-:W-:Y:S01]  /*40a0*/  HMMA.16816.F32 R36, R4, R66, R36 ;  /* 0x000000420424723c */ /* 0x000fe20000001824 */
[----:B------:R-:W-:Y:S04]  /*40b0*/  LDSM.16.M88.4 R4, [R209+0x4000] ;  /* 0x00400000d104783b */ /* 0x000fe80000000200 */
[----:B------:R-:W1:Y:S03]  /*40c0*/  LDSM.16.M88.4 R64, [R135+0x2000] ;  /* 0x002000008740783b */ /* 0x000e660000000200 */
[C---:B------:R-:W-:Y:S08]  /*40d0*/  HMMA.16816.F32 R40, R12.reuse, R72, R40 ;  /* 0x000000480c28723c */ /* 0x040ff00000001828 */
[C---:B------:R-:W-:Y:S01]  /*40e0*/  HMMA.16816.F32 R16, R12.reuse, R74, R16 ;  /* 0x0000004a0c10723c */ /* 0x040fe20000001810 */
[----:B------:R-:W4:Y:S07]  /*40f0*/  LDSM.16.M88.4 R72, [R135+0x2800] ;  /* 0x002800008748783b */ /* 0x000f2e0000000200 */
[C---:B------:R-:W-:Y:S08]  /*4100*/  HMMA.16816.F32 R20, R12.reuse, R80, R20 ;  /* 0x000000500c14723c */ /* 0x040ff00000001814 */
[C---:B------:R-:W-:Y:S01]  /*4110*/  HMMA.16816.F32 R28, R12.reuse, R82, R28 ;  /* 0x000000520c1c723c */ /* 0x040fe2000000181c */
[----:B------:R-:W5:Y:S07]  /*4120*/  LDSM.16.M88.4 R80, [R135+0x3000] ;  /* 0x003000008750783b */ /* 0x000f6e0000000200 */
[C---:B------:R-:W-:Y:S08]  /*4130*/  HMMA.16816.F32 R32, R12.reuse, R88, R32 ;  /* 0x000000580c20723c */ /* 0x040ff00000001820 */
[C---:B------:R-:W-:Y:S08]  /*4140*/  HMMA.16816.F32 R44, R12.reuse, R90, R44 ;  /* 0x0000005a0c2c723c */ /* 0x040ff0000000182c */
[C---:B--2---:R-:W-:Y:S08]  /*4150*/  HMMA.16816.F32 R48, R12.reuse, R24, R48 ;  /* 0x000000180c30723c */ /* 0x044ff00000001830 */
[----:B------:R-:W-:Y:S08]  /*4160*/  HMMA.16816.F32 R36, R12, R26, R36 ;  /* 0x0000001a0c24723c */ /* 0x000ff00000001824 */
[C---:B------:R-:W-:Y:S08]  /*4170*/  HMMA.16816.F32 R40, R8.reuse, R52, R40 ;  /* 0x000000340828723c */ /* 0x040ff00000001828 */
[C---:B------:R-:W-:Y:S01]  /*4180*/  HMMA.16816.F32 R16, R8.reuse, R54, R16 ;  /* 0x000000360810723c */ /* 0x040fe20000001810 */
[----:B------:R-:W2:Y:S07]  /*4190*/  LDSM.16.M88.4 R52, [R135+0x3800] ;  /* 0x003800008734783b */ /* 0x000eae0000000200 */
[C---:B------:R-:W-:Y:S01]  /*41a0*/  HMMA.16816.F32 R12, R8.reuse, R60, R20 ;  /* 0x0000003c080c723c */ /* 0x040fe20000001814 */
[----:B------:R-:W-:Y:S07]  /*41b0*/  LDSM.16.M88.4 R20, [R211+0x4000] ;  /* 0x00400000d314783b */ /* 0x000fee0000000200 */
[C---:B------:R-:W-:Y:S01]  /*41c0*/  HMMA.16816.F32 R28, R8.reuse, R62, R28 ;  /* 0x0000003e081c723c */ /* 0x040fe2000000181c */
[----:B------:R-:W2:Y:S07]  /*41d0*/  LDSM.16.M88.4 R60, [R202+0x2000] ;  /* 0x00200000ca3c783b */ /* 0x000eae0000000200 */
[C---:B------:R-:W-:Y:S08]  /*41e0*/  HMMA.16816.F32 R32, R8.reuse, R76, R32 ;  /* 0x0000004c0820723c */ /* 0x040ff00000001820 */
[C---:B------:R-:W-:Y:S01]  /*41f0*/  HMMA.16816.F32 R44, R8.reuse, R78, R44 ;  /* 0x0000004e082c723c */ /* 0x040fe2000000182c */
[----:B------:R-:W2:Y:S07]  /*4200*/  LDSM.16.M88.4 R76, [R202+0x3000] ;  /* 0x00300000ca4c783b */ /* 0x000eae0000000200 */
[C---:B---3--:R-:W-:Y:S08]  /*4210*/  HMMA.16816.F32 R48, R8.reuse, R56, R48 ;  /* 0x000000380830723c */ /* 0x048ff00000001830 */
[----:B------:R-:W-:Y:S01]  /*4220*/  HMMA.16816.F32 R36, R8, R58, R36 ;  /* 0x0000003a0824723c */ /* 0x000fe20000001824 */
[----:B------:R-:W3:Y:S07]  /*4230*/  LDSM.16.M88.4 R56, [R202+0x3800] ;  /* 0x00380000ca38783b */ /* 0x000eee0000000200 */
[C---:B-1----:R-:W-:Y:S08]  /*4240*/  HMMA.16816.F32 R40, R4.reuse, R64, R40 ;  /* 0x000000400428723c */ /* 0x042ff00000001828 */
[C---:B------:R-:W-:Y:S01]  /*4250*/  HMMA.16816.F32 R24, R4.reuse, R66, R16 ;  /* 0x000000420418723c */ /* 0x040fe20000001810 */
[----:B------:R-:W-:Y:S04]  /*4260*/  LDSM.16.M88.4 R16, [R210+0x4000] ;  /* 0x00400000d210783b */ /* 0x000fe80000000200 */
[----:B------:R-:W1:Y:S03]  /*4270*/  LDSM.16.M88.4 R64, [R201+-0x4000] ;  /* 0xffc00000c940783b */ /* 0x000e660000000200 */
        /* <DEDUP_REMOVED lines=8> */
[----:B------:R-:W2:Y:S07]  /*4300*/  LDSM.16.M88.4 R52, [R201+-0x2800] ;  /* 0xffd80000c934783b */ /* 0x000eae0000000200 */
[C---:B------:R-:W-:Y:S08]  /*4310*/  HMMA.16816.F32 R40, R20.reuse, R60, R40 ;  /* 0x0000003c1428723c */ /* 0x040ff00000001828 */
[C---:B------:R-:W-:Y:S01]  /*4320*/  HMMA.16816.F32 R28, R20.reuse, R62, R24 ;  /* 0x0000003e141c723c */ /* 0x040fe20000001818 */
[----:B------:R-:W-:Y:S07]  /*4330*/  LDSM.16.M88.4 R60, [R200+0x4000] ;  /* 0x00400000c83c783b */ /* 0x000fee0000000200 */
[C---:B------:R-:W-:Y:S01]  /*4340*/  HMMA.16816.F32 R24, R20.reuse, R68, R12 ;  /* 0x000000441418723c */ /* 0x040fe2000000180c */
[----:B------:R-:W5:Y:S07]  /*4350*/  LDSM.16.M88.4 R12, [R208+0x8000] ;  /* 0x00800000d00c783b */ /* 0x000f6e0000000200 */
[C---:B------:R-:W-:Y:S01]  /*4360*/  HMMA.16816.F32 R8, R20.reuse, R70, R8 ;  /* 0x000000461408723c */ /* 0x040fe20000001808 */
[----:B------:R-:W2:Y:S07]  /*4370*/  LDSM.16.M88.4 R68, [R200+0x4800] ;  /* 0x00480000c844783b */ /* 0x000eae0000000200 */
[C---:B------:R-:W-:Y:S08]  /*4380*/  HMMA.16816.F32 R4, R20.reuse, R76, R32 ;  /* 0x0000004c1404723c */ /* 0x040ff00000001820 */
[C---:B------:R-:W-:Y:S01]  /*4390*/  HMMA.16816.F32 R44, R20.reuse, R78, R44 ;  /* 0x0000004e142c723c */ /* 0x040fe2000000182c */
[----:B------:R-:W-:Y:S07]  /*43a0*/  LDSM.16.M88.4 R76, [R202+0x4800] ;  /* 0x00480000ca4c783b */ /* 0x000fee0000000200 */
[C---:B---3--:R-:W-:Y:S08]  /*43b0*/  HMMA.16816.F32 R48, R20.reuse, R56, R48 ;  /* 0x000000381430723c */ /* 0x048ff00000001830 */
[----:B------:R-:W-:Y:S01]  /*43c0*/  HMMA.16816.F32 R32, R20, R58, R36 ;  /* 0x0000003a1420723c */ /* 0x000fe20000001824 */
[----:B------:R-:W3:Y:S07]  /*43d0*/  LDSM.16.M88.4 R56, [R200+0x5800] ;  /* 0x00580000c838783b */ /* 0x000eee0000000200 */
[C---:B-1----:R-:W-:Y:S08]  /*43e0*/  HMMA.16816.F32 R36, R16.reuse, R64, R40 ;  /* 0x000000401024723c */ /* 0x042ff00000001828 */
[C---:B------:R-:W-:Y:S01]  /*43f0*/  HMMA.16816.F32 R28, R16.reuse, R66, R28 ;  /* 0x00000042101c723c */ /* 0x040fe2000000181c */
[----:B------:R-:W-:Y:S07]  /*4400*/  LDSM.16.M88.4 R64, [R135+0x4000] ;  /* 0x004000008740783b */ /* 0x000fee0000000200 */
[C---:B----4-:R-:W-:Y:S08]  /*4410*/  HMMA.16816.F32 R24, R16.reuse, R72, R24 ;  /* 0x000000481018723c */ /* 0x050ff00000001818 */
[C---:B------:R-:W-:Y:S01]  /*4420*/  HMMA.16816.F32 R20, R16.reuse, R74, R8 ;  /* 0x0000004a1014723c */ /* 0x040fe20000001808 */
[----:B------:R-:W1:Y:S04]  /*4430*/  LDSM.16.M88.4 R8, [R209+0x8000] ;  /* 0x00800000d108783b */ /* 0x000e680000000200 */
[----:B------:R-:W4:Y:S03]  /*4440*/  LDSM.16.M88.4 R72, [R135+0x4800] ;  /* 0x004800008748783b */ /* 0x000f260000000200 */
[C---:B------:R-:W-:Y:S08]  /*4450*/  HMMA.16816.F32 R4, R16.reuse, R84, R4 ;  /* 0x000000541004723c */ /* 0x040ff00000001804 */
[C---:B------:R-:W-:Y:S01]  /*4460*/  HMMA.16816.F32 R40, R16.reuse, R86, R44 ;  /* 0x000000561028723c */ /* 0x040fe2000000182c */
[----:B------:R-:W1:Y:S07]  /*4470*/  LDSM.16.M88.4 R84, [R135+0x5000] ;  /* 0x005000008754783b */ /* 0x000e6e0000000200 */
[C---:B--2---:R-:W-:Y:S08]  /*4480*/  HMMA.16816.F32 R48, R16.reuse, R52, R48 ;  /* 0x000000341030723c */ /* 0x044ff00000001830 */
[----:B------:R-:W-:Y:S01]  /*4490*/  HMMA.16816.F32 R16, R16, R54, R32 ;  /* 0x000000361010723c */ /* 0x000fe20000001820 */
[----:B------:R-:W2:Y:S07]  /*44a0*/  LDSM.16.M88.4 R52, [R135+0x5800] ;  /* 0x005800008734783b */ /* 0x000eae0000000200 */
[C---:B-----5:R-:W-:Y:S08]  /*44b0*/  HMMA.16816.F32 R36, R12.reuse, R60, R36 ;  /* 0x0000003c0c24723c */ /* 0x060ff00000001824 */
[C---:B------:R-:W-:Y:S01]  /*44c0*/  HMMA.16816.F32 R32, R12.reuse, R62, R28 ;  /* 0x0000003e0c20723c */ /* 0x040fe2000000181c */
[----:B------:R-:W-:Y:S07]  /*44d0*/  LDSM.16.M88.4 R60, [R202+0x4000] ;  /* 0x00400000ca3c783b */ /* 0x000fee0000000200 */
[C---:B------:R-:W-:Y:S08]  /*44e0*/  HMMA.16816.F32 R28, R12.reuse, R68, R24 ;  /* 0x000000440c1c723c */ /* 0x040ff00000001818 */
[C---:B------:R-:W-:Y:S01]  /*44f0*/  HMMA.16816.F32 R24, R12.reuse, R70, R20 ;  /* 0x000000460c18723c */ /* 0x040fe20000001814 */
[----:B------:R-:W-:Y:S07]  /*4500*/  LDSM.16.M88.4 R68, [R201+-0x2000] ;  /* 0xffe00000c944783b */ /* 0x000fee0000000200 */
[C---:B------:R-:W-:Y:S01]  /*4510*/  HMMA.16816.F32 R20, R12.reuse, R80, R4 ;  /* 0x000000500c14723c */ /* 0x040fe20000001804 */
[----:B------:R-:W5:Y:S07]  /*4520*/  LDSM.16.M88.4 R4, [R211+0x8000] ;  /* 0x00800000d304783b */ /* 0x000f6e0000000200 */
[C---:B------:R-:W-:Y:S01]  /*4530*/  HMMA.16816.F32 R44, R12.reuse, R82, R40 ;  /* 0x000000520c2c723c */ /* 0x040fe20000001828 */
[----:B------:R-:W2:Y:S07]  /*4540*/  LDSM.16.M88.4 R80, [R202+0x5000] ;  /* 0x00500000ca50783b */ /* 0x000eae0000000200 */
[C---:B---3--:R-:W-:Y:S08]  /*4550*/  HMMA.16816.F32 R40, R12.reuse, R56, R48 ;  /* 0x000000380c28723c */ /* 0x048ff00000001830 */
[----:B------:R-:W-:Y:S08]  /*4560*/  HMMA.16816.F32 R16, R12, R58, R16 ;  /* 0x0000003a0c10723c */ /* 0x000ff00000001810 */
[C---:B-1----:R-:W-:Y:S08]  /*4570*/  HMMA.16816.F32 R12, R8.reuse, R64, R36 ;  /* 0x00000040080c723c */ /* 0x042ff00000001824 */
[C---:B----4-:R-:W-:Y:S08]  /*4580*/  HMMA.16816.F32 R36, R8.reuse, R72, R28 ;  /* 0x000000480824723c */ /* 0x050ff0000000181c */
[C---:B------:R-:W-:Y:S01]  /*4590*/  HMMA.16816.F32 R32, R8.reuse, R66, R32 ;  /* 0x000000420820723c */ /* 0x040fe20000001820 */
[----:B------:R-:W1:Y:S07]  /*45a0*/  LDSM.16.M88.4 R64, [R202+0x5800] ;  /* 0x00580000ca40783b */ /* 0x000e6e0000000200 */
[C---:B------:R-:W-:Y:S01]  /*45b0*/  HMMA.16816.F32 R28, R8.reuse, R74, R24 ;  /* 0x0000004a081c723c */ /* 0x040fe20000001818 */
[----:B------:R-:W-:Y:S07]  /*45c0*/  LDSM.16.M88.4 R72, [R201+-0x1800] ;  /* 0xffe80000c948783b */ /* 0x000fee0000000200 */
[C---:B------:R-:W-:Y:S01]  /*45d0*/  HMMA.16816.F32 R24, R8.reuse, R84, R20 ;  /* 0x000000540818723c */ /* 0x040fe20000001814 */
[----:B------:R-:W3:Y:S07]  /*45e0*/  LDSM.16.M88.4 R20, [R210+0x8000] ;  /* 0x00800000d214783b */ /* 0x000eee0000000200 */
[C---:B------:R-:W-:Y:S01]  /*45f0*/  HMMA.16816.F32 R56, R8.reuse, R86, R44 ;  /* 0x000000560838723c */ /* 0x040fe2000000182c */
[----:B------:R-:W-:Y:S07]  /*4600*/  LDSM.16.M88.4 R84, [R201+-0x800] ;  /* 0xfff80000c954783b */ /* 0x000fee0000000200 */
[C---:B--2---:R-:W-:Y:S01]  /*4610*/  HMMA.16816.F32 R48, R8.reuse, R52, R40 ;  /* 0x000000340830723c */ /* 0x044fe20000001828 */
[----:B------:R-:W-:Y:S07]  /*4620*/  LDSM.16.M88.4 R40, [R201+-0x1000] ;  /* 0xfff00000c928783b */ /* 0x000fee0000000200 */
[----:B------:R-:W-:Y:S01]  /*4630*/  HMMA.16816.F32 R44, R8, R54, R16 ;  /* 0x00000036082c723c */ /* 0x000fe20000001810 */
[----:B------:R-:W-:Y:S07]  /*4640*/  LDSM.16.M88.4 R16, [R208+0xc000] ;  /* 0x00c00000d010783b */ /* 0x000fee0000000200 */
[C---:B-----5:R-:W-:Y:S08]  /*4650*/  HMMA.16816.F32 R8, R4.reuse, R60, R12 ;  /* 0x0000003c0408723c */ /* 0x060ff0000000180c */
[C---:B------:R-:W-:Y:S01]  /*4660*/  HMMA.16816.F32 R12, R4.reuse, R62, R32 ;  /* 0x0000003e040c723c */ /* 0x040fe20000001820 */
[----:B------:R-:W2:Y:S07]  /*4670*/  LDSM.16.M88.4 R60, [R200+0x6000] ;  /* 0x00600000c83c783b */ /* 0x000eae0000000200 */
[C---:B------:R-:W-:Y:S08]  /*4680*/  HMMA.16816.F32 R52, R4.reuse, R78, R28 ;  /* 0x0000004e0434723c */ /* 0x040ff0000000181c */
[C---:B------:R-:W-:Y:S08]  /*4690*/  HMMA.16816.F32 R36, R4.reuse, R76, R36 ;  /* 0x0000004c0424723c */ /* 0x040ff00000001824 */
[C---:B------:R-:W-:Y:S08]  /*46a0*/  HMMA.16816.F32 R32, R4.reuse, R80, R24 ;  /* 0x000000500420723c */ /* 0x040ff00000001818 */
[C---:B------:R-:W-:Y:S01]  /*46b0*/  HMMA.16816.F32 R28, R4.reuse, R82, R56 ;  /* 0x00000052041c723c */ /* 0x040fe20000001838 */
[----:B------:R-:W-:Y:S07]  /*46c0*/  LDSM.16.M88.4 R56, [R201] ;  /* 0x00000000c938783b */ /* 0x000fee0000000200 */
[C---:B-1----:R-:W-:Y:S08]  /*46d0*/  HMMA.16816.F32 R48, R4.reuse, R64, R48 ;  /* 0x000000400430723c */ /* 0x042ff00000001830 */
[----:B------:R-:W-:Y:S01]  /*46e0*/  HMMA.16816.F32 R92, R4, R66, R44 ;  /* 0x00000042045c723c */ /* 0x000fe2000000182c */
[----:B------:R-:W-:Y:S04]  /*46f0*/  LDSM.16.M88.4 R44, [R135+0x6000] ;  /* 0x00600000872c783b */ /* 0x000fe80000000200 */
[----:B------:R-:W-:Y:S03]  /*4700*/  LDSM.16.M88.4 R64, [R135+0x6800] ;  /* 0x006800008740783b */ /* 0x000fe60000000200 */
[C---:B---3--:R-:W-:Y:S01]  /*4710*/  HMMA.16816.F32 R4, R20.reuse, R68, R8 ;  /* 0x000000441404723c */ /* 0x048fe20000001808 */
[----:B------:R-:W-:Y:S07]  /*4720*/  LDSM.16.M88.4 R8, [R211+0xc000] ;  /* 0x00c00000d308783b */ /* 0x000fee0000000200 */
[C---:B------:R-:W-:Y:S01]  /*4730*/  HMMA.16816.F32 R24, R20.reuse, R70, R12 ;  /* 0x000000461418723c */ /* 0x040fe2000000180c */
[----:B------:R-:W1:Y:S07]  /*4740*/  LDSM.16.M88.4 R12, [R209+0xc000] ;  /* 0x00c00000d10c783b */ /* 0x000e6e0000000200 */
[----:B------:R-:W-:Y:S01]  /*4750*/  HMMA.16816.F32 R68, R20, R74, R52 ;  /* 0x0000004a1444723c */ /* 0x000fe20000001834 */
[----:B------:R-:W3:Y:S07]  /*4760*/  LDSM.16.M88.4 R52, [R200+0x6800] ;  /* 0x00680000c834783b */ /* 0x000eee0000000200 */
[----:B--2---:R-:W-:Y:S08]  /*4770*/  HMMA.16816.F32 R4, R16, R60, R4 ;  /* 0x0000003c1004723c */ /* 0x004ff00000001804 */
[C---:B------:R-:W-:Y:S01]  /*4780*/  HMMA.16816.F32 R88, R20.reuse, R84, R48 ;  /* 0x000000541458723c */ /* 0x040fe20000001830 */
[----:B------:R-:W2:Y:S07]  /*4790*/  LDSM.16.M88.4 R48, [R202+0x6000] ;  /* 0x00600000ca30783b */ /* 0x000eae0000000200 */
[----:B------:R-:W-:Y:S08]  /*47a0*/  HMMA.16816.F32 R76, R20, R42, R28 ;  /* 0x0000002a144c723c */ /* 0x000ff0000000181c */
[----:B------:R-:W-:Y:S01]  /*47b0*/  HMMA.16816.F32 R28, R16, R62, R24 ;  /* 0x0000003e101c723c */ /* 0x000fe20000001818 */
[----:B------:R-:W-:Y:S07]  /*47c0*/  LDSM.16.M88.4 R60, [R202+0x6800] ;  /* 0x00680000ca3c783b */ /* 0x000fee0000000200 */
[----:B------:R-:W-:Y:S01]  /*47d0*/  HMMA.16816.F32 R36, R20, R72, R36 ;  /* 0x000000481424723c */ /* 0x000fe20000001824 */
[----:B------:R-:W-:Y:S07]  /*47e0*/  LDSM.16.M88.4 R72, [R200+0x7800] ;  /* 0x00780000c848783b */ /* 0x000fee0000000200 */
[C---:B-1----:R-:W-:Y:S01]  /*47f0*/  HMMA.16816.F32 R24, R12.reuse, R44, R4 ;  /* 0x0000002c0c18723c */ /* 0x042fe20000001804 */
[----:B------:R-:W1:Y:S07]  /*4800*/  LDSM.16.M88.4 R4, [R210+0xc000] ;  /* 0x00c00000d204783b */ /* 0x000e6e0000000200 */
[----:B------:R-:W-:Y:S01]  /*4810*/  HMMA.16816.F32 R28, R12, R46, R28 ;  /* 0x0000002e0c1c723c */ /* 0x000fe2000000181c */
[----:B------:R-:W4:Y:S07]  /*4820*/  LDSM.16.M88.4 R44, [R200+0x7000] ;  /* 0x00700000c82c783b */ /* 0x000f2e0000000200 */
[----:B------:R-:W-:Y:S08]  /*4830*/  HMMA.16816.F32 R80, R20, R40, R32 ;  /* 0x000000281450723c */ /* 0x000ff00000001820 */
[----:B---3--:R-:W-:Y:S08]  /*4840*/  HMMA.16816.F32 R32, R16, R52, R36 ;  /* 0x000000341020723c */ /* 0x008ff00000001824 */
        /* <DEDUP_REMOVED lines=8> */
[----:B----4-:R-:W-:Y:S08]  /*48d0*/  HMMA.16816.F32 R20, R16, R44, R80 ;  /* 0x0000002c1014723c */ /* 0x010ff00000001850 */
[----:B------:R-:W-:Y:S01]  /*48e0*/  HMMA.16816.F32 R32, R12, R66, R40 ;  /* 0x000000420c20723c */ /* 0x000fe20000001828 */
[----:B------:R-:W-:-:S07]  /*48f0*/  FMUL.FTZ R0, R48, c[0x0][0x320] ;  /* 0x0000c80030007a20 */ /* 0x000fce0000410000 */
[----:B------:R-:W-:Y:S01]  /*4900*/  HMMA.16816.F32 R28, R4, R58, R28 ;  /* 0x0000003a041c723c */ /* 0x000fe2000000181c */
[----:B------:R-:W1:Y:S07]  /*4910*/  LDSM.16.M88.4 R56, [R202+0x7000] ;  /* 0x00700000ca38783b */ /* 0x000e6e0000000200 */
[----:B------:R-:W-:Y:S08]  /*4920*/  HMMA.16816.F32 R36, R8, R60, R36 ;  /* 0x0000003c0824723c */ /* 0x000ff00000001824 */
[----:B------:R-:W-:Y:S01]  /*4930*/  HMMA.16816.F32 R44, R16, R46, R76 ;  /* 0x0000002e102c723c */ /* 0x000fe2000000184c */
[----:B------:R4:W1:Y:S07]  /*4940*/  MUFU.TANH R76, R0 ;  /* 0x00000000004c7308 */ /* 0x00086e0000002400 */
[----:B--2---:R-:W-:Y:S08]  /*4950*/  HMMA.16816.F32 R24, R12, R68, R20 ;  /* 0x000000440c18723c */ /* 0x004ff00000001814 */
[----:B------:R-:W-:Y:S01]  /*4960*/  HMMA.16816.F32 R20, R8, R62, R32 ;  /* 0x0000003e0814723c */ /* 0x000fe20000001820 */
[----:B----4-:R-:W-:Y:S01]  /*4970*/  FMUL.FTZ R0, R49, c[0x0][0x320] ;  /* 0x0000c80031007a20 */ /* 0x010fe20000410000 */
[----:B------:R-:W2:Y:S06]  /*4980*/  LDSM.16.M88.4 R60, [R135+0x7800] ;  /* 0x00780000873c783b */ /* 0x000eac0000000200 */
[----:B------:R-:W-:Y:S01]  /*4990*/  HMMA.16816.F32 R64, R16, R72, R88 ;  /* 0x000000481040723c */ /* 0x000fe20000001858 */
[----:B------:R4:W1:Y:S07]  /*49a0*/  MUFU.TANH R72, R0 ;  /* 0x0000000000487308 */ /* 0x00086e0000002400 */
[----:B---3--:R-:W-:Y:S08]  /*49b0*/  HMMA.16816.F32 R36, R4, R52, R36 ;  /* 0x000000340424723c */ /* 0x008ff00000001824 */
[----:B------:R-:W-:Y:S01]  /*49c0*/  HMMA.16816.F32 R40, R12, R70, R44 ;  /* 0x000000460c28723c */ /* 0x000fe2000000182c */
[----:B----4-:R-:W-:Y:S01]  /*49d0*/  FMUL.FTZ R0, R50, c[0x0][0x320] ;  /* 0x0000c80032007a20 */ /* 0x010fe20000410000 */
[----:B------:R-:W3:Y:S03]  /*49e0*/  LDSM.16.M88.4 R44, [R202+0x7800] ;  /* 0x00780000ca2c783b */ /* 0x000ee60000000200 */
[----:B------:R4:W2:Y:S03]  /*49f0*/  MUFU.TANH R77, R0 ;  /* 0x00000000004d7308 */ /* 0x0008a60000002400 */
[----:B-1----:R-:W-:Y:S08]  /*4a00*/  HMMA.16816.F32 R32, R8, R56, R24 ;  /* 0x000000380820723c */ /* 0x002ff00000001818 */
[----:B------:R-:W-:Y:S01]  /*4a10*/  HMMA.16816.F32 R24, R4, R54, R20 ;  /* 0x000000360418723c */ /* 0x000fe20000001814 */
[----:B----4-:R-:W-:-:S02]  /*4a20*/  FMUL.FTZ R0, R51, c[0x0][0x320] ;  /* 0x0000c80033007a20 */ /* 0x010fc40000410000 */
[----:B------:R-:W1:Y:S05]  /*4a30*/  LDSM.16.M88.4 R48, [R201+0x1000] ;  /* 0x00100000c930783b */ /* 0x000e6a0000000200 */
[----:B------:R-:W-:Y:S01]  /*4a40*/  HMMA.16816.F32 R16, R16, R74, R84 ;  /* 0x0000004a1010723c */ /* 0x000fe20000001854 */
[----:B------:R4:W1:Y:S07]  /*4a50*/  MUFU.TANH R73, R0 ;  /* 0x0000000000497308 */ /* 0x00086e0000002400 */
[----:B--2---:R-:W-:Y:S01]  /*4a60*/  HMMA.16816.F32 R20, R12, R60, R64 ;  /* 0x0000003c0c14723c */ /* 0x004fe20000001840 */
[----:B----4-:R-:W-:-:S04]  /*4a70*/  FMUL.FTZ R0, R28, c[0x0][0x320] ;  /* 0x0000c8001c007a20 */ /* 0x010fc80000410000 */
[----:B------:R2:W4:Y:S11]  /*4a80*/  MUFU.TANH R69, R0 ;  /* 0x0000000000457308 */ /* 0x0005360000002400 */
[----:B------:R-:W-:Y:S08]  /*4a90*/  HMMA.16816.F32 R12, R12, R62, R16 ;  /* 0x0000003e0c0c723c */ /* 0x000ff00000001810 */
[----:B---3--:R-:W-:Y:S01]  /*4aa0*/  HMMA.16816.F32 R16, R8, R44, R20 ;  /* 0x0000002c0810723c */ /* 0x008fe20000001814 */
[----:B--2---:R-:W-:-:S07]  /*4ab0*/  FMUL.FTZ R0, R29, c[0x0][0x320] ;  /* 0x0000c8001d007a20 */ /* 0x004fce0000410000 */
[----:B-1----:R-:W-:Y:S01]  /*4ac0*/  HMMA.16816.F32 R32, R4, R48, R32 ;  /* 0x000000300420723c */ /* 0x002fe20000001820 */
[----:B------:R1:W2:Y:S02]  /*4ad0*/  MUFU.TANH R68, R0 ;  /* 0x0000000000447308 */ /* 0x0002a40000002400 */
[----:B-1----:R-:W-:-:S06]  /*4ae0*/  FMUL.FTZ R0, R30, c[0x0][0x320] ;  /* 0x0000c8001e007a20 */ /* 0x002fcc0000410000 */
[----:B------:R1:W3:Y:S02]  /*4af0*/  MUFU.TANH R70, R0 ;  /* 0x0000000000467308 */ /* 0x0002e40000002400 */
[----:B-1----:R-:W-:Y:S02]  /*4b00*/  FMUL.FTZ R0, R31, c[0x0][0x320] ;  /* 0x0000c8001f007a20 */ /* 0x002fe40000410000 */
[C---:B------:R-:W-:Y:S04]  /*4b10*/  HMMA.16816.F32 R28, R8.reuse, R58, R40 ;  /* 0x0000003a081c723c */ /* 0x040fe80000001828 */
[----:B------:R1:W1:Y:S04]  /*4b20*/  MUFU.TANH R56, R0 ;  /* 0x0000000000387308 */ /* 0x0002680000002400 */
[----:B------:R-:W-:Y:S01]  /*4b30*/  HMMA.16816.F32 R8, R8, R46, R12 ;  /* 0x0000002e0808723c */ /* 0x000fe2000000180c */
[----:B-1----:R-:W-:-:S04]  /*4b40*/  FMUL.FTZ R0, R36, c[0x0][0x320] ;  /* 0x0000c80024007a20 */ /* 0x002fc80000410000 */
[----:B------:R1:W1:Y:S11]  /*4b50*/  MUFU.TANH R54, R0 ;  /* 0x0000000000367308 */ /* 0x0002760000002400 */
[----:B------:R-:W-:Y:S01]  /*4b60*/  HMMA.16816.F32 R20, R4, R50, R28 ;  /* 0x000000320414723c */ /* 0x000fe2000000181c */
[----:B-1----:R-:W-:-:S04]  /*4b70*/  FMUL.FTZ R0, R37, c[0x0][0x320] ;  /* 0x0000c80025007a20 */ /* 0x002fc80000410000 */
[----:B------:R1:W1:Y:S02]  /*4b80*/  MUFU.TANH R52, R0 ;  /* 0x0000000000347308 */ /* 0x0002640000002400 */
[----:B-1----:R-:W-:-:S06]  /*4b90*/  FMUL.FTZ R0, R38, c[0x0][0x320] ;  /* 0x0000c80026007a20 */ /* 0x002fcc0000410000 */
[----:B------:R1:W1:Y:S02]  /*4ba0*/  MUFU.TANH R55, R0 ;  /* 0x0000000000377308 */ /* 0x0002640000002400 */
[----:B-1----:R-:W-:Y:S02]  /*4bb0*/  FMUL.FTZ R0, R39, c[0x0][0x320] ;  /* 0x0000c80027007a20 */ /* 0x002fe40000410000 */
[----:B------:R-:W1:Y:S01]  /*4bc0*/  LDSM.16.M88.4 R36, [R201+0x1800] ;  /* 0x00180000c924783b */ /* 0x000e620000000200 */
[----:B------:R-:W-:-:S04]  /*4bd0*/  DEPBAR.LE SB0, 0x0 ;  /* 0x000080000000791a */ /* 0x000fc80000000000 */
[----:B------:R5:W1:Y:S02]  /*4be0*/  MUFU.TANH R53, R0 ;  /* 0x0000000000357308 */ /* 0x000a640000002400 */
[----:B-----5:R-:W-:-:S06]  /*4bf0*/  FMUL.FTZ R0, R24, c[0x0][0x320] ;  /* 0x0000c80018007a20 */ /* 0x020fcc0000410000 */
[----:B------:R5:W2:Y:S01]  /*4c00*/  MUFU.TANH R42, R0 ;  /* 0x00000000002a7308 */ /* 0x000aa20000002400 */
[----:B-1----:R-:W-:Y:S01]  /*4c10*/  HMMA.16816.F32 R12, R4, R36, R16 ;  /* 0x00000024040c723c */ /* 0x002fe20000001810 */
[----:B-----5:R-:W-:-:S06]  /*4c20*/  FMUL.FTZ R0, R25, c[0x0][0x320] ;  /* 0x0000c80019007a20 */ /* 0x020fcc0000410000 */
        /* <DEDUP_REMOVED lines=69> */
.L_x_2210:
[----:B------:R-:W-:Y:S05]  /*5080*/  BRA.DIV ~URZ, `(.L_x_2063) ;  /* 0x00015a127f007947 */ /* 0x000fea000b800000 */
[----:B------:R-:W3:Y:S01]  /*5090*/  SHFL.IDX PT, R0, R10, RZ, 0x181f ;  /* 0x00181fff0a007589 */ /* 0x000ee200000e0000 */
[----:B------:R-:W-:Y:S02]  /*50a0*/  ISETP.GE.AND P0, PT, R217, c[0x0][0x1d4], PT ;  /* 0x00007500d9007a0c */ /* 0x000fe40003f06270 */
[----:B------:R-:W-:Y:S02]  /*50b0*/  ISETP.GE.AND P2, PT, R223, c[0x0][0x1d4], PT ;  /* 0x00007500df007a0c */ /* 0x000fe40003f46270 */
[----:B------:R-:W-:Y:S02]  /*50c0*/  SEL R14, RZ, 0x10, P0 ;  /* 0x00000010ff0e7807 */ /* 0x000fe40000000000 */
[----:B------:R-:W-:Y:S02]  /*50d0*/  SEL R13, RZ, 0x10, P2 ;  /* 0x00000010ff0d7807 */ /* 0x000fe40001000000 */
[----:B---3--:R-:W-:-:S05]  /*50e0*/  IADD3 R2, P1, R0, R103, RZ ;  /* 0x0000006700027210 */ /* 0x008fca0007f3e0ff */
[----:B--2---:R-:W-:Y:S01]  /*50f0*/  IMAD.X R3, R4, 0x1, R96, P1 ;  /* 0x0000000104037824 */ /* 0x004fe200008e0660 */
[----:B------:R-:W-:-:S04]  /*5100*/  IADD3 R8, P1, R0, R104, RZ ;  /* 0x0000006800087210 */ /* 0x000fc80007f3e0ff */
[----:B------:R-:W-:Y:S01]  /*5110*/  @!PT LDS RZ, [RZ] ;  /* 0x00000000fffff984 */ /* 0x000fe20000000800 */
[----:B------:R-:W-:Y:S01]  /*5120*/  @!PT LDS RZ, [RZ] ;  /* 0x00000000fffff984 */ /* 0x000fe20000000800 */
[----:B------:R2:W-:Y:S01]  /*5130*/  LDGSTS.E.BYPASS.LTC128B.128 [R215+0x8100], [R2.64], !P0 ;  /* 0x0810000002d77fae */ /* 0x0005e2000c101d46 */
[----:B------:R-:W-:Y:S01]  /*5140*/  IADD3 R6, P0, R0, R105, RZ ;  /* 0x0000006900067210 */ /* 0x000fe20007f1e0ff */
[----:B------:R-:W-:Y:S01]  /*5150*/  IMAD.X R9, R4, 0x1, R97, P1 ;  /* 0x0000000104097824 */ /* 0x000fe200008e0661 */
[----:B------:R-:W-:-:S03]  /*5160*/  ISETP.GE.AND P1, PT, R222, c[0x0][0x1d4], PT ;  /* 0x00007500de007a0c */ /* 0x000fc60003f26270 */
[----:B------:R-:W-:Y:S01]  /*5170*/  IMAD.X R7, R4, 0x1, R98, P0 ;  /* 0x0000000104077824 */ /* 0x000fe200000e0662 */
[----:B------:R-:W-:Y:S01]  /*5180*/  ISETP.GE.AND P0, PT, R224, c[0x0][0x1d4], PT ;  /* 0x00007500e0007a0c */ /* 0x000fe20003f06270 */
[----:B------:R3:W-:Y:S01]  /*5190*/  LDGSTS.E.BYPASS.LTC128B.128 [R215+0xa100], [R8.64], !P2 ;  /* 0x0a10000008d77fae */ /* 0x0007e2000d101d46 */
[----:B------:R-:W-:-:S07]  /*51a0*/  SEL R12, RZ, 0x10, P1 ;  /* 0x00000010ff0c7807 */ /* 0x000fce0000800000 */
[----:B------:R3:W-:Y:S01]  /*51b0*/  LDGSTS.E.BYPASS.LTC128B.128 [R215+0xc100], [R6.64], !P1 ;  /* 0x0c10000006d77fae */ /* 0x0007e2000c901d46 */
[----:B--2---:R-:W-:-:S03]  /*51c0*/  IADD3 R2, P3, R0, R106, RZ ;  /* 0x0000006a00027210 */ /* 0x004fc60007f7e0ff */
[----:B------:R-:W2:Y:S02]  /*51d0*/  SHFL.IDX PT, R0, R10, 0x1, 0x181f ;  /* 0x00381f000a007f89 */ /* 0x000ea400000e0000 */
[----:B------:R-:W-:Y:S02]  /*51e0*/  IMAD.X R3, R4, 0x1, R99, P3 ;  /* 0x0000000104037824 */ /* 0x000fe400018e0663 */
[----:B------:R4:W1:Y:S04]  /*51f0*/  SHFL.IDX PT, R4, R5, 0x1, 0x181f ;  /* 0x00381f0005047f89 */ /* 0x00086800000e0000 */
[----:B------:R3:W-:Y:S01]  /*5200*/  LDGSTS.E.BYPASS.LTC128B.128 [R215+0xe100], [R2.64], !P0 ;  /* 0x0e10000002d77fae */ /* 0x0007e2000c101d46 */
[----:B-1--4-:R-:W-:-:S03]  /*5210*/  SEL R5, RZ, 0x10, P0 ;  /* 0x00000010ff057807 */ /* 0x012fc60000000000 */
.L_x_2211:
[----:B--23--:R-:W-:Y:S02]  /*5220*/  IADD3 R2, -R14, 0x10, RZ ;  /* 0x000000100e027810 */ /* 0x00cfe40007ffe1ff */
[----:B------:R-:W-:-:S02]  /*5230*/  IADD3 R3, -R13, 0x10, RZ ;  /* 0x000000100d037810 */ /* 0x000fc40007ffe1ff */
[----:B------:R-:W-:Y:S02]  /*5240*/  LOP3.LUT R2, R2, 0xf, RZ, 0xc0, !PT ;  /* 0x0000000f02027812 */ /* 0x000fe400078ec0ff */
[----:B------:R-:W-:Y:S02]  /*5250*/  ISETP.NE.U32.AND P3, PT, R14, RZ, PT ;  /* 0x000000ff0e00720c */ /* 0x000fe40003f65070 */
[----:B------:R-:W-:Y:S02]  /*5260*/  IADD3 R10, P1, P0, R2, R0, R103 ;  /* 0x00000000020a7210 */ /* 0x000fe4000783e067 */
[----:B------:R-:W-:Y:S02]  /*5270*/  LOP3.LUT R2, R3, 0xf, RZ, 0xc0, !PT ;  /* 0x0000000f03027812 */ /* 0x000fe400078ec0ff */
[----:B------:R-:W-:Y:S02]  /*5280*/  IADD3 R3, -R12, 0x10, RZ ;  /* 0x000000100c037810 */ /* 0x000fe40007ffe1ff */
[----:B------:R-:W-:-:S02]  /*5290*/  IADD3.X R11, RZ, R4, R96, P1, P0 ;  /* 0x00000004ff0b7210 */ /* 0x000fc40000fe0460 */
[----:B------:R-:W-:Y:S02]  /*52a0*/  IADD3 R8, P1, P0, R2, R0, R104 ;  /* 0x0000000002087210 */ /* 0x000fe4000783e068 */
[----:B------:R-:W-:Y:S01]  /*52b0*/  LOP3.LUT R2, R3, 0xf, RZ, 0xc0, !PT ;  /* 0x0000000f03027812 */ /* 0x000fe200078ec0ff */
[----:B------:R-:W-:Y:S01]  /*52c0*/  @!PT LDS RZ, [RZ] ;  /* 0x00000000fffff984 */ /* 0x000fe20000000800 */
[----:B------:R-:W-:Y:S01]  /*52d0*/  @!PT LDS RZ, [RZ] ;  /* 0x00000000fffff984 */ /* 0x000fe20000000800 */
[----:B------:R-:W-:Y:S01]  /*52e0*/  @!PT LDS RZ, [RZ] ;  /* 0x00000000fffff984 */ /* 0x000fe20000000800 */
[----:B------:R1:W-:Y:S01]  /*52f0*/  LDGSTS.E.BYPASS.LTC128B.128.ZFILL [R215+0x9100], [R10.64], P3 ;  /* 0x091000000ad77fae */ /* 0x0003e20009941d46 */
[----:B------:R-:W-:Y:S02]  /*5300*/  IADD3 R3, -R5, 0x10, RZ ;  /* 0x0000001005037810 */ /* 0x000fe40007ffe1ff */
[----:B------:R-:W-:Y:S02]  /*5310*/  IADD3.X R9, RZ, R4, R97, P1, P0 ;  /* 0x00000004ff097210 */ /* 0x000fe40000fe0461 */
[----:B------:R-:W-:Y:S02]  /*5320*/  IADD3 R6, P1, P0, R2, R0, R105 ;  /* 0x0000000002067210 */ /* 0x000fe4000783e069 */
[----:B------:R-:W-:-:S02]  /*5330*/  LOP3.LUT R2, R3, 0xf, RZ, 0xc0, !PT ;  /* 0x0000000f03027812 */ /* 0x000fc400078ec0ff */
[----:B------:R-:W-:Y:S02]  /*5340*/  IADD3.X R7, RZ, R4, R98, P1, P0 ;  /* 0x00000004ff077210 */ /* 0x000fe40000fe0462 */
[----:B------:R-:W-:Y:S02]  /*5350*/  IADD3 R2, P1, P0, R2, R0, R106 ;  /* 0x0000000002027210 */ /* 0x000fe4000783e06a */
[----:B------:R-:W-:Y:S02]  /*5360*/  ISETP.NE.U32.AND P2, PT, R13, RZ, PT ;  /* 0x000000ff0d00720c */ /* 0x000fe40003f45070 */
[----:B------:R-:W-:Y:S02]  /*5370*/  IADD3.X R3, RZ, R4, R99, P1, P0 ;  /* 0x00000004ff037210 */ /* 0x000fe40000fe0463 */
[----:B------:R-:W-:Y:S02]  /*5380*/  ISETP.NE.U32.AND P1, PT, R12, RZ, PT ;  /* 0x000000ff0c00720c */ /* 0x000fe40003f25070 */
[----:B------:R-:W-:-:S07]  /*5390*/  ISETP.NE.U32.AND P0, PT, R5, RZ, PT ;  /* 0x000000ff0500720c */ /* 0x000fce0003f05070 */
[----:B------:R1:W-:Y:S04]  /*53a0*/  LDGSTS.E.BYPASS.LTC128B.128.ZFILL [R215+0xb100], [R8.64], P2 ;  /* 0x0b10000008d77fae */ /* 0x0003e80009141d46 */
[----:B------:R1:W-:Y:S04]  /*53b0*/  LDGSTS.E.BYPASS.LTC128B.128.ZFILL [R215+0xd100], [R6.64], P1 ;  /* 0x0d10000006d77fae */ /* 0x0003e80008941d46 */
[----:B------:R1:W-:Y:S02]  /*53c0*/  LDGSTS.E.BYPASS.LTC128B.128.ZFILL [R215+0xf100], [R2.64], P0 ;  /* 0x0f10000002d77fae */ /* 0x0003e40008141d46 */
.L_x_2061:
[----:B--234-:R-:W-:Y:S05]  /*53d0*/  BSYNC B0 ;  /* 0x0000000000007941 */ /* 0x01cfea0003800000 */
.L_x_2060:
[----:B-1----:R-:W-:Y:S01]  /*53e0*/  IMAD.MOV.U32 R0, RZ, RZ, c[0x0][0x2c4] ;  /* 0x0000b100ff007624 */ /* 0x002fe200078e00ff */
[----:B------:R-:W-:Y:S01]  /*53f0*/  ULDC UR4, c[0x0][0x324] ;  /* 0x0000c90000047ab9 */ /* 0x000fe20000000800 */
[----:B------:R-:W-:Y:S01]  /*5400*/  IADD3 R2, R227, 0x1, -R100 ;  /* 0x00000001e3027810 */ /* 0x000fe20007ffe864 */
[----:B------:R-:W-:Y:S01]  /*5410*/  ULOP3.LUT UR4, URZ, UR4, URZ, 0x33, !UPT ;  /* 0x000000043f047292 */ /* 0x000fe2000f8e333f */
[----:B------:R-:W0:Y:S01]  /*5420*/  LDGDEPBAR ;  /* 0x00000000000079af */ /* 0x000e220000000000 */
[----:B------:R-:W-:Y:S01]  /*5430*/  ISETP.NE.AND P0, PT, R0, 0x1, PT ;  /* 0x000000010000780c */ /* 0x000fe20003f05270 */
[----:B------:R-:W-:-:S02]  /*5440*/  IMAD.IADD R0, R243, 0x1, R242 ;  /* 0x00000001f3007824 */ /* 0x000fc400078e02f2 */
        /* <DEDUP_REMOVED lines=9> */
.L_x_2212:
        /* <DEDUP_REMOVED lines=17> */
.L_x_2067:
[----:B------:R-:W-:-:S04]  /*55f0*/  MOV R5, 0x1 ;  /* 0x0000000100057802 */ /* 0x000fc80000000f00 */
[----:B------:R-:W-:-:S13]  /*5600*/  ISETP.NE.AND P0, PT, R5, c[0x0][0x32c], PT ;  /* 0x0000cb0005007a0c */ /* 0x000fda0003f05270 */
[----:B------:R-:W-:-:S05]  /*5610*/  @P0 IMAD.HI.U32 R5, R3, c[0x0][0x330], RZ ;  /* 0x0000cc0003050a27 */ /* 0x000fca00078e00ff */
[----:B------:R-:W-:Y:S02]  /*5620*/  @P0 SHF.R.U32.HI R3, RZ, c[0x0][0x334], R5 ;  /* 0x0000cd00ff030a19 */ /* 0x000fe40000011605 */
.L_x_2068:
[----:B------:R-:W-:Y:S05]  /*5630*/  BSYNC B0 ;  /* 0x0000000000007941 */ /* 0x000fea0003800000 */
.L_x_2066:
[----:B------:R-:W-:-:S04]  /*5640*/  IMAD R3, R3, c[0x0][0x32c], -R100 ;  /* 0x0000cb0003037a24 */ /* 0x000fc800078e0a64 */
[----:B------:R-:W-:-:S05]  /*5650*/  IMAD.IADD R3, R3, 0x1, -R231 ;  /* 0x0000000103037824 */ /* 0x000fca00078e0ae7 */
[----:B------:R-:W-:Y:S02]  /*5660*/  IADD3 R5, R3, c[0x0][0x32c], RZ ;  /* 0x0000cb0003057a10 */ /* 0x000fe40007ffe0ff */
[----:B------:R-:W-:Y:S02]  /*5670*/  IMNMX R0, R0, R3, !PT ;  /* 0x0000000300007217 */ /* 0x000fe40007800200 */
[----:B------:R-:W-:Y:S02]  /*5680*/  IMNMX R2, R2, R5, PT ;  /* 0x0000000502027217 */ /* 0x000fe40003800200 */
.L_x_2065:
        /* <DEDUP_REMOVED lines=51> */
.L_x_2213:
        /* <DEDUP_REMOVED lines=10> */
[----:B-12---:R-:W-:Y:S01]  /*5a60*/  IMAD.MOV.U32 R4, RZ, RZ, 0x1 ;  /* 0x00000001ff047424 */ /* 0x006fe200078e00ff */
[----:B------:R-:W-:-:S04]  /*5a70*/  LOP3.LUT R3, RZ, R3, RZ, 0x33, !PT ;  /* 0x00000003ff037212 */ /* 0x000fc800078e33ff */
[----:B------:R-:W-:-:S13]  /*5a80*/  ISETP.NE.AND P0, PT, R4, c[0x0][0x32c], PT ;  /* 0x0000cb0004007a0c */ /* 0x000fda0003f05270 */
[----:B------:R-:W-:-:S05]  /*5a90*/  @P0 IMAD.HI.U32 R4, R3, c[0x0][0x330], RZ ;  /* 0x0000cc0003040a27 */ /* 0x000fca00078e00ff */
[----:B------:R-:W-:-:S04]  /*5aa0*/  @P0 SHF.R.U32.HI R3, RZ, c[0x0][0x334], R4 ;  /* 0x0000cd00ff030a19 */ /* 0x000fc80000011604 */
[----:B------:R-:W-:Y:S01]  /*5ab0*/  LOP3.LUT R3, RZ, R3, RZ, 0x33, !PT ;  /* 0x00000003ff037212 */ /* 0x000fe200078e33ff */
[----:B------:R-:W-:Y:S05]  /*5ac0*/  BRA `(.L_x_2073) ;  /* 0x0000004000007947 */ /* 0x000fea0003800000 */
.L_x_2072:
[----:B-12---:R-:W-:-:S04]  /*5ad0*/  MOV R4, 0x1 ;  /* 0x0000000100047802 */ /* 0x006fc80000000f00 */
[----:B------:R-:W-:-:S13]  /*5ae0*/  ISETP.NE.AND P0, PT, R4, c[0x0][0x32c], PT ;  /* 0x0000cb0004007a0c */ /* 0x000fda0003f05270 */
[----:B------:R-:W-:-:S05]  /*5af0*/  @P0 IMAD.HI.U32 R4, R3, c[0x0][0x330], RZ ;  /* 0x0000cc0003040a27 */ /* 0x000fca00078e00ff */
[----:B------:R-:W-:Y:S02]  /*5b00*/  @P0 SHF.R.U32.HI R3, RZ, c[0x0][0x334], R4 ;  /* 0x0000cd00ff030a19 */ /* 0x000fe40000011604 */
.L_x_2073:
[----:B------:R-:W-:Y:S05]  /*5b10*/  BSYNC B0 ;  /* 0x0000000000007941 */ /* 0x000fea0003800000 */
.L_x_2071:
[----:B------:R-:W-:-:S04]  /*5b20*/  IMAD R3, R3, c[0x0][0x32c], -R100 ;  /* 0x0000cb0003037a24 */ /* 0x000fc800078e0a64 */
[----:B------:R-:W-:-:S05]  /*5b30*/  IMAD.IADD R3, R3, 0x1, -R231 ;  /* 0x0000000103037824 */ /* 0x000fca00078e0ae7 */
[----:B------:R-:W-:Y:S02]  /*5b40*/  IADD3 R4, R3, c[0x0][0x32c], RZ ;  /* 0x0000cb0003047a10 */ /* 0x000fe40007ffe0ff */
[----:B------:R-:W-:Y:S02]  /*5b50*/  IMNMX R0, R0, R3, !PT ;  /* 0x0000000300007217 */ /* 0x000fe40007800200 */
[----:B------:R-:W-:Y:S02]  /*5b60*/  IMNMX R2, R2, R4, PT ;  /* 0x0000000402027217 */ /* 0x000fe40003800200 */
.L_x_2070:
[C---:B------:R-:W-:Y:S02]  /*5b70*/  ISETP.GT.AND P0, PT, R0.reuse, 0x1, P1 ;  /* 0x000000010000780c */ /* 0x040fe40000f04270 */
[----:B------:R-:W-:Y:S02]  /*5b80*/  ISETP.GT.AND P2, PT, R0, 0x8, P1 ;  /* 0x000000080000780c */ /* 0x000fe40000f44270 */
[C---:B------:R-:W-:Y:S02]  /*5b90*/  ISETP.LT.OR P0, PT, R2.reuse, 0x2, P0 ;  /* 0x000000020200780c */ /* 0x040fe40000701670 */
[----:B------:R-:W-:-:S02]  /*5ba0*/  ISETP.LT.OR P2, PT, R2, 0x9, P2 ;  /* 0x000000090200780c */ /* 0x000fc40001741670 */
[----:B------:R-:W-:Y:S02]  /*5bb0*/  FSEL R7, R73, -INF , !P0 ;  /* 0xff80000049077808 */ /* 0x000fe40004000000 */
[----:B------:R-:W-:Y:S02]  /*5bc0*/  ISETP.GT.AND P0, PT, R0, 0x9, P1 ;  /* 0x000000090000780c */ /* 0x000fe40000f04270 */
[----:B------:R-:W-:Y:S02]  /*5bd0*/  FSEL R12, R70, -INF , !P2 ;  /* 0xff800000460c7808 */ /* 0x000fe40005000000 */
[----:B------:R-:W-:Y:S02]  /*5be0*/  ISETP.LT.OR P0, PT, R2, 0xa, P0 ;  /* 0x0000000a0200780c */ /* 0x000fe40000701670 */
[----:B------:R-:W-:Y:S02]  /*5bf0*/  FMNMX.FTZ R3, R9, R10, !PT ;  /* 0x0000000a09037209 */ /* 0x000fe40007810000 */
[----:B------:R-:W-:-:S02]  /*5c00*/  FSEL R13, R56, -INF , !P0 ;  /* 0xff800000380d7808 */ /* 0x000fc40004000000 */
[C---:B------:R-:W-:Y:S02]  /*5c10*/  ISETP.GT.AND P0, PT, R0.reuse, 0x11, P1 ;  /* 0x000000110000780c */ /* 0x040fe40000f04270 */
[----:B------:R-:W-:Y:S02]  /*5c20*/  ISETP.GT.AND P3, PT, R0, 0x10, P1 ;  /* 0x000000100000780c */ /* 0x000fe40000f64270 */
[----:B------:R-:W-:Y:S02]  /*5c30*/  ISETP.LT.OR P2, PT, R2, 0x12, P0 ;  /* 0x000000120200780c */ /* 0x000fe40000741670 */
[C---:B------:R-:W-:Y:S02]  /*5c40*/  ISETP.GT.AND P0, PT, R0.reuse, 0x18, P1 ;  /* 0x000000180000780c */ /* 0x040fe40000f04270 */
[----:B------:R-:W-:Y:S02]  /*5c50*/  FSEL R17, R53, -INF , !P2 ;  /* 0xff80000035117808 */ /* 0x000fe40005000000 */
[----:B------:R-:W-:-:S02]  /*5c60*/  ISETP.GT.AND P2, PT, R0, RZ, P1 ;  /* 0x000000ff0000720c */ /* 0x000fc40000f44270 */
[----:B------:R-:W-:Y:S02]  /*5c70*/  FMNMX.FTZ R3, R11, R3, !PT ;  /* 0x000000030b037209 */ /* 0x000fe40007810000 */
[C---:B------:R-:W-:Y:S02]  /*5c80*/  ISETP.LT.OR P2, PT, R2.reuse, 0x1, P2 ;  /* 0x000000010200780c */ /* 0x040fe40001741670 */
[C---:B------:R-:W-:Y:S02]  /*5c90*/  ISETP.LT.OR P3, PT, R2.reuse, 0x11, P3 ;  /* 0x000000110200780c */ /* 0x040fe40001f61670 */
[----:B------:R-:W-:Y:S02]  /*5ca0*/  FSEL R6, R77, -INF , !P2 ;  /* 0xff8000004d067808 */ /* 0x000fe40005000000 */
[----:B------:R-:W-:Y:S02]  /*5cb0*/  ISETP.LT.OR P0, PT, R2, 0x19, P0 ;  /* 0x000000190200780c */ /* 0x000fe40000701670 */
[----:B-12---:R-:W-:-:S02]  /*5cc0*/  FMNMX.FTZ R4, R6, R7, !PT ;  /* 0x0000000706047209 */ /* 0x006fc40007810000 */
[----:B------:R-:W-:Y:S02]  /*5cd0*/  FMNMX.FTZ R3, R15, R3, !PT ;  /* 0x000000030f037209 */ /* 0x000fe40007810000 */
[----:B------:R-:W-:Y:S02]  /*5ce0*/  FMNMX.FTZ R4, R12, R4, !PT ;  /* 0x000000040c047209 */ /* 0x000fe40007810000 */
[----:B------:R-:W-:Y:S02]  /*5cf0*/  FSEL R14, R55, -INF , !P3 ;  /* 0xff800000370e7808 */ /* 0x000fe40005800000 */
[----:B------:R-:W-:Y:S02]  /*5d00*/  FMNMX.FTZ R4, R13, R4, !PT ;  /* 0x000000040d047209 */ /* 0x000fe40007810000 */
[----:B------:R-:W-:Y:S02]  /*5d10*/  FSEL R24, R48, -INF , !P0 ;  /* 0xff80000030187808 */ /* 0x000fe40004000000 */
[----:B------:R-:W-:-:S02]  /*5d20*/  ISETP.GT.AND P2, PT, R0, 0x19, P1 ;  /* 0x000000190000780c */ /* 0x000fc40000f44270 */
[----:B------:R-:W-:Y:S02]  /*5d30*/  ISETP.GT.AND P0, PT, R0, 0x20, P1 ;  /* 0x000000200000780c */ /* 0x000fe40000f04270 */
[----:B------:R-:W-:Y:S02]  /*5d40*/  FMNMX.FTZ R3, R16, R3, !PT ;  /* 0x0000000310037209 */ /* 0x000fe40007810000 */
[----:B------:R-:W-:Y:S02]  /*5d50*/  FMNMX.FTZ R4, R14, R4, !PT ;  /* 0x000000040e047209 */ /* 0x000fe40007810000 */
[C---:B------:R-:W-:Y:S02]  /*5d60*/  ISETP.LT.OR P2, PT, R2.reuse, 0x1a, P2 ;  /* 0x0000001a0200780c */ /* 0x040fe40001741670 */
[----:B------:R-:W-:Y:S02]  /*5d70*/  ISETP.LT.OR P0, PT, R2, 0x21, P0 ;  /* 0x000000210200780c */ /* 0x000fe40000701670 */
[----:B------:R-:W-:-:S02]  /*5d80*/  FMNMX.FTZ R3, R18, R3, !PT ;  /* 0x0000000312037209 */ /* 0x000fc40007810000 */
[----:B------:R-:W-:Y:S02]  /*5d90*/  FMNMX.FTZ R4, R17, R4, !PT ;  /* 0x0000000411047209 */ /* 0x000fe40007810000 */
[----:B------:R-:W-:Y:S02]  /*5da0*/  FSEL R25, R43, -INF , !P2 ;  /* 0xff8000002b197808 */ /* 0x000fe40005000000 */
[----:B------:R-:W-:Y:S02]  /*5db0*/  ISETP.GT.AND P2, PT, R0, 0x21, P1 ;  /* 0x000000210000780c */ /* 0x000fe40000f44270 */
[----:B------:R-:W-:Y:S02]  /*5dc0*/  FSEL R91, R40, -INF , !P0 ;  /* 0xff800000285b7808 */ /* 0x000fe40004000000 */
[----:B------:R-:W-:Y:S02]  /*5dd0*/  FMNMX.FTZ R3, R19, R3, !PT ;  /* 0x0000000313037209 */ /* 0x000fe40007810000 */
[----:B------:R-:W-:-:S02]  /*5de0*/  ISETP.GT.AND P0, PT, R0, 0x28, P1 ;  /* 0x000000280000780c */ /* 0x000fc40000f04270 */
[----:B------:R-:W-:Y:S02]  /*5df0*/  FMNMX.FTZ R4, R24, R4, !PT ;  /* 0x0000000418047209 */ /* 0x000fe40007810000 */
[----:B------:R-:W-:Y:S02]  /*5e00*/  ISETP.LT.OR P2, PT, R2, 0x22, P2 ;  /* 0x000000220200780c */ /* 0x000fe40001741670 */
[----:B------:R-:W-:Y:S02]  /*5e10*/  FMNMX.FTZ R3, R20, R3, !PT ;  /* 0x0000000314037209 */ /* 0x000fe40007810000 */
[----:B------:R-:W-:Y:S02]  /*5e20*/  ISETP.LT.OR P0, PT, R2, 0x29, P0 ;  /* 0x000000290200780c */ /* 0x000fe40000701670 */
[----:B------:R-:W-:Y:S02]  /*5e30*/  FMNMX.FTZ R4, R25, R4, !PT ;  /* 0x0000000419047209 */ /* 0x000fe40007810000 */
[----:B------:R-:W-:-:S02]  /*5e40*/  FSEL R90, R34, -INF , !P2 ;  /* 0xff800000225a7808 */ /* 0x000fc40005000000 */
[----:B------:R-:W-:Y:S02]  /*5e50*/  FMNMX.FTZ R3, R99, R3, !PT ;  /* 0x0000000363037209 */ /* 0x000fe40007810000 */
[----:B------:R-:W-:Y:S02]  /*5e60*/  ISETP.GT.AND P2, PT, R0, 0x29, P1 ;  /* 0x000000290000780c */ /* 0x000fe40000f44270 */
[----:B------:R-:W-:Y:S02]  /*5e70*/  FSEL R89, R32, -INF , !P0 ;  /* 0xff80000020597808 */ /* 0x000fe40004000000 */
[----:B------:R-:W-:Y:S02]  /*5e80*/  FMNMX.FTZ R4, R91, R4, !PT ;  /* 0x000000045b047209 */ /* 0x000fe40007810000 */
[----:B------:R-:W-:Y:S02]  /*5e90*/  ISETP.GT.AND P0, PT, R0, 0x30, P1 ;  /* 0x000000300000780c */ /* 0x000fe40000f04270 */
[----:B------:R-:W-:-:S02]  /*5ea0*/  FMNMX.FTZ R3, R98, R3, !PT ;  /* 0x0000000362037209 */ /* 0x000fc40007810000 */
[----:B------:R-:W-:Y:S02]  /*5eb0*/  ISETP.LT.OR P2, PT, R2, 0x2a, P2 ;  /* 0x0000002a0200780c */ /* 0x000fe40001741670 */
[----:B------:R-:W-:Y:S02]  /*5ec0*/  FMNMX.FTZ R4, R90, R4, !PT ;  /* 0x000000045a047209 */ /* 0x000fe40007810000 */
[----:B------:R-:W-:Y:S02]  /*5ed0*/  ISETP.LT.OR P0, PT, R2, 0x31, P0 ;  /* 0x000000310200780c */ /* 0x000fe40000701670 */
[----:B------:R-:W-:Y:S02]  /*5ee0*/  FMNMX.FTZ R3, R97, R3, !PT ;  /* 0x0000000361037209 */ /* 0x000fe40007810000 */
[----:B------:R-:W-:Y:S02]  /*5ef0*/  FSEL R88, R33, -INF , !P2 ;  /* 0xff80000021587808 */ /* 0x000fe40005000000 */
[----:B------:R-:W-:-:S02]  /*5f00*/  ISETP.GT.AND P3, PT, R0, 0x31, P1 ;  /* 0x000000310000780c */ /* 0x000fc40000f64270 */
[----:B------:R-:W-:Y:S02]  /*5f10*/  FMNMX.FTZ R4, R89, R4, !PT ;  /* 0x0000000459047209 */ /* 0x000fe40007810000 */
[----:B------:R-:W-:Y:S02]  /*5f20*/  FSEL R87, R28, -INF , !P0 ;  /* 0xff8000001c577808 */ /* 0x000fe40004000000 */
[C---:B------:R-:W-:Y:S02]  /*5f30*/  ISETP.GT.AND P2, PT, R0.reuse, 0x38, P1 ;  /* 0x000000380000780c */ /* 0x040fe40000f44270 */
[----:B------:R-:W-:Y:S02]  /*5f40*/  ISETP.GT.AND P0, PT, R0, 0x39, P1 ;  /* 0x000000390000780c */ /* 0x000fe40000f04270 */
[----:B------:R-:W-:Y:S02]  /*5f50*/  FMNMX.FTZ R0, R96, R3, !PT ;  /* 0x0000000360007209 */ /* 0x000fe40007810000 */
[----:B------:R-:W-:-:S02]  /*5f60*/  ISETP.LT.OR P3, PT, R2, 0x32, P3 ;  /* 0x000000320200780c */ /* 0x000fc40001f61670 */
[----:B------:R-:W-:Y:S02]  /*5f70*/  FMNMX.FTZ R3, R88, R4, !PT ;  /* 0x0000000458037209 */ /* 0x000fe40007810000 */
[C---:B------:R-:W-:Y:S02]  /*5f80*/  ISETP.LT.OR P1, PT, R2.reuse, 0x39, P2 ;  /* 0x000000390200780c */ /* 0x040fe40001721670 */
[----:B------:R-:W-:Y:S02]  /*5f90*/  FSEL R86, R29, -INF , !P3 ;  /* 0xff8000001d567808 */ /* 0x000fe40005800000 */
[----:B------:R-:W-:Y:S02]  /*5fa0*/  FMNMX.FTZ R0, R95, R0, !PT ;  /* 0x000000005f007209 */ /* 0x000fe40007810000 */
[----:B------:R-:W-:Y:S02]  /*5fb0*/  FMNMX.FTZ R3, R87, R3, !PT ;  /* 0x0000000357037209 */ /* 0x000fe40007810000 */
[----:B------:R-:W-:-:S02]  /*5fc0*/  ISETP.LT.OR P0, PT, R2, 0x3a, P0 ;  /* 0x0000003a0200780c */ /* 0x000fc40000701670 */
[----:B------:R-:W-:Y:S02]  /*5fd0*/  FSEL R85, R27, -INF , !P1 ;  /* 0xff8000001b557808 */ /* 0x000fe40004800000 */
[----:B------:R-:W-:Y:S02]  /*5fe0*/  FMNMX.FTZ R0, R94, R0, !PT ;  /* 0x000000005e007209 */ /* 0x000fe40007810000 */
[----:B------:R-:W-:Y:S02]  /*5ff0*/  FMNMX.FTZ R2, R86, R3, !PT ;  /* 0x0000000356027209 */ /* 0x000fe40007810000 */
[----:B------:R-:W-:Y:S02]  /*6000*/  FSEL R84, R26, -INF , !P0 ;  /* 0xff8000001a547808 */ /* 0x000fe40004000000 */
[----:B------:R-:W-:Y:S02]  /*6010*/  FMNMX.FTZ R0, R93, R0, !PT ;  /* 0x000000005d007209 */ /* 0x000fe40007810000 */
[----:B------:R-:W-:-:S02]  /*6020*/  FMNMX.FTZ R2, R85, R2, !PT ;  /* 0x0000000255027209 */ /* 0x000fc40007810000 */
[----:B------:R-:W-:Y:S02]  /*6030*/  FMNMX.FTZ R4, R92, R0, !PT ;  /* 0x000000005c047209 */ /* 0x000fe40007810000 */
[----:B------:R-:W-:Y:S01]  /*6040*/  FMNMX.FTZ R5, R84, R2, !PT ;  /* 0x0000000254057209 */ /* 0x000fe20007810000 */
[----:B------:R-:W-:Y:S05]  /*6050*/  BRA.DIV ~URZ, `(.L_x_2074) ;  /* 0x00014db27f007947 */ /* 0x000fea000b800000 */
[----:B------:R1:W2:Y:S02]  /*6060*/  SHFL.BFLY PT, R0, R4, 0x2, 0x1f ;  /* 0x0c401f0004007f89 */ /* 0x0002a400000e0000 */
.L_x_2214:
[----:B-12---:R-:W-:Y:S01]  /*6070*/  FMNMX.FTZ R4, R4, R0, !PT ;  /* 0x0000000004047209 */ /* 0x006fe20007810000 */
[----:B------:R-:W-:Y:S05]  /*6080*/  BRA.DIV ~URZ, `(.L_x_2075) ;  /* 0x00014dc27f007947 */ /* 0x000fea000b800000 */
[----:B------:R-:W1:Y:S04]  /*6090*/  SHFL.BFLY PT, R0, R5, 0x2, 0x1f ;  /* 0x0c401f0005007f89 */ /* 0x000e6800000e0000 */
[----:B------:R-:W2:Y:S01]  /*60a0*/  SHFL.BFLY PT, R2, R4, 0x1, 0x1f ;  /* 0x0c201f0004027f89 */ /* 0x000ea200000e0000 */
[----:B-1----:R-:W-:Y:S02]  /*60b0*/  FMNMX.FTZ R5, R5, R0, !PT ;  /* 0x0000000005057209 */ /* 0x002fe40007810000 */
[----:B--2---:R-:W-:-:S03]  /*60c0*/  FMNMX.FTZ R132, R4, R2, !PT ;  /* 0x0000000204847209 */ /* 0x004fc60007810000 */
[----:B------:R1:W2:Y:S04]  /*60d0*/  SHFL.BFLY PT, R3, R5, 0x1, 0x1f ;  /* 0x0c201f0005037f89 */ /* 0x0002a800000e0000 */
.L_x_2215:
[C---:B------:R-:W-:Y:S01]  /*60e0*/  FMUL.FTZ R2, R132.reuse, c[0x0][0x2d0] ;  /* 0x0000b40084027a20 */ /* 0x040fe20000410000 */
[----:B------:R-:W-:Y:S01]  /*60f0*/  FSETP.NEU.FTZ.AND P0, PT, R132, -INF , PT ;  /* 0xff8000008400780b */ /* 0x000fe20003f1d000 */
[----:B------:R-:W-:Y:S01]  /*6100*/  WARPSYNC 0xffffffff ;  /* 0xffffffff00007948 */ /* 0x000fe20003800000 */
[----:B------:R-:W-:Y:S01]  /*6110*/  LDSM.16.MT88.4 R36, [R203+0x800] ;  /* 0x00080000cb24783b */ /* 0x000fe20000004200 */
[----:B------:R-:W-:Y:S02]  /*6120*/  MOV R219, c[0x0][0x2c4] ;  /* 0x0000b10000db7a02 */ /* 0x000fe40000000f00 */
[----:B------:R-:W-:Y:S01]  /*6130*/  FSEL R2, R2, RZ, P0 ;  /* 0x000000ff02027208 */ /* 0x000fe20000000000 */
[----:B------:R-:W-:Y:S01]  /*6140*/  LDSM.16.MT88.4 R44, [R206] ;  /* 0x00000000ce2c783b */ /* 0x000fe20000004200 */
[----:B------:R-:W-:Y:S02]  /*6150*/  ISETP.NE.AND P1, PT, R219, 0x1, PT ;  /* 0x00000001db00780c */ /* 0x000fe40003f25270 */
[----:B------:R-:W-:Y:S01]  /*6160*/  MOV R219, c[0x0][0x32c] ;  /* 0x0000cb0000db7a02 */ /* 0x000fe20000000f00 */
[----:B------:R-:W-:Y:S01]  /*6170*/  FFMA.FTZ R0, R9, c[0x0][0x2d0], -R2 ;  /* 0x0000b40009007a23 */ /* 0x000fe20000010802 */
[----:B------:R-:W-:Y:S01]  /*6180*/  LDSM.16.MT88.4 R40, [R204+0x800] ;  /* 0x00080000cc28783b */ /* 0x000fe20000004200 */
[----:B------:R-:W-:-:S02]  /*6190*/  IADD3 R214, R214, -0x2, RZ ;  /* 0xfffffffed6d67810 */ /* 0x000fc40007ffe0ff */
[----:B------:R3:W-:Y:S01]  /*61a0*/  MUFU.EX2 R113, R0 ;  /* 0x0000000000717308 */ /* 0x0007e20000000800 */
[----:B------:R-:W-:Y:S04]  /*61b0*/  LDSM.16.MT88.4 R28, [R205] ;  /* 0x00000000cd1c783b */ /* 0x000fe80000004200 */
[----:B------:R-:W-:Y:S04]  /*61c0*/  LDSM.16.MT88.4 R68, [R204+0x2000] ;  /* 0x00200000cc44783b */ /* 0x000fe80000004200 */
[----:B------:R-:W-:Y:S04]  /*61d0*/  LDSM.16.MT88.4 R60, [R206+0x800] ;  /* 0x00080000ce3c783b */ /* 0x000fe80000004200 */
[----:B------:R-:W-:Y:S01]  /*61e0*/  LDSM.16.MT88.4 R64, [R205+0x800] ;  /* 0x00080000cd40783b */ /* 0x000fe20000004200 */
[----:B---3--:R-:W-:-:S03]  /*61f0*/  FFMA.FTZ R0, R10, c[0x0][0x2d0], -R2 ;  /* 0x0000b4000a007a23 */ /* 0x008fc60000010802 */
[----:B------:R-:W-:Y:S01]  /*6200*/  LDSM.16.MT88.4 R72, [R206+0x2000] ;  /* 0x00200000ce48783b */ /* 0x000fe20000004200 */
[----:B------:R3:W4:Y:S03]  /*6210*/  MUFU.EX2 R112, R0 ;  /* 0x0000000000707308 */ /* 0x0007260000000800 */
[----:B------:R-:W-:Y:S04]  /*6220*/  LDSM.16.MT88.4 R48, [R203+0x2800] ;  /* 0x00280000cb30783b */ /* 0x000fe80000004200 */
[----:B------:R-:W-:Y:S04]  /*6230*/  LDSM.16.MT88.4 R56, [R205+0x2000] ;  /* 0x00200000cd38783b */ /* 0x000fe80000004200 */
[----:B------:R-:W-:Y:S04]  /*6240*/  LDSM.16.MT88.4 R76, [R206+0x2800] ;  /* 0x00280000ce4c783b */ /* 0x000fe80000004200 */
[----:B------:R-:W-:Y:S01]  /*6250*/  LDSM.16.MT88.4 R80, [R203+0x4000] ;  /* 0x00400000cb50783b */ /* 0x000fe20000004200 */
[----:B---3--:R-:W-:-:S03]  /*6260*/  FFMA.FTZ R0, R11, c[0x0][0x2d0], -R2 ;  /* 0x0000b4000b007a23 */ /* 0x008fc60000010802 */
[----:B------:R-:W3:Y:S01]  /*6270*/  LDSM.16.MT88.4 R8, [R203] ;  /* 0x00000000cb08783b */ /* 0x000ee20000004200 */
[----:B------:R5:W-:Y:S02]  /*6280*/  MUFU.EX2 R117, R0 ;  /* 0x0000000000757308 */ /* 0x000be40000000800 */
[----:B-----5:R-:W-:-:S06]  /*6290*/  FFMA.FTZ R0, R15, c[0x0][0x2d0], -R2 ;  /* 0x0000b4000f007a23 */ /* 0x020fcc0000010802 */
[----:B------:R5:W-:Y:S02]  /*62a0*/  MUFU.EX2 R119, R0 ;  /* 0x0000000000777308 */ /* 0x000be40000000800 */
[--C-:B-----5:R-:W-:Y:S01]  /*62b0*/  FFMA.FTZ R0, R16, c[0x0][0x2d0], -R2.reuse ;  /* 0x0000b40010007a23 */ /* 0x120fe20000010802 */
[----:B--2---:R-:W-:Y:S01]  /*62c0*/  FMNMX.FTZ R16, R3, R5, !PT ;  /* 0x0000000503107209 */ /* 0x004fe20007810000 */
[----:B------:R-:W-:-:S04]  /*62d0*/  FFMA.FTZ R3, R19, c[0x0][0x2d0], -R2 ;  /* 0x0000b40013037a23 */ /* 0x000fc80000010802 */
[----:B------:R2:W-:Y:S01]  /*62e0*/  MUFU.EX2 R129, R0 ;  /* 0x0000000000817308 */ /* 0x0005e20000000800 */
[----:B------:R-:W-:-:S07]  /*62f0*/  FSETP.NEU.FTZ.AND P0, PT, R16, -INF , PT ;  /* 0xff8000001000780b */ /* 0x000fce0003f1d000 */
[----:B------:R5:W-:Y:S01]  /*6300*/  MUFU.EX2 R131, R3 ;  /* 0x0000000300837308 */ /* 0x000be20000000800 */
[----:B--2---:R-:W-:-:S07]  /*6310*/  FFMA.FTZ R0, R18, c[0x0][0x2d0], -R2 ;  /* 0x0000b40012007a23 */ /* 0x004fce0000010802 */
[----:B------:R2:W-:Y:S01]  /*6320*/  MUFU.EX2 R130, R0 ;  /* 0x0000000000827308 */ /* 0x0005e20000000800 */
[----:B-----5:R-:W-:Y:S02]  /*6330*/  FFMA.FTZ R3, R20, c[0x0][0x2d0], -R2 ;  /* 0x0000b40014037a23 */ /* 0x020fe40000010802 */
[----:B------:R-:W5:Y:S05]  /*6340*/  LDSM.16.MT88.4 R20, [R204] ;  /* 0x00000000cc14783b */ /* 0x000f6a0000004200 */
[----:B------:R1:W-:Y:S01]  /*6350*/  MUFU.EX2 R207, R3 ;  /* 0x0000000300cf7308 */ /* 0x0003e20000000800 */
[----:B--2---:R-:W-:-:S05]  /*6360*/  FMUL.FTZ R0, R16, c[0x0][0x2d0] ;  /* 0x0000b40010007a20 */ /* 0x004fca0000410000 */
[----:B------:R-:W-:-:S05]  /*6370*/  FSEL R0, R0, RZ, P0 ;  /* 0x000000ff00007208 */ /* 0x000fca0000000000 */
[----:B-1----:R-:W-:-:S04]  /*6380*/  FFMA.FTZ R3, R6, c[0x0][0x2d0], -R0 ;  /* 0x0000b40006037a23 */ /* 0x002fc80000010800 */
[----:B------:R1:W-:Y:S02]  /*6390*/  MUFU.EX2 R19, R3 ;  /* 0x0000000300137308 */ /* 0x0003e40000000800 */
[----:B-1----:R-:W-:-:S06]  /*63a0*/  FFMA.FTZ R3, R7, c[0x0][0x2d0], -R0 ;  /* 0x0000b40007037a23 */ /* 0x002fcc0000010800 */
[----:B------:R1:W2:Y:S02]  /*63b0*/  MUFU.EX2 R18, R3 ;  /* 0x0000000300127308 */ /* 0x0002a40000000800 */
[----:B-1----:R-:W-:Y:S01]  /*63c0*/  FFMA.FTZ R3, R12, c[0x0][0x2d0], -R0 ;  /* 0x0000b4000c037a23 */ /* 0x002fe20000010800 */
[----:B----4-:R-:W-:-:S05]  /*63d0*/  F2FP.PACK_AB R12, R112, R113 ;  /* 0x00000071700c723e */ /* 0x010fca00000000ff */
[----:B------:R1:W-:Y:S02]  /*63e0*/  MUFU.EX2 R116, R3 ;  /* 0x0000000300747308 */ /* 0x0003e40000000800 */
[----:B-1----:R-:W-:Y:S01]  /*63f0*/  FFMA.FTZ R3, R13, c[0x0][0x2d0], -R0 ;  /* 0x0000b4000d037a23 */ /* 0x002fe20000010800 */
[----:B--2---:R-:W-:-:S05]  /*6400*/  F2FP.PACK_AB R13, R18, R19 ;  /* 0x00000013120d723e */ /* 0x004fca00000000ff */
[----:B------:R1:W2:Y:S02]  /*6410*/  MUFU.EX2 R118, R3 ;  /* 0x0000000300767308 */ /* 0x0002a40000000800 */
[----:B-1----:R-:W-:Y:S01]  /*6420*/  FFMA.FTZ R3, R14, c[0x0][0x2d0], -R0 ;  /* 0x0000b4000e037a23 */ /* 0x002fe20000010800 */
[----:B------:R-:W-:Y:S02]  /*6430*/  F2FP.PACK_AB R14, R119, R117 ;  /* 0x00000075770e723e */ /* 0x000fe400000000ff */
[----:B--2---:R-:W-:-:S03]  /*6440*/  F2FP.PACK_AB R15, R118, R116 ;  /* 0x00000074760f723e */ /* 0x004fc600000000ff */
[----:B------:R1:W-:Y:S04]  /*6450*/  MUFU.EX2 R128, R3 ;  /* 0x0000000300807308 */ /* 0x0003e80000000800 */
[C---:B---3--:R-:W-:Y:S07]  /*6460*/  HMMA.16816.F32 R4, R12.reuse, R8, RZ ;  /* 0x000000080c04723c */ /* 0x048fee00000018ff */
[----:B------:R-:W-:Y:S01]  /*6470*/  F2FP.PACK_AB R8, R130, R129 ;  /* 0x000000818208723e */ /* 0x000fe200000000ff */
[----:B-----5:R-:W-:Y:S01]  /*6480*/  HMMA.16816.F32 R32, R12, R20, RZ ;  /* 0x000000140c20723c */ /* 0x020fe200000018ff */
[----:B-1----:R-:W-:-:S02]  /*6490*/  FFMA.FTZ R3, R17, c[0x0][0x2d0], -R0 ;  /* 0x0000b40011037a23 */ /* 0x002fc40000010800 */
[----:B------:R-:W-:Y:S02]  /*64a0*/  FADD.FTZ R17, R19, R18 ;  /* 0x0000001213117221 */ /* 0x000fe40000010000 */
[----:B------:R1:W2:Y:S01]  /*64b0*/  MUFU.EX2 R133, R3 ;  /* 0x0000000300857308 */ /* 0x0002a20000000800 */
[--C-:B------:R-:W-:Y:S02]  /*64c0*/  FFMA.FTZ R19, R97, c[0x0][0x2d0], -R2.reuse ;  /* 0x0000b40061137a23 */ /* 0x100fe40000010802 */
[----:B------:R-:W-:Y:S01]  /*64d0*/  HMMA.16816.F32 R20, R12, R22, RZ ;  /* 0x000000160c14723c */ /* 0x000fe200000018ff */
[----:B------:R-:W-:Y:S02]  /*64e0*/  FADD.FTZ R17, R116, R17 ;  /* 0x0000001174117221 */ /* 0x000fe40000010000 */
[----:B------:R-:W-:-:S05]  /*64f0*/  FFMA.FTZ R18, R96, c[0x0][0x2d0], -R2 ;  /* 0x0000b40060127a23 */ /* 0x000fca0000010802 */
[----:B------:R-:W-:Y:S01]  /*6500*/  HMMA.16816.F32 R52, R12, R46, RZ ;  /* 0x0000002e0c34723c */ /* 0x000fe200000018ff */
[----:B-1----:R-:W-:Y:S01]  /*6510*/  FFMA.FTZ R3, R24, c[0x0][0x2d0], -R0 ;  /* 0x0000b40018037a23 */ /* 0x002fe20000010800 */
[----:B--2---:R-:W-:-:S03]  /*6520*/  F2FP.PACK_AB R9, R133, R128 ;  /* 0x000000808509723e */ /* 0x004fc600000000ff */
[----:B------:R1:W-:Y:S02]  /*6530*/  MUFU.EX2 R134, R3 ;  /* 0x0000000300867308 */ /* 0x0003e40000000800 */
[----:B-1----:R-:W-:Y:S02]  /*6540*/  FFMA.FTZ R3, R25, c[0x0][0x2d0], -R0 ;  /* 0x0000b40019037a23 */ /* 0x002fe40000010800 */
[----:B------:R-:W-:Y:S04]  /*6550*/  HMMA.16816.F32 R24, R12, R10, RZ ;  /* 0x0000000a0c18723c */ /* 0x000fe800000018ff */
[----:B------:R-:W1:Y:S03]  /*6560*/  MUFU.EX2 R212, R3 ;  /* 0x0000000300d47308 */ /* 0x000e660000000800 */
[----:B------:R-:W-:-:S02]  /*6570*/  F2FP.PACK_AB R10, R207, R131 ;  /* 0x00000083cf0a723e */ /* 0x000fc400000000ff */
        /* <DEDUP_REMOVED lines=49> */
[--C-:B------:R-:W-:Y:S01]  /*6890*/  FFMA.FTZ R32, R86, c[0x0][0x2d0], -R0.reuse ;  /* 0x0000b40056207a23 */ /* 0x100fe20000010800 */
[----:B------:R-:W-:Y:S01]  /*68a0*/  HMMA.16816.F32 R28, R12, R82, RZ ;  /* 0x000000520c1c723c */ /* 0x000fe200000018ff */
[----:B------:R-:W-:-:S07]  /*68b0*/  FFMA.FTZ R33, R84, c[0x0][0x2d0], -R0 ;  /* 0x0000b40054217a23 */ /* 0x000fce0000010800 */
[----:B------:R-:W-:Y:S07]  /*68c0*/  HMMA.16816.F32 R144, R8, R36, R4 ;  /* 0x000000240890723c */ /* 0x000fee0000001804 */
[--C-:B------:R-:W-:Y:S01]  /*68d0*/  FFMA.FTZ R36, R93, c[0x0][0x2d0], -R2.reuse ;  /* 0x0000b4005d247a23 */ /* 0x100fe20000010802 */
[----:B-1----:R-:W-:Y:S08]  /*68e0*/  HMMA.16816.F32 R4, R12, R40, RZ ;  /* 0x000000280c04723c */ /* 0x002ff000000018ff */
[C---:B------:R-:W-:Y:S07]  /*68f0*/  HMMA.16816.F32 R100, R8.reuse, R34, R20 ;  /* 0x000000220864723c */ /* 0x040fee0000001814 */
[----:B------:R-:W-:Y:S01]  /*6900*/  FFMA.FTZ R35, R92, c[0x0][0x2d0], -R2 ;  /* 0x0000b4005c237a23 */ /* 0x000fe20000010802 */
[----:B------:R-:W-:Y:S01]  /*6910*/  HMMA.16816.F32 R136, R8, R62, R28 ;  /* 0x0000003e0888723c */ /* 0x000fe2000000181c */
[----:B------:R-:W1:Y:S01]  /*6920*/  LDSM.16.MT88.4 R28, [R203+0x6000] ;  /* 0x00600000cb1c783b */ /* 0x000e620000004200 */
[----:B------:R-:W-:-:S06]  /*6930*/  FFMA.FTZ R34, R85, c[0x0][0x2d0], -R0 ;  /* 0x0000b40055227a23 */ /* 0x000fcc0000010800 */
[----:B------:R-:W-:Y:S08]  /*6940*/  HMMA.16816.F32 R20, R12, R46, RZ ;  /* 0x0000002e0c14723c */ /* 0x000ff000000018ff */
[----:B--2---:R-:W-:Y:S08]  /*6950*/  HMMA.16816.F32 R108, R8, R24, R4 ;  /* 0x00000018086c723c */ /* 0x004ff00000001804 */
[----:B------:R-:W-:Y:S08]  /*6960*/  HMMA.16816.F32 R4, R12, R42, RZ ;  /* 0x0000002a0c04723c */ /* 0x000ff000000018ff */
[C---:B------:R-:W-:Y:S01]  /*6970*/  HMMA.16816.F32 R104, R8.reuse, R38, R20 ;  /* 0x000000260868723c */ /* 0x040fe20000001814 */
[----:B------:R-:W2:Y:S11]  /*6980*/  LDSM.16.MT88.4 R20, [R203+0x6800] ;  /* 0x00680000cb14783b */ /* 0x000eb60000004200 */
[----:B------:R-:W-:Y:S04]  /*6990*/  @!UPT UIADD3 URZ, URZ, URZ, URZ ;  /* 0x0000003f3f3ff290 */ /* 0x000fe8000fffe03f */
[----:B------:R-:W-:Y:S01]  /*69a0*/  HMMA.16816.F32 R112, R8, R26, R4 ;  /* 0x0000001a0870723c */ /* 0x000fe20000001804 */
[----:B------:R-:W3:Y:S07]  /*69b0*/  LDSM.16.MT88.4 R24, [R204+0x6000] ;  /* 0x00600000cc18783b */ /* 0x000eee0000004200 */
[----:B-1----:R-:W-:Y:S07]  /*69c0*/  HMMA.16816.F32 R4, R12, R28, RZ ;  /* 0x0000001c0c04723c */ /* 0x002fee00000018ff */
[----:B------:R-:W-:-:S02]  /*69d0*/  FFMA.FTZ R29, R99, c[0x0][0x2d0], -R2 ;  /* 0x0000b400631d7a23 */ /* 0x000fc40000010802 */
[--C-:B------:R-:W-:Y:S11]  /*69e0*/  FFMA.FTZ R28, R98, c[0x0][0x2d0], -R2.reuse ;  /* 0x0000b400621c7a23 */ /* 0x100ff60000010802 */
[----:B------:R-:W-:Y:S04]  /*69f0*/  @!UPT UIADD3 URZ, URZ, URZ, URZ ;  /* 0x0000003f3f3ff290 */ /* 0x000fe8000fffe03f */
[----:B--2---:R-:W-:Y:S08]  /*6a00*/  HMMA.16816.F32 R124, R8, R20, R4 ;  /* 0x00000014087c723c */ /* 0x004ff00000001804 */
[----:B------:R-:W-:Y:S07]  /*6a10*/  HMMA.16816.F32 R4, R12, R30, RZ ;  /* 0x0000001e0c04723c */ /* 0x000fee00000018ff */
[----:B------:R-:W-:-:S02]  /*6a20*/  FFMA.FTZ R30, R95, c[0x0][0x2d0], -R2 ;  /* 0x0000b4005f1e7a23 */ /* 0x000fc40000010802 */
[----:B------:R-:W-:Y:S02]  /*6a30*/  FFMA.FTZ R31, R94, c[0x0][0x2d0], -R2 ;  /* 0x0000b4005e1f7a23 */ /* 0x000fe40000010802 */
[----:B------:R-:W-:-:S04]  /*6a40*/  FADD.FTZ R2, R131, R3 ;  /* 0x0000000383027221 */ /* 0x000fc80000010000 */
[----:B------:R-:W-:-:S09]  /*6a50*/  FADD.FTZ R2, R207, R2 ;  /* 0x00000002cf027221 */ /* 0x000fd20000010000 */
[----:B------:R-:W-:Y:S01]  /*6a60*/  HMMA.16816.F32 R120, R8, R22, R4 ;  /* 0x000000160878723c */ /* 0x000fe20000001804 */
[----:B------:R-:W1:Y:S06]  /*6a70*/  LDSM.16.MT88.4 R20, [R204+0x6800] ;  /* 0x00680000cc14783b */ /* 0x000e6c0000004200 */
[----:B------:R-:W-:-:S04]  /*6a80*/  FADD.FTZ R4, R118, R17 ;  /* 0x0000001176047221 */ /* 0x000fc80000010000 */
[----:B------:R-:W-:Y:S02]  /*6a90*/  FADD.FTZ R17, R128, R4 ;  /* 0x0000000480117221 */ /* 0x000fe40000010000 */
[----:B---3--:R-:W-:Y:S01]  /*6aa0*/  HMMA.16816.F32 R4, R12, R24, RZ ;  /* 0x000000180c04723c */ /* 0x008fe200000018ff */
[----:B------:R-:W-:Y:S01]  /*6ab0*/  MUFU.EX2 R25, R28 ;  /* 0x0000001c00197308 */ /* 0x000fe20000000800 */
[----:B------:R-:W-:Y:S02]  /*6ac0*/  FADD.FTZ R3, R133, R17 ;  /* 0x0000001185037221 */ /* 0x000fe40000010000 */
[----:B------:R-:W-:Y:S02]  /*6ad0*/  FFMA.FTZ R17, R89, c[0x0][0x2d0], -R0 ;  /* 0x0000b40059117a23 */ /* 0x000fe40000010800 */
[----:B------:R-:W-:-:S03]  /*6ae0*/  FADD.FTZ R3, R134, R3 ;  /* 0x0000000386037221 */ /* 0x000fc60000010000 */
[----:B------:R2:W-:Y:S02]  /*6af0*/  MUFU.EX2 R24, R18 ;  /* 0x0000001200187308 */ /* 0x0005e40000000800 */
[--C-:B--2---:R-:W-:Y:S11]  /*6b00*/  FFMA.FTZ R18, R90, c[0x0][0x2d0], -R0.reuse ;  /* 0x0000b4005a127a23 */ /* 0x104ff60000010800 */
[----:B------:R-:W-:Y:S02]  /*6b10*/  @!UPT UIADD3 URZ, URZ, URZ, URZ ;  /* 0x0000003f3f3ff290 */ /* 0x000fe4000fffe03f */
[----:B-1----:R-:W-:Y:S01]  /*6b20*/  HMMA.16816.F32 R116, R8, R20, R4 ;  /* 0x000000140874723c */ /* 0x002fe20000001804 */
[----:B------:R-:W-:Y:S07]  /*6b30*/  MUFU.EX2 R21, R30 ;  /* 0x0000001e00157308 */ /* 0x000fee0000000800 */
[----:B------:R-:W-:Y:S01]  /*6b40*/  HMMA.16816.F32 R4, R12, R26, RZ ;  /* 0x0000001a0c04723c */ /* 0x000fe200000018ff */
[----:B------:R-:W-:Y:S08]  /*6b50*/  MUFU.EX2 R27, R29 ;  /* 0x0000001d001b7308 */ /* 0x000ff00000000800 */
[----:B------:R1:W2:Y:S08]  /*6b60*/  MUFU.EX2 R20, R31 ;  /* 0x0000001f00147308 */ /* 0x0002b00000000800 */
[----:B------:R3:W4:Y:S07]  /*6b70*/  MUFU.EX2 R26, R19 ;  /* 0x00000013001a7308 */ /* 0x00072e0000000800 */
[----:B------:R-:W-:Y:S01]  /*6b80*/  HMMA.16816.F32 R64, R8, R22, R4 ;  /* 0x000000160840723c */ /* 0x000fe20000001804 */
[----:B-1----:R-:W1:Y:S01]  /*6b90*/  LDSM.16.MT88.4 R28, [R206+0x6000] ;  /* 0x00600000ce1c783b */ /* 0x002e620000004200 */
[----:B--2---:R-:W-:Y:S01]  /*6ba0*/  F2FP.PACK_AB R128, R20, R21 ;  /* 0x000000151480723e */ /* 0x004fe200000000ff */
[----:B------:R-:W-:Y:S04]  /*6bb0*/  MUFU.EX2 R18, R18 ;  /* 0x0000001200127308 */ /* 0x000fe80000000800 */
[--C-:B------:R-:W-:Y:S01]  /*6bc0*/  FFMA.FTZ R7, R88, c[0x0][0x2d0], -R0.reuse ;  /* 0x0000b40058077a23 */ /* 0x100fe20000010800 */
[----:B------:R-:W-:Y:S01]  /*6bd0*/  F2FP.PACK_AB R4, R25, R27 ;  /* 0x0000001b1904723e */ /* 0x000fe200000000ff */
[--C-:B---3--:R-:W-:Y:S01]  /*6be0*/  FFMA.FTZ R19, R91, c[0x0][0x2d0], -R0.reuse ;  /* 0x0000b4005b137a23 */ /* 0x108fe20000010800 */
[----:B----4-:R-:W-:Y:S01]  /*6bf0*/  F2FP.PACK_AB R6, R24, R26 ;  /* 0x0000001a1806723e */ /* 0x010fe200000000ff */
[----:B------:R-:W-:-:S02]  /*6c00*/  FFMA.FTZ R5, R87, c[0x0][0x2d0], -R0 ;  /* 0x0000b40057057a23 */ /* 0x000fc40000010800 */
[----:B------:R-:W-:Y:S01]  /*6c10*/  FADD.FTZ R0, R27, R2 ;  /* 0x000000021b007221 */ /* 0x000fe20000010000 */
[----:B------:R-:W-:Y:S01]  /*6c20*/  MUFU.EX2 R7, R7 ;  /* 0x0000000700077308 */ /* 0x000fe20000000800 */
[----:B------:R-:W-:Y:S02]  /*6c30*/  FADD.FTZ R2, R212, R3 ;  /* 0x00000003d4027221 */ /* 0x000fe40000010000 */
[----:B------:R-:W-:-:S04]  /*6c40*/  FADD.FTZ R0, R25, R0 ;  /* 0x0000000019007221 */ /* 0x000fc80000010000 */
[----:B------:R-:W-:-:S04]  /*6c50*/  FADD.FTZ R0, R26, R0 ;  /* 0x000000001a007221 */ /* 0x000fc80000010000 */
[----:B------:R-:W-:Y:S02]  /*6c60*/  FADD.FTZ R0, R24, R0 ;  /* 0x0000000018007221 */ /* 0x000fe40000010000 */
[----:B------:R-:W2:Y:S02]  /*6c70*/  LDSM.16.MT88.4 R24, [R206+0x6800] ;  /* 0x00680000ce18783b */ /* 0x000ea40000004200 */
[----:B------:R-:W-:-:S04]  /*6c80*/  FADD.FTZ R0, R21, R0 ;  /* 0x0000000015007221 */ /* 0x000fc80000010000 */
[----:B------:R-:W-:Y:S02]  /*6c90*/  FADD.FTZ R3, R20, R0 ;  /* 0x0000000014037221 */ /* 0x000fe40000010000 */
[----:B-1----:R-:W-:Y:S01]  /*6ca0*/  HMMA.16816.F32 R20, R12, R28, RZ ;  /* 0x0000001c0c14723c */ /* 0x002fe200000018ff */
[----:B------:R-:W-:Y:S08]  /*6cb0*/  MUFU.EX2 R29, R36 ;  /* 0x00000024001d7308 */ /* 0x000ff00000000800 */
[----:B------:R-:W1:Y:S02]  /*6cc0*/  MUFU.EX2 R28, R35 ;  /* 0x00000023001c7308 */ /* 0x000e640000000800 */
[----:B-1----:R-:W-:Y:S11]  /*6cd0*/  F2FP.PACK_AB R130, R28, R29 ;  /* 0x0000001d1c82723e */ /* 0x002ff600000000ff */
[----:B------:R-:W-:Y:S02]  /*6ce0*/  @!UPT UIADD3 URZ, URZ, URZ, URZ ;  /* 0x0000003f3f3ff290 */ /* 0x000fe4000fffe03f */
[----:B--2---:R-:W-:Y:S01]  /*6cf0*/  HMMA.16816.F32 R48, R8, R24, R20 ;  /* 0x000000180830723c */ /* 0x004fe20000001814 */
[----:B------:R-:W1:Y:S07]  /*6d00*/  MUFU.EX2 R25, R19 ;  /* 0x0000001300197308 */ /* 0x000e6e0000000800 */
[----:B------:R-:W-:Y:S01]  /*6d10*/  HMMA.16816.F32 R20, R12, R30, RZ ;  /* 0x0000001e0c14723c */ /* 0x000fe200000018ff */
[----:B------:R-:W2:Y:S01]  /*6d20*/  MUFU.EX2 R24, R17 ;  /* 0x0000001100187308 */ /* 0x000ea20000000800 */
[----:B-1----:R-:W-:-:S07]  /*6d30*/  FADD.FTZ R0, R25, R2 ;  /* 0x0000000219007221 */ /* 0x002fce0000010000 */
[----:B------:R1:W3:Y:S01]  /*6d40*/  MUFU.EX2 R19, R5 ;  /* 0x0000000500137308 */ /* 0x0002e20000000800 */
[----:B------:R-:W-:Y:S02]  /*6d50*/  FADD.FTZ R2, R18, R0 ;  /* 0x0000000012027221 */ /* 0x000fe40000010000 */
[----:B------:R-:W-:Y:S02]  /*6d60*/  FADD.FTZ R0, R29, R3 ;  /* 0x000000031d007221 */ /* 0x000fe40000010000 */
[----:B--2---:R-:W-:-:S03]  /*6d70*/  FADD.FTZ R2, R24, R2 ;  /* 0x0000000218027221 */ /* 0x004fc60000010000 */
[----:B------:R-:W2:Y:S01]  /*6d80*/  MUFU.EX2 R17, R32 ;  /* 0x0000002000117308 */ /* 0x000ea20000000800 */
[----:B------:R-:W-:Y:S02]  /*6d90*/  FADD.FTZ R225, R28, R0 ;  /* 0x000000001ce17221 */ /* 0x000fe40000010000 */
[C---:B------:R-:W-:Y:S01]  /*6da0*/  FADD.FTZ R0, R7.reuse, R2 ;  /* 0x0000000207007221 */ /* 0x040fe20000010000 */
[----:B------:R-:W-:-:S03]  /*6db0*/  F2FP.PACK_AB R7, R7, R24 ;  /* 0x000000180707723e */ /* 0x000fc600000000ff */
[----:B------:R-:W-:Y:S01]  /*6dc0*/  HMMA.16816.F32 R40, R8, R26, R20 ;  /* 0x0000001a0828723c */ /* 0x000fe20000001814 */
[----:B------:R-:W4:Y:S01]  /*6dd0*/  LDSM.16.MT88.4 R20, [R205+0x6000] ;  /* 0x00600000cd14783b */ /* 0x000f220000004200 */
[----:B-1----:R-:W-:Y:S01]  /*6de0*/  F2FP.PACK_AB R5, R18, R25 ;  /* 0x000000191205723e */ /* 0x002fe200000000ff */
[----:B------:R-:W1:Y:S01]  /*6df0*/  MUFU.EX2 R3, R34 ;  /* 0x0000002200037308 */ /* 0x000e620000000800 */
[----:B---3--:R-:W-:Y:S01]  /*6e00*/  FADD.FTZ R0, R19, R0 ;  /* 0x0000000013007221 */ /* 0x008fe20000010000 */
[----:B--2---:R-:W-:-:S06]  /*6e10*/  F2FP.PACK_AB R129, R17, R19 ;  /* 0x000000131181723e */ /* 0x004fcc00000000ff */
[----:B------:R-:W2:Y:S01]  /*6e20*/  MUFU.EX2 R2, R33 ;  /* 0x0000002100027308 */ /* 0x000ea20000000800 */
[----:B------:R-:W-:-:S04]  /*6e30*/  FADD.FTZ R0, R17, R0 ;  /* 0x0000000011007221 */ /* 0x000fc80000010000 */
[----:B-1----:R-:W-:Y:S01]  /*6e40*/  FADD.FTZ R0, R3, R0 ;  /* 0x0000000003007221 */ /* 0x002fe20000010000 */
[----:B--2---:R-:W-:-:S03]  /*6e50*/  F2FP.PACK_AB R131, R2, R3 ;  /* 0x000000030283723e */ /* 0x004fc600000000ff */
[----:B------:R-:W-:Y:S01]  /*6e60*/  FADD.FTZ R221, R2, R0 ;  /* 0x0000000002dd7221 */ /* 0x000fe20000010000 */
[----:B------:R-:W-:Y:S01]  /*6e70*/  MOV R0, R242 ;  /* 0x000000f200007202 */ /* 0x000fe20000000f00 */
[----:B------:R-:W-:-:S05]  /*6e80*/  @P1 IMAD.HI.U32 R2, R242, c[0x0][0x2c8], RZ ;  /* 0x0000b200f2021a27 */ /* 0x000fca00078e00ff */
[----:B------:R-:W-:Y:S02]  /*6e90*/  @P1 SHF.R.U32.HI R0, RZ, c[0x0][0x2cc], R2 ;  /* 0x0000b300ff001a19 */ /* 0x000fe40000011602 */
[----:B------:R-:W-:Y:S02]  /*6ea0*/  ISETP.GE.AND P1, PT, R219, 0x1, PT ;  /* 0x00000001db00780c */ /* 0x000fe40003f26270 */
[----:B------:R-:W-:Y:S01]  /*6eb0*/  IADD3 R2, R213, R0, RZ ;  /* 0x00000000d5027210 */ /* 0x000fe20007ffe0ff */
[----:B----4-:R-:W-:Y:S03]  /*6ec0*/  HMMA.16816.F32 R24, R12, R20, RZ ;  /* 0x000000140c18723c */ /* 0x010fe600000018ff */
[----:B------:R-:W-:-:S05]  /*6ed0*/  IADD3 R0, R2, c[0x0][0x328], RZ ;  /* 0x0000ca0002007a10 */ /* 0x000fca0007ffe0ff */
        /* <DEDUP_REMOVED lines=113> */
.L_x_2078:
[----:B------:R-:W-:-:S04]  /*75f0*/  MOV R2, 0x1 ;  /* 0x0000000100027802 */ /* 0x000fc80000000f00 */
[----:B------:R-:W-:-:S13]  /*7600*/  ISETP.NE.AND P0, PT, R2, c[0x0][0x32c], PT ;  /* 0x0000cb0002007a0c */ /* 0x000fda0003f05270 */
[----:B------:R-:W-:-:S05]  /*7610*/  @P0 IMAD.HI.U32 R2, R3, c[0x0][0x330], RZ ;  /* 0x0000cc0003020a27 */ /* 0x000fca00078e00ff */
[----:B------:R-:W-:Y:S02]  /*7620*/  @P0 SHF.R.U32.HI R3, RZ, c[0x0][0x334], R2 ;  /* 0x0000cd00ff030a19 */ /* 0x000fe40000011602 */
.L_x_2079:
[----:B------:R-:W-:Y:S05]  /*7630*/  BSYNC B0 ;  /* 0x0000000000007941 */ /* 0x000fea0003800000 */
.L_x_2077:
[----:B------:R-:W-:-:S05]  /*7640*/  MOV R2, c[0x0][0x32c] ;  /* 0x0000cb0000027a02 */ /* 0x000fca0000000f00 */
[----:B------:R-:W-:-:S05]  /*7650*/  IMAD R3, R3, R2, c[0x0][0x32c] ;  /* 0x0000cb0003037624 */ /* 0x000fca00078e0202 */
[----:B------:R-:W-:-:S04]  /*7660*/  IMNMX R0, R0, R3, PT ;  /* 0x0000000300007217 */ /* 0x000fc80003800200 */
.L_x_2076:
        /* <DEDUP_REMOVED lines=8> */
.L_x_2101:
        /* <DEDUP_REMOVED lines=8> */
[----:B------:R1:W1:Y:S04]  /*7770*/  LDSM.16.M88.4 R24, [R200+0x1000] ;  /* 0x00100000c818783b */ /* 0x0002680000000200 */
[----:B------:R1:W1:Y:S04]  /*7780*/  LDSM.16.M88.4 R168, [R200+0x1800] ;  /* 0x00180000c8a8783b */ /* 0x0002680000000200 */
[----:B------:R1:W1:Y:S04]  /*7790*/  LDSM.16.M88.4 R172, [R209] ;  /* 0x00000000d1ac783b */ /* 0x0002680000000200 */
[----:B------:R1:W1:Y:S04]  /*77a0*/  LDSM.16.M88.4 R176, [R135] ;  /* 0x0000000087b0783b */ /* 0x0002680000000200 */
[----:B------:R1:W1:Y:S04]  /*77b0*/  LDSM.16.M88.4 R180, [R135+0x800] ;  /* 0x0008000087b4783b */ /* 0x0002680000000200 */
[----:B------:R1:W1:Y:S04]  /*77c0*/  LDSM.16.M88.4 R184, [R135+0x1000] ;  /* 0x0010000087b8783b */ /* 0x0002680000000200 */
[----:B------:R1:W1:Y:S01]  /*77d0*/  LDSM.16.M88.4 R188, [R135+0x1800] ;  /* 0x0018000087bc783b */ /* 0x0002620000000200 */
[----:B------:R-:W-:-:S05]  /*77e0*/  @P0 BRA `(.L_x_2082) ;  /* 0x0000050000000947 */ /* 0x000fca0003800000 */
[----:B------:R-:W-:Y:S01]  /*77f0*/  SHF.R.S32.HI R0, RZ, 0x1f, R218 ;  /* 0x0000001fff007819 */ /* 0x000fe200000114da */
[----:B------:R-:W-:Y:S01]  /*7800*/  IMAD.WIDE.U32 R2, R218, c[0x0][0x208], RZ ;  /* 0x00008200da027a25 */ /* 0x000fe200078e00ff */
[----:B------:R-:W-:Y:S02]  /*7810*/  SHF.R.S32.HI R4, RZ, 0x1f, R216 ;  /* 0x0000001fff047819 */ /* 0x000fe400000114d8 */
[----:B------:R-:W-:Y:S01]  /*7820*/  SHF.R.S32.HI R6, RZ, 0x1f, R222 ;  /* 0x0000001fff067819 */ /* 0x000fe200000114de */
[----:B------:R-:W-:Y:S01]  /*7830*/  IMAD R0, R0, c[0x0][0x208], RZ ;  /* 0x0000820000007a24 */ /* 0x000fe200078e02ff */
[----:B------:R-:W-:Y:S01]  /*7840*/  SHF.R.S32.HI R5, RZ, 0x1f, R224 ;  /* 0x0000001fff057819 */ /* 0x000fe200000114e0 */
[----:B------:R-:W-:Y:S01]  /*7850*/  IMAD R4, R4, c[0x0][0x218], RZ ;  /* 0x0000860004047a24 */ /* 0x000fe200078e02ff */
[----:B------:R-:W-:Y:S01]  /*7860*/  SHF.R.S32.HI R7, RZ, 0x1f, R223 ;  /* 0x0000001fff077819 */ /* 0x000fe200000114df */
[----:B------:R-:W-:Y:S01]  /*7870*/  IMAD R0, R218, c[0x0][0x20c], R0 ;  /* 0x00008300da007a24 */ /* 0x000fe200078e0200 */
[----:B------:R-:W-:Y:S01]  /*7880*/  SHF.L.U64.HI R23, R222, 0x1, R6 ;  /* 0x00000001de177819 */ /* 0x000fe20000010206 */
[----:B------:R-:W-:Y:S01]  /*7890*/  IMAD R4, R216, c[0x0][0x21c], R4 ;  /* 0x00008700d8047a24 */ /* 0x000fe200078e0204 */
[----:B------:R-:W-:Y:S01]  /*78a0*/  SHF.R.S32.HI R6, RZ, 0x1f, R217 ;  /* 0x0000001fff067819 */ /* 0x000fe200000114d9 */
[----:B------:R-:W-:Y:S01]  /*78b0*/  IMAD.IADD R3, R3, 0x1, R0 ;  /* 0x0000000103037824 */ /* 0x000fe200078e0200 */
[C---:B------:R-:W-:Y:S01]  /*78c0*/  SHF.L.U64.HI R28, R224.reuse, 0x1, R5 ;  /* 0x00000001e01c7819 */ /* 0x040fe20000010205 */
[----:B------:R-:W-:Y:S01]  /*78d0*/  IMAD.SHL.U32 R132, R224, 0x2, RZ ;  /* 0x00000002e0847824 */ /* 0x000fe200078e00ff */
[----:B------:R-:W-:Y:S01]  /*78e0*/  SHF.L.U64.HI R22, R223, 0x1, R7 ;  /* 0x00000001df167819 */ /* 0x000fe20000010207 */
[----:B------:R-:W-:Y:S01]  /*78f0*/  IMAD.WIDE.U32 R2, R216, c[0x0][0x218], R2 ;  /* 0x00008600d8027a25 */ /* 0x000fe200078e0002 */
[----:B------:R-:W-:Y:S03]  /*7900*/  SHF.L.U64.HI R21, R217, 0x1, R6 ;  /* 0x00000001d9157819 */ /* 0x000fe60000010206 */
[----:B------:R-:W-:Y:S01]  /*7910*/  IMAD.SHL.U32 R31, R222, 0x2, RZ ;  /* 0x00000002de1f7824 */ /* 0x000fe200078e00ff */
[----:B------:R-:W-:Y:S01]  /*7920*/  IADD3 R0, P0, R238, R2, RZ ;  /* 0x00000002ee007210 */ /* 0x000fe20007f1e0ff */
[----:B------:R-:W-:Y:S02]  /*7930*/  IMAD.SHL.U32 R30, R223, 0x2, RZ ;  /* 0x00000002df1e7824 */ /* 0x000fe400078e00ff */
[----:B------:R-:W-:Y:S01]  /*7940*/  IMAD.SHL.U32 R29, R217, 0x2, RZ ;  /* 0x00000002d91d7824 */ /* 0x000fe200078e00ff */
[----:B------:R-:W-:Y:S02]  /*7950*/  IADD3.X R2, R241, R3, R4, P0, !PT ;  /* 0x00000003f1027210 */ /* 0x000fe400007fe404 */
[C---:B------:R-:W-:Y:S04]  /*7960*/  LEA R20, P0, R0.reuse, c[0x0][0x1f8], 0x1 ;  /* 0x00007e0000147a11 */ /* 0x040fe800078008ff */
[----:B------:R-:W-:Y:S01]  /*7970*/  LEA.HI.X R5, R0, c[0x0][0x1fc], R2, 0x1, P0 ;  /* 0x00007f0000057a11 */ /* 0x000fe200000f0c02 */
[----:B------:R-:W-:-:S06]  /*7980*/  BRA.DIV ~URZ, `(.L_x_2083) ;  /* 0x000135b27f007947 */ /* 0x000fcc000b800000 */
[----:B------:R4:W3:Y:S02]  /*7990*/  SHFL.IDX PT, R4, R5, RZ, 0x181f ;  /* 0x00181fff05047589 */ /* 0x0008e400000e0000 */
.L_x_2216:
[----:B------:R-:W-:-:S05]  /*79a0*/  BRA.DIV ~URZ, `(.L_x_2084) ;  /* 0x000136027f007947 */ /* 0x000fca000b800000 */
[----:B------:R-:W5:Y:S01]  /*79b0*/  SHFL.IDX PT, R0, R20, RZ, 0x181f ;  /* 0x00181fff14007589 */ /* 0x000f6200000e0000 */
[----:B------:R-:W-:Y:S02]  /*79c0*/  ISETP.GE.AND P1, PT, R217, c[0x0][0x1d4], PT ;  /* 0x00007500d9007a0c */ /* 0x000fe40003f26270 */
[----:B------:R-:W-:Y:S04]  /*79d0*/  ISETP.GE.AND P3, PT, R223, c[0x0][0x1d4], PT ;  /* 0x00007500df007a0c */ /* 0x000fe80003f66270 */
[----:B------:R-:W-:Y:S02]  /*79e0*/  SEL R15, RZ, 0x10, P3 ;  /* 0x00000010ff0f7807 */ /* 0x000fe40001800000 */
[C---:B-----5:R-:W-:Y:S02]  /*79f0*/  IADD3 R2, P0, R0.reuse, R29, RZ ;  /* 0x0000001d00027210 */ /* 0x060fe40007f1e0ff */
[----:B------:R-:W-:Y:S03]  /*7a00*/  IADD3 R6, P2, R0, R31, RZ ;  /* 0x0000001f00067210 */ /* 0x000fe60007f5e0ff */
[----:B---3--:R-:W-:Y:S01]  /*7a10*/  IMAD.X R3, R4, 0x1, R21, P0 ;  /* 0x0000000104037824 */ /* 0x008fe200000e0615 */
[----:B------:R-:W-:Y:S01]  /*7a20*/  IADD3 R12, P0, R0, R30, RZ ;  /* 0x0000001e000c7210 */ /* 0x000fe20007f1e0ff */
[C---:B------:R-:W-:Y:S03]  /*7a30*/  IMAD.X R7, R4.reuse, 0x1, R23, P2 ;  /* 0x0000000104077824 */ /* 0x040fe600010e0617 */
[----:B------:R-:W-:Y:S01]  /*7a40*/  @!PT LDS RZ, [RZ] ;  /* 0x00000000fffff984 */ /* 0x000fe20000000800 */
[----:B------:R-:W-:Y:S01]  /*7a50*/  @!PT LDS RZ, [RZ] ;  /* 0x00000000fffff984 */ /* 0x000fe20000000800 */
[----:B------:R3:W-:Y:S01]  /*7a60*/  LDGSTS.E.BYPASS.LTC128B.128 [R215+0x100], [R2.64], !P1 ;  /* 0x0010000002d77fae */ /* 0x0007e2000c901d46 */
[----:B------:R-:W-:Y:S05]  /*7a70*/  IMAD.X R13, R4, 0x1, R22, P0 ;  /* 0x00000001040d7824 */ /* 0x000fea00000e0616 */
[----:B------:R5:W-:Y:S01]  /*7a80*/  LDGSTS.E.BYPASS.LTC128B.128 [R215+0x2100], [R12.64], !P3 ;  /* 0x021000000cd77fae */ /* 0x000be2000d901d46 */
[----:B---3--:R-:W-:Y:S03]  /*7a90*/  IADD3 R2, P0, R0, R132, RZ ;  /* 0x0000008400027210 */ /* 0x008fe60007f1e0ff */
[----:B------:R-:W3:Y:S02]  /*7aa0*/  SHFL.IDX PT, R0, R20, 0x1, 0x181f ;  /* 0x00381f0014007f89 */ /* 0x000ee400000e0000 */
[----:B------:R-:W-:Y:S01]  /*7ab0*/  IMAD.X R3, R4, 0x1, R28, P0 ;  /* 0x0000000104037824 */ /* 0x000fe200000e061c */
[----:B-----5:R-:W-:Y:S01]  /*7ac0*/  SEL R12, RZ, 0x10, P1 ;  /* 0x00000010ff0c7807 */ /* 0x020fe20000800000 */
[----:B------:R5:W4:Y:S01]  /*7ad0*/  SHFL.IDX PT, R4, R5, 0x1, 0x181f ;  /* 0x00381f0005047f89 */ /* 0x000b2200000e0000 */
[----:B------:R-:W-:Y:S02]  /*7ae0*/  ISETP.GE.AND P1, PT, R222, c[0x0][0x1d4], PT ;  /* 0x00007500de007a0c */ /* 0x000fe40003f26270 */
[----:B------:R-:W-:Y:S02]  /*7af0*/  ISETP.GE.AND P0, PT, R224, c[0x0][0x1d4], PT ;  /* 0x00007500e0007a0c */ /* 0x000fe40003f06270 */
[----:B------:R-:W-:Y:S09]  /*7b00*/  SEL R14, RZ, 0x10, P1 ;  /* 0x00000010ff0e7807 */ /* 0x000ff20000800000 */
[----:B------:R2:W-:Y:S04]  /*7b10*/  LDGSTS.E.BYPASS.LTC128B.128 [R215+0x4100], [R6.64], !P1 ;  /* 0x0410000006d77fae */ /* 0x0005e8000c901d46 */
[----:B------:R2:W-:Y:S01]  /*7b20*/  LDGSTS.E.BYPASS.LTC128B.128 [R215+0x6100], [R2.64], !P0 ;  /* 0x0610000002d77fae */ /* 0x0005e2000c101d46 */
[----:B----45:R-:W-:Y:S03]  /*7b30*/  SEL R5, RZ, 0x10, P0 ;  /* 0x00000010ff057807 */ /* 0x030fe60000000000 */
.L_x_2217:
[C---:B--23--:R-:W-:Y:S02]  /*7b40*/  IADD3 R2, -R12.reuse, 0x10, RZ ;  /* 0x000000100c027810 */ /* 0x04cfe40007ffe1ff */
[----:B------:R-:W-:Y:S02]  /*7b50*/  ISETP.NE.U32.AND P2, PT, R12, RZ, PT ;  /* 0x000000ff0c00720c */ /* 0x000fe40003f45070 */
[----:B------:R-:W-:Y:S04]  /*7b60*/  LOP3.LUT R2, R2, 0xf, RZ, 0xc0, !PT ;  /* 0x0000000f02027812 */ /* 0x000fe800078ec0ff */
[----:B------:R-:W-:Y:S04]  /*7b70*/  IADD3 R2, P1, P0, R2, R0, R29 ;  /* 0x0000000002027210 */ /* 0x000fe8000783e01d */
[----:B------:R-:W-:Y:S05]  /*7b80*/  IADD3.X R3, RZ, R4, R21, P1, P0 ;  /* 0x00000004ff037210 */ /* 0x000fea0000fe0415 */
[----:B------:R-:W-:Y:S01]  /*7b90*/  @!PT LDS RZ, [RZ] ;  /* 0x00000000fffff984 */ /* 0x000fe20000000800 */
[----:B------:R-:W-:Y:S01]  /*7ba0*/  @!PT LDS RZ, [RZ] ;  /* 0x00000000fffff984 */ /* 0x000fe20000000800 */
[----:B------:R-:W-:Y:S01]  /*7bb0*/  @!PT LDS RZ, [RZ] ;  /* 0x00000000fffff984 */ /* 0x000fe20000000800 */
[----:B------:R2:W-:Y:S01]  /*7bc0*/  LDGSTS.E.BYPASS.LTC128B.128.ZFILL [R215+0x1100], [R2.64], P2 ;  /* 0x0110000002d77fae */ /* 0x0005e20009141d46 */
[C---:B------:R-:W-:Y:S02]  /*7bd0*/  ISETP.NE.U32.AND P2, PT, R15.reuse, RZ, PT ;  /* 0x000000ff0f00720c */ /* 0x040fe40003f45070 */
[----:B--2---:R-:W-:Y:S04]  /*7be0*/  IADD3 R2, -R15, 0x10, RZ ;  /* 0x000000100f027810 */ /* 0x004fe80007ffe1ff */
[----:B------:R-:W-:Y:S04]  /*7bf0*/  LOP3.LUT R2, R2, 0xf, RZ, 0xc0, !PT ;  /* 0x0000000f02027812 */ /* 0x000fe800078ec0ff */
[----:B------:R-:W-:Y:S02]  /*7c00*/  IADD3 R12, P1, P0, R2, R0, R30 ;  /* 0x00000000020c7210 */ /* 0x000fe4000783e01e */
[----:B------:R-:W-:Y:S02]  /*7c10*/  IADD3 R2, -R14, 0x10, RZ ;  /* 0x000000100e027810 */ /* 0x000fe40007ffe1ff */
[----:B------:R-:W-:Y:S02]  /*7c20*/  IADD3.X R13, RZ, R4, R22, P1, P0 ;  /* 0x00000004ff0d7210 */ /* 0x000fe40000fe0416 */
[----:B------:R-:W-:Y:S03]  /*7c30*/  LOP3.LUT R2, R2, 0xf, RZ, 0xc0, !PT ;  /* 0x0000000f02027812 */ /* 0x000fe600078ec0ff */
[----:B------:R2:W-:Y:S01]  /*7c40*/  LDGSTS.E.BYPASS.LTC128B.128.ZFILL [R215+0x3100], [R12.64], P2 ;  /* 0x031000000cd77fae */ /* 0x0005e20009141d46 */
[----:B------:R-:W-:Y:S02]  /*7c50*/  IADD3 R6, P1, P0, R2, R0, R31 ;  /* 0x0000000002067210 */ /* 0x000fe4000783e01f */
[C---:B------:R-:W-:Y:S02]  /*7c60*/  IADD3 R2, -R5.reuse, 0x10, RZ ;  /* 0x0000001005027810 */ /* 0x040fe40007ffe1ff */
[----:B------:R-:W-:Y:S02]  /*7c70*/  IADD3.X R7, RZ, R4, R23, P1, P0 ;  /* 0x00000004ff077210 */ /* 0x000fe40000fe0417 */
[----:B------:R-:W-:Y:S04]  /*7c80*/  LOP3.LUT R2, R2, 0xf, RZ, 0xc0, !PT ;  /* 0x0000000f02027812 */ /* 0x000fe800078ec0ff */
[----:B------:R-:W-:Y:S04]  /*7c90*/  IADD3 R2, P1, P0, R2, R0, R132 ;  /* 0x0000000002027210 */ /* 0x000fe8000783e084 */
[----:B------:R-:W-:Y:S02]  /*7ca0*/  IADD3.X R3, RZ, R4, R28, P1, P0 ;  /* 0x00000004ff037210 */ /* 0x000fe40000fe041c */
[----:B------:R-:W-:Y:S02]  /*7cb0*/  ISETP.NE.U32.AND P1, PT, R14, RZ, PT ;  /* 0x000000ff0e00720c */ /* 0x000fe40003f25070 */
[----:B------:R-:W-:Y:S11]  /*7cc0*/  ISETP.NE.U32.AND P0, PT, R5, RZ, PT ;  /* 0x000000ff0500720c */ /* 0x000ff60003f05070 */
[----:B------:R2:W-:Y:S04]  /*7cd0*/  LDGSTS.E.BYPASS.LTC128B.128.ZFILL [R215+0x5100], [R6.64], P1 ;  /* 0x0510000006d77fae */ /* 0x0005e80008941d46 */
[----:B------:R2:W-:Y:S02]  /*7ce0*/  LDGSTS.E.BYPASS.LTC128B.128.ZFILL [R215+0x7100], [R2.64], P0 ;  /* 0x0710000002d77fae */ /* 0x0005e40008141d46 */
.L_x_2082:
[----:B------:R-:W-:Y:S05]  /*7cf0*/  BSYNC B0 ;  /* 0x0000000000007941 */ /* 0x000fea0003800000 */
.L_x_2081:
[----:B------:R-:W0:Y:S01]  /*7d00*/  LDGDEPBAR ;  /* 0x00000000000079af */ /* 0x000e220000000000 */
[----:B------:R-:W-:Y:S01]  /*7d10*/  WARPSYNC 0xffffffff ;  /* 0xffffffff00007948 */ /* 0x000fe20003800000 */
[C---:B--23--:R-:W-:Y:S01]  /*7d20*/  HMMA.16816.F32 R4, R32.reuse, R8, RZ ;  /* 0x000000082004723c */ /* 0x04cfe200000018ff */
[----:B------:R-:W-:Y:S02]  /*7d30*/  BSSY B0, `(.L_x_2085) ;  /* 0x0000169000007945 */ /* 0x000fe40003800000 */
[----:B------:R-:W-:Y:S05]  /*7d40*/  ISETP.GT.AND P0, PT, R214, R226, PT ;  /* 0x000000e2d600720c */ /* 0x000fea0003f04270 */
[C---:B------:R-:W-:Y:S08]  /*7d50*/  HMMA.16816.F32 R8, R32.reuse, R10, RZ ;  /* 0x0000000a2008723c */ /* 0x040ff000000018ff */
[C---:B----4-:R-:W-:Y:S08]  /*7d60*/  HMMA.16816.F32 R12, R32.reuse, R16, RZ ;  /* 0x00000010200c723c */ /* 0x050ff000000018ff */
[C---:B------:R-:W-:Y:S08]  /*7d70*/  HMMA.16816.F32 R16, R32.reuse, R18, RZ ;  /* 0x000000122010723c */ /* 0x040ff000000018ff */
[C---:B-1----:R-:W-:Y:S08]  /*7d80*/  HMMA.16816.F32 R20, R32.reuse, R24, RZ ;  /* 0x000000182014723c */ /* 0x042ff000000018ff */
        /* <DEDUP_REMOVED lines=15> */
[----:B------:R-:W3:Y:S07]  /*7e80*/  LDSM.16.M88.4 R172, [R202+0x1000] ;  /* 0x00100000caac783b */ /* 0x000eee0000000200 */
[C---:B-1----:R-:W-:Y:S08]  /*7e90*/  HMMA.16816.F32 R4, R168.reuse, R176, R4 ;  /* 0x000000b0a804723c */ /* 0x042ff00000001804 */
[C---:B------:R-:W-:Y:S01]  /*7ea0*/  HMMA.16816.F32 R8, R168.reuse, R178, R8 ;  /* 0x000000b2a808723c */ /* 0x040fe20000001808 */
[----:B------:R-:W-:Y:S07]  /*7eb0*/  LDSM.16.M88.4 R176, [R201+-0x6000] ;  /* 0xffa00000c9b0783b */ /* 0x000fee0000000200 */
[C---:B--2---:R-:W-:Y:S08]  /*7ec0*/  HMMA.16816.F32 R12, R168.reuse, R180, R12 ;  /* 0x000000b4a80c723c */ /* 0x044ff0000000180c */
[C---:B------:R-:W-:Y:S01]  /*7ed0*/  HMMA.16816.F32 R16, R168.reuse, R182, R16 ;  /* 0x000000b6a810723c */ /* 0x040fe20000001810 */
[----:B------:R-:W-:Y:S07]  /*7ee0*/  LDSM.16.M88.4 R180, [R201+-0x5800] ;  /* 0xffa80000c9b4783b */ /* 0x000fee0000000200 */
[C---:B---3--:R-:W-:Y:S08]  /*7ef0*/  HMMA.16816.F32 R20, R168.reuse, R172, R20 ;  /* 0x000000aca814723c */ /* 0x048ff00000001814 */
[C---:B------:R-:W-:Y:S01]  /*7f00*/  HMMA.16816.F32 R24, R168.reuse, R174, R24 ;  /* 0x000000aea818723c */ /* 0x040fe20000001818 */
[----:B------:R-:W1:Y:S07]  /*7f10*/  LDSM.16.M88.4 R172, [R210] ;  /* 0x00000000d2ac783b */ /* 0x000e6e0000000200 */
[C---:B------:R-:W-:Y:S08]  /*7f20*/  HMMA.16816.F32 R28, R168.reuse, R184, R28 ;  /* 0x000000b8a81c723c */ /* 0x040ff0000000181c */
[----:B------:R-:W-:Y:S01]  /*7f30*/  HMMA.16816.F32 R32, R168, R186, R32 ;  /* 0x000000baa820723c */ /* 0x000fe20000001820 */
[----:B------:R-:W2:Y:S08]  /*7f40*/  LDSM.16.M88.4 R168, [R201+-0x5000] ;  /* 0xffb00000c9a8783b */ /* 0x000eb00000000200 */
[----:B------:R-:W3:Y:S01]  /*7f50*/  LDSM.16.M88.4 R184, [R201+-0x4800] ;  /* 0xffb80000c9b8783b */ /* 0x000ee20000000200 */
[C---:B-1----:R-:W-:Y:S08]  /*7f60*/  HMMA.16816.F32 R4, R172.reuse, R176, R4 ;  /* 0x000000b0ac04723c */ /* 0x042ff00000001804 */
        /* <DEDUP_REMOVED lines=10> */
[----:B------:R-:W2:Y:S08]  /*8010*/  LDSM.16.M88.4 R172, [R200+0x3000] ;  /* 0x00300000c8ac783b */ /* 0x000eb00000000200 */
[----:B------:R-:W3:Y:S01]  /*8020*/  LDSM.16.M88.4 R184, [R200+0x3800] ;  /* 0x00380000c8b8783b */ /* 0x000ee20000000200 */
        /* <DEDUP_REMOVED lines=28> */
[----:B------:R-:W-:Y:S07]  /*81f0*/  LDSM.16.M88.4 R176, [R201+-0x4000] ;  /* 0xffc00000c9b0783b */ /* 0x000fee0000000200 */
[C---:B------:R-:W-:Y:S08]  /*8200*/  HMMA.16816.F32 R12, R168.reuse, R180, R12 ;  /* 0x000000b4a80c723c */ /* 0x040ff0000000180c */
[C---:B------:R-:W-:Y:S01]  /*8210*/  HMMA.16816.F32 R16, R168.reuse, R182, R16 ;  /* 0x000000b6a810723c */ /* 0x040fe20000001810 */
[----:B------:R-:W-:Y:S07]  /*8220*/  LDSM.16.M88.4 R180, [R201+-0x3800] ;  /* 0xffc80000c9b4783b */ /* 0x000fee0000000200 */
[C---:B--2---:R-:W-:Y:S08]  /*8230*/  HMMA.16816.F32 R20, R168.reuse, R172, R20 ;  /* 0x000000aca814723c */ /* 0x044ff00000001814 */
[C---:B------:R-:W-:Y:S01]  /*8240*/  HMMA.16816.F32 R24, R168.reuse, R174, R24 ;  /* 0x000000aea818723c */ /* 0x040fe20000001818 */
[----:B------:R-:W1:Y:S07]  /*8250*/  LDSM.16.M88.4 R172, [R210+0x4000] ;  /* 0x00400000d2ac783b */ /* 0x000e6e0000000200 */
[C---:B---3--:R-:W-:Y:S08]  /*8260*/  HMMA.16816.F32 R28, R168.reuse, R184, R28 ;  /* 0x000000b8a81c723c */ /* 0x048ff0000000181c */
        /* <DEDUP_REMOVED lines=80> */
[----:B------:R-:W-:Y:S01]  /*8770*/  LDSM.16.M88.4 R184, [R202+0x6000] ;  /* 0x00600000cab8783b */ /* 0x000fe20000000200 */
[C---:B-1----:R-:W-:Y:S08]  /*8780*/  HMMA.16816.F32 R4, R172.reuse, R176, R4 ;  /* 0x000000b0ac04723c */ /* 0x042ff00000001804 */
[C---:B------:R-:W-:Y:S01]  /*8790*/  HMMA.16816.F32 R8, R172.reuse, R178, R8 ;  /* 0x000000b2ac08723c */ /* 0x040fe20000001808 */
[----:B------:R-:W1:Y:S07]  /*87a0*/  LDSM.16.M88.4 R176, [R135+0x7800] ;  /* 0x0078000087b0783b */ /* 0x000e6e0000000200 */
[C---:B------:R-:W-:Y:S08]  /*87b0*/  HMMA.16816.F32 R12, R172.reuse, R180, R12 ;  /* 0x000000b4ac0c723c */ /* 0x040ff0000000180c */
[C---:B------:R-:W-:Y:S01]  /*87c0*/  HMMA.16816.F32 R16, R172.reuse, R182, R16 ;  /* 0x000000b6ac10723c */ /* 0x040fe20000001810 */
[----:B------:R-:W3:Y:S07]  /*87d0*/  LDSM.16.M88.4 R180, [R211+0xc000] ;  /* 0x00c00000d3b4783b */ /* 0x000eee0000000200 */
[C---:B--2---:R-:W-:Y:S08]  /*87e0*/  HMMA.16816.F32 R20, R172.reuse, R168, R20 ;  /* 0x000000a8ac14723c */ /* 0x044ff00000001814 */
[C---:B------:R-:W-:Y:S01]  /*87f0*/  HMMA.16816.F32 R24, R172.reuse, R170, R24 ;  /* 0x000000aaac18723c */ /* 0x040fe20000001818 */
[----:B------:R-:W2:Y:S07]  /*8800*/  LDSM.16.M88.4 R168, [R202+0x6800] ;  /* 0x00680000caa8783b */ /* 0x000eae0000000200 */
[C---:B-1----:R-:W-:Y:S08]  /*8810*/  HMMA.16816.F32 R28, R172.reuse, R176, R28 ;  /* 0x000000b0ac1c723c */ /* 0x042ff0000000181c */
[----:B------:R-:W-:Y:S01]  /*8820*/  HMMA.16816.F32 R32, R172, R178, R32 ;  /* 0x000000b2ac20723c */ /* 0x000fe20000001820 */
[----:B------:R-:W1:Y:S07]  /*8830*/  LDSM.16.M88.4 R172, [R202+0x7000] ;  /* 0x00700000caac783b */ /* 0x000e6e0000000200 */
[C---:B---3--:R-:W-:Y:S01]  /*8840*/  HMMA.16816.F32 R4, R180.reuse, R184, R4 ;  /* 0x000000b8b404723c */ /* 0x048fe20000001804 */
[----:B------:R-:W3:Y:S07]  /*8850*/  LDSM.16.M88.4 R176, [R202+0x7800] ;  /* 0x00780000cab0783b */ /* 0x000eee0000000200 */
[C---:B------:R-:W-:Y:S01]  /*8860*/  HMMA.16816.F32 R8, R180.reuse, R186, R8 ;  /* 0x000000bab408723c */ /* 0x040fe20000001808 */
[----:B------:R-:W-:Y:S07]  /*8870*/  LDSM.16.M88.4 R184, [R201] ;  /* 0x00000000c9b8783b */ /* 0x000fee0000000200 */
[C---:B--2---:R-:W-:Y:S08]  /*8880*/  HMMA.16816.F32 R12, R180.reuse, R168, R12 ;  /* 0x000000a8b40c723c */ /* 0x044ff0000000180c */
[C---:B------:R-:W-:Y:S01]  /*8890*/  HMMA.16816.F32 R16, R180.reuse, R170, R16 ;  /* 0x000000aab410723c */ /* 0x040fe20000001810 */
[----:B------:R-:W2:Y:S07]  /*88a0*/  LDSM.16.M88.4 R168, [R210+0xc000] ;  /* 0x00c00000d2a8783b */ /* 0x000eae0000000200 */
[C---:B-1----:R-:W-:Y:S08]  /*88b0*/  HMMA.16816.F32 R20, R180.reuse, R172, R20 ;  /* 0x000000acb414723c */ /* 0x042ff00000001814 */
[C---:B------:R-:W-:Y:S01]  /*88c0*/  HMMA.16816.F32 R24, R180.reuse, R174, R24 ;  /* 0x000000aeb418723c */ /* 0x040fe20000001818 */
[----:B------:R-:W1:Y:S07]  /*88d0*/  LDSM.16.M88.4 R172, [R201+0x800] ;  /* 0x00080000c9ac783b */ /* 0x000e6e0000000200 */
[C---:B---3--:R-:W-:Y:S08]  /*88e0*/  HMMA.16816.F32 R28, R180.reuse, R176, R28 ;  /* 0x000000b0b41c723c */ /* 0x048ff0000000181c */
[----:B------:R-:W-:Y:S08]  /*88f0*/  HMMA.16816.F32 R32, R180, R178, R32 ;  /* 0x000000b2b420723c */ /* 0x000ff00000001820 */
[C---:B--2---:R-:W-:Y:S08]  /*8900*/  HMMA.16816.F32 R4, R168.reuse, R184, R4 ;  /* 0x000000b8a804723c */ /* 0x044ff00000001804 */
[C---:B------:R-:W-:Y:S08]  /*8910*/  HMMA.16816.F32 R8, R168.reuse, R186, R8 ;  /* 0x000000baa808723c */ /* 0x040ff00000001808 */
[C---:B-1----:R-:W-:Y:S08]  /*8920*/  HMMA.16816.F32 R12, R168.reuse, R172, R12 ;  /* 0x000000aca80c723c */ /* 0x042ff0000000180c */
[----:B------:R-:W-:Y:S01]  /*8930*/  FMUL.FTZ R0, R4, c[0x0][0x320] ;  /* 0x0000c80004007a20 */ /* 0x000fe20000410000 */
[C---:B------:R-:W-:Y:S03]  /*8940*/  HMMA.16816.F32 R16, R168.reuse, R174, R16 ;  /* 0x000000aea810723c */ /* 0x040fe60000001810 */
[----:B------:R1:W2:Y:S04]  /*8950*/  MUFU.TANH R189, R0 ;  /* 0x0000000000bd7308 */ /* 0x0002a80000002400 */
[----:B------:R-:W-:Y:S06]  /*8960*/  FMUL.FTZ R2, R11, c[0x0][0x320] ;  /* 0x0000c8000b027a20 */ /* 0x000fec0000410000 */
[----:B------:R3:W4:Y:S11]  /*8970*/  MUFU.TANH R190, R2 ;  /* 0x0000000200be7308 */ /* 0x0007360000002400 */
[----:B------:R-:W-:Y:S02]  /*8980*/  FMUL.FTZ R3, R18, c[0x0][0x320] ;  /* 0x0000c80012037a20 */ /* 0x000fe40000410000 */
[----:B-1----:R-:W-:Y:S02]  /*8990*/  FMUL.FTZ R0, R5, c[0x0][0x320] ;  /* 0x0000c80005007a20 */ /* 0x002fe40000410000 */
[----:B------:R-:W1:Y:S01]  /*89a0*/  MUFU.TANH R183, R3 ;  /* 0x0000000300b77308 */ /* 0x000e620000002400 */
[----:B---3--:R-:W-:Y:S09]  /*89b0*/  FMUL.FTZ R2, R19, c[0x0][0x320] ;  /* 0x0000c80013027a20 */ /* 0x008ff20000410000 */
[----:B------:R3:W1:Y:S10]  /*89c0*/  MUFU.TANH R188, R0 ;  /* 0x0000000000bc7308 */ /* 0x0006740000002400 */
[----:B------:R-:W1:Y:S01]  /*89d0*/  MUFU.TANH R182, R2 ;  /* 0x0000000200b67308 */ /* 0x000e620000002400 */
[----:B---3--:R-:W-:Y:S09]  /*89e0*/  FMUL.FTZ R0, R6, c[0x0][0x320] ;  /* 0x0000c80006007a20 */ /* 0x008ff20000410000 */
[----:B------:R3:W1:Y:S02]  /*89f0*/  MUFU.TANH R193, R0 ;  /* 0x0000000000c17308 */ /* 0x0006640000002400 */
[----:B---3--:R-:W-:Y:S02]  /*8a00*/  FMUL.FTZ R0, R7, c[0x0][0x320] ;  /* 0x0000c80007007a20 */ /* 0x008fe40000410000 */
[----:B------:R-:W3:Y:S06]  /*8a10*/  LDSM.16.M88.4 R4, [R201+0x1000] ;  /* 0x00100000c904783b */ /* 0x000eec0000000200 */
[----:B------:R5:W1:Y:S02]  /*8a20*/  MUFU.TANH R192, R0 ;  /* 0x0000000000c07308 */ /* 0x000a640000002400 */
[----:B-----5:R-:W-:Y:S08]  /*8a30*/  FMUL.FTZ R0, R8, c[0x0][0x320] ;  /* 0x0000c80008007a20 */ /* 0x020ff00000410000 */
[----:B------:R5:W1:Y:S01]  /*8a40*/  MUFU.TANH R185, R0 ;  /* 0x0000000000b97308 */ /* 0x000a620000002400 */
[C---:B---3--:R-:W-:Y:S08]  /*8a50*/  HMMA.16816.F32 R20, R168.reuse, R4, R20 ;  /* 0x00000004a814723c */ /* 0x048ff00000001814 */
[C---:B------:R-:W-:Y:S04]  /*8a60*/  HMMA.16816.F32 R24, R168.reuse, R6, R24 ;  /* 0x00000006a818723c */ /* 0x040fe80000001818 */
[----:B-----5:R-:W-:Y:S04]  /*8a70*/  FMUL.FTZ R0, R9, c[0x0][0x320] ;  /* 0x0000c80009007a20 */ /* 0x020fe80000410000 */
[----:B------:R3:W1:Y:S04]  /*8a80*/  MUFU.TANH R184, R0 ;  /* 0x0000000000b87308 */ /* 0x0006680000002400 */
[----:B---3--:R-:W-:Y:S02]  /*8a90*/  FMUL.FTZ R0, R10, c[0x0][0x320] ;  /* 0x0000c8000a007a20 */ /* 0x008fe40000410000 */
[----:B------:R-:W3:Y:S01]  /*8aa0*/  LDSM.16.M88.4 R8, [R201+0x1800] ;  /* 0x00180000c908783b */ /* 0x000ee20000000200 */
[----:B------:R-:W-:Y:S04]  /*8ab0*/  DEPBAR.LE SB0, 0x0 ;  /* 0x000080000000791a */ /* 0x000fe80000000000 */
[----:B------:R5:W1:Y:S03]  /*8ac0*/  MUFU.TANH R191, R0 ;  /* 0x0000000000bf7308 */ /* 0x000a660000002400 */
[----:B------:R-:W-:Y:S01]  /*8ad0*/  BAR.SYNC.DEFER_BLOCKING 0x0 ;  /* 0x0000000000007b1d */ /* 0x000fe20000010000 */
[----:B-----5:R-:W-:Y:S06]  /*8ae0*/  FMUL.FTZ R0, R12, c[0x0][0x320] ;  /* 0x0000c8000c007a20 */ /* 0x020fec0000410000 */
[----:B------:R5:W1:Y:S01]  /*8af0*/  MUFU.TANH R181, R0 ;  /* 0x0000000000b57308 */ /* 0x000a620000002400 */
[C---:B---3--:R-:W-:Y:S08]  /*8b00*/  HMMA.16816.F32 R28, R168.reuse, R8, R28 ;  /* 0x00000008a81c723c */ /* 0x048ff0000000181c */
[----:B------:R-:W-:Y:S04]  /*8b10*/  HMMA.16816.F32 R32, R168, R10, R32 ;  /* 0x0000000aa820723c */ /* 0x000fe80000001820 */
[----:B-----5:R-:W-:Y:S04]  /*8b20*/  FMUL.FTZ R0, R13, c[0x0][0x320] ;  /* 0x0000c8000d007a20 */ /* 0x020fe80000410000 */
[----:B------:R3:W1:Y:S04]  /*8b30*/  MUFU.TANH R180, R0 ;  /* 0x0000000000b47308 */ /* 0x0006680000002400 */
[----:B---3--:R-:W-:Y:S06]  /*8b40*/  FMUL.FTZ R0, R14, c[0x0][0x320] ;  /* 0x0000c8000e007a20 */ /* 0x008fec0000410000 */
[----:B------:R3:W1:Y:S02]  /*8b50*/  MUFU.TANH R187, R0 ;  /* 0x0000000000bb7308 */ /* 0x0006640000002400 */
[----:B---3--:R-:W-:Y:S08]  /*8b60*/  FMUL.FTZ R0, R15, c[0x0][0x320] ;  /* 0x0000c8000f007a20 */ /* 0x008ff00000410000 */
        /* <DEDUP_REMOVED lines=36> */
[----:B------:R3:W1:Y:S01]  /*8db0*/  MUFU.TANH R175, R0 ;  /* 0x0000000000af7308 */ /* 0x0006620000002400 */
[----:B------:R-:W-:-:S05]  /*8dc0*/  @!P0 BRA `(.L_x_2086) ;  /* 0x000005f000008947 */ /* 0x000fca0003800000 */
[----:B--2-4-:R-:W-:Y:S01]  /*8dd0*/  SHF.R.S32.HI R6, RZ, 0x1f, R222 ;  /* 0x0000001fff067819 */ /* 0x014fe200000114de */
[----:B------:R-:W-:Y:S01]  /*8de0*/  IMAD.MOV.U32 R194, RZ, RZ, c[0x0][0x2b8] ;  /* 0x0000ae00ffc27624 */ /* 0x000fe200078e00ff */
[----:B------:R-:W-:Y:S01]  /*8df0*/  SHF.R.S32.HI R7, RZ, 0x1f, R223 ;  /* 0x0000001fff077819 */ /* 0x000fe200000114df */
[----:B------:R-:W-:Y:S01]  /*8e00*/  IMAD R2, R214, 0x40, R232 ;  /* 0x00000040d6027824 */ /* 0x000fe200078e02e8 */
[----:B------:R-:W-:Y:S01]  /*8e10*/  SHF.L.U64.HI R13, R222, 0x1, R6 ;  /* 0x00000001de0d7819 */ /* 0x000fe20000010206 */
[----:B------:R-:W-:Y:S01]  /*8e20*/  IMAD.MOV.U32 R216, RZ, RZ, RZ ;  /* 0x000000ffffd87224 */ /* 0x000fe200078e00ff */
[----:B------:R-:W-:Y:S01]  /*8e30*/  ISETP.NE.AND P1, PT, R194, 0x1, PT ;  /* 0x00000001c200780c */ /* 0x000fe20003f25270 */
[----:B------:R-:W-:Y:S01]  /*8e40*/  IMAD.SHL.U32 R25, R224, 0x2, RZ ;  /* 0x00000002e0197824 */ /* 0x000fe200078e00ff */
[----:B------:R-:W-:Y:S01]  /*8e50*/  IADD3 R2, R2, -0x40, R229 ;  /* 0xffffffc002027810 */ /* 0x000fe20007ffe0e5 */
[----:B------:R-:W-:Y:S01]  /*8e60*/  IMAD.SHL.U32 R24, R222, 0x2, RZ ;  /* 0x00000002de187824 */ /* 0x000fe200078e00ff */
[----:B------:R-:W-:Y:S01]  /*8e70*/  SHF.R.S32.HI R194, RZ, 0x1f, R224 ;  /* 0x0000001fffc27819 */ /* 0x000fe200000114e0 */
[----:B------:R-:W-:Y:S01]  /*8e80*/  IMAD.SHL.U32 R23, R223, 0x2, RZ ;  /* 0x00000002df177824 */ /* 0x000fe200078e00ff */
[----:B------:R-:W-:Y:S01]  /*8e90*/  SHF.R.S32.HI R6, RZ, 0x1f, R217 ;  /* 0x0000001fff067819 */ /* 0x000fe200000114d9 */
[----:B---3--:R-:W-:Y:S01]  /*8ea0*/  IMAD.MOV.U32 R0, RZ, RZ, R2 ;  /* 0x000000ffff007224 */ /* 0x008fe200078e0002 */
[----:B------:R-:W-:Y:S01]  /*8eb0*/  SHF.L.U64.HI R14, R224, 0x1, R194 ;  /* 0x00000001e00e7819 */ /* 0x000fe200000102c2 */
[----:B------:R-:W-:Y:S01]  /*8ec0*/  IMAD.SHL.U32 R22, R217, 0x2, RZ ;  /* 0x00000002d9167824 */ /* 0x000fe200078e00ff */
[----:B------:R-:W-:Y:S02]  /*8ed0*/  SHF.L.U64.HI R12, R223, 0x1, R7 ;  /* 0x00000001df0c7819 */ /* 0x000fe40000010207 */
[----:B------:R-:W-:Y:S01]  /*8ee0*/  SHF.L.U64.HI R9, R217, 0x1, R6 ;  /* 0x00000001d9097819 */ /* 0x000fe20000010206 */
[----:B------:R-:W-:Y:S05]  /*8ef0*/  @P1 IMAD.HI.U32 R3, R2, c[0x0][0x2bc], RZ ;  /* 0x0000af0002031a27 */ /* 0x000fea00078e00ff */
[----:B------:R-:W-:Y:S04]  /*8f00*/  @P1 SHF.R.U32.HI R0, RZ, c[0x0][0x2c0], R3 ;  /* 0x0000b000ff001a19 */ /* 0x000fe80000011603 */
[C---:B------:R-:W-:Y:S04]  /*8f10*/  @!P6 IADD3 R3, P0, R0.reuse, R236, RZ ;  /* 0x000000ec0003e210 */ /* 0x040fe80007f1e0ff */
[----:B------:R-:W-:Y:S01]  /*8f20*/  @!P6 LEA.HI.X.SX32 R5, R0, R240, 0x1, P0 ;  /* 0x000000f00005e211 */ /* 0x000fe200000f0eff */
[----:B------:R-:W-:Y:S01]  /*8f30*/  IMAD.MOV R0, RZ, RZ, -R0 ;  /* 0x000000ffff007224 */ /* 0x000fe200078e0a00 */
[C---:B------:R-:W-:Y:S03]  /*8f40*/  @!P6 LEA R4, P0, R3.reuse, c[0x0][0x2a0], 0x2 ;  /* 0x0000a8000304ea11 */ /* 0x040fe600078010ff */
[----:B------:R-:W-:Y:S01]  /*8f50*/  IMAD R218, R0, c[0x0][0x2b8], R2 ;  /* 0x0000ae0000da7a24 */ /* 0x000fe200078e0202 */
[----:B------:R-:W-:Y:S03]  /*8f60*/  @!P6 LEA.HI.X R5, R3, c[0x0][0x2a4], R5, 0x2, P0 ;  /* 0x0000a9000305ea11 */ /* 0x000fe600000f1405 */
[----:B------:R-:W-:Y:S01]  /*8f70*/  IMAD.WIDE.U32 R2, R218, c[0x0][0x1e0], RZ ;  /* 0x00007800da027a25 */ /* 0x000fe200078e00ff */
        /* <DEDUP_REMOVED lines=15> */
.L_x_2218:
[----:B------:R-:W-:-:S05]  /*9070*/  BRA.DIV ~URZ, `(.L_x_2088) ;  /* 0x000122327f007947 */ /* 0x000fca000b800000 */
[----:B------:R-:W4:Y:S01]  /*9080*/  SHFL.IDX PT, R0, R8, RZ, 0x181f ;  /* 0x00181fff08007589 */ /* 0x000f2200000e0000 */
[----:B------:R-:W-:Y:S02]  /*9090*/  ISETP.GE.AND P2, PT, R217, c[0x0][0x1d4], PT ;  /* 0x00007500d9007a0c */ /* 0x000fe40003f46270 */
[----:B------:R-:W-:Y:S02]  /*90a0*/  ISETP.GE.AND P3, PT, R223, c[0x0][0x1d4], PT ;  /* 0x00007500df007a0c */ /* 0x000fe40003f66270 */
[----:B------:R-:W-:Y:S04]  /*90b0*/  ISETP.GE.AND P1, PT, R222, c[0x0][0x1d4], PT ;  /* 0x00007500de007a0c */ /* 0x000fe80003f26270 */
[----:B------:R-:W-:Y:S02]  /*90c0*/  SEL R11, RZ, 0x10, P1 ;  /* 0x00000010ff0b7807 */ /* 0x000fe40000800000 */
[----:B----4-:R-:W-:Y:S05]  /*90d0*/  IADD3 R6, P0, R0, R22, RZ ;  /* 0x0000001600067210 */ /* 0x010fea0007f1e0ff */
[----:B---3--:R-:W-:Y:S01]  /*90e0*/  IMAD.X R7, R4, 0x1, R9, P0 ;  /* 0x0000000104077824 */ /* 0x008fe200000e0609 */
[----:B------:R-:W-:Y:S04]  /*90f0*/  IADD3 R2, P0, R0, R23, RZ ;  /* 0x0000001700027210 */ /* 0x000fe80007f1e0ff */
[----:B------:R-:W-:Y:S01]  /*9100*/  @!PT LDS RZ, [RZ] ;  /* 0x00000000fffff984 */ /* 0x000fe20000000800 */
[----:B------:R-:W-:Y:S01]  /*9110*/  @!PT LDS RZ, [RZ] ;  /* 0x00000000fffff984 */ /* 0x000fe20000000800 */
[----:B------:R3:W-:Y:S01]  /*9120*/  LDGSTS.E.BYPASS.LTC128B.128 [R215+0x8100], [R6.64], !P2 ;  /* 0x0810000006d77fae */ /* 0x0007e2000d101d46 */
[----:B------:R-:W-:Y:S05]  /*9130*/  IMAD.X R3, R4, 0x1, R12, P0 ;  /* 0x0000000104037824 */ /* 0x000fea00000e060c */
[----:B------:R4:W-:Y:S01]  /*9140*/  LDGSTS.E.BYPASS.LTC128B.128 [R215+0xa100], [R2.64], !P3 ;  /* 0x0a10000002d77fae */ /* 0x0009e2000d901d46 */
[----:B---3--:R-:W-:Y:S02]  /*9150*/  SEL R6, RZ, 0x10, P2 ;  /* 0x00000010ff067807 */ /* 0x008fe40001000000 */
[----:B----4-:R-:W-:Y:S05]  /*9160*/  IADD3 R2, P0, R0, R24, RZ ;  /* 0x0000001800027210 */ /* 0x010fea0007f1e0ff */
[----:B------:R-:W-:Y:S05]  /*9170*/  IMAD.X R3, R4, 0x1, R13, P0 ;  /* 0x0000000104037824 */ /* 0x000fea00000e060d */
[----:B------:R3:W-:Y:S02]  /*9180*/  LDGSTS.E.BYPASS.LTC128B.128 [R215+0xc100], [R2.64], !P1 ;  /* 0x0c10000002d77fae */ /* 0x0007e4000c901d46 */
[----:B---3--:R-:W-:Y:S02]  /*9190*/  IADD3 R2, P0, R0, R25, RZ ;  /* 0x0000001900027210 */ /* 0x008fe40007f1e0ff */
[----:B------:R-:W3:Y:S03]  /*91a0*/  SHFL.IDX PT, R0, R8, 0x1, 0x181f ;  /* 0x00381f0008007f89 */ /* 0x000ee600000e0000 */
[----:B------:R-:W-:Y:S01]  /*91b0*/  IMAD.X R3, R4, 0x1, R14, P0 ;  /* 0x0000000104037824 */ /* 0x000fe200000e060e */
[----:B------:R-:W-:Y:S01]  /*91c0*/  ISETP.GE.AND P0, PT, R224, c[0x0][0x1d4], PT ;  /* 0x00007500e0007a0c */ /* 0x000fe20003f06270 */
[----:B------:R4:W2:Y:S03]  /*91d0*/  SHFL.IDX PT, R4, R5, 0x1, 0x181f ;  /* 0x00381f0005047f89 */ /* 0x0008a600000e0000 */
[----:B------:R-:W-:Y:S09]  /*91e0*/  SEL R10, RZ, 0x10, P0 ;  /* 0x00000010ff0a7807 */ /* 0x000ff20000000000 */
[----:B------:R1:W-:Y:S01]  /*91f0*/  LDGSTS.E.BYPASS.LTC128B.128 [R215+0xe100], [R2.64], !P0 ;  /* 0x0e10000002d77fae */ /* 0x0003e2000c101d46 */
[----:B--2-4-:R-:W-:Y:S03]  /*9200*/  SEL R5, RZ, 0x10, P3 ;  /* 0x00000010ff057807 */ /* 0x014fe60001800000 */
.L_x_2219:
[C---:B-1-3--:R-:W-:Y:S02]  /*9210*/  IADD3 R2, -R6.reuse, 0x10, RZ ;  /* 0x0000001006027810 */ /* 0x04afe40007ffe1ff */
        /* <DEDUP_REMOVED lines=9> */
[----:B-1----:R-:W-:Y:S04]  /*92b0*/  IADD3 R2, -R5, 0x10, RZ ;  /* 0x0000001005027810 */ /* 0x002fe80007ffe1ff */
[----:B------:R-:W-:Y:S04]  /*92c0*/  LOP3.LUT R2, R2, 0xf, RZ, 0xc0, !PT ;  /* 0x0000000f02027812 */ /* 0x000fe800078ec0ff */
[----:B------:R-:W-:Y:S02]  /*92d0*/  IADD3 R8, P1, P0, R2, R0, R23 ;  /* 0x0000000002087210 */ /* 0x000fe4000783e017 */
[C---:B------:R-:W-:Y:S02]  /*92e0*/  IADD3 R2, -R11.reuse, 0x10, RZ ;  /* 0x000000100b027810 */ /* 0x040fe40007ffe1ff */
[----:B------:R-:W-:Y:S02]  /*92f0*/  IADD3.X R9, RZ, R4, R12, P1, P0 ;  /* 0x00000004ff097210 */ /* 0x000fe40000fe040c */
[----:B------:R-:W-:Y:S03]  /*9300*/  LOP3.LUT R2, R2, 0xf, RZ, 0xc0, !PT ;  /* 0x0000000f02027812 */ /* 0x000fe600078ec0ff */
[----:B------:R1:W-:Y:S01]  /*9310*/  LDGSTS.E.BYPASS.LTC128B.128.ZFILL [R215+0xb100], [R8.64], P2 ;  /* 0x0b10000008d77fae */ /* 0x0003e20009141d46 */
[----:B------:R-:W-:Y:S02]  /*9320*/  IADD3 R6, P1, P0, R2, R0, R24 ;  /* 0x0000000002067210 */ /* 0x000fe4000783e018 */
[----:B------:R-:W-:Y:S02]  /*9330*/  IADD3 R2, -R10, 0x10, RZ ;  /* 0x000000100a027810 */ /* 0x000fe40007ffe1ff */
        /* <DEDUP_REMOVED lines=8> */
.L_x_2086:
[----:B--2-4-:R-:W-:Y:S05]  /*93c0*/  BSYNC B0 ;  /* 0x0000000000007941 */ /* 0x014fea0003800000 */
.L_x_2085:
[----:B---3--:R-:W-:Y:S01]  /*93d0*/  IMAD.MOV.U32 R0, RZ, RZ, c[0x0][0x2c4] ;  /* 0x0000b100ff007624 */ /* 0x008fe200078e00ff */
        /* <DEDUP_REMOVED lines=11> */
[C---:B-1----:R-:W-:Y:S02]  /*9490*/  IADD3 R6, R0.reuse, UR4, RZ ;  /* 0x0000000400067c10 */ /* 0x042fe4000fffe0ff */
[----:B------:R-:W-:Y:S01]  /*94a0*/  IADD3 R7, R0, c[0x0][0x328], RZ ;  /* 0x0000ca0000077a10 */ /* 0x000fe20007ffe0ff */
[----:B------:R-:W-:-:S05]  /*94b0*/  BRA.DIV ~URZ, `(.L_x_2089) ;  /* 0x000120827f007947 */ /* 0x000fca000b800000 */
[----:B------:R1:W2:Y:S02]  /*94c0*/  SHFL.IDX PT, R3, R4, RZ, 0x1c1f ;  /* 0x001c1fff04037589 */ /* 0x0002a400000e0000 */
.L_x_2220:
        /* <DEDUP_REMOVED lines=19> */
.L_x_2092:
[----:B------:R-:W-:Y:S04]  /*9600*/  MOV R8, 0x1 ;  /* 0x0000000100087802 */ /* 0x000fe80000000f00 */
[----:B------:R-:W-:Y:S11]  /*9610*/  ISETP.NE.AND P0, PT, R8, c[0x0][0x32c], PT ;  /* 0x0000cb0008007a0c */ /* 0x000ff60003f05270 */
[----:B------:R-:W-:Y:S02]  /*9620*/  @!UPT UIADD3 URZ, URZ, URZ, URZ ;  /* 0x0000003f3f3ff290 */ /* 0x000fe4000fffe03f */
[----:B------:R-:W-:Y:S05]  /*9630*/  @P0 IMAD.HI.U32 R8, R3, c[0x0][0x330], RZ ;  /* 0x0000cc0003080a27 */ /* 0x000fea00078e00ff */
[----:B------:R-:W-:Y:S02]  /*9640*/  @P0 SHF.R.U32.HI R3, RZ, c[0x0][0x334], R8 ;  /* 0x0000cd00ff030a19 */ /* 0x000fe40000011608 */
.L_x_2093:
[----:B------:R-:W-:Y:S05]  /*9650*/  BSYNC B0 ;  /* 0x0000000000007941 */ /* 0x000fea0003800000 */
.L_x_2091:
[----:B------:R-:W-:Y:S04]  /*9660*/  IMAD R3, R3, c[0x0][0x32c], -R5 ;  /* 0x0000cb0003037a24 */ /* 0x000fe800078e0a05 */
[----:B------:R-:W-:Y:S05]  /*9670*/  IMAD.IADD R3, R3, 0x1, -R231 ;  /* 0x0000000103037824 */ /* 0x000fea00078e0ae7 */
[----:B------:R-:W-:Y:S02]  /*9680*/  IMNMX R0, R0, R3, !PT ;  /* 0x0000000300007217 */ /* 0x000fe40007800200 */
[----:B------:R-:W-:Y:S04]  /*9690*/  IADD3 R3, R3, c[0x0][0x32c], RZ ;  /* 0x0000cb0003037a10 */ /* 0x000fe80007ffe0ff */
[----:B------:R-:W-:Y:S02]  /*96a0*/  IMNMX R2, R2, R3, PT ;  /* 0x0000000302027217 */ /* 0x000fe40003800200 */
.L_x_2090:
        /* <DEDUP_REMOVED lines=50> */
[----:B------:R2:W3:Y:S02]  /*99d0*/  SHFL.IDX PT, R3, R4, 0x1, 0x1c1f ;  /* 0x003c1f0004037f89 */ /* 0x0004e400000e0000 */
.L_x_2221:
        /* <DEDUP_REMOVED lines=12> */
[----:B-12---:R-:W-:Y:S05]  /*9aa0*/  IMAD.MOV.U32 R4, RZ, RZ, 0x1 ;  /* 0x00000001ff047424 */ /* 0x006fea00078e00ff */
[----:B------:R-:W-:Y:S11]  /*9ab0*/  ISETP.NE.AND P0, PT, R4, c[0x0][0x32c], PT ;  /* 0x0000cb0004007a0c */ /* 0x000ff60003f05270 */
[----:B------:R-:W-:Y:S02]  /*9ac0*/  @!UPT UIADD3 URZ, URZ, URZ, URZ ;  /* 0x0000003f3f3ff290 */ /* 0x000fe4000fffe03f */
[----:B------:R-:W-:Y:S05]  /*9ad0*/  @P0 IMAD.HI.U32 R4, R3, c[0x0][0x330], RZ ;  /* 0x0000cc0003040a27 */ /* 0x000fea00078e00ff */
[----:B------:R-:W-:Y:S04]  /*9ae0*/  @P0 SHF.R.U32.HI R3, RZ, c[0x0][0x334], R4 ;  /* 0x0000cd00ff030a19 */ /* 0x000fe80000011604 */
[----:B------:R-:W-:Y:S01]  /*9af0*/  LOP3.LUT R3, RZ, R3, RZ, 0x33, !PT ;  /* 0x00000003ff037212 */ /* 0x000fe200078e33ff */
[----:B------:R-:W-:-:S05]  /*9b00*/  BRA `(.L_x_2098) ;  /* 0x0000005000007947 */ /* 0x000fca0003800000 */
.L_x_2097:
[----:B-12---:R-:W-:Y:S04]  /*9b10*/  MOV R4, 0x1 ;  /* 0x0000000100047802 */ /* 0x006fe80000000f00 */
[----:B------:R-:W-:Y:S11]  /*9b20*/  ISETP.NE.AND P0, PT, R4, c[0x0][0x32c], PT ;  /* 0x0000cb0004007a0c */ /* 0x000ff60003f05270 */
[----:B------:R-:W-:Y:S02]  /*9b30*/  @!UPT UIADD3 URZ, URZ, URZ, URZ ;  /* 0x0000003f3f3ff290 */ /* 0x000fe4000fffe03f */
[----:B------:R-:W-:Y:S05]  /*9b40*/  @P0 IMAD.HI.U32 R4, R3, c[0x0][0x330], RZ ;  /* 0x0000cc0003040a27 */ /* 0x000fea00078e00ff */
[----:B------:R-:W-:Y:S02]  /*9b50*/  @P0 SHF.R.U32.HI R3, RZ, c[0x0][0x334], R4 ;  /* 0x0000cd00ff030a19 */ /* 0x000fe40000011604 */
.L_x_2098:
[----:B------:R-:W-:Y:S05]  /*9b60*/  BSYNC B0 ;  /* 0x0000000000007941 */ /* 0x000fea0003800000 */
.L_x_2096:
[----:B------:R-:W-:Y:S04]  /*9b70*/  IMAD R5, R3, c[0x0][0x32c], -R5 ;  /* 0x0000cb0003057a24 */ /* 0x000fe800078e0a05 */
[----:B------:R-:W-:Y:S05]  /*9b80*/  IMAD.IADD R3, R5, 0x1, -R231 ;  /* 0x0000000105037824 */ /* 0x000fea00078e0ae7 */
[----:B------:R-:W-:Y:S02]  /*9b90*/  IMNMX R0, R0, R3, !PT ;  /* 0x0000000300007217 */ /* 0x000fe40007800200 */
[----:B------:R-:W-:Y:S04]  /*9ba0*/  IADD3 R3, R3, c[0x0][0x32c], RZ ;  /* 0x0000cb0003037a10 */ /* 0x000fe80007ffe0ff */
[----:B------:R-:W-:Y:S02]  /*9bb0*/  IMNMX R2, R2, R3, PT ;  /* 0x0000000302027217 */ /* 0x000fe40003800200 */
.L_x_2095:
        /* <DEDUP_REMOVED lines=82> */
.L_x_2222:
[----:B-12---:R-:W-:Y:S01]  /*a0e0*/  FMNMX.FTZ R4, R4, R0, !PT ;  /* 0x0000000004047209 */ /* 0x006fe20007810000 */
[----:B------:R-:W-:-:S05]  /*a0f0*/  BRA.DIV ~URZ, `(.L_x_2100) ;  /* 0x000115627f007947 */ /* 0x000fca000b800000 */
[----:B------:R-:W1:Y:S02]  /*a100*/  SHFL.BFLY PT, R0, R4, 0x1, 0x1f ;  /* 0x0c201f0004007f89 */ /* 0x000e6400000e0000 */
[----:B-1----:R-:W-:Y:S02]  /*a110*/  FMNMX.FTZ R132, R4, R0, !PT ;  /* 0x0000000004847209 */ /* 0x002fe40007810000 */
[----:B------:R-:W1:Y:S02]  /*a120*/  SHFL.BFLY PT, R0, R5, 0x2, 0x1f ;  /* 0x0c401f0005007f89 */ /* 0x000e6400000e0000 */
[----:B-1----:R-:W-:Y:S05]  /*a130*/  FMNMX.FTZ R4, R5, R0, !PT ;  /* 0x0000000005047209 */ /* 0x002fea0007810000 */
[----:B------:R1:W2:Y:S02]  /*a140*/  SHFL.BFLY PT, R0, R4, 0x1, 0x1f ;  /* 0x0c201f0004007f89 */ /* 0x0002a400000e0000 */
.L_x_2223:
        /* <DEDUP_REMOVED lines=23> */
[----:B------:R-:W2:Y:S01]  /*a2c0*/  MUFU.EX2 R5, R5 ;  /* 0x0000000500057308 */ /* 0x000ea20000000800 */
[--C-:B------:R-:W-:Y:S02]  /*a2d0*/  FFMA.FTZ R193, R25, c[0x0][0x2d0], -R2.reuse ;  /* 0x0000b40019c17a23 */ /* 0x100fe40000010802 */
[--C-:B------:R-:W-:Y:S02]  /*a2e0*/  FFMA.FTZ R196, R24, c[0x0][0x2d0], -R2.reuse ;  /* 0x0000b40018c47a23 */ /* 0x100fe40000010802 */
[--C-:B------:R-:W-:Y:S02]  /*a2f0*/  FFMA.FTZ R133, R168, c[0x0][0x2d0], -R2.reuse ;  /* 0x0000b400a8857a23 */ /* 0x100fe40000010802 */
[----:B------:R-:W-:Y:S03]  /*a300*/  FFMA.FTZ R194, R23, c[0x0][0x2d0], -R2 ;  /* 0x0000b40017c27a23 */ /* 0x000fe60000010802 */
[----:B------:R3:W-:Y:S01]  /*a310*/  MUFU.EX2 R23, R133 ;  /* 0x0000008500177308 */ /* 0x0007e20000000800 */
[C---:B-1----:R-:W-:Y:S02]  /*a320*/  FFMA.FTZ R2, R0.reuse, R225, R4 ;  /* 0x000000e100027223 */ /* 0x042fe40000010004 */
[C---:B------:R-:W-:Y:S02]  /*a330*/  FMUL.FTZ R32, R0.reuse, R136 ;  /* 0x0000008800207220 */ /* 0x040fe40000410000 */
[C---:B------:R-:W-:Y:S02]  /*a340*/  FMUL.FTZ R33, R0.reuse, R137 ;  /* 0x0000008900217220 */ /* 0x040fe40000410000 */
[C---:B------:R-:W-:Y:S02]  /*a350*/  FMUL.FTZ R25, R0.reuse, R145 ;  /* 0x0000009100197220 */ /* 0x040fe40000410000 */
[C---:B------:R-:W-:Y:S02]  /*a360*/  FMUL.FTZ R24, R0.reuse, R144 ;  /* 0x0000009000187220 */ /* 0x040fe40000410000 */
[----:B--2---:R-:W-:Y:S01]  /*a370*/  FADD.FTZ R22, R5, R2 ;  /* 0x0000000205167221 */ /* 0x004fe20000010000 */
[----:B------:R-:W-:Y:S01]  /*a380*/  FSEL R2, R3, RZ, P0 ;  /* 0x000000ff03027208 */ /* 0x000fe20000000000 */
[----:B------:R-:W-:Y:S01]  /*a390*/  FMUL.FTZ R28, R0, R140 ;  /* 0x0000008c001c7220 */ /* 0x000fe20000410000 */
[----:B------:R-:W-:Y:S01]  /*a3a0*/  F2FP.PACK_AB R168, R5, R4 ;  /* 0x0000000405a8723e */ /* 0x000fe200000000ff */
[----:B------:R-:W-:Y:S01]  /*a3b0*/  FMUL.FTZ R4, R3, c[0x0][0x2d0] ;  /* 0x0000b40003047a20 */ /* 0x000fe20000410000 */
[----:B------:R-:W-:Y:S01]  /*a3c0*/  MUFU.EX2 R144, R178 ;  /* 0x000000b200907308 */ /* 0x000fe20000000800 */
[----:B------:R-:W-:Y:S02]  /*a3d0*/  FADD.FTZ R2, -R2, R134 ;  /* 0x0000008602027221 */ /* 0x000fe40000010100 */
[----:B------:R-:W-:Y:S01]  /*a3e0*/  FMUL.FTZ R29, R0, R141 ;  /* 0x0000008d001d7220 */ /* 0x000fe20000410000 */
[----:B------:R-:W-:Y:S01]  /*a3f0*/  FSEL R4, R4, RZ, P0 ;  /* 0x000000ff04047208 */ /* 0x000fe20000000000 */
[----:B------:R-:W-:Y:S01]  /*a400*/  FMUL.FTZ R2, R2, c[0x0][0x2d0] ;  /* 0x0000b40002027a20 */ /* 0x000fe20000410000 */
[----:B------:R-:W-:Y:S01]  /*a410*/  ISETP.GT.AND P0, PT, R214, R207, PT ;  /* 0x000000cfd600720c */ /* 0x000fe20003f04270 */
[----:B------:R-:W-:Y:S01]  /*a420*/  FMUL.FTZ R36, R0, R36 ;  /* 0x0000002400247220 */ /* 0x000fe20000410000 */
[----:B------:R-:W-:Y:S01]  /*a430*/  IADD3 R214, R214, -0x1, RZ ;  /* 0xffffffffd6d67810 */ /* 0x000fe20007ffe0ff */
[--C-:B------:R-:W-:Y:S02]  /*a440*/  FFMA.FTZ R5, R21, c[0x0][0x2d0], -R4.reuse ;  /* 0x0000b40015057a23 */ /* 0x100fe40000010804 */
[----:B------:R-:W1:Y:S01]  /*a450*/  MUFU.EX2 R21, R35 ;  /* 0x0000002300157308 */ /* 0x000e620000000800 */
[--C-:B------:R-:W-:Y:S02]  /*a460*/  FFMA.FTZ R6, R6, c[0x0][0x2d0], -R4.reuse ;  /* 0x0000b40006067a23 */ /* 0x100fe40000010804 */
[--C-:B------:R-:W-:Y:S02]  /*a470*/  FFMA.FTZ R195, R7, c[0x0][0x2d0], -R4.reuse ;  /* 0x0000b40007c37a23 */ /* 0x100fe40000010804 */
[--C-:B---3--:R-:W-:Y:S02]  /*a480*/  FFMA.FTZ R133, R20, c[0x0][0x2d0], -R4.reuse ;  /* 0x0000b40014857a23 */ /* 0x108fe40000010804 */
[--C-:B------:R-:W-:Y:S02]  /*a490*/  FFMA.FTZ R134, R19, c[0x0][0x2d0], -R4.reuse ;  /* 0x0000b40013867a23 */ /* 0x100fe40000010804 */
[--C-:B------:R-:W-:Y:S01]  /*a4a0*/  FFMA.FTZ R175, R16, c[0x0][0x2d0], -R4.reuse ;  /* 0x0000b40010af7a23 */ /* 0x100fe20000010804 */
[----:B------:R-:W2:Y:S01]  /*a4b0*/  MUFU.EX2 R2, R2 ;  /* 0x0000000200027308 */ /* 0x000ea20000000800 */
[----:B------:R-:W-:Y:S02]  /*a4c0*/  FMUL.FTZ R16, R0, R152 ;  /* 0x0000009800107220 */ /* 0x000fe40000410000 */
[--C-:B------:R-:W-:Y:S02]  /*a4d0*/  FFMA.FTZ R183, R12, c[0x0][0x2d0], -R4.reuse ;  /* 0x0000b4000cb77a23 */ /* 0x100fe40000010804 */
[----:B------:R-:W-:Y:S02]  /*a4e0*/  FMUL.FTZ R12, R0, R156 ;  /* 0x0000009c000c7220 */ /* 0x000fe40000410000 */
[--C-:B------:R-:W-:Y:S02]  /*a4f0*/  FFMA.FTZ R174, R18, c[0x0][0x2d0], -R4.reuse ;  /* 0x0000b40012ae7a23 */ /* 0x100fe40000010804 */
[--C-:B------:R-:W-:Y:S01]  /*a500*/  FFMA.FTZ R173, R17, c[0x0][0x2d0], -R4.reuse ;  /* 0x0000b40011ad7a23 */ /* 0x100fe20000010804 */
[----:B------:R-:W-:Y:S01]  /*a510*/  MUFU.EX2 R7, R6 ;  /* 0x0000000600077308 */ /* 0x000fe20000000800 */
[--C-:B------:R-:W-:Y:S02]  /*a520*/  FFMA.FTZ R184, R11, c[0x0][0x2d0], -R4.reuse ;  /* 0x0000b4000bb87a23 */ /* 0x100fe40000010804 */
[--C-:B------:R-:W-:Y:S01]  /*a530*/  FFMA.FTZ R189, R10, c[0x0][0x2d0], -R4.reuse ;  /* 0x0000b4000abd7a23 */ /* 0x100fe20000010804 */
[----:B-1----:R-:W-:Y:S01]  /*a540*/  F2FP.PACK_AB R170, R21, R23 ;  /* 0x0000001715aa723e */ /* 0x002fe200000000ff */
[--C-:B------:R-:W-:Y:S02]  /*a550*/  FFMA.FTZ R190, R9, c[0x0][0x2d0], -R4.reuse ;  /* 0x0000b40009be7a23 */ /* 0x100fe40000010804 */
[--C-:B------:R-:W-:Y:S02]  /*a560*/  FFMA.FTZ R191, R8, c[0x0][0x2d0], -R4.reuse ;  /* 0x0000b40008bf7a23 */ /* 0x100fe40000010804 */
[--C-:B------:R-:W-:Y:S01]  /*a570*/  FFMA.FTZ R176, R15, c[0x0][0x2d0], -R4.reuse ;  /* 0x0000b4000fb07a23 */ /* 0x100fe20000010804 */
[----:B------:R-:W1:Y:S01]  /*a580*/  MUFU.EX2 R6, R5 ;  /* 0x0000000500067308 */ /* 0x000e620000000800 */
[--C-:B------:R-:W-:Y:S02]  /*a590*/  FFMA.FTZ R182, R14, c[0x0][0x2d0], -R4.reuse ;  /* 0x0000b4000eb67a23 */ /* 0x100fe40000010804 */
[----:B------:R-:W-:Y:S02]  /*a5a0*/  FFMA.FTZ R181, R13, c[0x0][0x2d0], -R4 ;  /* 0x0000b4000db57a23 */ /* 0x000fe40000010804 */
[C---:B--2---:R-:W-:Y:S02]  /*a5b0*/  FMUL.FTZ R34, R2.reuse, R138 ;  /* 0x0000008a02227220 */ /* 0x044fe40000410000 */
[----:B------:R-:W-:Y:S02]  /*a5c0*/  FMUL.FTZ R35, R2, R139 ;  /* 0x0000008b02237220 */ /* 0x000fe40000410000 */
[----:B------:R-:W2:Y:S01]  /*a5d0*/  LDSM.16.MT88.4 R136, [R203] ;  /* 0x00000000cb88783b */ /* 0x000ea20000004200 */
[----:B------:R-:W-:Y:S01]  /*a5e0*/  MUFU.EX2 R152, R133 ;  /* 0x0000008500987308 */ /* 0x000fe20000000800 */
[----:B------:R-:W-:Y:S02]  /*a5f0*/  FADD.FTZ R4, R23, R22 ;  /* 0x0000001617047221 */ /* 0x000fe40000010000 */
[C---:B------:R-:W-:Y:S02]  /*a600*/  FMUL.FTZ R8, R0.reuse, R160 ;  /* 0x000000a000087220 */ /* 0x040fe40000410000 */
[----:B------:R-:W-:Y:S02]  /*a610*/  FADD.FTZ R172, R21, R4 ;  /* 0x0000000415ac7221 */ /* 0x000fe40000010000 */
[C---:B------:R-:W-:Y:S02]  /*a620*/  FMUL.FTZ R4, R0.reuse, R164 ;  /* 0x000000a400047220 */ /* 0x040fe40000410000 */
[----:B------:R-:W-:Y:S01]  /*a630*/  FMUL.FTZ R9, R0, R161 ;  /* 0x000000a100097220 */ /* 0x000fe20000410000 */
[----:B------:R-:W3:Y:S01]  /*a640*/  MUFU.EX2 R156, R134 ;  /* 0x00000086009c7308 */ /* 0x000ee20000000800 */
[C---:B------:R-:W-:Y:S02]  /*a650*/  FMUL.FTZ R10, R2.reuse, R162 ;  /* 0x000000a2020a7220 */ /* 0x040fe40000410000 */
[----:B------:R-:W-:Y:S01]  /*a660*/  FMUL.FTZ R11, R2, R163 ;  /* 0x000000a3020b7220 */ /* 0x000fe20000410000 */
[----:B-1----:R-:W-:Y:S01]  /*a670*/  F2FP.PACK_AB R169, R6, R7 ;  /* 0x0000000706a9723e */ /* 0x002fe200000000ff */
[C---:B------:R-:W-:Y:S01]  /*a680*/  FFMA.FTZ R5, R2.reuse, R221, R7 ;  /* 0x000000dd02057223 */ /* 0x040fe20000010007 */
[----:B------:R-:W-:Y:S01]  /*a690*/  LDSM.16.MT88.4 R160, [R203+0x1800] ;  /* 0x00180000cba0783b */ /* 0x000fe20000004200 */
[----:B------:R-:W-:Y:S02]  /*a6a0*/  FMUL.FTZ R7, R2, R167 ;  /* 0x000000a702077220 */ /* 0x000fe40000410000 */
[----:B------:R-:W-:Y:S01]  /*a6b0*/  FADD.FTZ R197, R6, R5 ;  /* 0x0000000506c57221 */ /* 0x000fe20000010000 */
[----:B------:R-:W-:Y:S01]  /*a6c0*/  MUFU.EX2 R134, R177 ;  /* 0x000000b100867308 */ /* 0x000fe20000000800 */
[----:B------:R-:W-:Y:S02]  /*a6d0*/  FMUL.FTZ R5, R0, R165 ;  /* 0x000000a500057220 */ /* 0x000fe40000410000 */
[----:B------:R-:W-:Y:S02]  /*a6e0*/  FMUL.FTZ R6, R2, R166 ;  /* 0x000000a602067220 */ /* 0x000fe40000410000 */
[----:B------:R-:W-:Y:S02]  /*a6f0*/  FMUL.FTZ R13, R0, R157 ;  /* 0x0000009d000d7220 */ /* 0x000fe40000410000 */
[C---:B------:R-:W-:Y:S02]  /*a700*/  FMUL.FTZ R14, R2.reuse, R158 ;  /* 0x0000009e020e7220 */ /* 0x040fe40000410000 */
[----:B------:R-:W-:Y:S01]  /*a710*/  FMUL.FTZ R15, R2, R159 ;  /* 0x0000009f020f7220 */ /* 0x000fe20000410000 */
[----:B------:R-:W-:Y:S01]  /*a720*/  MUFU.EX2 R178, R182 ;  /* 0x000000b600b27308 */ /* 0x000fe20000000800 */
[----:B------:R-:W-:Y:S02]  /*a730*/  FMUL.FTZ R17, R0, R153 ;  /* 0x0000009900117220 */ /* 0x000fe40000410000 */
[----:B------:R-:W-:Y:S01]  /*a740*/  FMUL.FTZ R18, R2, R154 ;  /* 0x0000009a02127220 */ /* 0x000fe20000410000 */
[----:B---3--:R-:W-:Y:S01]  /*a750*/  F2FP.PACK_AB R171, R156, R152 ;  /* 0x000000989cab723e */ /* 0x008fe200000000ff */
[----:B------:R-:W-:Y:S02]  /*a760*/  FMUL.FTZ R19, R2, R155 ;  /* 0x0000009b02137220 */ /* 0x000fe40000410000 */
[----:B------:R-:W-:Y:S02]  /*a770*/  FMUL.FTZ R21, R0, R149 ;  /* 0x0000009500157220 */ /* 0x000fe40000410000 */
[C---:B------:R-:W-:Y:S01]  /*a780*/  FMUL.FTZ R22, R2.reuse, R150 ;  /* 0x0000009602167220 */ /* 0x040fe20000410000 */
[----:B------:R-:W-:Y:S01]  /*a790*/  MUFU.EX2 R177, R181 ;  /* 0x000000b500b17308 */ /* 0x000fe20000000800 */
[C---:B--2---:R-:W-:Y:S05]  /*a7a0*/  HMMA.16816.F32 R4, R168.reuse, R136, R4 ;  /* 0x00000088a804723c */ /* 0x044fea0000001804 */
[C---:B------:R-:W-:Y:S02]  /*a7b0*/  FMUL.FTZ R23, R2.reuse, R151 ;  /* 0x0000009702177220 */ /* 0x040fe40000410000 */
[C---:B------:R-:W-:Y:S01]  /*a7c0*/  FMUL.FTZ R26, R2.reuse, R146 ;  /* 0x00000092021a7220 */ /* 0x040fe20000410000 */
[C---:B------:R-:W-:Y:S01]  /*a7d0*/  HMMA.16816.F32 R8, R168.reuse, R138, R8 ;  /* 0x0000008aa808723c */ /* 0x040fe20000001808 */
[----:B------:R-:W1:Y:S01]  /*a7e0*/  LDSM.16.MT88.4 R136, [R204] ;  /* 0x00000000cc88783b */ /* 0x000e620000004200 */
[----:B------:R-:W2:Y:S02]  /*a7f0*/  MUFU.EX2 R133, R180 ;  /* 0x000000b400857308 */ /* 0x000ea40000000800 */
[C---:B------:R-:W-:Y:S02]  /*a800*/  FMUL.FTZ R27, R2.reuse, R147 ;  /* 0x00000093021b7220 */ /* 0x040fe40000410000 */
[C---:B------:R-:W-:Y:S02]  /*a810*/  FMUL.FTZ R30, R2.reuse, R142 ;  /* 0x0000008e021e7220 */ /* 0x040fe40000410000 */
[----:B------:R-:W-:Y:S02]  /*a820*/  FMUL.FTZ R31, R2, R143 ;  /* 0x0000008f021f7220 */ /* 0x000fe40000410000 */
[----:B------:R-:W-:Y:S02]  /*a830*/  LDSM.16.MT88.4 R140, [R203+0x800] ;  /* 0x00080000cb8c783b */ /* 0x000fe40000004200 */
        /* <DEDUP_REMOVED lines=17> */
[C---:B------:R-:W-:Y:S01]  /*a950*/  FMUL.FTZ R50, R2.reuse, R50 ;  /* 0x0000003202327220 */ /* 0x040fe20000410000 */
[C---:B-1----:R-:W-:Y:S02]  /*a960*/  HMMA.16816.F32 R12, R168.reuse, R136, R12 ;  /* 0x00000088a80c723c */ /* 0x042fe4000000180c */
[----:B------:R-:W-:Y:S01]  /*a970*/  MUFU.EX2 R180, R175 ;  /* 0x000000af00b47308 */ /* 0x000fe20000000800 */
[----:B------:R-:W-:Y:S02]  /*a980*/  FMUL.FTZ R51, R2, R51 ;  /* 0x0000003302337220 */ /* 0x000fe40000410000 */
[C---:B------:R-:W-:Y:S02]  /*a990*/  FMUL.FTZ R52, R0.reuse, R52 ;  /* 0x0000003400347220 */ /* 0x040fe40000410000 */
[----:B------:R-:W-:Y:S01]  /*a9a0*/  FMUL.FTZ R53, R0, R53 ;  /* 0x0000003500357220 */ /* 0x000fe20000410000 */
[C---:B------:R-:W-:Y:S01]  /*a9b0*/  HMMA.16816.F32 R16, R168.reuse, R138, R16 ;  /* 0x0000008aa810723c */ /* 0x040fe20000001810 */
[----:B------:R-:W1:Y:S03]  /*a9c0*/  LDSM.16.MT88.4 R136, [R206] ;  /* 0x00000000ce88783b */ /* 0x000e660000004200 */
[C---:B------:R-:W-:Y:S01]  /*a9d0*/  FMUL.FTZ R54, R2.reuse, R54 ;  /* 0x0000003602367220 */ /* 0x040fe20000410000 */
[----:B------:R-:W-:Y:S01]  /*a9e0*/  MUFU.EX2 R175, R184 ;  /* 0x000000b800af7308 */ /* 0x000fe20000000800 */
[----:B------:R-:W-:Y:S02]  /*a9f0*/  FMUL.FTZ R55, R2, R55 ;  /* 0x0000003702377220 */ /* 0x000fe40000410000 */
[C---:B------:R-:W-:Y:S04]  /*aa00*/  FMUL.FTZ R56, R0.reuse, R56 ;  /* 0x0000003800387220 */ /* 0x040fe80000410000 */
        /* <DEDUP_REMOVED lines=87> */
[----:B--2---:R-:W-:Y:S01]  /*af80*/  FADD.FTZ R0, R133, R172 ;  /* 0x000000ac85007221 */ /* 0x004fe20000010000 */
[----:B------:R-:W2:Y:S01]  /*af90*/  MUFU.EX2 R179, R176 ;  /* 0x000000b000b37308 */ /* 0x000ea20000000800 */
[C---:B-1----:R-:W-:Y:S09]  /*afa0*/  HMMA.16816.F32 R44, R168.reuse, R136, R44 ;  /* 0x00000088a82c723c */ /* 0x042ff2000000182c */
[----:B------:R-:W-:Y:S01]  /*afb0*/  MUFU.EX2 R176, R183 ;  /* 0x000000b700b07308 */ /* 0x000fe20000000800 */
[C---:B------:R-:W-:Y:S01]  /*afc0*/  HMMA.16816.F32 R48, R168.reuse, R138, R48 ;  /* 0x0000008aa830723c */ /* 0x040fe20000001830 */
[----:B------:R-:W1:Y:S02]  /*afd0*/  LDSM.16.MT88.4 R136, [R206+0x2000] ;  /* 0x00200000ce88783b */ /* 0x000e640000004200 */
[----:B---3--:R-:W-:Y:S04]  /*afe0*/  FADD.FTZ R0, R2, R0 ;  /* 0x0000000002007221 */ /* 0x008fe80000010000 */
[----:B------:R-:W-:Y:S02]  /*aff0*/  FADD.FTZ R0, R144, R0 ;  /* 0x0000000090007221 */ /* 0x000fe40000010000 */
[----:B------:R-:W-:Y:S03]  /*b000*/  MUFU.EX2 R172, R191 ;  /* 0x000000bf00ac7308 */ /* 0x000fe60000000800 */
        /* <DEDUP_REMOVED lines=34> */
[----:B------:R-:W3:Y:S02]  /*b230*/  LDSM.16.MT88.4 R144, [R204+0x800] ;  /* 0x00080000cc90783b */ /* 0x000ee40000004200 */
[----:B------:R-:W4:Y:S01]  /*b240*/  MUFU.EX2 R2, R187 ;  /* 0x000000bb00027308 */ /* 0x000f220000000800 */
[----:B--2---:R-:W-:Y:S02]  /*b250*/  F2FP.PACK_AB R139, R179, R180 ;  /* 0x000000b4b38b723e */ /* 0x004fe400000000ff */
[----:B------:R-:W-:Y:S05]  /*b260*/  F2FP.PACK_AB R169, R173, R174 ;  /* 0x000000aeada9723e */ /* 0x000fea00000000ff */
[C---:B------:R-:W-:Y:S02]  /*b270*/  HMMA.16816.F32 R4, R136.reuse, R140, R4 ;  /* 0x0000008c8804723c */ /* 0x040fe40000001804 */
[----:B------:R-:W2:Y:S03]  /*b280*/  MUFU.EX2 R134, R185 ;  /* 0x000000b900867308 */ /* 0x000ea60000000800 */
[----:B-1----:R-:W-:Y:S03]  /*b290*/  FADD.FTZ R0, R133, R0 ;  /* 0x0000000085007221 */ /* 0x002fe60000010000 */
[C---:B------:R-:W-:Y:S01]  /*b2a0*/  HMMA.16816.F32 R8, R136.reuse, R142, R8 ;  /* 0x0000008e8808723c */ /* 0x040fe20000001808 */
[----:B------:R-:W1:Y:S03]  /*b2b0*/  LDSM.16.MT88.4 R140, [R206+0x800] ;  /* 0x00080000ce8c783b */ /* 0x000e660000004200 */
[----:B----4-:R-:W-:Y:S04]  /*b2c0*/  FADD.FTZ R0, R2, R0 ;  /* 0x0000000002007221 */ /* 0x010fe80000010000 */
[----:B------:R-:W-:Y:S04]  /*b2d0*/  FADD.FTZ R0, R148, R0 ;  /* 0x0000000094007221 */ /* 0x000fe80000010000 */
[C---:B--2---:R-:W-:Y:S01]  /*b2e0*/  FADD.FTZ R0, R134.reuse, R0 ;  /* 0x0000000086007221 */ /* 0x044fe20000010000 */
        /* <DEDUP_REMOVED lines=59> */
[C---:B-1----:R-:W-:Y:S01]  /*b6a0*/  F2FP.PACK_AB R168, R2.reuse, R133 ;  /* 0x0000008502a8723e */ /* 0x042fe200000000ff */
[----:B------:R-:W-:Y:S03]  /*b6b0*/  FADD.FTZ R0, R133, R0 ;  /* 0x0000000085007221 */ /* 0x000fe60000010000 */
[C---:B---3--:R-:W-:Y:S01]  /*b6c0*/  HMMA.16816.F32 R20, R136.reuse, R148, R20 ;  /* 0x000000948814723c */ /* 0x048fe20000001814 */
[----:B------:R-:W1:Y:S03]  /*b6d0*/  MUFU.EX2 R133, R195 ;  /* 0x000000c300857308 */ /* 0x000e660000000800 */
        /* <DEDUP_REMOVED lines=8> */
[----:B-1----:R-:W-:Y:S04]  /*b760*/  F2FP.PACK_AB R171, R133, R172 ;  /* 0x000000ac85ab723e */ /* 0x002fe800000000ff */
[C---:B--2---:R-:W-:Y:S08]  /*b770*/  HMMA.16816.F32 R36, R136.reuse, R144, R36 ;  /* 0x000000908824723c */ /* 0x044ff00000001824 */
        /* <DEDUP_REMOVED lines=58> */
[----:B------:R-:W-:Y:S04]  /*bb20*/  FADD.FTZ R0, R175, R0 ;  /* 0x00000000af007221 */ /* 0x000fe80000010000 */
[C---:B------:R-:W-:Y:S04]  /*bb30*/  HMMA.16816.F32 R136, R168.reuse, R138, R32 ;  /* 0x0000008aa888723c */ /* 0x040fe80000001820 */
[----:B------:R-:W-:Y:S04]  /*bb40*/  FADD.FTZ R0, R174, R0 ;  /* 0x00000000ae007221 */ /* 0x000fe80000010000 */
[C---:B---3--:R-:W-:Y:S04]  /*bb50*/  HMMA.16816.F32 R36, R168.reuse, R4, R36 ;  /* 0x00000004a824723c */ /* 0x048fe80000001824 */
[----:B------:R-:W-:Y:S04]  /*bb60*/  FADD.FTZ R0, R173, R0 ;  /* 0x00000000ad007221 */ /* 0x000fe80000010000 */
[C---:B------:R-:W-:Y:S01]  /*bb70*/  HMMA.16816.F32 R40, R168.reuse, R6, R40 ;  /* 0x00000006a828723c */ /* 0x040fe20000001828 */
[----:B------:R-:W1:Y:S03]  /*bb80*/  LDSM.16.MT88.4 R4, [R203+0x5800] ;  /* 0x00580000cb04783b */ /* 0x000e660000004200 */
[----:B------:R-:W-:Y:S04]  /*bb90*/  FADD.FTZ R0, R172, R0 ;  /* 0x00000000ac007221 */ /* 0x000fe80000010000 */
[C---:B----4-:R-:W-:Y:S04]  /*bba0*/  HMMA.16816.F32 R44, R168.reuse, R8, R44 ;  /* 0x00000008a82c723c */ /* 0x050fe8000000182c */
[----:B------:R-:W-:Y:S01]  /*bbb0*/  FADD.FTZ R221, R133, R0 ;  /* 0x0000000085dd7221 */ /* 0x000fe20000010000 */
[----:B------:R-:W-:Y:S03]  /*bbc0*/  MOV R133, R132 ;  /* 0x0000008400857202 */ /* 0x000fe60000000f00 */
        /* <DEDUP_REMOVED lines=26> */
[C---:B----4-:R-:W-:Y:S07]  /*bd70*/  HMMA.16816.F32 R124, R168.reuse, R16, R124 ;  /* 0x00000010a87c723c */ /* 0x050fee000000187c */
[----:B------:R-:W-:Y:S01]  /*bd80*/  MOV R16, R3 ;  /* 0x0000000300107202 */ /* 0x000fe20000000f00 */
[----:B------:R-:W-:Y:S01]  /*bd90*/  HMMA.16816.F32 R128, R168, R18, R128 ;  /* 0x00000012a880723c */ /* 0x000fe20000001880 */
[----:B------:R-:W-:-:S07]  /*bda0*/  @P0 BRA `(.L_x_2101) ;  /* 0xffffb94000000947 */ /* 0x000fce000383ffff */
.L_x_2080:
        /* <DEDUP_REMOVED lines=21> */
.L_x_2104:
[----:B------:R-:W-:-:S04]  /*bf00*/  MOV R3, 0x1 ;  /* 0x0000000100037802 */ /* 0x000fc80000000f00 */
[----:B------:R-:W-:-:S13]  /*bf10*/  ISETP.NE.AND P0, PT, R3, c[0x0][0x32c], PT ;  /* 0x0000cb0003007a0c */ /* 0x000fda0003f05270 */
[----:B------:R-:W-:-:S05]  /*bf20*/  @P0 IMAD.HI.U32 R3, R0, c[0x0][0x330], RZ ;  /* 0x0000cc0000030a27 */ /* 0x000fca00078e00ff */
[----:B------:R-:W-:Y:S02]  /*bf30*/  @P0 SHF.R.U32.HI R0, RZ, c[0x0][0x334], R3 ;  /* 0x0000cd00ff000a19 */ /* 0x000fe40000011603 */
.L_x_2105:
[----:B------:R-:W-:Y:S05]  /*bf40*/  BSYNC B0 ;  /* 0x0000000000007941 */ /* 0x000fea0003800000 */
.L_x_2103:
[----:B------:R-:W-:-:S05]  /*bf50*/  IMAD R0, R0, c[0x0][0x32c], RZ ;  /* 0x0000cb0000007a24 */ /* 0x000fca00078e02ff */
[----:B------:R-:W-:-:S04]  /*bf60*/  IMNMX R2, R2, R0, !PT ;  /* 0x0000000002027217 */ /* 0x000fc80007800200 */
.L_x_2102:
        /* <DEDUP_REMOVED lines=9> */
.L_x_2117:
        /* <DEDUP_REMOVED lines=43> */
.L_x_2224:
        /* <DEDUP_REMOVED lines=26> */
.L_x_2225:
        /* <DEDUP_REMOVED lines=27> */
.L_x_2108:
[----:B------:R-:W-:Y:S05]  /*c600*/  BSYNC B0 ;  /* 0x0000000000007941 */ /* 0x000fea0003800000 */
.L_x_2107:
        /* <DEDUP_REMOVED lines=198> */
[----:B------:R-:W-:Y:S02]  /*d270*/  FMUL.FTZ R10, R10, c[0x0][0x320] ;  /* 0x0000c8000a0a7a20 */ /* 0x000fe40000410000 */
[----:B------:R-:W-:Y:S04]  /*d280*/  FMUL.FTZ R3, R11, c[0x0][0x320] ;  /* 0x0000c8000b037a20 */ /* 0x000fe80000410000 */
        /* <DEDUP_REMOVED lines=69> */
[----:B--234-:R-:W-:Y:S01]  /*d6e0*/  SHF.R.S32.HI R6, RZ, 0x1f, R222 ;  /* 0x0000001fff067819 */ /* 0x01cfe200000114de */
        /* <DEDUP_REMOVED lines=12> */
[----:B-1----:R-:W-:Y:S01]  /*d7b0*/  IMAD.MOV.U32 R0, RZ, RZ, R2 ;  /* 0x000000ffff007224 */ /* 0x002fe200078e0002 */
        /* <DEDUP_REMOVED lines=28> */
.L_x_2226:
[----:B------:R-:W-:-:S05]  /*d980*/  BRA.DIV ~URZ, `(.L_x_2114) ;  /* 0x0000e1127f007947 */ /* 0x000fca000b800000 */
[----:B------:R-:W3:Y:S01]  /*d990*/  SHFL.IDX PT, R0, R8, RZ, 0x181f ;  /* 0x00181fff08007589 */ /* 0x000ee200000e0000 */
[----:B------:R-:W-:Y:S02]  /*d9a0*/  ISETP.GE.AND P2, PT, R217, c[0x0][0x1d4], PT ;  /* 0x00007500d9007a0c */ /* 0x000fe40003f46270 */
[----:B------:R-:W-:Y:S02]  /*d9b0*/  ISETP.GE.AND P3, PT, R223, c[0x0][0x1d4], PT ;  /* 0x00007500df007a0c */ /* 0x000fe40003f66270 */
[----:B------:R-:W-:Y:S04]  /*d9c0*/  ISETP.GE.AND P1, PT, R222, c[0x0][0x1d4], PT ;  /* 0x00007500de007a0c */ /* 0x000fe80003f26270 */
[----:B------:R-:W-:Y:S02]  /*d9d0*/  SEL R11, RZ, 0x10, P1 ;  /* 0x00000010ff0b7807 */ /* 0x000fe40000800000 */
[----:B---3--:R-:W-:Y:S05]  /*d9e0*/  IADD3 R6, P0, R0, R26, RZ ;  /* 0x0000001a00067210 */ /* 0x008fea0007f1e0ff */
[----:B--2---:R-:W-:Y:S01]  /*d9f0*/  IMAD.X R7, R4, 0x1, R9, P0 ;  /* 0x0000000104077824 */ /* 0x004fe200000e0609 */
[----:B------:R-:W-:Y:S04]  /*da00*/  IADD3 R2, P0, R0, R27, RZ ;  /* 0x0000001b00027210 */ /* 0x000fe80007f1e0ff */
[----:B------:R-:W-:Y:S01]  /*da10*/  @!PT LDS RZ, [RZ] ;  /* 0x00000000fffff984 */ /* 0x000fe20000000800 */
[----:B------:R-:W-:Y:S01]  /*da20*/  @!PT LDS RZ, [RZ] ;  /* 0x00000000fffff984 */ /* 0x000fe20000000800 */
[----:B------:R2:W-:Y:S01]  /*da30*/  LDGSTS.E.BYPASS.LTC128B.128 [R215+0x8100], [R6.64], !P2 ;  /* 0x0810000006d77fae */ /* 0x0005e2000d101d46 */
[----:B------:R-:W-:Y:S05]  /*da40*/  IMAD.X R3, R4, 0x1, R12, P0 ;  /* 0x0000000104037824 */ /* 0x000fea00000e060c */
[----:B------:R3:W-:Y:S01]  /*da50*/  LDGSTS.E.BYPASS.LTC128B.128 [R215+0xa100], [R2.64], !P3 ;  /* 0x0a10000002d77fae */ /* 0x0007e2000d901d46 */
[----:B--2---:R-:W-:Y:S02]  /*da60*/  SEL R6, RZ, 0x10, P2 ;  /* 0x00000010ff067807 */ /* 0x004fe40001000000 */
[----:B---3--:R-:W-:Y:S05]  /*da70*/  IADD3 R2, P0, R0, R28, RZ ;  /* 0x0000001c00027210 */ /* 0x008fea0007f1e0ff */
[----:B------:R-:W-:Y:S05]  /*da80*/  IMAD.X R3, R4, 0x1, R13, P0 ;  /* 0x0000000104037824 */ /* 0x000fea00000e060d */
[----:B------:R2:W-:Y:S02]  /*da90*/  LDGSTS.E.BYPASS.LTC128B.128 [R215+0xc100], [R2.64], !P1 ;  /* 0x0c10000002d77fae */ /* 0x0005e4000c901d46 */
[----:B--2---:R-:W-:Y:S02]  /*daa0*/  IADD3 R2, P0, R0, R29, RZ ;  /* 0x0000001d00027210 */ /* 0x004fe40007f1e0ff */
[----:B------:R-:W2:Y:S03]  /*dab0*/  SHFL.IDX PT, R0, R8, 0x1, 0x181f ;  /* 0x00381f0008007f89 */ /* 0x000ea600000e0000 */
[----:B------:R-:W-:Y:S01]  /*dac0*/  IMAD.X R3, R4, 0x1, R14, P0 ;  /* 0x0000000104037824 */ /* 0x000fe200000e060e */
[----:B------:R-:W-:Y:S01]  /*dad0*/  ISETP.GE.AND P0, PT, R224, c[0x0][0x1d4], PT ;  /* 0x00007500e0007a0c */ /* 0x000fe20003f06270 */
[----:B------:R3:W4:Y:S03]  /*dae0*/  SHFL.IDX PT, R4, R5, 0x1, 0x181f ;  /* 0x00381f0005047f89 */ /* 0x00072600000e0000 */
[----:B------:R-:W-:Y:S09]  /*daf0*/  SEL R10, RZ, 0x10, P0 ;  /* 0x00000010ff0a7807 */ /* 0x000ff20000000000 */
[----:B------:R1:W-:Y:S02]  /*db00*/  LDGSTS.E.BYPASS.LTC128B.128 [R215+0xe100], [R2.64], !P0 ;  /* 0x0e10000002d77fae */ /* 0x0003e4000c101d46 */
[----:B-1-3--:R-:W-:Y:S02]  /*db10*/  SEL R5, RZ, 0x10, P3 ;  /* 0x00000010ff057807 */ /* 0x00afe40001800000 */
.L_x_2227:
[C---:B--2---:R-:W-:Y:S02]  /*db20*/  IADD3 R2, -R6.reuse, 0x10, RZ ;  /* 0x0000001006027810 */ /* 0x044fe40007ffe1ff */
[----:B------:R-:W-:Y:S02]  /*db30*/  ISETP.NE.U32.AND P2, PT, R6, RZ, PT ;  /* 0x000000ff0600720c */ /* 0x000fe40003f45070 */
[----:B------:R-:W-:Y:S04]  /*db40*/  LOP3.LUT R2, R2, 0xf, RZ, 0xc0, !PT ;  /* 0x0000000f02027812 */ /* 0x000fe800078ec0ff */
[----:B------:R-:W-:Y:S04]  /*db50*/  IADD3 R2, P1, P0, R2, R0, R26 ;  /* 0x0000000002027210 */ /* 0x000fe8000783e01a */
[----:B----4-:R-:W-:Y:S05]  /*db60*/  IADD3.X R3, RZ, R4, R9, P1, P0 ;  /* 0x00000004ff037210 */ /* 0x010fea0000fe0409 */
        /* <DEDUP_REMOVED lines=22> */
.L_x_2112:
[----:B--234-:R-:W-:Y:S05]  /*dcd0*/  BSYNC B0 ;  /* 0x0000000000007941 */ /* 0x01cfea0003800000 */
.L_x_2111:
[----:B-1----:R-:W-:Y:S01]  /*dce0*/  FMNMX.FTZ R2, R186, R133, !PT ;  /* 0x00000085ba027209 */ /* 0x002fe20007810000 */
[----:B------:R-:W0:Y:S01]  /*dcf0*/  LDGDEPBAR ;  /* 0x00000000000079af */ /* 0x000e220000000000 */
        /* <DEDUP_REMOVED lines=33> */
.L_x_2228:
[----:B-12---:R-:W-:Y:S01]  /*df10*/  FMNMX.FTZ R4, R4, R0, !PT ;  /* 0x0000000004047209 */ /* 0x006fe20007810000 */
[----:B------:R-:W-:-:S05]  /*df20*/  BRA.DIV ~URZ, `(.L_x_2116) ;  /* 0x0000de427f007947 */ /* 0x000fca000b800000 */
[----:B------:R-:W1:Y:S02]  /*df30*/  SHFL.BFLY PT, R0, R4, 0x1, 0x1f ;  /* 0x0c201f0004007f89 */ /* 0x000e6400000e0000 */
[----:B-1----:R-:W-:Y:S02]  /*df40*/  FMNMX.FTZ R132, R4, R0, !PT ;  /* 0x0000000004847209 */ /* 0x002fe40007810000 */
[----:B------:R-:W1:Y:S02]  /*df50*/  SHFL.BFLY PT, R0, R5, 0x2, 0x1f ;  /* 0x0c401f0005007f89 */ /* 0x000e6400000e0000 */
[----:B-1----:R-:W-:Y:S05]  /*df60*/  FMNMX.FTZ R4, R5, R0, !PT ;  /* 0x0000000005047209 */ /* 0x002fea0007810000 */
[----:B------:R1:W2:Y:S02]  /*df70*/  SHFL.BFLY PT, R0, R4, 0x1, 0x1f ;  /* 0x0c201f0004007f89 */ /* 0x0002a400000e0000 */
.L_x_2229:
[----:B--2---:R-:W-:Y:S01]  /*df80*/  FMNMX.FTZ R3, R0, R4, !PT ;  /* 0x0000000400037209 */ /* 0x004fe20007810000 */
[C---:B------:R-:W-:Y:S01]  /*df90*/  FADD.FTZ R0, -R132.reuse, R133 ;  /* 0x0000008584007221 */ /* 0x040fe20000010100 */
[----:B------:R-:W-:Y:S01]  /*dfa0*/  WARPSYNC 0xffffffff ;  /* 0xffffffff00007948 */ /* 0x000fe20003800000 */
[----:B-1----:R-:W-:Y:S01]  /*dfb0*/  FMUL.FTZ R4, R132, c[0x0][0x2d0] ;  /* 0x0000b40084047a20 */ /* 0x002fe20000410000 */
[----:B------:R-:W-:Y:S01]  /*dfc0*/  ISETP.GT.AND P0, PT, R214, R197, PT ;  /* 0x000000c5d600720c */ /* 0x000fe20003f04270 */
[----:B------:R-:W-:Y:S01]  /*dfd0*/  FMUL.FTZ R0, R0, c[0x0][0x2d0] ;  /* 0x0000b40000007a20 */ /* 0x000fe20000410000 */
[----:B------:R-:W-:Y:S01]  /*dfe0*/  IADD3 R214, R214, -0x1, RZ ;  /* 0xffffffffd6d67810 */ /* 0x000fe20007ffe0ff */
        /* <DEDUP_REMOVED lines=20> */
[----:B------:R-:W1:Y:S02]  /*e130*/  MUFU.EX2 R6, R6 ;  /* 0x0000000600067308 */ /* 0x000e640000000800 */
[----:B-1----:R-:W-:Y:S01]  /*e140*/  F2FP.PACK_AB R168, R6, R4 ;  /* 0x0000000406a8723e */ /* 0x002fe200000000ff */
[----:B------:R-:W-:Y:S01]  /*e150*/  FFMA.FTZ R0, R2, R225, R4 ;  /* 0x000000e102007223 */ /* 0x000fe20000010004 */
[----:B------:R-:W-:Y:S01]  /*e160*/  F2FP.PACK_AB R170, R8, R9 ;  /* 0x0000000908aa723e */ /* 0x000fe200000000ff */
[C---:B------:R-:W-:Y:S02]  /*e170*/  FMUL.FTZ R4, R3.reuse, c[0x0][0x2d0] ;  /* 0x0000b40003047a20 */ /* 0x040fe40000410000 */
[----:B------:R-:W-:Y:S02]  /*e180*/  FADD.FTZ R7, R6, R0 ;  /* 0x0000000006077221 */ /* 0x000fe40000010000 */
[----:B------:R-:W-:Y:S02]  /*e190*/  FADD.FTZ R0, -R3, R134 ;  /* 0x0000008603007221 */ /* 0x000fe40000010100 */
[----:B------:R-:W-:Y:S02]  /*e1a0*/  FMUL.FTZ R32, R2, R136 ;  /* 0x0000008802207220 */ /* 0x000fe40000410000 */
[----:B------:R-:W-:Y:S02]  /*e1b0*/  FMUL.FTZ R0, R0, c[0x0][0x2d0] ;  /* 0x0000b40000007a20 */ /* 0x000fe40000410000 */
[----:B------:R-:W-:Y:S02]  /*e1c0*/  FMUL.FTZ R33, R2, R137 ;  /* 0x0000008902217220 */ /* 0x000fe40000410000 */
[--C-:B------:R-:W-:Y:S02]  /*e1d0*/  FFMA.FTZ R5, R191, c[0x0][0x2d0], -R4.reuse ;  /* 0x0000b400bf057a23 */ /* 0x100fe40000010804 */
        /* <DEDUP_REMOVED lines=8> */
[--C-:B------:R-:W-:Y:S02]  /*e260*/  FFMA.FTZ R173, R184, c[0x0][0x2d0], -R4.reuse ;  /* 0x0000b400b8ad7a23 */ /* 0x100fe40000010804 */
[--C-:B------:R-:W-:Y:S02]  /*e270*/  FFMA.FTZ R172, R183, c[0x0][0x2d0], -R4.reuse ;  /* 0x0000b400b7ac7a23 */ /* 0x100fe40000010804 */
[--C-:B------:R-:W-:Y:S02]  /*e280*/  FFMA.FTZ R183, R25, c[0x0][0x2d0], -R4.reuse ;  /* 0x0000b40019b77a23 */ /* 0x100fe40000010804 */
[--C-:B------:R-:W-:Y:S02]  /*e290*/  FFMA.FTZ R174, R179, c[0x0][0x2d0], -R4.reuse ;  /* 0x0000b400b3ae7a23 */ /* 0x100fe40000010804 */
[--C-:B------:R-:W-:Y:S02]  /*e2a0*/  FFMA.FTZ R178, R178, c[0x0][0x2d0], -R4.reuse ;  /* 0x0000b400b2b27a23 */ /* 0x100fe40000010804 */
[--C-:B------:R-:W-:Y:S02]  /*e2b0*/  FFMA.FTZ R179, R176, c[0x0][0x2d0], -R4.reuse ;  /* 0x0000b400b0b37a23 */ /* 0x100fe40000010804 */
[C---:B-1----:R-:W-:Y:S02]  /*e2c0*/  FMUL.FTZ R34, R0.reuse, R138 ;  /* 0x0000008a00227220 */ /* 0x042fe40000410000 */
[----:B------:R-:W-:Y:S01]  /*e2d0*/  FMUL.FTZ R35, R0, R139 ;  /* 0x0000008b00237220 */ /* 0x000fe20000410000 */
[----:B------:R-:W-:Y:S01]  /*e2e0*/  MUFU.EX2 R178, R178 ;  /* 0x000000b200b27308 */ /* 0x000fe20000000800 */
[----:B------:R-:W1:Y:S01]  /*e2f0*/  LDSM.16.MT88.4 R136, [R203] ;  /* 0x00000000cb88783b */ /* 0x000e620000004200 */
[--C-:B------:R-:W-:Y:S02]  /*e300*/  FFMA.FTZ R176, R175, c[0x0][0x2d0], -R4.reuse ;  /* 0x0000b400afb07a23 */ /* 0x100fe40000010804 */
[--C-:B------:R-:W-:Y:S02]  /*e310*/  FFMA.FTZ R184, R24, c[0x0][0x2d0], -R4.reuse ;  /* 0x0000b40018b87a23 */ /* 0x100fe40000010804 */
[----:B------:R-:W-:Y:S02]  /*e320*/  FFMA.FTZ R191, R20, c[0x0][0x2d0], -R4 ;  /* 0x0000b40014bf7a23 */ /* 0x000fe40000010804 */
[----:B------:R-:W-:Y:S02]  /*e330*/  FADD.FTZ R4, R9, R7 ;  /* 0x0000000709047221 */ /* 0x000fe40000010000 */
[----:B------:R-:W3:Y:S01]  /*e340*/  MUFU.EX2 R7, R6 ;  /* 0x0000000600077308 */ /* 0x000ee20000000800 */
[C---:B------:R-:W-:Y:S02]  /*e350*/  FMUL.FTZ R12, R2.reuse, R156 ;  /* 0x0000009c020c7220 */ /* 0x040fe40000410000 */
[----:B------:R-:W-:Y:S02]  /*e360*/  FMUL.FTZ R17, R2, R153 ;  /* 0x0000009902117220 */ /* 0x000fe40000410000 */
[----:B------:R-:W-:Y:S02]  /*e370*/  FADD.FTZ R175, R8, R4 ;  /* 0x0000000408af7221 */ /* 0x000fe40000010000 */
[C---:B------:R-:W-:Y:S02]  /*e380*/  FMUL.FTZ R4, R2.reuse, R164 ;  /* 0x000000a402047220 */ /* 0x040fe40000410000 */
[C---:B--2---:R-:W-:Y:S01]  /*e390*/  FMUL.FTZ R5, R2.reuse, R165 ;  /* 0x000000a502057220 */ /* 0x044fe20000410000 */
[----:B------:R-:W-:Y:S01]  /*e3a0*/  MUFU.EX2 R153, R133 ;  /* 0x0000008500997308 */ /* 0x000fe20000000800 */
[C---:B------:R-:W-:Y:S02]  /*e3b0*/  FMUL.FTZ R16, R2.reuse, R152 ;  /* 0x0000009802107220 */ /* 0x040fe40000410000 */
[C---:B------:R-:W-:Y:S02]  /*e3c0*/  FMUL.FTZ R8, R2.reuse, R160 ;  /* 0x000000a002087220 */ /* 0x040fe40000410000 */
[----:B------:R-:W-:Y:S02]  /*e3d0*/  FMUL.FTZ R9, R2, R161 ;  /* 0x000000a102097220 */ /* 0x000fe40000410000 */
[----:B------:R-:W-:Y:S02]  /*e3e0*/  FMUL.FTZ R11, R0, R163 ;  /* 0x000000a3000b7220 */ /* 0x000fe40000410000 */
[----:B------:R-:W-:Y:S01]  /*e3f0*/  FMUL.FTZ R13, R2, R157 ;  /* 0x0000009d020d7220 */ /* 0x000fe20000410000 */
[----:B------:R-:W2:Y:S01]  /*e400*/  MUFU.EX2 R156, R134 ;  /* 0x00000086009c7308 */ /* 0x000ea20000000800 */
[C---:B------:R-:W-:Y:S02]  /*e410*/  FMUL.FTZ R14, R0.reuse, R158 ;  /* 0x0000009e000e7220 */ /* 0x040fe40000410000 */
[C---:B------:R-:W-:Y:S01]  /*e420*/  FMUL.FTZ R15, R0.reuse, R159 ;  /* 0x0000009f000f7220 */ /* 0x040fe20000410000 */
[C---:B---3--:R-:W-:Y:S01]  /*e430*/  F2FP.PACK_AB R169, R7.reuse, R10 ;  /* 0x0000000a07a9723e */ /* 0x048fe200000000ff */
[C---:B------:R-:W-:Y:S02]  /*e440*/  FFMA.FTZ R6, R0.reuse, R221, R10 ;  /* 0x000000dd00067223 */ /* 0x040fe4000001000a */
[C---:B------:R-:W-:Y:S02]  /*e450*/  FMUL.FTZ R10, R0.reuse, R162 ;  /* 0x000000a2000a7220 */ /* 0x040fe40000410000 */
[----:B------:R-:W-:Y:S01]  /*e460*/  FADD.FTZ R152, R7, R6 ;  /* 0x0000000607987221 */ /* 0x000fe20000010000 */
[----:B------:R-:W-:Y:S01]  /*e470*/  LDSM.16.MT88.4 R160, [R203+0x1800] ;  /* 0x00180000cba0783b */ /* 0x000fe20000004200 */
[C---:B------:R-:W-:Y:S01]  /*e480*/  FMUL.FTZ R6, R0.reuse, R166 ;  /* 0x000000a600067220 */ /* 0x040fe20000410000 */
[----:B------:R-:W-:Y:S01]  /*e490*/  MUFU.EX2 R134, R177 ;  /* 0x000000b100867308 */ /* 0x000fe20000000800 */
[C---:B------:R-:W-:Y:S02]  /*e4a0*/  FMUL.FTZ R7, R0.reuse, R167 ;  /* 0x000000a700077220 */ /* 0x040fe40000410000 */
[C---:B------:R-:W-:Y:S02]  /*e4b0*/  FMUL.FTZ R18, R0.reuse, R154 ;  /* 0x0000009a00127220 */ /* 0x040fe40000410000 */
[----:B------:R-:W-:Y:S02]  /*e4c0*/  FMUL.FTZ R19, R0, R155 ;  /* 0x0000009b00137220 */ /* 0x000fe40000410000 */
[----:B------:R-:W-:Y:S02]  /*e4d0*/  FMUL.FTZ R21, R2, R149 ;  /* 0x0000009502157220 */ /* 0x000fe40000410000 */
[C---:B------:R-:W-:Y:S01]  /*e4e0*/  FMUL.FTZ R22, R0.reuse, R150 ;  /* 0x0000009600167220 */ /* 0x040fe20000410000 */
[----:B------:R-:W-:Y:S01]  /*e4f0*/  MUFU.EX2 R179, R179 ;  /* 0x000000b300b37308 */ /* 0x000fe20000000800 */
[----:B------:R-:W-:Y:S01]  /*e500*/  FMUL.FTZ R23, R0, R151 ;  /* 0x0000009700177220 */ /* 0x000fe20000410000 */
[----:B--2---:R-:W-:Y:S01]  /*e510*/  F2FP.PACK_AB R171, R156, R153 ;  /* 0x000000999cab723e */ /* 0x004fe200000000ff */
[----:B------:R-:W-:Y:S02]  /*e520*/  FMUL.FTZ R25, R2, R145 ;  /* 0x0000009102197220 */ /* 0x000fe40000410000 */
[C---:B------:R-:W-:Y:S02]  /*e530*/  FMUL.FTZ R26, R0.reuse, R146 ;  /* 0x00000092001a7220 */ /* 0x040fe40000410000 */
[----:B------:R-:W-:Y:S02]  /*e540*/  FMUL.FTZ R27, R0, R147 ;  /* 0x00000093001b7220 */ /* 0x000fe40000410000 */
[C---:B-1----:R-:W-:Y:S01]  /*e550*/  HMMA.16816.F32 R4, R168.reuse, R136, R4 ;  /* 0x00000088a804723c */ /* 0x042fe20000001804 */
[----:B------:R-:W-:Y:S04]  /*e560*/  MUFU.EX2 R177, R176 ;  /* 0x000000b000b17308 */ /* 0x000fe80000000800 */
[C---:B------:R-:W-:Y:S02]  /*e570*/  FMUL.FTZ R28, R2.reuse, R140 ;  /* 0x0000008c021c7220 */ /* 0x040fe40000410000 */
[----:B------:R-:W-:Y:S01]  /*e580*/  FMUL.FTZ R29, R2, R141 ;  /* 0x0000008d021d7220 */ /* 0x000fe20000410000 */
[C---:B------:R-:W-:Y:S01]  /*e590*/  HMMA.16816.F32 R8, R168.reuse, R138, R8 ;  /* 0x0000008aa808723c */ /* 0x040fe20000001808 */
[----:B------:R-:W1:Y:S02]  /*e5a0*/  LDSM.16.MT88.4 R136, [R204] ;  /* 0x00000000cc88783b */ /* 0x000e640000004200 */
[----:B------:R-:W-:Y:S01]  /*e5b0*/  MUFU.EX2 R176, R183 ;  /* 0x000000b700b07308 */ /* 0x000fe20000000800 */
[C---:B------:R-:W-:Y:S02]  /*e5c0*/  FMUL.FTZ R30, R0.reuse, R142 ;  /* 0x0000008e001e7220 */ /* 0x040fe40000410000 */
[----:B------:R-:W-:Y:S02]  /*e5d0*/  FMUL.FTZ R31, R0, R143 ;  /* 0x0000008f001f7220 */ /* 0x000fe40000410000 */
[C---:B------:R-:W-:Y:S01]  /*e5e0*/  FMUL.FTZ R20, R2.reuse, R148 ;  /* 0x0000009402147220 */ /* 0x040fe20000410000 */
[----:B------:R-:W-:Y:S03]  /*e5f0*/  LDSM.16.MT88.4 R140, [R203+0x800] ;  /* 0x00080000cb8c783b */ /* 0x000fe60000004200 */
[C---:B------:R-:W-:Y:S01]  /*e600*/  FMUL.FTZ R24, R2.reuse, R144 ;  /* 0x0000009002187220 */ /* 0x040fe20000410000 */
        /* <DEDUP_REMOVED lines=12> */
[----:B------:R-:W2:Y:S01]  /*e6d0*/  MUFU.EX2 R133, R182 ;  /* 0x000000b600857308 */ /* 0x000ea20000000800 */
[C---:B------:R-:W-:Y:S02]  /*e6e0*/  FMUL.FTZ R46, R0.reuse, R46 ;  /* 0x0000002e002e7220 */ /* 0x040fe40000410000 */
[----:B------:R-:W-:Y:S02]  /*e6f0*/  FMUL.FTZ R47, R0, R47 ;  /* 0x0000002f002f7220 */ /* 0x000fe40000410000 */
[C---:B------:R-:W-:Y:S02]  /*e700*/  FMUL.FTZ R48, R2.reuse, R48 ;  /* 0x0000003002307220 */ /* 0x040fe40000410000 */
[----:B------:R-:W-:Y:S01]  /*e710*/  FMUL.FTZ R49, R2, R49 ;  /* 0x0000003102317220 */ /* 0x000fe20000410000 */
[C---:B-1----:R-:W-:Y:S02]  /*e720*/  HMMA.16816.F32 R12, R168.reuse, R136, R12 ;  /* 0x00000088a80c723c */ /* 0x042fe4000000180c */
[----:B------:R-:W-:Y:S01]  /*e730*/  MUFU.EX2 R182, R173 ;  /* 0x000000ad00b67308 */ /* 0x000fe20000000800 */
[C---:B------:R-:W-:Y:S02]  /*e740*/  FMUL.FTZ R50, R0.reuse, R50 ;  /* 0x0000003200327220 */ /* 0x040fe40000410000 */
[----:B------:R-:W-:Y:S02]  /*e750*/  FMUL.FTZ R51, R0, R51 ;  /* 0x0000003300337220 */ /* 0x000fe40000410000 */
[C---:B------:R-:W-:Y:S01]  /*e760*/  FMUL.FTZ R52, R2.reuse, R52 ;  /* 0x0000003402347220 */ /* 0x040fe20000410000 */
[C---:B------:R-:W-:Y:S01]  /*e770*/  HMMA.16816.F32 R16, R168.reuse, R138, R16 ;  /* 0x0000008aa810723c */ /* 0x040fe20000001810 */
[----:B------:R-:W1:Y:S03]  /*e780*/  LDSM.16.MT88.4 R136, [R206] ;  /* 0x00000000ce88783b */ /* 0x000e660000004200 */
        /* <DEDUP_REMOVED lines=94> */
[C---:B-1----:R-:W-:Y:S08]  /*ed70*/  HMMA.16816.F32 R44, R168.reuse, R136, R44 ;  /* 0x00000088a82c723c */ /* 0x042ff0000000182c */
[C---:B------:R-:W-:Y:S01]  /*ed80*/  HMMA.16816.F32 R48, R168.reuse, R138, R48 ;  /* 0x0000008aa830723c */ /* 0x040fe20000001830 */
[----:B------:R-:W1:Y:S01]  /*ed90*/  LDSM.16.MT88.4 R136, [R206+0x2000] ;  /* 0x00200000ce88783b */ /* 0x000e620000004200 */
[----:B------:R-:W-:Y:S02]  /*eda0*/  MUFU.EX2 R175, R184 ;  /* 0x000000b800af7308 */ /* 0x000fe40000000800 */
[----:B---3--:R-:W-:Y:S04]  /*edb0*/  FADD.FTZ R0, R2, R0 ;  /* 0x0000000002007221 */ /* 0x008fe80000010000 */
[----:B------:R-:W-:Y:S04]  /*edc0*/  FADD.FTZ R0, R144, R0 ;  /* 0x0000000090007221 */ /* 0x000fe80000010000 */
[----:B------:R-:W-:Y:S01]  /*edd0*/  MUFU.EX2 R172, R191 ;  /* 0x000000bf00ac7308 */ /* 0x000fe20000000800 */
        /* <DEDUP_REMOVED lines=43> */
[----:B---3--:R-:W-:Y:S04]  /*f090*/  FADD.FTZ R0, R2, R0 ;  /* 0x0000000002007221 */ /* 0x008fe80000010000 */
[----:B------:R-:W-:Y:S04]  /*f0a0*/  FADD.FTZ R0, R148, R0 ;  /* 0x0000000094007221 */ /* 0x000fe80000010000 */
        /* <DEDUP_REMOVED lines=173> */
.L_x_2106:
[----:B------:R-:W-:-:S13]  /*fb80*/  ISETP.GE.AND P0, PT, R214, R226, PT ;  /* 0x000000e2d600720c */ /* 0x000fda0003f06270 */
[----:B------:R-:W-:Y:S05]  /*fb90*/  @!P0 BRA `(.L_x_2118) ;  /* 0x0000467000008947 */ /* 0x000fea0003800000 */
[----:B------:R-:W-:Y:S02]  /*fba0*/  MOV R134, R16 ;  /* 0x0000001000867202 */ /* 0x000fe40000000f00 */
[----:B------:R-:W-:Y:S02]  /*fbb0*/  MOV R133, R132 ;  /* 0x0000008400857202 */ /* 0x000fe40000000f00 */
.L_x_2136:
        /* <DEDUP_REMOVED lines=8> */
[----:B------:R-:W-:Y:S01]  /*fc40*/  SHF.L.U64.HI R29, R224, 0x1, R6 ;  /* 0x00000001e01d7819 */ /* 0x000fe20000010206 */
[----:B------:R-:W-:Y:S01]  /*fc50*/  IMAD.WIDE.U32 R2, R218, c[0x0][0x208], RZ ;  /* 0x00008200da027a25 */ /* 0x000fe200078e00ff */
[----:B------:R-:W-:Y:S02]  /*fc60*/  SHF.R.S32.HI R6, RZ, 0x1f, R223 ;  /* 0x0000001fff067819 */ /* 0x000fe400000114df */
[----:B------:R-:W-:Y:S01]  /*fc70*/  SHF.L.U64.HI R28, R222, 0x1, R5 ;  /* 0x00000001de1c7819 */ /* 0x000fe20000010205 */
[----:B------:R-:W-:Y:S01]  /*fc80*/  IMAD R0, R218, c[0x0][0x20c], R0 ;  /* 0x00008300da007a24 */ /* 0x000fe200078e0200 */
[----:B------:R-:W-:Y:S01]  /*fc90*/  SHF.R.S32.HI R5, RZ, 0x1f, R217 ;  /* 0x0000001fff057819 */ /* 0x000fe200000114d9 */
[----:B------:R-:W-:Y:S01]  /*fca0*/  IMAD R4, R4, c[0x0][0x218], RZ ;  /* 0x0000860004047a24 */ /* 0x000fe200078e02ff */
[----:B------:R-:W-:Y:S01]  /*fcb0*/  IADD3 R212, R135, 0x7800, RZ ;  /* 0x0000780087d47810 */ /* 0x000fe20007ffe0ff */
[----:B------:R-:W-:Y:S01]  /*fcc0*/  IMAD.IADD R3, R3, 0x1, R0 ;  /* 0x0000000103037824 */ /* 0x000fe200078e0200 */
[C---:B------:R-:W-:Y:S01]  /*fcd0*/  IADD3 R207, R135.reuse, 0x7000, RZ ;  /* 0x0000700087cf7810 */ /* 0x040fe20007ffe0ff */
[C---:B------:R-:W-:Y:S01]  /*fce0*/  IMAD R4, R216.reuse, c[0x0][0x21c], R4 ;  /* 0x00008700d8047a24 */ /* 0x040fe200078e0204 */
[C---:B------:R-:W-:Y:S01]  /*fcf0*/  IADD3 R199, R135.reuse, 0x6800, RZ ;  /* 0x0000680087c77810 */ /* 0x040fe20007ffe0ff */
[----:B------:R-:W-:Y:S01]  /*fd00*/  IMAD.WIDE.U32 R2, R216, c[0x0][0x218], R2 ;  /* 0x00008600d8027a25 */ /* 0x000fe200078e0002 */
[C---:B------:R-:W-:Y:S02]  /*fd10*/  IADD3 R198, R135.reuse, 0x6000, RZ ;  /* 0x0000600087c67810 */ /* 0x040fe40007ffe0ff */
[C---:B------:R-:W-:Y:S01]  /*fd20*/  IADD3 R197, R135.reuse, 0x5800, RZ ;  /* 0x0000580087c57810 */ /* 0x040fe20007ffe0ff */
[----:B------:R-:W-:Y:S01]  /*fd30*/  IMAD.SHL.U32 R31, R224, 0x2, RZ ;  /* 0x00000002e01f7824 */ /* 0x000fe200078e00ff */
[----:B------:R-:W-:Y:S01]  /*fd40*/  IADD3 R0, P0, R238, R2, RZ ;  /* 0x00000002ee007210 */ /* 0x000fe20007f1e0ff */
[----:B------:R-:W-:Y:S01]  /*fd50*/  IMAD.SHL.U32 R30, R222, 0x2, RZ ;  /* 0x00000002de1e7824 */ /* 0x000fe200078e00ff */
[----:B------:R-:W-:Y:S01]  /*fd60*/  IADD3 R196, R135, 0x5000, RZ ;  /* 0x0000500087c47810 */ /* 0x000fe20007ffe0ff */
[----:B------:R1:W2:Y:S01]  /*fd70*/  LDSM.16.M88.4 R32, [R208] ;  /* 0x00000000d020783b */ /* 0x0002a20000000200 */
[----:B------:R-:W-:Y:S01]  /*fd80*/  IADD3.X R2, R241, R3, R4, P0, !PT ;  /* 0x00000003f1027210 */ /* 0x000fe200007fe404 */
[----:B------:R-:W-:Y:S01]  /*fd90*/  IMAD.SHL.U32 R20, R223, 0x2, RZ ;  /* 0x00000002df147824 */ /* 0x000fe200078e00ff */
[C---:B------:R-:W-:Y:S01]  /*fda0*/  LEA R13, P0, R0.reuse, c[0x0][0x1f8], 0x1 ;  /* 0x00007e00000d7a11 */ /* 0x040fe200078008ff */
[----:B------:R1:W3:Y:S01]  /*fdb0*/  LDSM.16.M88.4 R8, [R200] ;  /* 0x00000000c808783b */ /* 0x0002e20000000200 */
[----:B------:R-:W-:Y:S01]  /*fdc0*/  IADD3 R195, R135, 0x4800, RZ ;  /* 0x0000480087c37810 */ /* 0x000fe20007ffe0ff */
[----:B------:R-:W-:Y:S01]  /*fdd0*/  IMAD.SHL.U32 R22, R217, 0x2, RZ ;  /* 0x00000002d9167824 */ /* 0x000fe200078e00ff */
[----:B------:R-:W-:Y:S01]  /*fde0*/  LEA.HI.X R4, R0, c[0x0][0x1fc], R2, 0x1, P0 ;  /* 0x00007f0000047a11 */ /* 0x000fe200000f0c02 */
[----:B------:R1:W4:Y:S01]  /*fdf0*/  LDSM.16.M88.4 R16, [R200+0x800] ;  /* 0x00080000c810783b */ /* 0x0003220000000200 */
[C---:B------:R-:W-:Y:S02]  /*fe00*/  IADD3 R194, R135.reuse, 0x4000, RZ ;  /* 0x0000400087c27810 */ /* 0x040fe40007ffe0ff */
[C---:B------:R-:W-:Y:S01]  /*fe10*/  IADD3 R193, R135.reuse, 0x3800, RZ ;  /* 0x0000380087c17810 */ /* 0x040fe20007ffe0ff */
[----:B------:R1:W1:Y:S01]  /*fe20*/  LDSM.16.M88.4 R24, [R200+0x1000] ;  /* 0x00100000c818783b */ /* 0x0002620000000200 */
[C---:B------:R-:W-:Y:S02]  /*fe30*/  IADD3 R192, R135.reuse, 0x3000, RZ ;  /* 0x0000300087c07810 */ /* 0x040fe40007ffe0ff */
[C---:B------:R-:W-:Y:S01]  /*fe40*/  IADD3 R132, R135.reuse, 0x2800, RZ ;  /* 0x0000280087847810 */ /* 0x040fe20007ffe0ff */
[----:B------:R1:W1:Y:S01]  /*fe50*/  LDSM.16.M88.4 R168, [R200+0x1800] ;  /* 0x00180000c8a8783b */ /* 0x0002620000000200 */
[----:B------:R-:W-:Y:S02]  /*fe60*/  IADD3 R0, R135, 0x2000, RZ ;  /* 0x0000200087007810 */ /* 0x000fe40007ffe0ff */
[----:B------:R-:W-:Y:S01]  /*fe70*/  SHF.L.U64.HI R15, R223, 0x1, R6 ;  /* 0x00000001df0f7819 */ /* 0x000fe20000010206 */
[----:B------:R1:W1:Y:S01]  /*fe80*/  LDSM.16.M88.4 R172, [R209] ;  /* 0x00000000d1ac783b */ /* 0x0002620000000200 */
[----:B------:R-:W-:Y:S03]  /*fe90*/  SHF.L.U64.HI R14, R217, 0x1, R5 ;  /* 0x00000001d90e7819 */ /* 0x000fe60000010205 */
[----:B------:R1:W1:Y:S04]  /*fea0*/  LDSM.16.M88.4 R176, [R135] ;  /* 0x0000000087b0783b */ /* 0x0002680000000200 */
[----:B------:R1:W1:Y:S04]  /*feb0*/  LDSM.16.M88.4 R180, [R135+0x800] ;  /* 0x0008000087b4783b */ /* 0x0002680000000200 */
[----:B------:R1:W1:Y:S04]  /*fec0*/  LDSM.16.M88.4 R184, [R135+0x1000] ;  /* 0x0010000087b8783b */ /* 0x0002680000000200 */
[----:B------:R1:W1:Y:S01]  /*fed0*/  LDSM.16.M88.4 R188, [R135+0x1800] ;  /* 0x0018000087bc783b */ /* 0x0002620000000200 */
[----:B------:R-:W-:-:S05]  /*fee0*/  BRA.DIV ~URZ, `(.L_x_2119) ;  /* 0x0000bf527f007947 */ /* 0x000fca000b800000 */
[----:B------:R4:W3:Y:S02]  /*fef0*/  SHFL.IDX PT, R2, R4, RZ, 0x181f ;  /* 0x00181fff04027589 */ /* 0x0008e400000e0000 */
.L_x_2230:
[----:B------:R-:W5:Y:S01]  /*ff00*/  SHFL.IDX PT, R5, R13, RZ, 0x181f ;  /* 0x00181fff0d057589 */ /* 0x000f6200000e0000 */
[----:B------:R-:W-:Y:S01]  /*ff10*/  ISETP.GE.AND P1, PT, R217, c[0x0][0x1d4], PT ;  /* 0x00007500d9007a0c */ /* 0x000fe20003f26270 */
[----:B------:R-:W-:Y:S01]  /*ff20*/  BSSY B0, `(.L_x_2120) ;  /* 0x0000190000007945 */ /* 0x000fe20003800000 */
[----:B------:R-:W-:Y:S02]  /*ff30*/  ISETP.GE.AND P5, PT, R223, c[0x0][0x1d4], PT ;  /* 0x00007500df007a0c */ /* 0x000fe40003fa6270 */
[----:B------:R-:W-:Y:S02]  /*ff40*/  SEL R213, RZ, 0x10, P1 ;  /* 0x00000010ffd57807 */ /* 0x000fe40000800000 */
[----:B------:R4:W3:Y:S01]  /*ff50*/  SHFL.IDX PT, R3, R13, 0x1, 0x181f ;  /* 0x00381f000d037f89 */ /* 0x0008e200000e0000 */
[----:B------:R-:W-:Y:S02]  /*ff60*/  ISETP.GE.AND P4, PT, R222, c[0x0][0x1d4], PT ;  /* 0x00007500de007a0c */ /* 0x000fe40003f86270 */
[----:B------:R-:W-:Y:S04]  /*ff70*/  ISETP.GE.AND P3, PT, R224, c[0x0][0x1d4], PT ;  /* 0x00007500e0007a0c */ /* 0x000fe80003f66270 */
[----:B----4-:R-:W4:Y:S01]  /*ff80*/  SHFL.IDX PT, R4, R4, 0x1, 0x181f ;  /* 0x00381f0004047f89 */ /* 0x010f2200000e0000 */
[C---:B-----5:R-:W-:Y:S05]  /*ff90*/  IADD3 R6, P0, R5.reuse, R22, RZ ;  /* 0x0000001605067210 */ /* 0x060fea0007f1e0ff */
[C---:B---3--:R-:W-:Y:S05]  /*ffa0*/  IMAD.X R7, R2.reuse, 0x1, R14, P0 ;  /* 0x0000000102077824 */ /* 0x048fea00000e060e */
[----:B------:R3:W-:Y:S02]  /*ffb0*/  LDGSTS.E.BYPASS.LTC128B.128 [R215+0x100], [R6.64], !P1 ;  /* 0x0010000006d77fae */ /* 0x0007e4000c901d46 */
[C---:B---3--:R-:W-:Y:S05]  /*ffc0*/  IADD3 R6, P0, R5.reuse, R20, RZ ;  /* 0x0000001405067210 */ /* 0x048fea0007f1e0ff */
[C-C-:B------:R-:W-:Y:S01]  /*ffd0*/  IMAD.X R7, R2.reuse, 0x1, R15.reuse, P0 ;  /* 0x0000000102077824 */ /* 0x140fe200000e060f */
[----:B------:R-:W-:Y:S04]  /*ffe0*/  IADD3 R12, P0, R5, R30, RZ ;  /* 0x0000001e050c7210 */ /* 0x000fe80007f1e0ff */
[----:B------:R3:W-:Y:S01]  /*fff0*/  LDGSTS.E.BYPASS.LTC128B.128 [R215+0x2100], [R6.64], !P5 ;  /* 0x0210000006d77fae */ /* 0x0007e2000e901d46 */
[----:B------:R-:W-:Y:S06]  /*10000*/  IADD3.X R13, R2, R28, RZ, P0, !PT ;  /* 0x0000001c020d7210 */ /* 0x000fec00007fe4ff */
[----:B------:R5:W-:Y:S01]  /*10010*/  LDGSTS.E.BYPASS.LTC128B.128 [R215+0x4100], [R12.64], !P4 ;  /* 0x041000000cd77fae */ /* 0x000be2000e101d46 */
[----:B---3--:R-:W-:Y:S04]  /*10020*/  IADD3 R6, -R213, 0x10, RZ ;  /* 0x00000010d5067810 */ /* 0x008fe80007ffe1ff */
[----:B------:R-:W-:Y:S04]  /*10030*/  LOP3.LUT R6, R6, 0xf, RZ, 0xc0, !PT ;  /* 0x0000000f06067812 */ /* 0x000fe800078ec0ff */
[----:B------:R-:W-:Y:S04]  /*10040*/  IADD3 R22, P1, P0, R6, R3, R22 ;  /* 0x0000000306167210 */ /* 0x000fe8000783e016 */
[-C--:B----4-:R-:W-:Y:S02]  /*10050*/  IADD3.X R23, RZ, R4.reuse, R14, P1, P0 ;  /* 0x00000004ff177210 */ /* 0x090fe40000fe040e */
[----:B------:R-:W-:Y:S02]  /*10060*/  IADD3 R6, P0, R5, R31, RZ ;  /* 0x0000001f05067210 */ /* 0x000fe40007f1e0ff */
[----:B------:R-:W-:Y:S02]  /*10070*/  SEL R5, RZ, 0x10, P4 ;  /* 0x00000010ff057807 */ /* 0x000fe40002000000 */
[----:B------:R-:W-:Y:S05]  /*10080*/  IADD3.X R7, R2, R29, RZ, P0, !PT ;  /* 0x0000001d02077210 */ /* 0x000fea00007fe4ff */
[----:B------:R3:W-:Y:S02]  /*10090*/  LDGSTS.E.BYPASS.LTC128B.128 [R215+0x6100], [R6.64], !P3 ;  /* 0x0610000006d77fae */ /* 0x0007e4000d901d46 */
[----:B---3--:R-:W-:Y:S04]  /*100a0*/  SEL R6, RZ, 0x10, P5 ;  /* 0x00000010ff067807 */ /* 0x008fe80002800000 */
[----:B------:R-:W-:Y:S04]  /*100b0*/  IADD3 R2, -R6, 0x10, RZ ;  /* 0x0000001006027810 */ /* 0x000fe80007ffe1ff */
[----:B------:R-:W-:Y:S04]  /*100c0*/  LOP3.LUT R2, R2, 0xf, RZ, 0xc0, !PT ;  /* 0x0000000f02027812 */ /* 0x000fe800078ec0ff */
[-C--:B------:R-:W-:Y:S02]  /*100d0*/  IADD3 R20, P1, P0, R2, R3.reuse, R20 ;  /* 0x0000000302147210 */ /* 0x080fe4000783e014 */
[----:B------:R-:W-:Y:S02]  /*100e0*/  IADD3 R2, -R5, 0x10, RZ ;  /* 0x0000001005027810 */ /* 0x000fe40007ffe1ff */
[-C--:B------:R-:W-:Y:S02]  /*100f0*/  IADD3.X R21, RZ, R4.reuse, R15, P1, P0 ;  /* 0x00000004ff157210 */ /* 0x080fe40000fe040f */
[----:B------:R-:W-:Y:S04]  /*10100*/  LOP3.LUT R2, R2, 0xf, RZ, 0xc0, !PT ;  /* 0x0000000f02027812 */ /* 0x000fe800078ec0ff */
[-C--:B------:R-:W-:Y:S02]  /*10110*/  IADD3 R14, P1, P0, R2, R3.reuse, R30 ;  /* 0x00000003020e7210 */ /* 0x080fe4000783e01e */
[----:B------:R-:W-:Y:S02]  /*10120*/  SEL R2, RZ, 0x10, P3 ;  /* 0x00000010ff027807 */ /* 0x000fe40001800000 */
[-C--:B------:R-:W-:Y:S02]  /*10130*/  IADD3.X R15, RZ, R4.reuse, R28, P1, P0 ;  /* 0x00000004ff0f7210 */ /* 0x080fe40000fe041c */
[----:B------:R-:W-:Y:S04]  /*10140*/  IADD3 R7, -R2, 0x10, RZ ;  /* 0x0000001002077810 */ /* 0x000fe80007ffe1ff */
[----:B------:R-:W-:Y:S04]  /*10150*/  LOP3.LUT R7, R7, 0xf, RZ, 0xc0, !PT ;  /* 0x0000000f07077812 */ /* 0x000fe800078ec0ff */
[----:B-----5:R-:W-:Y:S04]  /*10160*/  IADD3 R12, P1, P0, R7, R3, R31 ;  /* 0x00000003070c7210 */ /* 0x020fe8000783e01f */
[----:B------:R-:W-:Y:S02]  /*10170*/  IADD3.X R13, RZ, R4, R29, P1, P0 ;  /* 0x00000004ff0d7210 */ /* 0x000fe40000fe041d */
[----:B------:R-:W-:Y:S11]  /*10180*/  ISETP.NE.U32.AND P0, PT, R213, RZ, PT ;  /* 0x000000ffd500720c */ /* 0x000ff60003f05070 */
[----:B------:R-:W-:Y:S02]  /*10190*/  @!UPT UIADD3 URZ, URZ, URZ, URZ ;  /* 0x0000003f3f3ff290 */ /* 0x000fe4000fffe03f */
[----:B------:R3:W-:Y:S01]  /*101a0*/  LDGSTS.E.BYPASS.LTC128B.128.ZFILL [R215+0x1100], [R22.64], P0 ;  /* 0x0110000016d77fae */ /* 0x0007e20008141d46 */
[----:B------:R-:W-:Y:S11]  /*101b0*/  ISETP.NE.U32.AND P0, PT, R6, RZ, PT ;  /* 0x000000ff0600720c */ /* 0x000ff60003f05070 */
[----:B------:R-:W-:Y:S02]  /*101c0*/  @!UPT UIADD3 URZ, URZ, URZ, URZ ;  /* 0x0000003f3f3ff290 */ /* 0x000fe4000fffe03f */
[----:B------:R3:W-:Y:S01]  /*101d0*/  LDGSTS.E.BYPASS.LTC128B.128.ZFILL [R215+0x3100], [R20.64], P0 ;  /* 0x0310000014d77fae */ /* 0x0007e20008141d46 */
[----:B------:R-:W-:Y:S02]  /*101e0*/  ISETP.NE.U32.AND P0, PT, R5, RZ, PT ;  /* 0x000000ff0500720c */ /* 0x000fe40003f05070 */
[C---:B--2---:R-:W-:Y:S08]  /*101f0*/  HMMA.16816.F32 R4, R32.reuse, R8, RZ ;  /* 0x000000082004723c */ /* 0x044ff000000018ff */
[C---:B------:R-:W-:Y:S03]  /*10200*/  HMMA.16816.F32 R8, R32.reuse, R10, RZ ;  /* 0x0000000a2008723c */ /* 0x040fe600000018ff */
[----:B------:R2:W-:Y:S01]  /*10210*/  LDGSTS.E.BYPASS.LTC128B.128.ZFILL [R215+0x5100], [R14.64], P0 ;  /* 0x051000000ed77fae */ /* 0x0005e20008141d46 */
[----:B------:R-:W-:Y:S11]  /*10220*/  ISETP.NE.U32.AND P0, PT, R2, RZ, PT ;  /* 0x000000ff0200720c */ /* 0x000ff60003f05070 */
[----:B------:R-:W-:Y:S02]  /*10230*/  @!UPT UIADD3 URZ, URZ, URZ, URZ ;  /* 0x0000003f3f3ff290 */ /* 0x000fe4000fffe03f */
[----:B------:R2:W-:Y:S01]  /*10240*/  LDGSTS.E.BYPASS.LTC128B.128.ZFILL [R215+0x7100], [R12.64], P0 ;  /* 0x071000000cd77fae */ /* 0x0005e20008141d46 */
[----:B------:R-:W-:Y:S06]  /*10250*/  ISETP.GT.AND P0, PT, R214, R226, PT ;  /* 0x000000e2d600720c */ /* 0x000fec0003f04270 */
[----:B------:R-:W0:Y:S01]  /*10260*/  LDGDEPBAR ;  /* 0x00000000000079af */ /* 0x000e220000000000 */
[C---:B--2---:R-:W-:Y:S08]  /*10270*/  HMMA.16816.F32 R12, R32.reuse, R16, RZ ;  /* 0x00000010200c723c */ /* 0x044ff000000018ff */
[C---:B------:R-:W-:Y:S08]  /*10280*/  HMMA.16816.F32 R16, R32.reuse, R18, RZ ;  /* 0x000000122010723c */ /* 0x040ff000000018ff */
[C---:B-1-3--:R-:W-:Y:S08]  /*10290*/  HMMA.16816.F32 R20, R32.reuse, R24, RZ ;  /* 0x000000182014723c */ /* 0x04aff000000018ff */
        /* <DEDUP_REMOVED lines=16> */
[C---:B-1----:R-:W-:Y:S01]  /*103a0*/  HMMA.16816.F32 R4, R168.reuse, R176, R4 ;  /* 0x000000b0a804723c */ /* 0x042fe20000001804 */
[----:B------:R-:W-:Y:S07]  /*103b0*/  LDSM.16.M88.4 R188, [R192] ;  /* 0x00000000c0bc783b */ /* 0x000fee0000000200 */
        /* <DEDUP_REMOVED lines=10> */
[----:B------:R-:W2:Y:S07]  /*10460*/  LDSM.16.M88.4 R168, [R201+-0x5000] ;  /* 0xffb00000c9a8783b */ /* 0x000eae0000000200 */
[----:B------:R-:W3:Y:S01]  /*10470*/  LDSM.16.M88.4 R184, [R201+-0x4800] ;  /* 0xffb80000c9b8783b */ /* 0x000ee20000000200 */
[C---:B-1----:R-:W-:Y:S08]  /*10480*/  HMMA.16816.F32 R4, R172.reuse, R176, R4 ;  /* 0x000000b0ac04723c */ /* 0x042ff00000001804 */
        /* <DEDUP_REMOVED lines=11> */
[----:B------:R-:W4:Y:S01]  /*10540*/  LDSM.16.M88.4 R184, [R200+0x3800] ;  /* 0x00380000c8b8783b */ /* 0x000f220000000200 */
[C---:B-1----:R-:W-:Y:S08]  /*10550*/  HMMA.16816.F32 R4, R176.reuse, R180, R4 ;  /* 0x000000b4b004723c */ /* 0x042ff00000001804 */
[C---:B------:R-:W-:Y:S01]  /*10560*/  HMMA.16816.F32 R8, R176.reuse, R182, R8 ;  /* 0x000000b6b008723c */ /* 0x040fe20000001808 */
[----:B------:R-:W-:Y:S07]  /*10570*/  LDSM.16.M88.4 R180, [R0] ;  /* 0x0000000000b4783b */ /* 0x000fee0000000200 */
[C---:B--2---:R-:W-:Y:S08]  /*10580*/  HMMA.16816.F32 R12, R176.reuse, R168, R12 ;  /* 0x000000a8b00c723c */ /* 0x044ff0000000180c */
[C---:B------:R-:W-:Y:S01]  /*10590*/  HMMA.16816.F32 R16, R176.reuse, R170, R16 ;  /* 0x000000aab010723c */ /* 0x040fe20000001810 */
[----:B------:R-:W1:Y:S07]  /*105a0*/  LDSM.16.M88.4 R168, [R209+0x4000] ;  /* 0x00400000d1a8783b */ /* 0x000e6e0000000200 */
[C---:B---3--:R-:W-:Y:S08]  /*105b0*/  HMMA.16816.F32 R20, R176.reuse, R172, R20 ;  /* 0x000000acb014723c */ /* 0x048ff00000001814 */
[C---:B------:R-:W-:Y:S01]  /*105c0*/  HMMA.16816.F32 R24, R176.reuse, R174, R24 ;  /* 0x000000aeb018723c */ /* 0x040fe20000001818 */
[----:B------:R-:W2:Y:S07]  /*105d0*/  LDSM.16.M88.4 R172, [R132] ;  /* 0x0000000084ac783b */ /* 0x000eae0000000200 */
[C---:B----4-:R-:W-:Y:S08]  /*105e0*/  HMMA.16816.F32 R28, R176.reuse, R184, R28 ;  /* 0x000000b8b01c723c */ /* 0x050ff0000000181c */
[----:B------:R-:W-:Y:S01]  /*105f0*/  HMMA.16816.F32 R32, R176, R186, R32 ;  /* 0x000000bab020723c */ /* 0x000fe20000001820 */
[----:B------:R-:W3:Y:S07]  /*10600*/  LDSM.16.M88.4 R176, [R193] ;  /* 0x00000000c1b0783b */ /* 0x000eee0000000200 */
[----:B------:R-:W-:Y:S01]  /*10610*/  LDSM.16.M88.4 R184, [R202+0x2000] ;  /* 0x00200000cab8783b */ /* 0x000fe20000000200 */
[C---:B-1----:R-:W-:Y:S08]  /*10620*/  HMMA.16816.F32 R4, R168.reuse, R180, R4 ;  /* 0x000000b4a804723c */ /* 0x042ff00000001804 */
[C---:B------:R-:W-:Y:S01]  /*10630*/  HMMA.16816.F32 R8, R168.reuse, R182, R8 ;  /* 0x000000b6a808723c */ /* 0x040fe20000001808 */
[----:B------:R-:W1:Y:S07]  /*10640*/  LDSM.16.M88.4 R180, [R211+0x4000] ;  /* 0x00400000d3b4783b */ /* 0x000e6e0000000200 */
[C---:B--2---:R-:W-:Y:S08]  /*10650*/  HMMA.16816.F32 R12, R168.reuse, R172, R12 ;  /* 0x000000aca80c723c */ /* 0x044ff0000000180c */
[C---:B------:R-:W-:Y:S01]  /*10660*/  HMMA.16816.F32 R16, R168.reuse, R174, R16 ;  /* 0x000000aea810723c */ /* 0x040fe20000001810 */
[----:B------:R-:W2:Y:S07]  /*10670*/  LDSM.16.M88.4 R172, [R202+0x2800] ;  /* 0x00280000caac783b */ /* 0x000eae0000000200 */
[C---:B------:R-:W-:Y:S08]  /*10680*/  HMMA.16816.F32 R20, R168.reuse, R188, R20 ;  /* 0x000000bca814723c */ /* 0x040ff00000001814 */
[C---:B------:R-:W-:Y:S01]  /*10690*/  HMMA.16816.F32 R24, R168.reuse, R190, R24 ;  /* 0x000000bea818723c */ /* 0x040fe20000001818 */
[----:B------:R-:W4:Y:S07]  /*106a0*/  LDSM.16.M88.4 R188, [R202+0x3000] ;  /* 0x00300000cabc783b */ /* 0x000f2e0000000200 */
[C---:B---3--:R-:W-:Y:S08]  /*106b0*/  HMMA.16816.F32 R28, R168.reuse, R176, R28 ;  /* 0x000000b0a81c723c */ /* 0x048ff0000000181c */
[----:B------:R-:W-:Y:S01]  /*106c0*/  HMMA.16816.F32 R32, R168, R178, R32 ;  /* 0x000000b2a820723c */ /* 0x000fe20000001820 */
[----:B------:R-:W3:Y:S07]  /*106d0*/  LDSM.16.M88.4 R168, [R202+0x3800] ;  /* 0x00380000caa8783b */ /* 0x000eee0000000200 */
[C---:B-1----:R-:W-:Y:S01]  /*106e0*/  HMMA.16816.F32 R4, R180.reuse, R184, R4 ;  /* 0x000000b8b404723c */ /* 0x042fe20000001804 */
[----:B------:R-:W-:Y:S07]  /*106f0*/  LDSM.16.M88.4 R176, [R210+0x4000] ;  /* 0x00400000d2b0783b */ /* 0x000fee0000000200 */
[C---:B------:R-:W-:Y:S01]  /*10700*/  HMMA.16816.F32 R8, R180.reuse, R186, R8 ;  /* 0x000000bab408723c */ /* 0x040fe20000001808 */
[----:B------:R-:W1:Y:S07]  /*10710*/  LDSM.16.M88.4 R184, [R201+-0x4000] ;  /* 0xffc00000c9b8783b */ /* 0x000e6e0000000200 */
[C---:B--2---:R-:W-:Y:S08]  /*10720*/  HMMA.16816.F32 R12, R180.reuse, R172, R12 ;  /* 0x000000acb40c723c */ /* 0x044ff0000000180c */
[C---:B------:R-:W-:Y:S01]  /*10730*/  HMMA.16816.F32 R16, R180.reuse, R174, R16 ;  /* 0x000000aeb410723c */ /* 0x040fe20000001810 */
[----:B------:R-:W2:Y:S07]  /*10740*/  LDSM.16.M88.4 R172, [R201+-0x3800] ;  /* 0xffc80000c9ac783b */ /* 0x000eae0000000200 */
[C---:B----4-:R-:W-:Y:S08]  /*10750*/  HMMA.16816.F32 R20, R180.reuse, R188, R20 ;  /* 0x000000bcb414723c */ /* 0x050ff00000001814 */
[C---:B------:R-:W-:Y:S01]  /*10760*/  HMMA.16816.F32 R24, R180.reuse, R190, R24 ;  /* 0x000000beb418723c */ /* 0x040fe20000001818 */
[----:B------:R-:W4:Y:S07]  /*10770*/  LDSM.16.M88.4 R188, [R201+-0x3000] ;  /* 0xffd00000c9bc783b */ /* 0x000f2e0000000200 */
[C---:B---3--:R-:W-:Y:S08]  /*10780*/  HMMA.16816.F32 R28, R180.reuse, R168, R28 ;  /* 0x000000a8b41c723c */ /* 0x048ff0000000181c */
[----:B------:R-:W-:Y:S01]  /*10790*/  HMMA.16816.F32 R32, R180, R170, R32 ;  /* 0x000000aab420723c */ /* 0x000fe20000001820 */
[----:B------:R-:W3:Y:S07]  /*107a0*/  LDSM.16.M88.4 R168, [R201+-0x2800] ;  /* 0xffd80000c9a8783b */ /* 0x000eee0000000200 */
[C---:B-1----:R-:W-:Y:S01]  /*107b0*/  HMMA.16816.F32 R4, R176.reuse, R184, R4 ;  /* 0x000000b8b004723c */ /* 0x042fe20000001804 */
[----:B------:R-:W-:Y:S07]  /*107c0*/  LDSM.16.M88.4 R180, [R208+0x8000] ;  /* 0x00800000d0b4783b */ /* 0x000fee0000000200 */
[C---:B------:R-:W-:Y:S01]  /*107d0*/  HMMA.16816.F32 R8, R176.reuse, R186, R8 ;  /* 0x000000bab008723c */ /* 0x040fe20000001808 */
[----:B------:R-:W1:Y:S07]  /*107e0*/  LDSM.16.M88.4 R184, [R200+0x4000] ;  /* 0x00400000c8b8783b */ /* 0x000e6e0000000200 */
[C---:B--2---:R-:W-:Y:S08]  /*107f0*/  HMMA.16816.F32 R12, R176.reuse, R172, R12 ;  /* 0x000000acb00c723c */ /* 0x044ff0000000180c */
[C---:B------:R-:W-:Y:S01]  /*10800*/  HMMA.16816.F32 R16, R176.reuse, R174, R16 ;  /* 0x000000aeb010723c */ /* 0x040fe20000001810 */
[----:B------:R-:W2:Y:S07]  /*10810*/  LDSM.16.M88.4 R172, [R200+0x4800] ;  /* 0x00480000c8ac783b */ /* 0x000eae0000000200 */
[C---:B----4-:R-:W-:Y:S08]  /*10820*/  HMMA.16816.F32 R20, R176.reuse, R188, R20 ;  /* 0x000000bcb014723c */ /* 0x050ff00000001814 */
        /* <DEDUP_REMOVED lines=8> */
[----:B------:R-:W1:Y:S07]  /*108b0*/  LDSM.16.M88.4 R184, [R194] ;  /* 0x00000000c2b8783b */ /* 0x000e6e0000000200 */
[C---:B--2---:R-:W-:Y:S08]  /*108c0*/  HMMA.16816.F32 R12, R180.reuse, R172, R12 ;  /* 0x000000acb40c723c */ /* 0x044ff0000000180c */
[C---:B------:R-:W-:Y:S01]  /*108d0*/  HMMA.16816.F32 R16, R180.reuse, R174, R16 ;  /* 0x000000aeb410723c */ /* 0x040fe20000001810 */
[----:B------:R-:W2:Y:S07]  /*108e0*/  LDSM.16.M88.4 R172, [R195] ;  /* 0x00000000c3ac783b */ /* 0x000eae0000000200 */
[C---:B----4-:R-:W-:Y:S01]  /*108f0*/  HMMA.16816.F32 R20, R180.reuse, R188, R20 ;  /* 0x000000bcb414723c */ /* 0x050fe20000001814 */
[----:B------:R-:W4:Y:S07]  /*10900*/  LDSM.16.M88.4 R192, [R196] ;  /* 0x00000000c4c0783b */ /* 0x000f2e0000000200 */
[C---:B------:R-:W-:Y:S01]  /*10910*/  HMMA.16816.F32 R24, R180.reuse, R190, R24 ;  /* 0x000000beb418723c */ /* 0x040fe20000001818 */
[----:B------:R-:W5:Y:S07]  /*10920*/  LDSM.16.M88.4 R188, [R197] ;  /* 0x00000000c5bc783b */ /* 0x000f6e0000000200 */
[C---:B---3--:R-:W-:Y:S08]  /*10930*/  HMMA.16816.F32 R28, R180.reuse, R168, R28 ;  /* 0x000000a8b41c723c */ /* 0x048ff0000000181c */
[----:B------:R-:W-:Y:S01]  /*10940*/  HMMA.16816.F32 R32, R180, R170, R32 ;  /* 0x000000aab420723c */ /* 0x000fe20000001820 */
[----:B------:R-:W-:Y:S07]  /*10950*/  LDSM.16.M88.4 R168, [R211+0x8000] ;  /* 0x00800000d3a8783b */ /* 0x000fee0000000200 */
[C---:B-1----:R-:W-:Y:S01]  /*10960*/  HMMA.16816.F32 R4, R176.reuse, R184, R4 ;  /* 0x000000b8b004723c */ /* 0x042fe20000001804 */
[----:B------:R-:W1:Y:S07]  /*10970*/  LDSM.16.M88.4 R180, [R202+0x4000] ;  /* 0x00400000cab4783b */ /* 0x000e6e0000000200 */
[C---:B------:R-:W-:Y:S01]  /*10980*/  HMMA.16816.F32 R8, R176.reuse, R186, R8 ;  /* 0x000000bab008723c */ /* 0x040fe20000001808 */
[----:B------:R-:W3:Y:S07]  /*10990*/  LDSM.16.M88.4 R184, [R202+0x4800] ;  /* 0x00480000cab8783b */ /* 0x000eee0000000200 */
[C---:B--2---:R-:W-:Y:S08]  /*109a0*/  HMMA.16816.F32 R12, R176.reuse, R172, R12 ;  /* 0x000000acb00c723c */ /* 0x044ff0000000180c */
[C---:B------:R-:W-:Y:S01]  /*109b0*/  HMMA.16816.F32 R16, R176.reuse, R174, R16 ;  /* 0x000000aeb010723c */ /* 0x040fe20000001810 */
[----:B------:R-:W2:Y:S07]  /*109c0*/  LDSM.16.M88.4 R172, [R202+0x5000] ;  /* 0x00500000caac783b */ /* 0x000eae0000000200 */
[C---:B----4-:R-:W-:Y:S08]  /*109d0*/  HMMA.16816.F32 R20, R176.reuse, R192, R20 ;  /* 0x000000c0b014723c */ /* 0x050ff00000001814 */
[C---:B------:R-:W-:Y:S01]  /*109e0*/  HMMA.16816.F32 R24, R176.reuse, R194, R24 ;  /* 0x000000c2b018723c */ /* 0x040fe20000001818 */
[----:B------:R-:W-:Y:S07]  /*109f0*/  LDSM.16.M88.4 R192, [R201+-0x2000] ;  /* 0xffe00000c9c0783b */ /* 0x000fee0000000200 */
[C---:B-----5:R-:W-:Y:S08]  /*10a00*/  HMMA.16816.F32 R28, R176.reuse, R188, R28 ;  /* 0x000000bcb01c723c */ /* 0x060ff0000000181c */
[----:B------:R-:W-:Y:S01]  /*10a10*/  HMMA.16816.F32 R32, R176, R190, R32 ;  /* 0x000000beb020723c */ /* 0x000fe20000001820 */
[----:B------:R-:W4:Y:S07]  /*10a20*/  LDSM.16.M88.4 R176, [R202+0x5800] ;  /* 0x00580000cab0783b */ /* 0x000f2e0000000200 */
[C---:B-1----:R-:W-:Y:S01]  /*10a30*/  HMMA.16816.F32 R4, R168.reuse, R180, R4 ;  /* 0x000000b4a804723c */ /* 0x042fe20000001804 */
[----:B------:R-:W1:Y:S07]  /*10a40*/  LDSM.16.M88.4 R188, [R210+0x8000] ;  /* 0x00800000d2bc783b */ /* 0x000e6e0000000200 */
[C---:B------:R-:W-:Y:S01]  /*10a50*/  HMMA.16816.F32 R8, R168.reuse, R182, R8 ;  /* 0x000000b6a808723c */ /* 0x040fe20000001808 */
[----:B------:R-:W5:Y:S07]  /*10a60*/  LDSM.16.M88.4 R180, [R201+-0x1800] ;  /* 0xffe80000c9b4783b */ /* 0x000f6e0000000200 */
[C---:B---3--:R-:W-:Y:S08]  /*10a70*/  HMMA.16816.F32 R12, R168.reuse, R184, R12 ;  /* 0x000000b8a80c723c */ /* 0x048ff0000000180c */
[C---:B------:R-:W-:Y:S01]  /*10a80*/  HMMA.16816.F32 R16, R168.reuse, R186, R16 ;  /* 0x000000baa810723c */ /* 0x040fe20000001810 */
[----:B------:R-:W3:Y:S07]  /*10a90*/  LDSM.16.M88.4 R184, [R201+-0x1000] ;  /* 0xfff00000c9b8783b */ /* 0x000eee0000000200 */
[C---:B--2---:R-:W-:Y:S08]  /*10aa0*/  HMMA.16816.F32 R20, R168.reuse, R172, R20 ;  /* 0x000000aca814723c */ /* 0x044ff00000001814 */
[C---:B------:R-:W-:Y:S01]  /*10ab0*/  HMMA.16816.F32 R24, R168.reuse, R174, R24 ;  /* 0x000000aea818723c */ /* 0x040fe20000001818 */
[----:B------:R-:W-:Y:S07]  /*10ac0*/  LDSM.16.M88.4 R172, [R208+0xc000] ;  /* 0x00c00000d0ac783b */ /* 0x000fee0000000200 */
[C---:B----4-:R-:W-:Y:S08]  /*10ad0*/  HMMA.16816.F32 R28, R168.reuse, R176, R28 ;  /* 0x000000b0a81c723c */ /* 0x050ff0000000181c */
[----:B------:R-:W-:Y:S01]  /*10ae0*/  HMMA.16816.F32 R32, R168, R178, R32 ;  /* 0x000000b2a820723c */ /* 0x000fe20000001820 */
[----:B------:R-:W2:Y:S07]  /*10af0*/  LDSM.16.M88.4 R168, [R201+-0x800] ;  /* 0xfff80000c9a8783b */ /* 0x000eae0000000200 */
[C---:B-1----:R-:W-:Y:S01]  /*10b00*/  HMMA.16816.F32 R4, R188.reuse, R192, R4 ;  /* 0x000000c0bc04723c */ /* 0x042fe20000001804 */
[----:B------:R-:W1:Y:S07]  /*10b10*/  LDSM.16.M88.4 R176, [R200+0x6000] ;  /* 0x00600000c8b0783b */ /* 0x000e6e0000000200 */
[C---:B------:R-:W-:Y:S01]  /*10b20*/  HMMA.16816.F32 R8, R188.reuse, R194, R8 ;  /* 0x000000c2bc08723c */ /* 0x040fe20000001808 */
[----:B------:R-:W4:Y:S07]  /*10b30*/  LDSM.16.M88.4 R192, [R200+0x6800] ;  /* 0x00680000c8c0783b */ /* 0x000f2e0000000200 */
[C---:B-----5:R-:W-:Y:S08]  /*10b40*/  HMMA.16816.F32 R12, R188.reuse, R180, R12 ;  /* 0x000000b4bc0c723c */ /* 0x060ff0000000180c */
[C---:B------:R-:W-:Y:S01]  /*10b50*/  HMMA.16816.F32 R16, R188.reuse, R182, R16 ;  /* 0x000000b6bc10723c */ /* 0x040fe20000001810 */
[----:B------:R-:W5:Y:S07]  /*10b60*/  LDSM.16.M88.4 R180, [R200+0x7000] ;  /* 0x00700000c8b4783b */ /* 0x000f6e0000000200 */
[C---:B---3--:R-:W-:Y:S08]  /*10b70*/  HMMA.16816.F32 R20, R188.reuse, R184, R20 ;  /* 0x000000b8bc14723c */ /* 0x048ff00000001814 */
[C---:B------:R-:W-:Y:S01]  /*10b80*/  HMMA.16816.F32 R24, R188.reuse, R186, R24 ;  /* 0x000000babc18723c */ /* 0x040fe20000001818 */
[----:B------:R-:W3:Y:S07]  /*10b90*/  LDSM.16.M88.4 R184, [R200+0x7800] ;  /* 0x00780000c8b8783b */ /* 0x000eee0000000200 */
[C---:B--2---:R-:W-:Y:S08]  /*10ba0*/  HMMA.16816.F32 R28, R188.reuse, R168, R28 ;  /* 0x000000a8bc1c723c */ /* 0x044ff0000000181c */
[----:B------:R-:W-:Y:S01]  /*10bb0*/  HMMA.16816.F32 R32, R188, R170, R32 ;  /* 0x000000aabc20723c */ /* 0x000fe20000001820 */
[----:B------:R-:W-:Y:S07]  /*10bc0*/  LDSM.16.M88.4 R168, [R209+0xc000] ;  /* 0x00c00000d1a8783b */ /* 0x000fee0000000200 */
[C---:B-1----:R-:W-:Y:S01]  /*10bd0*/  HMMA.16816.F32 R4, R172.reuse, R176, R4 ;  /* 0x000000b0ac04723c */ /* 0x042fe20000001804 */
[----:B------:R-:W-:Y:S07]  /*10be0*/  LDSM.16.M88.4 R188, [R199] ;  /* 0x00000000c7bc783b */ /* 0x000fee0000000200 */
[C---:B------:R-:W-:Y:S01]  /*10bf0*/  HMMA.16816.F32 R8, R172.reuse, R178, R8 ;  /* 0x000000b2ac08723c */ /* 0x040fe20000001808 */
[----:B------:R-:W1:Y:S07]  /*10c00*/  LDSM.16.M88.4 R176, [R198] ;  /* 0x00000000c6b0783b */ /* 0x000e6e0000000200 */
[C---:B----4-:R-:W-:Y:S01]  /*10c10*/  HMMA.16816.F32 R12, R172.reuse, R192, R12 ;  /* 0x000000c0ac0c723c */ /* 0x050fe2000000180c */
[----:B------:R-:W2:Y:S07]  /*10c20*/  LDSM.16.M88.4 R196, [R207] ;  /* 0x00000000cfc4783b */ /* 0x000eae0000000200 */
[C---:B------:R-:W-:Y:S01]  /*10c30*/  HMMA.16816.F32 R16, R172.reuse, R194, R16 ;  /* 0x000000c2ac10723c */ /* 0x040fe20000001810 */
[----:B------:R-:W4:Y:S07]  /*10c40*/  LDSM.16.M88.4 R192, [R212] ;  /* 0x00000000d4c0783b */ /* 0x000f2e0000000200 */
[C---:B-----5:R-:W-:Y:S08]  /*10c50*/  HMMA.16816.F32 R20, R172.reuse, R180, R20 ;  /* 0x000000b4ac14723c */ /* 0x060ff00000001814 */
[C---:B------:R-:W-:Y:S01]  /*10c60*/  HMMA.16816.F32 R24, R172.reuse, R182, R24 ;  /* 0x000000b6ac18723c */ /* 0x040fe20000001818 */
[----:B------:R-:W-:Y:S07]  /*10c70*/  LDSM.16.M88.4 R180, [R202+0x6000] ;  /* 0x00600000cab4783b */ /* 0x000fee0000000200 */
[C---:B---3--:R-:W-:Y:S08]  /*10c80*/  HMMA.16816.F32 R28, R172.reuse, R184, R28 ;  /* 0x000000b8ac1c723c */ /* 0x048ff0000000181c */
[----:B------:R-:W-:Y:S01]  /*10c90*/  HMMA.16816.F32 R32, R172, R186, R32 ;  /* 0x000000baac20723c */ /* 0x000fe20000001820 */
[----:B------:R-:W3:Y:S07]  /*10ca0*/  LDSM.16.M88.4 R172, [R211+0xc000] ;  /* 0x00c00000d3ac783b */ /* 0x000eee0000000200 */
[C---:B-1----:R-:W-:Y:S01]  /*10cb0*/  HMMA.16816.F32 R4, R168.reuse, R176, R4 ;  /* 0x000000b0a804723c */ /* 0x042fe20000001804 */
[----:B------:R-:W-:Y:S07]  /*10cc0*/  LDSM.16.M88.4 R184, [R202+0x7000] ;  /* 0x00700000cab8783b */ /* 0x000fee0000000200 */
[C---:B------:R-:W-:Y:S01]  /*10cd0*/  HMMA.16816.F32 R8, R168.reuse, R178, R8 ;  /* 0x000000b2a808723c */ /* 0x040fe20000001808 */
[----:B------:R-:W1:Y:S07]  /*10ce0*/  LDSM.16.M88.4 R176, [R202+0x6800] ;  /* 0x00680000cab0783b */ /* 0x000e6e0000000200 */
[C---:B------:R-:W-:Y:S08]  /*10cf0*/  HMMA.16816.F32 R12, R168.reuse, R188, R12 ;  /* 0x000000bca80c723c */ /* 0x040ff0000000180c */
[C---:B------:R-:W-:Y:S01]  /*10d00*/  HMMA.16816.F32 R16, R168.reuse, R190, R16 ;  /* 0x000000bea810723c */ /* 0x040fe20000001810 */
[----:B------:R-:W-:Y:S07]  /*10d10*/  LDSM.16.M88.4 R188, [R210+0xc000] ;  /* 0x00c00000d2bc783b */ /* 0x000fee0000000200 */
[C---:B--2---:R-:W-:Y:S08]  /*10d20*/  HMMA.16816.F32 R20, R168.reuse, R196, R20 ;  /* 0x000000c4a814723c */ /* 0x044ff00000001814 */
[C---:B------:R-:W-:Y:S08]  /*10d30*/  HMMA.16816.F32 R24, R168.reuse, R198, R24 ;  /* 0x000000c6a818723c */ /* 0x040ff00000001818 */
[C---:B----4-:R-:W-:Y:S08]  /*10d40*/  HMMA.16816.F32 R28, R168.reuse, R192, R28 ;  /* 0x000000c0a81c723c */ /* 0x050ff0000000181c */
[----:B------:R-:W-:Y:S01]  /*10d50*/  HMMA.16816.F32 R32, R168, R194, R32 ;  /* 0x000000c2a820723c */ /* 0x000fe20000001820 */
[----:B------:R-:W2:Y:S07]  /*10d60*/  LDSM.16.M88.4 R168, [R202+0x7800] ;  /* 0x00780000caa8783b */ /* 0x000eae0000000200 */
[C---:B---3--:R-:W-:Y:S01]  /*10d70*/  HMMA.16816.F32 R4, R172.reuse, R180, R4 ;  /* 0x000000b4ac04723c */ /* 0x048fe20000001804 */
[----:B------:R-:W3:Y:S07]  /*10d80*/  LDSM.16.M88.4 R192, [R201] ;  /* 0x00000000c9c0783b */ /* 0x000eee0000000200 */
[C---:B------:R-:W-:Y:S08]  /*10d90*/  HMMA.16816.F32 R8, R172.reuse, R182, R8 ;  /* 0x000000b6ac08723c */ /* 0x040ff00000001808 */
[C---:B-1----:R-:W-:Y:S08]  /*10da0*/  HMMA.16816.F32 R12, R172.reuse, R176, R12 ;  /* 0x000000b0ac0c723c */ /* 0x042ff0000000180c */
[C---:B------:R-:W-:Y:S08]  /*10db0*/  HMMA.16816.F32 R16, R172.reuse, R178, R16 ;  /* 0x000000b2ac10723c */ /* 0x040ff00000001810 */
[C---:B------:R-:W-:Y:S08]  /*10dc0*/  HMMA.16816.F32 R20, R172.reuse, R184, R20 ;  /* 0x000000b8ac14723c */ /* 0x040ff00000001814 */
[C---:B------:R-:W-:Y:S08]  /*10dd0*/  HMMA.16816.F32 R24, R172.reuse, R186, R24 ;  /* 0x000000baac18723c */ /* 0x040ff00000001818 */
[C---:B--2---:R-:W-:Y:S08]  /*10de0*/  HMMA.16816.F32 R28, R172.reuse, R168, R28 ;  /* 0x000000a8ac1c723c */ /* 0x044ff0000000181c */
[----:B------:R-:W-:Y:S01]  /*10df0*/  HMMA.16816.F32 R32, R172, R170, R32 ;  /* 0x000000aaac20723c */ /* 0x000fe20000001820 */
[----:B------:R-:W1:Y:S07]  /*10e00*/  LDSM.16.M88.4 R168, [R201+0x800] ;  /* 0x00080000c9a8783b */ /* 0x000e6e0000000200 */
[C---:B---3--:R-:W-:Y:S08]  /*10e10*/  HMMA.16816.F32 R4, R188.reuse, R192, R4 ;  /* 0x000000c0bc04723c */ /* 0x048ff00000001804 */
[C---:B------:R-:W-:Y:S11]  /*10e20*/  HMMA.16816.F32 R8, R188.reuse, R194, R8 ;  /* 0x000000c2bc08723c */ /* 0x040ff60000001808 */
[----:B------:R-:W-:Y:S05]  /*10e30*/  @!UPT UIADD3 URZ, URZ, URZ, URZ ;  /* 0x0000003f3f3ff290 */ /* 0x000fea000fffe03f */
[----:B------:R-:W-:Y:S04]  /*10e40*/  FMUL.FTZ R0, R4, c[0x0][0x320] ;  /* 0x0000c80004007a20 */ /* 0x000fe80000410000 */
[----:B------:R2:W3:Y:S04]  /*10e50*/  MUFU.TANH R192, R0 ;  /* 0x0000000000c07308 */ /* 0x0004e80000002400 */
[----:B------:R-:W-:Y:S01]  /*10e60*/  FMUL.FTZ R2, R11, c[0x0][0x320] ;  /* 0x0000c8000b027a20 */ /* 0x000fe20000410000 */
[C---:B-1----:R-:W-:Y:S05]  /*10e70*/  HMMA.16816.F32 R12, R188.reuse, R168, R12 ;  /* 0x000000a8bc0c723c */ /* 0x042fea000000180c */
[----:B------:R1:W4:Y:S03]  /*10e80*/  MUFU.TANH R193, R2 ;  /* 0x0000000200c17308 */ /* 0x0003260000002400 */
[C---:B------:R-:W-:Y:S04]  /*10e90*/  HMMA.16816.F32 R16, R188.reuse, R170, R16 ;  /* 0x000000aabc10723c */ /* 0x040fe80000001810 */
[----:B--2---:R-:W-:Y:S04]  /*10ea0*/  FMUL.FTZ R0, R5, c[0x0][0x320] ;  /* 0x0000c80005007a20 */ /* 0x004fe80000410000 */
[----:B------:R2:W2:Y:S11]  /*10eb0*/  MUFU.TANH R187, R0 ;  /* 0x0000000000bb7308 */ /* 0x0004b60000002400 */
[----:B------:R-:W-:Y:S05]  /*10ec0*/  @!UPT UIADD3 URZ, URZ, URZ, URZ ;  /* 0x0000003f3f3ff290 */ /* 0x000fea000fffe03f */
[----:B-1----:R-:W-:Y:S02]  /*10ed0*/  FMUL.FTZ R2, R19, c[0x0][0x320] ;  /* 0x0000c80013027a20 */ /* 0x002fe40000410000 */
[----:B------:R-:W-:Y:S02]  /*10ee0*/  FMUL.FTZ R3, R18, c[0x0][0x320] ;  /* 0x0000c80012037a20 */ /* 0x000fe40000410000 */
[----:B------:R-:W1:Y:S10]  /*10ef0*/  MUFU.TANH R181, R2 ;  /* 0x0000000200b57308 */ /* 0x000e740000002400 */
[----:B------:R-:W1:Y:S01]  /*10f00*/  MUFU.TANH R182, R3 ;  /* 0x0000000300b67308 */ /* 0x000e620000002400 */
[----:B--2---:R-:W-:Y:S09]  /*10f10*/  FMUL.FTZ R0, R6, c[0x0][0x320] ;  /* 0x0000c80006007a20 */ /* 0x004ff20000410000 */
[----:B------:R2:W1:Y:S02]  /*10f20*/  MUFU.TANH R196, R0 ;  /* 0x0000000000c47308 */ /* 0x0004640000002400 */
[----:B--2---:R-:W-:Y:S02]  /*10f30*/  FMUL.FTZ R0, R7, c[0x0][0x320] ;  /* 0x0000c80007007a20 */ /* 0x004fe40000410000 */
[----:B------:R-:W2:Y:S06]  /*10f40*/  LDSM.16.M88.4 R4, [R201+0x1000] ;  /* 0x00100000c904783b */ /* 0x000eac0000000200 */
[----:B------:R5:W1:Y:S02]  /*10f50*/  MUFU.TANH R195, R0 ;  /* 0x0000000000c37308 */ /* 0x000a640000002400 */
[----:B-----5:R-:W-:Y:S08]  /*10f60*/  FMUL.FTZ R0, R8, c[0x0][0x320] ;  /* 0x0000c80008007a20 */ /* 0x020ff00000410000 */
[----:B------:R5:W1:Y:S01]  /*10f70*/  MUFU.TANH R184, R0 ;  /* 0x0000000000b87308 */ /* 0x000a620000002400 */
[C---:B--2---:R-:W-:Y:S08]  /*10f80*/  HMMA.16816.F32 R20, R188.reuse, R4, R20 ;  /* 0x00000004bc14723c */ /* 0x044ff00000001814 */
[C---:B------:R-:W-:Y:S04]  /*10f90*/  HMMA.16816.F32 R24, R188.reuse, R6, R24 ;  /* 0x00000006bc18723c */ /* 0x040fe80000001818 */
[----:B-----5:R-:W-:Y:S04]  /*10fa0*/  FMUL.FTZ R0, R9, c[0x0][0x320] ;  /* 0x0000c80009007a20 */ /* 0x020fe80000410000 */
[----:B------:R2:W1:Y:S04]  /*10fb0*/  MUFU.TANH R183, R0 ;  /* 0x0000000000b77308 */ /* 0x0004680000002400 */
[----:B--2---:R-:W-:Y:S02]  /*10fc0*/  FMUL.FTZ R0, R10, c[0x0][0x320] ;  /* 0x0000c8000a007a20 */ /* 0x004fe40000410000 */
[----:B------:R-:W2:Y:S01]  /*10fd0*/  LDSM.16.M88.4 R8, [R201+0x1800] ;  /* 0x00180000c908783b */ /* 0x000ea20000000200 */
[----:B------:R-:W-:Y:S04]  /*10fe0*/  DEPBAR.LE SB0, 0x0 ;  /* 0x000080000000791a */ /* 0x000fe80000000000 */
[----:B------:R5:W1:Y:S02]  /*10ff0*/  MUFU.TANH R194, R0 ;  /* 0x0000000000c27308 */ /* 0x000a640000002400 */
[----:B------:R-:W-:Y:S01]  /*11000*/  BAR.SYNC.DEFER_BLOCKING 0x0 ;  /* 0x0000000000007b1d */ /* 0x000fe20000010000 */
[----:B-----5:R-:W-:Y:S07]  /*11010*/  FMUL.FTZ R0, R12, c[0x0][0x320] ;  /* 0x0000c8000c007a20 */ /* 0x020fee0000410000 */
        /* <DEDUP_REMOVED lines=46> */
[----:B---34-:R-:W-:Y:S01]  /*11300*/  SHF.R.S32.HI R6, RZ, 0x1f, R222 ;  /* 0x0000001fff067819 */ /* 0x018fe200000114de */
        /* <DEDUP_REMOVED lines=12> */
[----:B--2---:R-:W-:Y:S01]  /*113d0*/  IMAD.MOV.U32 R0, RZ, RZ, R2 ;  /* 0x000000ffff007224 */ /* 0x004fe200078e0002 */
        /* <DEDUP_REMOVED lines=28> */
.L_x_2231:
[----:B------:R-:W-:-:S05]  /*115a0*/  BRA.DIV ~URZ, `(.L_x_2123) ;  /* 0x0000a9727f007947 */ /* 0x000fca000b800000 */
[----:B------:R-:W4:Y:S01]  /*115b0*/  SHFL.IDX PT, R0, R8, RZ, 0x181f ;  /* 0x00181fff08007589 */ /* 0x000f2200000e0000 */
[C---:B------:R-:W-:Y:S04]  /*115c0*/  IADD3 R2, -R213.reuse, 0x10, RZ ;  /* 0x00000010d5027810 */ /* 0x040fe80007ffe1ff */
[----:B------:R-:W-:Y:S04]  /*115d0*/  LOP3.LUT R2, R2, 0xf, RZ, 0xc0, !PT ;  /* 0x0000000f02027812 */ /* 0x000fe800078ec0ff */
[----:B----4-:R-:W-:Y:S04]  /*115e0*/  IADD3 R6, P1, P0, R2, R0, R21 ;  /* 0x0000000002067210 */ /* 0x010fe8000783e015 */
[----:B---3--:R-:W-:Y:S02]  /*115f0*/  IADD3.X R7, RZ, R4, R9, P1, P0 ;  /* 0x00000004ff077210 */ /* 0x008fe40000fe0409 */
[----:B------:R-:W-:Y:S11]  /*11600*/  ISETP.NE.U32.AND P0, PT, R213, RZ, PT ;  /* 0x000000ffd500720c */ /* 0x000ff60003f05070 */
[----:B------:R-:W-:Y:S02]  /*11610*/  @!UPT UIADD3 URZ, URZ, URZ, URZ ;  /* 0x0000003f3f3ff290 */ /* 0x000fe4000fffe03f */
[----:B------:R-:W-:Y:S01]  /*11620*/  @!PT LDS RZ, [RZ] ;  /* 0x00000000fffff984 */ /* 0x000fe20000000800 */
[----:B------:R-:W-:Y:S01]  /*11630*/  @!PT LDS RZ, [RZ] ;  /* 0x00000000fffff984 */ /* 0x000fe20000000800 */
[----:B------:R3:W-:Y:S01]  /*11640*/  LDGSTS.E.BYPASS.LTC128B.128.ZFILL [R215+0x8100], [R6.64], P0 ;  /* 0x0810000006d77fae */ /* 0x0007e20008141d46 */
[----:B------:R-:W-:Y:S05]  /*11650*/  IADD3 R2, P0, R0, R22, RZ ;  /* 0x0000001600027210 */ /* 0x000fea0007f1e0ff */
[----:B------:R-:W-:Y:S05]  /*11660*/  IMAD.X R3, R4, 0x1, R10, P0 ;  /* 0x0000000104037824 */ /* 0x000fea00000e060a */
[----:B------:R4:W-:Y:S02]  /*11670*/  LDGSTS.E.BYPASS.LTC128B.128 [R215+0xa100], [R2.64], !P5 ;  /* 0x0a10000002d77fae */ /* 0x0009e4000e901d46 */
[----:B----4-:R-:W-:Y:S05]  /*11680*/  IADD3 R2, P0, R0, R23, RZ ;  /* 0x0000001700027210 */ /* 0x010fea0007f1e0ff */
[----:B------:R-:W-:Y:S05]  /*11690*/  IMAD.X R3, R4, 0x1, R11, P0 ;  /* 0x0000000104037824 */ /* 0x000fea00000e060b */
[----:B------:R4:W-:Y:S02]  /*116a0*/  LDGSTS.E.BYPASS.LTC128B.128 [R215+0xc100], [R2.64], !P4 ;  /* 0x0c10000002d77fae */ /* 0x0009e4000e101d46 */
[----:B----4-:R-:W-:Y:S02]  /*116b0*/  IADD3 R2, P0, R0, R24, RZ ;  /* 0x0000001800027210 */ /* 0x010fe40007f1e0ff */
[----:B------:R3:W4:Y:S03]  /*116c0*/  SHFL.IDX PT, R0, R8, 0x1, 0x181f ;  /* 0x00381f0008007f89 */ /* 0x00072600000e0000 */
[----:B------:R-:W-:Y:S02]  /*116d0*/  IMAD.X R3, R4, 0x1, R12, P0 ;  /* 0x0000000104037824 */ /* 0x000fe400000e060c */
[----:B------:R3:W2:Y:S04]  /*116e0*/  SHFL.IDX PT, R4, R5, 0x1, 0x181f ;  /* 0x00381f0005047f89 */ /* 0x0006a800000e0000 */
[----:B------:R3:W-:Y:S02]  /*116f0*/  LDGSTS.E.BYPASS.LTC128B.128 [R215+0xe100], [R2.64], !P3 ;  /* 0x0e10000002d77fae */ /* 0x0007e4000d901d46 */
.L_x_2232:
[C---:B---3--:R-:W-:Y:S02]  /*11700*/  IADD3 R2, -R213.reuse, 0x10, RZ ;  /* 0x00000010d5027810 */ /* 0x048fe40007ffe1ff */
[----:B------:R-:W-:Y:S02]  /*11710*/  ISETP.NE.U32.AND P0, PT, R213, RZ, PT ;  /* 0x000000ffd500720c */ /* 0x000fe40003f05070 */
[----:B------:R-:W-:Y:S04]  /*11720*/  LOP3.LUT R2, R2, 0xf, RZ, 0xc0, !PT ;  /* 0x0000000f02027812 */ /* 0x000fe800078ec0ff */
[----:B----4-:R-:W-:Y:S04]  /*11730*/  IADD3 R2, P2, P1, R2, R0, R21 ;  /* 0x0000000002027210 */ /* 0x010fe8000795e015 */
[----:B--2---:R-:W-:Y:S05]  /*11740*/  IADD3.X R3, RZ, R4, R9, P2, P1 ;  /* 0x00000004ff037210 */ /* 0x004fea00017e2409 */
[----:B------:R-:W-:Y:S01]  /*11750*/  @!PT LDS RZ, [RZ] ;  /* 0x00000000fffff984 */ /* 0x000fe20000000800 */
[----:B------:R-:W-:Y:S01]  /*11760*/  @!PT LDS RZ, [RZ] ;  /* 0x00000000fffff984 */ /* 0x000fe20000000800 */
[----:B------:R-:W-:Y:S01]  /*11770*/  @!PT LDS RZ, [RZ] ;  /* 0x00000000fffff984 */ /* 0x000fe20000000800 */
[----:B------:R2:W-:Y:S01]  /*11780*/  LDGSTS.E.BYPASS.LTC128B.128.ZFILL [R215+0x9100], [R2.64], P0 ;  /* 0x0910000002d77fae */ /* 0x0005e20008141d46 */
[----:B------:R-:W-:Y:S05]  /*11790*/  IADD3 R8, P0, R0, R22, RZ ;  /* 0x0000001600087210 */ /* 0x000fea0007f1e0ff */
        /* <DEDUP_REMOVED lines=8> */
.L_x_2121:
[----:B---34-:R-:W-:Y:S05]  /*11820*/  BSYNC B0 ;  /* 0x0000000000007941 */ /* 0x018fea0003800000 */
.L_x_2120:
        /* <DEDUP_REMOVED lines=14> */
.L_x_2233:
[----:B------:R-:W-:Y:S02]  /*11910*/  IMAD.MOV.U32 R2, RZ, RZ, c[0x0][0x32c] ;  /* 0x0000cb00ff027624 */ /* 0x000fe400078e00ff */
[----:B------:R-:W-:Y:S03]  /*11920*/  IMAD.IADD R6, R6, 0x1, R0 ;  /* 0x0000000106067824 */ /* 0x000fe600078e0200 */
[----:B------:R-:W-:Y:S02]  /*11930*/  ISETP.GE.AND P0, PT, R2, 0x1, PT ;  /* 0x000000010200780c */ /* 0x000fe40003f06270 */
[-C--:B---3--:R-:W-:Y:S02]  /*11940*/  IADD3 R2, R7, R3.reuse, RZ ;  /* 0x0000000307027210 */ /* 0x088fe40007ffe0ff */
[----:B------:R-:W-:Y:S09]  /*11950*/  IADD3 R0, R6, R3, RZ ;  /* 0x0000000306007210 */ /* 0x000ff20007ffe0ff */
        /* <DEDUP_REMOVED lines=14> */
.L_x_2127:
[----:B------:R-:W-:Y:S04]  /*11a40*/  MOV R8, 0x1 ;  /* 0x0000000100087802 */ /* 0x000fe80000000f00 */
[----:B------:R-:W-:Y:S11]  /*11a50*/  ISETP.NE.AND P0, PT, R8, c[0x0][0x32c], PT ;  /* 0x0000cb0008007a0c */ /* 0x000ff60003f05270 */
[----:B------:R-:W-:Y:S02]  /*11a60*/  @!UPT UIADD3 URZ, URZ, URZ, URZ ;  /* 0x0000003f3f3ff290 */ /* 0x000fe4000fffe03f */
[----:B------:R-:W-:Y:S05]  /*11a70*/  @P0 IMAD.HI.U32 R8, R3, c[0x0][0x330], RZ ;  /* 0x0000cc0003080a27 */ /* 0x000fea00078e00ff */
[----:B------:R-:W-:Y:S02]  /*11a80*/  @P0 SHF.R.U32.HI R3, RZ, c[0x0][0x334], R8 ;  /* 0x0000cd00ff030a19 */ /* 0x000fe40000011608 */
.L_x_2128:
[----:B------:R-:W-:Y:S05]  /*11a90*/  BSYNC B0 ;  /* 0x0000000000007941 */ /* 0x000fea0003800000 */
.L_x_2126:
[----:B------:R-:W-:Y:S04]  /*11aa0*/  IMAD R3, R3, c[0x0][0x32c], -R5 ;  /* 0x0000cb0003037a24 */ /* 0x000fe800078e0a05 */
[----:B------:R-:W-:Y:S05]  /*11ab0*/  IMAD.IADD R3, R3, 0x1, -R231 ;  /* 0x0000000103037824 */ /* 0x000fea00078e0ae7 */
[----:B------:R-:W-:Y:S02]  /*11ac0*/  IMNMX R0, R0, R3, !PT ;  /* 0x0000000300007217 */ /* 0x000fe40007800200 */
[----:B------:R-:W-:Y:S04]  /*11ad0*/  IADD3 R3, R3, c[0x0][0x32c], RZ ;  /* 0x0000cb0003037a10 */ /* 0x000fe80007ffe0ff */
[----:B------:R-:W-:Y:S02]  /*11ae0*/  IMNMX R2, R2, R3, PT ;  /* 0x0000000302027217 */ /* 0x000fe40003800200 */
.L_x_2125:
[----:B------:R-:W-:Y:S04]  /*11af0*/  ISETP.GT.AND P1, PT, R214, -0x1, PT ;  /* 0xffffffffd600780c */ /* 0x000fe80003f24270 */
[C---:B------:R-:W-:Y:S02]  /*11b00*/  ISETP.GT.AND P2, PT, R0.reuse, RZ, P1 ;  /* 0x000000ff0000720c */ /* 0x040fe40000f44270 */
        /* <DEDUP_REMOVED lines=9> */
[----:B-1----:R-:W-:Y:S02]  /*11ba0*/  FSEL R168, R184, -INF , !P2 ;  /* 0xff800000b8a87808 */ /* 0x002fe40005000000 */
        /* <DEDUP_REMOVED lines=39> */
.L_x_2234:
        /* <DEDUP_REMOVED lines=19> */
.L_x_2132:
[----:B-12---:R-:W-:Y:S04]  /*11f50*/  MOV R4, 0x1 ;  /* 0x0000000100047802 */ /* 0x006fe80000000f00 */
[----:B------:R-:W-:Y:S11]  /*11f60*/  ISETP.NE.AND P0, PT, R4, c[0x0][0x32c], PT ;  /* 0x0000cb0004007a0c */ /* 0x000ff60003f05270 */
[----:B------:R-:W-:Y:S02]  /*11f70*/  @!UPT UIADD3 URZ, URZ, URZ, URZ ;  /* 0x0000003f3f3ff290 */ /* 0x000fe4000fffe03f */
[----:B------:R-:W-:Y:S05]  /*11f80*/  @P0 IMAD.HI.U32 R4, R3, c[0x0][0x330], RZ ;  /* 0x0000cc0003040a27 */ /* 0x000fea00078e00ff */
[----:B------:R-:W-:Y:S02]  /*11f90*/  @P0 SHF.R.U32.HI R3, RZ, c[0x0][0x334], R4 ;  /* 0x0000cd00ff030a19 */ /* 0x000fe40000011604 */
.L_x_2133:
[----:B------:R-:W-:Y:S05]  /*11fa0*/  BSYNC B0 ;  /* 0x0000000000007941 */ /* 0x000fea0003800000 */
.L_x_2131:
[----:B------:R-:W-:Y:S04]  /*11fb0*/  IMAD R5, R3, c[0x0][0x32c], -R5 ;  /* 0x0000cb0003057a24 */ /* 0x000fe800078e0a05 */
[----:B------:R-:W-:Y:S05]  /*11fc0*/  IMAD.IADD R3, R5, 0x1, -R231 ;  /* 0x0000000105037824 */ /* 0x000fea00078e0ae7 */
[----:B------:R-:W-:Y:S02]  /*11fd0*/  IMNMX R0, R0, R3, !PT ;  /* 0x0000000300007217 */ /* 0x000fe40007800200 */
[----:B------:R-:W-:Y:S04]  /*11fe0*/  IADD3 R3, R3, c[0x0][0x32c], RZ ;  /* 0x0000cb0003037a10 */ /* 0x000fe80007ffe0ff */
[----:B------:R-:W-:Y:S02]  /*11ff0*/  IMNMX R2, R2, R3, PT ;  /* 0x0000000302027217 */ /* 0x000fe40003800200 */
.L_x_2130:
        /* <DEDUP_REMOVED lines=82> */
.L_x_2235:
[----:B-12---:R-:W-:Y:S01]  /*12520*/  FMNMX.FTZ R4, R4, R0, !PT ;  /* 0x0000000004047209 */ /* 0x006fe20007810000 */
[----:B------:R-:W-:-:S05]  /*12530*/  BRA.DIV ~URZ, `(.L_x_2135) ;  /* 0x00009d527f007947 */ /* 0x000fca000b800000 */
[----:B------:R-:W1:Y:S02]  /*12540*/  SHFL.BFLY PT, R0, R4, 0x1, 0x1f ;  /* 0x0c201f0004007f89 */ /* 0x000e6400000e0000 */
[----:B-1----:R-:W-:Y:S02]  /*12550*/  FMNMX.FTZ R132, R4, R0, !PT ;  /* 0x0000000004847209 */ /* 0x002fe40007810000 */
[----:B------:R-:W1:Y:S02]  /*12560*/  SHFL.BFLY PT, R0, R5, 0x2, 0x1f ;  /* 0x0c401f0005007f89 */ /* 0x000e6400000e0000 */
[----:B-1----:R-:W-:Y:S05]  /*12570*/  FMNMX.FTZ R4, R5, R0, !PT ;  /* 0x0000000005047209 */ /* 0x002fea0007810000 */
[----:B------:R1:W2:Y:S02]  /*12580*/  SHFL.BFLY PT, R0, R4, 0x1, 0x1f ;  /* 0x0c201f0004007f89 */ /* 0x0002a400000e0000 */
.L_x_2236:
        /* <DEDUP_REMOVED lines=45> */
[----:B------:R-:W-:Y:S02]  /*12860*/  FMUL.FTZ R36, R0, R36 ;  /* 0x0000002400247220 */ /* 0x000fe40000410000 */
        /* <DEDUP_REMOVED lines=408> */
[----:B------:R-:W-:Y:S07]  /*141f0*/  @!UPT UIADD3 URZ, URZ, URZ, URZ ;  /* 0x0000003f3f3ff290 */ /* 0x000fee000fffe03f */
[----:B------:R-:W-:-:S11]  /*14200*/  @P0 BRA `(.L_x_2136) ;  /* 0xffffb9b000000947 */ /* 0x000fd6000383ffff */
.L_x_2118:
[----:B------:R-:W-:Y:S05]  /*14210*/  BRA.DIV ~URZ, `(.L_x_2137) ;  /* 0x000081427f007947 */ /* 0x000fea000b800000 */
[----:B------:R1:W2:Y:S02]  /*14220*/  SHFL.BFLY PT, R0, R225, 0x2, 0x1f ;  /* 0x0c401f00e1007f89 */ /* 0x0002a400000e0000 */
.L_x_2237:
[----:B--2---:R-:W-:Y:S01]  /*14230*/  FADD.FTZ R5, R0, R225 ;  /* 0x000000e100057221 */ /* 0x004fe20000010000 */
[----:B------:R-:W-:Y:S05]  /*14240*/  BRA.DIV ~URZ, `(.L_x_2138) ;  /* 0x000081627f007947 */ /* 0x000fea000b800000 */
[----:B------:R-:W2:Y:S02]  /*14250*/  SHFL.BFLY PT, R0, R221, 0x2, 0x1f ;  /* 0x0c401f00dd007f89 */ /* 0x000ea400000e0000 */
[----:B--2---:R-:W-:-:S02]  /*14260*/  FADD.FTZ R4, R0, R221 ;  /* 0x000000dd00047221 */ /* 0x004fc40000010000 */
[----:B------:R-:W2:Y:S04]  /*14270*/  SHFL.BFLY PT, R0, R5, 0x1, 0x1f ;  /* 0x0c201f0005007f89 */ /* 0x000ea800000e0000 */
[----:B------:R3:W4:Y:S01]  /*14280*/  SHFL.BFLY PT, R3, R4, 0x1, 0x1f ;  /* 0x0c201f0004037f89 */ /* 0x00072200000e0000 */
[----:B--2---:R-:W-:-:S05]  /*14290*/  FADD.FTZ R5, R5, R0 ;  /* 0x0000000005057221 */ /* 0x004fca0000010000 */
.L_x_2238:
        /* <DEDUP_REMOVED lines=148> */
.L_x_2047:
        /* <DEDUP_REMOVED lines=16> */
[----:B---3--:R-:W-:-:S06]  /*14ce0*/  IADD3 R248, R3, c[0x0][0xc], R2 ;  /* 0x0000030003f87a10 */ /* 0x008fcc0007ffe002 */
.L_x_2140:
[----:B------:R-:W-:Y:S05]  /*14cf0*/  BSYNC B0 ;  /* 0x0000000000007941 */ /* 0x000fea0003800000 */
.L_x_2139:
[----:B------:R-:W-:Y:S01]  /*14d00*/  PRMT R0, R0, 0x9910, RZ ;  /* 0x0000991000007816 */ /* 0x000fe200000000ff */
[----:B------:R-:W-:Y:S01]  /*14d10*/  BSSY B1, `(.L_x_2141) ;  /* 0x000045e000017945 */ /* 0x000fe20003800000 */
[----:B------:R-:W-:Y:S02]  /*14d20*/  IMAD.MOV.U32 R110, RZ, RZ, R248 ;  /* 0x000000ffff6e7224 */ /* 0x000fe400078e00f8 */
        /* <DEDUP_REMOVED lines=11> */
[----:B------:R-:W-:Y:S01]  /*14de0*/  F2FP.PACK_AB R2, R23, R22 ;  /* 0x000000161702723e */ /* 0x000fe200000000ff */
[----:B-1----:R-:W-:Y:S01]  /*14df0*/  IMAD.MOV.U32 R14, RZ, RZ, c[0x0][0x388] ;  /* 0x0000e200ff0e7624 */ /* 0x002fe200078e00ff */
[----:B------:R-:W-:Y:S01]  /*14e00*/  BAR.SYNC.DEFER_BLOCKING 0x1, 0x100 ;  /* 0x0044000000007b1d */ /* 0x000fe20000010000 */
[----:B------:R-:W-:-:S02]  /*14e10*/  F2FP.PACK_AB R0, R29, R28 ;  /* 0x0000001c1d00723e */ /* 0x000fc400000000ff */
[----:B------:R-:W-:Y:S02]  /*14e20*/  ISETP.NE.U32.AND P0, PT, RZ, c[0x0][0x508], PT ;  /* 0x00014200ff007a0c */ /* 0x000fe40003f05070 */
[----:B------:R-:W-:Y:S02]  /*14e30*/  ISETP.NE.U32.AND P2, PT, RZ, c[0x0][0x500], PT ;  /* 0x00014000ff007a0c */ /* 0x000fe40003f45070 */
[----:B------:R-:W-:Y:S02]  /*14e40*/  ISETP.NE.AND.EX P1, PT, RZ, c[0x0][0x50c], PT, P0 ;  /* 0x00014300ff007a0c */ /* 0x000fe40003f25300 */
[----:B------:R-:W-:Y:S01]  /*14e50*/  ISETP.NE.AND.EX P2, PT, RZ, c[0x0][0x504], PT, P2 ;  /* 0x00014100ff007a0c */ /* 0x000fe20003f45320 */
[----:B--2---:R1:W-:Y:S04]  /*14e60*/  STS [R10], R2 ;  /* 0x000000020a007388 */ /* 0x0043e80000000800 */
[----:B------:R2:W-:Y:S01]  /*14e70*/  STS [R10+0x400], R0 ;  /* 0x000400000a007388 */ /* 0x0005e20000000800 */
[----:B-1----:R-:W-:-:S02]  /*14e80*/  F2FP.PACK_AB R2, R25, R24 ;  /* 0x000000181902723e */ /* 0x002fc400000000ff */
        /* <DEDUP_REMOVED lines=121> */
[----:B------:R-:W-:Y:S01]  /*15620*/  STS [R3+0xc000], R2 ;  /* 0x00c0000203007388 */ /* 0x000fe20000000800 */
[----:B------:R-:W-:-:S03]  /*15630*/  IMAD.MOV.U32 R4, RZ, RZ, 0x4 ;  /* 0x00000004ff047424 */ /* 0x000fc600078e00ff */
[----:B------:R1:W-:Y:S02]  /*15640*/  STS [R3+0xc400], R0 ;  /* 0x00c4000003007388 */ /* 0x0003e40000000800 */
[----:B-1----:R-:W-:Y:S02]  /*15650*/  @P1 IMAD.WIDE R2, R251, R4, c[0x0][0x508] ;  /* 0x00014200fb021625 */ /* 0x002fe400078e0204 */
[----:B------:R-:W-:Y:S02]  /*15660*/  BAR.SYNC.DEFER_BLOCKING 0x1, 0x100 ;  /* 0x0044000000007b1d */ /* 0x000fe40000010000 */
[----:B------:R-:W-:-:S04]  /*15670*/  IMAD.MOV.U32 R0, RZ, RZ, RZ ;  /* 0x000000ffff007224 */ /* 0x000fc800078e00ff */
[----:B------:R1:W5:Y:S02]  /*15680*/  @P1 LDG.E R14, [R2.64] ;  /* 0x00000006020e1981 */ /* 0x000364000c1e1900 */
[----:B-1----:R-:W-:-:S05]  /*15690*/  IMAD.WIDE R2, R251, R4, c[0x0][0x500] ;  /* 0x00014000fb027625 */ /* 0x002fca00078e0204 */
        /* <DEDUP_REMOVED lines=8> */
.L_x_2143:
[----:B------:R-:W2:Y:S01]  /*15720*/  LDL R9, [R1+0x24] ;  /* 0x0000240001097983 */ /* 0x000ea20000100800 */
[----:B------:R-:W-:Y:S01]  /*15730*/  IMAD.MOV.U32 R15, RZ, RZ, 0x368 ;  /* 0x00000368ff0f7424 */ /* 0x000fe200078e00ff */
[----:B------:R-:W-:Y:S02]  /*15740*/  ISETP.GT.AND P2, PT, R5, 0x1, PT ;  /* 0x000000010500780c */ /* 0x000fe40003f44270 */
[----:B------:R-:W3:Y:S01]  /*15750*/  LDL R114, [R1+0x2c] ;  /* 0x00002c0001727983 */ /* 0x000ee20000100800 */
[----:B------:R-:W-:-:S02]  /*15760*/  ISETP.NE.U32.AND P0, PT, RZ, c[0x0][0x500], PT ;  /* 0x00014000ff007a0c */ /* 0x000fc40003f05070 */
[----:B------:R-:W-:Y:S02]  /*15770*/  SEL R15, R15, 0x328, P2 ;  /* 0x000003280f0f7807 */ /* 0x000fe40001000000 */
[----:B------:R-:W-:Y:S02]  /*15780*/  ISETP.NE.AND.EX P0, PT, RZ, c[0x0][0x504], PT, P0 ;  /* 0x00014100ff007a0c */ /* 0x000fe40003f05300 */
[----:B------:R-:W4:Y:S01]  /*15790*/  LDC.64 R4, c[0x0][R15+0x170] ;  /* 0x00005c000f047b82 */ /* 0x000f220000000a00 */
[----:B-1----:R-:W-:Y:S02]  /*157a0*/  SHF.R.S32.HI R2, RZ, 0x1f, R251 ;  /* 0x0000001fff027819 */ /* 0x002fe400000114fb */
[----:B------:R-:W-:Y:S02]  /*157b0*/  SEL R8, R251, RZ, !P0 ;  /* 0x000000fffb087207 */ /* 0x000fe40004000000 */
[----:B------:R-:W-:Y:S02]  /*157c0*/  SEL R3, R2, RZ, !P0 ;  /* 0x000000ff02037207 */ /* 0x000fe40004000000 */
[----:B------:R-:W-:Y:S01]  /*157d0*/  LOP3.LUT R11, R250, 0xffff, RZ, 0xc0, !PT ;  /* 0x0000fffffa0b7812 */ /* 0x000fe200078ec0ff */
[----:B------:R-:W1:Y:S01]  /*157e0*/  LDC.64 R12, c[0x0][R15+0x168] ;  /* 0x00005a000f0c7b82 */ /* 0x000e620000000a00 */
[----:B-----5:R-:W-:-:S07]  /*157f0*/  SHF.R.S32.HI R10, RZ, 0x1f, R0 ;  /* 0x0000001fff0a7819 */ /* 0x020fce0000011400 */
[----:B------:R-:W2:Y:S01]  /*15800*/  LDC.64 R16, c[0x0][R15+0x178] ;  /* 0x00005e000f107b82 */ /* 0x000ea20000000a00 */
[----:B----4-:R-:W-:-:S04]  /*15810*/  IMAD R2, R5, R8, RZ ;  /* 0x0000000805027224 */ /* 0x010fc800078e02ff */
[C---:B------:R-:W-:Y:S02]  /*15820*/  IMAD R7, R4.reuse, R3, R2 ;  /* 0x0000000304077224 */ /* 0x040fe400078e0202 */
[----:B------:R-:W-:-:S04]  /*15830*/  IMAD.WIDE.U32 R2, R4, R8, RZ ;  /* 0x0000000804027225 */ /* 0x000fc800078e00ff */
[----:B-1----:R-:W-:-:S04]  /*15840*/  IMAD.WIDE.U32 R4, R12, R11, RZ ;  /* 0x0000000b0c047225 */ /* 0x002fc800078e00ff */
[----:B------:R-:W-:Y:S01]  /*15850*/  IMAD R6, R13, R11, RZ ;  /* 0x0000000b0d067224 */ /* 0x000fe200078e02ff */
[----:B------:R-:W-:Y:S01]  /*15860*/  IADD3 R12, P1, P0, R2, R4, R0 ;  /* 0x00000004020c7210 */ /* 0x000fe2000783e000 */
[----:B------:R-:W-:Y:S02]  /*15870*/  IMAD.MOV.U32 R2, RZ, RZ, c[0x0][0x4e8] ;  /* 0x00013a00ff027624 */ /* 0x000fe400078e00ff */
[----:B------:R-:W-:Y:S02]  /*15880*/  IMAD.IADD R7, R3, 0x1, R7 ;  /* 0x0000000103077824 */ /* 0x000fe400078e0207 */
[----:B------:R-:W-:Y:S01]  /*15890*/  IMAD.IADD R4, R5, 0x1, R6 ;  /* 0x0000000105047824 */ /* 0x000fe200078e0206 */
[----:B------:R-:W-:-:S04]  /*158a0*/  ISETP.NE.AND P3, PT, R2, 0x1, PT ;  /* 0x000000010200780c */ /* 0x000fc80003f65270 */
[----:B------:R-:W-:Y:S01]  /*158b0*/  IADD3.X R7, R7, R4, R10, P1, P0 ;  /* 0x0000000407077210 */ /* 0x000fe20000fe040a */
[----:B------:R-:W1:Y:S02]  /*158c0*/  S2R R115, SR_TID.X ;  /* 0x0000000000737919 */ /* 0x000e640000002100 */
[----:B-1----:R-:W-:-:S04]  /*158d0*/  SHF.R.S32.HI R111, RZ, 0x1f, R115 ;  /* 0x0000001fff6f7819 */ /* 0x002fc80000011473 */
[----:B------:R-:W-:-:S04]  /*158e0*/  LEA.HI R111, R111, R115, RZ, 0x5 ;  /* 0x000000736f6f7211 */ /* 0x000fc800078f28ff */
[----:B------:R-:W-:-:S05]  /*158f0*/  LOP3.LUT R111, R111, 0xffffffe0, RZ, 0xc0, !PT ;  /* 0xffffffe06f6f7812 */ /* 0x000fca00078ec0ff */
[----:B------:R-:W-:Y:S01]  /*15900*/  IMAD.IADD R111, R115, 0x1, -R111 ;  /* 0x00000001736f7824 */ /* 0x000fe200078e0a6f */
[----:B--2---:R-:W-:Y:S01]  /*15910*/  SEL R2, R9, RZ, P2 ;  /* 0x000000ff09027207 */ /* 0x004fe20001000000 */
[----:B------:R-:W-:-:S04]  /*15920*/  IMAD.IADD R9, R243, 0x1, R242 ;  /* 0x00000001f3097824 */ /* 0x000fc800078e02f2 */
[----:B------:R-:W-:-:S04]  /*15930*/  @P3 IMAD.HI.U32 R3, R9, c[0x0][0x4ec], RZ ;  /* 0x00013b0009033a27 */ /* 0x000fc800078e00ff */
[-C--:B------:R-:W-:Y:S02]  /*15940*/  IMAD R6, R17, R2.reuse, RZ ;  /* 0x0000000211067224 */ /* 0x080fe400078e02ff */
[----:B------:R-:W-:-:S04]  /*15950*/  IMAD.WIDE.U32 R4, R16, R2, RZ ;  /* 0x0000000210047225 */ /* 0x000fc800078e00ff */
[----:B------:R-:W-:Y:S01]  /*15960*/  IMAD.MOV.U32 R2, RZ, RZ, R9 ;  /* 0x000000ffff027224 */ /* 0x000fe200078e0009 */
[----:B------:R-:W-:-:S04]  /*15970*/  @P3 SHF.R.U32.HI R2, RZ, c[0x0][0x4f0], R3 ;  /* 0x00013c00ff023a19 */ /* 0x000fc80000011603 */
[----:B------:R-:W-:Y:S02]  /*15980*/  IADD3 R4, P1, P0, R2, R12, R4 ;  /* 0x0000000c02047210 */ /* 0x000fe4000783e004 */
[----:B------:R-:W1:Y:S01]  /*15990*/  LDC.64 R12, c[0x0][R15+0x160] ;  /* 0x000058000f0c7b82 */ /* 0x000e620000000a00 */
[--C-:B------:R-:W-:Y:S01]  /*159a0*/  SHF.R.S32.HI R3, RZ, 0x1f, R2.reuse ;  /* 0x0000001fff037819 */ /* 0x100fe20000011402 */
[----:B------:R-:W-:Y:S02]  /*159b0*/  IMAD.MOV R2, RZ, RZ, -R2 ;  /* 0x000000ffff027224 */ /* 0x000fe400078e0a02 */
[----:B------:R-:W-:Y:S02]  /*159c0*/  IMAD.IADD R6, R5, 0x1, R6 ;  /* 0x0000000105067824 */ /* 0x000fe400078e0206 */
[----:B------:R-:W-:-:S03]  /*159d0*/  IMAD R2, R2, c[0x0][0x4e8], R9 ;  /* 0x00013a0002027a24 */ /* 0x000fc600078e0209 */
[----:B------:R-:W-:Y:S02]  /*159e0*/  IADD3.X R5, R3, R7, R6, P1, P0 ;  /* 0x0000000703057210 */ /* 0x000fe40000fe0406 */
[----:B------:R-:W-:Y:S01]  /*159f0*/  SHF.R.S32.HI R6, RZ, 0x1f, R2 ;  /* 0x0000001fff067819 */ /* 0x000fe20000011402 */
        /* <DEDUP_REMOVED lines=8> */
[----:B------:R-:W-:-:S04]  /*15a80*/  LEA R4, P0, R2, R4, 0x2 ;  /* 0x0000000402047211 */ /* 0x000fc800078010ff */
[----:B------:R-:W-:Y:S01]  /*15a90*/  LEA.HI.X R2, R2, R5, R3, 0x2, P0 ;  /* 0x0000000502027211 */ /* 0x000fe200000f1403 */
[----:B------:R-:W-:Y:S04]  /*15aa0*/  SHFL.IDX PT, R6, R4, RZ, 0x1c1f ;  /* 0x001c1fff04067589 */ /* 0x000fe800000e0000 */
[----:B------:R-:W1:Y:S01]  /*15ab0*/  SHFL.IDX PT, R7, R2, RZ, 0x1c1f ;  /* 0x001c1fff02077589 */ /* 0x000e6200000e0000 */
[----:B------:R-:W-:-:S03]  /*15ac0*/  IMAD R13, R14, c[0x0][0x4e8], RZ ;  /* 0x00013a000e0d7a24 */ /* 0x000fc600078e02ff */
[----:B------:R-:W-:Y:S01]  /*15ad0*/  SHFL.IDX PT, R4, R4, 0x1, 0x1c1f ;  /* 0x003c1f0004047f89 */ /* 0x000fe200000e0000 */
[----:B------:R-:W-:-:S03]  /*15ae0*/  LOP3.LUT P0, RZ, R111, 0x3, RZ, 0xc0, !PT ;  /* 0x000000036fff7812 */ /* 0x000fc6000780c0ff */
[----:B------:R3:W2:Y:S02]  /*15af0*/  SHFL.IDX PT, R5, R2, 0x1, 0x1c1f ;  /* 0x003c1f0002057f89 */ /* 0x0006a400000e0000 */
[----:B---3--:R-:W-:-:S05]  /*15b00*/  IMAD.IADD R2, R114, 0x1, R242 ;  /* 0x0000000172027824 */ /* 0x008fca00078e02f2 */
        /* <DEDUP_REMOVED lines=9> */
[----:B-1----:R-:W-:Y:S01]  /*15ba0*/  IMAD R4, R10, c[0x0][0x3a0], RZ ;  /* 0x0000e8000a047a24 */ /* 0x002fe200078e02ff */
[----:B------:R-:W-:Y:S01]  /*15bb0*/  SHF.R.S32.HI R5, RZ, 0x1f, R8 ;  /* 0x0000001fff057819 */ /* 0x000fe20000011408 */
[C---:B------:R-:W-:Y:S01]  /*15bc0*/  IMAD.WIDE.U32 R2, R0.reuse, c[0x0][0x3a0], RZ ;  /* 0x0000e80000027a25 */ /* 0x040fe200078e00ff */
[----:B------:R1:W2:Y:S03]  /*15bd0*/  LDS.128 R28, [R215+0x80] ;  /* 0x00008000d71c7984 */ /* 0x0002a60000000c00 */
[----:B------:R-:W-:Y:S01]  /*15be0*/  IMAD R0, R0, c[0x0][0x3a4], R4 ;  /* 0x0000e90000007a24 */ /* 0x000fe200078e0204 */
[----:B------:R-:W-:Y:S01]  /*15bf0*/  IADD3 R4, R229, R242, RZ ;  /* 0x000000f2e5047210 */ /* 0x000fe20007ffe0ff */
[----:B------:R1:W3:Y:S01]  /*15c00*/  LDS.128 R44, [R215+0x1080] ;  /* 0x00108000d72c7984 */ /* 0x0002e20000000c00 */
[----:B------:R-:W-:-:S02]  /*15c10*/  IMAD R5, R5, c[0x0][0x3f0], RZ ;  /* 0x0000fc0005057a24 */ /* 0x000fc400078e02ff */
[----:B------:R-:W-:Y:S01]  /*15c20*/  IADD3 R3, R3, R0, RZ ;  /* 0x0000000003037210 */ /* 0x000fe20007ffe0ff */
[----:B------:R-:W-:Y:S01]  /*15c30*/  @P3 IMAD.HI.U32 R6, R4, c[0x0][0x4ec], RZ ;  /* 0x00013b0004063a27 */ /* 0x000fe200078e00ff */
[----:B------:R1:W4:Y:S01]  /*15c40*/  LDS.128 R60, [R215+0x2080] ;  /* 0x00208000d73c7984 */ /* 0x0003220000000c00 */
[----:B------:R-:W-:Y:S02]  /*15c50*/  MOV R0, R4 ;  /* 0x0000000400007202 */ /* 0x000fe40000000f00 */
[C---:B------:R-:W-:Y:S01]  /*15c60*/  IMAD.WIDE.U32 R2, R11.reuse, c[0x0][0x3e8], R2 ;  /* 0x0000fa000b027a25 */ /* 0x040fe200078e0002 */
[----:B------:R1:W1:Y:S01]  /*15c70*/  LDS.128 R72, [R215+0x3080] ;  /* 0x00308000d7487984 */ /* 0x0002620000000c00 */
[----:B------:R-:W-:Y:S02]  /*15c80*/  @P3 SHF.R.U32.HI R0, RZ, c[0x0][0x4f0], R6 ;  /* 0x00013c00ff003a19 */ /* 0x000fe40000011606 */
[----:B------:R-:W-:Y:S01]  /*15c90*/  IMAD R3, R11, c[0x0][0x3ec], R3 ;  /* 0x0000fb000b037a24 */ /* 0x000fe200078e0203 */
[----:B------:R1:W1:Y:S01]  /*15ca0*/  LDS.128 R24, [R215+0x4080] ;  /* 0x00408000d7187984 */ /* 0x0002620000000c00 */
[C---:B------:R-:W-:Y:S01]  /*15cb0*/  IMAD R7, R8.reuse, c[0x0][0x3f4], R5 ;  /* 0x0000fd0008077a24 */ /* 0x040fe200078e0205 */
[----:B------:R-:W-:Y:S01]  /*15cc0*/  SHF.R.S32.HI R6, RZ, 0x1f, R0 ;  /* 0x0000001fff067819 */ /* 0x000fe20000011400 */
[----:B------:R-:W-:Y:S01]  /*15cd0*/  IMAD.WIDE.U32 R2, R8, c[0x0][0x3f0], R2 ;  /* 0x0000fc0008027a25 */ /* 0x000fe200078e0002 */
[----:B------:R1:W1:Y:S01]  /*15ce0*/  LDS.128 R40, [R215+0x5080] ;  /* 0x00508000d7287984 */ /* 0x0002620000000c00 */
[----:B------:R-:W-:-:S02]  /*15cf0*/  IADD3 R5, -R0, RZ, RZ ;  /* 0x000000ff00057210 */ /* 0x000fc40007ffe1ff */
[----:B------:R-:W-:Y:S01]  /*15d00*/  IMAD R6, R6, c[0x0][0x3e0], RZ ;  /* 0x0000f80006067a24 */ /* 0x000fe200078e02ff */
[----:B------:R1:W1:Y:S01]  /*15d10*/  LDS.128 R56, [R215+0x6080] ;  /* 0x00608000d7387984 */ /* 0x0002620000000c00 */
[----:B------:R-:W-:Y:S01]  /*15d20*/  IADD3 R3, R3, R7, RZ ;  /* 0x0000000703037210 */ /* 0x000fe20007ffe0ff */
[----:B------:R-:W-:Y:S02]  /*15d30*/  IMAD R4, R5, c[0x0][0x4e8], R4 ;  /* 0x00013a0005047a24 */ /* 0x000fe400078e0204 */
        /* <DEDUP_REMOVED lines=21> */
.L_x_2239:
[----:B------:R-:W-:Y:S05]  /*15e90*/  BRA.DIV ~URZ, `(.L_x_2146) ;  /* 0x000066727f007947 */ /* 0x000fea000b800000 */
[----:B------:R4:W2:Y:S02]  /*15ea0*/  SHFL.IDX PT, R0, R14, RZ, 0x181f ;  /* 0x00181fff0e007589 */ /* 0x0008a400000e0000 */
.L_x_2240:
[----:B------:R-:W-:Y:S01]  /*15eb0*/  IADD3 R12, R252, R242, RZ ;  /* 0x000000f2fc0c7210 */ /* 0x000fe20007ffe0ff */
        /* <DEDUP_REMOVED lines=23> */
.L_x_2148:
[----:B------:R-:W-:Y:S05]  /*16030*/  BSYNC B0 ;  /* 0x0000000000007941 */ /* 0x000fea0003800000 */
.L_x_2147:
[----:B------:R-:W-:Y:S05]  /*16040*/  BRA.DIV ~URZ, `(.L_x_2149) ;  /* 0x000065327f007947 */ /* 0x000fea000b800000 */
[----:B---3--:R3:W4:Y:S04]  /*16050*/  SHFL.IDX PT, R4, R5, 0x1, 0x181f ;  /* 0x00381f0005047f89 */ /* 0x00872800000e0000 */
[----:B--2---:R3:W2:Y:S02]  /*16060*/  SHFL.IDX PT, R0, R14, 0x1, 0x181f ;  /* 0x00381f000e007f89 */ /* 0x0046a400000e0000 */
.L_x_2241:
        /* <DEDUP_REMOVED lines=24> */
.L_x_2151:
[----:B------:R-:W-:Y:S05]  /*161f0*/  BSYNC B0 ;  /* 0x0000000000007941 */ /* 0x000fea0003800000 */
.L_x_2150:
[----:B------:R-:W-:Y:S05]  /*16200*/  BRA.DIV ~URZ, `(.L_x_2152) ;  /* 0x000064427f007947 */ /* 0x000fea000b800000 */
[----:B----4-:R4:W3:Y:S02]  /*16210*/  SHFL.IDX PT, R4, R5, 0x2, 0x181f ;  /* 0x00581f0005047f89 */ /* 0x0108e400000e0000 */
.L_x_2242:
[----:B------:R-:W-:Y:S05]  /*16220*/  BRA.DIV ~URZ, `(.L_x_2153) ;  /* 0x000064927f007947 */ /* 0x000fea000b800000 */
[----:B--2---:R2:W4:Y:S02]  /*16230*/  SHFL.IDX PT, R0, R14, 0x2, 0x181f ;  /* 0x00581f000e007f89 */ /* 0x00452400000e0000 */
.L_x_2243:
        /* <DEDUP_REMOVED lines=24> */
.L_x_2155:
[----:B------:R-:W-:Y:S05]  /*163c0*/  BSYNC B0 ;  /* 0x0000000000007941 */ /* 0x000fea0003800000 */
.L_x_2154:
[----:B------:R-:W-:Y:S05]  /*163d0*/  BRA.DIV ~URZ, `(.L_x_2156) ;  /* 0x000063527f007947 */ /* 0x000fea000b800000 */
[----:B---3--:R3:W1:Y:S04]  /*163e0*/  SHFL.IDX PT, R4, R5, 0x3, 0x181f ;  /* 0x00781f0005047f89 */ /* 0x00866800000e0000 */
[----:B----4-:R3:W4:Y:S02]  /*163f0*/  SHFL.IDX PT, R0, R14, 0x3, 0x181f ;  /* 0x00781f000e007f89 */ /* 0x01072400000e0000 */
.L_x_2244:
        /* <DEDUP_REMOVED lines=25> */
.L_x_2144:
        /* <DEDUP_REMOVED lines=33> */
.L_x_2245:
[----:B------:R-:W-:Y:S05]  /*167a0*/  BRA.DIV ~URZ, `(.L_x_2159) ;  /* 0x000060c27f007947 */ /* 0x000fea000b800000 */
[----:B------:R3:W4:Y:S02]  /*167b0*/  SHFL.IDX PT, R0, R12, RZ, 0x1c1f ;  /* 0x001c1fff0c007589 */ /* 0x00072400000e0000 */
.L_x_2246:
[----:B------:R-:W-:Y:S01]  /*167c0*/  BSSY B0, `(.L_x_2160) ;  /* 0x00000e0000007945 */ /* 0x000fe20003800000 */
[----:B------:R-:W-:Y:S05]  /*167d0*/  @P0 BRA `(.L_x_2161) ;  /* 0x00000de000000947 */ /* 0x000fea0003800000 */
[C---:B------:R-:W-:Y:S02]  /*167e0*/  ISETP.GE.AND P0, PT, R231.reuse, c[0x0][0x3c8], PT ;  /* 0x0000f200e7007a0c */ /* 0x040fe40003f06270 */
[C---:B------:R-:W-:Y:S02]  /*167f0*/  IADD3 R8, R231.reuse, 0x8, RZ ;  /* 0x00000008e7087810 */ /* 0x040fe40007ffe0ff */
[----:B------:R-:W-:Y:S02]  /*16800*/  SHF.R.S32.HI R6, RZ, 0x1f, R231 ;  /* 0x0000001fff067819 */ /* 0x000fe400000114e7 */
[----:B------:R-:W-:Y:S02]  /*16810*/  ISETP.GE.AND P2, PT, R8, c[0x0][0x3c8], PT ;  /* 0x0000f20008007a0c */ /* 0x000fe40003f46270 */
[----:B------:R-:W-:-:S02]  /*16820*/  IADD3 R7, R231, 0x10, RZ ;  /* 0x00000010e7077810 */ /* 0x000fc40007ffe0ff */
[C---:B------:R-:W-:Y:S02]  /*16830*/  IADD3 R9, R231.reuse, 0x8, RZ ;  /* 0x00000008e7097810 */ /* 0x040fe40007ffe0ff */
[C---:B------:R-:W-:Y:S02]  /*16840*/  IADD3 R13, R231.reuse, 0x20, RZ ;  /* 0x00000020e70d7810 */ /* 0x040fe40007ffe0ff */
[C---:B----4-:R-:W-:Y:S02]  /*16850*/  @!P0 LEA R2, P1, R231.reuse, R0, 0x2 ;  /* 0x00000000e7028211 */ /* 0x050fe400078210ff */
[----:B------:R-:W-:Y:S02]  /*16860*/  SHF.R.S32.HI R9, RZ, 0x1f, R9 ;  /* 0x0000001fff097819 */ /* 0x000fe40000011409 */
[----:B--2---:R-:W-:Y:S02]  /*16870*/  @!P0 LEA.HI.X R3, R231, R4, R6, 0x2, P1 ;  /* 0x00000004e7038211 */ /* 0x004fe400008f1406 */
[----:B------:R-:W-:-:S02]  /*16880*/  ISETP.GE.AND P1, PT, R7, c[0x0][0x3c8], PT ;  /* 0x0000f20007007a0c */ /* 0x000fc40003f26270 */
[----:B------:R-:W-:Y:S01]  /*16890*/  IADD3 R6, R231, 0x18, RZ ;  /* 0x00000018e7067810 */ /* 0x000fe20007ffe0ff */
[----:B------:R2:W-:Y:S01]  /*168a0*/  @!P0 ST.E.64 [R2.64], R22 ;  /* 0x0000001602008985 */ /* 0x0005e2000c101b06 */
[----:B------:R-:W-:Y:S02]  /*168b0*/  ISETP.GE.AND P3, PT, R13, c[0x0][0x3c8], PT ;  /* 0x0000f2000d007a0c */ /* 0x000fe40003f66270 */
[C---:B------:R-:W-:Y:S02]  /*168c0*/  IADD3 R10, R231.reuse, 0x30, RZ ;  /* 0x00000030e70a7810 */ /* 0x040fe40007ffe0ff */
[C---:B------:R-:W-:Y:S02]  /*168d0*/  IADD3 R15, R231.reuse, 0x20, RZ ;  /* 0x00000020e70f7810 */ /* 0x040fe40007ffe0ff */
[----:B------:R-:W-:Y:S02]  /*168e0*/  IADD3 R11, R231, 0x28, RZ ;  /* 0x00000028e70b7810 */ /* 0x000fe40007ffe0ff */
[----:B------:R-:W-:-:S02]  /*168f0*/  ISETP.GE.AND P4, PT, R10, c[0x0][0x3c8], PT ;  /* 0x0000f2000a007a0c */ /* 0x000fc40003f86270 */
[----:B------:R-:W-:Y:S02]  /*16900*/  SHF.R.S32.HI R15, RZ, 0x1f, R15 ;  /* 0x0000001fff0f7819 */ /* 0x000fe4000001140f */
[----:B------:R-:W-:Y:S02]  /*16910*/  SHF.R.S32.HI R11, RZ, 0x1f, R11 ;  /* 0x0000001fff0b7819 */ /* 0x000fe4000001140b */
[C---:B------:R-:W-:Y:S02]  /*16920*/  IADD3 R16, R231.reuse, 0xa0, RZ ;  /* 0x000000a0e7107810 */ /* 0x040fe40007ffe0ff */
[----:B------:R-:W-:Y:S02]  /*16930*/  IADD3 R17, R231, 0xc0, RZ ;  /* 0x000000c0e7117810 */ /* 0x000fe40007ffe0ff */
[----:B------:R-:W-:Y:S02]  /*16940*/  SHF.R.S32.HI R16, RZ, 0x1f, R16 ;  /* 0x0000001fff107819 */ /* 0x000fe40000011410 */
[----:B------:R-:W-:-:S02]  /*16950*/  SHF.R.S32.HI R17, RZ, 0x1f, R17 ;  /* 0x0000001fff117819 */ /* 0x000fc40000011411 */
[C---:B------:R-:W-:Y:S02]  /*16960*/  IADD3 R18, R231.reuse, 0xe8, RZ ;  /* 0x000000e8e7127810 */ /* 0x040fe40007ffe0ff */
[C---:B------:R-:W-:Y:S02]  /*16970*/  IADD3 R19, R231.reuse, 0xe8, RZ ;  /* 0x000000e8e7137810 */ /* 0x040fe40007ffe0ff */
[C---:B--2---:R-:W-:Y:S02]  /*16980*/  @!P2 LEA R2, P0, R8.reuse, R0, 0x2 ;  /* 0x000000000802a211 */ /* 0x044fe400078010ff */
[----:B------:R-:W-:Y:S02]  /*16990*/  SHF.R.S32.HI R19, RZ, 0x1f, R19 ;  /* 0x0000001fff137819 */ /* 0x000fe40000011413 */
[----:B------:R-:W-:Y:S02]  /*169a0*/  @!P2 LEA.HI.X R3, R8, R4, R9, 0x2, P0 ;  /* 0x000000040803a211 */ /* 0x000fe400000f1409 */
[----:B------:R-:W-:-:S02]  /*169b0*/  IADD3 R8, R231, 0x10, RZ ;  /* 0x00000010e7087810 */ /* 0x000fc40007ffe0ff */
        /* <DEDUP_REMOVED lines=142> */
[----:B------:R-:W-:Y:S02]  /*172a0*/  ISETP.GE.AND P6, PT, R11, c[0x0][0x3c8], PT ;  /* 0x0000f2000b007a0c */ /* 0x000fe40003fc6270 */
[C---:B------:R-:W-:Y:S01]  /*172b0*/  IADD3 R16, R231.reuse, 0xc8, RZ ;  /* 0x000000c8e7107810 */ /* 0x040fe20007ffe0ff */
[----:B------:R4:W-:Y:S01]  /*172c0*/  @!P4 ST.E.64 [R6.64], R92 ;  /* 0x0000005c0600c985 */ /* 0x0009e2000c101b06 */
[----:B------:R-:W-:Y:S02]  /*172d0*/  IADD3 R10, R231, 0xd8, RZ ;  /* 0x000000d8e70a7810 */ /* 0x000fe40007ffe0ff */
[----:B------:R-:W-:Y:S02]  /*172e0*/  SHF.R.S32.HI R16, RZ, 0x1f, R16 ;  /* 0x0000001fff107819 */ /* 0x000fe40000011410 */
[----:B------:R-:W-:-:S02]  /*172f0*/  ISETP.GE.AND P5, PT, R10, c[0x0][0x3c8], PT ;  /* 0x0000f2000a007a0c */ /* 0x000fc40003fa6270 */
[----:B--2---:R-:W-:-:S04]  /*17300*/  @!P2 LEA R2, P0, R8, R0, 0x2 ;  /* 0x000000000802a211 */ /* 0x004fc800078010ff */
[----:B------:R-:W-:Y:S02]  /*17310*/  @!P2 LEA.HI.X R3, R8, R4, R9, 0x2, P0 ;  /* 0x000000040803a211 */ /* 0x000fe400000f1409 */
[----:B------:R-:W-:-:S03]  /*17320*/  @!P3 LEA R8, P0, R15, R0, 0x2 ;  /* 0x000000000f08b211 */ /* 0x000fc600078010ff */
[----:B------:R2:W-:Y:S01]  /*17330*/  @!P2 ST.E.64 [R2.64], R96 ;  /* 0x000000600200a985 */ /* 0x0005e2000c101b06 */
[----:B------:R-:W-:Y:S02]  /*17340*/  @!P3 LEA.HI.X R9, R15, R4, R17, 0x2, P0 ;  /* 0x000000040f09b211 */ /* 0x000fe400000f1411 */
[----:B------:R-:W-:Y:S02]  /*17350*/  IADD3 R15, R231, 0xe0, RZ ;  /* 0x000000e0e70f7810 */ /* 0x000fe40007ffe0ff */
[----:B----4-:R-:W-:Y:S01]  /*17360*/  @!P6 LEA R6, P0, R11, R0, 0x2 ;  /* 0x000000000b06e211 */ /* 0x010fe200078010ff */
[----:B------:R-:W-:Y:S01]  /*17370*/  @!P3 ST.E.64 [R8.64], R144 ;  /* 0x000000900800b985 */ /* 0x000fe2000c101b06 */
[----:B------:R-:W-:Y:S02]  /*17380*/  ISETP.GE.AND P4, PT, R15, c[0x0][0x3c8], PT ;  /* 0x0000f2000f007a0c */ /* 0x000fe40003f86270 */
[----:B------:R-:W-:-:S04]  /*17390*/  IADD3 R17, R231, 0xe0, RZ ;  /* 0x000000e0e7117810 */ /* 0x000fc80007ffe0ff */
[----:B------:R-:W-:Y:S02]  /*173a0*/  SHF.R.S32.HI R17, RZ, 0x1f, R17 ;  /* 0x0000001fff117819 */ /* 0x000fe40000011411 */
[----:B--2---:R-:W-:-:S04]  /*173b0*/  @!P1 LEA R2, P2, R13, R0, 0x2 ;  /* 0x000000000d029211 */ /* 0x004fc800078410ff */
[-C--:B------:R-:W-:Y:S02]  /*173c0*/  @!P1 LEA.HI.X R3, R13, R4.reuse, R16, 0x2, P2 ;  /* 0x000000040d039211 */ /* 0x080fe400010f1410 */
[C---:B------:R-:W-:Y:S02]  /*173d0*/  IADD3 R13, R231.reuse, 0xd0, RZ ;  /* 0x000000d0e70d7810 */ /* 0x040fe40007ffe0ff */
[----:B------:R-:W-:Y:S01]  /*173e0*/  IADD3 R16, R231, 0xf0, RZ ;  /* 0x000000f0e7107810 */ /* 0x000fe20007ffe0ff */
[----:B------:R2:W-:Y:S01]  /*173f0*/  @!P1 ST.E.64 [R2.64], R100 ;  /* 0x0000006402009985 */ /* 0x0005e2000c101b06 */
[----:B------:R-:W-:Y:S02]  /*17400*/  SHF.R.S32.HI R13, RZ, 0x1f, R13 ;  /* 0x0000001fff0d7819 */ /* 0x000fe4000001140d */
[----:B------:R-:W-:Y:S02]  /*17410*/  ISETP.GE.AND P2, PT, R18, c[0x0][0x3c8], PT ;  /* 0x0000f20012007a0c */ /* 0x000fe40003f46270 */
[----:B------:R-:W-:-:S02]  /*17420*/  @!P6 LEA.HI.X R7, R11, R4, R13, 0x2, P0 ;  /* 0x000000040b07e211 */ /* 0x000fc400000f140d */
[C---:B------:R-:W-:Y:S02]  /*17430*/  IADD3 R11, R231.reuse, 0xd8, RZ ;  /* 0x000000d8e70b7810 */ /* 0x040fe40007ffe0ff */
[----:B------:R-:W-:Y:S01]  /*17440*/  IADD3 R13, R231, 0xf8, RZ ;  /* 0x000000f8e70d7810 */ /* 0x000fe20007ffe0ff */
[----:B------:R4:W-:Y:S01]  /*17450*/  @!P6 ST.E.64 [R6.64], R104 ;  /* 0x000000680600e985 */ /* 0x0009e2000c101b06 */
[----:B------:R-:W-:Y:S02]  /*17460*/  SHF.R.S32.HI R11, RZ, 0x1f, R11 ;  /* 0x0000001fff0b7819 */ /* 0x000fe4000001140b */
[----:B------:R-:W-:Y:S02]  /*17470*/  ISETP.GE.AND P1, PT, R16, c[0x0][0x3c8], PT ;  /* 0x0000f20010007a0c */ /* 0x000fe40003f26270 */
[----:B------:R-:W-:Y:S02]  /*17480*/  ISETP.GE.AND P0, PT, R13, c[0x0][0x3c8], PT ;  /* 0x0000f2000d007a0c */ /* 0x000fe40003f06270 */
[----:B--2---:R-:W-:-:S04]  /*17490*/  @!P5 LEA R2, P3, R10, R0, 0x2 ;  /* 0x000000000a02d211 */ /* 0x004fc800078610ff */
[----:B------:R-:W-:Y:S02]  /*174a0*/  @!P5 LEA.HI.X R3, R10, R4, R11, 0x2, P3 ;  /* 0x000000040a03d211 */ /* 0x000fe400018f140b */
[CC--:B------:R-:W-:Y:S02]  /*174b0*/  @!P4 LEA R10, P6, R15.reuse, R0.reuse, 0x2 ;  /* 0x000000000f0ac211 */ /* 0x0c0fe400078c10ff */
[----:B------:R-:W-:Y:S01]  /*174c0*/  @!P2 LEA R8, P3, R18, R0, 0x2 ;  /* 0x000000001208a211 */ /* 0x000fe200078610ff */
[----:B------:R2:W-:Y:S01]  /*174d0*/  @!P5 ST.E.64 [R2.64], R108 ;  /* 0x0000006c0200d985 */ /* 0x0005e2000c101b06 */
[----:B------:R-:W-:Y:S02]  /*174e0*/  @!P4 LEA.HI.X R11, R15, R4, R17, 0x2, P6 ;  /* 0x000000040f0bc211 */ /* 0x000fe400030f1411 */
[C---:B------:R-:W-:Y:S02]  /*174f0*/  IADD3 R17, R231.reuse, 0xf0, RZ ;  /* 0x000000f0e7117810 */ /* 0x040fe40007ffe0ff */
[----:B------:R-:W-:Y:S01]  /*17500*/  IADD3 R15, R231, 0xf8, RZ ;  /* 0x000000f8e70f7810 */ /* 0x000fe20007ffe0ff */
[----:B------:R1:W-:Y:S01]  /*17510*/  @!P4 ST.E.64 [R10.64], R152 ;  /* 0x000000980a00c985 */ /* 0x0003e2000c101b06 */
[----:B----4-:R-:W-:-:S02]  /*17520*/  @!P1 LEA R6, P5, R16, R0, 0x2 ;  /* 0x0000000010069211 */ /* 0x010fc400078a10ff */
[----:B------:R-:W-:Y:S02]  /*17530*/  SHF.R.S32.HI R17, RZ, 0x1f, R17 ;  /* 0x0000001fff117819 */ /* 0x000fe40000011411 */
[-C--:B------:R-:W-:Y:S02]  /*17540*/  @!P2 LEA.HI.X R9, R18, R4.reuse, R19, 0x2, P3 ;  /* 0x000000041209a211 */ /* 0x080fe400018f1413 */
[----:B------:R-:W-:Y:S02]  /*17550*/  SHF.R.S32.HI R15, RZ, 0x1f, R15 ;  /* 0x0000001fff0f7819 */ /* 0x000fe4000001140f */
[----:B------:R-:W-:Y:S01]  /*17560*/  @!P1 LEA.HI.X R7, R16, R4, R17, 0x2, P5 ;  /* 0x0000000410079211 */ /* 0x000fe200028f1411 */
[----:B------:R1:W-:Y:S04]  /*17570*/  @!P2 ST.E.64 [R8.64], R148 ;  /* 0x000000940800a985 */ /* 0x0003e8000c101b06 */
[----:B------:R1:W-:Y:S01]  /*17580*/  @!P1 ST.E.64 [R6.64], R112 ;  /* 0x0000007006009985 */ /* 0x0003e2000c101b06 */
[----:B--2---:R-:W-:-:S04]  /*17590*/  @!P0 LEA R2, P3, R13, R0, 0x2 ;  /* 0x000000000d028211 */ /* 0x004fc800078610ff */
[----:B------:R-:W-:-:S05]  /*175a0*/  @!P0 LEA.HI.X R3, R13, R4, R15, 0x2, P3 ;  /* 0x000000040d038211 */ /* 0x000fca00018f140f */
[----:B------:R1:W-:Y:S04]  /*175b0*/  @!P0 ST.E.64 [R2.64], R20 ;  /* 0x0000001402008985 */ /* 0x0003e8000c101b06 */
.L_x_2161:
[----:B------:R-:W-:Y:S05]  /*175c0*/  BSYNC B0 ;  /* 0x0000000000007941 */ /* 0x000fea0003800000 */
.L_x_2160:
[----:B------:R-:W-:Y:S05]  /*175d0*/  BRA.DIV ~URZ, `(.L_x_2162) ;  /* 0x000053027f007947 */ /* 0x000fea000b800000 */
[----:B--2---:R2:W1:Y:S04]  /*175e0*/  SHFL.IDX PT, R4, R5, 0x1, 0x1c1f ;  /* 0x003c1f0005047f89 */ /* 0x00446800000e0000 */
[----:B----4-:R2:W4:Y:S02]  /*175f0*/  SHFL.IDX PT, R0, R12, 0x1, 0x1c1f ;  /* 0x003c1f000c007f89 */ /* 0x01052400000e0000 */
.L_x_2247:
[----:B------:R-:W-:-:S13]  /*17600*/  ISETP.NE.AND P0, PT, R14, RZ, PT ;  /* 0x000000ff0e00720c */ /* 0x000fda0003f05270 */
[----:B------:R-:W-:Y:S05]  /*17610*/  @P0 BRA `(.L_x_2157) ;  /* 0x00001cd000000947 */ /* 0x000fea0003800000 */
[C---:B------:R-:W-:Y:S02]  /*17620*/  ISETP.GE.AND P3, PT, R231.reuse, c[0x0][0x3c8], PT ;  /* 0x0000f200e7007a0c */ /* 0x040fe40003f66270 */
[C---:B-1----:R-:W-:Y:S02]  /*17630*/  IADD3 R11, R231.reuse, 0x8, RZ ;  /* 0x00000008e70b7810 */ /* 0x042fe40007ffe0ff */
[----:B--23--:R-:W-:Y:S02]  /*17640*/  IADD3 R12, R231, 0x10, RZ ;  /* 0x00000010e70c7810 */ /* 0x00cfe40007ffe0ff */
[----:B------:R-:W-:Y:S02]  /*17650*/  ISETP.GE.AND P2, PT, R11, c[0x0][0x3c8], PT ;  /* 0x0000f2000b007a0c */ /* 0x000fe40003f46270 */
[----:B------:R-:W-:Y:S02]  /*17660*/  SHF.R.S32.HI R5, RZ, 0x1f, R231 ;  /* 0x0000001fff057819 */ /* 0x000fe400000114e7 */
[----:B------:R-:W-:-:S02]  /*17670*/  ISETP.GE.AND P1, PT, R12, c[0x0][0x3c8], PT ;  /* 0x0000f2000c007a0c */ /* 0x000fc40003f26270 */
[C---:B------:R-:W-:Y:S02]  /*17680*/  IADD3 R10, R231.reuse, 0x18, RZ ;  /* 0x00000018e70a7810 */ /* 0x040fe40007ffe0ff */
[C---:B----4-:R-:W-:Y:S02]  /*17690*/  @!P3 LEA R2, P4, R231.reuse, R0, 0x2 ;  /* 0x00000000e702b211 */ /* 0x050fe400078810ff */
[----:B------:R-:W-:Y:S02]  /*176a0*/  ISETP.GE.AND P0, PT, R10, c[0x0][0x3c8], PT ;  /* 0x0000f2000a007a0c */ /* 0x000fe40003f06270 */
[C---:B------:R-:W-:Y:S02]  /*176b0*/  @!P3 LEA.HI.X R3, R231.reuse, R4, R5, 0x2, P4 ;  /* 0x00000004e703b211 */ /* 0x040fe400020f1405 */
[C---:B------:R-:W-:Y:S02]  /*176c0*/  IADD3 R13, R231.reuse, 0x8, RZ ;  /* 0x00000008e70d7810 */ /* 0x040fe40007ffe0ff */
[----:B------:R-:W-:Y:S01]  /*176d0*/  IADD3 R15, R231, 0x10, RZ ;  /* 0x00000010e70f7810 */ /* 0x000fe20007ffe0ff */
[----:B------:R1:W-:Y:S01]  /*176e0*/  @!P3 ST.E.64 [R2.64], R28 ;  /* 0x0000001c0200b985 */ /* 0x0003e2000c101b06 */
[----:B------:R-:W-:-:S02]  /*176f0*/  SHF.R.S32.HI R13, RZ, 0x1f, R13 ;  /* 0x0000001fff0d7819 */ /* 0x000fc4000001140d */
[CC--:B------:R-:W-:Y:S02]  /*17700*/  @!P2 LEA R8, P3, R11.reuse, R0.reuse, 0x2 ;  /* 0x000000000b08a211 */ /* 0x0c0fe400078610ff */
[----:B------:R-:W-:Y:S02]  /*17710*/  @!P1 LEA R6, P4, R12, R0, 0x2 ;  /* 0x000000000c069211 */ /* 0x000fe400078810ff */
[----:B------:R-:W-:Y:S02]  /*17720*/  @!P2 LEA.HI.X R9, R11, R4, R13, 0x2, P3 ;  /* 0x000000040b09a211 */ /* 0x000fe400018f140d */
[----:B------:R-:W-:Y:S02]  /*17730*/  SHF.R.S32.HI R15, RZ, 0x1f, R15 ;  /* 0x0000001fff0f7819 */ /* 0x000fe4000001140f */
[C---:B------:R-:W-:Y:S01]  /*17740*/  IADD3 R11, R231.reuse, 0x18, RZ ;  /* 0x00000018e70b7810 */ /* 0x040fe20007ffe0ff */
[----:B------:R2:W-:Y:S01]  /*17750*/  @!P2 ST.E.64 [R8.64], R128 ;  /* 0x000000800800a985 */ /* 0x0005e2000c101b06 */
[----:B------:R-:W-:-:S02]  /*17760*/  IADD3 R13, R231, 0x20, RZ ;  /* 0x00000020e70d7810 */ /* 0x000fc40007ffe0ff */
[----:B------:R-:W-:Y:S02]  /*17770*/  @!P1 LEA.HI.X R7, R12, R4, R15, 0x2, P4 ;  /* 0x000000040c079211 */ /* 0x000fe400020f140f */
[----:B------:R-:W-:Y:S02]  /*17780*/  SHF.R.S32.HI R11, RZ, 0x1f, R11 ;  /* 0x0000001fff0b7819 */ /* 0x000fe4000001140b */
[----:B------:R-:W-:Y:S01]  /*17790*/  ISETP.GE.AND P4, PT, R13, c[0x0][0x3c8], PT ;  /* 0x0000f2000d007a0c */ /* 0x000fe20003f86270 */
[----:B------:R3:W-:Y:S01]  /*177a0*/  @!P1 ST.E.64 [R6.64], R116 ;  /* 0x0000007406009985 */ /* 0x0007e2000c101b06 */
[C---:B------:R-:W-:Y:S02]  /*177b0*/  IADD3 R16, R231.reuse, 0x28, RZ ;  /* 0x00000028e7107810 */ /* 0x040fe40007ffe0ff */
[C---:B------:R-:W-:Y:S02]  /*177c0*/  IADD3 R5, R231.reuse, 0x30, RZ ;  /* 0x00000030e7057810 */ /* 0x040fe40007ffe0ff */
[----:B------:R-:W-:-:S02]  /*177d0*/  IADD3 R17, R231, 0x28, RZ ;  /* 0x00000028e7117810 */ /* 0x000fc40007ffe0ff */
[----:B------:R-:W-:Y:S02]  /*177e0*/  ISETP.GE.AND P6, PT, R5, c[0x0][0x3c8], PT ;  /* 0x0000f20005007a0c */ /* 0x000fe40003fc6270 */
[C---:B-1----:R-:W-:Y:S02]  /*177f0*/  @!P0 LEA R2, P3, R10.reuse, R0, 0x2 ;  /* 0x000000000a028211 */ /* 0x042fe400078610ff */
[----:B------:R-:W-:Y:S02]  /*17800*/  SHF.R.S32.HI R17, RZ, 0x1f, R17 ;  /* 0x0000001fff117819 */ /* 0x000fe40000011411 */
[----:B------:R-:W-:Y:S02]  /*17810*/  @!P0 LEA.HI.X R3, R10, R4, R11, 0x2, P3 ;  /* 0x000000040a038211 */ /* 0x000fe400018f140b */
[----:B------:R-:W-:Y:S02]  /*17820*/  ISETP.GE.AND P3, PT, R16, c[0x0][0x3c8], PT ;  /* 0x0000f20010007a0c */ /* 0x000fe40003f66270 */
[C---:B------:R-:W-:Y:S01]  /*17830*/  IADD3 R11, R231.reuse, 0x20, RZ ;  /* 0x00000020e70b7810 */ /* 0x040fe20007ffe0ff */
[----:B------:R1:W-:Y:S01]  /*17840*/  @!P0 ST.E.64 [R2.64], R30 ;  /* 0x0000001e02008985 */ /* 0x0003e2000c101b06 */
[----:B------:R-:W-:-:S02]  /*17850*/  IADD3 R15, R231, 0x40, RZ ;  /* 0x00000040e70f7810 */ /* 0x000fc40007ffe0ff */
[----:B--2---:R-:W-:Y:S02]  /*17860*/  @!P4 LEA R8, P0, R13, R0, 0x2 ;  /* 0x000000000d08c211 */ /* 0x004fe400078010ff */
[----:B------:R-:W-:Y:S02]  /*17870*/  SHF.R.S32.HI R11, RZ, 0x1f, R11 ;  /* 0x0000001fff0b7819 */ /* 0x000fe4000001140b */
[----:B------:R-:W-:Y:S02]  /*17880*/  IADD3 R12, R231, 0x30, RZ ;  /* 0x00000030e70c7810 */ /* 0x000fe40007ffe0ff */
[----:B------:R-:W-:Y:S02]  /*17890*/  @!P4 LEA.HI.X R9, R13, R4, R11, 0x2, P0 ;  /* 0x000000040d09c211 */ /* 0x000fe400000f140b */
[C---:B---3--:R-:W-:Y:S02]  /*178a0*/  @!P3 LEA R6, P1, R16.reuse, R0, 0x2 ;  /* 0x000000001006b211 */ /* 0x048fe400078210ff */
[----:B------:R-:W-:-:S02]  /*178b0*/  ISETP.GE.AND P0, PT, R16, c[0x0][0x3c8], PT ;  /* 0x0000f20010007a0c */ /* 0x000fc40003f06270 */
[----:B------:R-:W-:Y:S02]  /*178c0*/  ISETP.GE.AND P4, PT, R15, c[0x0][0x3c8], PT ;  /* 0x0000f2000f007a0c */ /* 0x000fe40003f86270 */
[----:B------:R-:W-:Y:S02]  /*178d0*/  SHF.R.S32.HI R12, RZ, 0x1f, R12 ;  /* 0x0000001fff0c7819 */ /* 0x000fe4000001140c */
[C---:B------:R-:W-:Y:S02]  /*178e0*/  IADD3 R10, R231.reuse, 0x38, RZ ;  /* 0x00000038e70a7810 */ /* 0x040fe40007ffe0ff */
[----:B------:R-:W-:Y:S02]  /*178f0*/  IADD3 R11, R231, 0x48, RZ ;  /* 0x00000048e70b7810 */ /* 0x000fe40007ffe0ff */
[----:B------:R-:W-:Y:S02]  /*17900*/  ISETP.GE.AND P5, PT, R10, c[0x0][0x3c8], PT ;  /* 0x0000f2000a007a0c */ /* 0x000fe40003fa6270 */
[----:B------:R-:W-:-:S02]  /*17910*/  ISETP.GE.AND P3, PT, R11, c[0x0][0x3c8], PT ;  /* 0x0000f2000b007a0c */ /* 0x000fc40003f66270 */
[----:B------:R-:W-:Y:S02]  /*17920*/  @!P0 LEA.HI.X R7, R16, R4, R17, 0x2, P1 ;  /* 0x0000000410078211 */ /* 0x000fe400008f1411 */
[----:B------:R-:W-:Y:S02]  /*17930*/  ISETP.GE.AND P1, PT, R13, c[0x0][0x3c8], PT ;  /* 0x0000f2000d007a0c */ /* 0x000fe40003f26270 */
[----:B-1----:R-:W-:Y:S02]  /*17940*/  @!P6 LEA R2, P2, R5, R0, 0x2 ;  /* 0x000000000502e211 */ /* 0x002fe400078410ff */
[----:B------:R-:W-:Y:S02]  /*17950*/  IADD3 R13, R231, 0x58, RZ ;  /* 0x00000058e70d7810 */ /* 0x000fe40007ffe0ff */
[----:B------:R-:W-:Y:S02]  /*17960*/  @!P6 LEA.HI.X R3, R5, R4, R12, 0x2, P2 ;  /* 0x000000040503e211 */ /* 0x000fe400010f140c */
[----:B------:R-:W-:-:S02]  /*17970*/  IADD3 R12, R231, 0x38, RZ ;  /* 0x00000038e70c7810 */ /* 0x000fc40007ffe0ff */
[----:B------:R-:W-:Y:S02]  /*17980*/  IADD3 R14, R231, 0x40, RZ ;  /* 0x00000040e70e7810 */ /* 0x000fe40007ffe0ff */
[----:B------:R-:W-:Y:S01]  /*17990*/  SHF.R.S32.HI R12, RZ, 0x1f, R12 ;  /* 0x0000001fff0c7819 */ /* 0x000fe2000001140c */
[----:B------:R1:W-:Y:S01]  /*179a0*/  @!P1 ST.E.64 [R8.64], R150 ;  /* 0x0000009608009985 */ /* 0x0003e2000c101b06 */
[----:B------:R-:W-:Y:S02]  /*179b0*/  ISETP.GE.AND P1, PT, R13, c[0x0][0x3c8], PT ;  /* 0x0000f2000d007a0c */ /* 0x000fe40003f26270 */
[----:B------:R-:W-:Y:S01]  /*179c0*/  SHF.R.S32.HI R14, RZ, 0x1f, R14 ;  /* 0x0000001fff0e7819 */ /* 0x000fe2000001140e */
[----:B------:R2:W-:Y:S01]  /*179d0*/  @!P0 ST.E.64 [R6.64], R120 ;  /* 0x0000007806008985 */ /* 0x0005e2000c101b06 */
[C---:B------:R-:W-:Y:S02]  /*179e0*/  IADD3 R5, R231.reuse, 0x50, RZ ;  /* 0x00000050e7057810 */ /* 0x040fe40007ffe0ff */
[----:B------:R-:W-:Y:S01]  /*179f0*/  IADD3 R16, R231, 0xc8, RZ ;  /* 0x000000c8e7107810 */ /* 0x000fe20007ffe0ff */
[----:B------:R3:W-:Y:S01]  /*17a00*/  @!P6 ST.E.64 [R2.64], R32 ;  /* 0x000000200200e985 */ /* 0x0007e2000c101b06 */
[----:B------:R-:W-:-:S02]  /*17a10*/  ISETP.GE.AND P2, PT, R5, c[0x0][0x3c8], PT ;  /* 0x0000f20005007a0c */ /* 0x000fc40003f46270 */
[----:B------:R-:W-:Y:S02]  /*17a20*/  SHF.R.S32.HI R16, RZ, 0x1f, R16 ;  /* 0x0000001fff107819 */ /* 0x000fe40000011410 */
[CC--:B-1----:R-:W-:Y:S02]  /*17a30*/  @!P5 LEA R8, P0, R10.reuse, R0.reuse, 0x2 ;  /* 0x000000000a08d211 */ /* 0x0c2fe400078010ff */
        /* <DEDUP_REMOVED lines=115> */
[C---:B------:R-:W-:Y:S02]  /*18170*/  IADD3 R10, R231.reuse, 0xd0, RZ ;  /* 0x000000d0e70a7810 */ /* 0x040fe40007ffe0ff */
[----:B------:R-:W-:Y:S02]  /*18180*/  SHF.R.S32.HI R13, RZ, 0x1f, R13 ;  /* 0x0000001fff0d7819 */ /* 0x000fe4000001140d */
[----:B------:R-:W-:Y:S02]  /*18190*/  SHF.R.S32.HI R11, RZ, 0x1f, R11 ;  /* 0x0000001fff0b7819 */ /* 0x000fe4000001140b */
[----:B------:R-:W-:-:S04]  /*181a0*/  IADD3 R15, R231, 0xe0, RZ ;  /* 0x000000e0e70f7810 */ /* 0x000fc80007ffe0ff */
        /* <DEDUP_REMOVED lines=14> */
[C---:B------:R-:W-:Y:S02]  /*18290*/  IADD3 R13, R231.reuse, 0xe8, RZ ;  /* 0x000000e8e70d7810 */ /* 0x040fe40007ffe0ff */
[----:B------:R-:W-:Y:S02]  /*182a0*/  IADD3 R5, R231, 0xf0, RZ ;  /* 0x000000f0e7057810 */ /* 0x000fe40007ffe0ff */
[----:B------:R-:W-:-:S02]  /*182b0*/  ISETP.GE.AND P1, PT, R13, c[0x0][0x3c8], PT ;  /* 0x0000f2000d007a0c */ /* 0x000fc40003f26270 */
[----:B-1----:R-:W-:-:S04]  /*182c0*/  @!P5 LEA R6, P0, R14, R0, 0x2 ;  /* 0x000000000e06d211 */ /* 0x002fc800078010ff */
[----:B------:R-:W-:Y:S02]  /*182d0*/  @!P5 LEA.HI.X R7, R14, R4, R16, 0x2, P0 ;  /* 0x000000040e07d211 */ /* 0x000fe400000f1410 */
[C---:B--2---:R-:W-:Y:S02]  /*182e0*/  @!P4 LEA R2, P6, R10.reuse, R0, 0x2 ;  /* 0x000000000a02c211 */ /* 0x044fe400078c10ff */
[----:B------:R-:W-:Y:S01]  /*182f0*/  IADD3 R14, R231, 0xd8, RZ ;  /* 0x000000d8e70e7810 */ /* 0x000fe20007ffe0ff */
[----:B------:R-:W-:Y:S01]  /*18300*/  @!P5 ST.E.64 [R6.64], R90 ;  /* 0x0000005a0600d985 */ /* 0x000fe2000c101b06 */
[----:B------:R-:W-:Y:S02]  /*18310*/  @!P4 LEA.HI.X R3, R10, R4, R11, 0x2, P6 ;  /* 0x000000040a03c211 */ /* 0x000fe400030f140b */
[----:B------:R-:W-:Y:S02]  /*18320*/  @!P3 LEA R10, P5, R12, R0, 0x2 ;  /* 0x000000000c0ab211 */ /* 0x000fe400078a10ff */
[----:B------:R-:W-:Y:S01]  /*18330*/  ISETP.GE.AND P0, PT, R5, c[0x0][0x3c8], PT ;  /* 0x0000f20005007a0c */ /* 0x000fe20003f06270 */
[----:B------:R1:W-:Y:S01]  /*18340*/  @!P4 ST.E.64 [R2.64], R94 ;  /* 0x0000005e0200c985 */ /* 0x0003e2000c101b06 */
[----:B------:R-:W-:-:S02]  /*18350*/  SHF.R.S32.HI R14, RZ, 0x1f, R14 ;  /* 0x0000001fff0e7819 */ /* 0x000fc4000001140e */
[----:B------:R-:W-:Y:S02]  /*18360*/  IADD3 R16, R231, 0xe0, RZ ;  /* 0x000000e0e7107810 */ /* 0x000fe40007ffe0ff */
[----:B------:R-:W-:Y:S02]  /*18370*/  @!P2 LEA R8, P6, R15, R0, 0x2 ;  /* 0x000000000f08a211 */ /* 0x000fe400078c10ff */
[----:B------:R-:W-:-:S04]  /*18380*/  SHF.R.S32.HI R16, RZ, 0x1f, R16 ;  /* 0x0000001fff107819 */ /* 0x000fc80000011410 */
[----:B------:R-:W-:Y:S02]  /*18390*/  @!P2 LEA.HI.X R9, R15, R4, R16, 0x2, P6 ;  /* 0x000000040f09a211 */ /* 0x000fe400030f1410 */
[----:B-1----:R-:W-:Y:S02]  /*183a0*/  P2R R2, PR, RZ, 0x20 ;  /* 0x00000020ff027803 */ /* 0x002fe40000000000 */
[----:B------:R-:W-:Y:S02]  /*183b0*/  @!P1 LEA R6, P5, R13, R0, 0x2 ;  /* 0x000000000d069211 */ /* 0x000fe400078a10ff */
[----:B------:R-:W-:-:S04]  /*183c0*/  ISETP.NE.AND P4, PT, R2, RZ, PT ;  /* 0x000000ff0200720c */ /* 0x000fc80003f85270 */
[----:B------:R-:W-:Y:S02]  /*183d0*/  @!P3 LEA.HI.X R11, R12, R4, R14, 0x2, P4 ;  /* 0x000000040c0bb211 */ /* 0x000fe400020f140e */
[C---:B------:R-:W-:Y:S02]  /*183e0*/  IADD3 R14, R231.reuse, 0xe8, RZ ;  /* 0x000000e8e70e7810 */ /* 0x040fe40007ffe0ff */
[----:B------:R-:W-:Y:S01]  /*183f0*/  IADD3 R12, R231, 0xf0, RZ ;  /* 0x000000f0e70c7810 */ /* 0x000fe20007ffe0ff */
[----:B------:R1:W-:Y:S01]  /*18400*/  @!P3 ST.E.64 [R10.64], R106 ;  /* 0x0000006a0a00b985 */ /* 0x0003e2000c101b06 */
[----:B------:R-:W-:Y:S02]  /*18410*/  SHF.R.S32.HI R14, RZ, 0x1f, R14 ;  /* 0x0000001fff0e7819 */ /* 0x000fe4000001140e */
[----:B------:R-:W-:Y:S01]  /*18420*/  SHF.R.S32.HI R12, RZ, 0x1f, R12 ;  /* 0x0000001fff0c7819 */ /* 0x000fe2000001140c */
[----:B------:R1:W-:Y:S01]  /*18430*/  @!P2 ST.E.64 [R8.64], R102 ;  /* 0x000000660800a985 */ /* 0x0003e2000c101b06 */
[----:B------:R-:W-:-:S02]  /*18440*/  @!P0 LEA R2, P4, R5, R0, 0x2 ;  /* 0x0000000005028211 */ /* 0x000fc400078810ff */
[-C--:B------:R-:W-:Y:S02]  /*18450*/  @!P1 LEA.HI.X R7, R13, R4.reuse, R14, 0x2, P5 ;  /* 0x000000040d079211 */ /* 0x080fe400028f140e */
[----:B------:R-:W-:Y:S02]  /*18460*/  @!P0 LEA.HI.X R3, R5, R4, R12, 0x2, P4 ;  /* 0x0000000405038211 */ /* 0x000fe400020f140c */
[----:B------:R-:W-:Y:S01]  /*18470*/  IADD3 R5, R231, 0xf8, RZ ;  /* 0x000000f8e7057810 */ /* 0x000fe20007ffe0ff */
[----:B------:R1:W-:Y:S04]  /*18480*/  @!P1 ST.E.64 [R6.64], R98 ;  /* 0x0000006206009985 */ /* 0x0003e8000c101b06 */
[----:B------:R1:W-:Y:S01]  /*18490*/  @!P0 ST.E.64 [R2.64], R82 ;  /* 0x0000005202008985 */ /* 0x0003e2000c101b06 */
[----:B------:R-:W-:-:S13]  /*184a0*/  ISETP.GE.AND P0, PT, R5, c[0x0][0x3c8], PT ;  /* 0x0000f20005007a0c */ /* 0x000fda0003f06270 */
[----:B------:R-:W-:Y:S05]  /*184b0*/  @P0 BRA `(.L_x_2157) ;  /* 0x00000e3000000947 */ /* 0x000fea0003800000 */
[----:B------:R-:W-:Y:S02]  /*184c0*/  IADD3 R12, R231, 0xf8, RZ ;  /* 0x000000f8e70c7810 */ /* 0x000fe40007ffe0ff */
[----:B-1----:R-:W-:Y:S02]  /*184d0*/  LEA R2, P0, R5, R0, 0x2 ;  /* 0x0000000005027211 */ /* 0x002fe400078010ff */
[----:B------:R-:W-:-:S04]  /*184e0*/  SHF.R.S32.HI R12, RZ, 0x1f, R12 ;  /* 0x0000001fff0c7819 */ /* 0x000fc8000001140c */
[----:B------:R-:W-:-:S05]  /*184f0*/  LEA.HI.X R3, R5, R4, R12, 0x2, P0 ;  /* 0x0000000405037211 */ /* 0x000fca00000f140c */
[----:B------:R1:W-:Y:S01]  /*18500*/  ST.E.64 [R2.64], R74 ;  /* 0x0000004a02007985 */ /* 0x0003e2000c101b06 */
[----:B------:R-:W-:Y:S05]  /*18510*/  BRA `(.L_x_2157) ;  /* 0x00000dd000007947 */ /* 0x000fea0003800000 */
.L_x_2142:
        /* <DEDUP_REMOVED lines=18> */
.L_x_2163:
[----:B--2---:R-:W2:Y:S01]  /*18640*/  S2R R2, SR_TID.X ;  /* 0x0000000000027919 */ /* 0x004ea20000002100 */
[----:B------:R-:W-:Y:S01]  /*18650*/  SHF.R.S32.HI R0, RZ, 0x1f, R251 ;  /* 0x0000001fff007819 */ /* 0x000fe200000114fb */
[----:B------:R-:W-:Y:S01]  /*18660*/  BSSY B0, `(.L_x_2164) ;  /* 0x0000037000007945 */ /* 0x000fe20003800000 */
[----:B-1----:R-:W-:-:S02]  /*18670*/  LOP3.LUT R14, R250, 0xffff, RZ, 0xc0, !PT ;  /* 0x0000fffffa0e7812 */ /* 0x002fc400078ec0ff */
        /* <DEDUP_REMOVED lines=53> */
.L_x_2165:
[----:B------:R-:W-:Y:S05]  /*189d0*/  BSYNC B0 ;  /* 0x0000000000007941 */ /* 0x000fea0003800000 */
.L_x_2164:
        /* <DEDUP_REMOVED lines=8> */
[----:B------:R-:W-:Y:S02]  /*18a60*/  IMAD R0, R10, c[0x0][0x3a4], R0 ;  /* 0x0000e9000a007a24 */ /* 0x000fe400078e0200 */
        /* <DEDUP_REMOVED lines=9> */
[----:B------:R-:W-:-:S04]  /*18b00*/  IMAD.WIDE.U32 R2, R15, c[0x0][0x3f0], R2 ;  /* 0x0000fc000f027a25 */ /* 0x000fc800078e0002 */
        /* <DEDUP_REMOVED lines=15> */
.L_x_2248:
[----:B------:R-:W-:Y:S05]  /*18c00*/  BRA.DIV ~URZ, `(.L_x_2167) ;  /* 0x00003e127f007947 */ /* 0x000fea000b800000 */
[----:B------:R3:W4:Y:S02]  /*18c10*/  SHFL.IDX PT, R0, R14, RZ, 0x181f ;  /* 0x00181fff0e007589 */ /* 0x00072400000e0000 */
.L_x_2249:
[----:B------:R-:W-:Y:S01]  /*18c20*/  IMAD R13, R20, c[0x0][0x4e8], RZ ;  /* 0x00013a00140d7a24 */ /* 0x000fe200078e02ff */
        /* <DEDUP_REMOVED lines=24> */
.L_x_2169:
[----:B------:R-:W-:Y:S05]  /*18db0*/  BSYNC B0 ;  /* 0x0000000000007941 */ /* 0x000fea0003800000 */
.L_x_2168:
[----:B------:R-:W-:Y:S05]  /*18dc0*/  BRA.DIV ~URZ, `(.L_x_2170) ;  /* 0x00003cc27f007947 */ /* 0x000fea000b800000 */
[----:B--2---:R2:W1:Y:S04]  /*18dd0*/  SHFL.IDX PT, R4, R5, 0x1, 0x181f ;  /* 0x00381f0005047f89 */ /* 0x00446800000e0000 */
[----:B----4-:R2:W4:Y:S02]  /*18de0*/  SHFL.IDX PT, R0, R14, 0x1, 0x181f ;  /* 0x00381f000e007f89 */ /* 0x01052400000e0000 */
.L_x_2250:
        /* <DEDUP_REMOVED lines=24> */
.L_x_2172:
[----:B------:R-:W-:Y:S05]  /*18f70*/  BSYNC B0 ;  /* 0x0000000000007941 */ /* 0x000fea0003800000 */
.L_x_2171:
[----:B------:R-:W-:Y:S05]  /*18f80*/  BRA.DIV ~URZ, `(.L_x_2173) ;  /* 0x00003bd27f007947 */ /* 0x000fea000b800000 */
[----:B-1----:R1:W2:Y:S02]  /*18f90*/  SHFL.IDX PT, R4, R5, 0x2, 0x181f ;  /* 0x00581f0005047f89 */ /* 0x0022a400000e0000 */
.L_x_2251:
[----:B------:R-:W-:Y:S05]  /*18fa0*/  BRA.DIV ~URZ, `(.L_x_2174) ;  /* 0x00003c227f007947 */ /* 0x000fea000b800000 */
[----:B----4-:R4:W1:Y:S02]  /*18fb0*/  SHFL.IDX PT, R0, R14, 0x2, 0x181f ;  /* 0x00581f000e007f89 */ /* 0x01086400000e0000 */
.L_x_2252:
        /* <DEDUP_REMOVED lines=24> */
.L_x_2176:
[----:B------:R-:W-:Y:S05]  /*19140*/  BSYNC B0 ;  /* 0x0000000000007941 */ /* 0x000fea0003800000 */
.L_x_2175:
[----:B------:R-:W-:Y:S05]  /*19150*/  BRA.DIV ~URZ, `(.L_x_2177) ;  /* 0x00003ae27f007947 */ /* 0x000fea000b800000 */
[----:B--2---:R2:W3:Y:S04]  /*19160*/  SHFL.IDX PT, R4, R5, 0x3, 0x181f ;  /* 0x00781f0005047f89 */ /* 0x0044e800000e0000 */
[----:B-1----:R2:W1:Y:S02]  /*19170*/  SHFL.IDX PT, R0, R14, 0x3, 0x181f ;  /* 0x00781f000e007f89 */ /* 0x00246400000e0000 */
.L_x_2253:
        /* <DEDUP_REMOVED lines=23> */
.L_x_2157:
[----:B------:R-:W-:Y:S05]  /*192f0*/  BSYNC B1 ;  /* 0x0000000000017941 */ /* 0x000fea0003800000 */
.L_x_2141:
        /* <DEDUP_REMOVED lines=9> */
[----:B--234-:R-:W-:-:S04]  /*19390*/  LOP3.LUT R12, R0, 0x1f, RZ, 0xc0, !PT ;  /* 0x0000001f000c7812 */ /* 0x01cfc800078ec0ff */
[----:B------:R-:W-:Y:S01]  /*193a0*/  ISETP.NE.AND P6, PT, R12, 0x1f, PT ;  /* 0x0000001f0c00780c */ /* 0x000fe20003fc5270 */
[----:B------:R-:W-:Y:S10]  /*193b0*/  BRA.DIV ~URZ, `(.L_x_2179) ;  /* 0x000039527f007947 */ /* 0x000ff4000b800000 */
[----:B------:R2:W3:Y:S02]  /*193c0*/  SHFL.IDX PT, R9, R110, RZ, 0x1f ;  /* 0x00001fff6e097589 */ /* 0x0004e400000e0000 */
.L_x_2254:
[----:B------:R-:W-:Y:S05]  /*193d0*/  BRA.DIV ~URZ, `(.L_x_2180) ;  /* 0x000039a27f007947 */ /* 0x000fea000b800000 */
[----:B------:R4:W2:Y:S02]  /*193e0*/  SHFL.IDX PT, R8, R110, 0x1, 0x1f ;  /* 0x00201f006e087f89 */ /* 0x0008a400000e0000 */
.L_x_2255:
[----:B-1----:R-:W-:Y:S02]  /*193f0*/  IMAD.IADD R0, R251, 0x1, R12 ;  /* 0x00000001fb007824 */ /* 0x002fe400078e020c */
[----:B------:R-:W-:-:S03]  /*19400*/  IMAD.MOV.U32 R6, RZ, RZ, RZ ;  /* 0x000000ffff067224 */ /* 0x000fc600078e00ff */
        /* <DEDUP_REMOVED lines=15> */
[----:B------:R1:W4:Y:S02]  /*19500*/  SHFL.UP PT, R4, R0, 0x1, RZ ;  /* 0x0420000000047989 */ /* 0x00032400000e00ff */
.L_x_2256:
[----:B----4-:R-:W-:-:S04]  /*19510*/  SEL R4, R4, RZ, P5 ;  /* 0x000000ff04047207 */ /* 0x010fc80002800000 */
        /* <DEDUP_REMOVED lines=14> */
[----:B------:R1:W4:Y:S02]  /*19600*/  SHFL.IDX PT, R0, R4, 0x1f, 0x1f ;  /* 0x03e01f0004007f89 */ /* 0x00032400000e0000 */
.L_x_2257:
[----:B----4-:R-:W-:Y:S01]  /*19610*/  IMAD R0, R0, c[0x0][0x538], RZ ;  /* 0x00014e0000007a24 */ /* 0x010fe200078e02ff */
[----:B------:R-:W-:Y:S04]  /*19620*/  BSSY B1, `(.L_x_2183) ;  /* 0x00000c5000017945 */ /* 0x000fe80003800000 */
[----:B--2---:R-:W-:-:S04]  /*19630*/  IADD3 R8, R0, R8, RZ ;  /* 0x0000000800087210 */ /* 0x004fc80007ffe0ff */
[----:B---3--:R-:W-:-:S13]  /*19640*/  ISETP.GT.AND P0, PT, R8, R9, PT ;  /* 0x000000090800720c */ /* 0x008fda0003f04270 */
[----:B------:R-:W-:Y:S05]  /*19650*/  @P0 BRA `(.L_x_2184) ;  /* 0x0000024000000947 */ /* 0x000fea0003800000 */
.L_x_2188:
        /* <DEDUP_REMOVED lines=16> */
.L_x_2258:
        /* <DEDUP_REMOVED lines=16> */
.L_x_2259:
[----:B--2---:R-:W-:-:S05]  /*19860*/  IMAD R0, R0, c[0x0][0x538], RZ ;  /* 0x00014e0000007a24 */ /* 0x004fca00078e02ff */
[----:B------:R-:W-:-:S04]  /*19870*/  IADD3 R8, R0, R8, RZ ;  /* 0x0000000800087210 */ /* 0x000fc80007ffe0ff */
[----:B------:R-:W-:-:S13]  /*19880*/  ISETP.GT.AND P0, PT, R8, R9, PT ;  /* 0x000000090800720c */ /* 0x000fda0003f04270 */
[----:B-1----:R-:W-:Y:S05]  /*19890*/  @!P0 BRA `(.L_x_2188) ;  /* 0xfffffdc000008947 */ /* 0x002fea000383ffff */
.L_x_2184:
[----:B------:R-:W-:-:S05]  /*198a0*/  IADD3 R8, -R0, R8, RZ ;  /* 0x0000000800087210 */ /* 0x000fca0007ffe1ff */
[----:B------:R-:W-:-:S05]  /*198b0*/  IMAD R0, R4, c[0x0][0x538], R8 ;  /* 0x00014e0004007a24 */ /* 0x000fca00078e0208 */
[----:B------:R-:W-:Y:S01]  /*198c0*/  ISETP.GT.AND P0, PT, R0, R9, PT ;  /* 0x000000090000720c */ /* 0x000fe20003f04270 */
[----:B------:R-:W-:-:S12]  /*198d0*/  BRA.DIV ~URZ, `(.L_x_2189) ;  /* 0x000039027f007947 */ /* 0x000fd8000b800000 */
[----:B------:R-:W-:-:S04]  /*198e0*/  VOTE.ANY R5, PT, !P0 ;  /* 0x0000000000057806 */ /* 0x000fc800040e0100 */
.L_x_2260:
[----:B------:R-:W2:Y:S02]  /*198f0*/  POPC R0, R5 ;  /* 0x0000000500007309 */ /* 0x000ea40000000000 */
[----:B--2---:R-:W-:Y:S01]  /*19900*/  IADD3 R251, R0, R251, RZ ;  /* 0x000000fb00fb7210 */ /* 0x004fe20007ffe0ff */
[----:B------:R-:W-:Y:S05]  /*19910*/  BRA.DIV ~URZ, `(.L_x_2190) ;  /* 0x000039127f007947 */ /* 0x000fea000b800000 */
[----:B------:R2:W3:Y:S04]  /*19920*/  SHFL.IDX PT, R10, R6, R0, 0x1f ;  /* 0x00001f00060a7589 */ /* 0x0004e800000e0000 */
[----:B------:R2:W4:Y:S02]  /*19930*/  SHFL.IDX PT, R7, R7, R0, 0x1f ;  /* 0x00001f0007077589 */ /* 0x00052400000e0000 */
.L_x_2261:
[----:B------:R-:W-:Y:S01]  /*19940*/  ISETP.NE.AND P0, PT, R5, RZ, PT ;  /* 0x000000ff0500720c */ /* 0x000fe20003f05270 */
[----:B------:R-:W-:-:S12]  /*19950*/  BSSY B0, `(.L_x_2191) ;  /* 0x0000005000007945 */ /* 0x000fd80003800000 */
[----:B------:R-:W-:Y:S05]  /*19960*/  @!P0 BRA `(.L_x_2192) ;  /* 0x0000003000008947 */ /* 0x000fea0003800000 */
[----:B--2---:R-:W-:Y:S01]  /*19970*/  IADD3 R0, R0, -0x1, RZ ;  /* 0xffffffff00007810 */ /* 0x004fe20007ffe0ff */
[----:B------:R-:W-:Y:S05]  /*19980*/  BRA.DIV ~URZ, `(.L_x_2193) ;  /* 0x000039727f007947 */ /* 0x000fea000b800000 */
[----:B------:R2:W1:Y:S02]  /*19990*/  SHFL.IDX PT, R11, R4, R0, 0x1f ;  /* 0x00001f00040b7589 */ /* 0x00046400000e0000 */
.L_x_2192:
[----:B------:R-:W-:Y:S05]  /*199a0*/  BSYNC B0 ;  /* 0x0000000000007941 */ /* 0x000fea0003800000 */
.L_x_2191:
[----:B----4-:R-:W-:Y:S01]  /*199b0*/  ISETP.NE.AND P0, PT, R7, 0x1, PT ;  /* 0x000000010700780c */ /* 0x010fe20003f05270 */
[----:B-1----:R-:W-:Y:S01]  /*199c0*/  IMAD R248, R11, c[0x0][0x538], R8 ;  /* 0x00014e000bf87a24 */ /* 0x002fe200078e0208 */
[----:B------:R-:W-:Y:S04]  /*199d0*/  BSSY B0, `(.L_x_2194) ;  /* 0x0000082000007945 */ /* 0x000fe80003800000 */
[----:B------:R-:W-:-:S07]  /*199e0*/  IADD3 R9, -R248, R9, RZ ;  /* 0x00000009f8097210 */ /* 0x000fce0007ffe1ff */
[----:B------:R-:W-:Y:S05]  /*199f0*/  @!P0 BRA `(.L_x_2195) ;  /* 0x000003d000008947 */ /* 0x000fea0003800000 */
[-C--:B---3--:R-:W-:Y:S02]  /*19a00*/  IABS R2, R10.reuse ;  /* 0x0000000a00027213 */ /* 0x088fe40000000000 */
[----:B------:R-:W-:Y:S02]  /*19a10*/  IABS R8, R10 ;  /* 0x0000000a00087213 */ /* 0x000fe40000000000 */
[----:B--2---:R-:W1:Y:S08]  /*19a20*/  I2F.RP R0, R2 ;  /* 0x0000000200007306 */ /* 0x004e700000209400 */
        /* <DEDUP_REMOVED lines=52> */
[--C-:B------:R-:W-:Y:S02]  /*19d70*/  IMAD.MOV R3, RZ, RZ, -R2.reuse ;  /* 0x000000ffff037224 */ /* 0x100fe400078e0a02 */
[C---:B------:R-:W-:Y:S02]  /*19d80*/  IMAD R2, R7.reuse, 0x1000000, R2 ;  /* 0x0100000007027824 */ /* 0x040fe400078e0202 */
[----:B------:R-:W-:Y:S02]  /*19d90*/  IMAD R3, R7, R3, R0 ;  /* 0x0000000307037224 */ /* 0x000fe400078e0200 */
[----:B------:R-:W-:Y:S02]  /*19da0*/  IMAD R0, R10, R4, R9 ;  /* 0x000000040a007224 */ /* 0x000fe400078e0209 */
[----:B------:R-:W-:Y:S01]  /*19db0*/  IMAD R250, R3, 0x10000, R2 ;  /* 0x0001000003fa7824 */ /* 0x000fe200078e0202 */
[----:B------:R-:W-:Y:S05]  /*19dc0*/  BRA `(.L_x_2196) ;  /* 0x0000042000007947 */ /* 0x000fea0003800000 */
.L_x_2195:
[----:B------:R-:W-:-:S04]  /*19dd0*/  IMAD.MOV.U32 R2, RZ, RZ, 0x4 ;  /* 0x00000004ff027424 */ /* 0x000fc800078e00ff */
[----:B------:R-:W-:-:S05]  /*19de0*/  IMAD.WIDE R2, R251, R2, c[0x0][0x590] ;  /* 0x00016400fb027625 */ /* 0x000fca00078e0202 */
[----:B--2---:R-:W2:Y:S02]  /*19df0*/  LDG.E R4, [R2.64] ;  /* 0x0000000602047981 */ /* 0x004ea4000c1e1900 */
        /* <DEDUP_REMOVED lines=28> */
[----:B------:R-:W-:Y:S02]  /*19fc0*/  IMAD R11, R4, R0, RZ ;  /* 0x00000000040b7224 */ /* 0x000fe400078e02ff */
[----:B------:R-:W-:-:S03]  /*19fd0*/  IMAD.MOV R0, RZ, RZ, -R0 ;  /* 0x000000ffff007224 */ /* 0x000fc600078e0a00 */
[----:B------:R-:W-:Y:S01]  /*19fe0*/  IADD3 R2, -R11, c[0x0][0x538], RZ ;  /* 0x00014e000b027a10 */ /* 0x000fe20007ffe1ff */
[----:B------:R-:W-:-:S03]  /*19ff0*/  IMAD R7, R8, R0, R9 ;  /* 0x0000000008077224 */ /* 0x000fc600078e0209 */
[----:B------:R-:W-:Y:S01]  /*1a000*/  IMNMX R2, R4, R2, PT ;  /* 0x0000000204027217 */ /* 0x000fe20003800200 */
[----:B------:R-:W-:-:S03]  /*1a010*/  IMAD.MOV.U32 R4, RZ, RZ, RZ ;  /* 0x000000ffff047224 */ /* 0x000fc600078e00ff */
[-C--:B------:R-:W-:Y:S02]  /*1a020*/  IABS R3, R2.reuse ;  /* 0x0000000200037213 */ /* 0x080fe40000000000 */
[----:B------:R-:W-:-:S03]  /*1a030*/  IABS R8, R2 ;  /* 0x0000000200087213 */ /* 0x000fc60000000000 */
[----:B------:R-:W-:-:S04]  /*1a040*/  IMAD.MOV.U32 R6, RZ, RZ, R3 ;  /* 0x000000ffff067224 */ /* 0x000fc800078e0003 */
[----:B------:R-:W1:Y:S08]  /*1a050*/  I2F.RP R3, R6 ;  /* 0x0000000600037306 */ /* 0x000e700000209400 */
[----:B-1----:R-:W1:Y:S02]  /*1a060*/  MUFU.RCP R3, R3 ;  /* 0x0000000300037308 */ /* 0x002e640000001000 */
[----:B-1----:R-:W-:-:S06]  /*1a070*/  IADD3 R3, R3, 0xffffffe, RZ ;  /* 0x0ffffffe03037810 */ /* 0x002fcc0007ffe0ff */
[----:B------:R-:W1:Y:S02]  /*1a080*/  F2I.FTZ.U32.TRUNC.NTZ R5, R3 ;  /* 0x0000000300057305 */ /* 0x000e64000021f000 */
[----:B-1----:R-:W-:-:S05]  /*1a090*/  IMAD.MOV R3, RZ, RZ, -R5 ;  /* 0x000000ffff037224 */ /* 0x002fca00078e0a05 */
[----:B------:R-:W-:Y:S02]  /*1a0a0*/  MOV R0, R3 ;  /* 0x0000000300007202 */ /* 0x000fe40000000f00 */
[----:B------:R-:W-:-:S03]  /*1a0b0*/  IABS R3, R7 ;  /* 0x0000000700037213 */ /* 0x000fc60000000000 */
[----:B------:R-:W-:-:S04]  /*1a0c0*/  IMAD R0, R0, R6, RZ ;  /* 0x0000000600007224 */ /* 0x000fc800078e02ff */
        /* <DEDUP_REMOVED lines=18> */
.L_x_2196:
[----:B------:R-:W-:Y:S05]  /*1a1f0*/  BSYNC B0 ;  /* 0x0000000000007941 */ /* 0x000fea0003800000 */
.L_x_2194:
[----:B------:R-:W-:-:S04]  /*1a200*/  LOP3.LUT R0, RZ, R0, RZ, 0x33, !PT ;  /* 0x00000000ff007212 */ /* 0x000fc800078e33ff */
[----:B------:R-:W-:Y:S01]  /*1a210*/  IADD3 R249, R0, R10, RZ ;  /* 0x0000000a00f97210 */ /* 0x000fe20007ffe0ff */
[----:B------:R-:W-:Y:S05]  /*1a220*/  BRA `(.L_x_2197) ;  /* 0x0000004000007947 */ /* 0x000fea0003800000 */
.L_x_2185:
[----:B------:R-:W-:Y:S01]  /*1a230*/  IMAD.MOV.U32 R248, RZ, RZ, R9 ;  /* 0x000000fffff87224 */ /* 0x000fe200078e0009 */
[----:B------:R-:W-:Y:S01]  /*1a240*/  MOV R250, RZ ;  /* 0x000000ff00fa7202 */ /* 0x000fe20000000f00 */
[----:B------:R-:W-:Y:S01]  /*1a250*/  IMAD.MOV.U32 R249, RZ, RZ, RZ ;  /* 0x000000fffff97224 */ /* 0x000fe200078e00ff */
[----:B------:R-:W-:Y:S02]  /*1a260*/  MOV R251, c[0x0][0x53c] ;  /* 0x00014f0000fb7a02 */ /* 0x000fe40000000f00 */
.L_x_2197:
[----:B------:R-:W-:Y:S05]  /*1a270*/  BSYNC B1 ;  /* 0x0000000000017941 */ /* 0x000fea0003800000 */
.L_x_2183:
[----:B------:R-:W-:Y:S01]  /*1a280*/  WARPSYNC 0xffffffff ;  /* 0xffffffff00007948 */ /* 0x000fe20003800000 */
[----:B------:R-:W-:Y:S01]  /*1a290*/  BAR.SYNC.DEFER_BLOCKING 0x4, 0x100 ;  /* 0x0104000000007b1d */ /* 0x000fe20000010000 */
[----:B------:R-:W-:-:S13]  /*1a2a0*/  ISETP.NE.AND P0, PT, R12, RZ, PT ;  /* 0x000000ff0c00720c */ /* 0x000fda0003f05270 */
[----:B------:R2:W-:Y:S04]  /*1a2b0*/  @!P0 STS.128 [0x20100], R248 ;  /* 0x020100f8ff008388 */ /* 0x0005e80000000c00 */
[----:B------:R-:W-:Y:S06]  /*1a2c0*/  BAR.ARV 0x5, 0x100 ;  /* 0x0144000000007b1d */ /* 0x000fec0000002000 */
.L_x_2178:
[----:B-1----:R-:W-:-:S13]  /*1a2d0*/  ISETP.GE.AND P0, PT, R251, c[0x0][0x53c], PT ;  /* 0x00014f00fb007a0c */ /* 0x002fda0003f06270 */
[----:B--23--:R-:W-:Y:S01]  /*1a2e0*/  @P0 CALL.REL.NOINC `(.L_x_2198) ;  /* 0x0000001000000944 */ /* 0x00cfe20003c00000 */
[----:B------:R-:W-:Y:S05]  /*1a2f0*/  BRA `(.L_x_2199) ;  /* 0xfffe78b000007947 */ /* 0x000fea000383ffff */
.L_x_2198:
[----:B------:R-:W-:Y:S05]  /*1a300*/  EXIT ;  /* 0x000000000000794d */ /* 0x000fea0003800000 */
.L_x_2022:
[----:B------:R-:W-:Y:S01]  /*1a310*/  IMAD.MOV.U32 R0, RZ, RZ, R5 ;  /* 0x000000ffff007224 */ /* 0x000fe200078e0005 */
[----:B------:R-:W-:Y:S02]  /*1a320*/  MOV R3, 0x1 ;  /* 0x0000000100037802 */ /* 0x000fe40000000f00 */
[----:B------:R-:W-:Y:S02]  /*1a330*/  MOV R2, 0x1a350 ;  /* 0x0001a35000027802 */ /* 0x000fe40000000f00 */
[----:B--2---:R-:W-:Y:S05]  /*1a340*/  CALL.REL.NOINC `($__internal_37_$__cuda_sm70_shflsync_up_p) ;  /* 0x000030e000007944 */ /* 0x004fea0003c00000 */
[----:B------:R-:W-:Y:S01]  /*1a350*/  MOV R0, R4 ;  /* 0x0000000400007202 */ /* 0x000fe20000000f00 */
[----:B------:R-:W-:Y:S05]  /*1a360*/  BRA `(.L_x_2200) ;  /* 0xfffe60d000007947 */ /* 0x000fea000383ffff */
.L_x_2023:
[----:B------:R-:W-:Y:S01]  /*1a370*/  IMAD.MOV.U32 R0, RZ, RZ, R5 ;  /* 0x000000ffff007224 */ /* 0x000fe200078e0005 */
[----:B------:R-:W-:Y:S02]  /*1a380*/  MOV R3, 0x2 ;  /* 0x0000000200037802 */ /* 0x000fe40000000f00 */
[----:B------:R-:W-:Y:S02]  /*1a390*/  MOV R2, 0x1a3b0 ;  /* 0x0001a3b000027802 */ /* 0x000fe40000000f00 */
[----:B--2---:R-:W-:Y:S05]  /*1a3a0*/  CALL.REL.NOINC `($__internal_37_$__cuda_sm70_shflsync_up_p) ;  /* 0x0000308000007944 */ /* 0x004fea0003c00000 */
[----:B------:R-:W-:Y:S01]  /*1a3b0*/  SEL R4, R4, RZ, P4 ;  /* 0x000000ff04047207 */ /* 0x000fe20002000000 */
[----:B------:R-:W-:Y:S01]  /*1a3c0*/  IMAD.MOV.U32 R3, RZ, RZ, 0x4 ;  /* 0x00000004ff037424 */ /* 0x000fe200078e00ff */
[----:B------:R-:W-:-:S03]  /*1a3d0*/  MOV R2, 0x1a400 ;  /* 0x0001a40000027802 */ /* 0x000fc60000000f00 */
[----:B------:R-:W-:Y:S02]  /*1a3e0*/  IMAD.IADD R0, R5, 0x1, R4 ;  /* 0x0000000105007824 */ /* 0x000fe400078e0204 */
[----:B------:R-:W-:Y:S05]  /*1a3f0*/  CALL.REL.NOINC `($__internal_37_$__cuda_sm70_shflsync_up_p) ;  /* 0x0000303000007944 */ /* 0x000fea0003c00000 */
        /* <DEDUP_REMOVED lines=12> */
[----:B------:R-:W-:Y:S02]  /*1a4c0*/  MOV R220, 0x1f ;  /* 0x0000001f00dc7802 */ /* 0x000fe40000000f00 */
[----:B------:R-:W-:Y:S01]  /*1a4d0*/  MOV R3, 0x1a510 ;  /* 0x0001a51000037802 */ /* 0x000fe20000000f00 */
[----:B------:R-:W-:-:S04]  /*1a4e0*/  IMAD.IADD R4, R0, 0x1, R4 ;  /* 0x0000000100047824 */ /* 0x000fc800078e0204 */
[----:B------:R-:W-:Y:S02]  /*1a4f0*/  IMAD.MOV.U32 R219, RZ, RZ, R4 ;  /* 0x000000ffffdb7224 */ /* 0x000fe400078e0004 */
[----:B------:R-:W-:Y:S05]  /*1a500*/  CALL.REL.NOINC `($__internal_36_$__cuda_sm70_shflsync_idx_p) ;  /* 0x00002ec000007944 */ /* 0x000fea0003c00000 */
[----:B------:R-:W-:Y:S01]  /*1a510*/  MOV R0, R219 ;  /* 0x000000db00007202 */ /* 0x000fe20000000f00 */
[----:B------:R-:W-:Y:S05]  /*1a520*/  BRA `(.L_x_2201) ;  /* 0xfffe601000007947 */ /* 0x000fea000383ffff */
.L_x_2025:
[----:B------:R-:W-:Y:S02]  /*1a530*/  SEL R0, RZ, 0x1, P0 ;  /* 0x00000001ff007807 */ /* 0x000fe40000000000 */
[----:B------:R-:W-:Y:S02]  /*1a540*/  MOV R2, 0x1a560 ;  /* 0x0001a56000027802 */ /* 0x000fe40000000f00 */
[----:B--2---:R-:W-:Y:S05]  /*1a550*/  CALL.REL.NOINC `($__internal_38_$__cuda_sm70_votesync_ballot) ;  /* 0x00002f3000007944 */ /* 0x004fea0003c00000 */
[----:B------:R-:W-:Y:S01]  /*1a560*/  MOV R6, R0 ;  /* 0x0000000000067202 */ /* 0x000fe20000000f00 */
[----:B------:R-:W-:Y:S05]  /*1a570*/  BRA `(.L_x_2202) ;  /* 0xfffe605000007947 */ /* 0x000fea000383ffff */
.L_x_2026:
[----:B------:R-:W-:Y:S01]  /*1a580*/  IMAD.MOV.U32 R219, RZ, RZ, R9 ;  /* 0x000000ffffdb7224 */ /* 0x000fe200078e0009 */
[----:B------:R-:W-:Y:S01]  /*1a590*/  MOV R2, R0 ;  /* 0x0000000000027202 */ /* 0x000fe20000000f00 */
[----:B------:R-:W-:Y:S01]  /*1a5a0*/  IMAD.MOV.U32 R220, RZ, RZ, 0x1f ;  /* 0x0000001fffdc7424 */ /* 0x000fe200078e00ff */
[----:B------:R-:W-:Y:S02]  /*1a5b0*/  MOV R3, 0x1a5d0 ;  /* 0x0001a5d000037802 */ /* 0x000fe40000000f00 */
[----:B------:R-:W-:Y:S05]  /*1a5c0*/  CALL.REL.NOINC `($__internal_36_$__cuda_sm70_shflsync_idx_p) ;  /* 0x00002e0000007944 */ /* 0x000fea0003c00000 */
[----:B------:R-:W-:Y:S01]  /*1a5d0*/  IMAD.MOV.U32 R12, RZ, RZ, R219 ;  /* 0x000000ffff0c7224 */ /* 0x000fe200078e00db */
[----:B------:R-:W-:Y:S01]  /*1a5e0*/  MOV R219, R8 ;  /* 0x0000000800db7202 */ /* 0x000fe20000000f00 */
[----:B------:R-:W-:Y:S01]  /*1a5f0*/  IMAD.MOV.U32 R5, RZ, RZ, RZ ;  /* 0x000000ffff057224 */ /* 0x000fe200078e00ff */
[----:B------:R-:W-:Y:S01]  /*1a600*/  MOV R2, R0 ;  /* 0x0000000000027202 */ /* 0x000fe20000000f00 */
[----:B------:R-:W-:Y:S01]  /*1a610*/  IMAD.MOV.U32 R220, RZ, RZ, 0x1f ;  /* 0x0000001fffdc7424 */ /* 0x000fe200078e00ff */
[----:B------:R-:W-:-:S02]  /*1a620*/  MOV R3, 0x1a640 ;  /* 0x0001a64000037802 */ /* 0x000fc40000000f00 */
[----:B------:R-:W-:Y:S05]  /*1a630*/  CALL.REL.NOINC `($__internal_36_$__cuda_sm70_shflsync_idx_p) ;  /* 0x00002d9000007944 */ /* 0x000fea0003c00000 */
[----:B------:R-:W-:Y:S01]  /*1a640*/  MOV R9, R219 ;  /* 0x000000db00097202 */ /* 0x000fe20000000f00 */
[----:B------:R-:W-:Y:S05]  /*1a650*/  BRA `(.L_x_2203) ;  /* 0xfffe5fd000007947 */ /* 0x000fea000383ffff */
.L_x_2029:
[----:B------:R-:W-:Y:S01]  /*1a660*/  IMAD.MOV.U32 R219, RZ, RZ, R4 ;  /* 0x000000ffffdb7224 */ /* 0x000fe200078e0004 */
[----:B------:R-:W-:Y:S01]  /*1a670*/  MOV R2, R0 ;  /* 0x0000000000027202 */ /* 0x000fe20000000f00 */
[----:B------:R-:W-:Y:S01]  /*1a680*/  IMAD.MOV.U32 R220, RZ, RZ, 0x1f ;  /* 0x0000001fffdc7424 */ /* 0x000fe200078e00ff */
[----:B------:R-:W-:-:S02]  /*1a690*/  MOV R3, 0x1a6b0 ;  /* 0x0001a6b000037802 */ /* 0x000fc40000000f00 */
[----:B--23--:R-:W-:Y:S05]  /*1a6a0*/  CALL.REL.NOINC `($__internal_36_$__cuda_sm70_shflsync_idx_p) ;  /* 0x00002d2000007944 */ /* 0x00cfea0003c00000 */
[----:B------:R-:W-:Y:S01]  /*1a6b0*/  MOV R5, R219 ;  /* 0x000000db00057202 */ /* 0x000fe20000000f00 */
[----:B------:R-:W-:Y:S05]  /*1a6c0*/  BRA `(.L_x_2028) ;  /* 0xfffe5fc000007947 */ /* 0x000fea000383ffff */
.L_x_2048:
[----:B------:R-:W-:Y:S01]  /*1a6d0*/  IMAD.MOV.U32 R219, RZ, RZ, R5 ;  /* 0x000000ffffdb7224 */ /* 0x000fe200078e0005 */
[----:B------:R-:W-:Y:S01]  /*1a6e0*/  MOV R2, RZ ;  /* 0x000000ff00027202 */ /* 0x000fe20000000f00 */
[----:B------:R-:W-:Y:S01]  /*1a6f0*/  IMAD.MOV.U32 R220, RZ, RZ, 0x181f ;  /* 0x0000181fffdc7424 */ /* 0x000fe200078e00ff */
[----:B------:R-:W-:-:S02]  /*1a700*/  MOV R3, 0x1a720 ;  /* 0x0001a72000037802 */ /* 0x000fc40000000f00 */
[----:B-----5:R-:W-:Y:S05]  /*1a710*/  CALL.REL.NOINC `($__internal_36_$__cuda_sm70_shflsync_idx_p) ;  /* 0x00002cb000007944 */ /* 0x020fea0003c00000 */
[----:B------:R-:W-:Y:S01]  /*1a720*/  MOV R4, R219 ;  /* 0x000000db00047202 */ /* 0x000fe20000000f00 */
[----:B------:R-:W-:Y:S05]  /*1a730*/  BRA `(.L_x_2204) ;  /* 0xfffe851000007947 */ /* 0x000fea000383ffff */
.L_x_2049:
[----:B------:R-:W-:Y:S01]  /*1a740*/  IMAD.MOV.U32 R219, RZ, RZ, R14 ;  /* 0x000000ffffdb7224 */ /* 0x000fe200078e000e */
[----:B------:R-:W-:Y:S01]  /*1a750*/  MOV R2, RZ ;  /* 0x000000ff00027202 */ /* 0x000fe20000000f00 */
[----:B------:R-:W-:Y:S01]  /*1a760*/  IMAD.MOV.U32 R220, RZ, RZ, 0x181f ;  /* 0x0000181fffdc7424 */ /* 0x000fe200078e00ff */
[----:B------:R-:W-:-:S02]  /*1a770*/  MOV R3, 0x1a790 ;  /* 0x0001a79000037802 */ /* 0x000fc40000000f00 */
[----:B-12--5:R-:W-:Y:S05]  /*1a780*/  CALL.REL.NOINC `($__internal_36_$__cuda_sm70_shflsync_idx_p) ;  /* 0x00002c4000007944 */ /* 0x026fea0003c00000 */
[----:B------:R-:W-:Y:S01]  /*1a790*/  MOV R0, R219 ;  /* 0x000000db00007202 */ /* 0x000fe20000000f00 */
[----:B------:R-:W-:Y:S05]  /*1a7a0*/  BRA `(.L_x_2205) ;  /* 0xfffe84c000007947 */ /* 0x000fea000383ffff */
.L_x_2052:
[----:B------:R-:W-:Y:S01]  /*1a7b0*/  IMAD.MOV.U32 R219, RZ, RZ, R5 ;  /* 0x000000ffffdb7224 */ /* 0x000fe200078e0005 */
[----:B--2---:R-:W-:Y:S01]  /*1a7c0*/  MOV R2, 0x1 ;  /* 0x0000000100027802 */ /* 0x004fe20000000f00 */
[----:B------:R-:W-:Y:S01]  /*1a7d0*/  IMAD.MOV.U32 R220, RZ, RZ, 0x181f ;  /* 0x0000181fffdc7424 */ /* 0x000fe200078e00ff */
[----:B------:R-:W-:-:S02]  /*1a7e0*/  MOV R3, 0x1a800 ;  /* 0x0001a80000037802 */ /* 0x000fc40000000f00 */
[----:B-1-345:R-:W-:Y:S05]  /*1a7f0*/  CALL.REL.NOINC `($__internal_36_$__cuda_sm70_shflsync_idx_p) ;  /* 0x00002bd000007944 */ /* 0x03afea0003c00000 */
[----:B------:R-:W-:Y:S01]  /*1a800*/  IMAD.MOV.U32 R4, RZ, RZ, R219 ;  /* 0x000000ffff047224 */ /* 0x000fe200078e00db */
[----:B------:R-:W-:Y:S01]  /*1a810*/  MOV R2, 0x1 ;  /* 0x0000000100027802 */ /* 0x000fe20000000f00 */
[----:B------:R-:W-:Y:S01]  /*1a820*/  IMAD.MOV.U32 R219, RZ, RZ, R14 ;  /* 0x000000ffffdb7224 */ /* 0x000fe200078e000e */
[----:B------:R-:W-:-:S02]  /*1a830*/  MOV R220, 0x181f ;  /* 0x0000181f00dc7802 */ /* 0x000fc40000000f00 */
[----:B------:R-:W-:Y:S02]  /*1a840*/  MOV R3, 0x1a860 ;  /* 0x0001a86000037802 */ /* 0x000fe40000000f00 */
[----:B------:R-:W-:Y:S05]  /*1a850*/  CALL.REL.NOINC `($__internal_36_$__cuda_sm70_shflsync_idx_p) ;  /* 0x00002b7000007944 */ /* 0x000fea0003c00000 */
[----:B------:R-:W-:Y:S01]  /*1a860*/  MOV R0, R219 ;  /* 0x000000db00007202 */ /* 0x000fe20000000f00 */
[----:B------:R-:W-:Y:S05]  /*1a870*/  BRA `(.L_x_2206) ;  /* 0xfffe85b000007947 */ /* 0x000fea000383ffff */
.L_x_2055:
[----:B------:R-:W-:Y:S01]  /*1a880*/  IMAD.MOV.U32 R219, RZ, RZ, R5 ;  /* 0x000000ffffdb7224 */ /* 0x000fe200078e0005 */
[----:B-1----:R-:W-:Y:S01]  /*1a890*/  MOV R2, 0x2 ;  /* 0x0000000200027802 */ /* 0x002fe20000000f00 */
[----:B------:R-:W-:Y:S01]  /*1a8a0*/  IMAD.MOV.U32 R220, RZ, RZ, 0x181f ;  /* 0x0000181fffdc7424 */ /* 0x000fe200078e00ff */
[----:B------:R-:W-:Y:S02]  /*1a8b0*/  MOV R3, 0x1a8d0 ;  /* 0x0001a8d000037802 */ /* 0x000fe40000000f00 */
[----:B--2345:R-:W-:Y:S05]  /*1a8c0*/  CALL.REL.NOINC `($__internal_36_$__cuda_sm70_shflsync_idx_p) ;  /* 0x00002b0000007944 */ /* 0x03cfea0003c00000 */
[----:B------:R-:W-:Y:S01]  /*1a8d0*/  MOV R4, R219 ;  /* 0x000000db00047202 */ /* 0x000fe20000000f00 */
[----:B------:R-:W-:Y:S05]  /*1a8e0*/  BRA `(.L_x_2207) ;  /* 0xfffe86e000007947 */ /* 0x000fea000383ffff */
.L_x_2056:
[----:B------:R-:W-:Y:S01]  /*1a8f0*/  IMAD.MOV.U32 R219, RZ, RZ, R14 ;  /* 0x000000ffffdb7224 */ /* 0x000fe200078e000e */
[----:B------:R-:W-:Y:S01]  /*1a900*/  MOV R2, 0x2 ;  /* 0x0000000200027802 */ /* 0x000fe20000000f00 */
[----:B------:R-:W-:Y:S01]  /*1a910*/  IMAD.MOV.U32 R220, RZ, RZ, 0x181f ;  /* 0x0000181fffdc7424 */ /* 0x000fe200078e00ff */
[----:B------:R-:W-:Y:S02]  /*1a920*/  MOV R3, 0x1a940 ;  /* 0x0001a94000037802 */ /* 0x000fe40000000f00 */
[----:B-12345:R-:W-:Y:S05]  /*1a930*/  CALL.REL.NOINC `($__internal_36_$__cuda_sm70_shflsync_idx_p) ;  /* 0x00002a9000007944 */ /* 0x03efea0003c00000 */
[----:B------:R-:W-:Y:S01]  /*1a940*/  MOV R0, R219 ;  /* 0x000000db00007202 */ /* 0x000fe20000000f00 */
[----:B------:R-:W-:Y:S05]  /*1a950*/  BRA `(.L_x_2208) ;  /* 0xfffe869000007947 */ /* 0x000fea000383ffff */
.L_x_2059:
[----:B------:R-:W-:Y:S01]  /*1a960*/  IMAD.MOV.U32 R219, RZ, RZ, R5 ;  /* 0x000000ffffdb7224 */ /* 0x000fe200078e0005 */
[----:B-1----:R-:W-:Y:S01]  /*1a970*/  MOV R2, 0x3 ;  /* 0x0000000300027802 */ /* 0x002fe20000000f00 */
[----:B------:R-:W-:Y:S01]  /*1a980*/  IMAD.MOV.U32 R220, RZ, RZ, 0x181f ;  /* 0x0000181fffdc7424 */ /* 0x000fe200078e00ff */
[----:B------:R-:W-:-:S02]  /*1a990*/  MOV R3, 0x1a9b0 ;  /* 0x0001a9b000037802 */ /* 0x000fc40000000f00 */
[----:B--2345:R-:W-:Y:S05]  /*1a9a0*/  CALL.REL.NOINC `($__internal_36_$__cuda_sm70_shflsync_idx_p) ;  /* 0x00002a2000007944 */ /* 0x03cfea0003c00000 */
        /* <DEDUP_REMOVED lines=8> */
.L_x_2062:
[----:B------:R-:W-:Y:S01]  /*1aa30*/  IMAD.MOV.U32 R219, RZ, RZ, R5 ;  /* 0x000000ffffdb7224 */ /* 0x000fe200078e0005 */
[----:B------:R-:W-:Y:S01]  /*1aa40*/  MOV R2, RZ ;  /* 0x000000ff00027202 */ /* 0x000fe20000000f00 */
[----:B------:R-:W-:Y:S01]  /*1aa50*/  IMAD.MOV.U32 R220, RZ, RZ, 0x181f ;  /* 0x0000181fffdc7424 */ /* 0x000fe200078e00ff */
[----:B------:R-:W-:Y:S02]  /*1aa60*/  MOV R3, 0x1aa80 ;  /* 0x0001aa8000037802 */ /* 0x000fe40000000f00 */
[----:B------:R-:W-:Y:S05]  /*1aa70*/  CALL.REL.NOINC `($__internal_36_$__cuda_sm70_shflsync_idx_p) ;  /* 0x0000295000007944 */ /* 0x000fea0003c00000 */
[----:B------:R-:W-:Y:S01]  /*1aa80*/  MOV R4, R219 ;  /* 0x000000db00047202 */ /* 0x000fe20000000f00 */
[----:B------:R-:W-:Y:S05]  /*1aa90*/  BRA `(.L_x_2210) ;  /* 0xfffea5e000007947 */ /* 0x000fea000383ffff */
.L_x_2063:
[----:B------:R-:W-:Y:S01]  /*1aaa0*/  IMAD.MOV.U32 R219, RZ, RZ, R10 ;  /* 0x000000ffffdb7224 */ /* 0x000fe200078e000a */
[----:B------:R-:W-:Y:S01]  /*1aab0*/  MOV R2, RZ ;  /* 0x000000ff00027202 */ /* 0x000fe20000000f00 */
[----:B------:R-:W-:Y:S01]  /*1aac0*/  IMAD.MOV.U32 R220, RZ, RZ, 0x181f ;  /* 0x0000181fffdc7424 */ /* 0x000fe200078e00ff */
[----:B------:R-:W-:Y:S02]  /*1aad0*/  MOV R3, 0x1aaf0 ;  /* 0x0001aaf000037802 */ /* 0x000fe40000000f00 */
[----:B-12---:R-:W-:Y:S05]  /*1aae0*/  CALL.REL.NOINC `($__internal_36_$__cuda_sm70_shflsync_idx_p) ;  /* 0x000028e000007944 */ /* 0x006fea0003c00000 */
[----:B------:R-:W-:Y:S01]  /*1aaf0*/  ISETP.GE.AND P0, PT, R217, c[0x0][0x1d4], PT ;  /* 0x00007500d9007a0c */ /* 0x000fe20003f06270 */
[----:B------:R-:W-:Y:S01]  /*1ab00*/  IMAD.MOV.U32 R220, RZ, RZ, 0x181f ;  /* 0x0000181fffdc7424 */ /* 0x000fe200078e00ff */
[----:B------:R-:W-:-:S02]  /*1ab10*/  IADD3 R2, P1, R219, R103, RZ ;  /* 0x00000067db027210 */ /* 0x000fc40007f3e0ff */
[----:B------:R-:W-:Y:S02]  /*1ab20*/  SEL R14, RZ, 0x10, P0 ;  /* 0x00000010ff0e7807 */ /* 0x000fe40000000000 */
[----:B------:R-:W-:Y:S01]  /*1ab30*/  ISETP.GE.AND P2, PT, R223, c[0x0][0x1d4], PT ;  /* 0x00007500df007a0c */ /* 0x000fe20003f46270 */
[----:B------:R-:W-:Y:S01]  /*1ab40*/  IMAD.X R3, R4, 0x1, R96, P1 ;  /* 0x0000000104037824 */ /* 0x000fe200008e0660 */
[----:B------:R-:W-:Y:S02]  /*1ab50*/  IADD3 R8, P1, R219, R104, RZ ;  /* 0x00000068db087210 */ /* 0x000fe40007f3e0ff */
[----:B------:R-:W-:-:S03]  /*1ab60*/  SEL R13, RZ, 0x10, P2 ;  /* 0x00000010ff0d7807 */ /* 0x000fc60001000000 */
[----:B------:R-:W-:Y:S01]  /*1ab70*/  @!PT LDS RZ, [RZ] ;  /* 0x00000000fffff984 */ /* 0x000fe20000000800 */
        /* <DEDUP_REMOVED lines=11> */
[----:B-1----:R-:W-:Y:S01]  /*1ac30*/  IADD3 R2, P3, R219, R106, RZ ;  /* 0x0000006adb027210 */ /* 0x002fe20007f7e0ff */
[----:B------:R-:W-:Y:S01]  /*1ac40*/  IMAD.MOV.U32 R219, RZ, RZ, R5 ;  /* 0x000000ffffdb7224 */ /* 0x000fe200078e0005 */
[----:B------:R-:W-:-:S03]  /*1ac50*/  SEL R5, RZ, 0x10, P0 ;  /* 0x00000010ff057807 */ /* 0x000fc60000000000 */
[----:B------:R-:W-:-:S05]  /*1ac60*/  IMAD.X R3, R4, 0x1, R99, P3 ;  /* 0x0000000104037824 */ /* 0x000fca00018e0663 */
[----:B------:R1:W-:Y:S02]  /*1ac70*/  LDGSTS.E.BYPASS.LTC128B.128 [R215+0xe100], [R2.64], !P0 ;  /* 0x0e10000002d77fae */ /* 0x0003e4000c101d46 */
[----:B-1----:R-:W-:Y:S01]  /*1ac80*/  IMAD.MOV.U32 R2, RZ, RZ, 0x1 ;  /* 0x00000001ff027424 */ /* 0x002fe200078e00ff */
[----:B------:R-:W-:Y:S02]  /*1ac90*/  MOV R3, 0x1acb0 ;  /* 0x0001acb000037802 */ /* 0x000fe40000000f00 */
[----:B--2---:R-:W-:Y:S05]  /*1aca0*/  CALL.REL.NOINC `($__internal_36_$__cuda_sm70_shflsync_idx_p) ;  /* 0x0000272000007944 */ /* 0x004fea0003c00000 */
[----:B------:R-:W-:Y:S01]  /*1acb0*/  IMAD.MOV.U32 R4, RZ, RZ, R219 ;  /* 0x000000ffff047224 */ /* 0x000fe200078e00db */
[----:B------:R-:W-:Y:S01]  /*1acc0*/  MOV R2, 0x1 ;  /* 0x0000000100027802 */ /* 0x000fe20000000f00 */
[----:B------:R-:W-:Y:S01]  /*1acd0*/  IMAD.MOV.U32 R219, RZ, RZ, R10 ;  /* 0x000000ffffdb7224 */ /* 0x000fe200078e000a */
[----:B------:R-:W-:Y:S02]  /*1ace0*/  MOV R220, 0x181f ;  /* 0x0000181f00dc7802 */ /* 0x000fe40000000f00 */
[----:B------:R-:W-:Y:S02]  /*1acf0*/  MOV R3, 0x1ad10 ;  /* 0x0001ad1000037802 */ /* 0x000fe40000000f00 */
[----:B------:R-:W-:Y:S05]  /*1ad00*/  CALL.REL.NOINC `($__internal_36_$__cuda_sm70_shflsync_idx_p) ;  /* 0x000026c000007944 */ /* 0x000fea0003c00000 */
[----:B------:R-:W-:Y:S01]  /*1ad10*/  MOV R0, R219 ;  /* 0x000000db00007202 */ /* 0x000fe20000000f00 */
[----:B------:R-:W-:Y:S05]  /*1ad20*/  BRA `(.L_x_2211) ;  /* 0xfffea4f000007947 */ /* 0x000fea000383ffff */
.L_x_2064:
[----:B------:R-:W-:Y:S01]  /*1ad30*/  IMAD.MOV.U32 R219, RZ, RZ, R4 ;  /* 0x000000ffffdb7224 */ /* 0x000fe200078e0004 */
[----:B------:R-:W-:Y:S01]  /*1ad40*/  MOV R2, RZ ;  /* 0x000000ff00027202 */ /* 0x000fe20000000f00 */
[----:B------:R-:W-:Y:S01]  /*1ad50*/  IMAD.MOV.U32 R220, RZ, RZ, 0x1c1f ;  /* 0x00001c1fffdc7424 */ /* 0x000fe200078e00ff */
[----:B------:R-:W-:-:S02]  /*1ad60*/  MOV R3, 0x1ad80 ;  /* 0x0001ad8000037802 */ /* 0x000fc40000000f00 */
[----:B------:R-:W-:Y:S05]  /*1ad70*/  CALL.REL.NOINC `($__internal_36_$__cuda_sm70_shflsync_idx_p) ;  /* 0x0000265000007944 */ /* 0x000fea0003c00000 */
[----:B------:R-:W-:Y:S01]  /*1ad80*/  MOV R3, R219 ;  /* 0x000000db00037202 */ /* 0x000fe20000000f00 */
[----:B------:R-:W-:Y:S05]  /*1ad90*/  BRA `(.L_x_2212) ;  /* 0xfffea74000007947 */ /* 0x000fea000383ffff */
.L_x_2069:
[----:B------:R-:W-:Y:S01]  /*1ada0*/  IMAD.MOV.U32 R219, RZ, RZ, R4 ;  /* 0x000000ffffdb7224 */ /* 0x000fe200078e0004 */
[----:B------:R-:W-:Y:S01]  /*1adb0*/  MOV R2, 0x1 ;  /* 0x0000000100027802 */ /* 0x000fe20000000f00 */
[----:B------:R-:W-:Y:S01]  /*1adc0*/  IMAD.MOV.U32 R220, RZ, RZ, 0x1c1f ;  /* 0x00001c1fffdc7424 */ /* 0x000fe200078e00ff */
[----:B------:R-:W-:-:S02]  /*1add0*/  MOV R3, 0x1adf0 ;  /* 0x0001adf000037802 */ /* 0x000fc40000000f00 */
[----:B-1----:R-:W-:Y:S05]  /*1ade0*/  CALL.REL.NOINC `($__internal_36_$__cuda_sm70_shflsync_idx_p) ;  /* 0x000025e000007944 */ /* 0x002fea0003c00000 */
[----:B------:R-:W-:Y:S01]  /*1adf0*/  MOV R3, R219 ;  /* 0x000000db00037202 */ /* 0x000fe20000000f00 */
[----:B------:R-:W-:Y:S05]  /*1ae00*/  BRA `(.L_x_2213) ;  /* 0xfffeabb000007947 */ /* 0x000fea000383ffff */
.L_x_2074:
[----:B------:R-:W-:Y:S02]  /*1ae10*/  MOV R0, 0x2 ;  /* 0x0000000200007802 */ /* 0x000fe40000000f00 */
[----:B------:R-:W-:-:S02]  /*1ae20*/  MOV R2, 0x1ae40 ;  /* 0x0001ae4000027802 */ /* 0x000fc40000000f00 */
[----:B------:R-:W-:Y:S05]  /*1ae30*/  CALL.REL.NOINC `($__internal_35_$__cuda_sm70_shflsync_bfly_p) ;  /* 0x0000253000007944 */ /* 0x000fea0003c00000 */
[----:B------:R-:W-:Y:S05]  /*1ae40*/  BRA `(.L_x_2214) ;  /* 0xfffeb22000007947 */ /* 0x000fea000383ffff */
.L_x_2075:
[----:B------:R-:W-:Y:S02]  /*1ae50*/  MOV R0, 0x1 ;  /* 0x0000000100007802 */ /* 0x000fe40000000f00 */
[----:B------:R-:W-:-:S02]  /*1ae60*/  MOV R2, 0x1ae80 ;  /* 0x0001ae8000027802 */ /* 0x000fc40000000f00 */
[----:B------:R-:W-:Y:S05]  /*1ae70*/  CALL.REL.NOINC `($__internal_35_$__cuda_sm70_shflsync_bfly_p) ;  /* 0x000024f000007944 */ /* 0x000fea0003c00000 */
[----:B------:R-:W-:Y:S01]  /*1ae80*/  FMNMX.FTZ R132, R4, R0, !PT ;  /* 0x0000000004847209 */ /* 0x000fe20007810000 */
[----:B------:R-:W-:Y:S01]  /*1ae90*/  IMAD.MOV.U32 R4, RZ, RZ, R5 ;  /* 0x000000ffff047224 */ /* 0x000fe200078e0005 */
[----:B------:R-:W-:Y:S01]  /*1aea0*/  MOV R2, 0x1aed0 ;  /* 0x0001aed000027802 */ /* 0x000fe20000000f00 */
[----:B------:R-:W-:-:S02]  /*1aeb0*/  IMAD.MOV.U32 R0, RZ, RZ, 0x2 ;  /* 0x00000002ff007424 */ /* 0x000fc400078e00ff */
[----:B------:R-:W-:Y:S05]  /*1aec0*/  CALL.REL.NOINC `($__internal_35_$__cuda_sm70_shflsync_bfly_p) ;  /* 0x000024a000007944 */ /* 0x000fea0003c00000 */
[----:B------:R-:W-:Y:S01]  /*1aed0*/  FMNMX.FTZ R5, R5, R0, !PT ;  /* 0x0000000005057209 */ /* 0x000fe20007810000 */
[----:B------:R-:W-:Y:S01]  /*1aee0*/  IMAD.MOV.U32 R0, RZ, RZ, 0x1 ;  /* 0x00000001ff007424 */ /* 0x000fe200078e00ff */
[----:B------:R-:W-:-:S03]  /*1aef0*/  MOV R2, 0x1af20 ;  /* 0x0001af2000027802 */ /* 0x000fc60000000f00 */
[----:B------:R-:W-:Y:S02]  /*1af00*/  IMAD.MOV.U32 R4, RZ, RZ, R5 ;  /* 0x000000ffff047224 */ /* 0x000fe400078e0005 */
[----:B------:R-:W-:Y:S05]  /*1af10*/  CALL.REL.NOINC `($__internal_35_$__cuda_sm70_shflsync_bfly_p) ;  /* 0x0000245000007944 */ /* 0x000fea0003c00000 */
[----:B------:R-:W-:Y:S01]  /*1af20*/  MOV R3, R0 ;  /* 0x0000000000037202 */ /* 0x000fe20000000f00 */
[----:B------:R-:W-:Y:S05]  /*1af30*/  BRA `(.L_x_2215) ;  /* 0xfffeb1a000007947 */ /* 0x000fea000383ffff */
.L_x_2083:
[----:B------:R-:W-:Y:S01]  /*1af40*/  MOV R2, RZ ;  /* 0x000000ff00027202 */ /* 0x000fe20000000f00 */
[----:B------:R-:W-:Y:S01]  /*1af50*/  IMAD.MOV.U32 R219, RZ, RZ, R5 ;  /* 0x000000ffffdb7224 */ /* 0x000fe200078e0005 */
[----:B------:R-:W-:Y:S01]  /*1af60*/  MOV R3, 0x1af90 ;  /* 0x0001af9000037802 */ /* 0x000fe20000000f00 */
[----:B------:R-:W-:Y:S02]  /*1af70*/  IMAD.MOV.U32 R220, RZ, RZ, 0x181f ;  /* 0x0000181fffdc7424 */ /* 0x000fe400078e00ff */
[----:B-1234-:R-:W-:Y:S05]  /*1af80*/  CALL.REL.NOINC `($__internal_36_$__cuda_sm70_shflsync_idx_p) ;  /* 0x0000244000007944 */ /* 0x01efea0003c00000 */
[----:B------:R-:W-:Y:S01]  /*1af90*/  MOV R4, R219 ;  /* 0x000000db00047202 */ /* 0x000fe20000000f00 */
[----:B------:R-:W-:-:S05]  /*1afa0*/  BRA `(.L_x_2216) ;  /* 0xfffec9f000007947 */ /* 0x000fca000383ffff */
.L_x_2084:
[----:B------:R-:W-:Y:S01]  /*1afb0*/  MOV R2, RZ ;  /* 0x000000ff00027202 */ /* 0x000fe20000000f00 */
[----:B------:R-:W-:Y:S01]  /*1afc0*/  IMAD.MOV.U32 R219, RZ, RZ, R20 ;  /* 0x000000ffffdb7224 */ /* 0x000fe200078e0014 */
[----:B------:R-:W-:Y:S01]  /*1afd0*/  MOV R3, 0x1b000 ;  /* 0x0001b00000037802 */ /* 0x000fe20000000f00 */
[----:B------:R-:W-:Y:S02]  /*1afe0*/  IMAD.MOV.U32 R220, RZ, RZ, 0x181f ;  /* 0x0000181fffdc7424 */ /* 0x000fe400078e00ff */
[----:B-1234-:R-:W-:Y:S05]  /*1aff0*/  CALL.REL.NOINC `($__internal_36_$__cuda_sm70_shflsync_idx_p) ;  /* 0x000023d000007944 */ /* 0x01efea0003c00000 */
[----:B------:R-:W-:Y:S01]  /*1b000*/  ISETP.GE.AND P3, PT, R217, c[0x0][0x1d4], PT ;  /* 0x00007500d9007a0c */ /* 0x000fe20003f66270 */
[----:B------:R-:W-:Y:S01]  /*1b010*/  IMAD.MOV.U32 R220, RZ, RZ, 0x181f ;  /* 0x0000181fffdc7424 */ /* 0x000fe200078e00ff */
[----:B------:R-:W-:Y:S02]  /*1b020*/  IADD3 R6, P0, R219, R29, RZ ;  /* 0x0000001ddb067210 */ /* 0x000fe40007f1e0ff */
[----:B------:R-:W-:Y:S02]  /*1b030*/  ISETP.GE.AND P2, PT, R223, c[0x0][0x1d4], PT ;  /* 0x00007500df007a0c */ /* 0x000fe40003f46270 */
[----:B------:R-:W-:Y:S01]  /*1b040*/  ISETP.GE.AND P1, PT, R222, c[0x0][0x1d4], PT ;  /* 0x00007500de007a0c */ /* 0x000fe20003f26270 */
[C---:B------:R-:W-:Y:S01]  /*1b050*/  IMAD.X R7, R4.reuse, 0x1, R21, P0 ;  /* 0x0000000104077824 */ /* 0x040fe200000e0615 */
[C---:B------:R-:W-:Y:S02]  /*1b060*/  IADD3 R2, P0, R219.reuse, R30, RZ ;  /* 0x0000001edb027210 */ /* 0x040fe40007f1e0ff */
[----:B------:R-:W-:Y:S02]  /*1b070*/  SEL R12, RZ, 0x10, P3 ;  /* 0x00000010ff0c7807 */ /* 0x000fe40001800000 */
[----:B------:R-:W-:Y:S01]  /*1b080*/  SEL R15, RZ, 0x10, P2 ;  /* 0x00000010ff0f7807 */ /* 0x000fe20001000000 */
[----:B------:R-:W-:Y:S01]  /*1b090*/  @!PT LDS RZ, [RZ] ;  /* 0x00000000fffff984 */ /* 0x000fe20000000800 */
[----:B------:R-:W-:Y:S01]  /*1b0a0*/  @!PT LDS RZ, [RZ] ;  /* 0x00000000fffff984 */ /* 0x000fe20000000800 */
[----:B------:R-:W-:Y:S01]  /*1b0b0*/  @!PT LDS RZ, [RZ] ;  /* 0x00000000fffff984 */ /* 0x000fe20000000800 */
[----:B------:R1:W-:Y:S01]  /*1b0c0*/  LDGSTS.E.BYPASS.LTC128B.128 [R215+0x100], [R6.64], !P3 ;  /* 0x0010000006d77fae */ /* 0x0003e2000d901d46 */
[C---:B------:R-:W-:Y:S01]  /*1b0d0*/  IMAD.X R3, R4.reuse, 0x1, R22, P0 ;  /* 0x0000000104037824 */ /* 0x040fe200000e0616 */
[----:B------:R-:W-:Y:S04]  /*1b0e0*/  SEL R14, RZ, 0x10, P1 ;  /* 0x00000010ff0e7807 */ /* 0x000fe80000800000 */
[----:B------:R2:W-:Y:S02]  /*1b0f0*/  LDGSTS.E.BYPASS.LTC128B.128 [R215+0x2100], [R2.64], !P2 ;  /* 0x0210000002d77fae */ /* 0x0005e4000d101d46 */
[C---:B--2---:R-:W-:Y:S05]  /*1b100*/  IADD3 R2, P0, R219.reuse, R31, RZ ;  /* 0x0000001fdb027210 */ /* 0x044fea0007f1e0ff */
[C---:B------:R-:W-:Y:S05]  /*1b110*/  IMAD.X R3, R4.reuse, 0x1, R23, P0 ;  /* 0x0000000104037824 */ /* 0x040fea00000e0617 */
[----:B------:R2:W-:Y:S02]  /*1b120*/  LDGSTS.E.BYPASS.LTC128B.128 [R215+0x4100], [R2.64], !P1 ;  /* 0x0410000002d77fae */ /* 0x0005e4000c901d46 */
[----:B--2---:R-:W-:Y:S01]  /*1b130*/  IADD3 R2, P0, R219, R132, RZ ;  /* 0x00000084db027210 */ /* 0x004fe20007f1e0ff */
[----:B------:R-:W-:Y:S04]  /*1b140*/  IMAD.MOV.U32 R219, RZ, RZ, R5 ;  /* 0x000000ffffdb7224 */ /* 0x000fe800078e0005 */
[----:B------:R-:W-:Y:S01]  /*1b150*/  IMAD.X R3, R4, 0x1, R28, P0 ;  /* 0x0000000104037824 */ /* 0x000fe200000e061c */
[----:B------:R-:W-:Y:S04]  /*1b160*/  ISETP.GE.AND P0, PT, R224, c[0x0][0x1d4], PT ;  /* 0x00007500e0007a0c */ /* 0x000fe80003f06270 */
[----:B------:R-:W-:Y:S09]  /*1b170*/  SEL R5, RZ, 0x10, P0 ;  /* 0x00000010ff057807 */ /* 0x000ff20000000000 */
[----:B------:R2:W-:Y:S02]  /*1b180*/  LDGSTS.E.BYPASS.LTC128B.128 [R215+0x6100], [R2.64], !P0 ;  /* 0x0610000002d77fae */ /* 0x0005e4000c101d46 */
[----:B--2---:R-:W-:Y:S01]  /*1b190*/  MOV R3, 0x1b1c0 ;  /* 0x0001b1c000037802 */ /* 0x004fe20000000f00 */
[----:B------:R-:W-:Y:S02]  /*1b1a0*/  IMAD.MOV.U32 R2, RZ, RZ, 0x1 ;  /* 0x00000001ff027424 */ /* 0x000fe400078e00ff */
[----:B-1----:R-:W-:Y:S05]  /*1b1b0*/  CALL.REL.NOINC `($__internal_36_$__cuda_sm70_shflsync_idx_p) ;  /* 0x0000221000007944 */ /* 0x002fea0003c00000 */
[----:B------:R-:W-:Y:S01]  /*1b1c0*/  MOV R2, 0x1 ;  /* 0x0000000100027802 */ /* 0x000fe20000000f00 */
[----:B------:R-:W-:Y:S01]  /*1b1d0*/  IMAD.MOV.U32 R4, RZ, RZ, R219 ;  /* 0x000000ffff047224 */ /* 0x000fe200078e00db */
[----:B------:R-:W-:Y:S01]  /*1b1e0*/  MOV R220, 0x181f ;  /* 0x0000181f00dc7802 */ /* 0x000fe20000000f00 */
[----:B------:R-:W-:Y:S01]  /*1b1f0*/  IMAD.MOV.U32 R219, RZ, RZ, R20 ;  /* 0x000000ffffdb7224 */ /* 0x000fe200078e0014 */
[----:B------:R-:W-:Y:S02]  /*1b200*/  MOV R3, 0x1b220 ;  /* 0x0001b22000037802 */ /* 0x000fe40000000f00 */
[----:B------:R-:W-:Y:S05]  /*1b210*/  CALL.REL.NOINC `($__internal_36_$__cuda_sm70_shflsync_idx_p) ;  /* 0x000021b000007944 */ /* 0x000fea0003c00000 */
[----:B------:R-:W-:Y:S01]  /*1b220*/  MOV R0, R219 ;  /* 0x000000db00007202 */ /* 0x000fe20000000f00 */
[----:B------:R-:W-:-:S05]  /*1b230*/  BRA `(.L_x_2217) ;  /* 0xfffec90000007947 */ /* 0x000fca000383ffff */
.L_x_2087:
[----:B------:R-:W-:Y:S01]  /*1b240*/  MOV R2, RZ ;  /* 0x000000ff00027202 */ /* 0x000fe20000000f00 */
[----:B------:R-:W-:Y:S01]  /*1b250*/  IMAD.MOV.U32 R219, RZ, RZ, R5 ;  /* 0x000000ffffdb7224 */ /* 0x000fe200078e0005 */
[----:B------:R-:W-:Y:S01]  /*1b260*/  MOV R3, 0x1b290 ;  /* 0x0001b29000037802 */ /* 0x000fe20000000f00 */
[----:B------:R-:W-:Y:S02]  /*1b270*/  IMAD.MOV.U32 R220, RZ, RZ, 0x181f ;  /* 0x0000181fffdc7424 */ /* 0x000fe400078e00ff */
[----:B-1----:R-:W-:Y:S05]  /*1b280*/  CALL.REL.NOINC `($__internal_36_$__cuda_sm70_shflsync_idx_p) ;  /* 0x0000214000007944 */ /* 0x002fea0003c00000 */
[----:B------:R-:W-:Y:S01]  /*1b290*/  MOV R4, R219 ;  /* 0x000000db00047202 */ /* 0x000fe20000000f00 */
[----:B------:R-:W-:-:S05]  /*1b2a0*/  BRA `(.L_x_2218) ;  /* 0xfffeddc000007947 */ /* 0x000fca000383ffff */
.L_x_2088:
[----:B------:R-:W-:Y:S01]  /*1b2b0*/  MOV R2, RZ ;  /* 0x000000ff00027202 */ /* 0x000fe20000000f00 */
[----:B------:R-:W-:Y:S01]  /*1b2c0*/  IMAD.MOV.U32 R219, RZ, RZ, R8 ;  /* 0x000000ffffdb7224 */ /* 0x000fe200078e0008 */
[----:B------:R-:W-:Y:S01]  /*1b2d0*/  MOV R3, 0x1b300 ;  /* 0x0001b30000037802 */ /* 0x000fe20000000f00 */
[----:B------:R-:W-:Y:S02]  /*1b2e0*/  IMAD.MOV.U32 R220, RZ, RZ, 0x181f ;  /* 0x0000181fffdc7424 */ /* 0x000fe400078e00ff */
[----:B-123--:R-:W-:Y:S05]  /*1b2f0*/  CALL.REL.NOINC `($__internal_36_$__cuda_sm70_shflsync_idx_p) ;  /* 0x000020d000007944 */ /* 0x00efea0003c00000 */
[----:B------:R-:W-:Y:S01]  /*1b300*/  ISETP.GE.AND P3, PT, R217, c[0x0][0x1d4], PT ;  /* 0x00007500d9007a0c */ /* 0x000fe20003f66270 */
[----:B------:R-:W-:Y:S01]  /*1b310*/  IMAD.MOV.U32 R220, RZ, RZ, 0x181f ;  /* 0x0000181fffdc7424 */ /* 0x000fe200078e00ff */
[----:B------:R-:W-:Y:S02]  /*1b320*/  IADD3 R6, P0, R219, R22, RZ ;  /* 0x00000016db067210 */ /* 0x000fe40007f1e0ff */
[----:B------:R-:W-:Y:S02]  /*1b330*/  ISETP.GE.AND P2, PT, R223, c[0x0][0x1d4], PT ;  /* 0x00007500df007a0c */ /* 0x000fe40003f46270 */
[----:B------:R-:W-:Y:S01]  /*1b340*/  ISETP.GE.AND P1, PT, R222, c[0x0][0x1d4], PT ;  /* 0x00007500de007a0c */ /* 0x000fe20003f26270 */
[C---:B------:R-:W-:Y:S01]  /*1b350*/  IMAD.X R7, R4.reuse, 0x1, R9, P0 ;  /* 0x0000000104077824 */ /* 0x040fe200000e0609 */
[C---:B------:R-:W-:Y:S02]  /*1b360*/  IADD3 R2, P0, R219.reuse, R23, RZ ;  /* 0x00000017db027210 */ /* 0x040fe40007f1e0ff */
[----:B------:R-:W-:Y:S03]  /*1b370*/  SEL R11, RZ, 0x10, P1 ;  /* 0x00000010ff0b7807 */ /* 0x000fe60000800000 */
[----:B------:R-:W-:Y:S01]  /*1b380*/  @!PT LDS RZ, [RZ] ;  /* 0x00000000fffff984 */ /* 0x000fe20000000800 */
[----:B------:R-:W-:Y:S01]  /*1b390*/  @!PT LDS RZ, [RZ] ;  /* 0x00000000fffff984 */ /* 0x000fe20000000800 */
[----:B------:R-:W-:Y:S01]  /*1b3a0*/  @!PT LDS RZ, [RZ] ;  /* 0x00000000fffff984 */ /* 0x000fe20000000800 */
[----:B------:R1:W-:Y:S01]  /*1b3b0*/  LDGSTS.E.BYPASS.LTC128B.128 [R215+0x8100], [R6.64], !P3 ;  /* 0x0810000006d77fae */ /* 0x0003e2000d901d46 */
[C---:B------:R-:W-:Y:S05]  /*1b3c0*/  IMAD.X R3, R4.reuse, 0x1, R12, P0 ;  /* 0x0000000104037824 */ /* 0x040fea00000e060c */
[----:B------:R2:W-:Y:S01]  /*1b3d0*/  LDGSTS.E.BYPASS.LTC128B.128 [R215+0xa100], [R2.64], !P2 ;  /* 0x0a10000002d77fae */ /* 0x0005e2000d101d46 */
[----:B-1----:R-:W-:Y:S02]  /*1b3e0*/  SEL R6, RZ, 0x10, P3 ;  /* 0x00000010ff067807 */ /* 0x002fe40001800000 */
[C---:B--2---:R-:W-:Y:S05]  /*1b3f0*/  IADD3 R2, P0, R219.reuse, R24, RZ ;  /* 0x00000018db027210 */ /* 0x044fea0007f1e0ff */
[C---:B------:R-:W-:Y:S05]  /*1b400*/  IMAD.X R3, R4.reuse, 0x1, R13, P0 ;  /* 0x0000000104037824 */ /* 0x040fea00000e060d */
[----:B------:R1:W-:Y:S02]  /*1b410*/  LDGSTS.E.BYPASS.LTC128B.128 [R215+0xc100], [R2.64], !P1 ;  /* 0x0c10000002d77fae */ /* 0x0003e4000c901d46 */
[----:B-1----:R-:W-:Y:S01]  /*1b420*/  IADD3 R2, P0, R219, R25, RZ ;  /* 0x00000019db027210 */ /* 0x002fe20007f1e0ff */
[----:B------:R-:W-:Y:S01]  /*1b430*/  IMAD.MOV.U32 R219, RZ, RZ, R5 ;  /* 0x000000ffffdb7224 */ /* 0x000fe200078e0005 */
[----:B------:R-:W-:Y:S03]  /*1b440*/  SEL R5, RZ, 0x10, P2 ;  /* 0x00000010ff057807 */ /* 0x000fe60001000000 */
[----:B------:R-:W-:Y:S01]  /*1b450*/  IMAD.X R3, R4, 0x1, R14, P0 ;  /* 0x0000000104037824 */ /* 0x000fe200000e060e */
[----:B------:R-:W-:Y:S04]  /*1b460*/  ISETP.GE.AND P0, PT, R224, c[0x0][0x1d4], PT ;  /* 0x00007500e0007a0c */ /* 0x000fe80003f06270 */
[----:B------:R-:W-:Y:S09]  /*1b470*/  SEL R10, RZ, 0x10, P0 ;  /* 0x00000010ff0a7807 */ /* 0x000ff20000000000 */
[----:B------:R1:W-:Y:S02]  /*1b480*/  LDGSTS.E.BYPASS.LTC128B.128 [R215+0xe100], [R2.64], !P0 ;  /* 0x0e10000002d77fae */ /* 0x0003e4000c101d46 */
[----:B-1----:R-:W-:Y:S01]  /*1b490*/  MOV R3, 0x1b4c0 ;  /* 0x0001b4c000037802 */ /* 0x002fe20000000f00 */
[----:B------:R-:W-:Y:S02]  /*1b4a0*/  IMAD.MOV.U32 R2, RZ, RZ, 0x1 ;  /* 0x00000001ff027424 */ /* 0x000fe400078e00ff */
[----:B------:R-:W-:Y:S05]  /*1b4b0*/  CALL.REL.NOINC `($__internal_36_$__cuda_sm70_shflsync_idx_p) ;  /* 0x00001f1000007944 */ /* 0x000fea0003c00000 */
        /* <DEDUP_REMOVED lines=8> */
.L_x_2089:
[----:B------:R-:W-:Y:S01]  /*1b540*/  MOV R2, RZ ;  /* 0x000000ff00027202 */ /* 0x000fe20000000f00 */
[----:B------:R-:W-:Y:S01]  /*1b550*/  IMAD.MOV.U32 R219, RZ, RZ, R4 ;  /* 0x000000ffffdb7224 */ /* 0x000fe200078e0004 */
[----:B------:R-:W-:Y:S01]  /*1b560*/  MOV R3, 0x1b590 ;  /* 0x0001b59000037802 */ /* 0x000fe20000000f00 */
[----:B------:R-:W-:Y:S02]  /*1b570*/  IMAD.MOV.U32 R220, RZ, RZ, 0x1c1f ;  /* 0x00001c1fffdc7424 */ /* 0x000fe400078e00ff */
[----:B------:R-:W-:Y:S05]  /*1b580*/  CALL.REL.NOINC `($__internal_36_$__cuda_sm70_shflsync_idx_p) ;  /* 0x00001e4000007944 */ /* 0x000fea0003c00000 */
[----:B------:R-:W-:Y:S01]  /*1b590*/  MOV R3, R219 ;  /* 0x000000db00037202 */ /* 0x000fe20000000f00 */
[----:B------:R-:W-:-:S05]  /*1b5a0*/  BRA `(.L_x_2220) ;  /* 0xfffedf2000007947 */ /* 0x000fca000383ffff */
.L_x_2094:
[----:B------:R-:W-:Y:S01]  /*1b5b0*/  MOV R2, 0x1 ;  /* 0x0000000100027802 */ /* 0x000fe20000000f00 */
[----:B------:R-:W-:Y:S01]  /*1b5c0*/  IMAD.MOV.U32 R219, RZ, RZ, R4 ;  /* 0x000000ffffdb7224 */ /* 0x000fe200078e0004 */
[----:B------:R-:W-:Y:S01]  /*1b5d0*/  MOV R3, 0x1b600 ;  /* 0x0001b60000037802 */ /* 0x000fe20000000f00 */
[----:B------:R-:W-:Y:S02]  /*1b5e0*/  IMAD.MOV.U32 R220, RZ, RZ, 0x1c1f ;  /* 0x00001c1fffdc7424 */ /* 0x000fe400078e00ff */
[----:B-1----:R-:W-:Y:S05]  /*1b5f0*/  CALL.REL.NOINC `($__internal_36_$__cuda_sm70_shflsync_idx_p) ;  /* 0x00001dd000007944 */ /* 0x002fea0003c00000 */
[----:B------:R-:W-:Y:S01]  /*1b600*/  MOV R3, R219 ;  /* 0x000000db00037202 */ /* 0x000fe20000000f00 */
[----:B------:R-:W-:-:S05]  /*1b610*/  BRA `(.L_x_2221) ;  /* 0xfffee3c000007947 */ /* 0x000fca000383ffff */
.L_x_2099:
[----:B------:R-:W-:Y:S02]  /*1b620*/  MOV R0, 0x2 ;  /* 0x0000000200007802 */ /* 0x000fe40000000f00 */
[----:B------:R-:W-:Y:S02]  /*1b630*/  MOV R2, 0x1b650 ;  /* 0x0001b65000027802 */ /* 0x000fe40000000f00 */
[----:B------:R-:W-:Y:S05]  /*1b640*/  CALL.REL.NOINC `($__internal_35_$__cuda_sm70_shflsync_bfly_p) ;  /* 0x00001d2000007944 */ /* 0x000fea0003c00000 */
[----:B------:R-:W-:-:S05]  /*1b650*/  BRA `(.L_x_2222) ;  /* 0xfffeea8000007947 */ /* 0x000fca000383ffff */
.L_x_2100:
[----:B------:R-:W-:Y:S02]  /*1b660*/  MOV R0, 0x1 ;  /* 0x0000000100007802 */ /* 0x000fe40000000f00 */
[----:B------:R-:W-:Y:S02]  /*1b670*/  MOV R2, 0x1b690 ;  /* 0x0001b69000027802 */ /* 0x000fe40000000f00 */
[----:B------:R-:W-:Y:S05]  /*1b680*/  CALL.REL.NOINC `($__internal_35_$__cuda_sm70_shflsync_bfly_p) ;  /* 0x00001ce000007944 */ /* 0x000fea0003c00000 */
[----:B------:R-:W-:Y:S01]  /*1b690*/  FMNMX.FTZ R132, R4, R0, !PT ;  /* 0x0000000004847209 */ /* 0x000fe20007810000 */
[----:B------:R-:W-:Y:S01]  /*1b6a0*/  IMAD.MOV.U32 R4, RZ, RZ, R5 ;  /* 0x000000ffff047224 */ /* 0x000fe200078e0005 */
[----:B------:R-:W-:Y:S01]  /*1b6b0*/  MOV R2, 0x1b6e0 ;  /* 0x0001b6e000027802 */ /* 0x000fe20000000f00 */
[----:B------:R-:W-:Y:S02]  /*1b6c0*/  IMAD.MOV.U32 R0, RZ, RZ, 0x2 ;  /* 0x00000002ff007424 */ /* 0x000fe400078e00ff */
[----:B------:R-:W-:Y:S05]  /*1b6d0*/  CALL.REL.NOINC `($__internal_35_$__cuda_sm70_shflsync_bfly_p) ;  /* 0x00001c9000007944 */ /* 0x000fea0003c00000 */
[----:B------:R-:W-:Y:S01]  /*1b6e0*/  FMNMX.FTZ R4, R5, R0, !PT ;  /* 0x0000000005047209 */ /* 0x000fe20007810000 */
[----:B------:R-:W-:Y:S01]  /*1b6f0*/  IMAD.MOV.U32 R0, RZ, RZ, 0x1 ;  /* 0x00000001ff007424 */ /* 0x000fe200078e00ff */
[----:B------:R-:W-:Y:S02]  /*1b700*/  MOV R2, 0x1b720 ;  /* 0x0001b72000027802 */ /* 0x000fe40000000f00 */
[----:B------:R-:W-:Y:S05]  /*1b710*/  CALL.REL.NOINC `($__internal_35_$__cuda_sm70_shflsync_bfly_p) ;  /* 0x00001c5000007944 */ /* 0x000fea0003c00000 */
[----:B------:R-:W-:-:S05]  /*1b720*/  BRA `(.L_x_2223) ;  /* 0xfffeea2000007947 */ /* 0x000fca000383ffff */
.L_x_2109:
[----:B------:R-:W-:Y:S01]  /*1b730*/  MOV R2, RZ ;  /* 0x000000ff00027202 */ /* 0x000fe20000000f00 */
[----:B------:R-:W-:Y:S01]  /*1b740*/  IMAD.MOV.U32 R219, RZ, RZ, R5 ;  /* 0x000000ffffdb7224 */ /* 0x000fe200078e0005 */
[----:B------:R-:W-:Y:S01]  /*1b750*/  MOV R3, 0x1b780 ;  /* 0x0001b78000037802 */ /* 0x000fe20000000f00 */
[----:B------:R-:W-:Y:S02]  /*1b760*/  IMAD.MOV.U32 R220, RZ, RZ, 0x181f ;  /* 0x0000181fffdc7424 */ /* 0x000fe400078e00ff */
[----:B-1234-:R-:W-:Y:S05]  /*1b770*/  CALL.REL.NOINC `($__internal_36_$__cuda_sm70_shflsync_idx_p) ;  /* 0x00001c5000007944 */ /* 0x01efea0003c00000 */
[----:B------:R-:W-:Y:S01]  /*1b780*/  MOV R4, R219 ;  /* 0x000000db00047202 */ /* 0x000fe20000000f00 */
[----:B------:R-:W-:-:S05]  /*1b790*/  BRA `(.L_x_2224) ;  /* 0xffff0b1000007947 */ /* 0x000fca000383ffff */
.L_x_2110:
        /* <DEDUP_REMOVED lines=41> */
.L_x_2113:
[----:B------:R-:W-:Y:S01]  /*1ba30*/  MOV R2, RZ ;  /* 0x000000ff00027202 */ /* 0x000fe20000000f00 */
[----:B------:R-:W-:Y:S01]  /*1ba40*/  IMAD.MOV.U32 R219, RZ, RZ, R5 ;  /* 0x000000ffffdb7224 */ /* 0x000fe200078e0005 */
[----:B------:R-:W-:Y:S01]  /*1ba50*/  MOV R3, 0x1ba80 ;  /* 0x0001ba8000037802 */ /* 0x000fe20000000f00 */
[----:B------:R-:W-:Y:S02]  /*1ba60*/  IMAD.MOV.U32 R220, RZ, RZ, 0x181f ;  /* 0x0000181fffdc7424 */ /* 0x000fe400078e00ff */
[----:B------:R-:W-:Y:S05]  /*1ba70*/  CALL.REL.NOINC `($__internal_36_$__cuda_sm70_shflsync_idx_p) ;  /* 0x0000195000007944 */ /* 0x000fea0003c00000 */
[----:B------:R-:W-:Y:S01]  /*1ba80*/  MOV R4, R219 ;  /* 0x000000db00047202 */ /* 0x000fe20000000f00 */
[----:B------:R-:W-:-:S05]  /*1ba90*/  BRA `(.L_x_2226) ;  /* 0xffff1ee000007947 */ /* 0x000fca000383ffff */
.L_x_2114:
[----:B------:R-:W-:Y:S01]  /*1baa0*/  MOV R2, RZ ;  /* 0x000000ff00027202 */ /* 0x000fe20000000f00 */
[----:B------:R-:W-:Y:S01]  /*1bab0*/  IMAD.MOV.U32 R219, RZ, RZ, R8 ;  /* 0x000000ffffdb7224 */ /* 0x000fe200078e0008 */
[----:B------:R-:W-:Y:S01]  /*1bac0*/  MOV R3, 0x1baf0 ;  /* 0x0001baf000037802 */ /* 0x000fe20000000f00 */
[----:B------:R-:W-:Y:S02]  /*1bad0*/  IMAD.MOV.U32 R220, RZ, RZ, 0x181f ;  /* 0x0000181fffdc7424 */ /* 0x000fe400078e00ff */
[----:B-12---:R-:W-:Y:S05]  /*1bae0*/  CALL.REL.NOINC `($__internal_36_$__cuda_sm70_shflsync_idx_p) ;  /* 0x000018e000007944 */ /* 0x006fea0003c00000 */
        /* <DEDUP_REMOVED lines=36> */
.L_x_2115:
[----:B------:R-:W-:Y:S02]  /*1bd30*/  MOV R0, 0x2 ;  /* 0x0000000200007802 */ /* 0x000fe40000000f00 */
[----:B------:R-:W-:Y:S02]  /*1bd40*/  MOV R2, 0x1bd60 ;  /* 0x0001bd6000027802 */ /* 0x000fe40000000f00 */
[----:B------:R-:W-:Y:S05]  /*1bd50*/  CALL.REL.NOINC `($__internal_35_$__cuda_sm70_shflsync_bfly_p) ;  /* 0x0000161000007944 */ /* 0x000fea0003c00000 */
[----:B------:R-:W-:-:S05]  /*1bd60*/  BRA `(.L_x_2228) ;  /* 0xffff21a000007947 */ /* 0x000fca000383ffff */
.L_x_2116:
        /* <DEDUP_REMOVED lines=13> */
.L_x_2119:
[----:B------:R-:W-:Y:S01]  /*1be40*/  MOV R2, RZ ;  /* 0x000000ff00027202 */ /* 0x000fe20000000f00 */
[----:B------:R-:W-:Y:S01]  /*1be50*/  IMAD.MOV.U32 R219, RZ, RZ, R4 ;  /* 0x000000ffffdb7224 */ /* 0x000fe200078e0004 */
[----:B------:R-:W-:Y:S01]  /*1be60*/  MOV R3, 0x1be90 ;  /* 0x0001be9000037802 */ /* 0x000fe20000000f00 */
[----:B------:R-:W-:Y:S02]  /*1be70*/  IMAD.MOV.U32 R220, RZ, RZ, 0x181f ;  /* 0x0000181fffdc7424 */ /* 0x000fe400078e00ff */
[----:B-1234-:R-:W-:Y:S05]  /*1be80*/  CALL.REL.NOINC `($__internal_36_$__cuda_sm70_shflsync_idx_p) ;  /* 0x0000154000007944 */ /* 0x01efea0003c00000 */
[----:B------:R-:W-:Y:S01]  /*1be90*/  MOV R2, R219 ;  /* 0x000000db00027202 */ /* 0x000fe20000000f00 */
[----:B------:R-:W-:-:S05]  /*1bea0*/  BRA `(.L_x_2230) ;  /* 0xffff405000007947 */ /* 0x000fca000383ffff */
.L_x_2122:
[----:B------:R-:W-:Y:S01]  /*1beb0*/  MOV R2, RZ ;  /* 0x000000ff00027202 */ /* 0x000fe20000000f00 */
[----:B------:R-:W-:Y:S01]  /*1bec0*/  IMAD.MOV.U32 R219, RZ, RZ, R5 ;  /* 0x000000ffffdb7224 */ /* 0x000fe200078e0005 */
[----:B------:R-:W-:Y:S01]  /*1bed0*/  MOV R3, 0x1bf00 ;  /* 0x0001bf0000037802 */ /* 0x000fe20000000f00 */
[----:B------:R-:W-:Y:S02]  /*1bee0*/  IMAD.MOV.U32 R220, RZ, RZ, 0x181f ;  /* 0x0000181fffdc7424 */ /* 0x000fe400078e00ff */
[----:B-1----:R-:W-:Y:S05]  /*1bef0*/  CALL.REL.NOINC `($__internal_36_$__cuda_sm70_shflsync_idx_p) ;  /* 0x000014d000007944 */ /* 0x002fea0003c00000 */
[----:B------:R-:W-:Y:S01]  /*1bf00*/  MOV R4, R219 ;  /* 0x000000db00047202 */ /* 0x000fe20000000f00 */
[----:B------:R-:W-:-:S05]  /*1bf10*/  BRA `(.L_x_2231) ;  /* 0xffff568000007947 */ /* 0x000fca000383ffff */
.L_x_2123:
[----:B------:R-:W-:Y:S01]  /*1bf20*/  MOV R2, RZ ;  /* 0x000000ff00027202 */ /* 0x000fe20000000f00 */
[----:B------:R-:W-:Y:S01]  /*1bf30*/  IMAD.MOV.U32 R219, RZ, RZ, R8 ;  /* 0x000000ffffdb7224 */ /* 0x000fe200078e0008 */
[----:B------:R-:W-:Y:S01]  /*1bf40*/  MOV R3, 0x1bf70 ;  /* 0x0001bf7000037802 */ /* 0x000fe20000000f00 */
[----:B------:R-:W-:Y:S02]  /*1bf50*/  IMAD.MOV.U32 R220, RZ, RZ, 0x181f ;  /* 0x0000181fffdc7424 */ /* 0x000fe400078e00ff */
[----:B-123--:R-:W-:Y:S05]  /*1bf60*/  CALL.REL.NOINC `($__internal_36_$__cuda_sm70_shflsync_idx_p) ;  /* 0x0000146000007944 */ /* 0x00efea0003c00000 */
[C---:B------:R-:W-:Y:S01]  /*1bf70*/  IADD3 R2, -R213.reuse, 0x10, RZ ;  /* 0x00000010d5027810 */ /* 0x040fe20007ffe1ff */
[----:B------:R-:W-:Y:S03]  /*1bf80*/  IMAD.MOV.U32 R220, RZ, RZ, 0x181f ;  /* 0x0000181fffdc7424 */ /* 0x000fe600078e00ff */
        /* <DEDUP_REMOVED lines=8> */
[----:B------:R1:W-:Y:S01]  /*1c010*/  LDGSTS.E.BYPASS.LTC128B.128.ZFILL [R215+0x8100], [R2.64], P0 ;  /* 0x0810000002d77fae */ /* 0x0003e20008141d46 */
[C---:B------:R-:W-:Y:S05]  /*1c020*/  IADD3 R6, P0, R219.reuse, R22, RZ ;  /* 0x00000016db067210 */ /* 0x040fea0007f1e0ff */
[C---:B------:R-:W-:Y:S05]  /*1c030*/  IMAD.X R7, R4.reuse, 0x1, R10, P0 ;  /* 0x0000000104077824 */ /* 0x040fea00000e060a */
[----:B------:R2:W-:Y:S01]  /*1c040*/  LDGSTS.E.BYPASS.LTC128B.128 [R215+0xa100], [R6.64], !P5 ;  /* 0x0a10000006d77fae */ /* 0x0005e2000e901d46 */
[C---:B-1----:R-:W-:Y:S05]  /*1c050*/  IADD3 R2, P0, R219.reuse, R23, RZ ;  /* 0x00000017db027210 */ /* 0x042fea0007f1e0ff */
[C---:B------:R-:W-:Y:S05]  /*1c060*/  IMAD.X R3, R4.reuse, 0x1, R11, P0 ;  /* 0x0000000104037824 */ /* 0x040fea00000e060b */
[----:B------:R1:W-:Y:S02]  /*1c070*/  LDGSTS.E.BYPASS.LTC128B.128 [R215+0xc100], [R2.64], !P4 ;  /* 0x0c10000002d77fae */ /* 0x0003e4000e101d46 */
[----:B-1----:R-:W-:Y:S01]  /*1c080*/  IADD3 R2, P0, R219, R24, RZ ;  /* 0x00000018db027210 */ /* 0x002fe20007f1e0ff */
[----:B------:R-:W-:Y:S04]  /*1c090*/  IMAD.MOV.U32 R219, RZ, RZ, R5 ;  /* 0x000000ffffdb7224 */ /* 0x000fe800078e0005 */
[----:B------:R-:W-:Y:S05]  /*1c0a0*/  IMAD.X R3, R4, 0x1, R12, P0 ;  /* 0x0000000104037824 */ /* 0x000fea00000e060c */
[----:B------:R1:W-:Y:S02]  /*1c0b0*/  LDGSTS.E.BYPASS.LTC128B.128 [R215+0xe100], [R2.64], !P3 ;  /* 0x0e10000002d77fae */ /* 0x0003e4000d901d46 */
[----:B-1----:R-:W-:Y:S01]  /*1c0c0*/  MOV R3, 0x1c0f0 ;  /* 0x0001c0f000037802 */ /* 0x002fe20000000f00 */
[----:B------:R-:W-:Y:S02]  /*1c0d0*/  IMAD.MOV.U32 R2, RZ, RZ, 0x1 ;  /* 0x00000001ff027424 */ /* 0x000fe400078e00ff */
[----:B--2---:R-:W-:Y:S05]  /*1c0e0*/  CALL.REL.NOINC `($__internal_36_$__cuda_sm70_shflsync_idx_p) ;  /* 0x000012e000007944 */ /* 0x004fea0003c00000 */
        /* <DEDUP_REMOVED lines=8> */
.L_x_2124:
[----:B------:R-:W-:Y:S01]  /*1c170*/  MOV R2, RZ ;  /* 0x000000ff00027202 */ /* 0x000fe20000000f00 */
[----:B------:R-:W-:Y:S01]  /*1c180*/  IMAD.MOV.U32 R219, RZ, RZ, R4 ;  /* 0x000000ffffdb7224 */ /* 0x000fe200078e0004 */
[----:B------:R-:W-:Y:S01]  /*1c190*/  MOV R3, 0x1c1c0 ;  /* 0x0001c1c000037802 */ /* 0x000fe20000000f00 */
[----:B------:R-:W-:Y:S02]  /*1c1a0*/  IMAD.MOV.U32 R220, RZ, RZ, 0x1c1f ;  /* 0x00001c1fffdc7424 */ /* 0x000fe400078e00ff */
[----:B-1----:R-:W-:Y:S05]  /*1c1b0*/  CALL.REL.NOINC `($__internal_36_$__cuda_sm70_shflsync_idx_p) ;  /* 0x0000121000007944 */ /* 0x002fea0003c00000 */
[----:B------:R-:W-:Y:S01]  /*1c1c0*/  MOV R3, R219 ;  /* 0x000000db00037202 */ /* 0x000fe20000000f00 */
[----:B------:R-:W-:-:S05]  /*1c1d0*/  BRA `(.L_x_2233) ;  /* 0xffff573000007947 */ /* 0x000fca000383ffff */
.L_x_2129:
[----:B------:R-:W-:Y:S01]  /*1c1e0*/  MOV R2, 0x1 ;  /* 0x0000000100027802 */ /* 0x000fe20000000f00 */
[----:B------:R-:W-:Y:S01]  /*1c1f0*/  IMAD.MOV.U32 R219, RZ, RZ, R4 ;  /* 0x000000ffffdb7224 */ /* 0x000fe200078e0004 */
[----:B------:R-:W-:Y:S01]  /*1c200*/  MOV R3, 0x1c230 ;  /* 0x0001c23000037802 */ /* 0x000fe20000000f00 */
[----:B------:R-:W-:Y:S02]  /*1c210*/  IMAD.MOV.U32 R220, RZ, RZ, 0x1c1f ;  /* 0x00001c1fffdc7424 */ /* 0x000fe400078e00ff */
[----:B--2---:R-:W-:Y:S05]  /*1c220*/  CALL.REL.NOINC `($__internal_36_$__cuda_sm70_shflsync_idx_p) ;  /* 0x000011a000007944 */ /* 0x004fea0003c00000 */
[----:B------:R-:W-:Y:S01]  /*1c230*/  MOV R3, R219 ;  /* 0x000000db00037202 */ /* 0x000fe20000000f00 */
[----:B------:R-:W-:-:S05]  /*1c240*/  BRA `(.L_x_2234) ;  /* 0xffff5bd000007947 */ /* 0x000fca000383ffff */
.L_x_2134:
[----:B------:R-:W-:Y:S02]  /*1c250*/  MOV R0, 0x2 ;  /* 0x0000000200007802 */ /* 0x000fe40000000f00 */
[----:B------:R-:W-:Y:S02]  /*1c260*/  MOV R2, 0x1c280 ;  /* 0x0001c28000027802 */ /* 0x000fe40000000f00 */
[----:B------:R-:W-:Y:S05]  /*1c270*/  CALL.REL.NOINC `($__internal_35_$__cuda_sm70_shflsync_bfly_p) ;  /* 0x000010f000007944 */ /* 0x000fea0003c00000 */
[----:B------:R-:W-:-:S05]  /*1c280*/  BRA `(.L_x_2235) ;  /* 0xffff629000007947 */ /* 0x000fca000383ffff */
.L_x_2135:
        /* <DEDUP_REMOVED lines=13> */
.L_x_2137:
[----:B------:R-:W-:Y:S01]  /*1c360*/  IMAD.MOV.U32 R4, RZ, RZ, R225 ;  /* 0x000000ffff047224 */ /* 0x000fe200078e00e1 */
[----:B------:R-:W-:-:S02]  /*1c370*/  MOV R0, 0x2 ;  /* 0x0000000200007802 */ /* 0x000fc40000000f00 */
[----:B------:R-:W-:Y:S02]  /*1c380*/  MOV R2, 0x1c3a0 ;  /* 0x0001c3a000027802 */ /* 0x000fe40000000f00 */
[----:B------:R-:W-:Y:S05]  /*1c390*/  CALL.REL.NOINC `($__internal_35_$__cuda_sm70_shflsync_bfly_p) ;  /* 0x00000fd000007944 */ /* 0x000fea0003c00000 */
[----:B------:R-:W-:Y:S05]  /*1c3a0*/  BRA `(.L_x_2237) ;  /* 0xffff7e8000007947 */ /* 0x000fea000383ffff */
.L_x_2138:
[----:B------:R-:W-:Y:S01]  /*1c3b0*/  IMAD.MOV.U32 R4, RZ, RZ, R5 ;  /* 0x000000ffff047224 */ /* 0x000fe200078e0005 */
[----:B------:R-:W-:Y:S02]  /*1c3c0*/  MOV R0, 0x1 ;  /* 0x0000000100007802 */ /* 0x000fe40000000f00 */
[----:B------:R-:W-:Y:S02]  /*1c3d0*/  MOV R2, 0x1c3f0 ;  /* 0x0001c3f000027802 */ /* 0x000fe40000000f00 */
[----:B-1----:R-:W-:Y:S05]  /*1c3e0*/  CALL.REL.NOINC `($__internal_35_$__cuda_sm70_shflsync_bfly_p) ;  /* 0x00000f8000007944 */ /* 0x002fea0003c00000 */
[----:B------:R-:W-:Y:S01]  /*1c3f0*/  FADD.FTZ R5, R5, R0 ;  /* 0x0000000005057221 */ /* 0x000fe20000010000 */
[----:B------:R-:W-:Y:S02]  /*1c400*/  MOV R4, R221 ;  /* 0x000000dd00047202 */ /* 0x000fe40000000f00 */
[----:B------:R-:W-:Y:S02]  /*1c410*/  MOV R0, 0x2 ;  /* 0x0000000200007802 */ /* 0x000fe40000000f00 */
[----:B------:R-:W-:Y:S02]  /*1c420*/  MOV R2, 0x1c440 ;  /* 0x0001c44000027802 */ /* 0x000fe40000000f00 */
[----:B------:R-:W-:Y:S05]  /*1c430*/  CALL.REL.NOINC `($__internal_35_$__cuda_sm70_shflsync_bfly_p) ;  /* 0x00000f3000007944 */ /* 0x000fea0003c00000 */
[----:B------:R-:W-:Y:S01]  /*1c440*/  FADD.FTZ R4, R221, R0 ;  /* 0x00000000dd047221 */ /* 0x000fe20000010000 */
[----:B------:R-:W-:Y:S02]  /*1c450*/  MOV R0, 0x1 ;  /* 0x0000000100007802 */ /* 0x000fe40000000f00 */
[----:B------:R-:W-:-:S02]  /*1c460*/  MOV R2, 0x1c480 ;  /* 0x0001c48000027802 */ /* 0x000fc40000000f00 */
[----:B------:R-:W-:Y:S05]  /*1c470*/  CALL.REL.NOINC `($__internal_35_$__cuda_sm70_shflsync_bfly_p) ;  /* 0x00000ef000007944 */ /* 0x000fea0003c00000 */
[----:B------:R-:W-:Y:S01]  /*1c480*/  MOV R3, R0 ;  /* 0x0000000000037202 */ /* 0x000fe20000000f00 */
[----:B------:R-:W-:Y:S05]  /*1c490*/  BRA `(.L_x_2238) ;  /* 0xffff7e0000007947 */ /* 0x000fea000383ffff */
.L_x_2145:
[----:B--234-:R-:W-:Y:S01]  /*1c4a0*/  IMAD.MOV.U32 R219, RZ, RZ, R5 ;  /* 0x000000ffffdb7224 */ /* 0x01cfe200078e0005 */
[----:B------:R-:W-:Y:S01]  /*1c4b0*/  MOV R2, RZ ;  /* 0x000000ff00027202 */ /* 0x000fe20000000f00 */
[----:B------:R-:W-:Y:S01]  /*1c4c0*/  IMAD.MOV.U32 R220, RZ, RZ, 0x181f ;  /* 0x0000181fffdc7424 */ /* 0x000fe200078e00ff */
[----:B------:R-:W-:-:S02]  /*1c4d0*/  MOV R3, 0x1c4f0 ;  /* 0x0001c4f000037802 */ /* 0x000fc40000000f00 */
[----:B-1----:R-:W-:Y:S05]  /*1c4e0*/  CALL.REL.NOINC `($__internal_36_$__cuda_sm70_shflsync_idx_p) ;  /* 0x00000ee000007944 */ /* 0x002fea0003c00000 */
[----:B------:R-:W-:Y:S01]  /*1c4f0*/  MOV R4, R219 ;  /* 0x000000db00047202 */ /* 0x000fe20000000f00 */
[----:B------:R-:W-:Y:S05]  /*1c500*/  BRA `(.L_x_2239) ;  /* 0xffff998000007947 */ /* 0x000fea000383ffff */
.L_x_2146:
[----:B------:R-:W-:Y:S01]  /*1c510*/  IMAD.MOV.U32 R219, RZ, RZ, R14 ;  /* 0x000000ffffdb7224 */ /* 0x000fe200078e000e */
[----:B------:R-:W-:Y:S01]  /*1c520*/  MOV R2, RZ ;  /* 0x000000ff00027202 */ /* 0x000fe20000000f00 */
[----:B------:R-:W-:Y:S01]  /*1c530*/  IMAD.MOV.U32 R220, RZ, RZ, 0x181f ;  /* 0x0000181fffdc7424 */ /* 0x000fe200078e00ff */
[----:B------:R-:W-:-:S02]  /*1c540*/  MOV R3, 0x1c560 ;  /* 0x0001c56000037802 */ /* 0x000fc40000000f00 */
[----:B-123--:R-:W-:Y:S05]  /*1c550*/  CALL.REL.NOINC `($__internal_36_$__cuda_sm70_shflsync_idx_p) ;  /* 0x00000e7000007944 */ /* 0x00efea0003c00000 */
[----:B------:R-:W-:Y:S01]  /*1c560*/  MOV R0, R219 ;  /* 0x000000db00007202 */ /* 0x000fe20000000f00 */
[----:B------:R-:W-:Y:S05]  /*1c570*/  BRA `(.L_x_2240) ;  /* 0xffff993000007947 */ /* 0x000fea000383ffff */
.L_x_2149:
[----:B------:R-:W-:Y:S01]  /*1c580*/  IMAD.MOV.U32 R219, RZ, RZ, R5 ;  /* 0x000000ffffdb7224 */ /* 0x000fe200078e0005 */
[----:B--2---:R-:W-:Y:S01]  /*1c590*/  MOV R2, 0x1 ;  /* 0x0000000100027802 */ /* 0x004fe20000000f00 */
[----:B------:R-:W-:Y:S01]  /*1c5a0*/  IMAD.MOV.U32 R220, RZ, RZ, 0x181f ;  /* 0x0000181fffdc7424 */ /* 0x000fe200078e00ff */
[----:B------:R-:W-:-:S02]  /*1c5b0*/  MOV R3, 0x1c5d0 ;  /* 0x0001c5d000037802 */ /* 0x000fc40000000f00 */
[----:B-1-34-:R-:W-:Y:S05]  /*1c5c0*/  CALL.REL.NOINC `($__internal_36_$__cuda_sm70_shflsync_idx_p) ;  /* 0x00000e0000007944 */ /* 0x01afea0003c00000 */
        /* <DEDUP_REMOVED lines=8> */
.L_x_2152:
[----:B------:R-:W-:Y:S01]  /*1c650*/  IMAD.MOV.U32 R219, RZ, RZ, R5 ;  /* 0x000000ffffdb7224 */ /* 0x000fe200078e0005 */
[----:B-1----:R-:W-:Y:S01]  /*1c660*/  MOV R2, 0x2 ;  /* 0x0000000200027802 */ /* 0x002fe20000000f00 */
[----:B------:R-:W-:Y:S01]  /*1c670*/  IMAD.MOV.U32 R220, RZ, RZ, 0x181f ;  /* 0x0000181fffdc7424 */ /* 0x000fe200078e00ff */
[----:B------:R-:W-:Y:S02]  /*1c680*/  MOV R3, 0x1c6a0 ;  /* 0x0001c6a000037802 */ /* 0x000fe40000000f00 */
[----:B--234-:R-:W-:Y:S05]  /*1c690*/  CALL.REL.NOINC `($__internal_36_$__cuda_sm70_shflsync_idx_p) ;  /* 0x00000d3000007944 */ /* 0x01cfea0003c00000 */
[----:B------:R-:W-:Y:S01]  /*1c6a0*/  MOV R4, R219 ;  /* 0x000000db00047202 */ /* 0x000fe20000000f00 */
[----:B------:R-:W-:Y:S05]  /*1c6b0*/  BRA `(.L_x_2242) ;  /* 0xffff9b6000007947 */ /* 0x000fea000383ffff */
.L_x_2153:
[----:B------:R-:W-:Y:S01]  /*1c6c0*/  IMAD.MOV.U32 R219, RZ, RZ, R14 ;  /* 0x000000ffffdb7224 */ /* 0x000fe200078e000e */
[----:B-1----:R-:W-:Y:S01]  /*1c6d0*/  MOV R2, 0x2 ;  /* 0x0000000200027802 */ /* 0x002fe20000000f00 */
[----:B------:R-:W-:Y:S01]  /*1c6e0*/  IMAD.MOV.U32 R220, RZ, RZ, 0x181f ;  /* 0x0000181fffdc7424 */ /* 0x000fe200078e00ff */
[----:B------:R-:W-:Y:S02]  /*1c6f0*/  MOV R3, 0x1c710 ;  /* 0x0001c71000037802 */ /* 0x000fe40000000f00 */
[----:B--234-:R-:W-:Y:S05]  /*1c700*/  CALL.REL.NOINC `($__internal_36_$__cuda_sm70_shflsync_idx_p) ;  /* 0x00000cc000007944 */ /* 0x01cfea0003c00000 */
[----:B------:R-:W-:Y:S01]  /*1c710*/  MOV R0, R219 ;  /* 0x000000db00007202 */ /* 0x000fe20000000f00 */
[----:B------:R-:W-:Y:S05]  /*1c720*/  BRA `(.L_x_2243) ;  /* 0xffff9b1000007947 */ /* 0x000fea000383ffff */
.L_x_2156:
[----:B------:R-:W-:Y:S01]  /*1c730*/  IMAD.MOV.U32 R219, RZ, RZ, R5 ;  /* 0x000000ffffdb7224 */ /* 0x000fe200078e0005 */
[----:B-1----:R-:W-:Y:S01]  /*1c740*/  MOV R2, 0x3 ;  /* 0x0000000300027802 */ /* 0x002fe20000000f00 */
[----:B------:R-:W-:Y:S01]  /*1c750*/  IMAD.MOV.U32 R220, RZ, RZ, 0x181f ;  /* 0x0000181fffdc7424 */ /* 0x000fe200078e00ff */
[----:B------:R-:W-:-:S02]  /*1c760*/  MOV R3, 0x1c780 ;  /* 0x0001c78000037802 */ /* 0x000fc40000000f00 */
[----:B--234-:R-:W-:Y:S05]  /*1c770*/  CALL.REL.NOINC `($__internal_36_$__cuda_sm70_shflsync_idx_p) ;  /* 0x00000c5000007944 */ /* 0x01cfea0003c00000 */
        /* <DEDUP_REMOVED lines=8> */
.L_x_2158:
[----:B------:R-:W-:Y:S01]  /*1c800*/  IMAD.MOV.U32 R219, RZ, RZ, R5 ;  /* 0x000000ffffdb7224 */ /* 0x000fe200078e0005 */
[----:B------:R-:W-:Y:S01]  /*1c810*/  MOV R2, RZ ;  /* 0x000000ff00027202 */ /* 0x000fe20000000f00 */
[----:B------:R-:W-:Y:S01]  /*1c820*/  IMAD.MOV.U32 R220, RZ, RZ, 0x1c1f ;  /* 0x00001c1fffdc7424 */ /* 0x000fe200078e00ff */
[----:B------:R-:W-:Y:S02]  /*1c830*/  MOV R3, 0x1c850 ;  /* 0x0001c85000037802 */ /* 0x000fe40000000f00 */
[----:B------:R-:W-:Y:S05]  /*1c840*/  CALL.REL.NOINC `($__internal_36_$__cuda_sm70_shflsync_idx_p) ;  /* 0x00000b8000007944 */ /* 0x000fea0003c00000 */
[----:B------:R-:W-:Y:S01]  /*1c850*/  MOV R4, R219 ;  /* 0x000000db00047202 */ /* 0x000fe20000000f00 */
[----:B------:R-:W-:Y:S05]  /*1c860*/  BRA `(.L_x_2245) ;  /* 0xffff9f3000007947 */ /* 0x000fea000383ffff */
.L_x_2159:
[----:B------:R-:W-:Y:S01]  /*1c870*/  IMAD.MOV.U32 R219, RZ, RZ, R12 ;  /* 0x000000ffffdb7224 */ /* 0x000fe200078e000c */
[----:B------:R-:W-:Y:S01]  /*1c880*/  MOV R2, RZ ;  /* 0x000000ff00027202 */ /* 0x000fe20000000f00 */
[----:B------:R-:W-:Y:S01]  /*1c890*/  IMAD.MOV.U32 R220, RZ, RZ, 0x1c1f ;  /* 0x00001c1fffdc7424 */ /* 0x000fe200078e00ff */
[----:B------:R-:W-:Y:S02]  /*1c8a0*/  MOV R3, 0x1c8c0 ;  /* 0x0001c8c000037802 */ /* 0x000fe40000000f00 */
[----:B-12---:R-:W-:Y:S05]  /*1c8b0*/  CALL.REL.NOINC `($__internal_36_$__cuda_sm70_shflsync_idx_p) ;  /* 0x00000b1000007944 */ /* 0x006fea0003c00000 */
[----:B------:R-:W-:Y:S01]  /*1c8c0*/  MOV R0, R219 ;  /* 0x000000db00007202 */ /* 0x000fe20000000f00 */
[----:B------:R-:W-:Y:S05]  /*1c8d0*/  BRA `(.L_x_2246) ;  /* 0xffff9ee000007947 */ /* 0x000fea000383ffff */
.L_x_2162:
        /* <DEDUP_REMOVED lines=13> */
.L_x_2166:
[----:B------:R-:W-:Y:S01]  /*1c9b0*/  IMAD.MOV.U32 R219, RZ, RZ, R5 ;  /* 0x000000ffffdb7224 */ /* 0x000fe200078e0005 */
[----:B------:R-:W-:Y:S01]  /*1c9c0*/  MOV R2, RZ ;  /* 0x000000ff00027202 */ /* 0x000fe20000000f00 */
[----:B------:R-:W-:Y:S01]  /*1c9d0*/  IMAD.MOV.U32 R220, RZ, RZ, 0x181f ;  /* 0x0000181fffdc7424 */ /* 0x000fe200078e00ff */
[----:B------:R-:W-:Y:S02]  /*1c9e0*/  MOV R3, 0x1ca00 ;  /* 0x0001ca0000037802 */ /* 0x000fe40000000f00 */
[----:B------:R-:W-:Y:S05]  /*1c9f0*/  CALL.REL.NOINC `($__internal_36_$__cuda_sm70_shflsync_idx_p) ;  /* 0x000009d000007944 */ /* 0x000fea0003c00000 */
[----:B------:R-:W-:Y:S01]  /*1ca00*/  MOV R4, R219 ;  /* 0x000000db00047202 */ /* 0x000fe20000000f00 */
[----:B------:R-:W-:Y:S05]  /*1ca10*/  BRA `(.L_x_2248) ;  /* 0xffffc1e000007947 */ /* 0x000fea000383ffff */
.L_x_2167:
[----:B------:R-:W-:Y:S01]  /*1ca20*/  IMAD.MOV.U32 R219, RZ, RZ, R14 ;  /* 0x000000ffffdb7224 */ /* 0x000fe200078e000e */
[----:B------:R-:W-:Y:S01]  /*1ca30*/  MOV R2, RZ ;  /* 0x000000ff00027202 */ /* 0x000fe20000000f00 */
[----:B------:R-:W-:Y:S01]  /*1ca40*/  IMAD.MOV.U32 R220, RZ, RZ, 0x181f ;  /* 0x0000181fffdc7424 */ /* 0x000fe200078e00ff */
[----:B------:R-:W-:Y:S02]  /*1ca50*/  MOV R3, 0x1ca70 ;  /* 0x0001ca7000037802 */ /* 0x000fe40000000f00 */
[----:B-12---:R-:W-:Y:S05]  /*1ca60*/  CALL.REL.NOINC `($__internal_36_$__cuda_sm70_shflsync_idx_p) ;  /* 0x0000096000007944 */ /* 0x006fea0003c00000 */
[----:B------:R-:W-:Y:S01]  /*1ca70*/  MOV R0, R219 ;  /* 0x000000db00007202 */ /* 0x000fe20000000f00 */
[----:B------:R-:W-:Y:S05]  /*1ca80*/  BRA `(.L_x_2249) ;  /* 0xffffc19000007947 */ /* 0x000fea000383ffff */
.L_x_2170:
        /* <DEDUP_REMOVED lines=13> */
.L_x_2173:
[----:B------:R-:W-:Y:S01]  /*1cb60*/  IMAD.MOV.U32 R219, RZ, RZ, R5 ;  /* 0x000000ffffdb7224 */ /* 0x000fe200078e0005 */
[----:B-1----:R-:W-:Y:S01]  /*1cb70*/  MOV R2, 0x2 ;  /* 0x0000000200027802 */ /* 0x002fe20000000f00 */
[----:B------:R-:W-:Y:S01]  /*1cb80*/  IMAD.MOV.U32 R220, RZ, RZ, 0x181f ;  /* 0x0000181fffdc7424 */ /* 0x000fe200078e00ff */
[----:B------:R-:W-:Y:S02]  /*1cb90*/  MOV R3, 0x1cbb0 ;  /* 0x0001cbb000037802 */ /* 0x000fe40000000f00 */
[----:B--234-:R-:W-:Y:S05]  /*1cba0*/  CALL.REL.NOINC `($__internal_36_$__cuda_sm70_shflsync_idx_p) ;  /* 0x0000082000007944 */ /* 0x01cfea0003c00000 */
[----:B------:R-:W-:Y:S01]  /*1cbb0*/  MOV R4, R219 ;  /* 0x000000db00047202 */ /* 0x000fe20000000f00 */
[----:B------:R-:W-:Y:S05]  /*1cbc0*/  BRA `(.L_x_2251) ;  /* 0xffffc3d000007947 */ /* 0x000fea000383ffff */
.L_x_2174:
[----:B------:R-:W-:Y:S01]  /*1cbd0*/  IMAD.MOV.U32 R219, RZ, RZ, R14 ;  /* 0x000000ffffdb7224 */ /* 0x000fe200078e000e */
[----:B------:R-:W-:Y:S01]  /*1cbe0*/  MOV R2, 0x2 ;  /* 0x0000000200027802 */ /* 0x000fe20000000f00 */
[----:B------:R-:W-:Y:S01]  /*1cbf0*/  IMAD.MOV.U32 R220, RZ, RZ, 0x181f ;  /* 0x0000181fffdc7424 */ /* 0x000fe200078e00ff */
[----:B------:R-:W-:Y:S02]  /*1cc00*/  MOV R3, 0x1cc20 ;  /* 0x0001cc2000037802 */ /* 0x000fe40000000f00 */
[----:B-1234-:R-:W-:Y:S05]  /*1cc10*/  CALL.REL.NOINC `($__internal_36_$__cuda_sm70_shflsync_idx_p) ;  /* 0x000007b000007944 */ /* 0x01efea0003c00000 */
[----:B------:R-:W-:Y:S01]  /*1cc20*/  MOV R0, R219 ;  /* 0x000000db00007202 */ /* 0x000fe20000000f00 */
[----:B------:R-:W-:Y:S05]  /*1cc30*/  BRA `(.L_x_2252) ;  /* 0xffffc38000007947 */ /* 0x000fea000383ffff */
.L_x_2177:
        /* <DEDUP_REMOVED lines=13> */
.L_x_2179:
[----:B------:R-:W-:Y:S01]  /*1cd10*/  IMAD.MOV.U32 R219, RZ, RZ, R110 ;  /* 0x000000ffffdb7224 */ /* 0x000fe200078e006e */
[----:B------:R-:W-:Y:S01]  /*1cd20*/  MOV R2, RZ ;  /* 0x000000ff00027202 */ /* 0x000fe20000000f00 */
[----:B------:R-:W-:Y:S01]  /*1cd30*/  IMAD.MOV.U32 R220, RZ, RZ, 0x1f ;  /* 0x0000001fffdc7424 */ /* 0x000fe200078e00ff */
[----:B------:R-:W-:Y:S02]  /*1cd40*/  MOV R3, 0x1cd60 ;  /* 0x0001cd6000037802 */ /* 0x000fe40000000f00 */
[----:B-1----:R-:W-:Y:S05]  /*1cd50*/  CALL.REL.NOINC `($__internal_36_$__cuda_sm70_shflsync_idx_p) ;  /* 0x0000067000007944 */ /* 0x002fea0003c00000 */
[----:B------:R-:W-:Y:S01]  /*1cd60*/  MOV R9, R219 ;  /* 0x000000db00097202 */ /* 0x000fe20000000f00 */
[----:B------:R-:W-:Y:S05]  /*1cd70*/  BRA `(.L_x_2254) ;  /* 0xffffc65000007947 */ /* 0x000fea000383ffff */
.L_x_2180:
[----:B------:R-:W-:Y:S01]  /*1cd80*/  IMAD.MOV.U32 R219, RZ, RZ, R110 ;  /* 0x000000ffffdb7224 */ /* 0x000fe200078e006e */
[----:B------:R-:W-:Y:S01]  /*1cd90*/  MOV R2, 0x1 ;  /* 0x0000000100027802 */ /* 0x000fe20000000f00 */
[----:B------:R-:W-:Y:S01]  /*1cda0*/  IMAD.MOV.U32 R220, RZ, RZ, 0x1f ;  /* 0x0000001fffdc7424 */ /* 0x000fe200078e00ff */
[----:B------:R-:W-:Y:S02]  /*1cdb0*/  MOV R3, 0x1cdd0 ;  /* 0x0001cdd000037802 */ /* 0x000fe40000000f00 */
[----:B-123--:R-:W-:Y:S05]  /*1cdc0*/  CALL.REL.NOINC `($__internal_36_$__cuda_sm70_shflsync_idx_p) ;  /* 0x0000060000007944 */ /* 0x00efea0003c00000 */
[----:B------:R-:W-:Y:S01]  /*1cdd0*/  MOV R8, R219 ;  /* 0x000000db00087202 */ /* 0x000fe20000000f00 */
[----:B------:R-:W-:Y:S05]  /*1cde0*/  BRA `(.L_x_2255) ;  /* 0xffffc60000007947 */ /* 0x000fea000383ffff */
.L_x_2181:
[----:B------:R-:W-:Y:S02]  /*1cdf0*/  MOV R3, 0x1 ;  /* 0x0000000100037802 */ /* 0x000fe40000000f00 */
[----:B------:R-:W-:-:S02]  /*1ce00*/  MOV R2, 0x1ce20 ;  /* 0x0001ce2000027802 */ /* 0x000fc40000000f00 */
[----:B--234-:R-:W-:Y:S05]  /*1ce10*/  CALL.REL.NOINC `($__internal_37_$__cuda_sm70_shflsync_up_p) ;  /* 0x0000061000007944 */ /* 0x01cfea0003c00000 */
[----:B------:R-:W-:Y:S05]  /*1ce20*/  BRA `(.L_x_2256) ;  /* 0xffffc6e000007947 */ /* 0x000fea000383ffff */
.L_x_2182:
[----:B------:R-:W-:Y:S02]  /*1ce30*/  MOV R3, 0x2 ;  /* 0x0000000200037802 */ /* 0x000fe40000000f00 */
[----:B------:R-:W-:-:S02]  /*1ce40*/  MOV R2, 0x1ce60 ;  /* 0x0001ce6000027802 */ /* 0x000fc40000000f00 */
[----:B--23--:R-:W-:Y:S05]  /*1ce50*/  CALL.REL.NOINC `($__internal_37_$__cuda_sm70_shflsync_up_p) ;  /* 0x000005d000007944 */ /* 0x00cfea0003c00000 */
        /* <DEDUP_REMOVED lines=24> */
.L_x_2186:
[----:B------:R-:W-:Y:S02]  /*1cfe0*/  MOV R3, 0x1 ;  /* 0x0000000100037802 */ /* 0x000fe40000000f00 */
[----:B------:R-:W-:Y:S02]  /*1cff0*/  MOV R2, 0x1d010 ;  /* 0x0001d01000027802 */ /* 0x000fe40000000f00 */
[----:B------:R-:W-:Y:S05]  /*1d000*/  CALL.REL.NOINC `($__internal_37_$__cuda_sm70_shflsync_up_p) ;  /* 0x0000042000007944 */ /* 0x000fea0003c00000 */
[----:B------:R-:W-:Y:S01]  /*1d010*/  MOV R2, R4 ;  /* 0x0000000400027202 */ /* 0x000fe20000000f00 */
[----:B------:R-:W-:Y:S05]  /*1d020*/  BRA `(.L_x_2258) ;  /* 0xffffc73000007947 */ /* 0x000fea000383ffff */
.L_x_2187:
[----:B------:R-:W-:Y:S02]  /*1d030*/  MOV R3, 0x2 ;  /* 0x0000000200037802 */ /* 0x000fe40000000f00 */
[----:B------:R-:W-:Y:S02]  /*1d040*/  MOV R2, 0x1d060 ;  /* 0x0001d06000027802 */ /* 0x000fe40000000f00 */
        /* <DEDUP_REMOVED lines=25> */
.L_x_2189:
[----:B------:R-:W-:Y:S02]  /*1d1e0*/  SEL R0, RZ, 0x1, P0 ;  /* 0x00000001ff007807 */ /* 0x000fe40000000000 */
[----:B------:R-:W-:Y:S02]  /*1d1f0*/  MOV R2, 0x1d210 ;  /* 0x0001d21000027802 */ /* 0x000fe40000000f00 */
[----:B-1----:R-:W-:Y:S05]  /*1d200*/  CALL.REL.NOINC `($__internal_38_$__cuda_sm70_votesync_ballot) ;  /* 0x0000028000007944 */ /* 0x002fea0003c00000 */
[----:B------:R-:W-:Y:S01]  /*1d210*/  MOV R5, R0 ;  /* 0x0000000000057202 */ /* 0x000fe20000000f00 */
[----:B------:R-:W-:Y:S05]  /*1d220*/  BRA `(.L_x_2260) ;  /* 0xffffc6c000007947 */ /* 0x000fea000383ffff */
.L_x_2190:
[----:B------:R-:W-:Y:S01]  /*1d230*/  IMAD.MOV.U32 R219, RZ, RZ, R6 ;  /* 0x000000ffffdb7224 */ /* 0x000fe200078e0006 */
[----:B------:R-:W-:Y:S01]  /*1d240*/  MOV R2, R0 ;  /* 0x0000000000027202 */ /* 0x000fe20000000f00 */
[----:B------:R-:W-:Y:S01]  /*1d250*/  IMAD.MOV.U32 R220, RZ, RZ, 0x1f ;  /* 0x0000001fffdc7424 */ /* 0x000fe200078e00ff */
[----:B------:R-:W-:Y:S02]  /*1d260*/  MOV R3, 0x1d280 ;  /* 0x0001d28000037802 */ /* 0x000fe40000000f00 */
[----:B-1----:R-:W-:Y:S05]  /*1d270*/  CALL.REL.NOINC `($__internal_36_$__cuda_sm70_shflsync_idx_p) ;  /* 0x0000015000007944 */ /* 0x002fea0003c00000 */
[----:B------:R-:W-:Y:S01]  /*1d280*/  IMAD.MOV.U32 R10, RZ, RZ, R219 ;  /* 0x000000ffff0a7224 */ /* 0x000fe200078e00db */
[----:B------:R-:W-:Y:S01]  /*1d290*/  MOV R2, R0 ;  /* 0x0000000000027202 */ /* 0x000fe20000000f00 */
[----:B------:R-:W-:Y:S01]  /*1d2a0*/  IMAD.MOV.U32 R219, RZ, RZ, R7 ;  /* 0x000000ffffdb7224 */ /* 0x000fe200078e0007 */
[----:B------:R-:W-:-:S02]  /*1d2b0*/  MOV R220, 0x1f ;  /* 0x0000001f00dc7802 */ /* 0x000fc40000000f00 */
[----:B------:R-:W-:Y:S02]  /*1d2c0*/  MOV R3, 0x1d2e0 ;  /* 0x0001d2e000037802 */ /* 0x000fe40000000f00 */
[----:B------:R-:W-:Y:S05]  /*1d2d0*/  CALL.REL.NOINC `($__internal_36_$__cuda_sm70_shflsync_idx_p) ;  /* 0x000000f000007944 */ /* 0x000fea0003c00000 */
[----:B------:R-:W-:Y:S01]  /*1d2e0*/  MOV R7, R219 ;  /* 0x000000db00077202 */ /* 0x000fe20000000f00 */
[----:B------:R-:W-:Y:S05]  /*1d2f0*/  BRA `(.L_x_2261) ;  /* 0xffffc64000007947 */ /* 0x000fea000383ffff */
.L_x_2193:
[----:B------:R-:W-:Y:S01]  /*1d300*/  IMAD.MOV.U32 R219, RZ, RZ, R4 ;  /* 0x000000ffffdb7224 */ /* 0x000fe200078e0004 */
[----:B------:R-:W-:Y:S01]  /*1d310*/  MOV R2, R0 ;  /* 0x0000000000027202 */ /* 0x000fe20000000f00 */
[----:B------:R-:W-:Y:S01]  /*1d320*/  IMAD.MOV.U32 R220, RZ, RZ, 0x1f ;  /* 0x0000001fffdc7424 */ /* 0x000fe200078e00ff */
[----:B------:R-:W-:Y:S02]  /*1d330*/  MOV R3, 0x1d350 ;  /* 0x0001d35000037802 */ /* 0x000fe40000000f00 */
[----:B-1-34-:R-:W-:Y:S05]  /*1d340*/  CALL.REL.NOINC `($__internal_36_$__cuda_sm70_shflsync_idx_p) ;  /* 0x0000008000007944 */ /* 0x01afea0003c00000 */
[----:B------:R-:W-:Y:S01]  /*1d350*/  MOV R11, R219 ;  /* 0x000000db000b7202 */ /* 0x000fe20000000f00 */
[----:B------:R-:W-:Y:S05]  /*1d360*/  BRA `(.L_x_2192) ;  /* 0xffffc63000007947 */ /* 0x000fea000383ffff */
        .weak           $__internal_35_$__cuda_sm70_shflsync_bfly_p
        .type           $__internal_35_$__cuda_sm70_shflsync_bfly_p,@function
        .size           $__internal_35_$__cuda_sm70_shflsync_bfly_p,($__internal_36_$__cuda_sm70_shflsync_idx_p - $__internal_35_$__cuda_sm70_shflsync_bfly_p)
$__internal_35_$__cuda_sm70_shflsync_bfly_p:
[----:B------:R-:W-:Y:S02]  /*1d370*/  MOV R170, 0xffffffff ;  /* 0xffffffff00aa7802 */ /* 0x000fe40000000f00 */
[----:B------:R-:W-:Y:S02]  /*1d380*/  MOV R3, 0x1f ;  /* 0x0000001f00037802 */ /* 0x000fe40000000f00 */
[----:B------:R-:W-:Y:S04]  /*1d390*/  WARPSYNC R170 ;  /* 0x000000aa00007348 */ /* 0x000fe80003800000 */
[----:B------:R1:W2:Y:S02]  /*1d3a0*/  SHFL.BFLY PT, R0, R4, R0, R3 ;  /* 0x0c00000004007389 */ /* 0x0002a400000e0003 */
[----:B-1----:R-:W-:-:S04]  /*1d3b0*/  MOV R3, 0x0 ;  /* 0x0000000000037802 */ /* 0x002fc80000000f00 */
[----:B--2---:R-:W-:Y:S05]  /*1d3c0*/  RET.REL.NODEC R2 `(_ZN7cutlass13device_kernelIN5flash19enable_sm80_to_sm89INS1_16FlashAttnFwdSm80INS1_25CollectiveMainloopFwdSm80ILi8ELi1ELb0EN4cute5tupleIJNS5_1CILi128EEENS7_ILi64EEENS7_ILi256EEEEEELi256ENS_6half_tEfNS_4arch4Sm80ELb0ELb1ELb1ELb1ELb1ELb0ELb1ELb1EEENS1_21CollectiveEpilogueFwdINS6_IJS8_SA_S9_EEENS6_IJNS7_ILi1EEESI_SI_EEESC_SE_Li256ELb1ELb1ELb1ELb0EEENS1_36VarlenDynamicPersistentTileSchedulerILi128ELi64ELi256ELi256ELb1ELb1ELb0ELb1ELb0ELb1EEEEEEEEEvNT_6ParamsE) ;  /* 0xfffe2c3002007950 */ /* 0x004fea0003c3ffff */
        .weak           $__internal_36_$__cuda_sm70_shflsync_idx_p
        .type           $__internal_36_$__cuda_sm70_shflsync_idx_p,@function
        .size           $__internal_36_$__cuda_sm70_shflsync_idx_p,($__internal_37_$__cuda_sm70_shflsync_up_p - $__internal_36_$__cuda_sm70_shflsync_idx_p)
$__internal_36_$__cuda_sm70_shflsync_idx_p:
[----:B------:R-:W-:-:S04]  /*1d3d0*/  MOV R244, 0xffffffff ;  /* 0xffffffff00f47802 */ /* 0x000fc80000000f00 */
[----:B------:R-:W-:Y:S04]  /*1d3e0*/  WARPSYNC R244 ;  /* 0x000000f400007348 */ /* 0x000fe80003800000 */
[----:B------:R1:W2:Y:S02]  /*1d3f0*/  SHFL.IDX PT, R219, R219, R2, R220 ;  /* 0x00000002dbdb7389 */ /* 0x0002a400000e00dc */
[----:B-1----:R-:W-:Y:S02]  /*1d400*/  MOV R2, R3 ;  /* 0x0000000300027202 */ /* 0x002fe40000000f00 */
[----:B------:R-:W-:-:S04]  /*1d410*/  MOV R3, 0x0 ;  /* 0x0000000000037802 */ /* 0x000fc80000000f00 */
[----:B--2---:R-:W-:Y:S05]  /*1d420*/  RET.REL.NODEC R2 `(_ZN7cutlass13device_kernelIN5flash19enable_sm80_to_sm89INS1_16FlashAttnFwdSm80INS1_25CollectiveMainloopFwdSm80ILi8ELi1ELb0EN4cute5tupleIJNS5_1CILi128EEENS7_ILi64EEENS7_ILi256EEEEEELi256ENS_6half_tEfNS_4arch4Sm80ELb0ELb1ELb1ELb1ELb1ELb0ELb1ELb1EEENS1_21CollectiveEpilogueFwdINS6_IJS8_SA_S9_EEENS6_IJNS7_ILi1EEESI_SI_EEESC_SE_Li256ELb1ELb1ELb1ELb0EEENS1_36VarlenDynamicPersistentTileSchedulerILi128ELi64ELi256ELi256ELb1ELb1ELb0ELb1ELb0ELb1EEEEEEEEEvNT_6ParamsE) ;  /* 0xfffe2bd002007950 */ /* 0x004fea0003c3ffff */
        .weak           $__internal_37_$__cuda_sm70_shflsync_up_p
        .type           $__internal_37_$__cuda_sm70_shflsync_up_p,@function
        .size           $__internal_37_$__cuda_sm70_shflsync_up_p,($__internal_38_$__cuda_sm70_votesync_ballot - $__internal_37_$__cuda_sm70_shflsync_up_p)
$__internal_37_$__cuda_sm70_shflsync_up_p:
[----:B------:R-:W-:Y:S02]  /*1d430*/  MOV R4, RZ ;  /* 0x000000ff00047202 */ /* 0x000fe40000000f00 */
[----:B------:R-:W-:-:S04]  /*1d440*/  MOV R10, 0xffffffff ;  /* 0xffffffff000a7802 */ /* 0x000fc80000000f00 */
[----:B------:R-:W-:Y:S04]  /*1d450*/  WARPSYNC R10 ;  /* 0x0000000a00007348 */ /* 0x000fe80003800000 */
[----:B------:R1:W2:Y:S02]  /*1d460*/  SHFL.UP PT, R4, R0, R3, R4 ;  /* 0x0400000300047389 */ /* 0x0002a400000e0004 */
[----:B-1----:R-:W-:-:S04]  /*1d470*/  MOV R3, 0x0 ;  /* 0x0000000000037802 */ /* 0x002fc80000000f00 */
[----:B--2---:R-:W-:Y:S05]  /*1d480*/  RET.REL.NODEC R2 `(_ZN7cutlass13device_kernelIN5flash19enable_sm80_to_sm89INS1_16FlashAttnFwdSm80INS1_25CollectiveMainloopFwdSm80ILi8ELi1ELb0EN4cute5tupleIJNS5_1CILi128EEENS7_ILi64EEENS7_ILi256EEEEEELi256ENS_6half_tEfNS_4arch4Sm80ELb0ELb1ELb1ELb1ELb1ELb0ELb1ELb1EEENS1_21CollectiveEpilogueFwdINS6_IJS8_SA_S9_EEENS6_IJNS7_ILi1EEESI_SI_EEESC_SE_Li256ELb1ELb1ELb1ELb0EEENS1_36VarlenDynamicPersistentTileSchedulerILi128ELi64ELi256ELi256ELb1ELb1ELb0ELb1ELb0ELb1EEEEEEEEEvNT_6ParamsE) ;  /* 0xfffe2b7002007950 */ /* 0x004fea0003c3ffff */
        .weak           $__internal_38_$__cuda_sm70_votesync_ballot
        .type           $__internal_38_$__cuda_sm70_votesync_ballot,@function
        .size           $__internal_38_$__cuda_sm70_votesync_ballot,(.L_x_3276 - $__internal_38_$__cuda_sm70_votesync_ballot)
$__internal_38_$__cuda_sm70_votesync_ballot:
[----:B------:R-:W-:Y:S01]  /*1d490*/  ISETP.NE.U32.AND P0, PT, R0, 0x1, PT ;  /* 0x000000010000780c */ /* 0x000fe20003f05070 */
[----:B------:R-:W-:-:S04]  /*1d4a0*/  IMAD.MOV.U32 R3, RZ, RZ, -0x1 ;  /* 0xffffffffff037424 */ /* 0x000fc800078e00ff */
[----:B------:R-:W-:Y:S08]  /*1d4b0*/  WARPSYNC R3 ;  /* 0x0000000300007348 */ /* 0x000ff00003800000 */
[----:B------:R-:W-:-:S04]  /*1d4c0*/  VOTE.ANY R0, PT, !P0 ;  /* 0x0000000000007806 */ /* 0x000fc800040e0100 */
[----:B------:R-:W-:Y:S01]  /*1d4d0*/  LOP3.LUT R0, R0, R3, RZ, 0xc0, !PT ;  /* 0x0000000300007212 */ /* 0x000fe200078ec0ff */
[----:B------:R-:W-:-:S04]  /*1d4e0*/  IMAD.MOV.U32 R3, RZ, RZ, 0x0 ;  /* 0x00000000ff037424 */ /* 0x000fc800078e00ff */
[----:B------:R-:W-:Y:S05]  /*1d4f0*/  RET.REL.NODEC R2 `(_ZN7cutlass13device_kernelIN5flash19enable_sm80_to_sm89INS1_16FlashAttnFwdSm80INS1_25CollectiveMainloopFwdSm80ILi8ELi1ELb0EN4cute5tupleIJNS5_1CILi128EEENS7_ILi64EEENS7_ILi256EEEEEELi256ENS_6half_tEfNS_4arch4Sm80ELb0ELb1ELb1ELb1ELb1ELb0ELb1ELb1EEENS1_21CollectiveEpilogueFwdINS6_IJS8_SA_S9_EEENS6_IJNS7_ILi1EEESI_SI_EEESC_SE_Li256ELb1ELb1ELb1ELb0EEENS1_36VarlenDynamicPersistentTileSchedulerILi128ELi64ELi256ELi256ELb1ELb1ELb0ELb1ELb0ELb1EEEEEEEEEvNT_6ParamsE) ;  /* 0xfffe2b0002007950 */ /* 0x000fea0003c3ffff */
.L_x_2262:
        /* <DEDUP_REMOVED lines=16> */
.L_x_3276:


//--------------------- .text._ZN7cutlass13device_kernelIN5flash19enable_sm80_to_sm89INS1_16FlashAttnFwdSm80INS1_25CollectiveMainloopFwdSm80ILi8ELi1ELb0EN4cute5tupleIJNS5_1CILi128EEENS7_ILi48EEENS7_ILi256EEEEEELi256ENS_6half_tEfNS_4arch4Sm80ELb0ELb1ELb1ELb1ELb1ELb1ELb1ELb1EEENS1_21CollectiveEpilogueFwdINS6_IJS8_SA_S9_EEENS6_IJNS7_ILi1EEESI_SI_EEESC_SE_Li256ELb1ELb1ELb1ELb0EEENS1_36VarlenDynamicPersistentTileSchedulerILi128ELi48ELi256ELi256ELb1ELb1ELb0ELb1ELb0ELb1EEEEEEEEEvNT_6ParamsE --------------------------
	.section	.text._ZN7cutlass13device_kernelIN5flash19enable_sm80_to_sm89INS1_16FlashAttnFwdSm80INS1_25CollectiveMainloopFwdSm80ILi8ELi1ELb0EN4cute5tupleIJNS5_1CILi128EEENS7_ILi48EEENS7_ILi256EEEEEELi256ENS_6half_tEfNS_4arch4Sm80ELb0ELb1ELb1ELb1ELb1ELb1ELb1ELb1EEENS1_21CollectiveEpilogueFwdINS6_IJS8_SA_S9_EEENS6_IJNS7_ILi1EEESI_SI_EEESC_SE_Li256ELb1ELb1ELb1ELb0EEENS1_36VarlenDynamicPersistentTileSchedulerILi128ELi48ELi256ELi256ELb1ELb1ELb0ELb1ELb0ELb1EEEEEEEEEvNT_6ParamsE,"ax",@progbits
	.sectioninfo	@"SHI_REGISTERS=255"
	.align	128
.text._ZN7cutlass13device_kernelIN5flash19enable_sm80_to_sm89INS1_16FlashAttnFwdSm80INS1_25CollectiveMainloopFwdSm80ILi8ELi1ELb0EN4cute5tupleIJNS5_1CILi128EEENS7_ILi48EEENS7_ILi256EEEEEELi256ENS_6half_tEfNS_4arch4Sm80ELb0ELb1ELb1ELb1ELb1ELb1ELb1ELb1EEENS1_21CollectiveEpilogueFwdINS6_IJS8_SA_S9_EEENS6_IJNS7_ILi1EEESI_SI_EEESC_SE_Li256ELb1ELb1ELb1ELb0EEENS1_36VarlenDynamicPersistentTileSchedulerILi128ELi48ELi256ELi256ELb1ELb1ELb0ELb1ELb0ELb1EEEEEEEEEvNT_6ParamsE:
        .type           _ZN7cutlass13device_kernelIN5flash19enable_sm80_to_sm89INS1_16FlashAttnFwdSm80INS1_25CollectiveMainloopFwdSm80ILi8ELi1ELb0EN4cute5tupleIJNS5_1CILi128EEENS7_ILi48EEENS7_ILi256EEEEEELi256ENS_6half_tEfNS_4arch4Sm80ELb0ELb1ELb1ELb1ELb1ELb1ELb1ELb1EEENS1_21CollectiveEpilogueFwdINS6_IJS8_SA_S9_EEENS6_IJNS7_ILi1EEESI_SI_EEESC_SE_Li256ELb1ELb1ELb1ELb0EEENS1_36VarlenDynamicPersistentTileSchedulerILi128ELi48ELi256ELi256ELb1ELb1ELb0ELb1ELb0ELb1EEEEEEEEEvNT_6ParamsE,@function
        .size           _ZN7cutlass13device_kernelIN5flash19enable_sm80_to_sm89INS1_16FlashAttnFwdSm80INS1_25CollectiveMainloopFwdSm80ILi8ELi1ELb0EN4cute5tupleIJNS5_1CILi128EEENS7_ILi48EEENS7_ILi256EEEEEELi256ENS_6half_tEfNS_4arch4Sm80ELb0ELb1ELb1ELb1ELb1ELb1ELb1ELb1EEENS1_21CollectiveEpilogueFwdINS6_IJS8_SA_S9_EEENS6_IJNS7_ILi1EEESI_SI_EEESC_SE_Li256ELb1ELb1ELb1ELb0EEENS1_36VarlenDynamicPersistentTileSchedulerILi128ELi48ELi256ELi256ELb1ELb1ELb0ELb1ELb0ELb1EEEEEEEEEvNT_6ParamsE,(.L_x_3281 - _ZN7cutlass13device_kernelIN5flash19enable_sm80_to_sm89INS1_16FlashAttnFwdSm80INS1_25CollectiveMainloopFwdSm80ILi8ELi1ELb0EN4cute5tupleIJNS5_1CILi128EEENS7_ILi48EEENS7_ILi256EEEEEELi256ENS_6half_tEfNS_4arch4Sm80ELb0ELb1ELb1ELb1ELb1ELb1ELb1ELb1EEENS1_21CollectiveEpilogueFwdINS6_IJS8_SA_S9_EEENS6_IJNS7_ILi1EEESI_SI_EEESC_SE_Li256ELb1ELb1ELb1ELb0EEENS1_36VarlenDynamicPersistentTileSchedulerILi128ELi48ELi256ELi256ELb1ELb1ELb0ELb1ELb0ELb1EEEEEEEEEvNT_6ParamsE)
        .other          _ZN7cutlass13device_kernelIN5flash19enable_sm80_to_sm89INS1_16FlashAttnFwdSm80INS1_25CollectiveMainloopFwdSm80ILi8ELi1ELb0EN4cute5tupleIJNS5_1CILi128EEENS7_ILi48EEENS7_ILi256EEEEEELi256ENS_6half_tEfNS_4arch4Sm80ELb0ELb1ELb1ELb1ELb1ELb1ELb1ELb1EEENS1_21CollectiveEpilogueFwdINS6_IJS8_SA_S9_EEENS6_IJNS7_ILi1EEESI_SI_EEESC_SE_Li256ELb1ELb1ELb1ELb0EEENS1_36VarlenDynamicPersistentTileSchedulerILi128ELi48ELi256ELi256ELb1ELb1ELb0ELb1ELb0ELb1EEEEEEEEEvNT_6ParamsE,@"STO_CUDA_ENTRY STV_DEFAULT"
_ZN7cutlass13device_kernelIN5flash19enable_sm80_to_sm89INS1_16FlashAttnFwdSm80INS1_25CollectiveMainloopFwdSm80ILi8ELi1ELb0EN4cute5tupleIJNS5_1CILi128EEENS7_ILi48EEENS7_ILi256EEEEEELi256ENS_6half_tEfNS_4arch4Sm80ELb0ELb1ELb1ELb1ELb1ELb1ELb1ELb1EEENS1_21CollectiveEpilogueFwdINS6_IJS8_SA_S9_EEENS6_IJNS7_ILi1EEESI_SI_EEESC_SE_Li256ELb1ELb1ELb1ELb0EEENS1_36VarlenDynamicPersistentTileSchedulerILi128ELi48ELi256ELi256ELb1ELb1ELb0ELb1ELb0ELb1EEEEEEEEEvNT_6ParamsE:
[----:B------:R-:W-:-:S03]  /*0000*/  MOV R1, c[0x0][0x28] ;  /* 0x00000a0000017a02 */ /* 0x000fc60000000f00 */
[----:B------:R-:W1:Y:S01]  /*0010*/  S2R R2, SR_TID.X ;  /* 0x0000000000027919 */ /* 0x000e620000002100 */
[----:B------:R-:W-:Y:S01]  /*0020*/  IADD3 R1, R1, -0x1e8, RZ ;  /* 0xfffffe1801017810 */ /* 0x000fe20007ffe0ff */
[----:B------:R-:W-:-:S03]  /*0030*/  ULDC.64 UR10, c[0x0][0x118] ;  /* 0x00004600000a7ab9 */ /* 0x000fc60000000a00 */
[----:B------:R2:W3:Y:S01]  /*0040*/  R2UR UR4, R1 ;  /* 0x00000000010473c2 */ /* 0x0004e200000e0000 */
[----:B-1----:R-:W-:-:S06]  /*0050*/  SHF.R.U32.HI R0, RZ, 0x5, R2 ;  /* 0x00000005ff007819 */ /* 0x002fcc0000011602 */
[----:B------:R-:W1:Y:S02]  /*0060*/  SHFL.IDX PT, R0, R0, RZ, 0x1f ;  /* 0x00001fff00007589 */ /* 0x000e6400000e0000 */
[----:B-1----:R-:W1:Y:S02]  /*0070*/  R2UR UR8, R0 ;  /* 0x00000000000873c2 */ /* 0x002e6400000e0000 */
[----:B-1----:R-:W-:-:S13]  /*0080*/  ISETP.NE.AND P0, PT, RZ, UR8, PT ;  /* 0x00000008ff007c0c */ /* 0x002fda000bf05270 */
[----:B------:R-:W-:Y:S06]  /*0090*/  @P0 BAR.SYNC.DEFER_BLOCKING 0x5, 0x100 ;  /* 0x0144000000000b1d */ /* 0x000fec0000010000 */
[----:B------:R-:W1:Y:S02]  /*00a0*/  @P0 LDS.128 R4, [0x20080] ;  /* 0x02008000ff040984 */ /* 0x000e640000000c00 */
[----:B-1----:R-:W-:Y:S02]  /*00b0*/  @P0 IMAD.MOV.U32 R0, RZ, RZ, R4 ;  /* 0x000000ffff000224 */ /* 0x002fe400078e0004 */
[----:B------:R2:W-:Y:S01]  /*00c0*/  @P0 STL [R1+0x15c], R5 ;  /* 0x00015c0501000387 */ /* 0x0005e20000100800 */
[----:B------:R-:W-:-:S02]  /*00d0*/  @P0 IMAD.MOV.U32 R4, RZ, RZ, R7 ;  /* 0x000000ffff040224 */ /* 0x000fc400078e0007 */
[----:B------:R-:W-:Y:S01]  /*00e0*/  @P0 IMAD.MOV.U32 R3, RZ, RZ, R6 ;  /* 0x000000ffff030224 */ /* 0x000fe200078e0006 */
[----:B------:R2:W-:Y:S04]  /*00f0*/  @P0 STL [R1+0xd4], R0 ;  /* 0x0000d40001000387 */ /* 0x0005e80000100800 */
[----:B------:R2:W-:Y:S04]  /*0100*/  @P0 STL [R1+0xac], R4 ;  /* 0x0000ac0401000387 */ /* 0x0005e80000100800 */
[----:B------:R2:W-:Y:S04]  /*0110*/  @P0 STL [R1+0xa8], R3 ;  /* 0x0000a80301000387 */ /* 0x0005e80000100800 */
[----:B------:R-:W-:Y:S06]  /*0120*/  @P0 BAR.ARV 0x4, 0x100 ;  /* 0x0104000000000b1d */ /* 0x000fec0000002000 */
[----:B------:R-:W-:Y:S05]  /*0130*/  @P0 BRA `(.L_x_2263) ;  /* 0x0000101000000947 */ /* 0x000fea0003800000 */
[----:B---3--:R-:W-:Y:S01]  /*0140*/  LOP3.LUT R13, R2, 0x1f, RZ, 0xc0, !PT ;  /* 0x0000001f020d7812 */ /* 0x008fe200078ec0ff */
[----:B------:R-:W-:-:S03]  /*0150*/  CS2R R8, SRZ ;  /* 0x0000000000087805 */ /* 0x000fc6000001ff00 */
[----:B------:R-:W-:-:S04]  /*0160*/  ISETP.NE.AND P6, PT, R13, 0x1f, PT ;  /* 0x0000001f0d00780c */ /* 0x000fc80003fc5270 */
[----:B------:R-:W-:-:S13]  /*0170*/  ISETP.GE.OR P0, PT, R13, c[0x0][0x53c], !P6 ;  /* 0x00014f000d007a0c */ /* 0x000fda0007706670 */
[----:B--2---:R-:W-:Y:S02]  /*0180*/  @!P0 IMAD.MOV.U32 R4, RZ, RZ, 0x4 ;  /* 0x00000004ff048424 */ /* 0x004fe400078e00ff */
        /* <DEDUP_REMOVED lines=34> */
[----:B------:R-:W-:-:S03]  /*03b0*/  MOV R6, RZ ;  /* 0x000000ff00067202 */ /* 0x000fc60000000f00 */
.L_x_2268:
[----:B------:R-:W-:Y:S01]  /*03c0*/  IMAD.MOV.U32 R2, RZ, RZ, c[0x0][0x53c] ;  /* 0x00014f00ff027624 */ /* 0x000fe200078e00ff */
[----:B------:R-:W-:-:S04]  /*03d0*/  IADD3 R0, R6, 0x1f, RZ ;  /* 0x0000001f06007810 */ /* 0x000fc80007ffe0ff */
[----:B------:R1:W-:Y:S01]  /*03e0*/  STL [R1+0xac], R2 ;  /* 0x0000ac0201007387 */ /* 0x0003e20000100800 */
[----:B------:R-:W-:-:S13]  /*03f0*/  ISETP.GE.AND P0, PT, R0, c[0x0][0x53c], PT ;  /* 0x00014f0000007a0c */ /* 0x000fda0003f06270 */
[----:B------:R-:W-:Y:S05]  /*0400*/  @P0 BRA `(.L_x_2265) ;  /* 0x00000c4000000947 */ /* 0x000fea0003800000 */
[----:B------:R-:W-:Y:S01]  /*0410*/  MOV R6, R0 ;  /* 0x0000000000067202 */ /* 0x000fe20000000f00 */
[----:B------:R-:W-:-:S03]  /*0420*/  CS2R R8, SRZ ;  /* 0x0000000000087805 */ /* 0x000fc6000001ff00 */
[----:B------:R-:W-:-:S04]  /*0430*/  IADD3 R0, R13, R6, RZ ;  /* 0x000000060d007210 */ /* 0x000fc80007ffe0ff */
        /* <DEDUP_REMOVED lines=10> */
.L_x_2512:
        /* <DEDUP_REMOVED lines=16> */
.L_x_2513:
[----:B--2---:R-:W-:-:S05]  /*05e0*/  IMAD R0, R0, c[0x0][0x538], RZ ;  /* 0x00014e0000007a24 */ /* 0x004fca00078e02ff */
[----:B------:R-:W-:-:S04]  /*05f0*/  IADD3 R7, R0, R7, RZ ;  /* 0x0000000700077210 */ /* 0x000fc80007ffe0ff */
[----:B------:R-:W-:-:S13]  /*0600*/  ISETP.GT.AND P0, PT, R7, UR5, PT ;  /* 0x0000000507007c0c */ /* 0x000fda000bf04270 */
[----:B-1----:R-:W-:Y:S05]  /*0610*/  @!P0 BRA `(.L_x_2268) ;  /* 0xfffffda000008947 */ /* 0x002fea000383ffff */
.L_x_2264:
[----:B------:R-:W-:-:S05]  /*0620*/  IADD3 R10, -R0, R7, RZ ;  /* 0x00000007000a7210 */ /* 0x000fca0007ffe1ff */
[----:B------:R-:W-:-:S05]  /*0630*/  IMAD R0, R4, c[0x0][0x538], R10 ;  /* 0x00014e0004007a24 */ /* 0x000fca00078e020a */
[----:B------:R-:W-:Y:S01]  /*0640*/  ISETP.GT.AND P0, PT, R0, UR5, PT ;  /* 0x0000000500007c0c */ /* 0x000fe2000bf04270 */
[----:B------:R-:W-:-:S12]  /*0650*/  BRA.DIV ~URZ, `(.L_x_2269) ;  /* 0x0001fca27f007947 */ /* 0x000fd8000b800000 */
[----:B------:R-:W-:-:S04]  /*0660*/  VOTE.ANY R7, PT, !P0 ;  /* 0x0000000000077806 */ /* 0x000fc800040e0100 */
.L_x_2514:
[----:B------:R-:W1:Y:S02]  /*0670*/  POPC R0, R7 ;  /* 0x0000000700007309 */ /* 0x000e640000000000 */
[----:B-1----:R-:W-:-:S05]  /*0680*/  IADD3 R2, R0, R6, RZ ;  /* 0x0000000600027210 */ /* 0x002fca0007ffe0ff */
[----:B------:R1:W-:Y:S01]  /*0690*/  STL [R1+0xac], R2 ;  /* 0x0000ac0201007387 */ /* 0x0003e20000100800 */
[----:B------:R-:W-:Y:S05]  /*06a0*/  BRA.DIV ~URZ, `(.L_x_2270) ;  /* 0x0001fca27f007947 */ /* 0x000fea000b800000 */
[----:B------:R2:W3:Y:S01]  /*06b0*/  SHFL.IDX PT, R12, R9, R0, 0x1f ;  /* 0x00001f00090c7589 */ /* 0x0004e200000e0000 */
[----:B------:R-:W-:-:S03]  /*06c0*/  MOV R5, RZ ;  /* 0x000000ff00057202 */ /* 0x000fc60000000f00 */
[----:B------:R2:W4:Y:S04]  /*06d0*/  SHFL.IDX PT, R9, R8, R0, 0x1f ;  /* 0x00001f0008097589 */ /* 0x00052800000e0000 */
.L_x_2515:
[----:B------:R-:W-:Y:S01]  /*06e0*/  ISETP.NE.AND P0, PT, R7, RZ, PT ;  /* 0x000000ff0700720c */ /* 0x000fe20003f05270 */
[----:B------:R-:W-:-:S12]  /*06f0*/  BSSY B0, `(.L_x_2271) ;  /* 0x0000005000007945 */ /* 0x000fd80003800000 */
[----:B------:R-:W-:Y:S05]  /*0700*/  @!P0 BRA `(.L_x_2272) ;  /* 0x0000003000008947 */ /* 0x000fea0003800000 */
[----:B--2---:R-:W-:Y:S01]  /*0710*/  IADD3 R0, R0, -0x1, RZ ;  /* 0xffffffff00007810 */ /* 0x004fe20007ffe0ff */
[----:B------:R-:W-:Y:S05]  /*0720*/  BRA.DIV ~URZ, `(.L_x_2273) ;  /* 0x0001fd027f007947 */ /* 0x000fea000b800000 */
[----:B------:R2:W1:Y:S02]  /*0730*/  SHFL.IDX PT, R5, R4, R0, 0x1f ;  /* 0x00001f0004057589 */ /* 0x00046400000e0000 */
.L_x_2272:
[----:B------:R-:W-:Y:S05]  /*0740*/  BSYNC B0 ;  /* 0x0000000000007941 */ /* 0x000fea0003800000 */
.L_x_2271:
        /* <DEDUP_REMOVED lines=35> */
[----:B------:R-:W-:Y:S02]  /*0980*/  @P2 IADD3 R2, R2, 0x1, RZ ;  /* 0x0000000102022810 */ /* 0x000fe40007ffe0ff */
[----:B-1----:R-:W-:-:S03]  /*0990*/  IADD3 R0, RZ, -R3, RZ ;  /* 0x80000003ff007210 */ /* 0x002fc60007ffe0ff */
[----:B------:R-:W-:Y:S01]  /*09a0*/  IMAD.MOV.U32 R4, RZ, RZ, R2 ;  /* 0x000000ffff047224 */ /* 0x000fe200078e0002 */
[----:B------:R-:W-:-:S03]  /*09b0*/  MOV R2, RZ ;  /* 0x000000ff00027202 */ /* 0x000fc60000000f00 */
[----:B------:R-:W-:Y:S01]  /*09c0*/  @!P1 IMAD.MOV R4, RZ, RZ, -R4 ;  /* 0x000000ffff049224 */ /* 0x000fe200078e0a04 */
[----:B------:R-:W-:Y:S01]  /*09d0*/  @!P0 LOP3.LUT R4, RZ, R12, RZ, 0x33, !PT ;  /* 0x0000000cff048212 */ /* 0x000fe200078e33ff */
[----:B------:R-:W-:Y:S01]  /*09e0*/  IMAD.MOV.U32 R5, RZ, RZ, R0 ;  /* 0x000000ffff057224 */ /* 0x000fe200078e0000 */
[----:B------:R-:W-:Y:S02]  /*09f0*/  IABS R0, R9 ;  /* 0x0000000900007213 */ /* 0x000fe40000000000 */
[----:B------:R-:W-:Y:S01]  /*0a00*/  IABS R7, R4 ;  /* 0x0000000400077213 */ /* 0x000fe20000000000 */
[----:B------:R-:W-:Y:S02]  /*0a10*/  IMAD R5, R5, R8, RZ ;  /* 0x0000000805057224 */ /* 0x000fe400078e02ff */
[----:B------:R-:W-:Y:S02]  /*0a20*/  IMAD.MOV R6, RZ, RZ, -R0 ;  /* 0x000000ffff067224 */ /* 0x000fe400078e0a00 */
        /* <DEDUP_REMOVED lines=23> */
.L_x_2275:
        /* <DEDUP_REMOVED lines=12> */
[----:B-1----:R-:W-:Y:S02]  /*0c60*/  IMAD.MOV R0, RZ, RZ, -R3 ;  /* 0x000000ffff007224 */ /* 0x002fe400078e0a03 */
[----:B------:R-:W-:Y:S02]  /*0c70*/  IMAD.MOV.U32 R2, RZ, RZ, RZ ;  /* 0x000000ffff027224 */ /* 0x000fe400078e00ff */
[----:B------:R-:W-:Y:S01]  /*0c80*/  IMAD.MOV.U32 R4, RZ, RZ, R0 ;  /* 0x000000ffff047224 */ /* 0x000fe200078e0000 */
[----:B------:R-:W-:-:S03]  /*0c90*/  IABS R0, R11 ;  /* 0x0000000b00007213 */ /* 0x000fc60000000000 */
[----:B------:R-:W-:Y:S01]  /*0ca0*/  IMAD R4, R4, R6, RZ ;  /* 0x0000000604047224 */ /* 0x000fe200078e02ff */
[----:B------:R-:W-:-:S03]  /*0cb0*/  MOV R5, R0 ;  /* 0x0000000000057202 */ /* 0x000fc60000000f00 */
        /* <DEDUP_REMOVED lines=15> */
[----:B------:R-:W-:Y:S02]  /*0db0*/  IMAD R10, R7, R4, RZ ;  /* 0x00000004070a7224 */ /* 0x000fe400078e02ff */
[----:B------:R-:W-:-:S03]  /*0dc0*/  IMAD.MOV R4, RZ, RZ, -R4 ;  /* 0x000000ffff047224 */ /* 0x000fc600078e0a04 */
[----:B------:R-:W-:Y:S01]  /*0dd0*/  IADD3 R0, -R10, c[0x0][0x538], RZ ;  /* 0x00014e000a007a10 */ /* 0x000fe20007ffe1ff */
[----:B------:R-:W-:-:S03]  /*0de0*/  IMAD R8, R9, R4, R11 ;  /* 0x0000000409087224 */ /* 0x000fc600078e020b */
[----:B------:R-:W-:-:S04]  /*0df0*/  IMNMX R6, R7, R0, PT ;  /* 0x0000000007067217 */ /* 0x000fc80003800200 */
[-C--:B------:R-:W-:Y:S02]  /*0e00*/  IABS R0, R6.reuse ;  /* 0x0000000600007213 */ /* 0x080fe40000000000 */
[----:B------:R-:W-:-:S03]  /*0e10*/  IABS R9, R6 ;  /* 0x0000000600097213 */ /* 0x000fc60000000000 */
[----:B------:R-:W-:-:S04]  /*0e20*/  IMAD.MOV.U32 R5, RZ, RZ, R0 ;  /* 0x000000ffff057224 */ /* 0x000fc800078e0000 */
[----:B------:R-:W1:Y:S08]  /*0e30*/  I2F.RP R2, R5 ;  /* 0x0000000500027306 */ /* 0x000e700000209400 */
[----:B-1----:R-:W1:Y:S02]  /*0e40*/  MUFU.RCP R2, R2 ;  /* 0x0000000200027308 */ /* 0x002e640000001000 */
[----:B-1----:R-:W-:-:S06]  /*0e50*/  IADD3 R2, R2, 0xffffffe, RZ ;  /* 0x0ffffffe02027810 */ /* 0x002fcc0007ffe0ff */
[----:B------:R-:W1:Y:S02]  /*0e60*/  F2I.FTZ.U32.TRUNC.NTZ R3, R2 ;  /* 0x0000000200037305 */ /* 0x000e64000021f000 */
[----:B-1----:R-:W-:Y:S01]  /*0e70*/  IADD3 R0, RZ, -R3, RZ ;  /* 0x80000003ff007210 */ /* 0x002fe20007ffe0ff */
[----:B------:R-:W-:-:S04]  /*0e80*/  IMAD.MOV.U32 R2, RZ, RZ, RZ ;  /* 0x000000ffff027224 */ /* 0x000fc800078e00ff */
[----:B------:R-:W-:Y:S01]  /*0e90*/  IMAD.MOV.U32 R7, RZ, RZ, R0 ;  /* 0x000000ffff077224 */ /* 0x000fe200078e0000 */
[----:B------:R-:W-:-:S03]  /*0ea0*/  IABS R0, R8 ;  /* 0x0000000800007213 */ /* 0x000fc60000000000 */
[----:B------:R-:W-:Y:S02]  /*0eb0*/  IMAD R7, R7, R5, RZ ;  /* 0x0000000507077224 */ /* 0x000fe400078e02ff */
        /* <DEDUP_REMOVED lines=20> */
.L_x_2276:
[----:B------:R-:W-:Y:S05]  /*1000*/  BSYNC B0 ;  /* 0x0000000000007941 */ /* 0x000fea0003800000 */
.L_x_2274:
[----:B------:R-:W-:-:S04]  /*1010*/  LOP3.LUT R0, RZ, R0, RZ, 0x33, !PT ;  /* 0x00000000ff007212 */ /* 0x000fc800078e33ff */
[----:B------:R-:W-:-:S05]  /*1020*/  IADD3 R0, R0, R12, RZ ;  /* 0x0000000c00007210 */ /* 0x000fca0007ffe0ff */
[----:B------:R2:W-:Y:S01]  /*1030*/  STL [R1+0x15c], R0 ;  /* 0x00015c0001007387 */ /* 0x0005e20000100800 */
[----:B------:R-:W-:Y:S05]  /*1040*/  BRA `(.L_x_2277) ;  /* 0x0000004000007947 */ /* 0x000fea0003800000 */
.L_x_2265:
[----:B------:R-:W-:Y:S01]  /*1050*/  MOV R0, UR5 ;  /* 0x0000000500007c02 */ /* 0x000fe20008000f00 */
[----:B------:R2:W-:Y:S04]  /*1060*/  STL [R1+0x15c], RZ ;  /* 0x00015cff01007387 */ /* 0x0005e80000100800 */
[----:B------:R2:W-:Y:S04]  /*1070*/  STL [R1+0xd4], R0 ;  /* 0x0000d40001007387 */ /* 0x0005e80000100800 */
[----:B------:R2:W-:Y:S02]  /*1080*/  STL [R1+0xa8], RZ ;  /* 0x0000a8ff01007387 */ /* 0x0005e40000100800 */
.L_x_2277:
[----:B------:R-:W3:Y:S04]  /*1090*/  LDL R4, [R1+0x15c] ;  /* 0x00015c0001047983 */ /* 0x000ee80000100800 */
[----:B--2---:R-:W2:Y:S04]  /*10a0*/  LDL R0, [R1+0xd4] ;  /* 0x0000d40001007983 */ /* 0x004ea80000100800 */
[----:B------:R-:W4:Y:S04]  /*10b0*/  LDL R3, [R1+0xa8] ;  /* 0x0000a80001037983 */ /* 0x000f280000100800 */
[----:B-1----:R-:W5:Y:S01]  /*10c0*/  LDL R2, [R1+0xac] ;  /* 0x0000ac0001027983 */ /* 0x002f620000100800 */
[----:B------:R-:W-:Y:S01]  /*10d0*/  ISETP.NE.AND P0, PT, R13, RZ, PT ;  /* 0x000000ff0d00720c */ /* 0x000fe20003f05270 */
[----:B------:R-:W-:Y:S01]  /*10e0*/  WARPSYNC 0xffffffff ;  /* 0xffffffff00007948 */ /* 0x000fe20003800000 */
[----:B---3--:R-:W-:Y:S01]  /*10f0*/  IMAD.MOV.U32 R5, RZ, RZ, R4 ;  /* 0x000000ffff057224 */ /* 0x008fe200078e0004 */
[----:B--2---:R-:W-:Y:S01]  /*1100*/  MOV R4, R0 ;  /* 0x0000000000047202 */ /* 0x004fe20000000f00 */
[----:B----4-:R-:W-:Y:S01]  /*1110*/  IMAD.MOV.U32 R6, RZ, RZ, R3 ;  /* 0x000000ffff067224 */ /* 0x010fe200078e0003 */
[----:B-----5:R-:W-:-:S08]  /*1120*/  MOV R7, R2 ;  /* 0x0000000200077202 */ /* 0x020fd00000000f00 */
[----:B------:R1:W-:Y:S04]  /*1130*/  @!P0 STS.128 [0x20080], R4 ;  /* 0x02008004ff008388 */ /* 0x0003e80000000c00 */
[----:B------:R-:W-:Y:S06]  /*1140*/  BAR.ARV 0x5, 0x100 ;  /* 0x0144000000007b1d */ /* 0x000fec0000002000 */
.L_x_2263:
[----:B--23--:R-:W2:Y:S02]  /*1150*/  LDL R0, [R1+0xac] ;  /* 0x0000ac0001007983 */ /* 0x00cea40000100800 */
[----:B--2---:R-:W-:-:S13]  /*1160*/  ISETP.GE.AND P0, PT, R0, c[0x0][0x53c], PT ;  /* 0x00014f0000007a0c */ /* 0x004fda0003f06270 */
[----:B------:R-:W-:Y:S05]  /*1170*/  @P0 EXIT ;  /* 0x000000000000094d */ /* 0x000fea0003800000 */
[----:B------:R-:W2:Y:S01]  /*1180*/  S2R R18, SR_TID.X ;  /* 0x0000000000127919 */ /* 0x000ea20000002100 */
[----:B------:R-:W-:Y:S01]  /*1190*/  IMAD.MOV.U32 R194, RZ, RZ, 0x20 ;  /* 0x00000020ffc27424 */ /* 0x000fe200078e00ff */
[----:B------:R-:W-:Y:S01]  /*11a0*/  ULDC UR7, c[0x0][0x20] ;  /* 0x0000080000077ab9 */ /* 0x000fe20000000800 */
[----:B------:R-:W-:Y:S01]  /*11b0*/  IMAD.MOV.U32 R195, RZ, RZ, 0x40 ;  /* 0x00000040ffc37424 */ /* 0x000fe200078e00ff */
[----:B------:R-:W-:Y:S02]  /*11c0*/  UIADD3 UR7, UP0, UR4, UR7, URZ ;  /* 0x0000000704077290 */ /* 0x000fe4000ff1e03f */
[----:B------:R-:W-:Y:S02]  /*11d0*/  ULDC UR6, c[0x0][0x24] ;  /* 0x0000090000067ab9 */ /* 0x000fe40000000800 */
[----:B------:R-:W-:Y:S01]  /*11e0*/  UIADD3.X UR6, URZ, UR6, URZ, UP0, !UPT ;  /* 0x000000063f067290 */ /* 0x000fe200087fe43f */
[----:B--2---:R-:W-:-:S04]  /*11f0*/  SHF.R.S32.HI R12, RZ, 0x1f, R18 ;  /* 0x0000001fff0c7819 */ /* 0x004fc80000011412 */
[CC--:B------:R-:W-:Y:S02]  /*1200*/  LEA.HI R3, R12.reuse, R18.reuse, RZ, 0x4 ;  /* 0x000000120c037211 */ /* 0x0c0fe400078f20ff */
[----:B-1----:R-:W-:Y:S02]  /*1210*/  LEA.HI R6, R12, R18, RZ, 0x2 ;  /* 0x000000120c067211 */ /* 0x002fe400078f10ff */
        /* <DEDUP_REMOVED lines=12> */
[C---:B------:R-:W-:Y:S01]  /*12e0*/  LOP3.LUT R3, R193.reuse, 0xfffffff8, RZ, 0xc0, !PT ;  /* 0xfffffff8c1037812 */ /* 0x040fe200078ec0ff */
[----:B------:R-:W-:Y:S01]  /*12f0*/  IMAD.SHL.U32 R193, R193, 0x40, RZ ;  /* 0x00000040c1c17824 */ /* 0x000fe200078e00ff */
[CC--:B------:R-:W-:Y:S01]  /*1300*/  LEA.HI R5, R12.reuse, R18.reuse, RZ, 0x5 ;  /* 0x000000120c057211 */ /* 0x0c0fe200078f28ff */
[----:B------:R-:W-:Y:S01]  /*1310*/  IMAD.IADD R0, R7, 0x1, -R4 ;  /* 0x0000000107007824 */ /* 0x000fe200078e0a04 */
[----:B------:R-:W-:Y:S01]  /*1320*/  LEA.HI R145, R12, R18, RZ, 0x3 ;  /* 0x000000120c917211 */ /* 0x000fe200078f18ff */
[----:B------:R-:W-:Y:S01]  /*1330*/  IMAD.IADD R8, R2, 0x1, -R3 ;  /* 0x0000000102087824 */ /* 0x000fe200078e0a03 */
[--C-:B------:R-:W-:Y:S02]  /*1340*/  SHF.R.S32.HI R7, RZ, 0x5, R5.reuse ;  /* 0x00000005ff077819 */ /* 0x100fe40000011405 */
[----:B------:R-:W-:Y:S02]  /*1350*/  SHF.R.S32.HI R4, RZ, 0x1f, R5 ;  /* 0x0000001fff047819 */ /* 0x000fe40000011405 */
[----:B------:R-:W-:-:S02]  /*1360*/  LOP3.LUT R2, R6, 0xfffffffc, RZ, 0xc0, !PT ;  /* 0xfffffffc06027812 */ /* 0x000fc400078ec0ff */
[----:B------:R-:W-:Y:S02]  /*1370*/  LOP3.LUT R146, R145, 0xfffffff8, RZ, 0xc0, !PT ;  /* 0xfffffff891927812 */ /* 0x000fe400078ec0ff */
[----:B------:R-:W-:Y:S01]  /*1380*/  LEA.HI R4, R4, R7, RZ, 0x3 ;  /* 0x0000000704047211 */ /* 0x000fe200078f18ff */
[C---:B------:R-:W-:Y:S01]  /*1390*/  IMAD.IADD R2, R18.reuse, 0x1, -R2 ;  /* 0x0000000112027824 */ /* 0x040fe200078e0a02 */
[----:B------:R-:W-:Y:S01]  /*13a0*/  LOP3.LUT R5, R5, 0xffffffe0, RZ, 0xc0, !PT ;  /* 0xffffffe005057812 */ /* 0x000fe200078ec0ff */
[----:B------:R-:W-:Y:S01]  /*13b0*/  IMAD.IADD R146, R18, 0x1, -R146 ;  /* 0x0000000112927824 */ /* 0x000fe200078e0a92 */
[----:B------:R-:W-:Y:S02]  /*13c0*/  LOP3.LUT R4, R4, 0xffffff8, RZ, 0xc0, !PT ;  /* 0x0ffffff804047812 */ /* 0x000fe400078ec0ff */
[----:B------:R-:W-:Y:S01]  /*13d0*/  LEA.HI R6, R2, R2, RZ, 0x1 ;  /* 0x0000000202067211 */ /* 0x000fe200078f08ff */
[----:B------:R-:W-:Y:S01]  /*13e0*/  IMAD.SHL.U32 R3, R146, 0x40, RZ ;  /* 0x0000004092037824 */ /* 0x000fe200078e00ff */
[----:B------:R-:W-:Y:S01]  /*13f0*/  LOP3.LUT P3, RZ, R0, 0x2, RZ, 0xc0, !PT ;  /* 0x0000000200ff7812 */ /* 0x000fe2000786c0ff */
[----:B------:R-:W-:Y:S01]  /*1400*/  IMAD.IADD R9, R7, 0x1, -R4 ;  /* 0x0000000107097824 */ /* 0x000fe200078e0a04 */
[----:B------:R-:W-:Y:S01]  /*1410*/  LOP3.LUT R4, R6, 0x1ffffffe, RZ, 0xc0, !PT ;  /* 0x1ffffffe06047812 */ /* 0x000fe200078ec0ff */
[----:B------:R-:W-:Y:S01]  /*1420*/  IMAD.IADD R17, R18, 0x1, -R5 ;  /* 0x0000000112117824 */ /* 0x000fe200078e0a05 */
[----:B------:R-:W-:Y:S01]  /*1430*/  LOP3.LUT R3, R3, 0x1c0, RZ, 0xc0, !PT ;  /* 0x000001c003037812 */ /* 0x000fe200078ec0ff */
[----:B------:R-:W-:Y:S01]  /*1440*/  IMAD.SHL.U32 R7, R7, 0x400, RZ ;  /* 0x0000040007077824 */ /* 0x000fe200078e00ff */
[----:B------:R-:W-:Y:S01]  /*1450*/  LOP3.LUT P0, RZ, R0, 0x4, RZ, 0xc0, !PT ;  /* 0x0000000400ff7812 */ /* 0x000fe2000780c0ff */
[C---:B------:R-:W-:Y:S01]  /*1460*/  IMAD.IADD R13, R2.reuse, 0x1, -R4 ;  /* 0x00000001020d7824 */ /* 0x040fe200078e0a04 */
[----:B------:R-:W-:Y:S01]  /*1470*/  LOP3.LUT R5, R3, 0x8, R145, 0xf8, !PT ;  /* 0x0000000803057812 */ /* 0x000fe200078ef891 */
[----:B------:R-:W-:Y:S01]  /*1480*/  IMAD R6, R2, 0x2, R7 ;  /* 0x0000000202067824 */ /* 0x000fe200078e0207 */
[----:B------:R-:W-:Y:S01]  /*1490*/  SHF.R.U32.HI R3, RZ, 0x3, R3 ;  /* 0x00000003ff037819 */ /* 0x000fe20000011603 */
[----:B------:R-:W-:Y:S01]  /*14a0*/  IMAD.SHL.U32 R2, R0, 0x40, RZ ;  /* 0x0000004000027824 */ /* 0x000fe200078e00ff */
[----:B------:R-:W-:Y:S01]  /*14b0*/  SHF.R.S32.HI R10, RZ, 0x1f, R17 ;  /* 0x0000001fff0a7819 */ /* 0x000fe20000011411 */
[----:B------:R-:W-:Y:S01]  /*14c0*/  IMAD.SHL.U32 R4, R11, 0x8, RZ ;  /* 0x000000080b047824 */ /* 0x000fe200078e00ff */
[----:B------:R-:W-:Y:S01]  /*14d0*/  LOP3.LUT R192, R5, R3, RZ, 0x3c, !PT ;  /* 0x0000000305c07212 */ /* 0x000fe200078e3cff */
[----:B------:R-:W-:Y:S01]  /*14e0*/  IMAD.SHL.U32 R140, R146, 0x8, RZ ;  /* 0x00000008928c7824 */ /* 0x000fe200078e00ff */
[----:B------:R-:W-:Y:S01]  /*14f0*/  LEA.HI R10, R10, R17, RZ, 0x2 ;  /* 0x000000110a0a7211 */ /* 0x000fe200078f10ff */
[----:B------:R-:W-:Y:S01]  /*1500*/  IMAD.SHL.U32 R142, R146, 0x4, RZ ;  /* 0x00000004928e7824 */ /* 0x000fe200078e00ff */
[----:B------:R-:W-:Y:S01]  /*1510*/  LOP3.LUT R5, R0, 0x1, RZ, 0xc0, !PT ;  /* 0x0000000100057812 */ /* 0x000fe200078ec0ff */
[----:B------:R-:W-:Y:S01]  /*1520*/  IMAD.SHL.U32 R0, R8, 0x40, RZ ;  /* 0x0000004008007824 */ /* 0x000fe200078e00ff */
[----:B------:R-:W-:Y:S01]  /*1530*/  LOP3.LUT R2, R2, 0x1c0, RZ, 0xc0, !PT ;  /* 0x000001c002027812 */ /* 0x000fe200078ec0ff */
[----:B------:R-:W-:Y:S01]  /*1540*/  IMAD R192, R11, 0x200, R192 ;  /* 0x000002000bc07824 */ /* 0x000fe200078e02c0 */
[----:B------:R-:W-:-:S02]  /*1550*/  SHF.R.S32.HI R3, RZ, 0x2, R10 ;  /* 0x00000002ff037819 */ /* 0x000fc4000001140a */
[----:B------:R-:W-:Y:S02]  /*1560*/  LEA.HI R2, R2, R2, RZ, 0x1d ;  /* 0x0000000202027211 */ /* 0x000fe400078fe8ff */
[----:B------:R-:W-:Y:S01]  /*1570*/  LOP3.LUT R0, R0, 0x1c0, RZ, 0xc0, !PT ;  /* 0x000001c000007812 */ /* 0x000fe200078ec0ff */
[----:B------:R-:W-:Y:S01]  /*1580*/  IMAD R16, R9, 0x10, R3 ;  /* 0x0000001009107824 */ /* 0x000fe200078e0203 */
[----:B------:R-:W-:Y:S01]  /*1590*/  ISETP.NE.U32.AND P4, PT, R5, 0x1, PT ;  /* 0x000000010500780c */ /* 0x000fe20003f85070 */
[----:B------:R-:W-:Y:S01]  /*15a0*/  IMAD.IADD R3, R6, 0x1, R2 ;  /* 0x0000000106037824 */ /* 0x000fe200078e0202 */
[----:B------:R-:W-:Y:S02]  /*15b0*/  LOP3.LUT R2, R0, 0x8, R4, 0xf8, !PT ;  /* 0x0000000800027812 */ /* 0x000fe400078ef804 */
[----:B------:R-:W-:Y:S01]  /*15c0*/  SHF.R.U32.HI R0, RZ, 0x3, R0 ;  /* 0x00000003ff007819 */ /* 0x000fe20000011600 */
[----:B------:R-:W-:Y:S01]  /*15d0*/  IMAD.SHL.U32 R15, R3, 0x2, RZ ;  /* 0x00000002030f7824 */ /* 0x000fe200078e00ff */
[----:B------:R-:W-:Y:S01]  /*15e0*/  LOP3.LUT R193, R193, 0xfffffe00, RZ, 0xc0, !PT ;  /* 0xfffffe00c1c17812 */ /* 0x000fe200078ec0ff */
[----:B------:R-:W-:Y:S01]  /*15f0*/  STL [R1+0x1e0], R16 ;  /* 0x0001e01001007387 */ /* 0x000fe20000100800 */
[----:B------:R-:W-:-:S02]  /*1600*/  LOP3.LUT R0, R2, R0, RZ, 0x3c, !PT ;  /* 0x0000000002007212 */ /* 0x000fc400078e3cff */
[----:B------:R-:W-:Y:S01]  /*1610*/  SHF.R.S32.HI R145, RZ, 0x3, R145 ;  /* 0x00000003ff917819 */ /* 0x000fe20000011491 */
[----:B------:R-:W-:Y:S01]  /*1620*/  STL [R1+0xb4], R15 ;  /* 0x0000b40f01007387 */ /* 0x000fe20000100800 */
[CC--:B------:R-:W-:Y:S02]  /*1630*/  IADD3 R197, R0.reuse, R193.reuse, R7 ;  /* 0x000000c100c57210 */ /* 0x0c0fe40007ffe007 */
[----:B------:R-:W-:Y:S01]  /*1640*/  LOP3.LUT R193, R0, R193, RZ, 0xfc, !PT ;  /* 0x000000c100c17212 */ /* 0x000fe200078efcff */
[----:B------:R-:W-:Y:S01]  /*1650*/  IMAD.SHL.U32 R0, R145, 0x40, RZ ;  /* 0x0000004091007824 */ /* 0x000fe200078e00ff */
[----:B------:R-:W-:Y:S02]  /*1660*/  IADD3 R2, R15, 0x80, RZ ;  /* 0x000000800f027810 */ /* 0x000fe40007ffe0ff */
[----:B------:R-:W-:Y:S02]  /*1670*/  IADD3 R3, R145, 0x20, RZ ;  /* 0x0000002091037810 */ /* 0x000fe40007ffe0ff */
[----:B------:R-:W-:-:S02]  /*1680*/  IADD3 R14, R15, 0x70, RZ ;  /* 0x000000700f0e7810 */ /* 0x000fc40007ffe0ff */
[----:B------:R-:W-:Y:S02]  /*1690*/  @P4 IADD3 R14, R2, 0x10, RZ ;  /* 0x00000010020e4810 */ /* 0x000fe40007ffe0ff */
[----:B------:R-:W-:Y:S02]  /*16a0*/  LEA.HI R7, R12, R18, RZ, 0x6 ;  /* 0x000000120c077211 */ /* 0x000fe400078f30ff */
[----:B------:R-:W-:Y:S01]  /*16b0*/  LOP3.LUT R2, R0, 0x1c0, RZ, 0xc0, !PT ;  /* 0x000001c000027812 */ /* 0x000fe200078ec0ff */
[----:B------:R-:W-:Y:S01]  /*16c0*/  IMAD.SHL.U32 R0, R3, 0x40, RZ ;  /* 0x0000004003007824 */ /* 0x000fe200078e00ff */
[----:B------:R-:W-:Y:S01]  /*16d0*/  SHF.R.S32.HI R12, RZ, 0x1f, R3 ;  /* 0x0000001fff0c7819 */ /* 0x000fe20000011403 */
[----:B------:R-:W-:Y:S01]  /*16e0*/  IMAD.SHL.U32 R7, R7, 0x8, RZ ;  /* 0x0000000807077824 */ /* 0x000fe200078e00ff */
[----:B------:R-:W-:Y:S01]  /*16f0*/  R2P PR, R8, 0x6 ;  /* 0x0000000608007804 */ /* 0x000fe20000000000 */
[----:B------:R-:W-:Y:S01]  /*1700*/  STL [R1+0xb8], R14 ;  /* 0x0000b80e01007387 */ /* 0x000fe20000100800 */
[----:B------:R-:W-:-:S02]  /*1710*/  LEA.HI R12, R12, R3, RZ, 0x3 ;  /* 0x000000030c0c7211 */ /* 0x000fc400078f18ff */
[----:B------:R-:W-:Y:S02]  /*1720*/  LOP3.LUT R3, R0, 0x1c0, RZ, 0xc0, !PT ;  /* 0x000001c000037812 */ /* 0x000fe400078ec0ff */
[----:B------:R-:W-:Y:S01]  /*1730*/  LOP3.LUT R0, R2, 0x38, R140, 0xf8, !PT ;  /* 0x0000003802007812 */ /* 0x000fe200078ef88c */
[----:B------:R-:W-:Y:S01]  /*1740*/  IMAD.SHL.U32 R12, R12, 0x40, RZ ;  /* 0x000000400c0c7824 */ /* 0x000fe200078e00ff */
[----:B------:R-:W-:Y:S02]  /*1750*/  SHF.R.U32.HI R3, RZ, 0x3, R2 ;  /* 0x00000003ff037819 */ /* 0x000fe40000011602 */
[----:B------:R-:W-:Y:S02]  /*1760*/  LOP3.LUT R2, R10, 0x7ffffffc, RZ, 0xc0, !PT ;  /* 0x7ffffffc0a027812 */ /* 0x000fe400078ec0ff */
[----:B------:R-:W-:Y:S02]  /*1770*/  LOP3.LUT R4, R0, R3, RZ, 0x3c, !PT ;  /* 0x0000000300047212 */ /* 0x000fe400078e3cff */
[----:B------:R-:W-:Y:S01]  /*1780*/  LOP3.LUT R7, R7, 0xfffffe00, RZ, 0xc0, !PT ;  /* 0xfffffe0007077812 */ /* 0x000fe200078ec0ff */
[----:B------:R-:W-:Y:S01]  /*1790*/  IMAD.IADD R3, R17, 0x1, -R2 ;  /* 0x0000000111037824 */ /* 0x000fe200078e0a02 */
[----:B------:R-:W-:Y:S01]  /*17a0*/  IADD3 R144, R140, 0x40, RZ ;  /* 0x000000408c907810 */ /* 0x000fe20007ffe0ff */
[----:B------:R1:W-:Y:S01]  /*17b0*/  STL [R1+0x1dc], R4 ;  /* 0x0001dc0401007387 */ /* 0x0003e20000100800 */
[----:B------:R-:W-:-:S02]  /*17c0*/  LOP3.LUT R245, R4, R7, RZ, 0xfc, !PT ;  /* 0x0000000704f57212 */ /* 0x000fc400078efcff */
[C---:B------:R-:W-:Y:S02]  /*17d0*/  SEL R2, R194.reuse, 0xffffffe0, !P3 ;  /* 0xffffffe0c2027807 */ /* 0x040fe40005800000 */
[----:B------:R-:W-:Y:S01]  /*17e0*/  SHF.R.S32.HI R0, RZ, 0x1f, R144 ;  /* 0x0000001fff007819 */ /* 0x000fe20000011490 */
[----:B------:R-:W-:Y:S01]  /*17f0*/  IMAD.SHL.U32 R245, R245, 0x2, RZ ;  /* 0x00000002f5f57824 */ /* 0x000fe200078e00ff */
[----:B------:R-:W-:Y:S02]  /*1800*/  SEL R194, R194, 0xffffffe0, !P1 ;  /* 0xffffffe0c2c27807 */ /* 0x000fe40004800000 */
[----:B------:R-:W-:Y:S02]  /*1810*/  LEA.HI R238, R0, R144, RZ, 0x3 ;  /* 0x0000009000ee7211 */ /* 0x000fe400078f18ff */
[----:B------:R-:W-:Y:S02]  /*1820*/  SEL R0, R195, 0xffffffc0, !P0 ;  /* 0xffffffc0c3007807 */ /* 0x000fe40004000000 */
[----:B------:R-:W-:-:S02]  /*1830*/  LEA R197, R197, 0x10080, 0x1 ;  /* 0x00010080c5c57811 */ /* 0x000fc400078e08ff */
[----:B------:R-:W-:Y:S02]  /*1840*/  LEA R193, R193, 0x4080, 0x1 ;  /* 0x00004080c1c17811 */ /* 0x000fe400078e08ff */
[----:B------:R-:W-:Y:S01]  /*1850*/  SEL R195, R195, 0xffffffc0, !P2 ;  /* 0xffffffc0c3c37807 */ /* 0x000fe20005000000 */
[C---:B------:R-:W-:Y:S01]  /*1860*/  IMAD.IADD R198, R197.reuse, 0x1, R194 ;  /* 0x00000001c5c67824 */ /* 0x040fe200078e02c2 */
[----:B------:R-:W-:Y:S01]  /*1870*/  IADD3 R228, R140, 0x80, RZ ;  /* 0x000000808ce47810 */ /* 0x000fe20007ffe0ff */
[----:B------:R-:W-:Y:S01]  /*1880*/  IMAD.IADD R194, R194, 0x1, R193 ;  /* 0x00000001c2c27824 */ /* 0x000fe200078e02c1 */
[----:B------:R-:W-:Y:S01]  /*1890*/  IADD3 R229, R140, 0xc0, RZ ;  /* 0x000000c08ce57810 */ /* 0x000fe20007ffe0ff */
[----:B------:R-:W-:Y:S01]  /*18a0*/  IMAD.IADD R200, R197, 0x1, R195 ;  /* 0x00000001c5c87824 */ /* 0x000fe200078e02c3 */
[----:B------:R-:W-:Y:S01]  /*18b0*/  LOP3.LUT R238, R238, 0xfffffff8, RZ, 0xc0, !PT ;  /* 0xfffffff8eeee7812 */ /* 0x000fe200078ec0ff */
[----:B------:R-:W-:Y:S01]  /*18c0*/  IMAD.IADD R196, R195, 0x1, R193 ;  /* 0x00000001c3c47824 */ /* 0x000fe200078e02c1 */
[----:B------:R-:W-:Y:S01]  /*18d0*/  SHF.R.S32.HI R141, RZ, 0x1f, R140 ;  /* 0x0000001fff8d7819 */ /* 0x000fe2000001148c */
[----:B-1----:R-:W-:Y:S01]  /*18e0*/  IMAD.SHL.U32 R4, R3, 0x2, RZ ;  /* 0x0000000203047824 */ /* 0x002fe200078e00ff */
[----:B------:R-:W-:Y:S01]  /*18f0*/  SHF.R.S32.HI R250, RZ, 0x1f, R228 ;  /* 0x0000001ffffa7819 */ /* 0x000fe200000114e4 */
[----:B------:R-:W-:Y:S01]  /*1900*/  IMAD R3, R13, 0x8, R16 ;  /* 0x000000080d037824 */ /* 0x000fe200078e0210 */
[----:B------:R-:W-:Y:S01]  /*1910*/  SHF.R.S32.HI R249, RZ, 0x1f, R229 ;  /* 0x0000001ffff97819 */ /* 0x000fe200000114e5 */
[----:B------:R-:W-:Y:S01]  /*1920*/  IMAD.IADD R199, R198, 0x1, R195 ;  /* 0x00000001c6c77824 */ /* 0x000fe200078e02c3 */
[C---:B------:R-:W-:Y:S01]  /*1930*/  IADD3 R38, R4.reuse, 0x8, RZ ;  /* 0x0000000804267810 */ /* 0x040fe20007ffe0ff */
[----:B------:R-:W-:Y:S01]  /*1940*/  STL [R1+0x158], R4 ;  /* 0x0001580401007387 */ /* 0x000fe20000100800 */
[C---:B------:R-:W-:Y:S01]  /*1950*/  IADD3 R36, R4.reuse, 0x18, RZ ;  /* 0x0000001804247810 */ /* 0x040fe20007ffe0ff */
[----:B------:R-:W-:Y:S01]  /*1960*/  IMAD.IADD R195, R195, 0x1, R194 ;  /* 0x00000001c3c37824 */ /* 0x000fe200078e02c2 */
[----:B------:R-:W-:Y:S01]  /*1970*/  SHF.R.S32.HI R13, RZ, 0x1f, R38 ;  /* 0x0000001fff0d7819 */ /* 0x000fe20000011426 */
        /* <DEDUP_REMOVED lines=19> */
[----:B-1----:R-:W-:-:S02]  /*1ab0*/  IADD3 R3, R4, 0xe8, RZ ;  /* 0x000000e804037810 */ /* 0x002fc40007ffe0ff */
[C---:B------:R-:W-:Y:S01]  /*1ac0*/  IADD3 R35, R4.reuse, 0x20, RZ ;  /* 0x0000002004237810 */ /* 0x040fe20007ffe0ff */
[----:B------:R-:W-:Y:S01]  /*1ad0*/  STL [R1+0x100], R9 ;  /* 0x0001000901007387 */ /* 0x000fe20000100800 */
[----:B--2---:R-:W-:Y:S02]  /*1ae0*/  SHF.R.S32.HI R13, RZ, 0x1f, R36 ;  /* 0x0000001fff0d7819 */ /* 0x004fe40000011424 */
        /* <DEDUP_REMOVED lines=23> */
[----:B-1----:R-:W-:-:S02]  /*1c60*/  SHF.R.S32.HI R13, RZ, 0x1f, R33 ;  /* 0x0000001fff0d7819 */ /* 0x002fc40000011421 */
[----:B------:R-:W-:Y:S01]  /*1c70*/  LOP3.LUT R12, R12, 0xfffffe00, RZ, 0xc0, !PT ;  /* 0xfffffe000c0c7812 */ /* 0x000fe200078ec0ff */
[----:B------:R-:W-:Y:S01]  /*1c80*/  STL [R1+0xf0], R5 ;  /* 0x0000f00501007387 */ /* 0x000fe20000100800 */
[----:B------:R-:W-:Y:S02]  /*1c90*/  LEA R192, R192, 0xa080, 0x1 ;  /* 0x0000a080c0c07811 */ /* 0x000fe400078e08ff */
[----:B------:R-:W-:Y:S01]  /*1ca0*/  SHF.R.S32.HI R248, RZ, 0x1f, R238 ;  /* 0x0000001ffff87819 */ /* 0x000fe200000114ee */
[----:B------:R1:W-:Y:S01]  /*1cb0*/  STL [R1+0x1c4], R13 ;  /* 0x0001c40d01007387 */ /* 0x0003e20000100800 */
[----:B--2---:R-:W-:-:S03]  /*1cc0*/  SHF.R.S32.HI R6, RZ, 0x1f, R6 ;  /* 0x0000001fff067819 */ /* 0x004fc60000011406 */
[----:B------:R-:W-:Y:S01]  /*1cd0*/  STL [R1+0xec], R4 ;  /* 0x0000ec0401007387 */ /* 0x000fe20000100800 */
[----:B---3--:R-:W-:-:S03]  /*1ce0*/  SHF.R.S32.HI R37, RZ, 0x1f, R37 ;  /* 0x0000001fff257819 */ /* 0x008fc60000011425 */
[----:B------:R2:W-:Y:S01]  /*1cf0*/  STL [R1+0x16c], R6 ;  /* 0x00016c0601007387 */ /* 0x0005e20000100800 */
[----:B----4-:R-:W-:-:S03]  /*1d00*/  SHF.R.S32.HI R35, RZ, 0x1f, R35 ;  /* 0x0000001fff237819 */ /* 0x010fc60000011423 */
[----:B------:R3:W-:Y:S01]  /*1d10*/  STL [R1+0x140], R31 ;  /* 0x0001401f01007387 */ /* 0x0007e20000100800 */
[----:B-----5:R-:W-:-:S03]  /*1d20*/  SHF.R.S32.HI R34, RZ, 0x1f, R34 ;  /* 0x0000001fff227819 */ /* 0x020fc60000011422 */
[----:B------:R4:W-:Y:S01]  /*1d30*/  STL [R1+0x138], R29 ;  /* 0x0001381d01007387 */ /* 0x0009e20000100800 */
[----:B------:R-:W-:-:S03]  /*1d40*/  SHF.R.S32.HI R32, RZ, 0x1f, R32 ;  /* 0x0000001fff207819 */ /* 0x000fc60000011420 */
[----:B------:R5:W-:Y:S04]  /*1d50*/  STL [R1+0xe0], R28 ;  /* 0x0000e01c01007387 */ /* 0x000be80000100800 */
[----:B------:R5:W-:Y:S01]  /*1d60*/  STL [R1+0x130], R26 ;  /* 0x0001301a01007387 */ /* 0x000be20000100800 */
[----:B-1----:R-:W-:-:S03]  /*1d70*/  SHF.R.S32.HI R13, RZ, 0x1f, R30 ;  /* 0x0000001fff0d7819 */ /* 0x002fc6000001141e */
[----:B------:R1:W-:Y:S04]  /*1d80*/  STL [R1+0x12c], R25 ;  /* 0x00012c1901007387 */ /* 0x0003e80000100800 */
[----:B------:R1:W-:Y:S01]  /*1d90*/  STL [R1+0x1b8], R13 ;  /* 0x0001b80d01007387 */ /* 0x0003e20000100800 */
[----:B--2---:R-:W-:Y:S02]  /*1da0*/  SHF.R.S32.HI R6, RZ, 0x1f, R5 ;  /* 0x0000001fff067819 */ /* 0x004fe40000011405 */
[----:B------:R-:W-:Y:S01]  /*1db0*/  SHF.R.S32.HI R5, RZ, 0x1f, R4 ;  /* 0x0000001fff057819 */ /* 0x000fe20000011404 */
[----:B------:R2:W-:Y:S01]  /*1dc0*/  STL [R1+0x124], R23 ;  /* 0x0001241701007387 */ /* 0x0005e20000100800 */
[----:B------:R-:W-:Y:S01]  /*1dd0*/  IMAD.IADD R4, R15, 0x1, R0 ;  /* 0x000000010f047824 */ /* 0x000fe200078e0200 */
[----:B---3--:R-:W-:-:S02]  /*1de0*/  SHF.R.S32.HI R31, RZ, 0x1f, R31 ;  /* 0x0000001fff1f7819 */ /* 0x008fc4000001141f */
[----:B------:R3:W-:Y:S01]  /*1df0*/  STL [R1+0x120], R22 ;  /* 0x0001201601007387 */ /* 0x0007e20000100800 */
[----:B----4-:R-:W-:-:S03]  /*1e00*/  SHF.R.S32.HI R29, RZ, 0x1f, R29 ;  /* 0x0000001fff1d7819 */ /* 0x010fc6000001141d */
[----:B------:R4:W-:Y:S01]  /*1e10*/  STL [R1+0x118], R20 ;  /* 0x0001181401007387 */ /* 0x0009e20000100800 */
[----:B-----5:R-:W-:-:S03]  /*1e20*/  SHF.R.S32.HI R28, RZ, 0x1f, R28 ;  /* 0x0000001fff1c7819 */ /* 0x020fc6000001141c */
[----:B------:R5:W-:Y:S01]  /*1e30*/  STL [R1+0xdc], R19 ;  /* 0x0000dc1301007387 */ /* 0x000be20000100800 */
[----:B------:R-:W-:-:S03]  /*1e40*/  SHF.R.S32.HI R26, RZ, 0x1f, R26 ;  /* 0x0000001fff1a7819 */ /* 0x000fc6000001141a */
[----:B------:R5:W-:Y:S01]  /*1e50*/  STL [R1+0x110], R17 ;  /* 0x0001101101007387 */ /* 0x000be20000100800 */
[----:B-1----:R-:W-:-:S03]  /*1e60*/  SHF.R.S32.HI R25, RZ, 0x1f, R25 ;  /* 0x0000001fff197819 */ /* 0x002fc60000011419 */
[----:B------:R1:W-:Y:S01]  /*1e70*/  STL [R1+0x10c], R16 ;  /* 0x00010c1001007387 */ /* 0x0003e20000100800 */
[----:B------:R-:W-:-:S03]  /*1e80*/  SHF.R.S32.HI R13, RZ, 0x1f, R27 ;  /* 0x0000001fff0d7819 */ /* 0x000fc6000001141b */
[----:B------:R-:W-:Y:S01]  /*1e90*/  STL [R1+0x13c], R30 ;  /* 0x00013c1e01007387 */ /* 0x000fe20000100800 */
[----:B--2---:R-:W-:-:S03]  /*1ea0*/  SHF.R.S32.HI R23, RZ, 0x1f, R23 ;  /* 0x0000001fff177819 */ /* 0x004fc60000011417 */
[----:B------:R2:W-:Y:S01]  /*1eb0*/  STL [R1+0x1ac], R13 ;  /* 0x0001ac0d01007387 */ /* 0x0005e20000100800 */
[----:B---3--:R-:W-:-:S03]  /*1ec0*/  SHF.R.S32.HI R22, RZ, 0x1f, R22 ;  /* 0x0000001fff167819 */ /* 0x008fc60000011416 */
[----:B------:R-:W-:Y:S01]  /*1ed0*/  STL [R1+0x134], R27 ;  /* 0x0001341b01007387 */ /* 0x000fe20000100800 */
[----:B----4-:R-:W-:-:S03]  /*1ee0*/  SHF.R.S32.HI R20, RZ, 0x1f, R20 ;  /* 0x0000001fff147819 */ /* 0x010fc60000011414 */
[----:B------:R-:W-:Y:S01]  /*1ef0*/  STL [R1+0x128], R24 ;  /* 0x0001281801007387 */ /* 0x000fe20000100800 */
[----:B-----5:R-:W-:-:S03]  /*1f00*/  SHF.R.S32.HI R19, RZ, 0x1f, R19 ;  /* 0x0000001fff137819 */ /* 0x020fc60000011413 */
[----:B------:R-:W-:Y:S01]  /*1f10*/  STL [R1+0x11c], R21 ;  /* 0x00011c1501007387 */ /* 0x000fe20000100800 */
[----:B------:R-:W-:-:S03]  /*1f20*/  SHF.R.S32.HI R17, RZ, 0x1f, R17 ;  /* 0x0000001fff117819 */ /* 0x000fc60000011411 */
[----:B------:R-:W-:Y:S01]  /*1f30*/  STL [R1+0x114], R18 ;  /* 0x0001141201007387 */ /* 0x000fe20000100800 */
[----:B-1----:R-:W-:-:S03]  /*1f40*/  SHF.R.S32.HI R16, RZ, 0x1f, R16 ;  /* 0x0000001fff107819 */ /* 0x002fc60000011410 */
[----:B------:R-:W-:Y:S04]  /*1f50*/  STL [R1+0x1d4], R37 ;  /* 0x0001d42501007387 */ /* 0x000fe80000100800 */
[----:B------:R-:W-:Y:S01]  /*1f60*/  STL [R1+0x1cc], R35 ;  /* 0x0001cc2301007387 */ /* 0x000fe20000100800 */
[----:B--2---:R-:W-:-:S03]  /*1f70*/  SHF.R.S32.HI R13, RZ, 0x1f, R24 ;  /* 0x0000001fff0d7819 */ /* 0x004fc60000011418 */
[----:B------:R-:W-:Y:S04]  /*1f80*/  STL [R1+0x1c8], R34 ;  /* 0x0001c82201007387 */ /* 0x000fe80000100800 */
[----:B------:R1:W-:Y:S04]  /*1f90*/  STL [R1+0x1a0], R13 ;  /* 0x0001a00d01007387 */ /* 0x0003e80000100800 */
[----:B------:R-:W-:Y:S04]  /*1fa0*/  STL [R1+0x1c0], R32 ;  /* 0x0001c02001007387 */ /* 0x000fe80000100800 */
[----:B------:R-:W-:Y:S04]  /*1fb0*/  STL [R1+0x1bc], R31 ;  /* 0x0001bc1f01007387 */ /* 0x000fe80000100800 */
[----:B------:R-:W-:Y:S04]  /*1fc0*/  STL [R1+0x1b4], R29 ;  /* 0x0001b41d01007387 */ /* 0x000fe80000100800 */
[----:B------:R-:W-:Y:S04]  /*1fd0*/  STL [R1+0x1b0], R28 ;  /* 0x0001b01c01007387 */ /* 0x000fe80000100800 */
[----:B------:R-:W-:Y:S04]  /*1fe0*/  STL [R1+0x1a8], R26 ;  /* 0x0001a81a01007387 */ /* 0x000fe80000100800 */
[----:B------:R-:W-:Y:S01]  /*1ff0*/  STL [R1+0x1a4], R25 ;  /* 0x0001a41901007387 */ /* 0x000fe20000100800 */
[----:B-1----:R-:W-:-:S03]  /*2000*/  SHF.R.S32.HI R13, RZ, 0x1f, R21 ;  /* 0x0000001fff0d7819 */ /* 0x002fc60000011415 */
        /* <DEDUP_REMOVED lines=11> */
[----:B------:R-:W-:Y:S01]  /*20c0*/  STL [R1+0xd0], R4 ;  /* 0x0000d00401007387 */ /* 0x000fe20000100800 */
[----:B-1----:R-:W-:Y:S02]  /*20d0*/  SHF.R.S32.HI R13, RZ, 0x1f, R11 ;  /* 0x0000001fff0d7819 */ /* 0x002fe4000001140b */
[----:B------:R-:W-:-:S02]  /*20e0*/  SHF.R.S32.HI R11, RZ, 0x1f, R10 ;  /* 0x0000001fff0b7819 */ /* 0x000fc4000001140a */
[----:B------:R-:W-:Y:S01]  /*20f0*/  SHF.R.S32.HI R10, RZ, 0x1f, R9 ;  /* 0x0000001fff0a7819 */ /* 0x000fe20000011409 */
[----:B------:R-:W-:Y:S01]  /*2100*/  STL [R1+0x17c], R13 ;  /* 0x00017c0d01007387 */ /* 0x000fe20000100800 */
[----:B------:R-:W-:Y:S02]  /*2110*/  SHF.R.S32.HI R9, RZ, 0x1f, R8 ;  /* 0x0000001fff097819 */ /* 0x000fe40000011408 */
[----:B------:R-:W-:Y:S01]  /*2120*/  SHF.R.S32.HI R8, RZ, 0x1f, R3 ;  /* 0x0000001fff087819 */ /* 0x000fe20000011403 */
[----:B------:R-:W-:Y:S01]  /*2130*/  IMAD.IADD R3, R15, 0x1, R2 ;  /* 0x000000010f037824 */ /* 0x000fe200078e0202 */
[----:B------:R-:W-:Y:S01]  /*2140*/  STL [R1+0x178], R11 ;  /* 0x0001780b01007387 */ /* 0x000fe20000100800 */
[----:B------:R-:W-:-:S03]  /*2150*/  IMAD.IADD R2, R2, 0x1, R14 ;  /* 0x0000000102027824 */ /* 0x000fc600078e020e */
[----:B------:R1:W-:Y:S04]  /*2160*/  STL [R1+0xc0], R3 ;  /* 0x0000c00301007387 */ /* 0x0003e80000100800 */
[----:B------:R-:W-:Y:S04]  /*2170*/  STL [R1+0x174], R10 ;  /* 0x0001740a01007387 */ /* 0x000fe80000100800 */
[----:B------:R-:W-:Y:S04]  /*2180*/  STL [R1+0x170], R9 ;  /* 0x0001700901007387 */ /* 0x000fe80000100800 */
[----:B------:R-:W-:Y:S04]  /*2190*/  STL [R1+0x168], R8 ;  /* 0x0001680801007387 */ /* 0x000fe80000100800 */
[----:B------:R-:W-:Y:S01]  /*21a0*/  STL [R1+0xbc], R2 ;  /* 0x0000bc0201007387 */ /* 0x000fe20000100800 */
[----:B-1----:R-:W-:-:S05]  /*21b0*/  IMAD.IADD R3, R0, 0x1, R3 ;  /* 0x0000000100037824 */ /* 0x002fca00078e0203 */
[----:B------:R1:W-:Y:S02]  /*21c0*/  STL [R1+0xcc], R3 ;  /* 0x0000cc0301007387 */ /* 0x0003e40000100800 */
[----:B-1----:R-:W-:Y:S02]  /*21d0*/  IMAD.IADD R3, R0, 0x1, R14 ;  /* 0x0000000100037824 */ /* 0x002fe400078e020e */
[----:B------:R-:W-:-:S03]  /*21e0*/  IMAD.IADD R0, R2, 0x1, R0 ;  /* 0x0000000102007824 */ /* 0x000fc600078e0200 */
[----:B------:R1:W-:Y:S04]  /*21f0*/  STL [R1+0xc8], R3 ;  /* 0x0000c80301007387 */ /* 0x0003e80000100800 */
[----:B------:R1:W-:Y:S02]  /*2200*/  STL [R1+0xc4], R0 ;  /* 0x0000c40001007387 */ /* 0x0003e40000100800 */
.L_x_2511:
[----:B------:R-:W2:Y:S01]  /*2210*/  LDL R24, [R1+0xac] ;  /* 0x0000ac0001187983 */ /* 0x000ea20000100800 */
[----:B------:R-:W-:-:S03]  /*2220*/  ISETP.NE.U32.AND P0, PT, RZ, c[0x0][0x370], PT ;  /* 0x0000dc00ff007a0c */ /* 0x000fc60003f05070 */
[----:B------:R-:W3:Y:S01]  /*2230*/  LDL R25, [R1+0xa8] ;  /* 0x0000a80001197983 */ /* 0x000ee20000100800 */
[----:B------:R-:W-:Y:S02]  /*2240*/  ISETP.NE.AND.EX P0, PT, RZ, c[0x0][0x374], PT, P0 ;  /* 0x0000dd00ff007a0c */ /* 0x000fe40003f05300 */
[----:B------:R-:W-:Y:S01]  /*2250*/  ISETP.NE.U32.AND P4, PT, RZ, c[0x0][0x358], PT ;  /* 0x0000d600ff007a0c */ /* 0x000fe20003f85070 */
[----:B------:R-:W-:Y:S02]  /*2260*/  IMAD.MOV.U32 R23, RZ, RZ, 0x4 ;  /* 0x00000004ff177424 */ /* 0x000fe400078e00ff */
[----:B-1----:R-:W-:Y:S01]  /*2270*/  IMAD.MOV.U32 R0, RZ, RZ, RZ ;  /* 0x000000ffff007224 */ /* 0x002fe200078e00ff */
[----:B------:R-:W-:Y:S02]  /*2280*/  ISETP.NE.AND.EX P4, PT, RZ, c[0x0][0x35c], PT, P4 ;  /* 0x0000d700ff007a0c */ /* 0x000fe40003f85340 */
[----:B------:R-:W-:Y:S01]  /*2290*/  ISETP.NE.U32.AND P3, PT, RZ, c[0x0][0x350], PT ;  /* 0x0000d400ff007a0c */ /* 0x000fe20003f65070 */
[----:B------:R-:W-:Y:S01]  /*22a0*/  IMAD.MOV.U32 R20, RZ, RZ, RZ ;  /* 0x000000ffff147224 */ /* 0x000fe200078e00ff */
[----:B------:R-:W-:-:S02]  /*22b0*/  ISETP.NE.U32.AND P2, PT, RZ, c[0x0][0x348], PT ;  /* 0x0000d200ff007a0c */ /* 0x000fc40003f45070 */
[----:B------:R-:W-:Y:S02]  /*22c0*/  ISETP.NE.AND.EX P3, PT, RZ, c[0x0][0x354], PT, P3 ;  /* 0x0000d500ff007a0c */ /* 0x000fe40003f65330 */
[----:B------:R-:W-:Y:S01]  /*22d0*/  ISETP.NE.AND.EX P2, PT, RZ, c[0x0][0x34c], PT, P2 ;  /* 0x0000d300ff007a0c */ /* 0x000fe20003f45320 */
[----:B------:R-:W-:Y:S02]  /*22e0*/  IMAD.MOV.U32 R22, RZ, RZ, RZ ;  /* 0x000000ffff167224 */ /* 0x000fe400078e00ff */
[----:B------:R-:W-:Y:S02]  /*22f0*/  IMAD.MOV.U32 R4, RZ, RZ, RZ ;  /* 0x000000ffff047224 */ /* 0x000fe400078e00ff */
[----:B--2---:R-:W-:-:S05]  /*2300*/  @P0 IMAD.WIDE R2, R24, R23, c[0x0][0x370] ;  /* 0x0000dc0018020625 */ /* 0x004fca00078e0217 */
[----:B------:R1:W2:Y:S01]  /*2310*/  @P0 LDG.E R0, [R2.64] ;  /* 0x0000000a02000981 */ /* 0x0002a2000c1e1900 */
[----:B------:R-:W-:-:S04]  /*2320*/  IMAD.WIDE R8, R24, R23, c[0x0][0x350] ;  /* 0x0000d40018087625 */ /* 0x000fc800078e0217 */
[CC--:B------:R-:W-:Y:S01]  /*2330*/  IMAD.WIDE R10, R24.reuse, R23.reuse, c[0x0][0x348] ;  /* 0x0000d200180a7625 */ /* 0x0c0fe200078e0217 */
[----:B------:R-:W4:Y:S04]  /*2340*/  @P3 LDG.E R22, [R8.64] ;  /* 0x0000000a08163981 */ /* 0x000f28000c1e1900 */
[----:B------:R-:W3:Y:S01]  /*2350*/  @P2 LDG.E R4, [R10.64] ;  /* 0x0000000a0a042981 */ /* 0x000ee2000c1e1900 */
[----:B-1----:R-:W-:-:S05]  /*2360*/  IMAD.WIDE R2, R24, R23, c[0x0][0x358] ;  /* 0x0000d60018027625 */ /* 0x002fca00078e0217 */
[----:B------:R-:W3:Y:S01]  /*2370*/  @P4 LDG.E R20, [R2.64] ;  /* 0x0000000a02144981 */ /* 0x000ee2000c1e1900 */
[----:B------:R-:W-:-:S04]  /*2380*/  ISETP.NE.U32.AND P1, PT, RZ, c[0x0][0x360], PT ;  /* 0x0000d800ff007a0c */ /* 0x000fc80003f25070 */
[----:B------:R-:W-:Y:S01]  /*2390*/  ISETP.NE.AND.EX P1, PT, RZ, c[0x0][0x364], PT, P1 ;  /* 0x0000d900ff007a0c */ /* 0x000fe20003f25310 */
[----:B------:R-:W-:Y:S01]  /*23a0*/  YIELD ;  /* 0x0000000000007946 */ /* 0x000fe20003800000 */
[----:B------:R-:W-:Y:S02]  /*23b0*/  ULDC UR5, c[0x0][0x2ac] ;  /* 0x0000ab0000057ab9 */ /* 0x000fe40000000800 */
[----:B------:R-:W-:Y:S01]  /*23c0*/  ULDC UR4, c[0x0][0x1d0] ;  /* 0x0000740000047ab9 */ /* 0x000fe20000000800 */
[----:B------:R-:W-:Y:S01]  /*23d0*/  IMAD.U32 R6, RZ, RZ, UR7 ;  /* 0x00000007ff067e24 */ /* 0x000fe2000f8e00ff */
[----:B------:R-:W-:Y:S01]  /*23e0*/  UIMAD UR4, UR5, UR4, URZ ;  /* 0x00000004050472a4 */ /* 0x000fe2000f8e023f */
[----:B------:R-:W-:-:S03]  /*23f0*/  MOV R19, c[0x0][0x168] ;  /* 0x00005a0000137a02 */ /* 0x000fc60000000f00 */
[----:B------:R-:W-:-:S03]  /*2400*/  IADD3 R172, P0, R6, 0x48, RZ ;  /* 0x0000004806ac7810 */ /* 0x000fc60007f1e0ff */
[----:B------:R-:W-:Y:S01]  /*2410*/  @P1 IMAD.WIDE R14, R24, R23, c[0x0][0x360] ;  /* 0x0000d800180e1625 */ /* 0x000fe200078e0217 */
[----:B------:R-:W-:-:S03]  /*2420*/  IADD3.X R173, RZ, UR6, RZ, P0, !PT ;  /* 0x00000006ffad7c10 */ /* 0x000fc600087fe4ff */
[----:B------:R-:W-:Y:S01]  /*2430*/  IMAD.U32 R18, RZ, RZ, UR4 ;  /* 0x00000004ff127e24 */ /* 0x000fe2000f8e00ff */
[----:B------:R1:W5:Y:S04]  /*2440*/  @P1 LDG.E R19, [R14.64] ;  /* 0x0000000a0e131981 */ /* 0x000368000c1e1900 */
[----:B--2---:R-:W-:Y:S01]  /*2450*/  STL [R1+0x48], R0 ;  /* 0x0000480001007387 */ /* 0x004fe20000100800 */
[----:B----4-:R-:W-:-:S03]  /*2460*/  IMAD.IADD R5, R22, 0x1, R0 ;  /* 0x0000000116057824 */ /* 0x010fc600078e0200 */
[----:B---3--:R2:W-:Y:S04]  /*2470*/  STL [R1+0x4c], R4 ;  /* 0x00004c0401007387 */ /* 0x0085e80000100800 */
[----:B------:R3:W-:Y:S04]  /*2480*/  STL [R1+0x50], R5 ;  /* 0x0000500501007387 */ /* 0x0007e80000100800 */
[----:B------:R4:W-:Y:S01]  /*2490*/  STL [R1+0x54], R20 ;  /* 0x0000541401007387 */ /* 0x0009e20000100800 */
[C---:B--2---:R-:W-:Y:S02]  /*24a0*/  LOP3.LUT R4, R25.reuse, 0xff000000, RZ, 0xc0, !PT ;  /* 0xff00000019047812 */ /* 0x044fe400078ec0ff */
[----:B---3--:R-:W-:-:S02]  /*24b0*/  LOP3.LUT R5, R25, 0xff0000, RZ, 0xc0, !PT ;  /* 0x00ff000019057812 */ /* 0x008fc400078ec0ff */
[----:B------:R-:W-:-:S04]  /*24c0*/  SHF.R.U32.HI R4, RZ, 0x8, R4 ;  /* 0x00000008ff047819 */ /* 0x000fc80000011604 */
[----:B-1----:R-:W-:Y:S01]  /*24d0*/  LEA.HI R14, R5, R4, RZ, 0x10 ;  /* 0x00000004050e7211 */ /* 0x002fe200078f80ff */
[----:B------:R-:W-:Y:S01]  /*24e0*/  IMAD.MOV.U32 R4, RZ, RZ, c[0x0][0x228] ;  /* 0x00008a00ff047624 */ /* 0x000fe200078e00ff */
[----:B------:R-:W-:Y:S05]  /*24f0*/  @P1 BRA `(.L_x_2278) ;  /* 0x0000004000001947 */ /* 0x000fea0003800000 */
[----:B------:R-:W-:Y:S05]  /*2500*/  @!P2 BRA `(.L_x_2278) ;  /* 0x000000300000a947 */ /* 0x000fea0003800000 */
[----:B------:R1:W2:Y:S04]  /*2510*/  LDG.E R5, [R10.64] ;  /* 0x0000000a0a057981 */ /* 0x0002a8000c1e1900 */
[----:B-1----:R-:W2:Y:S02]  /*2520*/  LDG.E R10, [R10.64+0x4] ;  /* 0x0000040a0a0a7981 */ /* 0x002ea4000c1e1900 */
[----:B--2--5:R-:W-:-:S05]  /*2530*/  IADD3 R19, -R5, R10, RZ ;  /* 0x0000000a05137210 */ /* 0x024fca0007ffe1ff */
.L_x_2278:
[----:B-----5:R1:W-:Y:S01]  /*2540*/  STL [R1+0x58], R19 ;  /* 0x0000581301007387 */ /* 0x0203e20000100800 */
[----:B------:R-:W-:-:S04]  /*2550*/  ISETP.NE.U32.AND P0, PT, RZ, c[0x0][0x368], PT ;  /* 0x0000da00ff007a0c */ /* 0x000fc80003f05070 */
[----:B------:R-:W-:-:S13]  /*2560*/  ISETP.NE.AND.EX P0, PT, RZ, c[0x0][0x36c], PT, P0 ;  /* 0x0000db00ff007a0c */ /* 0x000fda0003f05300 */
[----:B------:R-:W-:Y:S05]  /*2570*/  @!P0 BRA `(.L_x_2279) ;  /* 0x0000003000008947 */ /* 0x000fea0003800000 */
[----:B------:R-:W-:-:S05]  /*2580*/  IMAD.WIDE R8, R24, R23, c[0x0][0x368] ;  /* 0x0000da0018087625 */ /* 0x000fca00078e0217 */
[----:B------:R2:W5:Y:S01]  /*2590*/  LDG.E R18, [R8.64] ;  /* 0x0000000a08127981 */ /* 0x000562000c1e1900 */
[----:B------:R-:W-:Y:S05]  /*25a0*/  BRA `(.L_x_2280) ;  /* 0x0000004000007947 */ /* 0x000fea0003800000 */
.L_x_2279:
[----:B------:R-:W-:Y:S05]  /*25b0*/  @!P3 BRA `(.L_x_2280) ;  /* 0x000000300000b947 */ /* 0x000fea0003800000 */
[----:B------:R2:W3:Y:S04]  /*25c0*/  LDG.E R5, [R8.64] ;  /* 0x0000000a08057981 */ /* 0x0004e8000c1e1900 */
[----:B--2---:R-:W3:Y:S02]  /*25d0*/  LDG.E R8, [R8.64+0x4] ;  /* 0x0000040a08087981 */ /* 0x004ee4000c1e1900 */
[----:B---3--:R-:W-:Y:S02]  /*25e0*/  IADD3 R18, -R5, R8, RZ ;  /* 0x0000000805127210 */ /* 0x008fe40007ffe1ff */
.L_x_2280:
[----:B------:R-:W-:Y:S01]  /*25f0*/  ISETP.NE.U32.AND P0, PT, RZ, c[0x0][0x378], PT ;  /* 0x0000de00ff007a0c */ /* 0x000fe20003f05070 */
[----:B--2---:R-:W2:Y:S03]  /*2600*/  LDL R8, [R1+0x15c] ;  /* 0x00015c0001087983 */ /* 0x004ea60000100800 */
[----:B------:R-:W-:Y:S01]  /*2610*/  ISETP.NE.AND.EX P0, PT, RZ, c[0x0][0x37c], PT, P0 ;  /* 0x0000df00ff007a0c */ /* 0x000fe20003f05300 */
[----:B----4-:R3:W4:Y:S01]  /*2620*/  @P4 LDG.E R6, [R2.64] ;  /* 0x0000000a02064981 */ /* 0x010722000c1e1900 */
[----:B-----5:R-:W-:-:S03]  /*2630*/  IMAD.MOV.U32 R13, RZ, RZ, R18 ;  /* 0x000000ffff0d7224 */ /* 0x020fc600078e0012 */
[----:B------:R3:W4:Y:S08]  /*2640*/  @P4 LDG.E R5, [R2.64+0x4] ;  /* 0x0000040a02054981 */ /* 0x000730000c1e1900 */
[----:B---3--:R-:W-:-:S05]  /*2650*/  @P0 IMAD.WIDE R2, R24, R23, c[0x0][0x378] ;  /* 0x0000de0018020625 */ /* 0x008fca00078e0217 */
[----:B------:R3:W4:Y:S01]  /*2660*/  @P0 LDG.E R13, [R2.64] ;  /* 0x0000000a020d0981 */ /* 0x000722000c1e1900 */
[----:B------:R-:W-:-:S05]  /*2670*/  IMAD.IADD R15, R18, 0x1, -R0 ;  /* 0x00000001120f7824 */ /* 0x000fca00078e0a00 */
[----:B------:R1:W-:Y:S01]  /*2680*/  STL [R1+0x5c], R15 ;  /* 0x00005c0f01007387 */ /* 0x0003e20000100800 */
[----:B---3--:R-:W-:-:S05]  /*2690*/  IMAD.MOV.U32 R2, RZ, RZ, c[0x0][0x2c4] ;  /* 0x0000b100ff027624 */ /* 0x008fca00078e00ff */
[----:B------:R-:W-:Y:S01]  /*26a0*/  ISETP.NE.AND P1, PT, R2, 0x1, PT ;  /* 0x000000010200780c */ /* 0x000fe20003f25270 */
[----:B--2---:R-:W-:Y:S02]  /*26b0*/  IMAD.SHL.U32 R9, R8, 0x80, RZ ;  /* 0x0000008008097824 */ /* 0x004fe400078e00ff */
[----:B------:R-:W-:-:S03]  /*26c0*/  IMAD.MOV.U32 R8, RZ, RZ, c[0x0][0x32c] ;  /* 0x0000cb00ff087624 */ /* 0x000fc600078e00ff */
[----:B------:R-:W-:Y:S01]  /*26d0*/  IADD3 R0, R9, 0x7f, RZ ;  /* 0x0000007f09007810 */ /* 0x000fe20007ffe0ff */
[----:B------:R1:W-:Y:S01]  /*26e0*/  STL [R1+0xa0], R9 ;  /* 0x0000a00901007387 */ /* 0x0003e20000100800 */
[----:B------:R-:W-:Y:S01]  /*26f0*/  ISETP.GE.AND P2, PT, R8, 0x1, PT ;  /* 0x000000010800780c */ /* 0x000fe20003f46270 */
[----:B----4-:R-:W-:-:S04]  /*2700*/  @P4 IMAD.IADD R4, R5, 0x1, -R6 ;  /* 0x0000000105044824 */ /* 0x010fc800078e0a06 */
[----:B------:R-:W-:-:S04]  /*2710*/  @P1 IMAD.HI.U32 R3, R0, c[0x0][0x2c8], RZ ;  /* 0x0000b20000031a27 */ /* 0x000fc800078e00ff */
[----:B------:R-:W-:Y:S01]  /*2720*/  IMAD.IADD R5, R15, 0x1, R4 ;  /* 0x000000010f057824 */ /* 0x000fe200078e0204 */
[----:B------:R-:W-:-:S04]  /*2730*/  @P1 SHF.R.U32.HI R0, RZ, c[0x0][0x2cc], R3 ;  /* 0x0000b300ff001a19 */ /* 0x000fc80000011603 */
[----:B------:R1:W-:Y:S01]  /*2740*/  STL.64 [R1+0x60], R4 ;  /* 0x0000600401007387 */ /* 0x0003e20000100a00 */
[----:B------:R-:W-:Y:S02]  /*2750*/  IADD3 R2, R5, 0x2f, RZ ;  /* 0x0000002f05027810 */ /* 0x000fe40007ffe0ff */
[----:B------:R-:W-:-:S03]  /*2760*/  IADD3 R0, R0, 0x1, R5 ;  /* 0x0000000100007810 */ /* 0x000fc60007ffe005 */
[----:B------:R-:W-:-:S04]  /*2770*/  IMAD.HI R2, R2, 0x2aaaaaab, RZ ;  /* 0x2aaaaaab02027827 */ /* 0x000fc800078e02ff */
[----:B------:R-:W-:Y:S01]  /*2780*/  IMAD.IADD R3, R0, 0x1, -R19 ;  /* 0x0000000100037824 */ /* 0x000fe200078e0a13 */
[----:B------:R-:W-:-:S04]  /*2790*/  SHF.R.U32.HI R6, RZ, 0x1f, R2 ;  /* 0x0000001fff067819 */ /* 0x000fc80000011602 */
[----:B------:R-:W-:Y:S02]  /*27a0*/  LEA.HI.SX32 R21, R2, R6, 0x1d ;  /* 0x0000000602157211 */ /* 0x000fe400078feaff */
[----:B------:R-:W-:Y:S01]  /*27b0*/  IADD3 R2, R3, c[0x0][0x328], RZ ;  /* 0x0000ca0003027a10 */ /* 0x000fe20007ffe0ff */
[----:B------:R1:W-:Y:S01]  /*27c0*/  STL [R1+0x68], R13 ;  /* 0x0000680d01007387 */ /* 0x0003e20000100800 */
        /* <DEDUP_REMOVED lines=11> */
.L_x_2283:
[----:B------:R-:W-:-:S13]  /*2880*/  ISETP.NE.AND P0, PT, R8, 0x1, PT ;  /* 0x000000010800780c */ /* 0x000fda0003f05270 */
[----:B------:R-:W-:-:S05]  /*2890*/  @P0 IMAD.HI.U32 R3, R0, c[0x0][0x330], RZ ;  /* 0x0000cc0000030a27 */ /* 0x000fca00078e00ff */
[----:B------:R-:W-:Y:S02]  /*28a0*/  @P0 SHF.R.U32.HI R0, RZ, c[0x0][0x334], R3 ;  /* 0x0000cd00ff000a19 */ /* 0x000fe40000011603 */
.L_x_2284:
[----:B------:R-:W-:Y:S05]  /*28b0*/  BSYNC B0 ;  /* 0x0000000000007941 */ /* 0x000fea0003800000 */
.L_x_2282:
[----:B------:R-:W-:-:S05]  /*28c0*/  IMAD R0, R0, R8, c[0x0][0x32c] ;  /* 0x0000cb0000007624 */ /* 0x000fca00078e0208 */
[----:B------:R-:W-:-:S04]  /*28d0*/  IMNMX R2, R2, R0, PT ;  /* 0x0000000002027217 */ /* 0x000fc80003800200 */
.L_x_2281:
[----:B------:R-:W-:Y:S01]  /*28e0*/  IADD3 R3, R2, 0x2f, RZ ;  /* 0x0000002f02037810 */ /* 0x000fe20007ffe0ff */
[----:B------:R-:W-:-:S04]  /*28f0*/  @P1 IMAD.HI.U32 R2, R9, c[0x0][0x2c8], RZ ;  /* 0x0000b20009021a27 */ /* 0x000fc800078e00ff */
[----:B------:R-:W-:-:S04]  /*2900*/  IMAD.HI R3, R3, 0x2aaaaaab, RZ ;  /* 0x2aaaaaab03037827 */ /* 0x000fc800078e02ff */
[----:B------:R-:W-:Y:S01]  /*2910*/  IMAD.MOV.U32 R0, RZ, RZ, R9 ;  /* 0x000000ffff007224 */ /* 0x000fe200078e0009 */
[----:B------:R-:W-:Y:S02]  /*2920*/  @P1 SHF.R.U32.HI R0, RZ, c[0x0][0x2cc], R2 ;  /* 0x0000b300ff001a19 */ /* 0x000fe40000011602 */
[----:B------:R-:W-:Y:S02]  /*2930*/  SHF.R.U32.HI R11, RZ, 0x1f, R3 ;  /* 0x0000001fff0b7819 */ /* 0x000fe40000011603 */
[----:B------:R-:W-:Y:S02]  /*2940*/  IADD3 R0, R0, R5, -R19 ;  /* 0x0000000500007210 */ /* 0x000fe40007ffe813 */
[----:B------:R-:W-:Y:S02]  /*2950*/  LEA.HI.SX32 R11, R3, R11, 0x1d ;  /* 0x0000000b030b7211 */ /* 0x000fe400078feaff */
        /* <DEDUP_REMOVED lines=12> */
.L_x_2287:
[----:B------:R-:W-:-:S13]  /*2a20*/  ISETP.NE.AND P0, PT, R8, 0x1, PT ;  /* 0x000000010800780c */ /* 0x000fda0003f05270 */
[----:B------:R-:W-:-:S05]  /*2a30*/  @P0 IMAD.HI.U32 R3, R0, c[0x0][0x330], RZ ;  /* 0x0000cc0000030a27 */ /* 0x000fca00078e00ff */
[----:B------:R-:W-:Y:S02]  /*2a40*/  @P0 SHF.R.U32.HI R0, RZ, c[0x0][0x334], R3 ;  /* 0x0000cd00ff000a19 */ /* 0x000fe40000011603 */
.L_x_2288:
[----:B------:R-:W-:Y:S05]  /*2a50*/  BSYNC B0 ;  /* 0x0000000000007941 */ /* 0x000fea0003800000 */
.L_x_2286:
[----:B------:R-:W-:-:S05]  /*2a60*/  IMAD R0, R0, c[0x0][0x32c], RZ ;  /* 0x0000cb0000007a24 */ /* 0x000fca00078e02ff */
[----:B------:R-:W-:-:S05]  /*2a70*/  IMNMX R2, R2, R0, !PT ;  /* 0x0000000002027217 */ /* 0x000fca0007800200 */
.L_x_2285:
[----:B------:R-:W-:Y:S01]  /*2a80*/  IMAD.HI R2, R2, 0x2aaaaaab, RZ ;  /* 0x2aaaaaab02027827 */ /* 0x000fe200078e02ff */
[----:B------:R-:W-:Y:S01]  /*2a90*/  LOP3.LUT R26, R14, 0xff, RZ, 0xc0, !PT ;  /* 0x000000ff0e1a7812 */ /* 0x000fe200078ec0ff */
[----:B------:R-:W-:Y:S01]  /*2aa0*/  BSSY B0, `(.L_x_2289) ;  /* 0x0000029000007945 */ /* 0x000fe20003800000 */
[----:B------:R-:W-:Y:S02]  /*2ab0*/  SHF.R.U32.HI R0, RZ, 0x10, R14 ;  /* 0x00000010ff007819 */ /* 0x000fe4000001160e */
[----:B------:R-:W-:Y:S01]  /*2ac0*/  SHF.R.U32.HI R10, RZ, 0x1f, R2 ;  /* 0x0000001fff0a7819 */ /* 0x000fe20000011602 */
[----:B------:R2:W-:Y:S03]  /*2ad0*/  STL [R1+0xd8], R26 ;  /* 0x0000d81a01007387 */ /* 0x0005e60000100800 */
[----:B------:R-:W-:Y:S01]  /*2ae0*/  LEA.HI.SX32 R10, R2, R10, 0x1d ;  /* 0x0000000a020a7211 */ /* 0x000fe200078feaff */
[----:B------:R2:W-:Y:S01]  /*2af0*/  STL [R1+0xb0], R0 ;  /* 0x0000b00001007387 */ /* 0x0005e20000100800 */
[----:B------:R-:W-:-:S02]  /*2b00*/  IMAD.MOV.U32 R2, RZ, RZ, RZ ;  /* 0x000000ffff027224 */ /* 0x000fc400078e00ff */
[----:B------:R-:W-:-:S04]  /*2b10*/  IMNMX R10, RZ, R10, !PT ;  /* 0x0000000aff0a7217 */ /* 0x000fc80007800200 */
[----:B------:R-:W-:-:S13]  /*2b20*/  ISETP.GT.AND P0, PT, R11, R10, PT ;  /* 0x0000000a0b00720c */ /* 0x000fda0003f04270 */
[----:B------:R-:W-:Y:S05]  /*2b30*/  @!P0 BRA `(.L_x_2290) ;  /* 0x000001f000008947 */ /* 0x000fea0003800000 */
[----:B------:R-:W-:-:S04]  /*2b40*/  ISETP.NE.AND P0, PT, R0, RZ, PT ;  /* 0x000000ff0000720c */ /* 0x000fc80003f05270 */
[----:B--2---:R-:W-:-:S04]  /*2b50*/  SEL R0, R0, c[0x0][0x338], P0 ;  /* 0x0000ce0000007a07 */ /* 0x004fc80000000000 */
[----:B------:R-:W-:Y:S02]  /*2b60*/  IABS R3, R0 ;  /* 0x0000000000037213 */ /* 0x000fe40000000000 */
[----:B------:R-:W-:Y:S02]  /*2b70*/  IADD3 R14, R0, -0x1, R11 ;  /* 0xffffffff000e7810 */ /* 0x000fe40007ffe00b */
[----:B------:R-:W2:Y:S03]  /*2b80*/  I2F.RP R8, R3 ;  /* 0x0000000300087306 */ /* 0x000ea60000209400 */
[----:B------:R-:W-:-:S05]  /*2b90*/  IMAD.IADD R14, R14, 0x1, -R10 ;  /* 0x000000010e0e7824 */ /* 0x000fca00078e0a0a */
[----:B------:R-:W-:Y:S02]  /*2ba0*/  IABS R17, R14 ;  /* 0x0000000e00117213 */ /* 0x000fe40000000000 */
[----:B------:R-:W-:-:S04]  /*2bb0*/  LOP3.LUT R14, R14, R0, RZ, 0x3c, !PT ;  /* 0x000000000e0e7212 */ /* 0x000fc800078e3cff */
[----:B------:R-:W-:Y:S01]  /*2bc0*/  ISETP.GE.AND P1, PT, R14, RZ, PT ;  /* 0x000000ff0e00720c */ /* 0x000fe20003f26270 */
[----:B--2---:R-:W2:Y:S02]  /*2bd0*/  MUFU.RCP R8, R8 ;  /* 0x0000000800087308 */ /* 0x004ea40000001000 */
[----:B--2---:R-:W-:-:S06]  /*2be0*/  IADD3 R8, R8, 0xffffffe, RZ ;  /* 0x0ffffffe08087810 */ /* 0x004fcc0007ffe0ff */
[----:B-1----:R-:W1:Y:S02]  /*2bf0*/  F2I.FTZ.U32.TRUNC.NTZ R9, R8 ;  /* 0x0000000800097305 */ /* 0x002e64000021f000 */
[----:B-1----:R-:W-:Y:S02]  /*2c00*/  IMAD.MOV R2, RZ, RZ, -R9 ;  /* 0x000000ffff027224 */ /* 0x002fe400078e0a09 */
        /* <DEDUP_REMOVED lines=18> */
.L_x_2290:
[----:B------:R-:W-:Y:S05]  /*2d30*/  BSYNC B0 ;  /* 0x0000000000007941 */ /* 0x000fea0003800000 */
.L_x_2289:
[----:B------:R-:W3:Y:S01]  /*2d40*/  LDL R6, [R1+0x1dc] ;  /* 0x0001dc0001067983 */ /* 0x000ee20000100800 */
[----:B------:R-:W-:-:S04]  /*2d50*/  IMAD R10, R26, R2, R10 ;  /* 0x000000021a0a7224 */ /* 0x000fc800078e020a */
[C---:B--2---:R-:W-:Y:S02]  /*2d60*/  IMAD.IADD R0, R10.reuse, 0x1, R2 ;  /* 0x000000010a007824 */ /* 0x044fe400078e0202 */
        /* <DEDUP_REMOVED lines=8> */
[----:B------:R-:W-:Y:S01]  /*2df0*/  @P0 IADD3 R2, R0, 0x2f, RZ ;  /* 0x0000002f00020810 */ /* 0x000fe20007ffe0ff */
[----:B------:R-:W-:-:S04]  /*2e00*/  IMAD.MOV.U32 R0, RZ, RZ, R107 ;  /* 0x000000ffff007224 */ /* 0x000fc800078e006b */
[----:B------:R-:W-:-:S05]  /*2e10*/  @P0 IMAD.HI R2, R2, 0x2aaaaaab, RZ ;  /* 0x2aaaaaab02020827 */ /* 0x000fca00078e02ff */
[----:B------:R-:W-:-:S04]  /*2e20*/  @P0 SHF.R.U32.HI R3, RZ, 0x1f, R2 ;  /* 0x0000001fff030819 */ /* 0x000fc80000011602 */
[----:B------:R-:W-:-:S04]  /*2e30*/  @P0 LEA.HI.SX32 R0, R2, R3, 0x1d ;  /* 0x0000000302000211 */ /* 0x000fc800078feaff */
[----:B------:R-:W-:Y:S01]  /*2e40*/  ISETP.GT.AND P0, PT, R0, R107, PT ;  /* 0x0000006b0000720c */ /* 0x000fe20003f04270 */
[----:B---3--:R-:W-:-:S04]  /*2e50*/  IMAD.IADD R2, R7, 0x1, R6 ;  /* 0x0000000107027824 */ /* 0x008fc800078e0206 */
[----:B------:R-:W-:-:S08]  /*2e60*/  IMAD.SHL.U32 R223, R2, 0x2, RZ ;  /* 0x0000000202df7824 */ /* 0x000fd000078e00ff */
[----:B------:R-:W-:Y:S05]  /*2e70*/  @!P0 BRA `(.L_x_2291) ;  /* 0x00006b9000008947 */ /* 0x000fea0003800000 */
[----:B------:R-:W-:-:S04]  /*2e80*/  ISETP.NE.U32.AND P0, PT, RZ, c[0x0][0x340], PT ;  /* 0x0000d000ff007a0c */ /* 0x000fc80003f05070 */
[----:B------:R-:W-:-:S13]  /*2e90*/  ISETP.NE.AND.EX P2, PT, RZ, c[0x0][0x344], PT, P0 ;  /* 0x0000d100ff007a0c */ /* 0x000fda0003f45300 */
[----:B------:R-:W-:-:S05]  /*2ea0*/  @P2 IMAD.WIDE R2, R24, R23, c[0x0][0x340] ;  /* 0x0000d00018022625 */ /* 0x000fca00078e0217 */
[----:B-1----:R1:W2:Y:S01]  /*2eb0*/  @P2 LDG.E R15, [R2.64] ;  /* 0x0000000a020f2981 */ /* 0x0022a2000c1e1900 */
[----:B------:R-:W-:Y:S01]  /*2ec0*/  LOP3.LUT R25, R25, 0xffff, RZ, 0xc0, !PT ;  /* 0x0000ffff19197812 */ /* 0x000fe200078ec0ff */
[----:B------:R-:W-:Y:S01]  /*2ed0*/  IMAD.MOV.U32 R130, RZ, RZ, 0x30 ;  /* 0x00000030ff827424 */ /* 0x000fe200078e00ff */
[----:B------:R-:W-:Y:S01]  /*2ee0*/  SHF.R.S32.HI R14, RZ, 0x1f, R24 ;  /* 0x0000001fff0e7819 */ /* 0x000fe20000011418 */
[----:B------:R-:W-:Y:S01]  /*2ef0*/  IMAD.MOV.U32 R139, RZ, RZ, c[0x0][0x238] ;  /* 0x00008e00ff8b7624 */ /* 0x000fe200078e00ff */
[----:B------:R-:W-:Y:S01]  /*2f00*/  IADD3 R39, R0, -0x1, RZ ;  /* 0xffffffff00277810 */ /* 0x000fe20007ffe0ff */
[----:B------:R-:W-:Y:S01]  /*2f10*/  IMAD R138, R130, c[0x0][0x23c], RZ ;  /* 0x00008f00828a7a24 */ /* 0x000fe200078e02ff */
[----:B------:R-:W-:Y:S01]  /*2f20*/  SEL R10, R14, RZ, !P4 ;  /* 0x000000ff0e0a7207 */ /* 0x000fe20006000000 */
[----:B------:R-:W-:Y:S01]  /*2f30*/  IMAD.WIDE.U32 R128, R130, c[0x0][0x238], RZ ;  /* 0x00008e0082807a25 */ /* 0x000fe200078e00ff */
[----:B------:R-:W-:Y:S02]  /*2f40*/  SEL R11, R24, RZ, !P4 ;  /* 0x000000ff180b7207 */ /* 0x000fe40006000000 */
[----:B------:R-:W-:Y:S01]  /*2f50*/  SHF.R.S32.HI R16, RZ, 0x1f, R145 ;  /* 0x0000001fff107819 */ /* 0x000fe20000011491 */
[----:B------:R-:W-:Y:S01]  /*2f60*/  IMAD R0, R10, c[0x0][0x248], RZ ;  /* 0x000092000a007a24 */ /* 0x000fe200078e02ff */
[----:B------:R-:W-:Y:S01]  /*2f70*/  IADD3 R108, P0, R145, R20, RZ ;  /* 0x00000014916c7210 */ /* 0x000fe20007f1e0ff */
[----:B------:R-:W-:Y:S01]  /*2f80*/  IMAD R6, R39, -0x30, R4 ;  /* 0xffffffd027067824 */ /* 0x000fe200078e0204 */
[----:B------:R-:W-:Y:S01]  /*2f90*/  ISETP.GE.AND P1, PT, R140, c[0x0][0x1d4], PT ;  /* 0x000075008c007a0c */ /* 0x000fe20003f26270 */
[----:B------:R-:W-:Y:S01]  /*2fa0*/  IMAD R0, R11, c[0x0][0x24c], R0 ;  /* 0x000093000b007a24 */ /* 0x000fe200078e0200 */
[----:B------:R-:W-:Y:S01]  /*2fb0*/  LEA.HI.X.SX32 R109, R20, R16, 0x1, P0 ;  /* 0x00000010146d7211 */ /* 0x000fe200000f0eff */
[----:B------:R-:W-:Y:S01]  /*2fc0*/  IMAD.IADD R138, R129, 0x1, R138 ;  /* 0x00000001818a7824 */ /* 0x000fe200078e028a */
[----:B------:R-:W-:Y:S01]  /*2fd0*/  IMNMX R6, R6, 0x30, PT ;  /* 0x0000003006067817 */ /* 0x000fe20003800200 */
[----:B------:R-:W-:Y:S01]  /*2fe0*/  IMAD.SHL.U32 R150, R139, 0x20, RZ ;  /* 0x000000208b967824 */ /* 0x000fe200078e00ff */
[----:B------:R-:W-:Y:S01]  /*2ff0*/  ISETP.GE.AND P4, PT, R144, c[0x0][0x1d4], PT ;  /* 0x0000750090007a0c */ /* 0x000fe20003f86270 */
[----:B------:R-:W-:Y:S01]  /*3000*/  IMAD.IADD R127, R22, 0x1, R18 ;  /* 0x00000001167f7824 */ /* 0x000fe200078e0212 */
[----:B------:R-:W-:Y:S01]  /*3010*/  LOP3.LUT R213, R213, 0xfffffff7, RZ, 0xc0, !PT ;  /* 0xfffffff7d5d57812 */ /* 0x000fe200078ec0ff */
[----:B------:R-:W-:Y:S01]  /*3020*/  IMAD.SHL.U32 R26, R145, 0x40, RZ ;  /* 0x00000040911a7824 */ /* 0x000fe200078e00ff */
[----:B------:R-:W-:Y:S01]  /*3030*/  ISETP.GE.AND P6, PT, R228, c[0x0][0x1d4], PT ;  /* 0x00007500e4007a0c */ /* 0x000fe20003fc6270 */
[----:B-1----:R-:W-:Y:S01]  /*3040*/  IMAD.WIDE.U32 R2, R25, c[0x0][0x240], R140 ;  /* 0x0000900019027a25 */ /* 0x002fe200078e008c */
[----:B------:R-:W-:-:S02]  /*3050*/  ISETP.GE.AND P5, PT, R229, c[0x0][0x1d4], PT ;  /* 0x00007500e5007a0c */ /* 0x000fc40003fa6270 */
[----:B------:R-:W-:Y:S01]  /*3060*/  @P1 LOP3.LUT R213, R213, 0x8, RZ, 0xfc, !PT ;  /* 0x00000008d5d51812 */ /* 0x000fe200078efcff */
[----:B------:R-:W-:Y:S01]  /*3070*/  IMAD R3, R25, c[0x0][0x244], R3 ;  /* 0x0000910019037a24 */ /* 0x000fe200078e0203 */
[----:B------:R-:W-:Y:S01]  /*3080*/  MOV R135, 0x5 ;  /* 0x0000000500877802 */ /* 0x000fe20000000f00 */
[----:B------:R-:W-:Y:S01]  /*3090*/  IMAD.MOV.U32 R134, RZ, RZ, c[0x0][0x280] ;  /* 0x0000a000ff867624 */ /* 0x000fe200078e00ff */
[----:B------:R-:W-:Y:S01]  /*30a0*/  LOP3.LUT R213, R213, 0xfffffffb, RZ, 0xc0, !PT ;  /* 0xfffffffbd5d57812 */ /* 0x000fe200078ec0ff */
[----:B------:R-:W-:Y:S01]  /*30b0*/  IMAD.WIDE.U32 R2, R11, c[0x0][0x248], R2 ;  /* 0x000092000b027a25 */ /* 0x000fe200078e0002 */
[----:B------:R-:W-:Y:S02]  /*30c0*/  SHF.L.U64.HI R139, R139, R135, c[0x0][0x23c] ;  /* 0x00008f008b8b7619 */ /* 0x000fe40000010287 */
[----:B------:R-:W-:Y:S01]  /*30d0*/  @P4 LOP3.LUT R213, R213, 0x4, RZ, 0xfc, !PT ;  /* 0x00000004d5d54812 */ /* 0x000fe200078efcff */
[----:B------:R-:W-:Y:S01]  /*30e0*/  IMAD.IADD R3, R3, 0x1, R0 ;  /* 0x0000000103037824 */ /* 0x000fe200078e0200 */
[----:B------:R-:W-:Y:S01]  /*30f0*/  SHF.R.S32.HI R143, RZ, 0x1f, R142 ;  /* 0x0000001fff8f7819 */ /* 0x000fe2000001148e */
[----:B------:R-:W-:Y:S01]  /*3100*/  IMAD R0, R109, c[0x0][0x238], RZ ;  /* 0x00008e006d007a24 */ /* 0x000fe200078e02ff */
[----:B------:R-:W-:Y:S01]  /*3110*/  LOP3.LUT R213, R213, 0xfffffffd, RZ, 0xc0, !PT ;  /* 0xfffffffdd5d57812 */ /* 0x000fe200078ec0ff */
[----:B------:R-:W-:Y:S01]  /*3120*/  IMAD.WIDE.U32 R112, R108, c[0x0][0x238], R2 ;  /* 0x00008e006c707a25 */ /* 0x000fe200078e0002 */
[----:B------:R-:W-:-:S02]  /*3130*/  SHF.R.S32.HI R3, RZ, 0x1f, R39 ;  /* 0x0000001fff037819 */ /* 0x000fc40000011427 */
[----:B------:R-:W-:Y:S01]  /*3140*/  @P6 LOP3.LUT R213, R213, 0x2, RZ, 0xfc, !PT ;  /* 0x00000002d5d56812 */ /* 0x000fe200078efcff */
[----:B------:R-:W-:Y:S01]  /*3150*/  IMAD R5, R108, c[0x0][0x23c], R0 ;  /* 0x00008f006c057a24 */ /* 0x000fe200078e0200 */
[----:B------:R-:W-:Y:S01]  /*3160*/  IADD3 R0, -R145, R6, RZ ;  /* 0x0000000691007210 */ /* 0x000fe20007ffe1ff */
[----:B------:R-:W-:Y:S01]  /*3170*/  IMAD R2, R138, R39, RZ ;  /* 0x000000278a027224 */ /* 0x000fe200078e02ff */
[----:B------:R-:W-:Y:S01]  /*3180*/  LOP3.LUT R26, R26, 0x1c0, RZ, 0xc0, !PT ;  /* 0x000001c01a1a7812 */ /* 0x000fe200078ec0ff */
[----:B------:R-:W-:Y:S01]  /*3190*/  IMAD.IADD R111, R113, 0x1, R5 ;  /* 0x00000001716f7824 */ /* 0x000fe200078e0205 */
[C---:B------:R-:W-:Y:S01]  /*31a0*/  ISETP.GE.AND P0, PT, R0.reuse, 0x1, PT ;  /* 0x000000010000780c */ /* 0x040fe20003f06270 */
[----:B------:R-:W-:Y:S01]  /*31b0*/  IMAD.MOV.U32 R110, RZ, RZ, R112 ;  /* 0x000000ffff6e7224 */ /* 0x000fe200078e0070 */
[----:B------:R-:W-:Y:S01]  /*31c0*/  ISETP.GT.AND P3, PT, R0, 0x20, PT ;  /* 0x000000200000780c */ /* 0x000fe20003f64270 */
[-C--:B------:R-:W-:Y:S01]  /*31d0*/  IMAD R2, R3, R128.reuse, R2 ;  /* 0x0000008003027224 */ /* 0x080fe200078e0202 */
[----:B------:R-:W-:Y:S01]  /*31e0*/  IADD3 R27, R145, 0x20, RZ ;  /* 0x00000020911b7810 */ /* 0x000fe20007ffe0ff */
[----:B------:R-:W-:Y:S01]  /*31f0*/  IMAD.WIDE.U32 R8, R39, R128, R110 ;  /* 0x0000008027087225 */ /* 0x000fe200078e006e */
[----:B------:R-:W-:-:S02]  /*3200*/  MOV R75, c[0x0][0x27c] ;  /* 0x00009f00004b7a02 */ /* 0x000fc40000000f00 */
[----:B------:R-:W-:Y:S01]  /*3210*/  SHF.L.U32 R27, R27, 0x6, RZ ;  /* 0x000000061b1b7819 */ /* 0x000fe200000006ff */
[----:B------:R-:W-:Y:S01]  /*3220*/  IMAD R0, R10, c[0x0][0x268], RZ ;  /* 0x00009a000a007a24 */ /* 0x000fe200078e02ff */
[----:B------:R-:W-:Y:S01]  /*3230*/  IADD3 R5, R9, R2, RZ ;  /* 0x0000000209057210 */ /* 0x000fe20007ffe0ff */
[----:B------:R-:W-:Y:S01]  /*3240*/  IMAD R6, R16, c[0x0][0x280], RZ ;  /* 0x0000a00010067a24 */ /* 0x000fe200078e02ff */
[----:B------:R-:W-:Y:S01]  /*3250*/  LOP3.LUT R27, R27, 0x1c0, RZ, 0xc0, !PT ;  /* 0x000001c01b1b7812 */ /* 0x000fe200078ec0ff */
[----:B------:R-:W-:Y:S01]  /*3260*/  IMAD R100, R11, c[0x0][0x26c], R0 ;  /* 0x00009b000b647a24 */ /* 0x000fe200078e0200 */
[----:B------:R-:W-:Y:S01]  /*3270*/  @P0 LEA R2, P1, R8, c[0x0][0x220], 0x1 ;  /* 0x0000880008020a11 */ /* 0x000fe200078208ff */
[----:B------:R-:W-:Y:S01]  /*3280*/  IMAD R0, R16, c[0x0][0x290], RZ ;  /* 0x0000a40010007a24 */ /* 0x000fe200078e02ff */
[----:B------:R-:W-:Y:S01]  /*3290*/  SHF.R.U32.HI R149, RZ, 0x3, R27 ;  /* 0x00000003ff957819 */ /* 0x000fe2000001161b */
[----:B------:R-:W-:Y:S01]  /*32a0*/  IMAD.WIDE.U32 R18, R145, c[0x0][0x290], R142 ;  /* 0x0000a40091127a25 */ /* 0x000fe200078e008e */
[----:B------:R-:W-:-:S02]  /*32b0*/  @P0 LEA.HI.X R3, R8, c[0x0][0x224], R5, 0x1, P1 ;  /* 0x0000890008030a11 */ /* 0x000fc400008f0c05 */
[----:B------:R-:W-:Y:S01]  /*32c0*/  LOP3.LUT P1, RZ, R213, 0x8, RZ, 0xc0, !PT ;  /* 0x00000008d5ff7812 */ /* 0x000fe2000782c0ff */
[----:B------:R-:W-:Y:S01]  /*32d0*/  IMAD R0, R145, c[0x0][0x294], R0 ;  /* 0x0000a50091007a24 */ /* 0x000fe200078e0200 */
[----:B------:R-:W-:Y:S01]  /*32e0*/  LOP3.LUT R213, R213, 0xfffffffe, RZ, 0xc0, !PT ;  /* 0xfffffffed5d57812 */ /* 0x000fe200078ec0ff */
[C---:B------:R-:W-:Y:S02]  /*32f0*/  IMAD R6, R145.reuse, c[0x0][0x284], R6 ;  /* 0x0000a10091067a24 */ /* 0x040fe400078e0206 */
[----:B------:R-:W-:Y:S01]  /*3300*/  IMAD.WIDE.U32 R20, R145, c[0x0][0x280], R142 ;  /* 0x0000a00091147a25 */ /* 0x000fe200078e008e */
[----:B------:R-:W-:-:S03]  /*3310*/  @P5 LOP3.LUT R213, R213, 0x1, RZ, 0xfc, !PT ;  /* 0x00000001d5d55812 */ /* 0x000fc600078efcff */
[----:B------:R-:W-:-:S04]  /*3320*/  IMAD.WIDE.U32 R16, R145, c[0x0][0x280], R140 ;  /* 0x0000a00091107a25 */ /* 0x000fc800078e008c */
[----:B------:R-:W-:Y:S01]  /*3330*/  @!PT LDS RZ, [RZ] ;  /* 0x00000000fffff984 */ /* 0x000fe20000000800 */
[----:B------:R-:W-:Y:S01]  /*3340*/  @!PT LDS RZ, [RZ] ;  /* 0x00000000fffff984 */ /* 0x000fe20000000800 */
[----:B------:R-:W-:Y:S01]  /*3350*/  @!PT LDS RZ, [RZ] ;  /* 0x00000000fffff984 */ /* 0x000fe20000000800 */
[----:B------:R1:W-:Y:S01]  /*3360*/  @P0 LDGSTS.E.BYPASS.LTC128B.128 [R223+0xa080], [R2.64], !P1 ;  /* 0x0a08000002df0fae */ /* 0x0003e2000c901d4a */
[----:B------:R-:W-:Y:S01]  /*3370*/  ISETP.GE.AND P1, PT, R140, c[0x0][0x27c], PT ;  /* 0x00009f008c007a0c */ /* 0x000fe20003f26270 */
[----:B------:R-:W-:Y:S02]  /*3380*/  IMAD.IADD R19, R19, 0x1, R0 ;  /* 0x0000000113137824 */ /* 0x000fe400078e0200 */
[----:B------:R1:W-:Y:S01]  /*3390*/  @P0 LDGSTS.E.BYPASS.LTC128B.128 [R223+0xb880], [R2.64+0x80], !P4 ;  /* 0x0b88008002df0fae */ /* 0x0003e2000e101d4a */
[----:B------:R-:W-:Y:S02]  /*33a0*/  IMAD.IADD R21, R21, 0x1, R6 ;  /* 0x0000000115157824 */ /* 0x000fe400078e0206 */
[----:B------:R-:W-:Y:S01]  /*33b0*/  IMAD.IADD R17, R6, 0x1, R17 ;  /* 0x0000000106117824 */ /* 0x000fe200078e0211 */
[----:B------:R1:W-:Y:S01]  /*33c0*/  @P0 LDGSTS.E.BYPASS.LTC128B.128 [R223+0xd080], [R2.64+0x100], !P6 ;  /* 0x0d08010002df0fae */ /* 0x0003e2000f101d4a */
[----:B------:R-:W-:Y:S01]  /*33d0*/  SHF.R.S32.HI R6, RZ, 0x1f, R13 ;  /* 0x0000001fff067819 */ /* 0x000fe2000001140d */
[----:B------:R-:W-:-:S02]  /*33e0*/  IMAD.WIDE.U32 R98, R13, c[0x0][0x280], R20 ;  /* 0x0000a0000d627a25 */ /* 0x000fc400078e0014 */
[----:B------:R1:W-:Y:S01]  /*33f0*/  @P0 LDGSTS.E.BYPASS.LTC128B.128 [R223+0xe880], [R2.64+0x180], !P5 ;  /* 0x0e88018002df0fae */ /* 0x0003e2000e901d4a */
[----:B------:R-:W-:Y:S01]  /*3400*/  @P3 IADD3 R9, P0, R150, R8, RZ ;  /* 0x0000000896093210 */ /* 0x000fe20007f1e0ff */
[----:B------:R-:W-:Y:S02]  /*3410*/  IMAD R23, R6, c[0x0][0x290], RZ ;  /* 0x0000a40006177a24 */ /* 0x000fe400078e02ff */
[----:B------:R-:W-:Y:S01]  /*3420*/  IMAD.WIDE.U32 R96, R13, c[0x0][0x290], R18 ;  /* 0x0000a4000d607a25 */ /* 0x000fe200078e0012 */
[----:B------:R-:W-:Y:S02]  /*3430*/  @P3 IADD3.X R5, R5, R139, RZ, P0, !PT ;  /* 0x0000008b05053210 */ /* 0x000fe400007fe4ff */
[----:B------:R-:W-:Y:S01]  /*3440*/  @P3 LEA R8, P0, R9, c[0x0][0x220], 0x1 ;  /* 0x0000880009083a11 */ /* 0x000fe200078008ff */
[C---:B------:R-:W-:Y:S02]  /*3450*/  IMAD R23, R13.reuse, c[0x0][0x294], R23 ;  /* 0x0000a5000d177a24 */ /* 0x040fe400078e0217 */
[----:B------:R-:W-:Y:S01]  /*3460*/  IMAD.WIDE.U32 R94, R13, c[0x0][0x280], R16 ;  /* 0x0000a0000d5e7a25 */ /* 0x000fe200078e0010 */
[----:B------:R-:W-:-:S02]  /*3470*/  @P3 LEA.HI.X R9, R9, c[0x0][0x224], R5, 0x1, P0 ;  /* 0x0000890009093a11 */ /* 0x000fc400000f0c05 */
[----:B------:R-:W-:Y:S01]  /*3480*/  LOP3.LUT P0, RZ, R213, 0x8, RZ, 0xc0, !PT ;  /* 0x00000008d5ff7812 */ /* 0x000fe2000780c0ff */
[----:B------:R-:W-:Y:S02]  /*3490*/  IMAD.MOV.U32 R148, RZ, RZ, c[0x0][0x290] ;  /* 0x0000a400ff947624 */ /* 0x000fe400078e00ff */
[C---:B------:R-:W-:Y:S02]  /*34a0*/  IMAD R136, R130.reuse, c[0x0][0x284], RZ ;  /* 0x0000a10082887a24 */ /* 0x040fe400078e02ff */
[C---:B------:R-:W-:Y:S02]  /*34b0*/  IMAD R137, R130.reuse, c[0x0][0x294], RZ ;  /* 0x0000a50082897a24 */ /* 0x040fe400078e02ff */
[----:B------:R-:W-:-:S04]  /*34c0*/  IMAD.WIDE.U32 R132, R130, c[0x0][0x280], RZ ;  /* 0x0000a00082847a25 */ /* 0x000fc800078e00ff */
[----:B------:R-:W-:Y:S02]  /*34d0*/  IMAD.WIDE.U32 R130, R130, c[0x0][0x290], RZ ;  /* 0x0000a40082827a25 */ /* 0x000fe400078e00ff */
[----:B------:R3:W-:Y:S02]  /*34e0*/  @P3 LDGSTS.E.BYPASS.LTC128B.128 [R245+0xb080], [R8.64], !P0 ;  /* 0x0b08000008f53fae */ /* 0x0007e4000c101d4a */
[----:B-1----:R-:W-:Y:S01]  /*34f0*/  IMAD.WIDE.U32 R2, R25, c[0x0][0x260], R140 ;  /* 0x0000980019027a25 */ /* 0x002fe200078e008c */
[----:B------:R-:W-:Y:S01]  /*3500*/  IADD3 R137, R131, R137, RZ ;  /* 0x0000008983897210 */ /* 0x000fe20007ffe0ff */
[----:B------:R3:W-:Y:S02]  /*3510*/  @P3 LDGSTS.E.BYPASS.LTC128B.128 [R245+0xc880], [R8.64+0x80], !P4 ;  /* 0x0c88008008f53fae */ /* 0x0007e4000e101d4a */
[C---:B------:R-:W-:Y:S02]  /*3520*/  IMAD R3, R25.reuse, c[0x0][0x264], R3 ;  /* 0x0000990019037a24 */ /* 0x040fe400078e0203 */
[----:B------:R3:W-:Y:S01]  /*3530*/  @P3 LDGSTS.E.BYPASS.LTC128B.128 [R245+0xe080], [R8.64+0x100], !P6 ;  /* 0x0e08010008f53fae */ /* 0x0007e2000f101d4a */
[----:B------:R-:W-:-:S03]  /*3540*/  IMAD.WIDE.U32 R118, R25, c[0x0][0x1e8], RZ ;  /* 0x00007a0019767a25 */ /* 0x000fc600078e00ff */
[----:B------:R3:W-:Y:S01]  /*3550*/  @P3 LDGSTS.E.BYPASS.LTC128B.128 [R245+0xf880], [R8.64+0x180], !P5 ;  /* 0x0f88018008f53fae */ /* 0x0007e2000e901d4a */
[----:B------:R-:W-:Y:S01]  /*3560*/  IMAD.WIDE.U32 R90, R11, c[0x0][0x268], R2 ;  /* 0x00009a000b5a7a25 */ /* 0x000fe200078e0002 */
[----:B------:R-:W-:Y:S02]  /*3570*/  SEL R2, RZ, c[0x0][0x27c], !P1 ;  /* 0x00009f00ff027a07 */ /* 0x000fe40004800000 */
[----:B------:R-:W0:Y:S01]  /*3580*/  LDGDEPBAR ;  /* 0x00000000000079af */ /* 0x000e220000000000 */
[----:B------:R-:W-:Y:S01]  /*3590*/  WARPSYNC 0xffffffff ;  /* 0xffffffff00007948 */ /* 0x000fe20003800000 */
[----:B------:R-:W-:Y:S01]  /*35a0*/  IADD3 R2, R140, R2, RZ ;  /* 0x000000028c027210 */ /* 0x000fe20007ffe0ff */
[----:B------:R-:W-:-:S03]  /*35b0*/  IMAD.WIDE.U32 R116, R25, c[0x0][0x210], RZ ;  /* 0x0000840019747a25 */ /* 0x000fc600078e00ff */
[----:B------:R-:W-:Y:S01]  /*35c0*/  SHF.R.S32.HI R22, RZ, 0x1f, R2 ;  /* 0x0000001fff167819 */ /* 0x000fe20000011402 */
[C---:B------:R-:W-:Y:S01]  /*35d0*/  IMAD.SHL.U32 R147, R134.reuse, 0x20, RZ ;  /* 0x0000002086937824 */ /* 0x040fe200078e00ff */
[-C--:B------:R-:W-:Y:S01]  /*35e0*/  SHF.L.U64.HI R134, R134, R135.reuse, c[0x0][0x284] ;  /* 0x0000a10086867619 */ /* 0x080fe20000010287 */
[----:B------:R-:W-:Y:S01]  /*35f0*/  IMAD.SHL.U32 R75, R75, 0x2, RZ ;  /* 0x000000024b4b7824 */ /* 0x000fe200078e00ff */
[C---:B------:R-:W-:Y:S01]  /*3600*/  SHF.L.U64.HI R135, R148.reuse, R135, c[0x0][0x294] ;  /* 0x0000a50094877619 */ /* 0x040fe20000010287 */
[----:B------:R-:W-:Y:S01]  /*3610*/  IMAD.IADD R136, R133, 0x1, R136 ;  /* 0x0000000185887824 */ /* 0x000fe200078e0288 */
[----:B------:R-:W-:Y:S01]  /*3620*/  SHF.L.U32 R148, R148, 0x5, RZ ;  /* 0x0000000594947819 */ /* 0x000fe200000006ff */
[C---:B------:R-:W-:Y:S02]  /*3630*/  IMAD R126, R25.reuse, c[0x0][0x1ec], R119 ;  /* 0x00007b00197e7a24 */ /* 0x040fe400078e0277 */
[----:B------:R-:W-:Y:S02]  /*3640*/  IMAD R125, R25, c[0x0][0x214], R117 ;  /* 0x00008500197d7a24 */ /* 0x000fe400078e0275 */
[----:B------:R-:W-:-:S02]  /*3650*/  IMAD.IADD R100, R91, 0x1, R100 ;  /* 0x000000015b647824 */ /* 0x000fc400078e0264 */
[----:B------:R-:W-:Y:S01]  /*3660*/  IMAD.IADD R105, R97, 0x1, R23 ;  /* 0x0000000161697824 */ /* 0x000fe200078e0217 */
[--C-:B--2---:R-:W-:Y:S01]  /*3670*/  @P2 SHF.R.S32.HI R11, RZ, 0x1f, R15.reuse ;  /* 0x0000001fff0b2819 */ /* 0x104fe2000001140f */
[----:B------:R-:W-:Y:S01]  /*3680*/  @P2 IMAD.MOV.U32 R10, RZ, RZ, R15 ;  /* 0x000000ffff0a2224 */ /* 0x000fe200078e000f */
[----:B------:R-:W-:Y:S01]  /*3690*/  @!P2 MOV R11, R14 ;  /* 0x0000000e000ba202 */ /* 0x000fe20000000f00 */
[----:B------:R-:W-:Y:S01]  /*36a0*/  @!P2 IMAD.MOV.U32 R10, RZ, RZ, R24 ;  /* 0x000000ffff0aa224 */ /* 0x000fe200078e0018 */
[----:B------:R-:W-:Y:S01]  /*36b0*/  BAR.SYNC.DEFER_BLOCKING 0x0 ;  /* 0x0000000000007b1d */ /* 0x000fe20000010000 */
[----:B------:R-:W-:Y:S01]  /*36c0*/  ISETP.GE.AND P2, PT, R144, c[0x0][0x27c], PT ;  /* 0x00009f0090007a0c */ /* 0x000fe20003f46270 */
[----:B------:R-:W-:Y:S01]  /*36d0*/  IMAD.WIDE.U32 R14, R145, c[0x0][0x290], R140 ;  /* 0x0000a400910e7a25 */ /* 0x000fe200078e008c */
[----:B------:R-:W-:Y:S02]  /*36e0*/  LEA.HI R24, R22, R2, RZ, 0x6 ;  /* 0x0000000216187211 */ /* 0x000fe400078f30ff */
[----:B------:R-:W-:Y:S01]  /*36f0*/  SEL R3, RZ, c[0x0][0x27c], !P2 ;  /* 0x00009f00ff037a07 */ /* 0x000fe20005000000 */
[----:B------:R-:W-:-:S02]  /*3700*/  IMAD.IADD R15, R0, 0x1, R15 ;  /* 0x00000001000f7824 */ /* 0x000fc400078e020f */
[----:B------:R-:W-:-:S04]  /*3710*/  IMAD.WIDE.U32 R114, R10, c[0x0][0x2b0], RZ ;  /* 0x0000ac000a727a25 */ /* 0x000fc800078e00ff */
[----:B------:R-:W-:Y:S01]  /*3720*/  IMAD.IADD R0, R144, 0x1, R3 ;  /* 0x0000000190007824 */ /* 0x000fe200078e0203 */
[----:B------:R-:W-:Y:S01]  /*3730*/  LEA.HI R3, R22, R2, RZ, 0x3 ;  /* 0x0000000216037211 */ /* 0x000fe200078f18ff */
[----:B------:R-:W-:Y:S02]  /*3740*/  IMAD R22, R6, c[0x0][0x280], RZ ;  /* 0x0000a00006167a24 */ /* 0x000fe400078e02ff */
[C---:B------:R-:W-:Y:S01]  /*3750*/  IMAD.WIDE.U32 R92, R13.reuse, c[0x0][0x290], R14 ;  /* 0x0000a4000d5c7a25 */ /* 0x040fe200078e000e */
[----:B------:R-:W-:Y:S02]  /*3760*/  SHF.R.S32.HI R5, RZ, 0x1f, R0 ;  /* 0x0000001fff057819 */ /* 0x000fe40000011400 */
[C---:B------:R-:W-:Y:S01]  /*3770*/  LOP3.LUT R6, R26.reuse, 0x38, R3, 0xf8, !PT ;  /* 0x000000381a067812 */ /* 0x040fe200078ef803 */
[----:B------:R-:W-:Y:S01]  /*3780*/  IMAD R22, R13, c[0x0][0x284], R22 ;  /* 0x0000a1000d167a24 */ /* 0x000fe200078e0216 */
[-C--:B------:R-:W-:Y:S01]  /*3790*/  LEA.HI R2, R5, R0.reuse, RZ, 0x3 ;  /* 0x0000000005027211 */ /* 0x080fe200078f18ff */
[----:B------:R-:W-:Y:S01]  /*37a0*/  IMAD.IADD R101, R23, 0x1, R93 ;  /* 0x0000000117657824 */ /* 0x000fe200078e025d */
[----:B------:R-:W-:Y:S01]  /*37b0*/  LEA.HI R0, R5, R0, RZ, 0x6 ;  /* 0x0000000005007211 */ /* 0x000fe200078f30ff */
[----:B------:R-:W-:Y:S01]  /*37c0*/  IMAD.IADD R106, R99, 0x1, R22 ;  /* 0x00000001636a7824 */ /* 0x000fe200078e0216 */
[----:B------:R-:W-:Y:S01]  /*37d0*/  LOP3.LUT R13, R26, 0x38, R2, 0xf8, !PT ;  /* 0x000000381a0d7812 */ /* 0x000fe200078ef802 */
[----:B------:R-:W-:Y:S01]  /*37e0*/  IMAD.SHL.U32 R26, R145, 0x40, RZ ;  /* 0x00000040911a7824 */ /* 0x000fe200078e00ff */
[----:B------:R-:W-:-:S02]  /*37f0*/  SHF.R.S32.HI R5, RZ, 0x6, R24 ;  /* 0x00000006ff057819 */ /* 0x000fc40000011418 */
[----:B------:R-:W-:Y:S02]  /*3800*/  SHF.R.S32.HI R0, RZ, 0x6, R0 ;  /* 0x00000006ff007819 */ /* 0x000fe40000011400 */
[----:B------:R-:W-:Y:S01]  /*3810*/  LOP3.LUT R26, R26, 0x1c0, RZ, 0xc0, !PT ;  /* 0x000001c01a1a7812 */ /* 0x000fe200078ec0ff */
[----:B------:R-:W-:Y:S01]  /*3820*/  IMAD R19, R5, 0xc00, R7 ;  /* 0x00000c0005137824 */ /* 0x000fe200078e0207 */
[----:B------:R-:W-:Y:S01]  /*3830*/  LOP3.LUT R14, R27, 0x38, R3, 0xf8, !PT ;  /* 0x000000381b0e7812 */ /* 0x000fe200078ef803 */
[----:B------:R-:W-:Y:S01]  /*3840*/  IMAD R18, R5, 0xc00, R12 ;  /* 0x00000c0005127824 */ /* 0x000fe200078e020c */
[----:B------:R-:W-:Y:S01]  /*3850*/  SHF.R.U32.HI R26, RZ, 0x3, R26 ;  /* 0x00000003ff1a7819 */ /* 0x000fe2000001161a */
[C---:B------:R-:W-:Y:S01]  /*3860*/  IMAD R15, R0.reuse, 0xc00, R7 ;  /* 0x00000c00000f7824 */ /* 0x040fe200078e0207 */
[----:B------:R-:W-:Y:S01]  /*3870*/  LOP3.LUT R17, R27, 0x38, R2, 0xf8, !PT ;  /* 0x000000381b117812 */ /* 0x000fe200078ef802 */
[----:B------:R-:W-:Y:S01]  /*3880*/  IMAD R5, R0, 0xc00, R12 ;  /* 0x00000c0000057824 */ /* 0x000fe200078e020c */
[----:B------:R-:W-:-:S02]  /*3890*/  LOP3.LUT R16, R6, R26, RZ, 0x3c, !PT ;  /* 0x0000001a06107212 */ /* 0x000fc400078e3cff */
[----:B------:R-:W-:Y:S02]  /*38a0*/  LOP3.LUT R13, R13, R26, RZ, 0x3c, !PT ;  /* 0x0000001a0d0d7212 */ /* 0x000fe400078e3cff */
[-C--:B------:R-:W-:Y:S02]  /*38b0*/  LOP3.LUT R6, R14, R149.reuse, RZ, 0x3c, !PT ;  /* 0x000000950e067212 */ /* 0x080fe400078e3cff */
[----:B------:R-:W-:Y:S01]  /*38c0*/  SHF.R.S32.HI R72, RZ, 0x3, R2 ;  /* 0x00000003ff487819 */ /* 0x000fe20000011402 */
[----:B------:R-:W-:Y:S01]  /*38d0*/  IMAD.IADD R13, R15, 0x1, R13 ;  /* 0x000000010f0d7824 */ /* 0x000fe200078e020d */
[----:B------:R-:W-:Y:S01]  /*38e0*/  LOP3.LUT R86, R2, 0xfffffff8, RZ, 0xc0, !PT ;  /* 0xfffffff802567812 */ /* 0x000fe200078ec0ff */
[----:B------:R-:W-:Y:S01]  /*38f0*/  IMAD R2, R11, c[0x0][0x2b0], RZ ;  /* 0x0000ac000b027a24 */ /* 0x000fe200078e02ff */
[----:B------:R-:W-:Y:S01]  /*3900*/  LOP3.LUT R0, R17, R149, RZ, 0x3c, !PT ;  /* 0x0000009511007212 */ /* 0x000fe200078e3cff */
[----:B------:R-:W-:Y:S01]  /*3910*/  IMAD.IADD R6, R18, 0x1, R6 ;  /* 0x0000000112067824 */ /* 0x000fe200078e0206 */
[----:B------:R-:W-:Y:S01]  /*3920*/  IADD3 R16, R19, R16, RZ ;  /* 0x0000001013107210 */ /* 0x000fe20007ffe0ff */
[----:B------:R-:W-:Y:S01]  /*3930*/  IMAD R2, R10, c[0x0][0x2b4], R2 ;  /* 0x0000ad000a027a24 */ /* 0x000fe200078e0202 */
[----:B------:R-:W-:Y:S01]  /*3940*/  IADD3 R5, R5, R0, RZ ;  /* 0x0000000005057210 */ /* 0x000fe20007ffe0ff */
[----:B------:R-:W-:Y:S01]  /*3950*/  IMAD R0, R146, 0x20, R145 ;  /* 0x0000002092007824 */ /* 0x000fe200078e0291 */
[----:B------:R-:W-:Y:S01]  /*3960*/  LOP3.LUT R87, R3, 0xfffffff8, RZ, 0xc0, !PT ;  /* 0xfffffff803577812 */ /* 0x000fe200078ec0ff */
[----:B------:R-:W-:Y:S01]  /*3970*/  IMAD.SHL.U32 R123, R13, 0x2, RZ ;  /* 0x000000020d7b7824 */ /* 0x000fe200078e00ff */
[----:B------:R-:W-:Y:S01]  /*3980*/  SHF.R.S32.HI R73, RZ, 0x3, R3 ;  /* 0x00000003ff497819 */ /* 0x000fe20000011403 */
[----:B------:R-:W-:Y:S01]  /*3990*/  IMAD.SHL.U32 R122, R6, 0x2, RZ ;  /* 0x00000002067a7824 */ /* 0x000fe200078e00ff */
[----:B------:R-:W-:Y:S01]  /*39a0*/  IADD3 R104, R22, R95, RZ ;  /* 0x0000005f16687210 */ /* 0x000fe20007ffe0ff */
[----:B------:R-:W-:Y:S01]  /*39b0*/  IMAD.IADD R120, R115, 0x1, R2 ;  /* 0x0000000173787824 */ /* 0x000fe200078e0202 */
[----:B------:R-:W-:-:S02]  /*39c0*/  SHF.R.S32.HI R103, RZ, 0x1f, R87 ;  /* 0x0000001fff677819 */ /* 0x000fc40000011457 */
[----:B------:R-:W-:Y:S02]  /*39d0*/  SHF.R.S32.HI R102, RZ, 0x1f, R86 ;  /* 0x0000001fff667819 */ /* 0x000fe40000011456 */
[----:B------:R-:W-:Y:S02]  /*39e0*/  SHF.L.U32 R124, R16, 0x1, RZ ;  /* 0x00000001107c7819 */ /* 0x000fe400000006ff */
[----:B---3--:R-:W-:Y:S02]  /*39f0*/  SHF.L.U32 R121, R5, 0x1, RZ ;  /* 0x0000000105797819 */ /* 0x008fe400000006ff */
.L_x_2332:
[----:B------:R-:W-:Y:S01]  /*3a00*/  MOV R84, RZ ;  /* 0x000000ff00547202 */ /* 0x000fe20000000f00 */
[----:B--23--:R-:W-:Y:S01]  /*3a10*/  IMAD.MOV.U32 R2, RZ, RZ, c[0x0][0x2b8] ;  /* 0x0000ae00ff027624 */ /* 0x00cfe200078e00ff */
[----:B------:R-:W-:Y:S04]  /*3a20*/  DEPBAR.LE SB0, 0x0 ;  /* 0x000080000000791a */ /* 0x000fe80000000000 */
[----:B------:R-:W-:Y:S01]  /*3a30*/  ISETP.NE.AND P0, PT, R2, 0x1, PT ;  /* 0x000000010200780c */ /* 0x000fe20003f05270 */
[----:B------:R-:W-:Y:S01]  /*3a40*/  IMAD R2, R39, 0x30, R0 ;  /* 0x0000003027027824 */ /* 0x000fe200078e0200 */
[----:B------:R-:W-:Y:S01]  /*3a50*/  WARPSYNC 0xffffffff ;  /* 0xffffffff00007948 */ /* 0x000fe20003800000 */
[----:B------:R-:W-:Y:S02]  /*3a60*/  BSSY B2, `(.L_x_2292) ;  /* 0x0000557000027945 */ /* 0x000fe40003800000 */
[----:B------:R-:W-:Y:S04]  /*3a70*/  IMAD.IADD R5, R127, 0x1, R2 ;  /* 0x000000017f057824 */ /* 0x000fe800078e0202 */
[----:B----4-:R-:W-:Y:S04]  /*3a80*/  IMAD.MOV.U32 R3, RZ, RZ, R5 ;  /* 0x000000ffff037224 */ /* 0x010fe800078e0005 */
[----:B------:R-:W-:Y:S05]  /*3a90*/  @P0 IMAD.HI.U32 R6, R5, c[0x0][0x2bc], RZ ;  /* 0x0000af0005060a27 */ /* 0x000fea00078e00ff */
        /* <DEDUP_REMOVED lines=23> */
[C---:B-1----:R-:W-:Y:S02]  /*3c10*/  LEA R82, P0, R2.reuse, c[0x0][0x1c8], 0x1 ;  /* 0x0000720002527a11 */ /* 0x042fe400078008ff */
        /* <DEDUP_REMOVED lines=44> */
[C---:B------:R-:W-:Y:S02]  /*3ee0*/  LEA R10, P0, R3.reuse, c[0x0][0x288], 0x1 ;  /* 0x0000a200030a7a11 */ /* 0x040fe400078008ff */
[C---:B------:R-:W-:Y:S02]  /*3ef0*/  IADD3 R5, R142.reuse, 0x20, RZ ;  /* 0x000000208e057810 */ /* 0x040fe40007ffe0ff */
[----:B------:R-:W-:Y:S02]  /*3f00*/  LEA.HI.X R11, R3, c[0x0][0x28c], R6, 0x1, P0 ;  /* 0x0000a300030b7a11 */ /* 0x000fe400000f0c06 */
[C---:B------:R-:W-:Y:S01]  /*3f10*/  ISETP.GE.AND P0, PT, R142.reuse, c[0x0][0x27c], PT ;  /* 0x00009f008e007a0c */ /* 0x040fe20003f06270 */
[----:B------:R-:W-:Y:S11]  /*3f20*/  CS2R R2, SRZ ;  /* 0x0000000000027805 */ /* 0x000ff6000001ff00 */
[----:B------:R-:W-:Y:S01]  /*3f30*/  @!UPT UIADD3 URZ, URZ, URZ, URZ ;  /* 0x0000003f3f3ff290 */ /* 0x000fe2000fffe03f */
[----:B------:R1:W5:Y:S04]  /*3f40*/  @!P0 LDG.E.64 R42, [R16.64] ;  /* 0x0000000a102a8981 */ /* 0x000368000c1e1b00 */
[----:B------:R1:W5:Y:S01]  /*3f50*/  @!P0 LDG.E.64 R2, [R10.64] ;  /* 0x0000000a0a028981 */ /* 0x000362000c1e1b00 */
[----:B------:R-:W-:Y:S02]  /*3f60*/  ISETP.GE.AND P0, PT, R5, c[0x0][0x27c], PT ;  /* 0x00009f0005007a0c */ /* 0x000fe40003f06270 */
[C---:B------:R-:W-:Y:S11]  /*3f70*/  IADD3 R5, R142.reuse, 0x40, RZ ;  /* 0x000000408e057810 */ /* 0x040ff60007ffe0ff */
[----:B------:R1:W5:Y:S04]  /*3f80*/  @!P0 LDG.E.64 R44, [R16.64+0x40] ;  /* 0x0000400a102c8981 */ /* 0x000368000c1e1b00 */
[----:B------:R1:W5:Y:S01]  /*3f90*/  @!P0 LDG.E.64 R8, [R10.64+0x40] ;  /* 0x0000400a0a088981 */ /* 0x000362000c1e1b00 */
[----:B------:R-:W-:Y:S02]  /*3fa0*/  ISETP.GE.AND P0, PT, R5, c[0x0][0x27c], PT ;  /* 0x00009f0005007a0c */ /* 0x000fe40003f06270 */
[----:B------:R-:W-:Y:S11]  /*3fb0*/  IADD3 R5, R142, 0x60, RZ ;  /* 0x000000608e057810 */ /* 0x000ff60007ffe0ff */
[----:B------:R1:W5:Y:S04]  /*3fc0*/  @!P0 LDG.E.64 R46, [R16.64+0x80] ;  /* 0x0000800a102e8981 */ /* 0x000368000c1e1b00 */
[----:B------:R1:W5:Y:S01]  /*3fd0*/  @!P0 LDG.E.64 R14, [R10.64+0x80] ;  /* 0x0000800a0a0e8981 */ /* 0x000362000c1e1b00 */
[----:B------:R-:W-:Y:S11]  /*3fe0*/  ISETP.GE.AND P0, PT, R5, c[0x0][0x27c], PT ;  /* 0x00009f0005007a0c */ /* 0x000ff60003f06270 */
[----:B------:R-:W-:Y:S02]  /*3ff0*/  @!UPT UIADD3 URZ, URZ, URZ, URZ ;  /* 0x0000003f3f3ff290 */ /* 0x000fe4000fffe03f */
[----:B------:R1:W5:Y:S04]  /*4000*/  @!P0 LDG.E.64 R48, [R16.64+0xc0] ;  /* 0x0000c00a10308981 */ /* 0x000368000c1e1b00 */
[----:B------:R1:W5:Y:S02]  /*4010*/  @!P0 LDG.E.64 R20, [R10.64+0xc0] ;  /* 0x0000c00a0a148981 */ /* 0x000364000c1e1b00 */
.L_x_2296:
[----:B------:R-:W-:Y:S05]  /*4020*/  BSYNC B0 ;  /* 0x0000000000007941 */ /* 0x000fea0003800000 */
.L_x_2295:
        /* <DEDUP_REMOVED lines=31> */
[----:B------:R-:W-:Y:S01]  /*4220*/  CS2R R30, SRZ ;  /* 0x00000000001e7805 */ /* 0x000fe2000001ff00 */
[----:B------:R-:W-:Y:S01]  /*4230*/  PRMT R27, R10, 0x7610, R27 ;  /* 0x000076100a1b7816 */ /* 0x000fe2000000001b */
[----:B------:R-:W-:Y:S01]  /*4240*/  CS2R R28, SRZ ;  /* 0x00000000001c7805 */ /* 0x000fe2000001ff00 */
[----:B------:R-:W-:Y:S01]  /*4250*/  PRMT R26, R5, 0x5410, R11 ;  /* 0x00005410051a7816 */ /* 0x000fe2000000000b */
[----:B------:R-:W-:Y:S01]  /*4260*/  CS2R R24, SRZ ;  /* 0x0000000000187805 */ /* 0x000fe2000001ff00 */
        /* <DEDUP_REMOVED lines=16> */
[----:B------:R-:W-:Y:S02]  /*4370*/  LEA R10, P0, R6, c[0x0][0x288], 0x1 ;  /* 0x0000a200060a7a11 */ /* 0x000fe400078008ff */
[----:B------:R-:W-:Y:S02]  /*4380*/  IADD3 R5, R142, 0x20, RZ ;  /* 0x000000208e057810 */ /* 0x000fe40007ffe0ff */
[----:B------:R-:W-:Y:S02]  /*4390*/  LEA.HI.X R11, R6, c[0x0][0x28c], R11, 0x1, P0 ;  /* 0x0000a300060b7a11 */ /* 0x000fe400000f0c0b */
[C---:B------:R-:W-:Y:S11]  /*43a0*/  ISETP.GE.AND P0, PT, R142.reuse, c[0x0][0x27c], PT ;  /* 0x00009f008e007a0c */ /* 0x040ff60003f06270 */
[----:B------:R-:W-:Y:S02]  /*43b0*/  @!UPT UIADD3 URZ, URZ, URZ, URZ ;  /* 0x0000003f3f3ff290 */ /* 0x000fe4000fffe03f */
        /* <DEDUP_REMOVED lines=14> */
.L_x_2298:
[----:B------:R-:W-:Y:S05]  /*44a0*/  BSYNC B0 ;  /* 0x0000000000007941 */ /* 0x000fea0003800000 */
.L_x_2297:
[----:B-1---5:R-:W-:Y:S01]  /*44b0*/  MOV R11, R52 ;  /* 0x00000034000b7202 */ /* 0x022fe20000000f00 */
[----:B------:R-:W-:Y:S01]  /*44c0*/  IMAD.MOV.U32 R6, RZ, RZ, R56 ;  /* 0x000000ffff067224 */ /* 0x000fe200078e0038 */
[----:B------:R1:W2:Y:S01]  /*44d0*/  SHFL.IDX PT, R68, R81, RZ, 0x181f ;  /* 0x00181fff51447589 */ /* 0x0002a200000e0000 */
[----:B------:R-:W-:Y:S01]  /*44e0*/  IMAD.MOV.U32 R5, RZ, RZ, R57 ;  /* 0x000000ffff057224 */ /* 0x000fe200078e0039 */
[----:B------:R-:W-:Y:S01]  /*44f0*/  BSSY B1, `(.L_x_2299) ;  /* 0x0000107000017945 */ /* 0x000fe20003800000 */
[----:B------:R-:W-:Y:S03]  /*4500*/  IMAD.MOV.U32 R10, RZ, RZ, R54 ;  /* 0x000000ffff0a7224 */ /* 0x000fe600078e0036 */
[----:B------:R-:W-:Y:S01]  /*4510*/  PRMT R64, R6, 0x5410, R5 ;  /* 0x0000541006407816 */ /* 0x000fe20000000005 */
[----:B------:R-:W-:Y:S01]  /*4520*/  IMAD.MOV.U32 R5, RZ, RZ, R55 ;  /* 0x000000ffff057224 */ /* 0x000fe200078e0037 */
[----:B------:R1:W3:Y:S01]  /*4530*/  SHFL.IDX PT, R65, R82, RZ, 0x181f ;  /* 0x00181fff52417589 */ /* 0x0002e200000e0000 */
[----:B------:R-:W-:Y:S03]  /*4540*/  IMAD.MOV.U32 R6, RZ, RZ, R50 ;  /* 0x000000ffff067224 */ /* 0x000fe600078e0032 */
[----:B------:R-:W-:Y:S01]  /*4550*/  PRMT R63, R10, 0x5410, R5 ;  /* 0x000054100a3f7816 */ /* 0x000fe20000000005 */
[----:B------:R-:W-:Y:S02]  /*4560*/  IMAD.MOV.U32 R10, RZ, RZ, R53 ;  /* 0x000000ffff0a7224 */ /* 0x000fe400078e0035 */
[----:B------:R-:W-:Y:S03]  /*4570*/  IMAD.MOV.U32 R5, RZ, RZ, R51 ;  /* 0x000000ffff057224 */ /* 0x000fe600078e0033 */
[----:B------:R-:W-:Y:S01]  /*4580*/  PRMT R62, R11, 0x5410, R10 ;  /* 0x000054100b3e7816 */ /* 0x000fe2000000000a */
[----:B------:R-:W-:Y:S01]  /*4590*/  IMAD.MOV.U32 R10, RZ, RZ, R31 ;  /* 0x000000ffff0a7224 */ /* 0x000fe200078e001f */
[----:B------:R-:W-:Y:S01]  /*45a0*/  PRMT R61, R6, 0x5410, R5 ;  /* 0x00005410063d7816 */ /* 0x000fe20000000005 */
[----:B------:R-:W-:Y:S01]  /*45b0*/  IMAD.MOV.U32 R6, RZ, RZ, R28 ;  /* 0x000000ffff067224 */ /* 0x000fe200078e001c */
[----:B------:R-:W-:Y:S02]  /*45c0*/  MOV R11, R30 ;  /* 0x0000001e000b7202 */ /* 0x000fe40000000f00 */
[----:B------:R-:W-:Y:S02]  /*45d0*/  MOV R5, R29 ;  /* 0x0000001d00057202 */ /* 0x000fe40000000f00 */
[----:B------:R-:W-:Y:S01]  /*45e0*/  PRMT R37, R10, 0x7610, R37 ;  /* 0x000076100a257816 */ /* 0x000fe20000000025 */
[----:B------:R-:W-:Y:S01]  /*45f0*/  IMAD.MOV.U32 R10, RZ, RZ, R25 ;  /* 0x000000ffff0a7224 */ /* 0x000fe200078e0019 */
[----:B------:R-:W-:Y:S01]  /*4600*/  PRMT R36, R5, 0x5410, R11 ;  /* 0x0000541005247816 */ /* 0x000fe2000000000b */
[----:B------:R-:W-:Y:S01]  /*4610*/  IMAD.MOV.U32 R11, RZ, RZ, R24 ;  /* 0x000000ffff0b7224 */ /* 0x000fe200078e0018 */
[----:B------:R-:W-:Y:S01]  /*4620*/  PRMT R35, R35, 0x5410, R6 ;  /* 0x0000541023237816 */ /* 0x000fe20000000006 */
[----:B------:R-:W-:Y:S01]  /*4630*/  IMAD.MOV.U32 R5, RZ, RZ, R23 ;  /* 0x000000ffff057224 */ /* 0x000fe200078e0017 */
[----:B------:R-:W-:Y:S02]  /*4640*/  MOV R6, R22 ;  /* 0x0000001600067202 */ /* 0x000fe40000000f00 */
[----:B------:R-:W-:Y:S02]  /*4650*/  PRMT R35, R10, 0x7610, R35 ;  /* 0x000076100a237816 */ /* 0x000fe40000000023 */
[----:B------:R-:W-:Y:S02]  /*4660*/  PRMT R34, R5, 0x5410, R11 ;  /* 0x0000541005227816 */ /* 0x000fe4000000000b */
[----:B------:R-:W-:Y:S01]  /*4670*/  PRMT R33, R6, 0x7610, R33 ;  /* 0x0000761006217816 */ /* 0x000fe20000000021 */
[----:B------:R-:W-:-:S05]  /*4680*/  @P4 BRA `(.L_x_2300) ;  /* 0x00000ed000004947 */ /* 0x000fca0003800000 */
[----:B-123--:R-:W-:Y:S01]  /*4690*/  ISETP.GE.AND P0, PT, R140, c[0x0][0x1d4], PT ;  /* 0x000075008c007a0c */ /* 0x00efe20003f06270 */
[----:B------:R-:W-:Y:S01]  /*46a0*/  @!UPT UIADD3 URZ, URZ, URZ, URZ ;  /* 0x0000003f3f3ff290 */ /* 0x000fe2000fffe03f */
[----:B------:R-:W-:Y:S11]  /*46b0*/  BSSY B0, `(.L_x_2301) ;  /* 0x0000038000007945 */ /* 0x000ff60003800000 */
[----:B------:R-:W-:-:S05]  /*46c0*/  @P0 BRA `(.L_x_2302) ;  /* 0x0000036000000947 */ /* 0x000fca0003800000 */
[C---:B------:R-:W-:Y:S01]  /*46d0*/  LEA R66, P0, R140.reuse, R65, 0x1 ;  /* 0x000000418c427211 */ /* 0x040fe200078008ff */
[----:B------:R-:W1:Y:S03]  /*46e0*/  LDS.128 R16, [R223+0xa080] ;  /* 0x00a08000df107984 */ /* 0x000e660000000c00 */
[----:B------:R-:W-:Y:S02]  /*46f0*/  LEA.HI.X R67, R140, R68, R141, 0x1, P0 ;  /* 0x000000448c437211 */ /* 0x000fe400000f0c8d */
[----:B------:R-:W-:Y:S11]  /*4700*/  ISETP.GE.AND P0, PT, R142, c[0x0][0x27c], PT ;  /* 0x00009f008e007a0c */ /* 0x000ff60003f06270 */
[----:B------:R-:W-:Y:S02]  /*4710*/  @!UPT UIADD3 URZ, URZ, URZ, URZ ;  /* 0x0000003f3f3ff290 */ /* 0x000fe4000fffe03f */
[----:B------:R-:W-:Y:S01]  /*4720*/  @!P0 HADD2.F32 R10, -RZ, R13.H0_H0 ;  /* 0x2000000dff0a8230 */ /* 0x000fe20000004100 */
[--C-:B------:R-:W-:Y:S01]  /*4730*/  @!P0 SHF.R.U64 R11, R2, 0x10, R3.reuse ;  /* 0x00000010020b8819 */ /* 0x100fe20000001203 */
[----:B------:R-:W-:Y:S01]  /*4740*/  @!P0 HADD2.F32 R40, -RZ, R40.H0_H0 ;  /* 0x20000028ff288230 */ /* 0x000fe20000004100 */
[----:B------:R-:W-:Y:S02]  /*4750*/  @!P0 SHF.R.U32.HI R13, RZ, 0x10, R3 ;  /* 0x00000010ff0d8819 */ /* 0x000fe40000011603 */
[--C-:B------:R-:W-:Y:S02]  /*4760*/  @!P0 SHF.R.U64 R42, R42, 0x10, R43.reuse ;  /* 0x000000102a2a8819 */ /* 0x100fe4000000122b */
[----:B------:R-:W-:Y:S02]  /*4770*/  @!P0 SHF.R.U32.HI R43, RZ, 0x10, R43 ;  /* 0x00000010ff2b8819 */ /* 0x000fe4000001162b */
        /* <DEDUP_REMOVED lines=8> */
[----:B------:R-:W-:Y:S01]  /*4800*/  @!P0 FFMA.FTZ R71, R3, R40, -R5 ;  /* 0x0000002803478223 */ /* 0x000fe20000010805 */
[----:B------:R-:W-:Y:S01]  /*4810*/  @!P0 MOV R5, R18 ;  /* 0x0000001200058202 */ /* 0x000fe20000000f00 */
[----:B------:R-:W-:Y:S01]  /*4820*/  @!P0 FFMA.FTZ R2, R38, R40, R2 ;  /* 0x0000002826028223 */ /* 0x000fe20000010002 */
[----:B------:R-:W-:Y:S02]  /*4830*/  @!P0 HADD2.F32 R3, -RZ, R11.H0_H0 ;  /* 0x2000000bff038230 */ /* 0x000fe40000004100 */
[----:B------:R-:W-:Y:S02]  /*4840*/  @!P0 HADD2.F32 R38, -RZ, R42.H0_H0 ;  /* 0x2000002aff268230 */ /* 0x000fe40000004100 */
[----:B------:R-:W-:Y:S01]  /*4850*/  @!P0 F2FP.PACK_AB R2, R2, R71 ;  /* 0x000000470202823e */ /* 0x000fe200000000ff */
[CC--:B------:R-:W-:Y:S01]  /*4860*/  @!P0 FMUL.FTZ R10, R41.reuse, R3.reuse ;  /* 0x00000003290a8220 */ /* 0x0c0fe20000410000 */
[--C-:B------:R-:W-:Y:S01]  /*4870*/  @!P0 HADD2.F32 R40, -RZ, R5.reuse.H1_H1 ;  /* 0x30000005ff288230 */ /* 0x100fe20000004100 */
[C---:B------:R-:W-:Y:S01]  /*4880*/  @!P0 FMUL.FTZ R3, R6.reuse, R3 ;  /* 0x0000000306038220 */ /* 0x040fe20000410000 */
[----:B------:R-:W-:Y:S01]  /*4890*/  @!P0 HADD2.F32 R11, -RZ, R26.H0_H0 ;  /* 0x2000001aff0b8230 */ /* 0x000fe20000004100 */
[-C--:B------:R-:W-:Y:S01]  /*48a0*/  @!P0 FFMA.FTZ R70, R6, R38.reuse, -R10 ;  /* 0x0000002606468223 */ /* 0x080fe2000001080a */
[----:B------:R-:W-:Y:S01]  /*48b0*/  @!P0 MOV R10, R19 ;  /* 0x00000013000a8202 */ /* 0x000fe20000000f00 */
[----:B------:R-:W-:Y:S01]  /*48c0*/  @!P0 FFMA.FTZ R3, R41, R38, R3 ;  /* 0x0000002629038223 */ /* 0x000fe20000010003 */
[----:B------:R-:W-:Y:S01]  /*48d0*/  @!P0 HADD2.F32 R6, -RZ, R5.H0_H0 ;  /* 0x20000005ff068230 */ /* 0x000fe20000004100 */
[-C--:B------:R-:W-:Y:S01]  /*48e0*/  @!P0 FMUL.FTZ R69, R40, R11.reuse ;  /* 0x0000000b28458220 */ /* 0x080fe20000410000 */
[----:B------:R-:W-:Y:S01]  /*48f0*/  @!P0 MOV R16, R2 ;  /* 0x0000000200108202 */ /* 0x000fe20000000f00 */
[----:B------:R-:W-:Y:S01]  /*4900*/  @!P0 HADD2.F32 R42, -RZ, R37.H1_H1 ;  /* 0x30000025ff2a8230 */ /* 0x000fe20000004100 */
[----:B------:R-:W-:Y:S01]  /*4910*/  @!P0 F2FP.PACK_AB R3, R3, R70 ;  /* 0x000000460303823e */ /* 0x000fe200000000ff */
[C---:B------:R-:W-:Y:S01]  /*4920*/  @!P0 FMUL.FTZ R5, R6.reuse, R11 ;  /* 0x0000000b06058220 */ /* 0x040fe20000410000 */
[--C-:B------:R-:W-:Y:S02]  /*4930*/  @!P0 HADD2.F32 R11, -RZ, R10.reuse.H1_H1 ;  /* 0x3000000aff0b8230 */ /* 0x100fe40000004100 */
[-C--:B------:R-:W-:Y:S01]  /*4940*/  @!P0 FFMA.FTZ R69, R6, R42.reuse, -R69 ;  /* 0x0000002a06458223 */ /* 0x080fe20000010845 */
[----:B------:R-:W-:Y:S01]  /*4950*/  @!P0 MOV R17, R3 ;  /* 0x0000000300118202 */ /* 0x000fe20000000f00 */
[----:B------:R-:W-:Y:S01]  /*4960*/  @!P0 FFMA.FTZ R5, R40, R42, R5 ;  /* 0x0000002a28058223 */ /* 0x000fe20000010005 */
[----:B------:R-:W-:Y:S02]  /*4970*/  @!P0 HADD2.F32 R10, -RZ, R10.H0_H0 ;  /* 0x2000000aff0a8230 */ /* 0x000fe40000004100 */
[----:B------:R-:W-:Y:S02]  /*4980*/  @!P0 HADD2.F32 R6, -RZ, R13.H0_H0 ;  /* 0x2000000dff068230 */ /* 0x000fe40000004100 */
[----:B------:R-:W-:Y:S01]  /*4990*/  @!P0 HADD2.F32 R13, -RZ, R43.H0_H0 ;  /* 0x2000002bff0d8230 */ /* 0x000fe20000004100 */
[----:B------:R-:W-:Y:S02]  /*49a0*/  @!P0 F2FP.PACK_AB R5, R5, R69 ;  /* 0x000000450505823e */ /* 0x000fe400000000ff */
[CC--:B------:R-:W-:Y:S02]  /*49b0*/  @!P0 FMUL.FTZ R43, R11.reuse, R6.reuse ;  /* 0x000000060b2b8220 */ /* 0x0c0fe40000410000 */
[C---:B------:R-:W-:Y:S01]  /*49c0*/  @!P0 FMUL.FTZ R6, R10.reuse, R6 ;  /* 0x000000060a068220 */ /* 0x040fe20000410000 */
[----:B------:R-:W-:Y:S01]  /*49d0*/  @!P0 MOV R18, R5 ;  /* 0x0000000500128202 */ /* 0x000fe20000000f00 */
[-C--:B------:R-:W-:Y:S02]  /*49e0*/  @!P0 FFMA.FTZ R43, R10, R13.reuse, -R43 ;  /* 0x0000000d0a2b8223 */ /* 0x080fe4000001082b */
[----:B------:R-:W-:Y:S05]  /*49f0*/  @!P0 FFMA.FTZ R6, R11, R13, R6 ;  /* 0x0000000d0b068223 */ /* 0x000fea0000010006 */
[----:B------:R-:W-:Y:S04]  /*4a00*/  @!P0 F2FP.PACK_AB R6, R6, R43 ;  /* 0x0000002b0606823e */ /* 0x000fe800000000ff */
[----:B------:R-:W-:Y:S05]  /*4a10*/  @!P0 MOV R19, R6 ;  /* 0x0000000600138202 */ /* 0x000fea0000000f00 */
[----:B------:R1:W-:Y:S02]  /*4a20*/  ST.E.128 [R66.64], R16 ;  /* 0x0000001042007985 */ /* 0x0003e4000c101d0a */
.L_x_2302:
[----:B------:R-:W-:Y:S05]  /*4a30*/  BSYNC B0 ;  /* 0x0000000000007941 */ /* 0x000fea0003800000 */
.L_x_2301:
[----:B------:R-:W-:Y:S01]  /*4a40*/  ISETP.GE.AND P0, PT, R144, c[0x0][0x1d4], PT ;  /* 0x0000750090007a0c */ /* 0x000fe20003f06270 */
[----:B------:R-:W-:Y:S01]  /*4a50*/  @!UPT UIADD3 URZ, URZ, URZ, URZ ;  /* 0x0000003f3f3ff290 */ /* 0x000fe2000fffe03f */
[----:B------:R-:W-:Y:S11]  /*4a60*/  BSSY B0, `(.L_x_2303) ;  /* 0x0000039000007945 */ /* 0x000ff60003800000 */
[----:B------:R-:W-:-:S05]  /*4a70*/  @P0 BRA `(.L_x_2304) ;  /* 0x0000037000000947 */ /* 0x000fca0003800000 */
[----:B-1----:R-:W1:Y:S01]  /*4a80*/  LDS.128 R16, [R223+0xb880] ;  /* 0x00b88000df107984 */ /* 0x002e620000000c00 */
[----:B------:R-:W-:Y:S02]  /*4a90*/  LEA R42, P0, R238, R65, 0x1 ;  /* 0x00000041ee2a7211 */ /* 0x000fe400078008ff */
[----:B------:R-:W-:Y:S02]  /*4aa0*/  IADD3 R2, R142, 0x20, RZ ;  /* 0x000000208e027810 */ /* 0x000fe40007ffe0ff */
[----:B------:R-:W-:Y:S02]  /*4ab0*/  LEA.HI.X R43, R238, R68, R248, 0x1, P0 ;  /* 0x00000044ee2b7211 */ /* 0x000fe400000f0cf8 */
[----:B------:R-:W-:Y:S11]  /*4ac0*/  ISETP.GE.AND P0, PT, R2, c[0x0][0x27c], PT ;  /* 0x00009f0002007a0c */ /* 0x000ff60003f06270 */
[----:B------:R-:W-:Y:S02]  /*4ad0*/  @!UPT UIADD3 URZ, URZ, URZ, URZ ;  /* 0x0000003f3f3ff290 */ /* 0x000fe4000fffe03f */
[----:B------:R-:W-:Y:S01]  /*4ae0*/  @!P0 SHF.R.U64 R6, R8, 0x10, R9 ;  /* 0x0000001008068819 */ /* 0x000fe20000001209 */
[----:B------:R-:W-:Y:S01]  /*4af0*/  @!P0 HADD2.F32 R2, -RZ, R26.H1_H1 ;  /* 0x3000001aff028230 */ /* 0x000fe20000004100 */
[----:B------:R-:W-:Y:S01]  /*4b00*/  @!P0 SHF.R.U64 R13, R44, 0x10, R45 ;  /* 0x000000102c0d8819 */ /* 0x000fe2000000122d */
[--C-:B------:R-:W-:Y:S01]  /*4b10*/  @!P0 HADD2.F32 R38, -RZ, R58.reuse.H1_H1 ;  /* 0x3000003aff268230 */ /* 0x100fe20000004100 */
[----:B------:R-:W-:Y:S01]  /*4b20*/  @!P0 SHF.R.U32.HI R10, RZ, 0x10, R9 ;  /* 0x00000010ff0a8819 */ /* 0x000fe20000011609 */
[----:B------:R-:W-:Y:S01]  /*4b30*/  @!P0 HADD2.F32 R9, -RZ, R58.H0_H0 ;  /* 0x2000003aff098230 */ /* 0x000fe20000004100 */
[----:B------:R-:W-:Y:S01]  /*4b40*/  @!P0 SHF.R.U32.HI R41, RZ, 0x10, R45 ;  /* 0x00000010ff298819 */ /* 0x000fe2000001162d */
[----:B------:R-:W-:Y:S02]  /*4b50*/  @!P0 HADD2.F32 R6, -RZ, R6.H0_H0 ;  /* 0x20000006ff068230 */ /* 0x000fe40000004100 */
        /* <DEDUP_REMOVED lines=14> */
[-C--:B------:R-:W-:Y:S02]  /*4c40*/  @!P0 FMUL.FTZ R26, R11, R6.reuse ;  /* 0x000000060b1a8220 */ /* 0x080fe40000410000 */
[C---:B------:R-:W-:Y:S01]  /*4c50*/  @!P0 FMUL.FTZ R3, R5.reuse, R6 ;  /* 0x0000000605038220 */ /* 0x040fe20000410000 */
[----:B------:R-:W-:Y:S01]  /*4c60*/  @!P0 F2FP.PACK_AB R2, R2, R66 ;  /* 0x000000420202823e */ /* 0x000fe200000000ff */
[----:B------:R-:W-:Y:S01]  /*4c70*/  @!P0 IMAD.MOV.U32 R6, RZ, RZ, R19 ;  /* 0x000000ffff068224 */ /* 0x000fe200078e0013 */
[--C-:B------:R-:W-:Y:S01]  /*4c80*/  @!P0 HADD2.F32 R9, -RZ, R8.reuse.H0_H0 ;  /* 0x20000008ff098230 */ /* 0x100fe20000004100 */
[-C--:B------:R-:W-:Y:S01]  /*4c90*/  @!P0 FFMA.FTZ R45, R5, R13.reuse, -R26 ;  /* 0x0000000d052d8223 */ /* 0x080fe2000001081a */
[----:B------:R-:W-:Y:S01]  /*4ca0*/  @!P0 HADD2.F32 R26, -RZ, R8.H1_H1 ;  /* 0x30000008ff1a8230 */ /* 0x000fe20000004100 */
[----:B------:R-:W-:Y:S01]  /*4cb0*/  @!P0 FFMA.FTZ R3, R11, R13, R3 ;  /* 0x0000000d0b038223 */ /* 0x000fe20000010003 */
[----:B------:R-:W-:Y:S01]  /*4cc0*/  @!P0 HADD2.F32 R5, -RZ, R27.H0_H0 ;  /* 0x2000001bff058230 */ /* 0x000fe20000004100 */
[----:B------:R-:W-:Y:S01]  /*4cd0*/  @!P0 MOV R16, R2 ;  /* 0x0000000200108202 */ /* 0x000fe20000000f00 */
[--C-:B------:R-:W-:Y:S02]  /*4ce0*/  @!P0 HADD2.F32 R40, -RZ, R6.reuse.H1_H1 ;  /* 0x30000006ff288230 */ /* 0x100fe40000004100 */
[----:B------:R-:W-:Y:S01]  /*4cf0*/  @!P0 HADD2.F32 R8, -RZ, R6.H0_H0 ;  /* 0x20000006ff088230 */ /* 0x000fe20000004100 */
[----:B------:R-:W-:Y:S01]  /*4d00*/  @!P0 FMUL.FTZ R6, R26, R5 ;  /* 0x000000051a068220 */ /* 0x000fe20000410000 */
[----:B------:R-:W-:Y:S01]  /*4d10*/  @!P0 F2FP.PACK_AB R3, R3, R45 ;  /* 0x0000002d0303823e */ /* 0x000fe200000000ff */
[C---:B------:R-:W-:Y:S02]  /*4d20*/  @!P0 FMUL.FTZ R5, R9.reuse, R5 ;  /* 0x0000000509058220 */ /* 0x040fe40000410000 */
[----:B------:R-:W-:Y:S02]  /*4d30*/  @!P0 FMUL.FTZ R44, R40, R10 ;  /* 0x0000000a282c8220 */ /* 0x000fe40000410000 */
[----:B------:R-:W-:Y:S02]  /*4d40*/  @!P0 FFMA.FTZ R9, R9, R38, -R6 ;  /* 0x0000002609098223 */ /* 0x000fe40000010806 */
[----:B------:R-:W-:Y:S02]  /*4d50*/  @!P0 FMUL.FTZ R6, R8, R10 ;  /* 0x0000000a08068220 */ /* 0x000fe40000410000 */
[----:B------:R-:W-:Y:S02]  /*4d60*/  @!P0 FFMA.FTZ R5, R26, R38, R5 ;  /* 0x000000261a058223 */ /* 0x000fe40000010005 */
[-C--:B------:R-:W-:Y:S02]  /*4d70*/  @!P0 FFMA.FTZ R44, R8, R41.reuse, -R44 ;  /* 0x00000029082c8223 */ /* 0x080fe4000001082c */
[----:B------:R-:W-:Y:S01]  /*4d80*/  @!P0 FFMA.FTZ R6, R40, R41, R6 ;  /* 0x0000002928068223 */ /* 0x000fe20000010006 */
[----:B------:R-:W-:Y:S01]  /*4d90*/  @!P0 F2FP.PACK_AB R5, R5, R9 ;  /* 0x000000090505823e */ /* 0x000fe200000000ff */
[----:B------:R-:W-:Y:S03]  /*4da0*/  @!P0 IMAD.MOV.U32 R17, RZ, RZ, R3 ;  /* 0x000000ffff118224 */ /* 0x000fe600078e0003 */
[----:B------:R-:W-:Y:S02]  /*4db0*/  @!P0 F2FP.PACK_AB R6, R6, R44 ;  /* 0x0000002c0606823e */ /* 0x000fe400000000ff */
[----:B------:R-:W-:Y:S02]  /*4dc0*/  @!P0 MOV R18, R5 ;  /* 0x0000000500128202 */ /* 0x000fe40000000f00 */
[----:B------:R-:W-:Y:S05]  /*4dd0*/  @!P0 MOV R19, R6 ;  /* 0x0000000600138202 */ /* 0x000fea0000000f00 */
[----:B------:R1:W-:Y:S02]  /*4de0*/  ST.E.128 [R42.64], R16 ;  /* 0x000000102a007985 */ /* 0x0003e4000c101d0a */
.L_x_2304:
[----:B------:R-:W-:Y:S05]  /*4df0*/  BSYNC B0 ;  /* 0x0000000000007941 */ /* 0x000fea0003800000 */
.L_x_2303:
[----:B------:R-:W-:Y:S01]  /*4e00*/  ISETP.GE.AND P0, PT, R228, c[0x0][0x1d4], PT ;  /* 0x00007500e4007a0c */ /* 0x000fe20003f06270 */
[----:B------:R-:W-:Y:S01]  /*4e10*/  @!UPT UIADD3 URZ, URZ, URZ, URZ ;  /* 0x0000003f3f3ff290 */ /* 0x000fe2000fffe03f */
[----:B------:R-:W-:Y:S11]  /*4e20*/  BSSY B0, `(.L_x_2305) ;  /* 0x0000039000007945 */ /* 0x000ff60003800000 */
[----:B------:R-:W-:-:S05]  /*4e30*/  @P0 BRA `(.L_x_2306) ;  /* 0x0000037000000947 */ /* 0x000fca0003800000 */
[----:B------:R-:W2:Y:S01]  /*4e40*/  LDS.128 R8, [R223+0xd080] ;  /* 0x00d08000df087984 */ /* 0x000ea20000000c00 */
[----:B------:R-:W-:Y:S02]  /*4e50*/  LEA R40, P0, R228, R65, 0x1 ;  /* 0x00000041e4287211 */ /* 0x000fe400078008ff */
[----:B------:R-:W-:Y:S02]  /*4e60*/  IADD3 R2, R142, 0x40, RZ ;  /* 0x000000408e027810 */ /* 0x000fe40007ffe0ff */
[----:B------:R-:W-:Y:S02]  /*4e70*/  LEA.HI.X R41, R228, R68, R250, 0x1, P0 ;  /* 0x00000044e4297211 */ /* 0x000fe400000f0cfa */
[----:B------:R-:W-:Y:S11]  /*4e80*/  ISETP.GE.AND P0, PT, R2, c[0x0][0x27c], PT ;  /* 0x00009f0002007a0c */ /* 0x000ff60003f06270 */
[----:B------:R-:W-:Y:S02]  /*4e90*/  @!UPT UIADD3 URZ, URZ, URZ, URZ ;  /* 0x0000003f3f3ff290 */ /* 0x000fe4000fffe03f */
[----:B------:R-:W-:Y:S01]  /*4ea0*/  @!P0 SHF.R.U64 R6, R14, 0x10, R15 ;  /* 0x000000100e068819 */ /* 0x000fe2000000120f */
[----:B------:R-:W-:Y:S01]  /*4eb0*/  @!P0 HADD2.F32 R2, -RZ, R27.H1_H1 ;  /* 0x3000001bff028230 */ /* 0x000fe20000004100 */
[----:B-1----:R-:W-:Y:S01]  /*4ec0*/  @!P0 SHF.R.U64 R17, R46, 0x10, R47 ;  /* 0x000000102e118819 */ /* 0x002fe2000000122f */
[----:B------:R-:W-:Y:S01]  /*4ed0*/  @!P0 HADD2.F32 R14, -RZ, R59.H0_H0 ;  /* 0x2000003bff0e8230 */ /* 0x000fe20000004100 */
[----:B------:R-:W-:Y:S01]  /*4ee0*/  @!P0 SHF.R.U32.HI R15, RZ, 0x10, R15 ;  /* 0x00000010ff0f8819 */ /* 0x000fe2000001160f */
[----:B------:R-:W-:Y:S01]  /*4ef0*/  @!P0 HADD2.F32 R6, -RZ, R6.H0_H0 ;  /* 0x20000006ff068230 */ /* 0x000fe20000004100 */
[----:B------:R-:W-:Y:S01]  /*4f00*/  @!P0 SHF.R.U32.HI R27, RZ, 0x10, R47 ;  /* 0x00000010ff1b8819 */ /* 0x000fe2000001162f */
[----:B------:R-:W-:Y:S02]  /*4f10*/  @!P0 HADD2.F32 R17, -RZ, R17.H0_H0 ;  /* 0x20000011ff118230 */ /* 0x000fe40000004100 */
[----:B------:R-:W-:Y:S02]  /*4f20*/  @!P0 HADD2.F32 R19, -RZ, R59.H1_H1 ;  /* 0x3000003bff138230 */ /* 0x000fe40000004100 */
[----:B------:R-:W-:Y:S02]  /*4f30*/  @!P0 HADD2.F32 R15, -RZ, R15.H0_H0 ;  /* 0x2000000fff0f8230 */ /* 0x000fe40000004100 */
[----:B------:R-:W-:Y:S01]  /*4f40*/  @!P0 HADD2.F32 R27, -RZ, R27.H0_H0 ;  /* 0x2000001bff1b8230 */ /* 0x000fe20000004100 */
[----:B--2---:R-:W-:Y:S02]  /*4f50*/  @!P0 MOV R3, R8 ;  /* 0x0000000800038202 */ /* 0x004fe40000000f00 */
[----:B------:R-:W-:Y:S03]  /*4f60*/  @!P0 MOV R5, R9 ;  /* 0x0000000900058202 */ /* 0x000fe60000000f00 */
[--C-:B------:R-:W-:Y:S02]  /*4f70*/  @!P0 HADD2.F32 R13, -RZ, R3.reuse.H1_H1 ;  /* 0x30000003ff0d8230 */ /* 0x100fe40000004100 */
[----:B------:R-:W-:Y:S02]  /*4f80*/  @!P0 HADD2.F32 R3, -RZ, R3.H0_H0 ;  /* 0x20000003ff038230 */ /* 0x000fe40000004100 */
[--C-:B------:R-:W-:Y:S01]  /*4f90*/  @!P0 HADD2.F32 R16, -RZ, R5.reuse.H1_H1 ;  /* 0x30000005ff108230 */ /* 0x100fe20000004100 */
[-C--:B------:R-:W-:Y:S01]  /*4fa0*/  @!P0 FMUL.FTZ R18, R13, R2.reuse ;  /* 0x000000020d128220 */ /* 0x080fe20000410000 */
        /* <DEDUP_REMOVED lines=17> */
[-C--:B------:R-:W-:Y:S01]  /*50c0*/  @!P0 FMUL.FTZ R6, R18, R5.reuse ;  /* 0x0000000512068220 */ /* 0x080fe20000410000 */
[----:B------:R-:W-:Y:S01]  /*50d0*/  @!P0 F2FP.PACK_AB R3, R3, R42 ;  /* 0x0000002a0303823e */ /* 0x000fe200000000ff */
[----:B------:R-:W-:Y:S02]  /*50e0*/  @!P0 FMUL.FTZ R5, R14, R5 ;  /* 0x000000050e058220 */ /* 0x000fe40000410000 */
[----:B------:R-:W-:Y:S02]  /*50f0*/  @!P0 FMUL.FTZ R38, R26, R15 ;  /* 0x0000000f1a268220 */ /* 0x000fe40000410000 */
[----:B------:R-:W-:Y:S02]  /*5100*/  @!P0 FFMA.FTZ R14, R14, R19, -R6 ;  /* 0x000000130e0e8223 */ /* 0x000fe40000010806 */
[C---:B------:R-:W-:Y:S02]  /*5110*/  @!P0 FMUL.FTZ R6, R13.reuse, R15 ;  /* 0x0000000f0d068220 */ /* 0x040fe40000410000 */
        /* <DEDUP_REMOVED lines=9> */
.L_x_2306:
[----:B------:R-:W-:Y:S05]  /*51b0*/  BSYNC B0 ;  /* 0x0000000000007941 */ /* 0x000fea0003800000 */
.L_x_2305:
[----:B------:R-:W-:Y:S11]  /*51c0*/  ISETP.GE.AND P0, PT, R229, c[0x0][0x1d4], PT ;  /* 0x00007500e5007a0c */ /* 0x000ff60003f06270 */
[----:B------:R-:W-:Y:S02]  /*51d0*/  @!UPT UIADD3 URZ, URZ, URZ, URZ ;  /* 0x0000003f3f3ff290 */ /* 0x000fe4000fffe03f */
[----:B------:R-:W-:-:S05]  /*51e0*/  @P0 BRA `(.L_x_2300) ;  /* 0x0000037000000947 */ /* 0x000fca0003800000 */
[----:B-1----:R-:W1:Y:S01]  /*51f0*/  LDS.128 R8, [R223+0xe880] ;  /* 0x00e88000df087984 */ /* 0x002e620000000c00 */
[C---:B------:R-:W-:Y:S02]  /*5200*/  LEA R26, P0, R229.reuse, R65, 0x1 ;  /* 0x00000041e51a7211 */ /* 0x040fe400078008ff */
[----:B------:R-:W-:Y:S02]  /*5210*/  IADD3 R2, R142, 0x60, RZ ;  /* 0x000000608e027810 */ /* 0x000fe40007ffe0ff */
[----:B------:R-:W-:Y:S02]  /*5220*/  LEA.HI.X R27, R229, R68, R249, 0x1, P0 ;  /* 0x00000044e51b7211 */ /* 0x000fe400000f0cf9 */
[----:B------:R-:W-:Y:S11]  /*5230*/  ISETP.GE.AND P0, PT, R2, c[0x0][0x27c], PT ;  /* 0x00009f0002007a0c */ /* 0x000ff60003f06270 */
[----:B------:R-:W-:Y:S02]  /*5240*/  @!UPT UIADD3 URZ, URZ, URZ, URZ ;  /* 0x0000003f3f3ff290 */ /* 0x000fe4000fffe03f */
        /* <DEDUP_REMOVED lines=30> */
[----:B------:R-:W-:Y:S01]  /*5430*/  @!P0 HADD2.F32 R5, -RZ, R33.H1_H1 ;  /* 0x30000021ff058230 */ /* 0x000fe20000004100 */
        /* <DEDUP_REMOVED lines=18> */
.L_x_2300:
[----:B-123--:R-:W-:Y:S05]  /*5560*/  BSYNC B1 ;  /* 0x0000000000017941 */ /* 0x00efea0003800000 */
.L_x_2299:
[----:B------:R1:W2:Y:S04]  /*5570*/  SHFL.IDX PT, R38, R81, 0x1, 0x181f ;  /* 0x00381f0051267f89 */ /* 0x0002a800000e0000 */
[----:B------:R1:W3:Y:S01]  /*5580*/  SHFL.IDX PT, R32, R82, 0x1, 0x181f ;  /* 0x00381f0052207f89 */ /* 0x0002e200000e0000 */
[----:B------:R-:W-:-:S05]  /*5590*/  @P5 BRA `(.L_x_2307) ;  /* 0x00003a3000005947 */ /* 0x000fca0003800000 */
[----:B------:R-:W-:Y:S01]  /*55a0*/  ISETP.GE.AND P0, PT, R140, c[0x0][0x1d4], PT ;  /* 0x000075008c007a0c */ /* 0x000fe20003f06270 */
[----:B------:R-:W-:Y:S01]  /*55b0*/  @!UPT UIADD3 URZ, URZ, URZ, URZ ;  /* 0x0000003f3f3ff290 */ /* 0x000fe2000fffe03f */
[----:B------:R-:W-:Y:S11]  /*55c0*/  BSSY B0, `(.L_x_2308) ;  /* 0x0000038000007945 */ /* 0x000ff60003800000 */
[----:B------:R-:W-:-:S05]  /*55d0*/  @P0 BRA `(.L_x_2309) ;  /* 0x0000036000000947 */ /* 0x000fca0003800000 */
[C---:B---3--:R-:W-:Y:S01]  /*55e0*/  LEA R26, P0, R140.reuse, R32, 0x1 ;  /* 0x000000208c1a7211 */ /* 0x048fe200078008ff */
[----:B------:R-:W3:Y:S03]  /*55f0*/  LDS.128 R8, [R223+0xb080] ;  /* 0x00b08000df087984 */ /* 0x000ee60000000c00 */
[----:B--2---:R-:W-:Y:S02]  /*5600*/  LEA.HI.X R27, R140, R38, R141, 0x1, P0 ;  /* 0x000000268c1b7211 */ /* 0x004fe400000f0c8d */
        /* <DEDUP_REMOVED lines=13> */
[----:B---3--:R-:W-:Y:S02]  /*56e0*/  @!P0 MOV R3, R8 ;  /* 0x0000000800038202 */ /* 0x008fe40000000f00 */
        /* <DEDUP_REMOVED lines=16> */
[----:B------:R-:W-:Y:S01]  /*57f0*/  @!P0 F2FP.PACK_AB R2, R2, R33 ;  /* 0x000000210202823e */ /* 0x000fe200000000ff */
[----:B------:R-:W-:Y:S02]  /*5800*/  @!P0 HADD2.F32 R5, -RZ, R34.H0_H0 ;  /* 0x20000022ff058230 */ /* 0x000fe40000004100 */
[----:B------:R-:W-:Y:S01]  /*5810*/  @!P0 HADD2.F32 R14, -RZ, R13.H0_H0 ;  /* 0x2000000dff0e8230 */ /* 0x000fe20000004100 */
[----:B------:R-:W-:Y:S01]  /*5820*/  @!P0 F2FP.PACK_AB R3, R3, R23 ;  /* 0x000000170303823e */ /* 0x000fe200000000ff */
[--C-:B------:R-:W-:Y:S01]  /*5830*/  @!P0 HADD2.F32 R20, -RZ, R6.reuse.H1_H1 ;  /* 0x30000006ff148230 */ /* 0x100fe20000004100 */
[----:B------:R-:W-:Y:S01]  /*5840*/  @!P0 MOV R8, R2 ;  /* 0x0000000200088202 */ /* 0x000fe20000000f00 */
[----:B------:R-:W-:Y:S01]  /*5850*/  @!P0 HADD2.F32 R13, -RZ, R6.H0_H0 ;  /* 0x20000006ff0d8230 */ /* 0x000fe20000004100 */
[----:B------:R-:W-:Y:S01]  /*5860*/  @!P0 FMUL.FTZ R6, R18, R5 ;  /* 0x0000000512068220 */ /* 0x000fe20000410000 */
[----:B------:R-:W-:Y:S01]  /*5870*/  @!P0 MOV R9, R3 ;  /* 0x0000000300098202 */ /* 0x000fe20000000f00 */
[----:B------:R-:W-:Y:S02]  /*5880*/  @!P0 FMUL.FTZ R5, R14, R5 ;  /* 0x000000050e058220 */ /* 0x000fe40000410000 */
[----:B------:R-:W-:Y:S02]  /*5890*/  @!P0 FMUL.FTZ R22, R20, R15 ;  /* 0x0000000f14168220 */ /* 0x000fe40000410000 */
[----:B------:R-:W-:Y:S02]  /*58a0*/  @!P0 FFMA.FTZ R14, R14, R19, -R6 ;  /* 0x000000130e0e8223 */ /* 0x000fe40000010806 */
[C---:B------:R-:W-:Y:S02]  /*58b0*/  @!P0 FMUL.FTZ R6, R13.reuse, R15 ;  /* 0x0000000f0d068220 */ /* 0x040fe40000410000 */
[----:B------:R-:W-:Y:S02]  /*58c0*/  @!P0 FFMA.FTZ R5, R18, R19, R5 ;  /* 0x0000001312058223 */ /* 0x000fe40000010005 */
[-C--:B------:R-:W-:Y:S02]  /*58d0*/  @!P0 FFMA.FTZ R22, R13, R21.reuse, -R22 ;  /* 0x000000150d168223 */ /* 0x080fe40000010816 */
[----:B------:R-:W-:Y:S01]  /*58e0*/  @!P0 FFMA.FTZ R6, R20, R21, R6 ;  /* 0x0000001514068223 */ /* 0x000fe20000010006 */
[----:B------:R-:W-:Y:S04]  /*58f0*/  @!P0 F2FP.PACK_AB R5, R5, R14 ;  /* 0x0000000e0505823e */ /* 0x000fe800000000ff */
[----:B------:R-:W-:Y:S02]  /*5900*/  @!P0 F2FP.PACK_AB R6, R6, R22 ;  /* 0x000000160606823e */ /* 0x000fe400000000ff */
[----:B------:R-:W-:Y:S02]  /*5910*/  @!P0 MOV R10, R5 ;  /* 0x00000005000a8202 */ /* 0x000fe40000000f00 */
[----:B------:R-:W-:Y:S05]  /*5920*/  @!P0 MOV R11, R6 ;  /* 0x00000006000b8202 */ /* 0x000fea0000000f00 */
[----:B------:R2:W-:Y:S02]  /*5930*/  ST.E.128 [R26.64], R8 ;  /* 0x000000081a007985 */ /* 0x0005e4000c101d0a */
.L_x_2309:
[----:B------:R-:W-:Y:S05]  /*5940*/  BSYNC B0 ;  /* 0x0000000000007941 */ /* 0x000fea0003800000 */
.L_x_2308:
[----:B------:R-:W-:Y:S01]  /*5950*/  ISETP.GE.AND P0, PT, R144, c[0x0][0x1d4], PT ;  /* 0x0000750090007a0c */ /* 0x000fe20003f06270 */
[----:B------:R-:W-:Y:S01]  /*5960*/  @!UPT UIADD3 URZ, URZ, URZ, URZ ;  /* 0x0000003f3f3ff290 */ /* 0x000fe2000fffe03f */
[----:B------:R-:W-:Y:S11]  /*5970*/  BSSY B0, `(.L_x_2310) ;  /* 0x0000039000007945 */ /* 0x000ff60003800000 */
[----:B------:R-:W-:-:S05]  /*5980*/  @P0 BRA `(.L_x_2311) ;  /* 0x0000037000000947 */ /* 0x000fca0003800000 */
[----:B--2---:R-:W2:Y:S01]  /*5990*/  LDS.128 R8, [R223+0xc880] ;  /* 0x00c88000df087984 */ /* 0x004ea20000000c00 */
[----:B---3--:R-:W-:Y:S02]  /*59a0*/  LEA R22, P0, R238, R32, 0x1 ;  /* 0x00000020ee167211 */ /* 0x008fe400078008ff */
        /* <DEDUP_REMOVED lines=53> */
.L_x_2311:
[----:B------:R-:W-:Y:S05]  /*5d00*/  BSYNC B0 ;  /* 0x0000000000007941 */ /* 0x000fea0003800000 */
.L_x_2310:
        /* <DEDUP_REMOVED lines=59> */
.L_x_2313:
[----:B------:R-:W-:Y:S05]  /*60c0*/  BSYNC B0 ;  /* 0x0000000000007941 */ /* 0x000fea0003800000 */
.L_x_2312:
[----:B------:R-:W-:Y:S11]  /*60d0*/  ISETP.GE.AND P0, PT, R229, c[0x0][0x1d4], PT ;  /* 0x00007500e5007a0c */ /* 0x000ff60003f06270 */
[----:B------:R-:W-:Y:S02]  /*60e0*/  @!UPT UIADD3 URZ, URZ, URZ, URZ ;  /* 0x0000003f3f3ff290 */ /* 0x000fe4000fffe03f */
[----:B------:R-:W-:-:S05]  /*60f0*/  @P0 BRA `(.L_x_2307) ;  /* 0x00002ed000000947 */ /* 0x000fca0003800000 */
[----:B--2---:R-:W2:Y:S01]  /*6100*/  LDS.128 R8, [R223+0xf880] ;  /* 0x00f88000df087984 */ /* 0x004ea20000000c00 */
[C---:B---3--:R-:W-:Y:S02]  /*6110*/  LEA R24, P0, R229.reuse, R32, 0x1 ;  /* 0x00000020e5187211 */ /* 0x048fe400078008ff */
        /* <DEDUP_REMOVED lines=52> */
[----:B------:R2:W-:Y:S01]  /*6460*/  ST.E.128 [R24.64], R8 ;  /* 0x0000000818007985 */ /* 0x0005e2000c101d0a */
[----:B------:R-:W-:-:S05]  /*6470*/  BRA `(.L_x_2307) ;  /* 0x00002b5000007947 */ /* 0x000fca0003800000 */
.L_x_2294:
        /* <DEDUP_REMOVED lines=36> */
.L_x_2315:
[----:B------:R-:W-:Y:S05]  /*66c0*/  BSYNC B0 ;  /* 0x0000000000007941 */ /* 0x000fea0003800000 */
.L_x_2314:
        /* <DEDUP_REMOVED lines=64> */
.L_x_2317:
[----:B------:R-:W-:Y:S05]  /*6ad0*/  BSYNC B0 ;  /* 0x0000000000007941 */ /* 0x000fea0003800000 */
.L_x_2316:
[----:B------:R-:W-:Y:S01]  /*6ae0*/  IADD3 R74, -R75, c[0x0][0x1d4], RZ ;  /* 0x000075004b4a7a10 */ /* 0x000fe20007ffe1ff */
[----:B-----5:R-:W-:Y:S01]  /*6af0*/  IMAD.MOV.U32 R6, RZ, RZ, R66 ;  /* 0x000000ffff067224 */ /* 0x020fe200078e0042 */
[----:B------:R2:W3:Y:S01]  /*6b00*/  SHFL.IDX PT, R77, R81, RZ, 0x181f ;  /* 0x00181fff514d7589 */ /* 0x0004e200000e0000 */
[----:B------:R-:W-:Y:S01]  /*6b10*/  IMAD.MOV.U32 R5, RZ, RZ, R67 ;  /* 0x000000ffff057224 */ /* 0x000fe200078e0043 */
[----:B------:R-:W-:Y:S01]  /*6b20*/  BSSY B1, `(.L_x_2318) ;  /* 0x0000115000017945 */ /* 0x000fe20003800000 */
[----:B-1----:R-:W-:Y:S01]  /*6b30*/  IMAD.MOV.U32 R3, RZ, RZ, R64 ;  /* 0x000000ffff037224 */ /* 0x002fe200078e0040 */
[----:B------:R-:W-:Y:S01]  /*6b40*/  PRMT R71, R6, 0x7610, R71 ;  /* 0x0000761006477816 */ /* 0x000fe20000000047 */
[----:B------:R-:W-:Y:S02]  /*6b50*/  IMAD.MOV.U32 R2, RZ, RZ, R65 ;  /* 0x000000ffff027224 */ /* 0x000fe400078e0041 */
[----:B------:R-:W-:Y:S01]  /*6b60*/  IMAD.MOV.U32 R6, RZ, RZ, R62 ;  /* 0x000000ffff067224 */ /* 0x000fe200078e003e */
[----:B------:R-:W-:Y:S01]  /*6b70*/  PRMT R70, R3, 0x5410, R5 ;  /* 0x0000541003467816 */ /* 0x000fe20000000005 */
[----:B------:R2:W1:Y:S01]  /*6b80*/  SHFL.IDX PT, R76, R82, RZ, 0x181f ;  /* 0x00181fff524c7589 */ /* 0x00046200000e0000 */
        /* <DEDUP_REMOVED lines=23> */
[C---:B------:R-:W-:Y:S01]  /*6d00*/  IMAD.SHL.U32 R151, R145.reuse, 0x40, RZ ;  /* 0x0000004091977824 */ /* 0x040fe200078e00ff */
[----:B------:R-:W-:Y:S01]  /*6d10*/  BSSY B0, `(.L_x_2320) ;  /* 0x000007c000007945 */ /* 0x000fe20003800000 */
[----:B------:R-:W-:Y:S03]  /*6d20*/  IMAD.SHL.U32 R152, R145, 0x40, RZ ;  /* 0x0000004091987824 */ /* 0x000fe600078e00ff */
[----:B------:R-:W-:Y:S02]  /*6d30*/  LOP3.LUT R151, R151, 0x1c0, RZ, 0xc0, !PT ;  /* 0x000001c097977812 */ /* 0x000fe400078ec0ff */
[----:B------:R-:W-:Y:S02]  /*6d40*/  LOP3.LUT R152, R152, 0x1c0, RZ, 0xc0, !PT ;  /* 0x000001c098987812 */ /* 0x000fe400078ec0ff */
[----:B------:R-:W-:Y:S03]  /*6d50*/  SHF.R.U32.HI R151, RZ, 0x3, R151 ;  /* 0x00000003ff977819 */ /* 0x000fe60000011697 */
[----:B------:R-:W-:-:S05]  /*6d60*/  @P0 BRA `(.L_x_2321) ;  /* 0x0000076000000947 */ /* 0x000fca0003800000 */
[----:B------:R-:W-:Y:S01]  /*6d70*/  SEL R2, R75, R74, !P1 ;  /* 0x0000004a4b027207 */ /* 0x000fe20004800000 */
[----:B------:R-:W1:Y:S01]  /*6d80*/  LDS.128 R20, [R124+0xa080] ;  /* 0x00a080007c147984 */ /* 0x000e620000000c00 */
[----:B------:R-:W-:Y:S02]  /*6d90*/  ISETP.GE.AND P0, PT, R140, c[0x0][0x27c], PT ;  /* 0x00009f008c007a0c */ /* 0x000fe40003f06270 */
[----:B------:R-:W-:Y:S04]  /*6da0*/  SHF.R.S32.HI R3, RZ, 0x1f, R2 ;  /* 0x0000001fff037819 */ /* 0x000fe80000011402 */
[----:B------:R-:W-:Y:S04]  /*6db0*/  LEA.HI R2, R3, R2, RZ, 0x4 ;  /* 0x0000000203027211 */ /* 0x000fe800078f20ff */
[----:B------:R-:W-:Y:S03]  /*6dc0*/  LEA.HI.SX32 R2, R2, R73, 0x1c ;  /* 0x0000004902027211 */ /* 0x000fe600078fe2ff */
[--C-:B------:R-:W-:Y:S01]  /*6dd0*/  @!P0 SHF.R.U32.HI R43, RZ, 0x10, R45.reuse ;  /* 0x00000010ff2b8819 */ /* 0x100fe2000001162d */
[----:B------:R-:W-:Y:S01]  /*6de0*/  @!P0 HADD2.F32 R40, -RZ, R40.H0_H0 ;  /* 0x20000028ff288230 */ /* 0x000fe20000004100 */
[----:B------:R-:W-:Y:S01]  /*6df0*/  SHF.R.S32.HI R3, RZ, 0x1f, R2 ;  /* 0x0000001fff037819 */ /* 0x000fe20000011402 */
[----:B------:R-:W-:Y:S01]  /*6e00*/  @!P0 HADD2.F32 R41, -RZ, R41.H0_H0 ;  /* 0x20000029ff298230 */ /* 0x000fe20000004100 */
[----:B------:R-:W-:Y:S01]  /*6e10*/  SHF.L.U32 R78, R2, 0x3, RZ ;  /* 0x00000003024e7819 */ /* 0x000fe200000006ff */
[----:B------:R-:W-:Y:S01]  /*6e20*/  @!P0 HADD2.F32 R43, -RZ, R43.H0_H0 ;  /* 0x2000002bff2b8230 */ /* 0x000fe20000004100 */
[----:B------:R-:W-:Y:S02]  /*6e30*/  LEA.HI R3, R3, R2, RZ, 0x3 ;  /* 0x0000000203037211 */ /* 0x000fe400078f18ff */
[----:B------:R-:W-:Y:S02]  /*6e40*/  @!P0 SHF.R.U64 R44, R44, 0x10, R45 ;  /* 0x000000102c2c8819 */ /* 0x000fe4000000122d */
[----:B------:R-:W-:Y:S02]  /*6e50*/  SHF.R.S32.HI R2, RZ, 0x3, R3 ;  /* 0x00000003ff027819 */ /* 0x000fe40000011403 */
[----:B------:R-:W-:Y:S02]  /*6e60*/  LOP3.LUT R3, R152, 0x38, R78, 0xf8, !PT ;  /* 0x0000003898037812 */ /* 0x000fe400078ef84e */
[----:B------:R-:W-:Y:S01]  /*6e70*/  @!P0 SHF.R.U64 R8, R8, 0x10, R9 ;  /* 0x0000001008088819 */ /* 0x000fe20000001209 */
[----:B------:R-:W-:Y:S01]  /*6e80*/  IMAD R2, R2, 0xc00, R7 ;  /* 0x00000c0002027824 */ /* 0x000fe200078e0207 */
[----:B------:R-:W-:Y:S02]  /*6e90*/  LOP3.LUT R3, R3, R151, RZ, 0x3c, !PT ;  /* 0x0000009703037212 */ /* 0x000fe400078e3cff */
[----:B------:R-:W-:Y:S01]  /*6ea0*/  @!P0 SHF.R.U64 R46, R46, 0x10, R47 ;  /* 0x000000102e2e8819 */ /* 0x000fe2000000122f */
[----:B------:R-:W-:Y:S02]  /*6eb0*/  @!P0 HADD2.F32 R8, -RZ, R8.H0_H0 ;  /* 0x20000008ff088230 */ /* 0x000fe40000004100 */
        /* <DEDUP_REMOVED lines=8> */
[CC--:B-1----:R-:W-:Y:S02]  /*6f40*/  @!P0 FMUL.FTZ R2, R5.reuse, R3.reuse ;  /* 0x0000000305028220 */ /* 0x0c2fe40000410000 */
        /* <DEDUP_REMOVED lines=12> */
[----:B------:R-:W-:Y:S04]  /*7010*/  @!P0 FMUL.FTZ R45, R40, R3 ;  /* 0x00000003282d8220 */ /* 0x000fe80000410000 */
[C---:B------:R-:W-:Y:S02]  /*7020*/  @!P0 FFMA.FTZ R79, R5.reuse, R41, -R45 ;  /* 0x00000029054f8223 */ /* 0x040fe4000001082d */
[----:B------:R-:W-:Y:S01]  /*7030*/  @!P0 FMUL.FTZ R5, R5, R3 ;  /* 0x0000000305058220 */ /* 0x000fe20000410000 */
[----:B------:R-:W-:Y:S01]  /*7040*/  @!P0 HADD2.F32 R3, -RZ, R6.H1_H1 ;  /* 0x30000006ff038230 */ /* 0x000fe20000004100 */
[----:B------:R-:W-:Y:S04]  /*7050*/  @!P0 FMUL.FTZ R6, R42, R9 ;  /* 0x000000092a068220 */ /* 0x000fe80000410000 */
[C---:B------:R-:W-:Y:S02]  /*7060*/  @!P0 FFMA.FTZ R45, R3.reuse, R43, -R6 ;  /* 0x0000002b032d8223 */ /* 0x040fe40000010806 */
[----:B------:R-:W-:Y:S01]  /*7070*/  @!P0 FMUL.FTZ R6, R3, R9 ;  /* 0x0000000903068220 */ /* 0x000fe20000410000 */
[----:B------:R-:W-:Y:S02]  /*7080*/  @!P0 HADD2.F32 R9, -RZ, R44.H0_H0 ;  /* 0x2000002cff098230 */ /* 0x000fe40000004100 */
[----:B------:R-:W-:Y:S01]  /*7090*/  @!P0 HADD2.F32 R3, -RZ, R13.H1_H1 ;  /* 0x3000000dff038230 */ /* 0x000fe20000004100 */
[----:B------:R-:W-:Y:S01]  /*70a0*/  @!P0 FMUL.FTZ R13, R14, R8 ;  /* 0x000000080e0d8220 */ /* 0x000fe20000410000 */
[----:B------:R-:W-:Y:S01]  /*70b0*/  @!P0 F2FP.PACK_AB R56, R45, R79 ;  /* 0x0000004f2d38823e */ /* 0x000fe200000000ff */
[----:B------:R-:W-:Y:S02]  /*70c0*/  @!P0 IMAD.MOV.U32 R45, RZ, RZ, R54 ;  /* 0x000000ffff2d8224 */ /* 0x000fe400078e0036 */
[CC--:B------:R-:W-:Y:S01]  /*70d0*/  @!P0 FFMA.FTZ R13, R3.reuse, R9.reuse, -R13 ;  /* 0x00000009030d8223 */ /* 0x0c0fe2000001080d */
[----:B------:R-:W-:Y:S01]  /*70e0*/  @!P0 MOV R21, R56 ;  /* 0x0000003800158202 */ /* 0x000fe20000000f00 */
        /* <DEDUP_REMOVED lines=11> */
[----:B------:R-:W-:Y:S01]  /*71a0*/  @!P0 HADD2.F32 R41, -RZ, R38.H1_H1 ;  /* 0x30000026ff298230 */ /* 0x000fe20000004100 */
[----:B------:R-:W-:Y:S01]  /*71b0*/  @!P0 MOV R43, R55 ;  /* 0x00000037002b8202 */ /* 0x000fe20000000f00 */
[----:B------:R-:W-:Y:S01]  /*71c0*/  @!P0 HADD2.F32 R9, -RZ, R13.H0_H0 ;  /* 0x2000000dff098230 */ /* 0x000fe20000004100 */
[-C--:B------:R-:W-:Y:S01]  /*71d0*/  @!P0 FMUL.FTZ R42, R40, R8.reuse ;  /* 0x00000008282a8220 */ /* 0x080fe20000410000 */
[----:B------:R-:W-:Y:S01]  /*71e0*/  @!P0 SHF.R.U32.HI R14, RZ, 0x10, R11 ;  /* 0x00000010ff0e8819 */ /* 0x000fe2000001160b */
[----:B------:R-:W-:Y:S01]  /*71f0*/  @!P0 HADD2.F32 R15, -RZ, R15.H0_H0 ;  /* 0x2000000fff0f8230 */ /* 0x000fe20000004100 */
[----:B------:R-:W-:Y:S01]  /*7200*/  @!P0 MOV R11, R23 ;  /* 0x00000017000b8202 */ /* 0x000fe20000000f00 */
[C---:B------:R-:W-:Y:S01]  /*7210*/  @!P0 FMUL.FTZ R8, R9.reuse, R8 ;  /* 0x0000000809088220 */ /* 0x040fe20000410000 */
[----:B------:R-:W-:Y:S01]  /*7220*/  @!P0 F2FP.PACK_AB R5, R6, R5 ;  /* 0x000000050605823e */ /* 0x000fe200000000ff */
[-C--:B------:R-:W-:Y:S01]  /*7230*/  @!P0 FFMA.FTZ R79, R9, R41.reuse, -R42 ;  /* 0x00000029094f8223 */ /* 0x080fe2000001082a */
[----:B------:R-:W-:Y:S01]  /*7240*/  @!P0 HADD2.F32 R42, -RZ, R57.H0_H0 ;  /* 0x20000039ff2a8230 */ /* 0x000fe20000004100 */
[----:B------:R-:W-:Y:S01]  /*7250*/  @!P0 FFMA.FTZ R8, R40, R41, R8 ;  /* 0x0000002928088223 */ /* 0x000fe20000010008 */
[----:B------:R-:W-:Y:S01]  /*7260*/  @!P0 HADD2.F32 R41, -RZ, R43.H0_H0 ;  /* 0x2000002bff298230 */ /* 0x000fe20000004100 */
[----:B------:R-:W-:Y:S01]  /*7270*/  @!P0 IMAD.MOV.U32 R53, RZ, RZ, R5 ;  /* 0x000000ffff358224 */ /* 0x000fe200078e0005 */
[----:B------:R-:W-:Y:S01]  /*7280*/  @!P0 SHF.R.U32.HI R40, RZ, 0x10, R47 ;  /* 0x00000010ff288819 */ /* 0x000fe2000001162f */
[----:B------:R-:W-:Y:S01]  /*7290*/  @!P0 HADD2.F32 R9, -RZ, R11.H0_H0 ;  /* 0x2000000bff098230 */ /* 0x000fe20000004100 */
[----:B------:R-:W-:Y:S01]  /*72a0*/  @!P0 F2FP.PACK_AB R2, R3, R2 ;  /* 0x000000020302823e */ /* 0x000fe200000000ff */
[-C--:B------:R-:W-:Y:S01]  /*72b0*/  @!P0 FMUL.FTZ R44, R41, R10.reuse ;  /* 0x0000000a292c8220 */ /* 0x080fe20000410000 */
[----:B------:R-:W-:Y:S02]  /*72c0*/  @!P0 HADD2.F32 R14, -RZ, R14.H0_H0 ;  /* 0x2000000eff0e8230 */ /* 0x000fe40000004100 */
[C---:B------:R-:W-:Y:S01]  /*72d0*/  @!P0 FMUL.FTZ R10, R9.reuse, R10 ;  /* 0x0000000a090a8220 */ /* 0x040fe20000410000 */
[----:B------:R-:W-:Y:S01]  /*72e0*/  @!P0 HADD2.F32 R43, -RZ, R43.H1_H1 ;  /* 0x3000002bff2b8230 */ /* 0x000fe20000004100 */
[----:B------:R-:W-:Y:S01]  /*72f0*/  @!P0 FFMA.FTZ R47, R9, R42, -R44 ;  /* 0x0000002a092f8223 */ /* 0x000fe2000001082c */
[----:B------:R-:W-:Y:S01]  /*7300*/  @!P0 HADD2.F32 R44, -RZ, R40.H0_H0 ;  /* 0x20000028ff2c8230 */ /* 0x000fe20000004100 */
[----:B------:R-:W-:Y:S01]  /*7310*/  @!P0 MOV R52, R2 ;  /* 0x0000000200348202 */ /* 0x000fe20000000f00 */
[----:B------:R-:W-:Y:S01]  /*7320*/  @!P0 HADD2.F32 R11, -RZ, R11.H1_H1 ;  /* 0x3000000bff0b8230 */ /* 0x000fe20000004100 */
[----:B------:R-:W-:Y:S01]  /*7330*/  @!P0 FMUL.FTZ R9, R43, R14 ;  /* 0x0000000e2b098220 */ /* 0x000fe20000410000 */
[----:B------:R-:W-:Y:S03]  /*7340*/  @!P0 HADD2.F32 R40, -RZ, R45.H1_H1 ;  /* 0x3000002dff288230 */ /* 0x000fe60000004100 */
[C---:B------:R-:W-:Y:S01]  /*7350*/  @!P0 FFMA.FTZ R45, R11.reuse, R44, -R9 ;  /* 0x0000002c0b2d8223 */ /* 0x040fe20000010809 */
[----:B------:R-:W-:Y:S01]  /*7360*/  @!P0 HADD2.F32 R9, -RZ, R13.H1_H1 ;  /* 0x3000000dff098230 */ /* 0x000fe20000004100 */
[----:B------:R-:W-:Y:S01]  /*7370*/  @!P0 FMUL.FTZ R11, R11, R14 ;  /* 0x0000000e0b0b8220 */ /* 0x000fe20000410000 */
[----:B------:R-:W-:Y:S01]  /*7380*/  @!P0 HADD2.F32 R14, -RZ, R46.H0_H0 ;  /* 0x2000002eff0e8230 */ /* 0x000fe20000004100 */
[CC--:B------:R-:W-:Y:S04]  /*7390*/  @!P0 FMUL.FTZ R13, R40.reuse, R15.reuse ;  /* 0x0000000f280d8220 */ /* 0x0c0fe80000410000 */
[CC--:B------:R-:W-:Y:S02]  /*73a0*/  @!P0 FFMA.FTZ R13, R9.reuse, R14.reuse, -R13 ;  /* 0x0000000e090d8223 */ /* 0x0c0fe4000001080d */
[----:B------:R-:W-:Y:S01]  /*73b0*/  @!P0 FMUL.FTZ R9, R9, R15 ;  /* 0x0000000f09098220 */ /* 0x000fe20000410000 */
[----:B------:R-:W-:Y:S02]  /*73c0*/  @!P0 F2FP.PACK_AB R15, R45, R47 ;  /* 0x0000002f2d0f823e */ /* 0x000fe400000000ff */
[----:B------:R-:W-:Y:S01]  /*73d0*/  @!P0 F2FP.PACK_AB R13, R13, R79 ;  /* 0x0000004f0d0d823e */ /* 0x000fe200000000ff */
[----:B------:R-:W-:Y:S01]  /*73e0*/  @!P0 FFMA.FTZ R9, R40, R14, R9 ;  /* 0x0000000e28098223 */ /* 0x000fe20000010009 */
[----:B------:R-:W-:Y:S01]  /*73f0*/  @!P0 MOV R23, R15 ;  /* 0x0000000f00178202 */ /* 0x000fe20000000f00 */
[----:B------:R-:W-:Y:S02]  /*7400*/  @!P0 FFMA.FTZ R10, R41, R42, R10 ;  /* 0x0000002a290a8223 */ /* 0x000fe4000001000a */
[----:B------:R-:W-:Y:S01]  /*7410*/  @!P0 FFMA.FTZ R11, R43, R44, R11 ;  /* 0x0000002c2b0b8223 */ /* 0x000fe2000001000b */
[----:B------:R-:W-:Y:S01]  /*7420*/  @!P0 F2FP.PACK_AB R8, R9, R8 ;  /* 0x000000080908823e */ /* 0x000fe200000000ff */
[----:B------:R-:W-:Y:S03]  /*7430*/  @!P0 IMAD.MOV.U32 R22, RZ, RZ, R13 ;  /* 0x000000ffff168224 */ /* 0x000fe600078e000d */
        /* <DEDUP_REMOVED lines=9> */
.L_x_2321:
[----:B------:R-:W-:Y:S05]  /*74d0*/  BSYNC B0 ;  /* 0x0000000000007941 */ /* 0x000fea0003800000 */
.L_x_2320:
[----:B------:R-:W-:Y:S11]  /*74e0*/  ISETP.GE.AND P0, PT, R144, c[0x0][0x1d4], PT ;  /* 0x0000750090007a0c */ /* 0x000ff60003f06270 */
[----:B------:R-:W-:Y:S02]  /*74f0*/  @!UPT UIADD3 URZ, URZ, URZ, URZ ;  /* 0x0000003f3f3ff290 */ /* 0x000fe4000fffe03f */
[----:B------:R-:W-:-:S05]  /*7500*/  @P0 BRA `(.L_x_2319) ;  /* 0x0000076000000947 */ /* 0x000fca0003800000 */
[----:B-1----:R-:W-:Y:S01]  /*7510*/  SEL R2, R75, R74, !P2 ;  /* 0x0000004a4b027207 */ /* 0x002fe20005000000 */
[----:B------:R-:W1:Y:S01]  /*7520*/  LDS.128 R20, [R123+0xa080] ;  /* 0x00a080007b147984 */ /* 0x000e620000000c00 */
[----:B------:R-:W-:Y:S02]  /*7530*/  ISETP.GE.AND P0, PT, R144, c[0x0][0x27c], PT ;  /* 0x00009f0090007a0c */ /* 0x000fe40003f06270 */
[----:B------:R-:W-:Y:S04]  /*7540*/  SHF.R.S32.HI R3, RZ, 0x1f, R2 ;  /* 0x0000001fff037819 */ /* 0x000fe80000011402 */
[----:B------:R-:W-:Y:S04]  /*7550*/  LEA.HI R2, R3, R2, RZ, 0x4 ;  /* 0x0000000203027211 */ /* 0x000fe800078f20ff */
[----:B------:R-:W-:Y:S03]  /*7560*/  LEA.HI.SX32 R2, R2, R72, 0x1c ;  /* 0x0000004802027211 */ /* 0x000fe600078fe2ff */
[----:B------:R-:W-:Y:S01]  /*7570*/  @!P0 SHF.R.U64 R5, R16, 0x10, R17 ;  /* 0x0000001010058819 */ /* 0x000fe20000001211 */
[----:B------:R-:W-:Y:S01]  /*7580*/  @!P0 HADD2.F32 R11, -RZ, R57.H1_H1 ;  /* 0x30000039ff0b8230 */ /* 0x000fe20000004100 */
[----:B------:R-:W-:Y:S01]  /*7590*/  SHF.R.S32.HI R3, RZ, 0x1f, R2 ;  /* 0x0000001fff037819 */ /* 0x000fe20000011402 */
[----:B------:R-:W-:Y:S01]  /*75a0*/  @!P0 HADD2.F32 R40, -RZ, R59.H0_H0 ;  /* 0x2000003bff288230 */ /* 0x000fe20000004100 */
[----:B------:R-:W-:Y:S01]  /*75b0*/  SHF.L.U32 R52, R2, 0x3, RZ ;  /* 0x0000000302347819 */ /* 0x000fe200000006ff */
[----:B------:R-:W-:Y:S01]  /*75c0*/  @!P0 HADD2.F32 R8, -RZ, R5.H0_H0 ;  /* 0x20000005ff088230 */ /* 0x000fe20000004100 */
[----:B------:R-:W-:Y:S02]  /*75d0*/  LEA.HI R3, R3, R2, RZ, 0x3 ;  /* 0x0000000203037211 */ /* 0x000fe400078f18ff */
[----:B------:R-:W-:Y:S02]  /*75e0*/  @!P0 SHF.R.U64 R14, R48, 0x10, R49 ;  /* 0x00000010300e8819 */ /* 0x000fe40000001231 */
[----:B------:R-:W-:Y:S02]  /*75f0*/  SHF.R.S32.HI R2, RZ, 0x3, R3 ;  /* 0x00000003ff027819 */ /* 0x000fe40000011403 */
[----:B------:R-:W-:Y:S01]  /*7600*/  LOP3.LUT R3, R152, 0x38, R52, 0xf8, !PT ;  /* 0x0000003898037812 */ /* 0x000fe200078ef834 */
[----:B------:R-:W-:Y:S01]  /*7610*/  @!P0 HADD2.F32 R14, -RZ, R14.H0_H0 ;  /* 0x2000000eff0e8230 */ /* 0x000fe20000004100 */
[----:B------:R-:W-:Y:S01]  /*7620*/  @!P0 SHF.R.U32.HI R10, RZ, 0x10, R17 ;  /* 0x00000010ff0a8819 */ /* 0x000fe20000011611 */
[----:B------:R-:W-:Y:S01]  /*7630*/  IMAD R2, R2, 0xc00, R7 ;  /* 0x00000c0002027824 */ /* 0x000fe200078e0207 */
[----:B------:R-:W-:Y:S02]  /*7640*/  LOP3.LUT R3, R3, R151, RZ, 0x3c, !PT ;  /* 0x0000009703037212 */ /* 0x000fe400078e3cff */
[--C-:B------:R-:W-:Y:S01]  /*7650*/  @!P0 SHF.R.U32.HI R15, RZ, 0x10, R19.reuse ;  /* 0x00000010ff0f8819 */ /* 0x100fe20000011613 */
[----:B------:R-:W-:Y:S01]  /*7660*/  @!P0 HADD2.F32 R10, -RZ, R10.H0_H0 ;  /* 0x2000000aff0a8230 */ /* 0x000fe20000004100 */
[----:B------:R-:W-:Y:S01]  /*7670*/  @!P0 SHF.R.U64 R18, R18, 0x10, R19 ;  /* 0x0000001012128819 */ /* 0x000fe20000001213 */
[----:B------:R-:W-:Y:S01]  /*7680*/  IMAD.IADD R2, R2, 0x1, R3 ;  /* 0x0000000102027824 */ /* 0x000fe200078e0203 */
[----:B------:R-:W-:Y:S01]  /*7690*/  @!P0 HADD2.F32 R3, -RZ, R32.H1_H1 ;  /* 0x30000020ff038230 */ /* 0x000fe20000004100 */
[----:B------:R-:W-:Y:S01]  /*76a0*/  @!P0 SHF.R.U32.HI R17, RZ, 0x10, R49 ;  /* 0x00000010ff118819 */ /* 0x000fe20000011631 */
[----:B------:R-:W-:Y:S01]  /*76b0*/  @!P0 HADD2.F32 R32, -RZ, R58.H1_H1 ;  /* 0x3000003aff208230 */ /* 0x000fe20000004100 */
[--C-:B------:R-:W-:Y:S02]  /*76c0*/  @!P0 SHF.R.U32.HI R42, RZ, 0x10, R51.reuse ;  /* 0x00000010ff2a8819 */ /* 0x100fe40000011633 */
[----:B------:R-:W-:Y:S01]  /*76d0*/  SHF.L.U32 R2, R2, 0x1, RZ ;  /* 0x0000000102027819 */ /* 0x000fe200000006ff */
[----:B------:R-:W-:Y:S01]  /*76e0*/  @!P0 HADD2.F32 R17, -RZ, R17.H0_H0 ;  /* 0x20000011ff118230 */ /* 0x000fe20000004100 */
[----:B------:R-:W-:Y:S01]  /*76f0*/  @!P0 SHF.R.U64 R50, R50, 0x10, R51 ;  /* 0x0000001032328819 */ /* 0x000fe20000001233 */
[----:B------:R-:W-:Y:S02]  /*7700*/  @!P0 HADD2.F32 R42, -RZ, R42.H0_H0 ;  /* 0x2000002aff2a8230 */ /* 0x000fe40000004100 */
[----:B------:R1:W2:Y:S02]  /*7710*/  LDS.128 R44, [R2+0xa080] ;  /* 0x00a08000022c7984 */ /* 0x0002a40000000c00 */
[----:B-1----:R-:W-:Y:S05]  /*7720*/  @!P0 IMAD.MOV.U32 R2, RZ, RZ, R20 ;  /* 0x000000ffff028224 */ /* 0x002fea00078e0014 */
[--C-:B------:R-:W-:Y:S02]  /*7730*/  @!P0 HADD2.F32 R6, -RZ, R2.reuse.H0_H0 ;  /* 0x20000002ff068230 */ /* 0x100fe40000004100 */
[----:B------:R-:W-:Y:S03]  /*7740*/  @!P0 HADD2.F32 R5, -RZ, R2.H1_H1 ;  /* 0x30000002ff058230 */ /* 0x000fe60000004100 */
[C---:B------:R-:W-:Y:S02]  /*7750*/  @!P0 FMUL.FTZ R2, R6.reuse, R3 ;  /* 0x0000000306028220 */ /* 0x040fe40000410000 */
[----:B--2---:R-:W-:Y:S01]  /*7760*/  @!P0 IMAD.MOV.U32 R43, RZ, RZ, R46 ;  /* 0x000000ffff2b8224 */ /* 0x004fe200078e002e */
[----:B------:R-:W-:Y:S02]  /*7770*/  @!P0 MOV R13, R44 ;  /* 0x0000002c000d8202 */ /* 0x000fe40000000f00 */
[----:B------:R-:W-:Y:S03]  /*7780*/  @!P0 MOV R41, R47 ;  /* 0x0000002f00298202 */ /* 0x000fe60000000f00 */
[--C-:B------:R-:W-:Y:S02]  /*7790*/  @!P0 HADD2.F32 R9, -RZ, R13.reuse.H0_H0 ;  /* 0x2000000dff098230 */ /* 0x100fe40000004100 */
[----:B------:R-:W-:Y:S03]  /*77a0*/  @!P0 HADD2.F32 R13, -RZ, R13.H1_H1 ;  /* 0x3000000dff0d8230 */ /* 0x000fe60000004100 */
[----:B------:R-:W-:Y:S02]  /*77b0*/  @!P0 FMUL.FTZ R19, R9, R3 ;  /* 0x0000000309138220 */ /* 0x000fe40000410000 */
[-C--:B------:R-:W-:Y:S02]  /*77c0*/  @!P0 FMUL.FTZ R16, R13, R8.reuse ;  /* 0x000000080d108220 */ /* 0x080fe40000410000 */
[C---:B------:R-:W-:Y:S02]  /*77d0*/  @!P0 FMUL.FTZ R3, R5.reuse, R8 ;  /* 0x0000000805038220 */ /* 0x040fe40000410000 */
[----:B------:R-:W-:Y:S02]  /*77e0*/  @!P0 IMAD.MOV.U32 R8, RZ, RZ, R45 ;  /* 0x000000ffff088224 */ /* 0x000fe400078e002d */
[----:B------:R-:W-:Y:S01]  /*77f0*/  @!P0 FFMA.FTZ R57, R6, R11, -R19 ;  /* 0x0000000b06398223 */ /* 0x000fe20000010813 */
[----:B------:R-:W-:Y:S01]  /*7800*/  @!P0 MOV R6, R21 ;  /* 0x0000001500068202 */ /* 0x000fe20000000f00 */
[-C--:B------:R-:W-:Y:S01]  /*7810*/  @!P0 FFMA.FTZ R56, R5, R14.reuse, -R16 ;  /* 0x0000000e05388223 */ /* 0x080fe20000010810 */
[--C-:B------:R-:W-:Y:S01]  /*7820*/  @!P0 HADD2.F32 R16, -RZ, R8.reuse.H1_H1 ;  /* 0x30000008ff108230 */ /* 0x100fe20000004100 */
[----:B------:R-:W-:Y:S01]  /*7830*/  @!P0 FFMA.FTZ R2, R9, R11, R2 ;  /* 0x0000000b09028223 */ /* 0x000fe20000010002 */
[----:B------:R-:W-:Y:S01]  /*7840*/  @!P0 HADD2.F32 R5, -RZ, R33.H0_H0 ;  /* 0x20000021ff058230 */ /* 0x000fe20000004100 */
[----:B------:R-:W-:Y:S01]  /*7850*/  @!P0 FFMA.FTZ R3, R13, R14, R3 ;  /* 0x0000000e0d038223 */ /* 0x000fe20000010003 */
[----:B------:R-:W-:Y:S01]  /*7860*/  @!P0 HADD2.F32 R11, -RZ, R8.H0_H0 ;  /* 0x20000008ff0b8230 */ /* 0x000fe20000004100 */
[----:B------:R-:W-:Y:S01]  /*7870*/  @!P0 FMUL.FTZ R14, R16, R10 ;  /* 0x0000000a100e8220 */ /* 0x000fe20000410000 */
[----:B------:R-:W-:Y:S02]  /*7880*/  @!P0 HADD2.F32 R8, -RZ, R6.H1_H1 ;  /* 0x30000006ff088230 */ /* 0x000fe40000004100 */
[----:B------:R-:W-:Y:S01]  /*7890*/  @!P0 HADD2.F32 R13, -RZ, R58.H0_H0 ;  /* 0x2000003aff0d8230 */ /* 0x000fe20000004100 */
[----:B------:R-:W-:Y:S01]  /*78a0*/  @!P0 F2FP.PACK_AB R2, R3, R2 ;  /* 0x000000020302823e */ /* 0x000fe200000000ff */
[----:B------:R-:W-:Y:S01]  /*78b0*/  @!P0 HADD2.F32 R9, -RZ, R6.H0_H0 ;  /* 0x20000006ff098230 */ /* 0x000fe20000004100 */
[----:B------:R-:W-:Y:S01]  /*78c0*/  @!P0 FMUL.FTZ R6, R11, R5 ;  /* 0x000000050b068220 */ /* 0x000fe20000410000 */
[----:B------:R-:W-:Y:S01]  /*78d0*/  @!P0 HADD2.F32 R19, -RZ, R43.H0_H0 ;  /* 0x2000002bff138230 */ /* 0x000fe20000004100 */
[C---:B------:R-:W-:Y:S01]  /*78e0*/  @!P0 FFMA.FTZ R54, R8.reuse, R17, -R14 ;  /* 0x0000001108368223 */ /* 0x040fe2000001080e */
[----:B------:R-:W-:Y:S01]  /*78f0*/  @!P0 MOV R14, R22 ;  /* 0x00000016000e8202 */ /* 0x000fe20000000f00 */
[C---:B------:R-:W-:Y:S01]  /*7900*/  @!P0 FMUL.FTZ R5, R9.reuse, R5 ;  /* 0x0000000509058220 */ /* 0x040fe20000410000 */
[----:B------:R-:W-:Y:S01]  /*7910*/  @!P0 MOV R44, R2 ;  /* 0x00000002002c8202 */ /* 0x000fe20000000f00 */
[-C--:B------:R-:W-:Y:S02]  /*7920*/  @!P0 FFMA.FTZ R55, R9, R13.reuse, -R6 ;  /* 0x0000000d09378223 */ /* 0x080fe40000010806 */
[----:B------:R-:W-:Y:S01]  /*7930*/  @!P0 FMUL.FTZ R6, R8, R10 ;  /* 0x0000000a08068220 */ /* 0x000fe20000410000 */
[----:B------:R-:W-:Y:S01]  /*7940*/  @!P0 HADD2.F32 R8, -RZ, R33.H1_H1 ;  /* 0x30000021ff088230 */ /* 0x000fe20000004100 */
[----:B------:R-:W-:Y:S01]  /*7950*/  @!P0 FFMA.FTZ R5, R11, R13, R5 ;  /* 0x0000000d0b058223 */ /* 0x000fe20000010005 */
[----:B------:R-:W-:Y:S01]  /*7960*/  @!P0 HADD2.F32 R9, -RZ, R14.H0_H0 ;  /* 0x2000000eff098230 */ /* 0x000fe20000004100 */
[----:B------:R-:W-:Y:S01]  /*7970*/  @!P0 IMAD.MOV.U32 R13, RZ, RZ, R23 ;  /* 0x000000ffff0d8224 */ /* 0x000fe200078e0017 */
[----:B------:R-:W-:Y:S01]  /*7980*/  @!P0 HADD2.F32 R11, -RZ, R34.H0_H0 ;  /* 0x20000022ff0b8230 */ /* 0x000fe20000004100 */
[-C--:B------:R-:W-:Y:S01]  /*7990*/  @!P0 FMUL.FTZ R10, R19, R8.reuse ;  /* 0x00000008130a8220 */ /* 0x080fe20000410000 */
[--C-:B------:R-:W-:Y:S01]  /*79a0*/  @!P0 HADD2.F32 R33, -RZ, R41.reuse.H0_H0 ;  /* 0x20000029ff218230 */ /* 0x100fe20000004100 */
[C---:B------:R-:W-:Y:S01]  /*79b0*/  @!P0 FMUL.FTZ R8, R9.reuse, R8 ;  /* 0x0000000809088220 */ /* 0x040fe20000410000 */
[----:B------:R-:W-:Y:S01]  /*79c0*/  @!P0 HADD2.F32 R41, -RZ, R41.H1_H1 ;  /* 0x30000029ff298230 */ /* 0x000fe20000004100 */
[----:B------:R-:W-:Y:S01]  /*79d0*/  @!P0 FFMA.FTZ R53, R9, R32, -R10 ;  /* 0x0000002009358223 */ /* 0x000fe2000001080a */
[----:B------:R-:W-:Y:S01]  /*79e0*/  @!P0 HADD2.F32 R10, -RZ, R13.H0_H0 ;  /* 0x2000000dff0a8230 */ /* 0x000fe20000004100 */
[----:B------:R-:W-:Y:S01]  /*79f0*/  @!P0 FMUL.FTZ R48, R33, R11 ;  /* 0x0000000b21308220 */ /* 0x000fe20000410000 */
[----:B------:R-:W-:Y:S01]  /*7a00*/  @!P0 HADD2.F32 R9, -RZ, R15.H0_H0 ;  /* 0x2000000fff098230 */ /* 0x000fe20000004100 */
[----:B------:R-:W-:Y:S01]  /*7a10*/  @!P0 FFMA.FTZ R6, R16, R17, R6 ;  /* 0x0000001110068223 */ /* 0x000fe20000010006 */
[----:B------:R-:W-:Y:S01]  /*7a20*/  @!P0 HADD2.F32 R15, -RZ, R43.H1_H1 ;  /* 0x3000002bff0f8230 */ /* 0x000fe20000004100 */
[----:B------:R-:W-:Y:S01]  /*7a30*/  @!P0 FFMA.FTZ R51, R10, R40, -R48 ;  /* 0x000000280a338223 */ /* 0x000fe20000010830 */
[----:B------:R-:W-:Y:S01]  /*7a40*/  @!P0 F2FP.PACK_AB R43, R56, R57 ;  /* 0x00000039382b823e */ /* 0x000fe200000000ff */
[----:B------:R-:W-:Y:S01]  /*7a50*/  @!P0 FMUL.FTZ R10, R10, R11 ;  /* 0x0000000b0a0a8220 */ /* 0x000fe20000410000 */
[----:B------:R-:W-:Y:S01]  /*7a60*/  @!P0 F2FP.PACK_AB R5, R6, R5 ;  /* 0x000000050605823e */ /* 0x000fe200000000ff */
[----:B------:R-:W-:Y:S01]  /*7a70*/  @!P0 FMUL.FTZ R48, R41, R9 ;  /* 0x0000000929308220 */ /* 0x000fe20000410000 */
[----:B------:R-:W-:Y:S01]  /*7a80*/  @!P0 MOV R20, R43 ;  /* 0x0000002b00148202 */ /* 0x000fe20000000f00 */
[----:B------:R-:W-:Y:S01]  /*7a90*/  @!P0 FFMA.FTZ R8, R19, R32, R8 ;  /* 0x0000002013088223 */ /* 0x000fe20000010008 */
[----:B------:R-:W-:Y:S01]  /*7aa0*/  @!P0 HADD2.F32 R11, -RZ, R13.H1_H1 ;  /* 0x3000000dff0b8230 */ /* 0x000fe20000004100 */
[----:B------:R-:W-:Y:S01]  /*7ab0*/  @!P0 IMAD.MOV.U32 R45, RZ, RZ, R5 ;  /* 0x000000ffff2d8224 */ /* 0x000fe200078e0005 */
[----:B------:R-:W-:Y:S02]  /*7ac0*/  @!P0 HADD2.F32 R13, -RZ, R18.H0_H0 ;  /* 0x20000012ff0d8230 */ /* 0x000fe40000004100 */
[----:B------:R-:W-:Y:S01]  /*7ad0*/  @!P0 HADD2.F32 R18, -RZ, R50.H0_H0 ;  /* 0x20000032ff128230 */ /* 0x000fe20000004100 */
[C---:B------:R-:W-:Y:S01]  /*7ae0*/  @!P0 FFMA.FTZ R49, R11.reuse, R42, -R48 ;  /* 0x0000002a0b318223 */ /* 0x040fe20000010830 */
[----:B------:R-:W-:Y:S01]  /*7af0*/  @!P0 F2FP.PACK_AB R48, R54, R55 ;  /* 0x000000373630823e */ /* 0x000fe200000000ff */
[----:B------:R-:W-:Y:S01]  /*7b00*/  @!P0 FMUL.FTZ R11, R11, R9 ;  /* 0x000000090b0b8220 */ /* 0x000fe20000410000 */
[----:B------:R-:W-:Y:S01]  /*7b10*/  @!P0 HADD2.F32 R9, -RZ, R14.H1_H1 ;  /* 0x3000000eff098230 */ /* 0x000fe20000004100 */
[----:B------:R-:W-:Y:S01]  /*7b20*/  @!P0 FMUL.FTZ R14, R15, R13 ;  /* 0x0000000d0f0e8220 */ /* 0x000fe20000410000 */
[----:B------:R-:W-:Y:S03]  /*7b30*/  @!P0 MOV R21, R48 ;  /* 0x0000003000158202 */ /* 0x000fe60000000f00 */
[-C--:B------:R-:W-:Y:S01]  /*7b40*/  @!P0 FFMA.FTZ R50, R9, R18.reuse, -R14 ;  /* 0x0000001209328223 */ /* 0x080fe2000001080e */
[----:B------:R-:W-:Y:S01]  /*7b50*/  @!P0 F2FP.PACK_AB R14, R49, R51 ;  /* 0x00000033310e823e */ /* 0x000fe200000000ff */
[----:B------:R-:W-:Y:S03]  /*7b60*/  @!P0 FMUL.FTZ R9, R9, R13 ;  /* 0x0000000d09098220 */ /* 0x000fe60000410000 */
        /* <DEDUP_REMOVED lines=16> */
.L_x_2319:
[----:B-123--:R-:W-:Y:S05]  /*7c70*/  BSYNC B1 ;  /* 0x0000000000017941 */ /* 0x00efea0003800000 */
.L_x_2318:
[----:B------:R1:W2:Y:S04]  /*7c80*/  SHFL.IDX PT, R45, R81, 0x1, 0x181f ;  /* 0x00381f00512d7f89 */ /* 0x0002a800000e0000 */
[----:B------:R1:W3:Y:S01]  /*7c90*/  SHFL.IDX PT, R44, R82, 0x1, 0x181f ;  /* 0x00381f00522c7f89 */ /* 0x0002e200000e0000 */
[----:B------:R-:W-:-:S05]  /*7ca0*/  @P5 BRA `(.L_x_2307) ;  /* 0x0000132000005947 */ /* 0x000fca0003800000 */
[----:B------:R-:W-:Y:S01]  /*7cb0*/  ISETP.GE.AND P0, PT, R140, c[0x0][0x1d4], PT ;  /* 0x000075008c007a0c */ /* 0x000fe20003f06270 */
[----:B------:R-:W-:Y:S01]  /*7cc0*/  BSSY B0, `(.L_x_2322) ;  /* 0x000007b000007945 */ /* 0x000fe20003800000 */
[----:B------:R-:W-:Y:S05]  /*7cd0*/  IADD3 R55, R145, 0x20, RZ ;  /* 0x0000002091377810 */ /* 0x000fea0007ffe0ff */
[----:B------:R-:W-:Y:S05]  /*7ce0*/  IMAD.SHL.U32 R55, R55, 0x40, RZ ;  /* 0x0000004037377824 */ /* 0x000fea00078e00ff */
[----:B------:R-:W-:Y:S01]  /*7cf0*/  LOP3.LUT R55, R55, 0x1c0, RZ, 0xc0, !PT ;  /* 0x000001c037377812 */ /* 0x000fe200078ec0ff */
[----:B------:R-:W-:-:S05]  /*7d00*/  @P0 BRA `(.L_x_2323) ;  /* 0x0000076000000947 */ /* 0x000fca0003800000 */
[----:B------:R-:W-:Y:S01]  /*7d10*/  SEL R2, R75, R74, !P1 ;  /* 0x0000004a4b027207 */ /* 0x000fe20004800000 */
[----:B------:R-:W4:Y:S01]  /*7d20*/  LDS.128 R16, [R122+0xa080] ;  /* 0x00a080007a107984 */ /* 0x000f220000000c00 */
[----:B------:R-:W-:Y:S02]  /*7d30*/  ISETP.GE.AND P0, PT, R140, c[0x0][0x27c], PT ;  /* 0x00009f008c007a0c */ /* 0x000fe40003f06270 */
[----:B------:R-:W-:Y:S04]  /*7d40*/  SHF.R.S32.HI R3, RZ, 0x1f, R2 ;  /* 0x0000001fff037819 */ /* 0x000fe80000011402 */
[----:B------:R-:W-:Y:S04]  /*7d50*/  LEA.HI R2, R3, R2, RZ, 0x4 ;  /* 0x0000000203027211 */ /* 0x000fe800078f20ff */
[----:B------:R-:W-:Y:S03]  /*7d60*/  LEA.HI.SX32 R2, R2, R73, 0x1c ;  /* 0x0000004902027211 */ /* 0x000fe600078fe2ff */
[----:B------:R-:W-:Y:S01]  /*7d70*/  @!P0 SHF.R.U64 R5, R24, 0x10, R25 ;  /* 0x0000001018058819 */ /* 0x000fe20000001219 */
        /* <DEDUP_REMOVED lines=12> */
[----:B------:R-:W-:Y:S01]  /*7e40*/  LOP3.LUT R3, R3, R149, RZ, 0x3c, !PT ;  /* 0x0000009503037212 */ /* 0x000fe200078e3cff */
[----:B------:R-:W-:Y:S01]  /*7e50*/  @!P0 HADD2.F32 R25, -RZ, R69.H0_H0 ;  /* 0x20000045ff198230 */ /* 0x000fe20000004100 */
[----:B------:R-:W-:Y:S01]  /*7e60*/  @!P0 SHF.R.U32.HI R23, RZ, 0x10, R61 ;  /* 0x00000010ff178819 */ /* 0x000fe2000001163d */
[----:B------:R-:W-:Y:S01]  /*7e70*/  @!P0 HADD2.F32 R10, -RZ, R10.H0_H0 ;  /* 0x2000000aff0a8230 */ /* 0x000fe20000004100 */
[----:B------:R-:W-:Y:S01]  /*7e80*/  @!P0 SHF.R.U32.HI R11, RZ, 0x10, R27 ;  /* 0x00000010ff0b8819 */ /* 0x000fe2000001161b */
[----:B------:R-:W-:Y:S01]  /*7e90*/  IMAD.IADD R2, R2, 0x1, R3 ;  /* 0x0000000102027824 */ /* 0x000fe200078e0203 */
[----:B------:R-:W-:Y:S01]  /*7ea0*/  @!P0 HADD2.F32 R3, -RZ, R34.H1_H1 ;  /* 0x30000022ff038230 */ /* 0x000fe20000004100 */
[----:B------:R-:W-:Y:S01]  /*7eb0*/  @!P0 SHF.R.U32.HI R24, RZ, 0x10, R63 ;  /* 0x00000010ff188819 */ /* 0x000fe2000001163f */
[----:B------:R-:W-:Y:S01]  /*7ec0*/  @!P0 HADD2.F32 R23, -RZ, R23.H0_H0 ;  /* 0x20000017ff178230 */ /* 0x000fe20000004100 */
[----:B------:R-:W-:Y:S01]  /*7ed0*/  @!P0 SHF.R.U64 R15, R26, 0x10, R27 ;  /* 0x000000101a0f8819 */ /* 0x000fe2000000121b */
[----:B------:R-:W-:Y:S01]  /*7ee0*/  @!P0 HADD2.F32 R11, -RZ, R11.H0_H0 ;  /* 0x2000000bff0b8230 */ /* 0x000fe20000004100 */
[----:B------:R-:W-:Y:S02]  /*7ef0*/  SHF.L.U32 R2, R2, 0x1, RZ ;  /* 0x0000000102027819 */ /* 0x000fe400000006ff */
[----:B------:R-:W-:Y:S01]  /*7f00*/  @!P0 SHF.R.U64 R27, R62, 0x10, R63 ;  /* 0x000000103e1b8819 */ /* 0x000fe2000000123f */
[----:B------:R-:W-:Y:S02]  /*7f10*/  @!P0 HADD2.F32 R15, -RZ, R15.H0_H0 ;  /* 0x2000000fff0f8230 */ /* 0x000fe40000004100 */
[----:B------:R4:W5:Y:S02]  /*7f20*/  LDS.128 R40, [R2+0xa080] ;  /* 0x00a0800002287984 */ /* 0x0009640000000c00 */
[----:B------:R-:W-:Y:S01]  /*7f30*/  @!P0 HADD2.F32 R27, -RZ, R27.H0_H0 ;  /* 0x2000001bff1b8230 */ /* 0x000fe20000004100 */
[----:B----4-:R-:W-:Y:S05]  /*7f40*/  @!P0 IMAD.MOV.U32 R2, RZ, RZ, R16 ;  /* 0x000000ffff028224 */ /* 0x010fea00078e0010 */
[--C-:B------:R-:W-:Y:S02]  /*7f50*/  @!P0 HADD2.F32 R6, -RZ, R2.reuse.H0_H0 ;  /* 0x20000002ff068230 */ /* 0x100fe40000004100 */
[----:B------:R-:W-:Y:S03]  /*7f60*/  @!P0 HADD2.F32 R5, -RZ, R2.H1_H1 ;  /* 0x30000002ff058230 */ /* 0x000fe60000004100 */
[-C--:B------:R-:W-:Y:S01]  /*7f70*/  @!P0 FMUL.FTZ R2, R6, R3.reuse ;  /* 0x0000000306028220 */ /* 0x080fe20000410000 */
[----:B-----5:R-:W-:Y:S05]  /*7f80*/  @!P0 MOV R14, R40 ;  /* 0x00000028000e8202 */ /* 0x020fea0000000f00 */
[--C-:B------:R-:W-:Y:S02]  /*7f90*/  @!P0 HADD2.F32 R9, -RZ, R14.reuse.H0_H0 ;  /* 0x2000000eff098230 */ /* 0x100fe40000004100 */
[----:B------:R-:W-:Y:S03]  /*7fa0*/  @!P0 HADD2.F32 R14, -RZ, R14.H1_H1 ;  /* 0x3000000eff0e8230 */ /* 0x000fe60000004100 */
[----:B------:R-:W-:Y:S02]  /*7fb0*/  @!P0 FMUL.FTZ R22, R9, R3 ;  /* 0x0000000309168220 */ /* 0x000fe40000410000 */
[-C--:B------:R-:W-:Y:S02]  /*7fc0*/  @!P0 FMUL.FTZ R21, R14, R8.reuse ;  /* 0x000000080e158220 */ /* 0x080fe40000410000 */
[----:B------:R-:W-:Y:S02]  /*7fd0*/  @!P0 FMUL.FTZ R3, R5, R8 ;  /* 0x0000000805038220 */ /* 0x000fe40000410000 */
[----:B------:R-:W-:Y:S02]  /*7fe0*/  @!P0 IMAD.MOV.U32 R8, RZ, RZ, R41 ;  /* 0x000000ffff088224 */ /* 0x000fe400078e0029 */
[-C--:B------:R-:W-:Y:S02]  /*7ff0*/  @!P0 FFMA.FTZ R2, R9, R13.reuse, R2 ;  /* 0x0000000d09028223 */ /* 0x080fe40000010002 */
[----:B------:R-:W-:Y:S01]  /*8000*/  @!P0 FFMA.FTZ R54, R6, R13, -R22 ;  /* 0x0000000d06368223 */ /* 0x000fe20000010816 */
[----:B------:R-:W-:Y:S01]  /*8010*/  @!P0 MOV R6, R17 ;  /* 0x0000001100068202 */ /* 0x000fe20000000f00 */
[-C--:B------:R-:W-:Y:S01]  /*8020*/  @!P0 FFMA.FTZ R53, R5, R20.reuse, -R21 ;  /* 0x0000001405358223 */ /* 0x080fe20000010815 */
[----:B------:R-:W-:Y:S01]  /*8030*/  @!P0 HADD2.F32 R5, -RZ, R35.H0_H0 ;  /* 0x20000023ff058230 */ /* 0x000fe20000004100 */
[----:B------:R-:W-:Y:S01]  /*8040*/  @!P0 FFMA.FTZ R3, R14, R20, R3 ;  /* 0x000000140e038223 */ /* 0x000fe20000010003 */
[--C-:B------:R-:W-:Y:S01]  /*8050*/  @!P0 HADD2.F32 R20, -RZ, R8.reuse.H0_H0 ;  /* 0x20000008ff148230 */ /* 0x100fe20000004100 */
[----:B------:R-:W-:Y:S01]  /*8060*/  @!P0 IMAD.MOV.U32 R13, RZ, RZ, R43 ;  /* 0x000000ffff0d8224 */ /* 0x000fe200078e002b */
[----:B------:R-:W-:Y:S02]  /*8070*/  @!P0 HADD2.F32 R22, -RZ, R8.H1_H1 ;  /* 0x30000008ff168230 */ /* 0x000fe40000004100 */
[----:B------:R-:W-:Y:S01]  /*8080*/  @!P0 HADD2.F32 R21, -RZ, R68.H0_H0 ;  /* 0x20000044ff158230 */ /* 0x000fe20000004100 */
[----:B------:R-:W-:Y:S01]  /*8090*/  @!P0 F2FP.PACK_AB R2, R3, R2 ;  /* 0x000000020302823e */ /* 0x000fe200000000ff */
[--C-:B------:R-:W-:Y:S01]  /*80a0*/  @!P0 HADD2.F32 R9, -RZ, R6.reuse.H0_H0 ;  /* 0x20000006ff098230 */ /* 0x100fe20000004100 */
[----:B------:R-:W-:Y:S01]  /*80b0*/  @!P0 FMUL.FTZ R14, R22, R10 ;  /* 0x0000000a160e8220 */ /* 0x000fe20000410000 */
[----:B------:R-:W-:Y:S01]  /*80c0*/  @!P0 HADD2.F32 R8, -RZ, R6.H1_H1 ;  /* 0x30000006ff088230 */ /* 0x000fe20000004100 */
[-C--:B------:R-:W-:Y:S01]  /*80d0*/  @!P0 FMUL.FTZ R6, R20, R5.reuse ;  /* 0x0000000514068220 */ /* 0x080fe20000410000 */
[----:B------:R-:W-:Y:S01]  /*80e0*/  @!P0 MOV R40, R2 ;  /* 0x0000000200288202 */ /* 0x000fe20000000f00 */
[C---:B------:R-:W-:Y:S01]  /*80f0*/  @!P0 FMUL.FTZ R5, R9.reuse, R5 ;  /* 0x0000000509058220 */ /* 0x040fe20000410000 */
[--C-:B------:R-:W-:Y:S01]  /*8100*/  @!P0 HADD2.F32 R32, -RZ, R13.reuse.H0_H0 ;  /* 0x2000000dff208230 */ /* 0x100fe20000004100 */
[----:B------:R-:W-:Y:S01]  /*8110*/  @!P0 FFMA.FTZ R52, R9, R21, -R6 ;  /* 0x0000001509348223 */ /* 0x000fe20000010806 */
[----:B------:R-:W-:Y:S01]  /*8120*/  @!P0 HADD2.F32 R34, -RZ, R13.H1_H1 ;  /* 0x3000000dff228230 */ /* 0x000fe20000004100 */
[C---:B------:R-:W-:Y:S01]  /*8130*/  @!P0 FMUL.FTZ R6, R8.reuse, R10 ;  /* 0x0000000a08068220 */ /* 0x040fe20000410000 */
[----:B------:R-:W-:Y:S01]  /*8140*/  @!P0 HADD2.F32 R10, -RZ, R35.H1_H1 ;  /* 0x30000023ff0a8230 */ /* 0x000fe20000004100 */
[----:B------:R-:W-:Y:S01]  /*8150*/  @!P0 FFMA.FTZ R51, R8, R23, -R14 ;  /* 0x0000001708338223 */ /* 0x000fe2000001080e */
[----:B------:R-:W-:Y:S01]  /*8160*/  @!P0 MOV R8, R19 ;  /* 0x0000001300088202 */ /* 0x000fe20000000f00 */
[----:B------:R-:W-:Y:S01]  /*8170*/  @!P0 FMUL.FTZ R14, R34, R11 ;  /* 0x0000000b220e8220 */ /* 0x000fe20000410000 */
[----:B------:R-:W-:Y:S01]  /*8180*/  @!P0 HADD2.F32 R35, -RZ, R24.H0_H0 ;  /* 0x20000018ff238230 */ /* 0x000fe20000004100 */
[----:B------:R-:W-:Y:S02]  /*8190*/  @!P0 FMUL.FTZ R13, R32, R10 ;  /* 0x0000000a200d8220 */ /* 0x000fe40000410000 */
[----:B------:R-:W-:Y:S01]  /*81a0*/  @!P0 FFMA.FTZ R5, R20, R21, R5 ;  /* 0x0000001514058223 */ /* 0x000fe20000010005 */
[--C-:B------:R-:W-:Y:S01]  /*81b0*/  @!P0 HADD2.F32 R9, -RZ, R8.reuse.H0_H0 ;  /* 0x20000008ff098230 */ /* 0x100fe20000004100 */
[----:B------:R-:W-:Y:S01]  /*81c0*/  @!P0 FFMA.FTZ R6, R22, R23, R6 ;  /* 0x0000001716068223 */ /* 0x000fe20000010006 */
[----:B------:R-:W-:Y:S01]  /*81d0*/  @!P0 HADD2.F32 R8, -RZ, R8.H1_H1 ;  /* 0x30000008ff088230 */ /* 0x000fe20000004100 */
[----:B------:R-:W-:Y:S02]  /*81e0*/  @!P0 F2FP.PACK_AB R20, R51, R52 ;  /* 0x000000343314823e */ /* 0x000fe400000000ff */
[C---:B------:R-:W-:Y:S01]  /*81f0*/  @!P0 FFMA.FTZ R50, R9.reuse, R33, -R13 ;  /* 0x0000002109328223 */ /* 0x040fe2000001080d */
[----:B------:R-:W-:Y:S01]  /*8200*/  @!P0 MOV R13, R42 ;  /* 0x0000002a000d8202 */ /* 0x000fe20000000f00 */
[----:B------:R-:W-:Y:S01]  /*8210*/  @!P0 FMUL.FTZ R10, R9, R10 ;  /* 0x0000000a090a8220 */ /* 0x000fe20000410000 */
[----:B------:R-:W-:Y:S01]  /*8220*/  @!P0 MOV R17, R20 ;  /* 0x0000001400118202 */ /* 0x000fe20000000f00 */
[----:B------:R-:W-:Y:S01]  /*8230*/  @!P0 IMAD.MOV.U32 R9, RZ, RZ, R18 ;  /* 0x000000ffff098224 */ /* 0x000fe200078e0012 */
[----:B------:R-:W-:Y:S01]  /*8240*/  @!P0 F2FP.PACK_AB R5, R6, R5 ;  /* 0x000000050605823e */ /* 0x000fe200000000ff */
[C---:B------:R-:W-:Y:S01]  /*8250*/  @!P0 FMUL.FTZ R11, R8.reuse, R11 ;  /* 0x0000000b080b8220 */ /* 0x040fe20000410000 */
[----:B------:R-:W-:Y:S01]  /*8260*/  @!P0 HADD2.F32 R24, -RZ, R13.H0_H0 ;  /* 0x2000000dff188230 */ /* 0x000fe20000004100 */
[----:B------:R-:W-:Y:S01]  /*8270*/  @!P0 FFMA.FTZ R49, R8, R35, -R14 ;  /* 0x0000002308318223 */ /* 0x000fe2000001080e */
[----:B------:R-:W-:Y:S01]  /*8280*/  @!P0 HADD2.F32 R8, -RZ, R36.H0_H0 ;  /* 0x20000024ff088230 */ /* 0x000fe20000004100 */
[----:B------:R-:W-:Y:S01]  /*8290*/  @!P0 IMAD.MOV.U32 R41, RZ, RZ, R5 ;  /* 0x000000ffff298224 */ /* 0x000fe200078e0005 */
[----:B------:R-:W-:Y:S02]  /*82a0*/  @!P0 HADD2.F32 R14, -RZ, R9.H0_H0 ;  /* 0x20000009ff0e8230 */ /* 0x000fe40000004100 */
[----:B------:R-:W-:Y:S02]  /*82b0*/  @!P0 HADD2.F32 R26, -RZ, R13.H1_H1 ;  /* 0x3000000dff1a8230 */ /* 0x000fe40000004100 */
[----:B------:R-:W-:Y:S01]  /*82c0*/  @!P0 HADD2.F32 R13, -RZ, R9.H1_H1 ;  /* 0x30000009ff0d8230 */ /* 0x000fe20000004100 */
[-C--:B------:R-:W-:Y:S02]  /*82d0*/  @!P0 FMUL.FTZ R9, R24, R8.reuse ;  /* 0x0000000818098220 */ /* 0x080fe40000410000 */
[C---:B------:R-:W-:Y:S02]  /*82e0*/  @!P0 FMUL.FTZ R8, R14.reuse, R8 ;  /* 0x000000080e088220 */ /* 0x040fe40000410000 */
[----:B------:R-:W-:Y:S01]  /*82f0*/  @!P0 FFMA.FTZ R48, R14, R25, -R9 ;  /* 0x000000190e308223 */ /* 0x000fe20000010809 */
[----:B------:R-:W-:Y:S01]  /*8300*/  @!P0 F2FP.PACK_AB R14, R49, R50 ;  /* 0x00000032310e823e */ /* 0x000fe200000000ff */
[----:B------:R-:W-:Y:S02]  /*8310*/  @!P0 FMUL.FTZ R9, R13, R15 ;  /* 0x0000000f0d098220 */ /* 0x000fe40000410000 */
[----:B------:R-:W-:Y:S01]  /*8320*/  @!P0 FFMA.FTZ R8, R24, R25, R8 ;  /* 0x0000001918088223 */ /* 0x000fe20000010008 */
[----:B------:R-:W-:Y:S01]  /*8330*/  @!P0 MOV R19, R14 ;  /* 0x0000000e00138202 */ /* 0x000fe20000000f00 */
[C---:B------:R-:W-:Y:S01]  /*8340*/  @!P0 FMUL.FTZ R46, R26.reuse, R15 ;  /* 0x0000000f1a2e8220 */ /* 0x040fe20000410000 */
[----:B------:R-:W-:Y:S01]  /*8350*/  @!P0 F2FP.PACK_AB R15, R53, R54 ;  /* 0x00000036350f823e */ /* 0x000fe200000000ff */
[----:B------:R-:W-:Y:S02]  /*8360*/  @!P0 FFMA.FTZ R9, R26, R27, R9 ;  /* 0x0000001b1a098223 */ /* 0x000fe40000010009 */
[----:B------:R-:W-:Y:S01]  /*8370*/  @!P0 FFMA.FTZ R10, R32, R33, R10 ;  /* 0x00000021200a8223 */ /* 0x000fe2000001000a */
[----:B------:R-:W-:Y:S01]  /*8380*/  @!P0 MOV R16, R15 ;  /* 0x0000000f00108202 */ /* 0x000fe20000000f00 */
[----:B------:R-:W-:Y:S01]  /*8390*/  @!P0 FFMA.FTZ R46, R13, R27, -R46 ;  /* 0x0000001b0d2e8223 */ /* 0x000fe2000001082e */
[----:B------:R-:W-:Y:S01]  /*83a0*/  @!P0 F2FP.PACK_AB R8, R9, R8 ;  /* 0x000000080908823e */ /* 0x000fe200000000ff */
[----:B------:R-:W-:Y:S03]  /*83b0*/  @!P0 FFMA.FTZ R11, R34, R35, R11 ;  /* 0x00000023220b8223 */ /* 0x000fe6000001000b */
[----:B------:R-:W-:Y:S02]  /*83c0*/  @!P0 F2FP.PACK_AB R13, R46, R48 ;  /* 0x000000302e0d823e */ /* 0x000fe400000000ff */
[----:B------:R-:W-:Y:S02]  /*83d0*/  @!P0 F2FP.PACK_AB R10, R11, R10 ;  /* 0x0000000a0b0a823e */ /* 0x000fe400000000ff */
[----:B------:R-:W-:Y:S01]  /*83e0*/  @!P0 MOV R42, R8 ;  /* 0x00000008002a8202 */ /* 0x000fe20000000f00 */
[----:B------:R-:W-:Y:S01]  /*83f0*/  @!P0 IMAD.MOV.U32 R18, RZ, RZ, R13 ;  /* 0x000000ffff128224 */ /* 0x000fe200078e000d */
[----:B------:R-:W-:Y:S02]  /*8400*/  @!P0 MOV R43, R10 ;  /* 0x0000000a002b8202 */ /* 0x000fe40000000f00 */
[C---:B---3--:R-:W-:Y:S04]  /*8410*/  LEA R2, P0, R87.reuse, R44, 0x1 ;  /* 0x0000002c57027211 */ /* 0x048fe800078008ff */
[----:B--2---:R-:W-:Y:S02]  /*8420*/  LEA.HI.X R3, R87, R45, R103, 0x1, P0 ;  /* 0x0000002d57037211 */ /* 0x004fe400000f0c67 */
[C---:B------:R-:W-:Y:S03]  /*8430*/  ISETP.GE.AND P0, PT, R47.reuse, c[0x0][0x1d4], PT ;  /* 0x000075002f007a0c */ /* 0x040fe60003f06270 */
[----:B------:R2:W-:Y:S10]  /*8440*/  ST.E.128 [R2.64], R16 ;  /* 0x0000001002007985 */ /* 0x0005f4000c101d0a */
[----:B------:R-:W-:Y:S05]  /*8450*/  @!P0 IMAD.WIDE R8, R47, 0x2, R44 ;  /* 0x000000022f088825 */ /* 0x000fea00078e022c */
[----:B------:R2:W-:Y:S02]  /*8460*/  @!P0 ST.E.128 [R8.64], R40 ;  /* 0x0000002808008985 */ /* 0x0005e4000c101d0a */
.L_x_2323:
[----:B------:R-:W-:Y:S05]  /*8470*/  BSYNC B0 ;  /* 0x0000000000007941 */ /* 0x000fea0003800000 */
.L_x_2322:
[----:B------:R-:W-:Y:S11]  /*8480*/  ISETP.GE.AND P0, PT, R144, c[0x0][0x1d4], PT ;  /* 0x0000750090007a0c */ /* 0x000ff60003f06270 */
[----:B------:R-:W-:Y:S02]  /*8490*/  @!UPT UIADD3 URZ, URZ, URZ, URZ ;  /* 0x0000003f3f3ff290 */ /* 0x000fe4000fffe03f */
[----:B------:R-:W-:-:S05]  /*84a0*/  @P0 BRA `(.L_x_2307) ;  /* 0x00000b2000000947 */ /* 0x000fca0003800000 */
[----:B--2---:R-:W-:Y:S01]  /*84b0*/  SEL R2, R75, R74, !P2 ;  /* 0x0000004a4b027207 */ /* 0x004fe20005000000 */
[----:B------:R-:W2:Y:S01]  /*84c0*/  LDS.128 R16, [R121+0xa080] ;  /* 0x00a0800079107984 */ /* 0x000ea20000000c00 */
[C---:B---3--:R-:W-:Y:S02]  /*84d0*/  LEA R48, P0, R86.reuse, R44, 0x1 ;  /* 0x0000002c56307211 */ /* 0x048fe400078008ff */
[----:B------:R-:W-:Y:S02]  /*84e0*/  SHF.R.S32.HI R3, RZ, 0x1f, R2 ;  /* 0x0000001fff037819 */ /* 0x000fe40000011402 */
[----:B------:R-:W-:Y:S02]  /*84f0*/  LEA.HI.X R49, R86, R45, R102, 0x1, P0 ;  /* 0x0000002d56317211 */ /* 0x000fe400000f0c66 */
[----:B------:R-:W-:Y:S02]  /*8500*/  LEA.HI R2, R3, R2, RZ, 0x4 ;  /* 0x0000000203027211 */ /* 0x000fe400078f20ff */
[----:B------:R-:W-:Y:S02]  /*8510*/  ISETP.GE.AND P0, PT, R144, c[0x0][0x27c], PT ;  /* 0x00009f0090007a0c */ /* 0x000fe40003f06270 */
[----:B------:R-:W-:Y:S04]  /*8520*/  LEA.HI.SX32 R2, R2, R72, 0x1c ;  /* 0x0000004802027211 */ /* 0x000fe800078fe2ff */
[----:B------:R-:W-:Y:S02]  /*8530*/  SHF.R.S32.HI R3, RZ, 0x1f, R2 ;  /* 0x0000001fff037819 */ /* 0x000fe40000011402 */
[----:B------:R-:W-:Y:S02]  /*8540*/  SHF.L.U32 R46, R2, 0x3, RZ ;  /* 0x00000003022e7819 */ /* 0x000fe400000006ff */
[----:B------:R-:W-:Y:S03]  /*8550*/  LEA.HI R3, R3, R2, RZ, 0x3 ;  /* 0x0000000203037211 */ /* 0x000fe600078f18ff */
[----:B------:R-:W-:Y:S01]  /*8560*/  @!P0 SHF.R.U32.HI R14, RZ, 0x10, R31 ;  /* 0x00000010ff0e8819 */ /* 0x000fe2000001161f */
[----:B------:R-:W-:Y:S01]  /*8570*/  @!P0 HADD2.F32 R26, -RZ, R69.H1_H1 ;  /* 0x30000045ff1a8230 */ /* 0x000fe20000004100 */
[----:B------:R-:W-:Y:S01]  /*8580*/  SHF.R.S32.HI R2, RZ, 0x3, R3 ;  /* 0x00000003ff027819 */ /* 0x000fe20000011403 */
[--C-:B------:R-:W-:Y:S01]  /*8590*/  @!P0 HADD2.F32 R22, -RZ, R70.reuse.H0_H0 ;  /* 0x20000046ff168230 */ /* 0x100fe20000004100 */
[----:B------:R-:W-:Y:S01]  /*85a0*/  LOP3.LUT R3, R55, 0x38, R46, 0xf8, !PT ;  /* 0x0000003837037812 */ /* 0x000fe200078ef82e */
[----:B------:R-:W-:Y:S01]  /*85b0*/  @!P0 HADD2.F32 R34, -RZ, R70.H1_H1 ;  /* 0x30000046ff228230 */ /* 0x000fe20000004100 */
[----:B------:R-:W-:Y:S01]  /*85c0*/  @!P0 SHF.R.U64 R15, R30, 0x10, R31 ;  /* 0x000000101e0f8819 */ /* 0x000fe2000000121f */
[----:B------:R-:W-:Y:S01]  /*85d0*/  IMAD R2, R2, 0xc00, R12 ;  /* 0x00000c0002027824 */ /* 0x000fe200078e020c */
[----:B------:R-:W-:Y:S01]  /*85e0*/  LOP3.LUT R3, R3, R149, RZ, 0x3c, !PT ;  /* 0x0000009503037212 */ /* 0x000fe200078e3cff */
[----:B------:R-:W-:Y:S01]  /*85f0*/  @!P0 HADD2.F32 R30, -RZ, R71.H0_H0 ;  /* 0x20000047ff1e8230 */ /* 0x000fe20000004100 */
[----:B------:R-:W-:Y:S01]  /*8600*/  @!P0 SHF.R.U32.HI R8, RZ, 0x10, R29 ;  /* 0x00000010ff088819 */ /* 0x000fe2000001161d */
[----:B------:R-:W-:Y:S01]  /*8610*/  @!P0 HADD2.F32 R15, -RZ, R15.H0_H0 ;  /* 0x2000000fff0f8230 */ /* 0x000fe20000004100 */
[----:B------:R-:W-:Y:S01]  /*8620*/  @!P0 SHF.R.U32.HI R21, RZ, 0x10, R65 ;  /* 0x00000010ff158819 */ /* 0x000fe20000011641 */
[----:B------:R-:W-:Y:S01]  /*8630*/  IMAD.IADD R2, R2, 0x1, R3 ;  /* 0x0000000102027824 */ /* 0x000fe200078e0203 */
[----:B------:R-:W-:Y:S01]  /*8640*/  @!P0 SHF.R.U64 R13, R28, 0x10, R29 ;  /* 0x000000101c0d8819 */ /* 0x000fe2000000121d */
[----:B------:R-:W-:Y:S01]  /*8650*/  @!P0 HADD2.F32 R10, -RZ, R8.H0_H0 ;  /* 0x20000008ff0a8230 */ /* 0x000fe20000004100 */
[----:B------:R-:W-:Y:S01]  /*8660*/  @!P0 SHF.R.U64 R24, R64, 0x10, R65 ;  /* 0x0000001040188819 */ /* 0x000fe20000001241 */
[----:B------:R-:W-:Y:S01]  /*8670*/  @!P0 HADD2.F32 R28, -RZ, R21.H0_H0 ;  /* 0x20000015ff1c8230 */ /* 0x000fe20000004100 */
[----:B------:R-:W-:Y:S01]  /*8680*/  SHF.L.U32 R40, R2, 0x1, RZ ;  /* 0x0000000102287819 */ /* 0x000fe200000006ff */
[----:B------:R-:W-:Y:S01]  /*8690*/  @!P0 HADD2.F32 R2, -RZ, R36.H1_H1 ;  /* 0x30000024ff028230 */ /* 0x000fe20000004100 */
[----:B--2---:R-:W-:Y:S01]  /*86a0*/  @!P0 MOV R6, R17 ;  /* 0x0000001100068202 */ /* 0x004fe20000000f00 */
[----:B------:R-:W-:Y:S01]  /*86b0*/  @!P0 HADD2.F32 R24, -RZ, R24.H0_H0 ;  /* 0x20000018ff188230 */ /* 0x000fe20000004100 */
[--C-:B------:R-:W-:Y:S02]  /*86c0*/  @!P0 SHF.R.U64 R32, R66, 0x10, R67.reuse ;  /* 0x0000001042208819 */ /* 0x100fe40000001243 */
[----:B------:R-:W2:Y:S01]  /*86d0*/  LDS.128 R40, [R40+0xa080] ;  /* 0x00a0800028287984 */ /* 0x000ea20000000c00 */
[----:B------:R-:W-:Y:S01]  /*86e0*/  @!P0 HADD2.F32 R3, -RZ, R6.H0_H0 ;  /* 0x20000006ff038230 */ /* 0x000fe20000004100 */
[----:B------:R-:W-:Y:S01]  /*86f0*/  @!P0 SHF.R.U32.HI R36, RZ, 0x10, R67 ;  /* 0x00000010ff248819 */ /* 0x000fe20000011643 */
[----:B------:R-:W-:Y:S03]  /*8700*/  @!P0 HADD2.F32 R32, -RZ, R32.H0_H0 ;  /* 0x20000020ff208230 */ /* 0x000fe60000004100 */
[-C--:B------:R-:W-:Y:S01]  /*8710*/  @!P0 FMUL.FTZ R5, R3, R2.reuse ;  /* 0x0000000203058220 */ /* 0x080fe20000410000 */
[----:B------:R-:W-:Y:S01]  /*8720*/  @!P0 HADD2.F32 R36, -RZ, R36.H0_H0 ;  /* 0x20000024ff248230 */ /* 0x000fe20000004100 */
[----:B--2---:R-:W-:Y:S02]  /*8730*/  @!P0 IMAD.MOV.U32 R11, RZ, RZ, R41 ;  /* 0x000000ffff0b8224 */ /* 0x004fe400078e0029 */
[----:B------:R-:W-:Y:S02]  /*8740*/  @!P0 IMAD.MOV.U32 R20, RZ, RZ, R40 ;  /* 0x000000ffff148224 */ /* 0x000fe400078e0028 */
[----:B------:R-:W-:Y:S01]  /*8750*/  @!P0 IMAD.MOV.U32 R35, RZ, RZ, R43 ;  /* 0x000000ffff238224 */ /* 0x000fe200078e002b */
[--C-:B------:R-:W-:Y:S01]  /*8760*/  @!P0 HADD2.F32 R25, -RZ, R11.reuse.H0_H0 ;  /* 0x2000000bff198230 */ /* 0x100fe20000004100 */
[----:B------:R-:W-:Y:S01]  /*8770*/  @!P0 IMAD.MOV.U32 R31, RZ, RZ, R42 ;  /* 0x000000ffff1f8224 */ /* 0x000fe200078e002a */
[----:B------:R-:W-:Y:S02]  /*8780*/  @!P0 HADD2.F32 R27, -RZ, R11.H1_H1 ;  /* 0x3000000bff1b8230 */ /* 0x000fe40000004100 */
[----:B------:R-:W-:Y:S01]  /*8790*/  @!P0 HADD2.F32 R21, -RZ, R20.H0_H0 ;  /* 0x20000014ff158230 */ /* 0x000fe20000004100 */
[----:B------:R-:W-:Y:S01]  /*87a0*/  @!P0 FMUL.FTZ R9, R25, R2 ;  /* 0x0000000219098220 */ /* 0x000fe20000410000 */
[----:B------:R-:W-:Y:S01]  /*87b0*/  @!P0 HADD2.F32 R2, -RZ, R37.H0_H0 ;  /* 0x20000025ff028230 */ /* 0x000fe20000004100 */
[----:B------:R-:W-:Y:S01]  /*87c0*/  @!P0 FMUL.FTZ R11, R27, R10 ;  /* 0x0000000a1b0b8220 */ /* 0x000fe20000410000 */
[--C-:B------:R-:W-:Y:S01]  /*87d0*/  @!P0 HADD2.F32 R33, -RZ, R35.reuse.H0_H0 ;  /* 0x20000023ff218230 */ /* 0x100fe20000004100 */
[----:B------:R-:W-:Y:S01]  /*87e0*/  @!P0 FFMA.FTZ R54, R3, R26, -R9 ;  /* 0x0000001a03368223 */ /* 0x000fe20000010809 */
[----:B------:R-:W-:Y:S01]  /*87f0*/  @!P0 MOV R9, R16 ;  /* 0x0000001000098202 */ /* 0x000fe20000000f00 */
[----:B------:R-:W-:Y:S01]  /*8800*/  @!P0 FMUL.FTZ R23, R21, R2 ;  /* 0x0000000215178220 */ /* 0x000fe20000410000 */
[----:B------:R-:W-:Y:S02]  /*8810*/  @!P0 HADD2.F32 R3, -RZ, R6.H1_H1 ;  /* 0x30000006ff038230 */ /* 0x000fe40000004100 */
[----:B------:R-:W-:Y:S02]  /*8820*/  @!P0 HADD2.F32 R35, -RZ, R35.H1_H1 ;  /* 0x30000023ff238230 */ /* 0x000fe40000004100 */
[----:B------:R-:W-:Y:S01]  /*8830*/  @!P0 HADD2.F32 R8, -RZ, R9.H0_H0 ;  /* 0x20000009ff088230 */ /* 0x000fe20000004100 */
[C---:B------:R-:W-:Y:S01]  /*8840*/  @!P0 FFMA.FTZ R53, R3.reuse, R28, -R11 ;  /* 0x0000001c03358223 */ /* 0x040fe2000001080b */
[----:B------:R-:W-:Y:S01]  /*8850*/  @!P0 MOV R11, R19 ;  /* 0x00000013000b8202 */ /* 0x000fe20000000f00 */
[----:B------:R-:W-:Y:S01]  /*8860*/  @!P0 FMUL.FTZ R6, R3, R10 ;  /* 0x0000000a03068220 */ /* 0x000fe20000410000 */
[----:B------:R-:W-:Y:S01]  /*8870*/  @!P0 HADD2.F32 R10, -RZ, R37.H1_H1 ;  /* 0x30000025ff0a8230 */ /* 0x000fe20000004100 */
[C---:B------:R-:W-:Y:S01]  /*8880*/  @!P0 FFMA.FTZ R52, R8.reuse, R22, -R23 ;  /* 0x0000001608348223 */ /* 0x040fe20000010817 */
[----:B------:R-:W-:Y:S01]  /*8890*/  @!P0 HADD2.F32 R3, -RZ, R13.H0_H0 ;  /* 0x2000000dff038230 */ /* 0x000fe20000004100 */
[----:B------:R-:W-:Y:S01]  /*88a0*/  @!P0 FMUL.FTZ R2, R8, R2 ;  /* 0x0000000208028220 */ /* 0x000fe20000410000 */
[----:B------:R-:W-:Y:S01]  /*88b0*/  @!P0 HADD2.F32 R23, -RZ, R20.H1_H1 ;  /* 0x30000014ff178230 */ /* 0x000fe20000004100 */
[----:B------:R-:W-:Y:S01]  /*88c0*/  @!P0 FMUL.FTZ R13, R33, R10 ;  /* 0x0000000a210d8220 */ /* 0x000fe20000410000 */
[----:B------:R-:W-:Y:S01]  /*88d0*/  @!P0 HADD2.F32 R8, -RZ, R9.H1_H1 ;  /* 0x30000009ff088230 */ /* 0x000fe20000004100 */
[----:B------:R-:W-:Y:S01]  /*88e0*/  @!P0 FFMA.FTZ R2, R21, R22, R2 ;  /* 0x0000001615028223 */ /* 0x000fe20000010002 */
[--C-:B------:R-:W-:Y:S01]  /*88f0*/  @!P0 HADD2.F32 R9, -RZ, R11.reuse.H0_H0 ;  /* 0x2000000bff098230 */ /* 0x100fe20000004100 */
[-C--:B------:R-:W-:Y:S01]  /*8900*/  @!P0 FMUL.FTZ R20, R23, R3.reuse ;  /* 0x0000000317148220 */ /* 0x080fe20000410000 */
[----:B------:R-:W-:Y:S01]  /*8910*/  @!P0 HADD2.F32 R11, -RZ, R11.H1_H1 ;  /* 0x3000000bff0b8230 */ /* 0x000fe20000004100 */
[C---:B------:R-:W-:Y:S01]  /*8920*/  @!P0 FMUL.FTZ R3, R8.reuse, R3 ;  /* 0x0000000308038220 */ /* 0x040fe20000410000 */
[--C-:B------:R-:W-:Y:S01]  /*8930*/  @!P0 HADD2.F32 R29, -RZ, R31.reuse.H0_H0 ;  /* 0x2000001fff1d8230 */ /* 0x100fe20000004100 */
[C---:B------:R-:W-:Y:S01]  /*8940*/  @!P0 FMUL.FTZ R10, R9.reuse, R10 ;  /* 0x0000000a090a8220 */ /* 0x040fe20000410000 */
[----:B------:R-:W-:Y:S01]  /*8950*/  @!P0 HADD2.F32 R31, -RZ, R31.H1_H1 ;  /* 0x3000001fff1f8230 */ /* 0x000fe20000004100 */
[----:B------:R-:W-:Y:S01]  /*8960*/  @!P0 FFMA.FTZ R50, R9, R34, -R13 ;  /* 0x0000002209328223 */ /* 0x000fe2000001080d */
[----:B------:R-:W-:Y:S01]  /*8970*/  @!P0 MOV R9, R18 ;  /* 0x0000001200098202 */ /* 0x000fe20000000f00 */
[-C--:B------:R-:W-:Y:S01]  /*8980*/  @!P0 FFMA.FTZ R51, R8, R24.reuse, -R20 ;  /* 0x0000001808338223 */ /* 0x080fe20000010814 */
[----:B------:R-:W-:Y:S01]  /*8990*/  @!P0 HADD2.F32 R8, -RZ, R38.H0_H0 ;  /* 0x20000026ff088230 */ /* 0x000fe20000004100 */
[-C--:B------:R-:W-:Y:S01]  /*89a0*/  @!P0 FMUL.FTZ R38, R31, R15.reuse ;  /* 0x0000000f1f268220 */ /* 0x080fe20000410000 */
[----:B------:R-:W-:Y:S01]  /*89b0*/  @!P0 HADD2.F32 R20, -RZ, R14.H0_H0 ;  /* 0x2000000eff148230 */ /* 0x000fe20000004100 */
[----:B------:R-:W-:Y:S01]  /*89c0*/  @!P0 FFMA.FTZ R3, R23, R24, R3 ;  /* 0x0000001817038223 */ /* 0x000fe20000010003 */
[--C-:B------:R-:W-:Y:S01]  /*89d0*/  @!P0 HADD2.F32 R14, -RZ, R9.reuse.H0_H0 ;  /* 0x20000009ff0e8230 */ /* 0x100fe20000004100 */
[----:B------:R-:W-:Y:S01]  /*89e0*/  @!P0 FFMA.FTZ R5, R25, R26, R5 ;  /* 0x0000001a19058223 */ /* 0x000fe20000010005 */
[----:B------:R-:W-:Y:S01]  /*89f0*/  @!P0 HADD2.F32 R13, -RZ, R9.H1_H1 ;  /* 0x30000009ff0d8230 */ /* 0x000fe20000004100 */
[----:B------:R-:W-:Y:S01]  /*8a00*/  @!P0 FMUL.FTZ R9, R29, R8 ;  /* 0x000000081d098220 */ /* 0x000fe20000410000 */
[----:B------:R-:W-:Y:S01]  /*8a10*/  @!P0 F2FP.PACK_AB R2, R3, R2 ;  /* 0x000000020302823e */ /* 0x000fe200000000ff */
[----:B------:R-:W-:Y:S02]  /*8a20*/  @!P0 FMUL.FTZ R37, R35, R20 ;  /* 0x0000001423258220 */ /* 0x000fe40000410000 */
[C---:B------:R-:W-:Y:S01]  /*8a30*/  @!P0 FFMA.FTZ R47, R14.reuse, R30, -R9 ;  /* 0x0000001e0e2f8223 */ /* 0x040fe20000010809 */
[----:B------:R-:W-:Y:S01]  /*8a40*/  @!P0 MOV R40, R2 ;  /* 0x0000000200288202 */ /* 0x000fe20000000f00 */
[----:B------:R-:W-:Y:S01]  /*8a50*/  @!P0 FMUL.FTZ R9, R13, R15 ;  /* 0x0000000f0d098220 */ /* 0x000fe20000410000 */
[----:B------:R-:W-:Y:S01]  /*8a60*/  @!P0 F2FP.PACK_AB R15, R51, R52 ;  /* 0x00000034330f823e */ /* 0x000fe200000000ff */
[----:B------:R-:W-:Y:S02]  /*8a70*/  @!P0 FFMA.FTZ R13, R13, R32, -R38 ;  /* 0x000000200d0d8223 */ /* 0x000fe40000010826 */
[----:B------:R-:W-:Y:S01]  /*8a80*/  @!P0 FMUL.FTZ R8, R14, R8 ;  /* 0x000000080e088220 */ /* 0x000fe20000410000 */
[----:B------:R-:W-:Y:S01]  /*8a90*/  @!P0 MOV R16, R15 ;  /* 0x0000000f00108202 */ /* 0x000fe20000000f00 */
[----:B------:R-:W-:Y:S01]  /*8aa0*/  @!P0 FFMA.FTZ R37, R11, R36, -R37 ;  /* 0x000000240b258223 */ /* 0x000fe20000010825 */
[----:B------:R-:W-:Y:S01]  /*8ab0*/  @!P0 F2FP.PACK_AB R13, R13, R47 ;  /* 0x0000002f0d0d823e */ /* 0x000fe200000000ff */
[----:B------:R-:W-:Y:S02]  /*8ac0*/  @!P0 FFMA.FTZ R6, R27, R28, R6 ;  /* 0x0000001c1b068223 */ /* 0x000fe40000010006 */
[----:B------:R-:W-:Y:S01]  /*8ad0*/  @!P0 FFMA.FTZ R8, R29, R30, R8 ;  /* 0x0000001e1d088223 */ /* 0x000fe20000010008 */
[----:B------:R-:W-:Y:S01]  /*8ae0*/  @!P0 F2FP.PACK_AB R14, R37, R50 ;  /* 0x00000032250e823e */ /* 0x000fe200000000ff */
[----:B------:R-:W-:Y:S01]  /*8af0*/  @!P0 FMUL.FTZ R11, R11, R20 ;  /* 0x000000140b0b8220 */ /* 0x000fe20000410000 */
[----:B------:R-:W-:Y:S01]  /*8b00*/  @!P0 F2FP.PACK_AB R20, R53, R54 ;  /* 0x000000363514823e */ /* 0x000fe200000000ff */
[----:B------:R-:W-:Y:S01]  /*8b10*/  @!P0 FFMA.FTZ R9, R31, R32, R9 ;  /* 0x000000201f098223 */ /* 0x000fe20000010009 */
[----:B------:R-:W-:Y:S01]  /*8b20*/  @!P0 MOV R19, R14 ;  /* 0x0000000e00138202 */ /* 0x000fe20000000f00 */
[----:B------:R-:W-:Y:S01]  /*8b30*/  @!P0 FFMA.FTZ R10, R33, R34, R10 ;  /* 0x00000022210a8223 */ /* 0x000fe2000001000a */
[----:B------:R-:W-:Y:S01]  /*8b40*/  @!P0 MOV R17, R20 ;  /* 0x0000001400118202 */ /* 0x000fe20000000f00 */
[----:B------:R-:W-:Y:S01]  /*8b50*/  @!P0 IMAD.MOV.U32 R18, RZ, RZ, R13 ;  /* 0x000000ffff128224 */ /* 0x000fe200078e000d */
[----:B------:R-:W-:Y:S01]  /*8b60*/  @!P0 F2FP.PACK_AB R5, R6, R5 ;  /* 0x000000050605823e */ /* 0x000fe200000000ff */
[----:B------:R-:W-:Y:S01]  /*8b70*/  @!P0 FFMA.FTZ R11, R35, R36, R11 ;  /* 0x00000024230b8223 */ /* 0x000fe2000001000b */
[----:B------:R-:W-:Y:S02]  /*8b80*/  @!P0 F2FP.PACK_AB R8, R9, R8 ;  /* 0x000000080908823e */ /* 0x000fe400000000ff */
[----:B------:R2:W-:Y:S01]  /*8b90*/  ST.E.128 [R48.64], R16 ;  /* 0x0000001030007985 */ /* 0x0005e2000c101d0a */
[----:B------:R-:W-:Y:S01]  /*8ba0*/  @!P0 IMAD.MOV.U32 R41, RZ, RZ, R5 ;  /* 0x000000ffff298224 */ /* 0x000fe200078e0005 */
        /* <DEDUP_REMOVED lines=10> */
.L_x_2293:
        /* <DEDUP_REMOVED lines=12> */
[C---:B---3--:R-:W-:Y:S04]  /*8d10*/  @!P0 LEA R8, P3, R140.reuse, R3, 0x1 ;  /* 0x000000038c088211 */ /* 0x048fe800078608ff */
[----:B------:R-:W-:Y:S02]  /*8d20*/  @!P0 LEA.HI.X R9, R140, R5, R141, 0x1, P3 ;  /* 0x000000058c098211 */ /* 0x000fe400018f0c8d */
[C---:B------:R-:W-:Y:S04]  /*8d30*/  @!P4 LEA R14, P3, R238.reuse, R3, 0x1 ;  /* 0x00000003ee0ec211 */ /* 0x040fe800078608ff */
[----:B------:R-:W-:Y:S02]  /*8d40*/  @!P4 LEA.HI.X R15, R238, R5, R248, 0x1, P3 ;  /* 0x00000005ee0fc211 */ /* 0x000fe400018f0cf8 */
[C---:B------:R-:W-:Y:S11]  /*8d50*/  ISETP.GE.AND P3, PT, R228.reuse, c[0x0][0x1d4], PT ;  /* 0x00007500e4007a0c */ /* 0x040ff60003f66270 */
[----:B------:R-:W-:Y:S02]  /*8d60*/  @!UPT UIADD3 URZ, URZ, URZ, URZ ;  /* 0x0000003f3f3ff290 */ /* 0x000fe4000fffe03f */
[C---:B------:R-:W-:Y:S04]  /*8d70*/  @!P3 LEA R10, P5, R228.reuse, R3, 0x1 ;  /* 0x00000003e40ab211 */ /* 0x040fe800078a08ff */
[----:B------:R-:W-:Y:S01]  /*8d80*/  @!P3 LEA.HI.X R11, R228, R5, R250, 0x1, P5 ;  /* 0x00000005e40bb211 */ /* 0x000fe200028f0cfa */
        /* <DEDUP_REMOVED lines=10> */
.L_x_2325:
[----:B-12---:R-:W-:Y:S05]  /*8e30*/  BSYNC B0 ;  /* 0x0000000000007941 */ /* 0x006fea0003800000 */
.L_x_2324:
        /* <DEDUP_REMOVED lines=15> */
[----:B----4-:R-:W-:Y:S01]  /*8f30*/  @!P0 ST.E.128 [R8.64], R20 ;  /* 0x0000001408008985 */ /* 0x010fe2000c101d0a */
[C---:B------:R-:W-:Y:S03]  /*8f40*/  ISETP.GE.AND P0, PT, R229.reuse, c[0x0][0x1d4], PT ;  /* 0x00007500e5007a0c */ /* 0x040fe60003f06270 */
[----:B------:R-:W2:Y:S10]  /*8f50*/  @!P4 LDS.128 R16, [R223+0xc880] ;  /* 0x00c88000df10c984 */ /* 0x000eb40000000c00 */
[C---:B------:R-:W-:Y:S04]  /*8f60*/  @!P0 LEA R2, P5, R229.reuse, R2, 0x1 ;  /* 0x00000002e5028211 */ /* 0x040fe800078a08ff */
[----:B------:R-:W-:Y:S01]  /*8f70*/  @!P0 LEA.HI.X R3, R229, R3, R249, 0x1, P5 ;  /* 0x00000003e5038211 */ /* 0x000fe200028f0cf9 */
[----:B--2---:R-:W-:Y:S04]  /*8f80*/  @!P4 ST.E.128 [R14.64], R16 ;  /* 0x000000100e00c985 */ /* 0x004fe8000c101d0a */
[----:B------:R-:W2:Y:S04]  /*8f90*/  @!P3 LDS.128 R16, [R223+0xe080] ;  /* 0x00e08000df10b984 */ /* 0x000ea80000000c00 */
[----:B--2---:R-:W-:Y:S04]  /*8fa0*/  @!P3 ST.E.128 [R10.64], R16 ;  /* 0x000000100a00b985 */ /* 0x004fe8000c101d0a */
[----:B------:R-:W2:Y:S04]  /*8fb0*/  @!P0 LDS.128 R8, [R223+0xf880] ;  /* 0x00f88000df088984 */ /* 0x000ea80000000c00 */
[----:B--2---:R2:W-:Y:S02]  /*8fc0*/  @!P0 ST.E.128 [R2.64], R8 ;  /* 0x0000000802008985 */ /* 0x0045e4000c101d0a */
.L_x_2307:
[----:B------:R-:W-:Y:S05]  /*8fd0*/  BSYNC B2 ;  /* 0x0000000000027941 */ /* 0x000fea0003800000 */
.L_x_2292:
[----:B--23--:R-:W-:Y:S01]  /*8fe0*/  IMAD.IADD R2, R83, 0x1, -R145 ;  /* 0x0000000153027824 */ /* 0x00cfe200078e0a91 */
[----:B------:R-:W-:Y:S01]  /*8ff0*/  P2R R15, PR, RZ, 0x2 ;  /* 0x00000002ff0f7803 */ /* 0x000fe20000000000 */
        /* <DEDUP_REMOVED lines=8> */
[----:B------:R-:W-:Y:S05]  /*9080*/  @P3 IADD3 R13, P0, R8, 0x20, RZ ;  /* 0x00000020080d3810 */ /* 0x000fea0007f1e0ff */
[----:B------:R-:W-:Y:S01]  /*9090*/  @P3 IMAD.X R14, RZ, RZ, R9, P0 ;  /* 0x000000ffff0e3224 */ /* 0x000fe200000e0609 */
[----:B------:R-:W-:Y:S11]  /*90a0*/  ISETP.GE.AND P0, PT, R2, 0x1, PT ;  /* 0x000000010200780c */ /* 0x000ff60003f06270 */
[----:B------:R-:W-:Y:S02]  /*90b0*/  @!UPT UIADD3 URZ, URZ, URZ, URZ ;  /* 0x0000003f3f3ff290 */ /* 0x000fe4000fffe03f */
[----:B------:R-:W-:Y:S01]  /*90c0*/  @P0 MOV R2, R90 ;  /* 0x0000005a00020202 */ /* 0x000fe20000000f00 */
[----:B------:R-:W-:Y:S02]  /*90d0*/  @P0 IMAD.MOV.U32 R3, RZ, RZ, R100 ;  /* 0x000000ffff030224 */ /* 0x000fe400078e0064 */
[----:B------:R-:W-:Y:S02]  /*90e0*/  @P0 IMAD R5, R9, c[0x0][0x258], RZ ;  /* 0x0000960009050a24 */ /* 0x000fe400078e02ff */
[C---:B------:R-:W-:Y:S04]  /*90f0*/  @P0 IMAD.WIDE.U32 R2, R8.reuse, c[0x0][0x258], R2 ;  /* 0x0000960008020a25 */ /* 0x040fe800078e0002 */
[----:B------:R-:W-:Y:S01]  /*9100*/  @P0 IMAD R8, R8, c[0x0][0x25c], R5 ;  /* 0x0000970008080a24 */ /* 0x000fe200078e0205 */
[C---:B------:R-:W-:Y:S01]  /*9110*/  @P0 LEA R10, P4, R2.reuse, c[0x0][0x250], 0x1 ;  /* 0x00009400020a0a11 */ /* 0x040fe200078808ff */
[----:B------:R-:W-:Y:S03]  /*9120*/  @P3 IMAD.MOV.U32 R9, RZ, RZ, R100 ;  /* 0x000000ffff093224 */ /* 0x000fe600078e0064 */
[----:B------:R-:W-:Y:S04]  /*9130*/  @P0 IADD3 R8, R3, R8, RZ ;  /* 0x0000000803080210 */ /* 0x000fe80007ffe0ff */
[----:B------:R-:W-:Y:S01]  /*9140*/  @P0 LEA.HI.X R11, R2, c[0x0][0x254], R8, 0x1, P4 ;  /* 0x00009500020b0a11 */ /* 0x000fe200020f0c08 */
[----:B------:R-:W-:Y:S01]  /*9150*/  IMAD R2, R88, c[0x0][0x208], RZ ;  /* 0x0000820058027a24 */ /* 0x000fe200078e02ff */
[----:B------:R-:W-:Y:S03]  /*9160*/  @P3 MOV R8, R90 ;  /* 0x0000005a00083202 */ /* 0x000fe60000000f00 */
[----:B------:R-:W-:Y:S01]  /*9170*/  @!PT LDS RZ, [RZ] ;  /* 0x00000000fffff984 */ /* 0x000fe20000000800 */
[----:B------:R-:W-:Y:S01]  /*9180*/  @!PT LDS RZ, [RZ] ;  /* 0x00000000fffff984 */ /* 0x000fe20000000800 */
[----:B------:R-:W-:Y:S01]  /*9190*/  @!PT LDS RZ, [RZ] ;  /* 0x00000000fffff984 */ /* 0x000fe20000000800 */
[----:B------:R2:W-:Y:S01]  /*91a0*/  @P0 LDGSTS.E.BYPASS.LTC128B.128 [R223+0x4080], [R10.64], !P1 ;  /* 0x040800000adf0fae */ /* 0x0005e2000c901d4a */
[C---:B------:R-:W-:Y:S02]  /*91b0*/  IMAD R5, R85.reuse, c[0x0][0x20c], R2 ;  /* 0x0000830055057a24 */ /* 0x040fe400078e0202 */
[----:B------:R-:W-:Y:S04]  /*91c0*/  IMAD.WIDE.U32 R2, R85, c[0x0][0x208], RZ ;  /* 0x0000820055027a25 */ /* 0x000fe800078e00ff */
[----:B------:R-:W-:Y:S02]  /*91d0*/  IMAD.IADD R3, R3, 0x1, R5 ;  /* 0x0000000103037824 */ /* 0x000fe400078e0205 */
[----:B------:R-:W-:Y:S04]  /*91e0*/  @P3 IMAD.WIDE.U32 R8, R13, c[0x0][0x258], R8 ;  /* 0x000096000d083a25 */ /* 0x000fe800078e0008 */
[----:B------:R-:W-:Y:S05]  /*91f0*/  IMAD.WIDE.U32 R2, R84, c[0x0][0x218], R2 ;  /* 0x0000860054027a25 */ /* 0x000fea00078e0002 */
[----:B------:R-:W-:Y:S01]  /*9200*/  IADD3 R5, P4, R116, R2, RZ ;  /* 0x0000000274057210 */ /* 0x000fe20007f9e0ff */
[----:B------:R-:W-:Y:S03]  /*9210*/  @P3 IMAD R2, R14, c[0x0][0x258], RZ ;  /* 0x000096000e023a24 */ /* 0x000fe600078e02ff */
[----:B------:R-:W-:Y:S01]  /*9220*/  IADD3.X R6, R125, R3, R6, P4, !PT ;  /* 0x000000037d067210 */ /* 0x000fe200027fe406 */
[----:B------:R-:W-:Y:S05]  /*9230*/  @P3 IMAD R2, R13, c[0x0][0x25c], R2 ;  /* 0x000097000d023a24 */ /* 0x000fea00078e0202 */
[----:B------:R-:W-:Y:S02]  /*9240*/  @P3 IADD3 R3, R9, R2, RZ ;  /* 0x0000000209033210 */ /* 0x000fe40007ffe0ff */
[C---:B------:R-:W-:Y:S04]  /*9250*/  @P3 LEA R2, P4, R8.reuse, c[0x0][0x250], 0x1 ;  /* 0x0000940008023a11 */ /* 0x040fe800078808ff */
[----:B------:R-:W-:Y:S02]  /*9260*/  @P3 LEA.HI.X R3, R8, c[0x0][0x254], R3, 0x1, P4 ;  /* 0x0000950008033a11 */ /* 0x000fe400020f0c03 */
[C---:B------:R-:W-:Y:S04]  /*9270*/  LEA R13, P4, R5.reuse, c[0x0][0x1f8], 0x1 ;  /* 0x00007e00050d7a11 */ /* 0x040fe800078808ff */
[----:B------:R-:W-:Y:S02]  /*9280*/  LEA.HI.X R5, R5, c[0x0][0x1fc], R6, 0x1, P4 ;  /* 0x00007f0005057a11 */ /* 0x000fe400020f0c06 */
        /* <DEDUP_REMOVED lines=11> */
[----:B---3--:R2:W3:Y:S01]  /*9340*/  SHFL.IDX PT, R2, R13, RZ, 0x181f ;  /* 0x00181fff0d027589 */ /* 0x0084e200000e0000 */
[----:B------:R-:W-:Y:S04]  /*9350*/  DEPBAR.LE SB0, 0x0 ;  /* 0x000080000000791a */ /* 0x000fe80000000000 */
[----:B------:R2:W4:Y:S04]  /*9360*/  SHFL.IDX PT, R3, R5, RZ, 0x181f ;  /* 0x00181fff05037589 */ /* 0x00052800000e0000 */
[----:B------:R-:W-:Y:S06]  /*9370*/  BAR.SYNC.DEFER_BLOCKING 0x0 ;  /* 0x0000000000007b1d */ /* 0x000fec0000010000 */
[----:B------:R-:W-:-:S05]  /*9380*/  @!P0 BRA `(.L_x_2327) ;  /* 0x0000015000008947 */ /* 0x000fca0003800000 */
[----:B------:R-:W-:Y:S02]  /*9390*/  ISETP.GE.AND P0, PT, R140, c[0x0][0x1d4], PT ;  /* 0x000075008c007a0c */ /* 0x000fe40003f06270 */
[----:B------:R-:W-:Y:S11]  /*93a0*/  ISETP.GE.AND P5, PT, R144, c[0x0][0x1d4], PT ;  /* 0x0000750090007a0c */ /* 0x000ff60003fa6270 */
[----:B------:R-:W5:Y:S01]  /*93b0*/  @!P0 LDS.128 R20, [R223+0x4080] ;  /* 0x00408000df148984 */ /* 0x000f620000000c00 */
[CC--:B---3--:R-:W-:Y:S04]  /*93c0*/  @!P0 LEA R8, P4, R140.reuse, R2.reuse, 0x1 ;  /* 0x000000028c088211 */ /* 0x0c8fe800078808ff */
[-C--:B----4-:R-:W-:Y:S02]  /*93d0*/  @!P0 LEA.HI.X R9, R140, R3.reuse, R141, 0x1, P4 ;  /* 0x000000038c098211 */ /* 0x090fe400020f0c8d */
[CC--:B------:R-:W-:Y:S04]  /*93e0*/  @!P5 LEA R14, P4, R238.reuse, R2.reuse, 0x1 ;  /* 0x00000002ee0ed211 */ /* 0x0c0fe800078808ff */
[-C--:B------:R-:W-:Y:S02]  /*93f0*/  @!P5 LEA.HI.X R15, R238, R3.reuse, R248, 0x1, P4 ;  /* 0x00000003ee0fd211 */ /* 0x080fe400020f0cf8 */
[C---:B------:R-:W-:Y:S11]  /*9400*/  ISETP.GE.AND P4, PT, R228.reuse, c[0x0][0x1d4], PT ;  /* 0x00007500e4007a0c */ /* 0x040ff60003f86270 */
[----:B------:R-:W-:Y:S02]  /*9410*/  @!UPT UIADD3 URZ, URZ, URZ, URZ ;  /* 0x0000003f3f3ff290 */ /* 0x000fe4000fffe03f */
[CC--:B--2---:R-:W-:Y:S04]  /*9420*/  @!P4 LEA R10, P6, R228.reuse, R2.reuse, 0x1 ;  /* 0x00000002e40ac211 */ /* 0x0c4fe800078c08ff */
[-C--:B------:R-:W-:Y:S01]  /*9430*/  @!P4 LEA.HI.X R11, R228, R3.reuse, R250, 0x1, P6 ;  /* 0x00000003e40bc211 */ /* 0x080fe200030f0cfa */
[----:B-----5:R-:W-:Y:S01]  /*9440*/  @!P0 ST.E.128 [R8.64], R20 ;  /* 0x0000001408008985 */ /* 0x020fe2000c101d0a */
        /* <DEDUP_REMOVED lines=9> */
.L_x_2327:
[----:B------:R-:W-:Y:S05]  /*94e0*/  BSYNC B0 ;  /* 0x0000000000007941 */ /* 0x000fea0003800000 */
.L_x_2326:
[----:B--2-4-:R2:W4:Y:S01]  /*94f0*/  SHFL.IDX PT, R3, R5, 0x1, 0x181f ;  /* 0x00381f0005037f89 */ /* 0x01452200000e0000 */
[----:B------:R-:W-:Y:S03]  /*9500*/  BSSY B0, `(.L_x_2328) ;  /* 0x0000018000007945 */ /* 0x000fe60003800000 */
[----:B---3--:R2:W3:Y:S01]  /*9510*/  SHFL.IDX PT, R2, R13, 0x1, 0x181f ;  /* 0x00381f000d027f89 */ /* 0x0084e200000e0000 */
        /* <DEDUP_REMOVED lines=10> */
[CC--:B------:R-:W-:Y:S04]  /*95c0*/  @!P3 LEA R10, P5, R228.reuse, R2.reuse, 0x1 ;  /* 0x00000002e40ab211 */ /* 0x0c0fe800078a08ff */
[-C--:B------:R-:W-:Y:S01]  /*95d0*/  @!P3 LEA.HI.X R11, R228, R3.reuse, R250, 0x1, P5 ;  /* 0x00000003e40bb211 */ /* 0x080fe200028f0cfa */
[----:B-----5:R-:W-:Y:S01]  /*95e0*/  @!P0 ST.E.128 [R8.64], R20 ;  /* 0x0000001408008985 */ /* 0x020fe2000c101d0a */
[C---:B------:R-:W-:Y:S03]  /*95f0*/  ISETP.GE.AND P0, PT, R229.reuse, c[0x0][0x1d4], PT ;  /* 0x00007500e5007a0c */ /* 0x040fe60003f06270 */
[----:B------:R-:W3:Y:S10]  /*9600*/  @!P4 LDS.128 R16, [R223+0x6880] ;  /* 0x00688000df10c984 */ /* 0x000ef40000000c00 */
[C---:B------:R-:W-:Y:S04]  /*9610*/  @!P0 LEA R2, P5, R229.reuse, R2, 0x1 ;  /* 0x00000002e5028211 */ /* 0x040fe800078a08ff */
[----:B------:R-:W-:Y:S01]  /*9620*/  @!P0 LEA.HI.X R3, R229, R3, R249, 0x1, P5 ;  /* 0x00000003e5038211 */ /* 0x000fe200028f0cf9 */
[----:B---3--:R-:W-:Y:S04]  /*9630*/  @!P4 ST.E.128 [R14.64], R16 ;  /* 0x000000100e00c985 */ /* 0x008fe8000c101d0a */
[----:B------:R-:W3:Y:S04]  /*9640*/  @!P3 LDS.128 R16, [R223+0x8080] ;  /* 0x00808000df10b984 */ /* 0x000ee80000000c00 */
[----:B---3--:R-:W-:Y:S04]  /*9650*/  @!P3 ST.E.128 [R10.64], R16 ;  /* 0x000000100a00b985 */ /* 0x008fe8000c101d0a */
[----:B------:R-:W3:Y:S04]  /*9660*/  @!P0 LDS.128 R8, [R223+0x9880] ;  /* 0x00988000df088984 */ /* 0x000ee80000000c00 */
[----:B---3--:R3:W-:Y:S02]  /*9670*/  @!P0 ST.E.128 [R2.64], R8 ;  /* 0x0000000802008985 */ /* 0x0087e4000c101d0a */
.L_x_2329:
[----:B------:R-:W-:Y:S05]  /*9680*/  BSYNC B0 ;  /* 0x0000000000007941 */ /* 0x000fea0003800000 */
.L_x_2328:
[----:B------:R-:W-:Y:S01]  /*9690*/  ISETP.GT.AND P4, PT, R39, R107, PT ;  /* 0x0000006b2700720c */ /* 0x000fe20003f84270 */
[----:B------:R-:W-:Y:S01]  /*96a0*/  @!UPT UIADD3 URZ, URZ, URZ, URZ ;  /* 0x0000003f3f3ff290 */ /* 0x000fe2000fffe03f */
[----:B------:R-:W-:Y:S11]  /*96b0*/  BSSY B0, `(.L_x_2330) ;  /* 0x000002a000007945 */ /* 0x000ff60003800000 */
[----:B------:R-:W-:-:S05]  /*96c0*/  @!P4 BRA `(.L_x_2331) ;  /* 0x000002800000c947 */ /* 0x000fca0003800000 */
[----:B--2---:R-:W-:Y:S01]  /*96d0*/  IADD3 R5, R39, -0x1, RZ ;  /* 0xffffffff27057810 */ /* 0x004fe20007ffe0ff */
[----:B---3--:R-:W-:Y:S01]  /*96e0*/  IMAD.MOV.U32 R2, RZ, RZ, R112 ;  /* 0x000000ffff027224 */ /* 0x008fe200078e0070 */
[----:B------:R-:W-:Y:S01]  /*96f0*/  P2R R11, PR, RZ, 0x4 ;  /* 0x00000004ff0b7803 */ /* 0x000fe20000000000 */
[----:B----4-:R-:W-:Y:S01]  /*9700*/  IMAD.MOV.U32 R3, RZ, RZ, R111 ;  /* 0x000000ffff037224 */ /* 0x010fe200078e006f */
[----:B------:R-:W-:Y:S01]  /*9710*/  SHF.R.S32.HI R8, RZ, 0x1f, R5 ;  /* 0x0000001fff087819 */ /* 0x000fe20000011405 */
[----:B------:R-:W-:Y:S01]  /*9720*/  IMAD R6, R138, R5, RZ ;  /* 0x000000058a067224 */ /* 0x000fe200078e02ff */
[----:B------:R-:W-:Y:S01]  /*9730*/  LOP3.LUT P2, RZ, R213, 0x8, RZ, 0xc0, !PT ;  /* 0x00000008d5ff7812 */ /* 0x000fe2000784c0ff */
[-C--:B------:R-:W-:Y:S01]  /*9740*/  IMAD.WIDE.U32 R2, R5, R128.reuse, R2 ;  /* 0x0000008005027225 */ /* 0x080fe200078e0002 */
[----:B------:R-:W-:Y:S02]  /*9750*/  P2R R10, PR, RZ, 0x2 ;  /* 0x00000002ff0a7803 */ /* 0x000fe40000000000 */
[----:B------:R-:W-:Y:S01]  /*9760*/  LOP3.LUT P1, RZ, R213, 0x4, RZ, 0xc0, !PT ;  /* 0x00000004d5ff7812 */ /* 0x000fe2000782c0ff */
[----:B------:R-:W-:Y:S01]  /*9770*/  IMAD R5, R8, R128, R6 ;  /* 0x0000008008057224 */ /* 0x000fe200078e0206 */
[----:B------:R-:W-:Y:S02]  /*9780*/  IADD3 R6, -R145, 0x30, RZ ;  /* 0x0000003091067810 */ /* 0x000fe40007ffe1ff */
[----:B------:R-:W-:Y:S01]  /*9790*/  LOP3.LUT P6, RZ, R213, 0x1, RZ, 0xc0, !PT ;  /* 0x00000001d5ff7812 */ /* 0x000fe200078cc0ff */
[----:B------:R-:W-:Y:S01]  /*97a0*/  IMAD.IADD R3, R3, 0x1, R5 ;  /* 0x0000000103037824 */ /* 0x000fe200078e0205 */
[----:B------:R-:W-:Y:S11]  /*97b0*/  ISETP.GE.AND P3, PT, R6, 0x1, PT ;  /* 0x000000010600780c */ /* 0x000ff60003f66270 */
[----:B------:R-:W-:Y:S02]  /*97c0*/  @!UPT UIADD3 URZ, URZ, URZ, URZ ;  /* 0x0000003f3f3ff290 */ /* 0x000fe4000fffe03f */
        /* <DEDUP_REMOVED lines=24> */
.L_x_2331:
[----:B------:R-:W-:Y:S05]  /*9950*/  BSYNC B0 ;  /* 0x0000000000007941 */ /* 0x000fea0003800000 */
.L_x_2330:
[----:B------:R-:W0:Y:S01]  /*9960*/  LDGDEPBAR ;  /* 0x00000000000079af */ /* 0x000e220000000000 */
[----:B------:R-:W-:Y:S01]  /*9970*/  IADD3 R39, R39, -0x1, RZ ;  /* 0xffffffff27277810 */ /* 0x000fe20007ffe0ff */
[----:B------:R-:W-:-:S05]  /*9980*/  @P4 BRA `(.L_x_2332) ;  /* 0xffffa07000004947 */ /* 0x000fca000383ffff */
[----:B--2---:R-:W2:Y:S04]  /*9990*/  LDL R5, [R1+0x64] ;  /* 0x0000640001057983 */ /* 0x004ea80000100800 */
[----:B------:R1:W5:Y:S01]  /*99a0*/  LDL R19, [R1+0x58] ;  /* 0x0000580001137983 */ /* 0x0003620000100800 */
[----:B------:R-:W-:Y:S03]  /*99b0*/  WARPSYNC 0xffffffff ;  /* 0xffffffff00007948 */ /* 0x000fe60003800000 */
[----:B------:R-:W-:Y:S01]  /*99c0*/  BAR.SYNC.DEFER_BLOCKING 0x0 ;  /* 0x0000000000007b1d */ /* 0x000fe20000010000 */
[----:B--2---:R-:W-:-:S05]  /*99d0*/  IADD3 R0, R5, 0x2f, RZ ;  /* 0x0000002f05007810 */ /* 0x004fca0007ffe0ff */
[----:B------:R-:W-:-:S05]  /*99e0*/  IMAD.HI R0, R0, 0x2aaaaaab, RZ ;  /* 0x2aaaaaab00007827 */ /* 0x000fca00078e02ff */
[----:B---3--:R-:W-:-:S04]  /*99f0*/  SHF.R.U32.HI R2, RZ, 0x1f, R0 ;  /* 0x0000001fff027819 */ /* 0x008fc80000011600 */
[----:B------:R-:W-:Y:S02]  /*9a00*/  LEA.HI.SX32 R21, R0, R2, 0x1d ;  /* 0x0000000200157211 */ /* 0x000fe400078feaff */
.L_x_2291:
[----:B-1----:R-:W2:Y:S04]  /*9a10*/  LDL R14, [R1+0xa0] ;  /* 0x0000a000010e7983 */ /* 0x002ea80000100800 */
[----:B----4-:R-:W3:Y:S04]  /*9a20*/  LDL.LU R3, [R1+0x15c] ;  /* 0x00015c0001037983 */ /* 0x010ee80000300800 */
[----:B------:R-:W3:Y:S01]  /*9a30*/  S2R R2, SR_TID.X ;  /* 0x0000000000027919 */ /* 0x000ee20000002100 */
[----:B------:R-:W-:-:S05]  /*9a40*/  IMAD.MOV.U32 R0, RZ, RZ, c[0x0][0x2c4] ;  /* 0x0000b100ff007624 */ /* 0x000fca00078e00ff */
[----:B------:R-:W-:Y:S01]  /*9a50*/  ISETP.NE.AND P3, PT, R0, 0x1, PT ;  /* 0x000000010000780c */ /* 0x000fe20003f65270 */
[----:B------:R-:W-:-:S05]  /*9a60*/  IMAD.MOV.U32 R4, RZ, RZ, c[0x0][0x32c] ;  /* 0x0000cb00ff047624 */ /* 0x000fca00078e00ff */
[----:B------:R-:W-:Y:S02]  /*9a70*/  ISETP.GE.AND P1, PT, R4, 0x1, PT ;  /* 0x000000010400780c */ /* 0x000fe40003f26270 */
[----:B--2---:R-:W-:Y:S01]  /*9a80*/  IADD3 R0, R14, 0x7f, RZ ;  /* 0x0000007f0e007810 */ /* 0x004fe20007ffe0ff */
[----:B---3--:R1:W-:Y:S04]  /*9a90*/  STL.64 [R1], R2 ;  /* 0x0000000201007387 */ /* 0x0083e80000100a00 */
[----:B-1----:R-:W-:-:S05]  /*9aa0*/  @P3 IMAD.HI.U32 R2, R0, c[0x0][0x2c8], RZ ;  /* 0x0000b20000023a27 */ /* 0x002fca00078e00ff */
[----:B------:R-:W-:Y:S01]  /*9ab0*/  @P3 SHF.R.U32.HI R0, RZ, c[0x0][0x2cc], R2 ;  /* 0x0000b300ff003a19 */ /* 0x000fe20000011602 */
[----:B------:R-:W-:-:S03]  /*9ac0*/  IMAD.U32 R2, RZ, RZ, UR7 ;  /* 0x00000007ff027e24 */ /* 0x000fc6000f8e00ff */
[----:B------:R-:W-:Y:S02]  /*9ad0*/  IADD3 R0, R0, 0x1, R5 ;  /* 0x0000000100007810 */ /* 0x000fe40007ffe005 */
[----:B------:R-:W-:-:S03]  /*9ae0*/  IADD3 R26, P0, R2, 0x4, RZ ;  /* 0x00000004021a7810 */ /* 0x000fc60007f1e0ff */
[----:B-----5:R-:W-:Y:S02]  /*9af0*/  IMAD.IADD R3, R0, 0x1, -R19 ;  /* 0x0000000100037824 */ /* 0x020fe400078e0a13 */
[----:B------:R-:W-:-:S03]  /*9b00*/  IMAD.X R27, RZ, RZ, UR6, P0 ;  /* 0x00000006ff1b7e24 */ /* 0x000fc600080e06ff */
        /* <DEDUP_REMOVED lines=12> */
.L_x_2335:
[----:B------:R-:W-:-:S13]  /*9bd0*/  ISETP.NE.AND P0, PT, R4, 0x1, PT ;  /* 0x000000010400780c */ /* 0x000fda0003f05270 */
[----:B------:R-:W-:-:S05]  /*9be0*/  @P0 IMAD.HI.U32 R3, R0, c[0x0][0x330], RZ ;  /* 0x0000cc0000030a27 */ /* 0x000fca00078e00ff */
[----:B------:R-:W-:Y:S02]  /*9bf0*/  @P0 SHF.R.U32.HI R0, RZ, c[0x0][0x334], R3 ;  /* 0x0000cd00ff000a19 */ /* 0x000fe40000011603 */
.L_x_2336:
[----:B------:R-:W-:Y:S05]  /*9c00*/  BSYNC B0 ;  /* 0x0000000000007941 */ /* 0x000fea0003800000 */
.L_x_2334:
[----:B------:R-:W-:-:S05]  /*9c10*/  IMAD R0, R0, R4, c[0x0][0x32c] ;  /* 0x0000cb0000007624 */ /* 0x000fca00078e0204 */
[----:B------:R-:W-:-:S04]  /*9c20*/  IMNMX R2, R2, R0, PT ;  /* 0x0000000002027217 */ /* 0x000fc80003800200 */
.L_x_2333:
        /* <DEDUP_REMOVED lines=20> */
.L_x_2339:
[----:B------:R-:W-:-:S13]  /*9d70*/  ISETP.NE.AND P0, PT, R4, 0x1, PT ;  /* 0x000000010400780c */ /* 0x000fda0003f05270 */
[----:B------:R-:W-:-:S05]  /*9d80*/  @P0 IMAD.HI.U32 R3, R0, c[0x0][0x330], RZ ;  /* 0x0000cc0000030a27 */ /* 0x000fca00078e00ff */
[----:B------:R-:W-:Y:S02]  /*9d90*/  @P0 SHF.R.U32.HI R0, RZ, c[0x0][0x334], R3 ;  /* 0x0000cd00ff000a19 */ /* 0x000fe40000011603 */
.L_x_2340:
[----:B------:R-:W-:Y:S05]  /*9da0*/  BSYNC B0 ;  /* 0x0000000000007941 */ /* 0x000fea0003800000 */
.L_x_2338:
[----:B------:R-:W-:-:S05]  /*9db0*/  IMAD R0, R0, c[0x0][0x32c], RZ ;  /* 0x0000cb0000007a24 */ /* 0x000fca00078e02ff */
[----:B------:R-:W-:-:S05]  /*9dc0*/  IMNMX R2, R2, R0, !PT ;  /* 0x0000000002027217 */ /* 0x000fca0007800200 */
.L_x_2337:
[----:B------:R-:W-:Y:S01]  /*9dd0*/  IMAD.HI R2, R2, 0x2aaaaaab, RZ ;  /* 0x2aaaaaab02027827 */ /* 0x000fe200078e02ff */
[----:B------:R-:W-:Y:S04]  /*9de0*/  BSSY B0, `(.L_x_2341) ;  /* 0x0000027000007945 */ /* 0x000fe80003800000 */
[----:B------:R-:W-:-:S04]  /*9df0*/  SHF.R.U32.HI R6, RZ, 0x1f, R2 ;  /* 0x0000001fff067819 */ /* 0x000fc80000011602 */
[----:B------:R-:W-:Y:S01]  /*9e00*/  LEA.HI.SX32 R6, R2, R6, 0x1d ;  /* 0x0000000602067211 */ /* 0x000fe200078feaff */
[----:B------:R-:W-:-:S03]  /*9e10*/  IMAD.MOV.U32 R2, RZ, RZ, RZ ;  /* 0x000000ffff027224 */ /* 0x000fc600078e00ff */
[----:B------:R-:W-:-:S04]  /*9e20*/  IMNMX R6, RZ, R6, !PT ;  /* 0x00000006ff067217 */ /* 0x000fc80007800200 */
[----:B------:R-:W-:-:S13]  /*9e30*/  ISETP.GT.AND P0, PT, R8, R6, PT ;  /* 0x000000060800720c */ /* 0x000fda0003f04270 */
[----:B------:R-:W-:Y:S05]  /*9e40*/  @!P0 BRA `(.L_x_2342) ;  /* 0x0000020000008947 */ /* 0x000fea0003800000 */
[----:B------:R-:W2:Y:S02]  /*9e50*/  LDL R0, [R1+0xb0] ;  /* 0x0000b00001007983 */ /* 0x000ea40000100800 */
[----:B--2---:R-:W-:-:S04]  /*9e60*/  ISETP.NE.AND P0, PT, R0, RZ, PT ;  /* 0x000000ff0000720c */ /* 0x004fc80003f05270 */
[----:B------:R-:W-:-:S04]  /*9e70*/  SEL R0, R0, c[0x0][0x338], P0 ;  /* 0x0000ce0000007a07 */ /* 0x000fc80000000000 */
[----:B------:R-:W-:Y:S02]  /*9e80*/  IABS R4, R0 ;  /* 0x0000000000047213 */ /* 0x000fe40000000000 */
[----:B------:R-:W-:Y:S02]  /*9e90*/  IADD3 R9, R0, -0x1, R8 ;  /* 0xffffffff00097810 */ /* 0x000fe40007ffe008 */
[----:B------:R-:W1:Y:S03]  /*9ea0*/  I2F.RP R2, R4 ;  /* 0x0000000400027306 */ /* 0x000e660000209400 */
[----:B------:R-:W-:-:S05]  /*9eb0*/  IMAD.IADD R9, R9, 0x1, -R6 ;  /* 0x0000000109097824 */ /* 0x000fca00078e0a06 */
[----:B------:R-:W-:Y:S02]  /*9ec0*/  IABS R13, R9 ;  /* 0x00000009000d7213 */ /* 0x000fe40000000000 */
[----:B------:R-:W-:-:S04]  /*9ed0*/  LOP3.LUT R9, R9, R0, RZ, 0x3c, !PT ;  /* 0x0000000009097212 */ /* 0x000fc800078e3cff */
[----:B------:R-:W-:Y:S01]  /*9ee0*/  ISETP.GE.AND P1, PT, R9, RZ, PT ;  /* 0x000000ff0900720c */ /* 0x000fe20003f26270 */
[----:B-1----:R-:W1:Y:S02]  /*9ef0*/  MUFU.RCP R2, R2 ;  /* 0x0000000200027308 */ /* 0x002e640000001000 */
[----:B-1----:R-:W-:-:S06]  /*9f00*/  IADD3 R2, R2, 0xffffffe, RZ ;  /* 0x0ffffffe02027810 */ /* 0x002fcc0007ffe0ff */
[----:B------:R-:W1:Y:S02]  /*9f10*/  F2I.FTZ.U32.TRUNC.NTZ R3, R2 ;  /* 0x0000000200037305 */ /* 0x000e64000021f000 */
[----:B-1----:R-:W-:-:S04]  /*9f20*/  IMAD.MOV R2, RZ, RZ, -R3 ;  /* 0x000000ffff027224 */ /* 0x002fc800078e0a03 */
[----:B------:R-:W-:Y:S01]  /*9f30*/  IMAD.MOV.U32 R10, RZ, RZ, R2 ;  /* 0x000000ffff0a7224 */ /* 0x000fe200078e0002 */
[----:B------:R-:W-:-:S03]  /*9f40*/  IABS R2, R0 ;  /* 0x0000000000027213 */ /* 0x000fc60000000000 */
[----:B------:R-:W-:Y:S02]  /*9f50*/  IMAD R10, R10, R4, RZ ;  /* 0x000000040a0a7224 */ /* 0x000fe400078e02ff */
[----:B------:R-:W-:Y:S02]  /*9f60*/  IMAD.MOV R11, RZ, RZ, -R2 ;  /* 0x000000ffff0b7224 */ /* 0x000fe400078e0a02 */
[----:B------:R-:W-:-:S04]  /*9f70*/  IMAD.MOV.U32 R2, RZ, RZ, RZ ;  /* 0x000000ffff027224 */ /* 0x000fc800078e00ff */
        /* <DEDUP_REMOVED lines=13> */
.L_x_2342:
[----:B------:R-:W-:Y:S05]  /*a050*/  BSYNC B0 ;  /* 0x0000000000007941 */ /* 0x000fea0003800000 */
.L_x_2341:
[----:B------:R-:W2:Y:S01]  /*a060*/  LDL R3, [R1+0xd8] ;  /* 0x0000d80001037983 */ /* 0x000ea20000100800 */
[----:B------:R-:W-:Y:S01]  /*a070*/  PRMT R0, RZ, 0x7610, R0 ;  /* 0x00007610ff007816 */ /* 0x000fe20000000000 */
        /* <DEDUP_REMOVED lines=65> */
[----:B--2---:R-:W-:-:S04]  /*a490*/  IMAD R246, R3, R2, R6 ;  /* 0x0000000203f67224 */ /* 0x004fc800078e0206 */
[----:B------:R-:W-:-:S05]  /*a4a0*/  IMAD.IADD R2, R246, 0x1, R2 ;  /* 0x00000001f6027824 */ /* 0x000fca00078e0202 */
[----:B------:R-:W-:-:S04]  /*a4b0*/  IMNMX R225, R8, R2, PT ;  /* 0x0000000208e17217 */ /* 0x000fc80003800200 */
[----:B------:R-:W-:-:S13]  /*a4c0*/  ISETP.GT.AND P0, PT, R225, R246, PT ;  /* 0x000000f6e100720c */ /* 0x000fda0003f04270 */
[----:B------:R-:W-:Y:S05]  /*a4d0*/  @!P0 BRA `(.L_x_2343) ;  /* 0x0001079000008947 */ /* 0x000fea0003800000 */
[----:B------:R-:W2:Y:S04]  /*a4e0*/  LDL R10, [R1+0xac] ;  /* 0x0000ac00010a7983 */ /* 0x000ea80000100800 */
[----:B------:R-:W3:Y:S04]  /*a4f0*/  LDL R0, [R1+0x4c] ;  /* 0x00004c0001007983 */ /* 0x000ee80000100800 */
[----:B------:R-:W4:Y:S01]  /*a500*/  LDL R9, [R1+0xa8] ;  /* 0x0000a80001097983 */ /* 0x000f220000100800 */
[----:B------:R-:W-:Y:S01]  /*a510*/  ISETP.NE.U32.AND P0, PT, RZ, c[0x0][0x340], PT ;  /* 0x0000d000ff007a0c */ /* 0x000fe20003f05070 */
[----:B------:R-:W-:-:S03]  /*a520*/  ULDC.64 UR4, c[0x0][0x18] ;  /* 0x0000060000047ab9 */ /* 0x000fc60000000a00 */
[----:B------:R-:W-:-:S13]  /*a530*/  ISETP.NE.AND.EX P2, PT, RZ, c[0x0][0x344], PT, P0 ;  /* 0x0000d100ff007a0c */ /* 0x000fda0003f45300 */
[----:B------:R-:W-:Y:S01]  /*a540*/  @P2 IMAD.MOV.U32 R2, RZ, RZ, 0x4 ;  /* 0x00000004ff022424 */ /* 0x000fe200078e00ff */
[----:B------:R-:W-:-:S04]  /*a550*/  ISETP.NE.U32.AND P0, PT, RZ, c[0x0][0x348], PT ;  /* 0x0000d200ff007a0c */ /* 0x000fc80003f05070 */
[----:B------:R-:W-:Y:S01]  /*a560*/  ISETP.NE.AND.EX P0, PT, RZ, c[0x0][0x34c], PT, P0 ;  /* 0x0000d300ff007a0c */ /* 0x000fe20003f05300 */
[----:B--2---:R-:W-:-:S05]  /*a570*/  @P2 IMAD.WIDE R2, R10, R2, c[0x0][0x340] ;  /* 0x0000d0000a022625 */ /* 0x004fca00078e0202 */
[----:B------:R1:W5:Y:S01]  /*a580*/  @P2 LDG.E R20, [R2.64] ;  /* 0x0000000a02142981 */ /* 0x000362000c1e1900 */
[----:B---3--:R-:W-:-:S05]  /*a590*/  SHF.R.S32.HI R4, RZ, 0x1f, R0 ;  /* 0x0000001fff047819 */ /* 0x008fca0000011400 */
[----:B------:R-:W-:Y:S01]  /*a5a0*/  IMAD R4, R4, c[0x0][0x178], RZ ;  /* 0x00005e0004047a24 */ /* 0x000fe200078e02ff */
[----:B----4-:R-:W-:Y:S02]  /*a5b0*/  LOP3.LUT R252, R9, 0xffff, RZ, 0xc0, !PT ;  /* 0x0000ffff09fc7812 */ /* 0x010fe400078ec0ff */
[----:B------:R-:W-:Y:S01]  /*a5c0*/  SEL R6, R10, RZ, !P0 ;  /* 0x000000ff0a067207 */ /* 0x000fe20004000000 */
[----:B-1----:R-:W-:-:S04]  /*a5d0*/  IMAD.WIDE.U32 R2, R0, c[0x0][0x178], RZ ;  /* 0x00005e0000027a25 */ /* 0x002fc800078e00ff */
[----:B------:R-:W-:Y:S02]  /*a5e0*/  IMAD R0, R0, c[0x0][0x17c], R4 ;  /* 0x00005f0000007a24 */ /* 0x000fe400078e0204 */
[----:B------:R-:W-:-:S03]  /*a5f0*/  IMAD R4, R146, 0x20, R145 ;  /* 0x0000002092047824 */ /* 0x000fc600078e0291 */
[----:B------:R-:W-:Y:S01]  /*a600*/  IADD3 R3, R3, R0, RZ ;  /* 0x0000000003037210 */ /* 0x000fe20007ffe0ff */
[----:B------:R-:W-:Y:S01]  /*a610*/  IMAD.IADD R4, R14, 0x1, R4 ;  /* 0x000000010e047824 */ /* 0x000fe200078e0204 */
[----:B------:R-:W-:-:S03]  /*a620*/  SHF.R.S32.HI R0, RZ, 0x1f, R10 ;  /* 0x0000001fff007819 */ /* 0x000fc6000001140a */
[----:B------:R-:W-:Y:S01]  /*a630*/  @P3 IMAD.HI.U32 R9, R4, c[0x0][0x2c8], RZ ;  /* 0x0000b20004093a27 */ /* 0x000fe200078e00ff */
[----:B------:R-:W-:-:S03]  /*a640*/  SEL R8, R0, RZ, !P0 ;  /* 0x000000ff00087207 */ /* 0x000fc60004000000 */
[----:B------:R-:W-:-:S04]  /*a650*/  IMAD.WIDE.U32 R2, R252, c[0x0][0x1b8], R2 ;  /* 0x00006e00fc027a25 */ /* 0x000fc800078e0002 */
[----:B------:R-:W-:Y:S01]  /*a660*/  IMAD.MOV.U32 R0, RZ, RZ, R4 ;  /* 0x000000ffff007224 */ /* 0x000fe200078e0004 */
[----:B------:R-:W-:Y:S01]  /*a670*/  @P3 SHF.R.U32.HI R0, RZ, c[0x0][0x2cc], R9 ;  /* 0x0000b300ff003a19 */ /* 0x000fe20000011609 */
[----:B------:R-:W-:Y:S02]  /*a680*/  IMAD R8, R8, c[0x0][0x1c0], RZ ;  /* 0x0000700008087a24 */ /* 0x000fe400078e02ff */
[----:B------:R-:W-:Y:S01]  /*a690*/  IMAD R3, R252, c[0x0][0x1bc], R3 ;  /* 0x00006f00fc037a24 */ /* 0x000fe200078e0203 */
[----:B------:R-:W-:Y:S01]  /*a6a0*/  UIADD3 UR4, UP0, UR4, 0x10080, URZ ;  /* 0x0001008004047890 */ /* 0x000fe2000ff1e03f */
[C---:B------:R-:W-:Y:S01]  /*a6b0*/  IMAD R9, R6.reuse, c[0x0][0x1c4], R8 ;  /* 0x0000710006097a24 */ /* 0x040fe200078e0208 */
[----:B------:R-:W-:Y:S01]  /*a6c0*/  SHF.R.S32.HI R8, RZ, 0x1f, R0 ;  /* 0x0000001fff087819 */ /* 0x000fe20000011400 */
[----:B------:R-:W-:Y:S01]  /*a6d0*/  IMAD.WIDE.U32 R2, R6, c[0x0][0x1c0], R2 ;  /* 0x0000700006027a25 */ /* 0x000fe200078e0002 */
[----:B------:R-:W-:Y:S01]  /*a6e0*/  IADD3 R6, -R0, RZ, RZ ;  /* 0x000000ff00067210 */ /* 0x000fe20007ffe1ff */
[----:B------:R-:W-:-:S02]  /*a6f0*/  UIADD3.X UR5, URZ, UR5, URZ, UP0, !UPT ;  /* 0x000000053f057290 */ /* 0x000fc400087fe43f */
[----:B------:R-:W-:Y:S02]  /*a700*/  IMAD R8, R8, c[0x0][0x1b0], RZ ;  /* 0x00006c0008087a24 */ /* 0x000fe400078e02ff */
[----:B------:R-:W-:Y:S02]  /*a710*/  IMAD.IADD R3, R3, 0x1, R9 ;  /* 0x0000000103037824 */ /* 0x000fe400078e0209 */
[----:B------:R-:W-:Y:S02]  /*a720*/  IMAD R4, R6, c[0x0][0x2c4], R4 ;  /* 0x0000b10006047a24 */ /* 0x000fe400078e0204 */
[C---:B------:R-:W-:Y:S01]  /*a730*/  IMAD R6, R0.reuse, c[0x0][0x1b4], R8 ;  /* 0x00006d0000067a24 */ /* 0x040fe200078e0208 */
[----:B------:R-:W-:Y:S01]  /*a740*/  MOV R8, UR4 ;  /* 0x0000000400087c02 */ /* 0x000fe20008000f00 */
[----:B------:R-:W-:Y:S01]  /*a750*/  IMAD.WIDE.U32 R2, R0, c[0x0][0x1b0], R2 ;  /* 0x00006c0000027a25 */ /* 0x000fe200078e0002 */
[----:B------:R-:W-:-:S03]  /*a760*/  SHF.R.S32.HI R0, RZ, 0x1f, R4 ;  /* 0x0000001fff007819 */ /* 0x000fc60000011404 */
[----:B------:R-:W-:Y:S01]  /*a770*/  IMAD.U32 R9, RZ, RZ, UR5 ;  /* 0x00000005ff097e24 */ /* 0x000fe2000f8e00ff */
[----:B------:R1:W-:Y:S01]  /*a780*/  STL [R1+0x10], R19 ;  /* 0x0000101301007387 */ /* 0x0003e20000100800 */
[----:B------:R-:W-:Y:S02]  /*a790*/  IMAD.IADD R3, R3, 0x1, R6 ;  /* 0x0000000103037824 */ /* 0x000fe400078e0206 */
[----:B------:R-:W-:Y:S01]  /*a7a0*/  IMAD R0, R0, c[0x0][0x1a8], RZ ;  /* 0x00006a0000007a24 */ /* 0x000fe200078e02ff */
[----:B------:R1:W-:Y:S01]  /*a7b0*/  STL.64 [R1+0x8], R8 ;  /* 0x0000080801007387 */ /* 0x0003e20000100a00 */
[----:B------:R-:W-:-:S04]  /*a7c0*/  IMAD.WIDE.U32 R2, R4, c[0x0][0x1a8], R2 ;  /* 0x00006a0004027a25 */ /* 0x000fc800078e0002 */
[----:B------:R-:W-:Y:S01]  /*a7d0*/  IMAD R13, R4, c[0x0][0x1ac], R0 ;  /* 0x00006b00040d7a24 */ /* 0x000fe200078e0200 */
[C---:B------:R-:W-:Y:S01]  /*a7e0*/  LEA R17, P0, R2.reuse, c[0x0][0x160], 0x1 ;  /* 0x0000580002117a11 */ /* 0x040fe200078008ff */
[----:B------:R-:W-:Y:S01]  /*a7f0*/  IMAD.U32 R0, RZ, RZ, UR7 ;  /* 0x00000007ff007e24 */ /* 0x000fe2000f8e00ff */
[----:B------:R-:W-:Y:S02]  /*a800*/  MOV R22, UR7 ;  /* 0x0000000700167c02 */ /* 0x000fe40008000f00 */
[----:B------:R-:W-:Y:S02]  /*a810*/  IADD3 R13, R3, R13, RZ ;  /* 0x0000000d030d7210 */ /* 0x000fe40007ffe0ff */
[----:B------:R-:W-:Y:S02]  /*a820*/  ISETP.GE.AND P3, PT, R229, c[0x0][0x198], PT ;  /* 0x00006600e5007a0c */ /* 0x000fe40003f66270 */
[----:B------:R-:W-:Y:S02]  /*a830*/  LEA.HI.X R13, R2, c[0x0][0x164], R13, 0x1, P0 ;  /* 0x00005900020d7a11 */ /* 0x000fe400000f0c0d */
[----:B------:R-:W-:-:S02]  /*a840*/  IADD3 R22, P0, R22, 0x10, RZ ;  /* 0x0000001016167810 */ /* 0x000fc40007f1e0ff */
[----:B------:R-:W-:Y:S01]  /*a850*/  IADD3 R24, P1, R0, 0x8, RZ ;  /* 0x0000000800187810 */ /* 0x000fe20007f3e0ff */
[----:B------:R-:W-:Y:S01]  /*a860*/  IMAD.IADD R6, R145, 0x1, R14 ;  /* 0x0000000191067824 */ /* 0x000fe200078e020e */
[----:B------:R-:W-:Y:S01]  /*a870*/  ISETP.GE.AND P4, PT, R140, c[0x0][0x198], PT ;  /* 0x000066008c007a0c */ /* 0x000fe20003f86270 */
[----:B------:R-:W-:Y:S01]  /*a880*/  IMAD.X R23, RZ, RZ, UR6, P0 ;  /* 0x00000006ff177e24 */ /* 0x000fe200080e06ff */
[----:B------:R-:W-:Y:S02]  /*a890*/  ISETP.GE.AND P5, PT, R144, c[0x0][0x198], PT ;  /* 0x0000660090007a0c */ /* 0x000fe40003fa6270 */
[----:B------:R-:W-:Y:S02]  /*a8a0*/  ISETP.GE.AND P6, PT, R228, c[0x0][0x198], PT ;  /* 0x00006600e4007a0c */ /* 0x000fe40003fc6270 */
[----:B------:R-:W-:Y:S02]  /*a8b0*/  P2R R18, PR, RZ, 0x8 ;  /* 0x00000008ff127803 */ /* 0x000fe40000000000 */
[----:B------:R-:W-:-:S02]  /*a8c0*/  IADD3 R137, R225, -0x1, RZ ;  /* 0xffffffffe1897810 */ /* 0x000fc40007ffe0ff */
[----:B------:R-:W-:Y:S02]  /*a8d0*/  IADD3.X R25, RZ, UR6, RZ, P1, !PT ;  /* 0x00000006ff197c10 */ /* 0x000fe40008ffe4ff */
[----:B------:R-:W-:Y:S01]  /*a8e0*/  @!P2 MOV R20, R10 ;  /* 0x0000000a0014a202 */ /* 0x000fe20000000f00 */
[----:B------:R-:W-:Y:S05]  /*a8f0*/  BRA.DIV ~URZ, `(.L_x_2344) ;  /* 0x00015ba27f007947 */ /* 0x000fea000b800000 */
[----:B-1----:R1:W2:Y:S02]  /*a900*/  SHFL.IDX PT, R4, R13, RZ, 0x181f ;  /* 0x00181fff0d047589 */ /* 0x0022a400000e0000 */
.L_x_2516:
[----:B------:R-:W-:Y:S05]  /*a910*/  BRA.DIV ~URZ, `(.L_x_2345) ;  /* 0x00015bf27f007947 */ /* 0x000fea000b800000 */
[----:B------:R3:W4:Y:S02]  /*a920*/  SHFL.IDX PT, R0, R17, RZ, 0x181f ;  /* 0x00181fff11007589 */ /* 0x00072400000e0000 */
.L_x_2517:
[----:B------:R-:W-:Y:S01]  /*a930*/  IMAD R16, R19, c[0x0][0x2c4], RZ ;  /* 0x0000b10013107a24 */ /* 0x000fe200078e02ff */
[----:B------:R-:W-:Y:S04]  /*a940*/  BSSY B0, `(.L_x_2346) ;  /* 0x0000013000007945 */ /* 0x000fe80003800000 */
[----:B------:R-:W-:-:S13]  /*a950*/  ISETP.GE.AND P0, PT, R6, R16, PT ;  /* 0x000000100600720c */ /* 0x000fda0003f06270 */
[----:B------:R-:W-:Y:S05]  /*a960*/  @P0 BRA `(.L_x_2347) ;  /* 0x0000010000000947 */ /* 0x000fea0003800000 */
[-C--:B----4-:R-:W-:Y:S02]  /*a970*/  LEA R14, P0, R140, R0.reuse, 0x1 ;  /* 0x000000008c0e7211 */ /* 0x090fe400078008ff */
[----:B------:R-:W-:Y:S02]  /*a980*/  ISETP.NE.AND P3, PT, R18, RZ, PT ;  /* 0x000000ff1200720c */ /* 0x000fe40003f65270 */
        /* <DEDUP_REMOVED lines=14> */
.L_x_2347:
[----:B------:R-:W-:Y:S05]  /*aa70*/  BSYNC B0 ;  /* 0x0000000000007941 */ /* 0x000fea0003800000 */
.L_x_2346:
[----:B------:R-:W-:Y:S05]  /*aa80*/  BRA.DIV ~URZ, `(.L_x_2348) ;  /* 0x00015af27f007947 */ /* 0x000fea000b800000 */
[----:B--2---:R2:W1:Y:S04]  /*aa90*/  SHFL.IDX PT, R4, R13, 0x1, 0x181f ;  /* 0x00381f000d047f89 */ /* 0x00446800000e0000 */
[----:B----4-:R2:W4:Y:S02]  /*aaa0*/  SHFL.IDX PT, R0, R17, 0x1, 0x181f ;  /* 0x00381f0011007f89 */ /* 0x01052400000e0000 */
.L_x_2518:
[----:B------:R-:W-:Y:S01]  /*aab0*/  IADD3 R2, R6, 0x20, RZ ;  /* 0x0000002006027810 */ /* 0x000fe20007ffe0ff */
[----:B------:R-:W-:Y:S03]  /*aac0*/  BSSY B0, `(.L_x_2349) ;  /* 0x0000013000007945 */ /* 0x000fe60003800000 */
[----:B------:R-:W-:-:S13]  /*aad0*/  ISETP.GE.AND P0, PT, R2, R16, PT ;  /* 0x000000100200720c */ /* 0x000fda0003f06270 */
[----:B------:R-:W-:Y:S05]  /*aae0*/  @P0 BRA `(.L_x_2350) ;  /* 0x0000010000000947 */ /* 0x000fea0003800000 */
[-C--:B----4-:R-:W-:Y:S02]  /*aaf0*/  LEA R14, P0, R140, R0.reuse, 0x1 ;  /* 0x000000008c0e7211 */ /* 0x090fe400078008ff */
[----:B------:R-:W-:Y:S02]  /*ab00*/  ISETP.NE.AND P3, PT, R18, RZ, PT ;  /* 0x000000ff1200720c */ /* 0x000fe40003f65270 */
[-C--:B------:R-:W-:Y:S02]  /*ab10*/  LEA R10, P2, R238, R0.reuse, 0x1 ;  /* 0x00000000ee0a7211 */ /* 0x080fe400078408ff */
[----:B------:R-:W-:Y:S02]  /*ab20*/  LEA R8, P1, R228, R0, 0x1 ;  /* 0x00000000e4087211 */ /* 0x000fe400078208ff */
[----:B-1----:R-:W-:Y:S02]  /*ab30*/  LEA.HI.X R15, R140, R4, R141, 0x1, P0 ;  /* 0x000000048c0f7211 */ /* 0x002fe400000f0c8d */
        /* <DEDUP_REMOVED lines=11> */
.L_x_2350:
[----:B------:R-:W-:Y:S05]  /*abf0*/  BSYNC B0 ;  /* 0x0000000000007941 */ /* 0x000fea0003800000 */
.L_x_2349:
[----:B------:R-:W-:Y:S05]  /*ac00*/  BRA.DIV ~URZ, `(.L_x_2351) ;  /* 0x00015a427f007947 */ /* 0x000fea000b800000 */
[----:B-1----:R1:W2:Y:S02]  /*ac10*/  SHFL.IDX PT, R4, R13, 0x2, 0x181f ;  /* 0x00581f000d047f89 */ /* 0x0022a400000e0000 */
.L_x_2519:
[----:B------:R-:W-:Y:S05]  /*ac20*/  BRA.DIV ~URZ, `(.L_x_2352) ;  /* 0x00015a927f007947 */ /* 0x000fea000b800000 */
[----:B----4-:R4:W1:Y:S02]  /*ac30*/  SHFL.IDX PT, R0, R17, 0x2, 0x181f ;  /* 0x00581f0011007f89 */ /* 0x01086400000e0000 */
.L_x_2520:
[----:B------:R-:W-:Y:S01]  /*ac40*/  IADD3 R2, R6, 0x40, RZ ;  /* 0x0000004006027810 */ /* 0x000fe20007ffe0ff */
[----:B------:R-:W-:Y:S03]  /*ac50*/  BSSY B0, `(.L_x_2353) ;  /* 0x0000013000007945 */ /* 0x000fe60003800000 */
[----:B------:R-:W-:-:S13]  /*ac60*/  ISETP.GE.AND P0, PT, R2, R16, PT ;  /* 0x000000100200720c */ /* 0x000fda0003f06270 */
[----:B------:R-:W-:Y:S05]  /*ac70*/  @P0 BRA `(.L_x_2354) ;  /* 0x0000010000000947 */ /* 0x000fea0003800000 */
[-C--:B-1----:R-:W-:Y:S02]  /*ac80*/  LEA R14, P0, R140, R0.reuse, 0x1 ;  /* 0x000000008c0e7211 */ /* 0x082fe400078008ff */
        /* <DEDUP_REMOVED lines=15> */
.L_x_2354:
[----:B------:R-:W-:Y:S05]  /*ad80*/  BSYNC B0 ;  /* 0x0000000000007941 */ /* 0x000fea0003800000 */
.L_x_2353:
[----:B------:R-:W-:Y:S05]  /*ad90*/  BRA.DIV ~URZ, `(.L_x_2355) ;  /* 0x000159927f007947 */ /* 0x000fea000b800000 */
[----:B--2---:R2:W3:Y:S04]  /*ada0*/  SHFL.IDX PT, R4, R13, 0x3, 0x181f ;  /* 0x00781f000d047f89 */ /* 0x0044e800000e0000 */
[----:B-1----:R2:W1:Y:S02]  /*adb0*/  SHFL.IDX PT, R0, R17, 0x3, 0x181f ;  /* 0x00781f0011007f89 */ /* 0x00246400000e0000 */
.L_x_2521:
[----:B--2---:R-:W2:Y:S04]  /*adc0*/  LDL R121, [R1] ;  /* 0x0000000001797983 */ /* 0x004ea80000100800 */
[----:B----4-:R-:W4:Y:S04]  /*add0*/  LDL R10, [R1+0x48] ;  /* 0x00004800010a7983 */ /* 0x010f280000100800 */
[----:B---3--:R-:W3:Y:S01]  /*ade0*/  LDL R13, [R1+0x64] ;  /* 0x00006400010d7983 */ /* 0x008ee20000100800 */
[----:B------:R-:W-:Y:S01]  /*adf0*/  IADD3 R6, R6, 0x60, RZ ;  /* 0x0000006006067810 */ /* 0x000fe20007ffe0ff */
[----:B------:R-:W-:Y:S01]  /*ae00*/  IMAD.MOV.U32 R104, RZ, RZ, 0x30 ;  /* 0x00000030ff687424 */ /* 0x000fe200078e00ff */
[----:B------:R-:W-:Y:S01]  /*ae10*/  ULDC.64 UR4, c[0x0][0x40] ;  /* 0x0000100000047ab9 */ /* 0x000fe20000000a00 */
[----:B------:R-:W-:Y:S01]  /*ae20*/  IMAD.MOV.U32 R224, RZ, RZ, RZ ;  /* 0x000000ffffe07224 */ /* 0x000fe200078e00ff */
[----:B------:R-:W-:Y:S01]  /*ae30*/  ISETP.GE.AND P0, PT, R6, R16, PT ;  /* 0x000000100600720c */ /* 0x000fe20003f06270 */
[----:B------:R-:W-:Y:S01]  /*ae40*/  IMAD.MOV.U32 R6, RZ, RZ, c[0x0][0x2b8] ;  /* 0x0000ae00ff067624 */ /* 0x000fe200078e00ff */
[----:B------:R-:W-:Y:S01]  /*ae50*/  UIADD3 UR4, UP0, UR4, 0x160, URZ ;  /* 0x0000016004047890 */ /* 0x000fe2000ff1e03f */
[----:B------:R-:W-:-:S02]  /*ae60*/  IMAD R136, R225, R104, -0x30 ;  /* 0xffffffd0e1887424 */ /* 0x000fc400078e0268 */
[----:B-----5:R-:W-:Y:S01]  /*ae70*/  IMAD.WIDE.U32 R16, R20, c[0x0][0x2b0], RZ ;  /* 0x0000ac0014107a25 */ /* 0x020fe200078e00ff */
[----:B------:R-:W-:Y:S01]  /*ae80*/  ISETP.NE.AND P3, PT, R6, 0x1, PT ;  /* 0x000000010600780c */ /* 0x000fe20003f65270 */
[----:B------:R-:W-:-:S03]  /*ae90*/  UIADD3.X UR5, URZ, UR5, URZ, UP0, !UPT ;  /* 0x000000053f057290 */ /* 0x000fc600087fe43f */
[----:B------:R-:W-:Y:S03]  /*aea0*/  STL.64 [R1+0x88], R16 ;  /* 0x0000881001007387 */ /* 0x000fe60000100a00 */
[----:B-1----:R-:W-:Y:S01]  /*aeb0*/  @!P0 LEA R2, P1, R140, R0, 0x1 ;  /* 0x000000008c028211 */ /* 0x002fe200078208ff */
[----:B------:R-:W-:Y:S01]  /*aec0*/  IMAD.U32 R19, RZ, RZ, UR5 ;  /* 0x00000005ff137e24 */ /* 0x000fe2000f8e00ff */
[----:B--2---:R-:W-:-:S04]  /*aed0*/  SHF.R.S32.HI R14, RZ, 0x1f, R121 ;  /* 0x0000001fff0e7819 */ /* 0x004fc80000011479 */
[----:B------:R-:W-:Y:S01]  /*aee0*/  LEA.HI R3, R14, R121, RZ, 0x3 ;  /* 0x000000790e037211 */ /* 0x000fe200078f18ff */
[----:B----4-:R1:W-:Y:S03]  /*aef0*/  STL [R1+0x78], R10 ;  /* 0x0000780a01007387 */ /* 0x0103e60000100800 */
[----:B------:R-:W-:Y:S02]  /*af00*/  LOP3.LUT R215, R3, 0xfffffff8, RZ, 0xc0, !PT ;  /* 0xfffffff803d77812 */ /* 0x000fe400078ec0ff */
[----:B------:R-:W-:Y:S02]  /*af10*/  SHF.R.S32.HI R241, RZ, 0x3, R3 ;  /* 0x00000003fff17819 */ /* 0x000fe40000011403 */
[----:B------:R-:W-:Y:S01]  /*af20*/  @!P0 LEA.HI.X R3, R140, R4, R141, 0x1, P1 ;  /* 0x000000048c038211 */ /* 0x000fe200008f0c8d */
[----:B------:R-:W-:Y:S01]  /*af30*/  IMAD.IADD R215, R121, 0x1, -R215 ;  /* 0x0000000179d77824 */ /* 0x000fe200078e0ad7 */
[----:B------:R-:W-:-:S03]  /*af40*/  @!P0 LEA R8, P1, R238, R0, 0x1 ;  /* 0x00000000ee088211 */ /* 0x000fc600078208ff */
[----:B------:R-:W-:Y:S01]  /*af50*/  IMAD.SHL.U32 R251, R215, 0x20, RZ ;  /* 0x00000020d7fb7824 */ /* 0x000fe200078e00ff */
[----:B------:R-:W-:Y:S01]  /*af60*/  @!PT LDS RZ, [RZ] ;  /* 0x00000000fffff984 */ /* 0x000fe20000000800 */
[----:B------:R-:W-:Y:S01]  /*af70*/  @!PT LDS RZ, [RZ] ;  /* 0x00000000fffff984 */ /* 0x000fe20000000800 */
[----:B------:R-:W-:Y:S01]  /*af80*/  @!PT LDS RZ, [RZ] ;  /* 0x00000000fffff984 */ /* 0x000fe20000000800 */
[----:B------:R2:W-:Y:S01]  /*af90*/  @!P0 LDGSTS.E.BYPASS.LTC128B.128 [R245+0x13080], [R2.64], !P4 ;  /* 0x1308000002f58fae */ /* 0x0005e2000e101d4a */
[----:B------:R-:W-:Y:S02]  /*afa0*/  @!P0 LEA.HI.X R9, R238, R4, R248, 0x1, P1 ;  /* 0x00000004ee098211 */ /* 0x000fe400008f0cf8 */
[----:B------:R-:W-:Y:S01]  /*afb0*/  IMAD.IADD R21, R251, 0x1, R241 ;  /* 0x00000001fb157824 */ /* 0x000fe200078e02f1 */
[----:B------:R-:W-:Y:S01]  /*afc0*/  ISETP.NE.AND P4, PT, R18, RZ, PT ;  /* 0x000000ff1200720c */ /* 0x000fe20003f85270 */
[----:B------:R-:W-:Y:S01]  /*afd0*/  IMAD.U32 R18, RZ, RZ, UR4 ;  /* 0x00000004ff127e24 */ /* 0x000fe2000f8e00ff */
[----:B------:R4:W-:Y:S01]  /*afe0*/  @!P0 LDGSTS.E.BYPASS.LTC128B.128 [R245+0x17080], [R8.64], !P5 ;  /* 0x1708000008f58fae */ /* 0x0009e2000e901d4a */
[----:B------:R-:W-:-:S05]  /*aff0*/  IMAD.IADD R6, R21, 0x1, R136 ;  /* 0x0000000115067824 */ /* 0x000fca00078e0288 */
[----:B---3--:R-:W-:-:S04]  /*b000*/  ISETP.GE.AND P2, PT, R6, R13, PT ;  /* 0x0000000d0600720c */ /* 0x008fc80003f46270 */
[----:B------:R-:W-:Y:S01]  /*b010*/  ISETP.GT.OR P1, PT, R21, 0x2f, P2 ;  /* 0x0000002f1500780c */ /* 0x000fe20001724670 */
[----:B--2---:R-:W-:Y:S01]  /*b020*/  IMAD.IADD R3, R10, 0x1, R6 ;  /* 0x000000010a037824 */ /* 0x004fe200078e0206 */
[----:B------:R-:W-:-:S03]  /*b030*/  SHF.R.S32.HI R6, RZ, 0x1f, R20 ;  /* 0x0000001fff067819 */ /* 0x000fc60000011414 */
[----:B-1----:R-:W-:Y:S01]  /*b040*/  @P3 IMAD.HI.U32 R10, R3, c[0x0][0x2bc], RZ ;  /* 0x0000af00030a3a27 */ /* 0x002fe200078e00ff */
[----:B----4-:R-:W-:-:S03]  /*b050*/  @!P0 LEA R8, P2, R228, R0, 0x1 ;  /* 0x00000000e4088211 */ /* 0x010fc600078408ff */
[----:B------:R-:W-:Y:S01]  /*b060*/  IMAD.MOV.U32 R2, RZ, RZ, R3 ;  /* 0x000000ffff027224 */ /* 0x000fe200078e0003 */
[----:B------:R-:W-:Y:S01]  /*b070*/  @P3 SHF.R.U32.HI R2, RZ, c[0x0][0x2c0], R10 ;  /* 0x0000b000ff023a19 */ /* 0x000fe2000001160a */
[----:B------:R-:W-:Y:S01]  /*b080*/  IMAD R6, R6, c[0x0][0x2b0], RZ ;  /* 0x0000ac0006067a24 */ /* 0x000fe200078e02ff */
[C---:B------:R-:W-:Y:S02]  /*b090*/  @!P0 LEA R10, P3, R229.reuse, R0, 0x1 ;  /* 0x00000000e50a8211 */ /* 0x040fe400078608ff */
[-C--:B------:R-:W-:Y:S01]  /*b0a0*/  @!P0 LEA.HI.X R9, R228, R4.reuse, R250, 0x1, P2 ;  /* 0x00000004e4098211 */ /* 0x080fe200010f0cfa */
[----:B------:R-:W-:Y:S01]  /*b0b0*/  IMAD R6, R20, c[0x0][0x2b4], R6 ;  /* 0x0000ad0014067a24 */ /* 0x000fe200078e0206 */
[----:B------:R-:W-:Y:S02]  /*b0c0*/  @!P0 LEA.HI.X R11, R229, R4, R249, 0x1, P3 ;  /* 0x00000004e50b8211 */ /* 0x000fe400018f0cf9 */
[----:B------:R-:W-:Y:S01]  /*b0d0*/  @!P1 IADD3 R0, P2, R2, R16, RZ ;  /* 0x0000001002009210 */ /* 0x000fe20007f5e0ff */
[----:B------:R1:W-:Y:S01]  /*b0e0*/  @!P0 LDGSTS.E.BYPASS.LTC128B.128 [R245+0x1b080], [R8.64], !P6 ;  /* 0x1b08000008f58fae */ /* 0x0003e2000f101d4a */
[----:B------:R-:W-:-:S03]  /*b0f0*/  IMAD.IADD R15, R17, 0x1, R6 ;  /* 0x00000001110f7824 */ /* 0x000fc600078e0206 */
[----:B------:R2:W-:Y:S02]  /*b100*/  @!P0 LDGSTS.E.BYPASS.LTC128B.128 [R245+0x1f080], [R10.64], !P4 ;  /* 0x1f0800000af58fae */ /* 0x0005e4000e101d4a */
[----:B------:R-:W-:Y:S02]  /*b110*/  @!P1 LEA.HI.X.SX32 R4, R2, R15, 0x1, P2 ;  /* 0x0000000f02049211 */ /* 0x000fe400010f0eff */
[----:B------:R-:W0:Y:S01]  /*b120*/  LDGDEPBAR ;  /* 0x00000000000079af */ /* 0x000e220000000000 */
[----:B------:R-:W-:Y:S01]  /*b130*/  WARPSYNC 0xffffffff ;  /* 0xffffffff00007948 */ /* 0x000fe20003800000 */
[----:B------:R-:W-:Y:S02]  /*b140*/  IMAD.WIDE.U32 R16, R252, c[0x0][0x1e8], RZ ;  /* 0x00007a00fc107a25 */ /* 0x000fe400078e00ff */
[----:B------:R3:W-:Y:S01]  /*b150*/  STL [R1+0x9c], R15 ;  /* 0x00009c0f01007387 */ /* 0x0007e20000100800 */
[----:B-1----:R-:W-:-:S04]  /*b160*/  @!P1 LEA R8, P2, R0, c[0x0][0x2a0], 0x2 ;  /* 0x0000a80000089a11 */ /* 0x002fc800078410ff */
[----:B------:R-:W-:Y:S01]  /*b170*/  @!P1 LEA.HI.X R9, R0, c[0x0][0x2a4], R4, 0x2, P2 ;  /* 0x0000a90000099a11 */ /* 0x000fe200010f1404 */
[----:B------:R-:W-:Y:S06]  /*b180*/  BAR.SYNC.DEFER_BLOCKING 0x0 ;  /* 0x0000000000007b1d */ /* 0x000fec0000010000 */
[----:B------:R1:W4:Y:S01]  /*b190*/  @!P1 LDG.E R224, [R8.64] ;  /* 0x0000000a08e09981 */ /* 0x000322000c1e1900 */
[----:B------:R-:W-:Y:S01]  /*b1a0*/  IMAD.MOV R0, RZ, RZ, -R2 ;  /* 0x000000ffff007224 */ /* 0x000fe200078e0a02 */
[----:B------:R-:W-:Y:S01]  /*b1b0*/  LOP3.LUT R213, R213, 0xfffffbff, RZ, 0xc0, !PT ;  /* 0xfffffbffd5d57812 */ /* 0x000fe200078ec0ff */
[----:B------:R-:W-:Y:S01]  /*b1c0*/  IMAD.SHL.U32 R6, R241, 0x40, RZ ;  /* 0x00000040f1067824 */ /* 0x000fe200078e00ff */
[----:B------:R2:W-:Y:S01]  /*b1d0*/  STL.64 [R1+0x80], R16 ;  /* 0x0000801001007387 */ /* 0x0005e20000100a00 */
[----:B------:R-:W-:Y:S01]  /*b1e0*/  IMAD R226, R0, c[0x0][0x2b8], R3 ;  /* 0x0000ae0000e27a24 */ /* 0x000fe200078e0203 */
[----:B------:R-:W-:Y:S01]  /*b1f0*/  IADD3 R201, R192, 0x20, RZ ;  /* 0x00000020c0c97810 */ /* 0x000fe20007ffe0ff */
[----:B---3--:R-:W-:Y:S01]  /*b200*/  IMAD R15, R252, c[0x0][0x1ec], R17 ;  /* 0x00007b00fc0f7a24 */ /* 0x008fe200078e0211 */
[----:B------:R-:W-:Y:S01]  /*b210*/  STL.64 [R1+0x28], R22 ;  /* 0x0000281601007387 */ /* 0x000fe20000100a00 */
[C---:B------:R-:W-:Y:S01]  /*b220*/  IMAD.WIDE.U32 R2, R226.reuse, c[0x0][0x1e0], RZ ;  /* 0x00007800e2027a25 */ /* 0x040fe200078e00ff */
[----:B------:R-:W-:Y:S01]  /*b230*/  SHF.R.S32.HI R135, RZ, 0x1f, R226 ;  /* 0x0000001fff877819 */ /* 0x000fe200000114e2 */
[----:B------:R-:W-:Y:S01]  /*b240*/  BSSY B2, `(.L_x_2356) ;  /* 0x000005e000027945 */ /* 0x000fe20003800000 */
[----:B------:R3:W-:Y:S01]  /*b250*/  STL [R1+0x98], R15 ;  /* 0x0000980f01007387 */ /* 0x0007e20000100800 */
[----:B------:R-:W-:Y:S01]  /*b260*/  IMAD.SHL.U32 R215, R215, 0x8, RZ ;  /* 0x00000008d7d77824 */ /* 0x000fe200078e00ff */
[----:B------:R-:W-:Y:S01]  /*b270*/  MOV R138, 0xb820 ;  /* 0x0000b820008a7802 */ /* 0x000fe20000000f00 */
[----:B------:R-:W-:Y:S01]  /*b280*/  IMAD R0, R135, c[0x0][0x1e0], RZ ;  /* 0x0000780087007a24 */ /* 0x000fe200078e02ff */
[----:B------:R-:W-:Y:S01]  /*b290*/  STL.64 [R1+0x30], R172 ;  /* 0x000030ac01007387 */ /* 0x000fe20000100a00 */
[----:B------:R-:W-:Y:S01]  /*b2a0*/  IMAD R104, R225, -0x30, R104 ;  /* 0xffffffd0e1687824 */ /* 0x000fe200078e0268 */
[----:B------:R-:W-:Y:S01]  /*b2b0*/  ISETP.GE.AND P6, PT, R215, c[0x0][0x1d4], PT ;  /* 0x00007500d7007a0c */ /* 0x000fe20003fc6270 */
[----:B------:R-:W-:Y:S01]  /*b2c0*/  IMAD R0, R226, c[0x0][0x1e4], R0 ;  /* 0x00007900e2007a24 */ /* 0x000fe200078e0200 */
[----:B------:R-:W-:Y:S01]  /*b2d0*/  STL.64 [R1+0x38], R26 ;  /* 0x0000381a01007387 */ /* 0x000fe20000100a00 */
[----:B------:R-:W-:-:S02]  /*b2e0*/  IMAD.IADD R133, R13, 0x1, R104 ;  /* 0x000000010d857824 */ /* 0x000fc400078e0268 */
[----:B------:R-:W-:Y:S01]  /*b2f0*/  IMAD.IADD R3, R3, 0x1, R0 ;  /* 0x0000000103037824 */ /* 0x000fe200078e0200 */
[----:B------:R-:W-:Y:S01]  /*b300*/  STL.64 [R1+0x40], R24 ;  /* 0x0000401801007387 */ /* 0x000fe20000100a00 */
[----:B-1----:R-:W-:Y:S02]  /*b310*/  IMAD.U32 R8, RZ, RZ, UR7 ;  /* 0x00000007ff087e24 */ /* 0x002fe4000f8e00ff */
[----:B------:R-:W-:Y:S01]  /*b320*/  IMAD.U32 R9, RZ, RZ, UR6 ;  /* 0x00000006ff097e24 */ /* 0x000fe2000f8e00ff */
[----:B------:R-:W-:Y:S01]  /*b330*/  STL.64 [R1+0x18], R18 ;  /* 0x0000181201007387 */ /* 0x000fe20000100a00 */
[----:B--2---:R-:W-:-:S03]  /*b340*/  IADD3 R17, R215, 0x40, RZ ;  /* 0x00000040d7117810 */ /* 0x004fc60007ffe0ff */
[----:B------:R-:W-:Y:S01]  /*b350*/  STL.64 [R1+0x20], R8 ;  /* 0x0000200801007387 */ /* 0x000fe20000100a00 */
[----:B------:R-:W-:Y:S02]  /*b360*/  @P6 LOP3.LUT R213, R213, 0x400, RZ, 0xfc, !PT ;  /* 0x00000400d5d56812 */ /* 0x000fe400078efcff */
[----:B------:R-:W-:Y:S02]  /*b370*/  ISETP.GE.AND P5, PT, R17, c[0x0][0x1d4], PT ;  /* 0x0000750011007a0c */ /* 0x000fe40003fa6270 */
[----:B------:R-:W-:-:S11]  /*b380*/  LOP3.LUT R213, R213, 0xfffffdff, RZ, 0xc0, !PT ;  /* 0xfffffdffd5d57812 */ /* 0x000fd600078ec0ff */
[----:B------:R-:W-:-:S04]  /*b390*/  @P5 LOP3.LUT R213, R213, 0x200, RZ, 0xfc, !PT ;  /* 0x00000200d5d55812 */ /* 0x000fc800078efcff */
[----:B------:R-:W-:Y:S02]  /*b3a0*/  LOP3.LUT R213, R213, 0xfffffeff, RZ, 0xc0, !PT ;  /* 0xfffffeffd5d57812 */ /* 0x000fe400078ec0ff */
[----:B----4-:R-:W-:Y:S01]  /*b3b0*/  SHF.R.S32.HI R134, RZ, 0x1f, R224 ;  /* 0x0000001fff867819 */ /* 0x010fe200000114e0 */
[----:B------:R-:W-:-:S04]  /*b3c0*/  IMAD.WIDE.U32 R2, R224, c[0x0][0x1f0], R2 ;  /* 0x00007c00e0027a25 */ /* 0x000fc800078e0002 */
[----:B------:R-:W-:Y:S01]  /*b3d0*/  IMAD R0, R134, c[0x0][0x1f0], RZ ;  /* 0x00007c0086007a24 */ /* 0x000fe200078e02ff */
[----:B------:R-:W-:Y:S02]  /*b3e0*/  IADD3 R2, P0, R2, R16, RZ ;  /* 0x0000001002027210 */ /* 0x000fe40007f1e0ff */
[----:B------:R-:W-:Y:S01]  /*b3f0*/  IADD3 R16, R215, 0x80, RZ ;  /* 0x00000080d7107810 */ /* 0x000fe20007ffe0ff */
[----:B------:R-:W-:Y:S01]  /*b400*/  IMAD R4, R224, c[0x0][0x1f4], R0 ;  /* 0x00007d00e0047a24 */ /* 0x000fe200078e0200 */
[----:B------:R-:W-:Y:S02]  /*b410*/  LOP3.LUT R0, R6, 0x1c0, RZ, 0xc0, !PT ;  /* 0x000001c006007812 */ /* 0x000fe400078ec0ff */
[----:B------:R-:W-:Y:S02]  /*b420*/  ISETP.GE.AND P4, PT, R16, c[0x0][0x1d4], PT ;  /* 0x0000750010007a0c */ /* 0x000fe40003f86270 */
[----:B------:R-:W-:Y:S02]  /*b430*/  IADD3.X R6, R15, R3, R4, P0, !PT ;  /* 0x000000030f067210 */ /* 0x000fe400007fe404 */
[----:B------:R-:W-:-:S02]  /*b440*/  LOP3.LUT R3, R0, 0x38, R215, 0xf8, !PT ;  /* 0x0000003800037812 */ /* 0x000fc400078ef8d7 */
[----:B------:R-:W-:Y:S02]  /*b450*/  SHF.R.U32.HI R0, RZ, 0x3, R0 ;  /* 0x00000003ff007819 */ /* 0x000fe40000011600 */
[----:B------:R-:W-:Y:S02]  /*b460*/  LEA R4, P0, R2, c[0x0][0x1c8], 0x1 ;  /* 0x0000720002047a11 */ /* 0x000fe400078008ff */
[----:B------:R-:W-:Y:S02]  /*b470*/  LOP3.LUT R10, R3, R0, RZ, 0x3c, !PT ;  /* 0x00000000030a7212 */ /* 0x000fe400078e3cff */
[----:B------:R-:W-:Y:S01]  /*b480*/  LEA.HI R3, R14, R121, RZ, 0x6 ;  /* 0x000000790e037211 */ /* 0x000fe200078f30ff */
[----:B------:R-:W-:Y:S01]  /*b490*/  SHFL.IDX PT, R8, R4, 0x1, 0x181f ;  /* 0x00381f0004087f89 */ /* 0x000fe200000e0000 */
[----:B------:R-:W-:Y:S02]  /*b4a0*/  LEA.HI.X R11, R2, c[0x0][0x1cc], R6, 0x1, P0 ;  /* 0x00007300020b7a11 */ /* 0x000fe400000f0c06 */
[----:B------:R-:W-:Y:S01]  /*b4b0*/  IMNMX R0, R133, 0x30, PT ;  /* 0x0000003085007817 */ /* 0x000fe20003800200 */
[----:B------:R-:W-:Y:S01]  /*b4c0*/  IMAD.SHL.U32 R6, R3, 0x8, RZ ;  /* 0x0000000803067824 */ /* 0x000fe200078e00ff */
[----:B------:R1:W-:Y:S01]  /*b4d0*/  SHFL.IDX PT, R2, R4, RZ, 0x181f ;  /* 0x00181fff04027589 */ /* 0x0003e200000e0000 */
[----:B---3--:R-:W-:-:S02]  /*b4e0*/  IADD3 R15, R215, 0xc0, RZ ;  /* 0x000000c0d70f7810 */ /* 0x008fc40007ffe0ff */
[----:B------:R-:W-:Y:S01]  /*b4f0*/  IMAD.IADD R0, R0, 0x1, -R241 ;  /* 0x0000000100007824 */ /* 0x000fe200078e0af1 */
[----:B------:R-:W2:Y:S01]  /*b500*/  SHFL.IDX PT, R3, R11, RZ, 0x181f ;  /* 0x00181fff0b037589 */ /* 0x000ea200000e0000 */
[----:B------:R-:W-:Y:S02]  /*b510*/  LOP3.LUT R214, R10, 0xfffffe00, R6, 0xf8, !PT ;  /* 0xfffffe000ad67812 */ /* 0x000fe400078ef806 */
[----:B------:R-:W-:Y:S01]  /*b520*/  SHF.R.S32.HI R6, RZ, 0x1f, R15 ;  /* 0x0000001fff067819 */ /* 0x000fe2000001140f */
[----:B------:R3:W4:Y:S01]  /*b530*/  SHFL.IDX PT, R9, R11, 0x1, 0x181f ;  /* 0x00381f000b097f89 */ /* 0x00072200000e0000 */
[C---:B------:R-:W-:Y:S02]  /*b540*/  ISETP.GE.AND P1, PT, R0.reuse, 0x1, PT ;  /* 0x000000010000780c */ /* 0x040fe40003f26270 */
[----:B------:R-:W-:Y:S02]  /*b550*/  ISETP.GT.AND P0, PT, R0, 0x20, PT ;  /* 0x000000200000780c */ /* 0x000fe40003f04270 */
[----:B------:R-:W-:-:S02]  /*b560*/  SHF.R.S32.HI R0, RZ, 0x1f, R16 ;  /* 0x0000001fff007819 */ /* 0x000fc40000011410 */
[----:B------:R-:W-:Y:S02]  /*b570*/  LEA.HI R6, R6, R15, RZ, 0x3 ;  /* 0x0000000f06067211 */ /* 0x000fe400078f18ff */
[----:B------:R-:W-:Y:S02]  /*b580*/  LEA.HI R0, R0, R16, RZ, 0x3 ;  /* 0x0000001000007211 */ /* 0x000fe400078f18ff */
[----:B------:R-:W-:Y:S02]  /*b590*/  ISETP.GE.AND P3, PT, R15, c[0x0][0x1d4], PT ;  /* 0x000075000f007a0c */ /* 0x000fe40003f66270 */
[----:B------:R-:W-:Y:S02]  /*b5a0*/  LOP3.LUT R231, R0, 0xfffffff8, RZ, 0xc0, !PT ;  /* 0xfffffff800e77812 */ /* 0x000fe400078ec0ff */
[----:B-1----:R-:W-:Y:S01]  /*b5b0*/  SHF.R.S32.HI R4, RZ, 0x1f, R17 ;  /* 0x0000001fff047819 */ /* 0x002fe20000011411 */
[----:B------:R-:W-:Y:S01]  /*b5c0*/  @P0 IMAD.SHL.U32 R0, R214, 0x2, RZ ;  /* 0x00000002d6000824 */ /* 0x000fe200078e00ff */
[----:B------:R-:W-:-:S02]  /*b5d0*/  LOP3.LUT R230, R6, 0xfffffff8, RZ, 0xc0, !PT ;  /* 0xfffffff806e67812 */ /* 0x000fc400078ec0ff */
[----:B------:R-:W-:Y:S01]  /*b5e0*/  LEA.HI R4, R4, R17, RZ, 0x3 ;  /* 0x0000001104047211 */ /* 0x000fe200078f18ff */
[--C-:B--2---:R-:W-:Y:S01]  /*b5f0*/  @P1 IMAD.WIDE R14, R215, 0x2, R2.reuse ;  /* 0x00000002d70e1825 */ /* 0x104fe200078e0202 */
[----:B------:R-:W-:Y:S02]  /*b600*/  @P4 LOP3.LUT R213, R213, 0x100, RZ, 0xfc, !PT ;  /* 0x00000100d5d54812 */ /* 0x000fe400078efcff */
[----:B------:R-:W-:Y:S01]  /*b610*/  LOP3.LUT R232, R4, 0xfffffff8, RZ, 0xc0, !PT ;  /* 0xfffffff804e87812 */ /* 0x000fe200078ec0ff */
[----:B------:R-:W-:Y:S01]  /*b620*/  @P1 IMAD.SHL.U32 R4, R214, 0x2, RZ ;  /* 0x00000002d6041824 */ /* 0x000fe200078e00ff */
[----:B------:R-:W-:Y:S01]  /*b630*/  LOP3.LUT R213, R213, 0xffffff7f, RZ, 0xc0, !PT ;  /* 0xffffff7fd5d57812 */ /* 0x000fe200078ec0ff */
[----:B------:R-:W-:Y:S01]  /*b640*/  @P1 IMAD.WIDE R16, R231, 0x2, R2 ;  /* 0x00000002e7101825 */ /* 0x000fe200078e0202 */
[----:B------:R-:W-:Y:S02]  /*b650*/  SHF.R.S32.HI R244, RZ, 0x1f, R232 ;  /* 0x0000001ffff47819 */ /* 0x000fe400000114e8 */
[----:B------:R4:W-:Y:S01]  /*b660*/  @P1 LDGSTS.E.BYPASS.LTC128B.128 [R4+0xa080], [R14.64], !P6 ;  /* 0x0a0800000e041fae */ /* 0x0009e2000f101d4a */
[----:B---3--:R-:W-:Y:S01]  /*b670*/  @P1 IMAD.WIDE R10, R232, 0x2, R2 ;  /* 0x00000002e80a1825 */ /* 0x008fe200078e0202 */
[----:B------:R-:W-:-:S02]  /*b680*/  @P3 LOP3.LUT R213, R213, 0x80, RZ, 0xfc, !PT ;  /* 0x00000080d5d53812 */ /* 0x000fc400078efcff */
[----:B------:R-:W-:Y:S01]  /*b690*/  SHF.R.S32.HI R243, RZ, 0x1f, R231 ;  /* 0x0000001ffff37819 */ /* 0x000fe200000114e7 */
[----:B------:R-:W-:Y:S01]  /*b6a0*/  @P1 IMAD.WIDE R2, R230, 0x2, R2 ;  /* 0x00000002e6021825 */ /* 0x000fe200078e0202 */
[----:B------:R1:W-:Y:S01]  /*b6b0*/  @P1 LDGSTS.E.BYPASS.LTC128B.128 [R4+0xb880], [R10.64], !P5 ;  /* 0x0b8800000a041fae */ /* 0x0003e2000e901d4a */
[----:B------:R-:W-:Y:S02]  /*b6c0*/  LOP3.LUT R213, R213, 0xffffffbf, RZ, 0xc0, !PT ;  /* 0xffffffbfd5d57812 */ /* 0x000fe400078ec0ff */
[----:B------:R-:W-:Y:S01]  /*b6d0*/  SHF.R.S32.HI R242, RZ, 0x1f, R230 ;  /* 0x0000001ffff27819 */ /* 0x000fe200000114e6 */
[----:B------:R2:W-:Y:S04]  /*b6e0*/  @P1 LDGSTS.E.BYPASS.LTC128B.128 [R4+0xd080], [R16.64], !P4 ;  /* 0x0d08000010041fae */ /* 0x0005e8000e101d4a */
[----:B------:R3:W-:Y:S01]  /*b6f0*/  @P1 LDGSTS.E.BYPASS.LTC128B.128 [R4+0xe880], [R2.64], !P3 ;  /* 0x0e88000002041fae */ /* 0x0007e2000d901d4a */
[----:B------:R-:W-:Y:S01]  /*b700*/  LOP3.LUT P1, RZ, R146, 0x2, RZ, 0xc0, !PT ;  /* 0x0000000292ff7812 */ /* 0x000fe2000782c0ff */
[----:B----4-:R-:W-:-:S12]  /*b710*/  @P0 IMAD.WIDE R14, R215, 0x2, R8 ;  /* 0x00000002d70e0825 */ /* 0x010fd800078e0208 */
[----:B------:R-:W-:Y:S01]  /*b720*/  @P1 IADD3 R201, R192, -0x20, RZ ;  /* 0xffffffe0c0c91810 */ /* 0x000fe20007ffe0ff */
[----:B------:R4:W-:Y:S01]  /*b730*/  @P0 LDGSTS.E.BYPASS.LTC128B.128 [R0+0xb080], [R14.64], !P6 ;  /* 0x0b0800000e000fae */ /* 0x0009e2000f101d4a */
[--C-:B-1----:R-:W-:Y:S02]  /*b740*/  @P0 IMAD.WIDE R10, R232, 0x2, R8.reuse ;  /* 0x00000002e80a0825 */ /* 0x102fe400078e0208 */
[C---:B------:R-:W-:Y:S02]  /*b750*/  IADD3 R212, R201.reuse, 0x1000, RZ ;  /* 0x00001000c9d47810 */ /* 0x040fe40007ffe0ff */
[----:B------:R-:W-:Y:S01]  /*b760*/  IADD3 R211, R201, 0x800, RZ ;  /* 0x00000800c9d37810 */ /* 0x000fe20007ffe0ff */
[----:B------:R4:W-:Y:S01]  /*b770*/  @P0 LDGSTS.E.BYPASS.LTC128B.128 [R0+0xc880], [R10.64], !P5 ;  /* 0x0c8800000a000fae */ /* 0x0009e2000e901d4a */
[----:B---3--:R-:W-:-:S04]  /*b780*/  @P0 IMAD.WIDE R2, R231, 0x2, R8 ;  /* 0x00000002e7020825 */ /* 0x008fc800078e0208 */
[----:B------:R-:W-:Y:S01]  /*b790*/  @P0 IMAD.WIDE R8, R230, 0x2, R8 ;  /* 0x00000002e6080825 */ /* 0x000fe200078e0208 */
[----:B------:R4:W-:Y:S04]  /*b7a0*/  @P0 LDGSTS.E.BYPASS.LTC128B.128 [R0+0xe080], [R2.64], !P4 ;  /* 0x0e08000002000fae */ /* 0x0009e8000e101d4a */
[----:B------:R4:W-:Y:S01]  /*b7b0*/  @P0 LDGSTS.E.BYPASS.LTC128B.128 [R0+0xf880], [R8.64], !P3 ;  /* 0x0f88000008000fae */ /* 0x0009e2000d901d4a */
[----:B------:R-:W-:-:S03]  /*b7c0*/  ISETP.GT.AND P0, PT, R21, 0x2f, PT ;  /* 0x0000002f1500780c */ /* 0x000fc60003f04270 */
[----:B------:R-:W0:Y:S10]  /*b7d0*/  LDGDEPBAR ;  /* 0x00000000000079af */ /* 0x000e340000000000 */
[----:B------:R-:W-:Y:S01]  /*b7e0*/  @P0 LOP3.LUT R213, R213, 0x40, RZ, 0xfc, !PT ;  /* 0x00000040d5d50812 */ /* 0x000fe200078efcff */
[----:B----4-:R-:W-:-:S05]  /*b7f0*/  IMAD.U32 R0, RZ, RZ, UR7 ;  /* 0x00000007ff007e24 */ /* 0x010fca000f8e00ff */
[----:B------:R-:W-:Y:S02]  /*b800*/  IADD3 R92, R0, 0x18, RZ ;  /* 0x00000018005c7810 */ /* 0x000fe40007ffe0ff */
[----:B--2---:R-:W-:Y:S05]  /*b810*/  CALL.REL.NOINC `($_ZN7cutlass13device_kernelIN5flash19enable_sm80_to_sm89INS1_16FlashAttnFwdSm80INS1_25CollectiveMainloopFwdSm80ILi8ELi1ELb0EN4cute5tupleIJNS5_1CILi128EEENS7_ILi48EEENS7_ILi256EEEEEELi256ENS_6half_tEfNS_4arch4Sm80ELb0ELb1ELb1ELb1ELb1ELb1ELb1ELb1EEENS1_21CollectiveEpilogueFwdINS6_IJS8_SA_S9_EEENS6_IJNS7_ILi1EEESI_SI_EEESC_SE_Li256ELb1ELb1ELb1ELb0EEENS1_36VarlenDynamicPersistentTileSchedulerILi128ELi48ELi256ELi256ELb1ELb1ELb0ELb1ELb0ELb1EEEEEEEEEvNT_6ParamsE$_ZZN5flash25CollectiveMainloopFwdSm80ILi8ELi1ELb0EN4cute5tupleIJNS1_1CILi128EEENS3_ILi48EEENS3_ILi256EEEEEELi256EN7cutlass6half_tEfNS8_4arch4Sm80ELb0ELb1ELb1ELb1ELb1ELb1ELb1ELb1EE3mmaINS_16FlashAttnFwdSm80ISC_NS_21CollectiveEpilogueFwdINS2_IJS4_S6_S5_EEENS2_IJNS3_ILi1EEESH_SH_EEES9_SB_Li256ELb1ELb1ELb1ELb0EEENS_36VarlenDynamicPersistentTileSchedulerILi128ELi48ELi256ELi256ELb1ELb1ELb0ELb1ELb0ELb1EEEE13SharedStorageENS1_6TensorINS1_11ArrayEngineIfLm128EEENS1_6LayoutINS2_IJNS2_IJNS3_ILi2EEESS_EEESH_NS3_ILi32EEEEEENS2_IJNS2_IJSH_SS_EEENS3_ILi0EEENS3_ILi4EEEEEEEEEENS_7SoftmaxILi2ELi0EEEEEbRKNSC_6ParamsERT0_RT1_iRKNS_16SeqlenInfoQKNewKILb1ELb1EEENS2_IJiiiiEEERT_ENKUlvE_clEv) ;  /* 0x0001742000007944 */ /* 0x004fea0003c00000 */
[----:B------:R-:W-:Y:S05]  /*b820*/  BSYNC B2 ;  /* 0x0000000000027941 */ /* 0x000fea0003800000 */
.L_x_2356:
[----:B------:R2:W5:Y:S01]  /*b830*/  LDL R96, [R1] ;  /* 0x0000000001607983 */ /* 0x0005620000100800 */
[----:B------:R-:W-:-:S04]  /*b840*/  DEPBAR.LE SB0, 0x0 ;  /* 0x000080000000791a */ /* 0x000fc80000000000 */
[----:B------:R2:W5:Y:S01]  /*b850*/  LDL R240, [R1+0x10] ;  /* 0x0000100001f07983 */ /* 0x0005620000100800 */
[----:B------:R-:W-:Y:S01]  /*b860*/  WARPSYNC 0xffffffff ;  /* 0xffffffff00007948 */ /* 0x000fe20003800000 */
[----:B------:R-:W-:Y:S02]  /*b870*/  IMAD R0, R135, c[0x0][0x208], RZ ;  /* 0x0000820087007a24 */ /* 0x000fe400078e02ff */
[----:B------:R-:W-:Y:S01]  /*b880*/  BAR.SYNC.DEFER_BLOCKING 0x0 ;  /* 0x0000000000007b1d */ /* 0x000fe20000010000 */
[----:B-1----:R-:W-:-:S04]  /*b890*/  IMAD.WIDE.U32 R8, R252, c[0x0][0x210], RZ ;  /* 0x00008400fc087a25 */ /* 0x002fc800078e00ff */
[C---:B------:R-:W-:Y:S01]  /*b8a0*/  IMAD.WIDE.U32 R2, R226.reuse, c[0x0][0x208], RZ ;  /* 0x00008200e2027a25 */ /* 0x040fe200078e00ff */
[----:B------:R2:W-:Y:S03]  /*b8b0*/  STL.64 [R1+0x70], R8 ;  /* 0x0000700801007387 */ /* 0x0005e60000100a00 */
[----:B------:R-:W-:Y:S02]  /*b8c0*/  IMAD R0, R226, c[0x0][0x20c], R0 ;  /* 0x00008300e2007a24 */ /* 0x000fe400078e0200 */
[----:B------:R-:W-:-:S03]  /*b8d0*/  IMAD R252, R252, c[0x0][0x214], R9 ;  /* 0x00008500fcfc7a24 */ /* 0x000fc600078e0209 */
[----:B------:R-:W-:Y:S01]  /*b8e0*/  IADD3 R3, R3, R0, RZ ;  /* 0x0000000003037210 */ /* 0x000fe20007ffe0ff */
[----:B------:R-:W-:-:S04]  /*b8f0*/  IMAD R0, R134, c[0x0][0x218], RZ ;  /* 0x0000860086007a24 */ /* 0x000fc800078e02ff */
[----:B------:R-:W-:-:S04]  /*b900*/  IMAD.WIDE.U32 R2, R224, c[0x0][0x218], R2 ;  /* 0x00008600e0027a25 */ /* 0x000fc800078e0002 */
[----:B------:R-:W-:Y:S01]  /*b910*/  IMAD R4, R224, c[0x0][0x21c], R0 ;  /* 0x00008700e0047a24 */ /* 0x000fe200078e0200 */
[----:B------:R-:W-:Y:S01]  /*b920*/  IADD3 R0, P1, R2, R8, RZ ;  /* 0x0000000802007210 */ /* 0x000fe20007f3e0ff */
[----:B----4-:R2:W1:Y:S03]  /*b930*/  LDSM.16.M88.4 R16, [R197] ;  /* 0x00000000c510783b */ /* 0x0104660000000200 */
[----:B------:R-:W-:Y:S01]  /*b940*/  LEA R6, P0, R0, c[0x0][0x1f8], 0x1 ;  /* 0x00007e0000067a11 */ /* 0x000fe200078008ff */
[----:B-----5:R2:W3:Y:S01]  /*b950*/  LDSM.16.M88.4 R36, [R192] ;  /* 0x00000000c024783b */ /* 0x0204e20000000200 */
[----:B------:R-:W-:-:S03]  /*b960*/  IADD3.X R2, R252, R3, R4, P1, !PT ;  /* 0x00000003fc027210 */ /* 0x000fc60000ffe404 */
[----:B------:R2:W4:Y:S01]  /*b970*/  LDSM.16.M88.4 R40, [R192+0x800] ;  /* 0x00080000c028783b */ /* 0x0005220000000200 */
[----:B------:R-:W-:Y:S02]  /*b980*/  LEA.HI.X R4, R0, c[0x0][0x1fc], R2, 0x1, P0 ;  /* 0x00007f0000047a11 */ /* 0x000fe400000f0c02 */
[----:B------:R-:W-:Y:S01]  /*b990*/  IADD3 R0, -R241, R133, RZ ;  /* 0x00000085f1007210 */ /* 0x000fe20007ffe1ff */
[----:B------:R2:W1:Y:S04]  /*b9a0*/  LDSM.16.M88.4 R28, [R192+0x1000] ;  /* 0x00100000c01c783b */ /* 0x0004680000000200 */
[----:B------:R2:W1:Y:S04]  /*b9b0*/  LDSM.16.M88.4 R20, [R198] ;  /* 0x00000000c614783b */ /* 0x0004680000000200 */
[----:B------:R2:W1:Y:S04]  /*b9c0*/  LDSM.16.M88.4 R56, [R201] ;  /* 0x00000000c938783b */ /* 0x0004680000000200 */
[----:B------:R2:W1:Y:S04]  /*b9d0*/  LDSM.16.M88.4 R64, [R201+0x800] ;  /* 0x00080000c940783b */ /* 0x0004680000000200 */
[----:B------:R2:W1:Y:S01]  /*b9e0*/  LDSM.16.M88.4 R72, [R201+0x1000] ;  /* 0x00100000c948783b */ /* 0x0004620000000200 */
[----:B------:R-:W-:Y:S05]  /*b9f0*/  BRA.DIV ~URZ, `(.L_x_2357) ;  /* 0x00014e027f007947 */ /* 0x000fea000b800000 */
[----:B------:R2:W4:Y:S02]  /*ba00*/  SHFL.IDX PT, R3, R4, RZ, 0x181f ;  /* 0x00181fff04037589 */ /* 0x00052400000e0000 */
.L_x_2522:
[----:B------:R-:W5:Y:S01]  /*ba10*/  SHFL.IDX PT, R2, R6, RZ, 0x181f ;  /* 0x00181fff06027589 */ /* 0x000f6200000e0000 */
[C---:B------:R-:W-:Y:S01]  /*ba20*/  ISETP.GE.AND P1, PT, R215.reuse, c[0x0][0x1d4], PT ;  /* 0x00007500d7007a0c */ /* 0x040fe20003f26270 */
[----:B------:R-:W-:Y:S01]  /*ba30*/  IMAD.SHL.U32 R214, R214, 0x2, RZ ;  /* 0x00000002d6d67824 */ /* 0x000fe200078e00ff */
[----:B------:R-:W-:Y:S01]  /*ba40*/  IADD3 R10, R215, 0x40, RZ ;  /* 0x00000040d70a7810 */ /* 0x000fe20007ffe0ff */
[----:B------:R-:W-:Y:S01]  /*ba50*/  BSSY B0, `(.L_x_2358) ;  /* 0x0000030000007945 */ /* 0x000fe20003800000 */
[----:B------:R-:W-:-:S02]  /*ba60*/  ISETP.LT.OR P0, PT, R0, 0x1, P1 ;  /* 0x000000010000780c */ /* 0x000fc40000f01670 */
[----:B------:R-:W-:Y:S02]  /*ba70*/  ISETP.GE.AND P4, PT, R10, c[0x0][0x1d4], PT ;  /* 0x000075000a007a0c */ /* 0x000fe40003f86270 */
[----:B------:R-:W-:Y:S02]  /*ba80*/  IADD3 R10, R215, 0x80, RZ ;  /* 0x00000080d70a7810 */ /* 0x000fe40007ffe0ff */
[----:B------:R-:W-:Y:S02]  /*ba90*/  ISETP.GT.AND P5, PT, R121, 0x7f, PT ;  /* 0x0000007f7900780c */ /* 0x000fe40003fa4270 */
[----:B------:R-:W-:Y:S02]  /*baa0*/  ISETP.GE.AND P3, PT, R10, c[0x0][0x1d4], PT ;  /* 0x000075000a007a0c */ /* 0x000fe40003f66270 */
[----:B------:R-:W-:Y:S02]  /*bab0*/  IADD3 R10, R215, 0xc0, RZ ;  /* 0x000000c0d70a7810 */ /* 0x000fe40007ffe0ff */
[----:B------:R-:W-:-:S02]  /*bac0*/  LOP3.LUT R213, R213, 0xfffff7ff, RZ, 0xc0, !PT ;  /* 0xfffff7ffd5d57812 */ /* 0x000fc400078ec0ff */
[----:B------:R-:W-:Y:S01]  /*bad0*/  ISETP.GE.AND P2, PT, R10, c[0x0][0x1d4], PT ;  /* 0x000075000a007a0c */ /* 0x000fe20003f46270 */
[----:B--2-45:R-:W-:-:S04]  /*bae0*/  IMAD.WIDE R8, R215, 0x2, R2 ;  /* 0x00000002d7087825 */ /* 0x034fc800078e0202 */
[----:B------:R-:W-:Y:S01]  /*baf0*/  @P5 LOP3.LUT R213, R213, 0x800, RZ, 0xfc, !PT ;  /* 0x00000800d5d55812 */ /* 0x000fe200078efcff */
[----:B------:R-:W-:Y:S01]  /*bb00*/  @!PT LDS RZ, [RZ] ;  /* 0x00000000fffff984 */ /* 0x000fe20000000800 */
[----:B------:R-:W-:Y:S01]  /*bb10*/  @!PT LDS RZ, [RZ] ;  /* 0x00000000fffff984 */ /* 0x000fe20000000800 */
[----:B------:R2:W-:Y:S01]  /*bb20*/  LDGSTS.E.BYPASS.LTC128B.128 [R214+0x4080], [R8.64], !P0 ;  /* 0x0408000008d67fae */ /* 0x0005e2000c101d4a */
[----:B------:R-:W-:Y:S01]  /*bb30*/  ISETP.LT.OR P0, PT, R0, 0x1, P4 ;  /* 0x000000010000780c */ /* 0x000fe20002701670 */
[----:B--2---:R-:W-:-:S12]  /*bb40*/  IMAD.WIDE R8, R232, 0x2, R2 ;  /* 0x00000002e8087825 */ /* 0x004fd800078e0202 */
[----:B------:R2:W-:Y:S01]  /*bb50*/  LDGSTS.E.BYPASS.LTC128B.128 [R214+0x5880], [R8.64], !P0 ;  /* 0x0588000008d67fae */ /* 0x0005e2000c101d4a */
[----:B------:R-:W-:Y:S01]  /*bb60*/  ISETP.LT.OR P0, PT, R0, 0x1, P3 ;  /* 0x000000010000780c */ /* 0x000fe20001f01670 */
[----:B--2---:R-:W-:-:S04]  /*bb70*/  IMAD.WIDE R8, R231, 0x2, R2 ;  /* 0x00000002e7087825 */ /* 0x004fc800078e0202 */
[----:B------:R-:W-:-:S08]  /*bb80*/  IMAD.WIDE R2, R230, 0x2, R2 ;  /* 0x00000002e6027825 */ /* 0x000fd000078e0202 */
[----:B------:R2:W-:Y:S01]  /*bb90*/  LDGSTS.E.BYPASS.LTC128B.128 [R214+0x7080], [R8.64], !P0 ;  /* 0x0708000008d67fae */ /* 0x0005e2000c101d4a */
[----:B------:R-:W-:-:S13]  /*bba0*/  ISETP.LT.OR P0, PT, R0, 0x1, P2 ;  /* 0x000000010000780c */ /* 0x000fda0001701670 */
[----:B------:R4:W-:Y:S02]  /*bbb0*/  LDGSTS.E.BYPASS.LTC128B.128 [R214+0x8880], [R2.64], !P0 ;  /* 0x0888000002d67fae */ /* 0x0009e4000c101d4a */
[----:B----4-:R-:W-:Y:S01]  /*bbc0*/  SHF.R.S32.HI R2, RZ, 0x1f, R215 ;  /* 0x0000001fff027819 */ /* 0x010fe200000114d7 */
[----:B------:R-:W-:Y:S05]  /*bbd0*/  @P5 BRA `(.L_x_2359) ;  /* 0x0000017000005947 */ /* 0x000fea0003800000 */
[----:B--2---:R-:W-:Y:S05]  /*bbe0*/  BRA.DIV ~URZ, `(.L_x_2360) ;  /* 0x00014c827f007947 */ /* 0x004fea000b800000 */
[----:B------:R-:W2:Y:S04]  /*bbf0*/  SHFL.IDX PT, R4, R4, 0x1, 0x181f ;  /* 0x00381f0004047f89 */ /* 0x000ea800000e0000 */
[----:B------:R4:W3:Y:S02]  /*bc00*/  SHFL.IDX PT, R2, R6, 0x1, 0x181f ;  /* 0x00381f0006027f89 */ /* 0x0008e400000e0000 */
.L_x_2523:
[C---:B---3--:R-:W-:Y:S02]  /*bc10*/  LEA R14, P0, R232.reuse, R2, 0x1 ;  /* 0x00000002e80e7211 */ /* 0x048fe400078008ff */
[----:B------:R-:W-:Y:S02]  /*bc20*/  SHF.R.S32.HI R3, RZ, 0x1f, R215 ;  /* 0x0000001fff037819 */ /* 0x000fe400000114d7 */
[----:B--2---:R-:W-:-:S02]  /*bc30*/  LEA.HI.X R15, R232, R4, R244, 0x1, P0 ;  /* 0x00000004e80f7211 */ /* 0x004fc400000f0cf4 */
[----:B------:R-:W-:-:S04]  /*bc40*/  LEA R10, P0, R231, R2, 0x1 ;  /* 0x00000002e70a7211 */ /* 0x000fc800078008ff */
[----:B------:R-:W-:Y:S02]  /*bc50*/  LEA.HI.X R11, R231, R4, R243, 0x1, P0 ;  /* 0x00000004e70b7211 */ /* 0x000fe400000f0cf3 */
[----:B------:R-:W-:-:S04]  /*bc60*/  LEA R8, P0, R215, R2, 0x1 ;  /* 0x00000002d7087211 */ /* 0x000fc800078008ff */
[----:B------:R-:W-:Y:S02]  /*bc70*/  LEA.HI.X R9, R215, R4, R3, 0x1, P0 ;  /* 0x00000004d7097211 */ /* 0x000fe400000f0c03 */
[----:B------:R-:W-:-:S13]  /*bc80*/  ISETP.LT.OR P0, PT, R0, 0x21, P1 ;  /* 0x000000210000780c */ /* 0x000fda0000f01670 */
[----:B------:R-:W-:Y:S01]  /*bc90*/  @!PT LDS RZ, [RZ] ;  /* 0x00000000fffff984 */ /* 0x000fe20000000800 */
[----:B------:R-:W-:Y:S01]  /*bca0*/  @!PT LDS RZ, [RZ] ;  /* 0x00000000fffff984 */ /* 0x000fe20000000800 */
[----:B------:R-:W-:Y:S01]  /*bcb0*/  @!PT LDS RZ, [RZ] ;  /* 0x00000000fffff984 */ /* 0x000fe20000000800 */
[----:B------:R2:W-:Y:S01]  /*bcc0*/  LDGSTS.E.BYPASS.LTC128B.128 [R214+0x5080], [R8.64], !P0 ;  /* 0x0508000008d67fae */ /* 0x0005e2000c101d4a */
[----:B------:R-:W-:-:S04]  /*bcd0*/  LEA R2, P0, R230, R2, 0x1 ;  /* 0x00000002e6027211 */ /* 0x000fc800078008ff */
[----:B------:R-:W-:Y:S02]  /*bce0*/  LEA.HI.X R3, R230, R4, R242, 0x1, P0 ;  /* 0x00000004e6037211 */ /* 0x000fe400000f0cf2 */
[----:B------:R-:W-:-:S13]  /*bcf0*/  ISETP.LT.OR P0, PT, R0, 0x21, P4 ;  /* 0x000000210000780c */ /* 0x000fda0002701670 */
[----:B------:R2:W-:Y:S01]  /*bd00*/  LDGSTS.E.BYPASS.LTC128B.128 [R214+0x6880], [R14.64], !P0 ;  /* 0x068800000ed67fae */ /* 0x0005e2000c101d4a */
[----:B------:R-:W-:-:S13]  /*bd10*/  ISETP.LT.OR P0, PT, R0, 0x21, P3 ;  /* 0x000000210000780c */ /* 0x000fda0001f01670 */
[----:B------:R2:W-:Y:S01]  /*bd20*/  LDGSTS.E.BYPASS.LTC128B.128 [R214+0x8080], [R10.64], !P0 ;  /* 0x080800000ad67fae */ /* 0x0005e2000c101d4a */
[----:B------:R-:W-:-:S13]  /*bd30*/  ISETP.LT.OR P0, PT, R0, 0x21, P2 ;  /* 0x000000210000780c */ /* 0x000fda0001701670 */
[----:B------:R2:W-:Y:S02]  /*bd40*/  LDGSTS.E.BYPASS.LTC128B.128 [R214+0x9880], [R2.64], !P0 ;  /* 0x0988000002d67fae */ /* 0x0005e4000c101d4a */
.L_x_2359:
[----:B--2---:R-:W-:Y:S05]  /*bd50*/  BSYNC B0 ;  /* 0x0000000000007941 */ /* 0x004fea0003800000 */
.L_x_2358:
[----:B------:R-:W-:Y:S01]  /*bd60*/  LOP3.LUT P0, RZ, R146, 0x4, RZ, 0xc0, !PT ;  /* 0x0000000492ff7812 */ /* 0x000fe2000780c0ff */
[----:B------:R-:W0:Y:S01]  /*bd70*/  LDGDEPBAR ;  /* 0x00000000000079af */ /* 0x000e220000000000 */
[----:B------:R-:W-:Y:S01]  /*bd80*/  MOV R0, 0x40 ;  /* 0x0000004000007802 */ /* 0x000fe20000000f00 */
[----:B------:R-:W-:Y:S01]  /*bd90*/  WARPSYNC 0xffffffff ;  /* 0xffffffff00007948 */ /* 0x000fe20003800000 */
[----:B-1-3--:R-:W-:Y:S01]  /*bda0*/  HMMA.16816.F32 R24, R16, R36, RZ ;  /* 0x000000241018723c */ /* 0x00afe200000018ff */
[----:B------:R-:W-:Y:S01]  /*bdb0*/  LDSM.16.M88.4 R8, [R200] ;  /* 0x00000000c808783b */ /* 0x000fe20000000200 */
[----:B------:R-:W-:Y:S01]  /*bdc0*/  SEL R0, R0, 0xffffffc0, !P0 ;  /* 0xffffffc000007807 */ /* 0x000fe20004000000 */
[----:B------:R-:W-:Y:S01]  /*bdd0*/  BSSY B1, `(.L_x_2361) ;  /* 0x0000135000017945 */ /* 0x000fe20003800000 */
[----:B------:R-:W-:Y:S01]  /*bde0*/  ISETP.GT.AND P0, PT, R137, R246, PT ;  /* 0x000000f68900720c */ /* 0x000fe20003f04270 */
[----:B------:R-:W-:Y:S01]  /*bdf0*/  LDSM.16.M88.4 R76, [R201+0x1800] ;  /* 0x00180000c94c783b */ /* 0x000fe20000000200 */
[----:B------:R-:W-:-:S02]  /*be00*/  IADD3 R147, R192, R0, RZ ;  /* 0x00000000c0937210 */ /* 0x000fc40007ffe0ff */
[C---:B------:R-:W-:Y:S01]  /*be10*/  HMMA.16816.F32 R36, R16.reuse, R38, RZ ;  /* 0x000000261024723c */ /* 0x040fe200000018ff */
[C---:B------:R-:W-:Y:S01]  /*be20*/  IADD3 R15, R201.reuse, R0, RZ ;  /* 0x00000000c90f7210 */ /* 0x040fe20007ffe0ff */
[----:B------:R-:W-:Y:S01]  /*be30*/  LDSM.16.M88.4 R80, [R192+0x3000] ;  /* 0x00300000c050783b */ /* 0x000fe20000000200 */
[C---:B------:R-:W-:Y:S02]  /*be40*/  IADD3 R210, R201.reuse, 0x4800, RZ ;  /* 0x00004800c9d27810 */ /* 0x040fe40007ffe0ff */
[C---:B------:R-:W-:Y:S01]  /*be50*/  IADD3 R209, R201.reuse, 0x5800, RZ ;  /* 0x00005800c9d17810 */ /* 0x040fe20007ffe0ff */
[----:B------:R-:W1:Y:S01]  /*be60*/  LDSM.16.M88.4 R48, [R147] ;  /* 0x000000009330783b */ /* 0x000e620000000200 */
[C---:B------:R-:W-:Y:S01]  /*be70*/  IADD3 R208, R201.reuse, 0x5000, RZ ;  /* 0x00005000c9d07810 */ /* 0x040fe20007ffe0ff */
[----:B------:R-:W-:Y:S01]  /*be80*/  HMMA.16816.F32 R32, R16, R40, RZ ;  /* 0x000000281020723c */ /* 0x000fe200000018ff */
[C---:B------:R-:W-:Y:S01]  /*be90*/  IADD3 R207, R201.reuse, 0x3000, RZ ;  /* 0x00003000c9cf7810 */ /* 0x040fe20007ffe0ff */
[----:B------:R-:W2:Y:S01]  /*bea0*/  LDSM.16.M88.4 R52, [R147+0x800] ;  /* 0x000800009334783b */ /* 0x000ea20000000200 */
[----:B------:R-:W-:-:S02]  /*beb0*/  IADD3 R206, R201, 0x4000, RZ ;  /* 0x00004000c9ce7810 */ /* 0x000fc40007ffe0ff */
[C---:B------:R-:W-:Y:S01]  /*bec0*/  IADD3 R205, R201.reuse, 0x3800, RZ ;  /* 0x00003800c9cd7810 */ /* 0x040fe20007ffe0ff */
[----:B------:R-:W3:Y:S01]  /*bed0*/  LDSM.16.M88.4 R60, [R147+0x1000] ;  /* 0x00100000933c783b */ /* 0x000ee20000000200 */
[C---:B------:R-:W-:Y:S01]  /*bee0*/  IADD3 R204, R201.reuse, 0x1800, RZ ;  /* 0x00001800c9cc7810 */ /* 0x040fe20007ffe0ff */
[----:B------:R-:W-:Y:S01]  /*bef0*/  HMMA.16816.F32 R40, R16, R42, RZ ;  /* 0x0000002a1028723c */ /* 0x000fe200000018ff */
[C---:B------:R-:W-:Y:S01]  /*bf00*/  IADD3 R203, R201.reuse, 0x2800, RZ ;  /* 0x00002800c9cb7810 */ /* 0x040fe20007ffe0ff */
[----:B------:R-:W-:Y:S01]  /*bf10*/  LDSM.16.M88.4 R68, [R15] ;  /* 0x000000000f44783b */ /* 0x000fe20000000200 */
[----:B------:R-:W-:-:S03]  /*bf20*/  IADD3 R202, R201, 0x2000, RZ ;  /* 0x00002000c9ca7810 */ /* 0x000fc60007ffe0ff */
[----:B------:R-:W-:Y:S02]  /*bf30*/  LDSM.16.M88.4 R84, [R147+0x1800] ;  /* 0x001800009354783b */ /* 0x000fe40000000200 */
[C---:B------:R-:W-:Y:S08]  /*bf40*/  HMMA.16816.F32 R44, R16.reuse, R28, RZ ;  /* 0x0000001c102c723c */ /* 0x040ff000000018ff */
[----:B------:R-:W-:Y:S01]  /*bf50*/  HMMA.16816.F32 R28, R16, R30, RZ ;  /* 0x0000001e101c723c */ /* 0x000fe200000018ff */
[----:B------:R-:W5:Y:S07]  /*bf60*/  LDSM.16.M88.4 R16, [R199] ;  /* 0x00000000c710783b */ /* 0x000f6e0000000200 */
[C---:B------:R-:W-:Y:S08]  /*bf70*/  HMMA.16816.F32 R24, R20.reuse, R56, R24 ;  /* 0x000000381418723c */ /* 0x040ff00000001818 */
[C---:B------:R-:W-:Y:S01]  /*bf80*/  HMMA.16816.F32 R36, R20.reuse, R58, R36 ;  /* 0x0000003a1424723c */ /* 0x040fe20000001824 */
[----:B------:R-:W4:Y:S07]  /*bf90*/  LDSM.16.M88.4 R56, [R15+0x800] ;  /* 0x000800000f38783b */ /* 0x000f2e0000000200 */
[C---:B------:R-:W-:Y:S08]  /*bfa0*/  HMMA.16816.F32 R32, R20.reuse, R64, R32 ;  /* 0x000000401420723c */ /* 0x040ff00000001820 */
[C---:B------:R-:W-:Y:S01]  /*bfb0*/  HMMA.16816.F32 R40, R20.reuse, R66, R40 ;  /* 0x000000421428723c */ /* 0x040fe20000001828 */
[----:B------:R-:W3:Y:S07]  /*bfc0*/  LDSM.16.M88.4 R64, [R15+0x1000] ;  /* 0x001000000f40783b */ /* 0x000eee0000000200 */
[C---:B------:R-:W-:Y:S08]  /*bfd0*/  HMMA.16816.F32 R44, R20.reuse, R72, R44 ;  /* 0x00000048142c723c */ /* 0x040ff0000000182c */
[----:B------:R-:W-:Y:S01]  /*bfe0*/  HMMA.16816.F32 R28, R20, R74, R28 ;  /* 0x0000004a141c723c */ /* 0x000fe2000000181c */
[----:B------:R-:W-:Y:S07]  /*bff0*/  LDSM.16.M88.4 R72, [R192+0x1800] ;  /* 0x00180000c048783b */ /* 0x000fee0000000200 */
[C---:B-1----:R-:W-:Y:S01]  /*c000*/  HMMA.16816.F32 R20, R8.reuse, R48, R24 ;  /* 0x000000300814723c */ /* 0x042fe20000001818 */
[----:B------:R-:W1:Y:S07]  /*c010*/  LDSM.16.M88.4 R24, [R197+0x4000] ;  /* 0x00400000c518783b */ /* 0x000e6e0000000200 */
[C---:B------:R-:W-:Y:S08]  /*c020*/  HMMA.16816.F32 R48, R8.reuse, R50, R36 ;  /* 0x000000320830723c */ /* 0x040ff00000001824 */
[C---:B--2---:R-:W-:Y:S08]  /*c030*/  HMMA.16816.F32 R32, R8.reuse, R52, R32 ;  /* 0x000000340820723c */ /* 0x044ff00000001820 */
[C---:B------:R-:W-:Y:S01]  /*c040*/  HMMA.16816.F32 R40, R8.reuse, R54, R40 ;  /* 0x000000360828723c */ /* 0x040fe20000001828 */
[----:B------:R-:W2:Y:S07]  /*c050*/  LDSM.16.M88.4 R52, [R192+0x2000] ;  /* 0x00200000c034783b */ /* 0x000eae0000000200 */
[C---:B---3--:R-:W-:Y:S08]  /*c060*/  HMMA.16816.F32 R44, R8.reuse, R60, R44 ;  /* 0x0000003c082c723c */ /* 0x048ff0000000182c */
[----:B------:R-:W-:Y:S01]  /*c070*/  HMMA.16816.F32 R28, R8, R62, R28 ;  /* 0x0000003e081c723c */ /* 0x000fe2000000181c */
[----:B------:R-:W3:Y:S04]  /*c080*/  LDSM.16.M88.4 R60, [R192+0x2800] ;  /* 0x00280000c03c783b */ /* 0x000ee80000000200 */
[----:B------:R-:W1:Y:S03]  /*c090*/  LDSM.16.M88.4 R8, [R198+0x4000] ;  /* 0x00400000c608783b */ /* 0x000e660000000200 */
[C---:B-----5:R-:W-:Y:S08]  /*c0a0*/  HMMA.16816.F32 R20, R16.reuse, R68, R20 ;  /* 0x000000441014723c */ /* 0x060ff00000001814 */
[C---:B------:R-:W-:Y:S01]  /*c0b0*/  HMMA.16816.F32 R48, R16.reuse, R70, R48 ;  /* 0x000000461030723c */ /* 0x040fe20000001830 */
[----:B------:R-:W-:Y:S07]  /*c0c0*/  LDSM.16.M88.4 R68, [R201+0x2800] ;  /* 0x00280000c944783b */ /* 0x000fee0000000200 */
[C---:B----4-:R-:W-:Y:S08]  /*c0d0*/  HMMA.16816.F32 R36, R16.reuse, R56, R32 ;  /* 0x000000381024723c */ /* 0x050ff00000001820 */
[C---:B------:R-:W-:Y:S01]  /*c0e0*/  HMMA.16816.F32 R32, R16.reuse, R58, R40 ;  /* 0x0000003a1020723c */ /* 0x040fe20000001828 */
[----:B------:R-:W4:Y:S07]  /*c0f0*/  LDSM.16.M88.4 R56, [R201+0x2000] ;  /* 0x00200000c938783b */ /* 0x000f2e0000000200 */
[C---:B------:R-:W-:Y:S08]  /*c100*/  HMMA.16816.F32 R44, R16.reuse, R64, R44 ;  /* 0x00000040102c723c */ /* 0x040ff0000000182c */
[----:B------:R-:W-:Y:S01]  /*c110*/  HMMA.16816.F32 R28, R16, R66, R28 ;  /* 0x00000042101c723c */ /* 0x000fe2000000181c */
[----:B------:R-:W-:Y:S07]  /*c120*/  LDSM.16.M88.4 R64, [R147+0x2800] ;  /* 0x002800009340783b */ /* 0x000fee0000000200 */
        /* <DEDUP_REMOVED lines=8> */
[----:B------:R-:W-:Y:S01]  /*c1b0*/  HMMA.16816.F32 R28, R24, R62, R28 ;  /* 0x0000003e181c723c */ /* 0x000fe2000000181c */
[----:B------:R-:W3:Y:S04]  /*c1c0*/  LDSM.16.M88.4 R24, [R199+0x4000] ;  /* 0x00400000c718783b */ /* 0x000ee80000000200 */
[----:B------:R-:W5:Y:S03]  /*c1d0*/  LDSM.16.M88.4 R60, [R15+0x2000] ;  /* 0x002000000f3c783b */ /* 0x000f660000000200 */
[C---:B------:R-:W-:Y:S08]  /*c1e0*/  HMMA.16816.F32 R16, R8.reuse, R76, R16 ;  /* 0x0000004c0810723c */ /* 0x040ff00000001810 */
[C---:B------:R-:W-:Y:S01]  /*c1f0*/  HMMA.16816.F32 R48, R8.reuse, R78, R48 ;  /* 0x0000004e0830723c */ /* 0x040fe20000001830 */
[----:B------:R-:W-:Y:S07]  /*c200*/  LDSM.16.M88.4 R76, [R201+0x3000] ;  /* 0x00300000c94c783b */ /* 0x000fee0000000200 */
[C---:B----4-:R-:W-:Y:S08]  /*c210*/  HMMA.16816.F32 R44, R8.reuse, R56, R40 ;  /* 0x00000038082c723c */ /* 0x050ff00000001828 */
[C---:B------:R-:W-:Y:S08]  /*c220*/  HMMA.16816.F32 R40, R8.reuse, R58, R36 ;  /* 0x0000003a0828723c */ /* 0x040ff00000001824 */
[C---:B------:R-:W-:Y:S08]  /*c230*/  HMMA.16816.F32 R36, R8.reuse, R68, R32 ;  /* 0x000000440824723c */ /* 0x040ff00000001820 */
[----:B------:R-:W-:Y:S01]  /*c240*/  HMMA.16816.F32 R28, R8, R70, R28 ;  /* 0x00000046081c723c */ /* 0x000fe2000000181c */
[----:B------:R-:W4:Y:S07]  /*c250*/  LDSM.16.M88.4 R68, [R15+0x2800] ;  /* 0x002800000f44783b */ /* 0x000f2e0000000200 */
[C---:B-1----:R-:W-:Y:S01]  /*c260*/  HMMA.16816.F32 R8, R20.reuse, R84, R16 ;  /* 0x000000541408723c */ /* 0x042fe20000001810 */
[----:B------:R-:W1:Y:S07]  /*c270*/  LDSM.16.M88.4 R16, [R197+0x8000] ;  /* 0x00800000c510783b */ /* 0x000e6e0000000200 */
[C---:B------:R-:W-:Y:S01]  /*c280*/  HMMA.16816.F32 R32, R20.reuse, R86, R48 ;  /* 0x000000561420723c */ /* 0x040fe20000001830 */
[----:B------:R-:W1:Y:S04]  /*c290*/  LDSM.16.M88.4 R48, [R192+0x3800] ;  /* 0x00380000c030783b */ /* 0x000e680000000200 */
[----:B------:R-:W-:Y:S03]  /*c2a0*/  LDSM.16.M88.4 R84, [R147+0x4000] ;  /* 0x004000009354783b */ /* 0x000fe60000000200 */
[C---:B--2---:R-:W-:Y:S08]  /*c2b0*/  HMMA.16816.F32 R44, R20.reuse, R52, R44 ;  /* 0x00000034142c723c */ /* 0x044ff0000000182c */
[C---:B------:R-:W-:Y:S08]  /*c2c0*/  HMMA.16816.F32 R40, R20.reuse, R54, R40 ;  /* 0x000000361428723c */ /* 0x040ff00000001828 */
[C---:B------:R-:W-:Y:S08]  /*c2d0*/  HMMA.16816.F32 R36, R20.reuse, R64, R36 ;  /* 0x000000401424723c */ /* 0x040ff00000001824 */
[----:B------:R-:W-:Y:S01]  /*c2e0*/  HMMA.16816.F32 R28, R20, R66, R28 ;  /* 0x00000042141c723c */ /* 0x000fe2000000181c */
[----:B------:R-:W2:Y:S07]  /*c2f0*/  LDSM.16.M88.4 R64, [R192+0x4000] ;  /* 0x00400000c040783b */ /* 0x000eae0000000200 */
[C---:B---3--:R-:W-:Y:S01]  /*c300*/  HMMA.16816.F32 R20, R24.reuse, R72, R8 ;  /* 0x000000481814723c */ /* 0x048fe20000001808 */
[----:B------:R-:W3:Y:S07]  /*c310*/  LDSM.16.M88.4 R8, [R198+0x8000] ;  /* 0x00800000c608783b */ /* 0x000eee0000000200 */
[C---:B------:R-:W-:Y:S01]  /*c320*/  HMMA.16816.F32 R32, R24.reuse, R74, R32 ;  /* 0x0000004a1820723c */ /* 0x040fe20000001820 */
[----:B------:R-:W-:Y:S07]  /*c330*/  LDSM.16.M88.4 R72, [R201+0x4000] ;  /* 0x00400000c948783b */ /* 0x000fee0000000200 */
[C---:B-----5:R-:W-:Y:S08]  /*c340*/  HMMA.16816.F32 R56, R24.reuse, R60, R44 ;  /* 0x0000003c1838723c */ /* 0x060ff0000000182c */
[C---:B------:R-:W-:Y:S01]  /*c350*/  HMMA.16816.F32 R40, R24.reuse, R62, R40 ;  /* 0x0000003e1828723c */ /* 0x040fe20000001828 */
[----:B------:R-:W5:Y:S07]  /*c360*/  LDSM.16.M88.4 R60, [R201+0x3800] ;  /* 0x00380000c93c783b */ /* 0x000f6e0000000200 */
[C---:B----4-:R-:W-:Y:S08]  /*c370*/  HMMA.16816.F32 R36, R24.reuse, R68, R36 ;  /* 0x000000441824723c */ /* 0x050ff00000001824 */
[----:B------:R-:W-:Y:S01]  /*c380*/  HMMA.16816.F32 R28, R24, R70, R28 ;  /* 0x00000046181c723c */ /* 0x000fe2000000181c */
[----:B------:R-:W-:Y:S07]  /*c390*/  LDSM.16.M88.4 R68, [R15+0x3000] ;  /* 0x003000000f44783b */ /* 0x000fee0000000200 */
[C---:B-1----:R-:W-:Y:S08]  /*c3a0*/  HMMA.16816.F32 R20, R16.reuse, R80, R20 ;  /* 0x000000501014723c */ /* 0x042ff00000001814 */
[C---:B------:R-:W-:Y:S01]  /*c3b0*/  HMMA.16816.F32 R24, R16.reuse, R82, R32 ;  /* 0x000000521018723c */ /* 0x040fe20000001820 */
[----:B------:R-:W-:Y:S04]  /*c3c0*/  LDSM.16.M88.4 R32, [R200+0x8000] ;  /* 0x00800000c820783b */ /* 0x000fe80000000200 */
[----:B------:R-:W1:Y:S03]  /*c3d0*/  LDSM.16.M88.4 R80, [R147+0x3000] ;  /* 0x003000009350783b */ /* 0x000e660000000200 */
[C---:B------:R-:W-:Y:S08]  /*c3e0*/  HMMA.16816.F32 R56, R16.reuse, R48, R56 ;  /* 0x000000301038723c */ /* 0x040ff00000001838 */
[C---:B------:R-:W-:Y:S08]  /*c3f0*/  HMMA.16816.F32 R48, R16.reuse, R50, R40 ;  /* 0x000000321030723c */ /* 0x040ff00000001828 */
[C---:B--2---:R-:W-:Y:S08]  /*c400*/  HMMA.16816.F32 R52, R16.reuse, R64, R36 ;  /* 0x000000401034723c */ /* 0x044ff00000001824 */
[----:B------:R-:W-:Y:S01]  /*c410*/  HMMA.16816.F32 R44, R16, R66, R28 ;  /* 0x00000042102c723c */ /* 0x000fe2000000181c */
[----:B------:R-:W2:Y:S04]  /*c420*/  LDSM.16.M88.4 R28, [R199+0x8000] ;  /* 0x00800000c71c783b */ /* 0x000ea80000000200 */
[----:B------:R-:W-:Y:S03]  /*c430*/  LDSM.16.M88.4 R64, [R192+0x4800] ;  /* 0x00480000c040783b */ /* 0x000fe60000000200 */
[C---:B---3--:R-:W-:Y:S01]  /*c440*/  HMMA.16816.F32 R16, R8.reuse, R76, R20 ;  /* 0x0000004c0810723c */ /* 0x048fe20000001814 */
[----:B------:R-:W3:Y:S07]  /*c450*/  LDSM.16.M88.4 R20, [R147+0x3800] ;  /* 0x003800009314783b */ /* 0x000eee0000000200 */
[C---:B------:R-:W-:Y:S01]  /*c460*/  HMMA.16816.F32 R36, R8.reuse, R78, R24 ;  /* 0x0000004e0824723c */ /* 0x040fe20000001818 */
[----:B------:R-:W4:Y:S04]  /*c470*/  LDSM.16.M88.4 R24, [R197+0xc000] ;  /* 0x00c00000c518783b */ /* 0x000f280000000200 */
[----:B------:R-:W-:Y:S03]  /*c480*/  LDSM.16.M88.4 R76, [R15+0x4800] ;  /* 0x004800000f4c783b */ /* 0x000fe60000000200 */
[----:B-----5:R-:W-:Y:S01]  /*c490*/  HMMA.16816.F32 R40, R8, R60, R56 ;  /* 0x0000003c0828723c */ /* 0x020fe20000001838 */
[----:B------:R-:W5:Y:S07]  /*c4a0*/  LDSM.16.M88.4 R56, [R15+0x3800] ;  /* 0x003800000f38783b */ /* 0x000f6e0000000200 */
[C---:B-1----:R-:W-:Y:S08]  /*c4b0*/  HMMA.16816.F32 R16, R32.reuse, R80, R16 ;  /* 0x000000502010723c */ /* 0x042ff00000001810 */
[----:B------:R-:W-:Y:S01]  /*c4c0*/  HMMA.16816.F32 R36, R32, R82, R36 ;  /* 0x000000522024723c */ /* 0x000fe20000001824 */
[----:B------:R-:W-:Y:S07]  /*c4d0*/  LDSM.16.M88.4 R80, [R192+0x5800] ;  /* 0x00580000c050783b */ /* 0x000fee0000000200 */
[C---:B------:R-:W-:Y:S08]  /*c4e0*/  HMMA.16816.F32 R48, R8.reuse, R62, R48 ;  /* 0x0000003e0830723c */ /* 0x040ff00000001830 */
[C---:B------:R-:W-:Y:S08]  /*c4f0*/  HMMA.16816.F32 R52, R8.reuse, R72, R52 ;  /* 0x000000480834723c */ /* 0x040ff00000001834 */
[----:B------:R-:W-:Y:S01]  /*c500*/  HMMA.16816.F32 R92, R8, R74, R44 ;  /* 0x0000004a085c723c */ /* 0x000fe2000000182c */
[----:B------:R-:W-:Y:S07]  /*c510*/  LDSM.16.M88.4 R72, [R192+0x5000] ;  /* 0x00500000c048783b */ /* 0x000fee0000000200 */
[----:B--2---:R-:W-:Y:S01]  /*c520*/  HMMA.16816.F32 R8, R28, R68, R16 ;  /* 0x000000441c08723c */ /* 0x004fe20000001810 */
[----:B------:R-:W-:Y:S07]  /*c530*/  LDSM.16.M88.4 R16, [R200+0xc000] ;  /* 0x00c00000c810783b */ /* 0x000fee0000000200 */
[----:B---3--:R-:W-:Y:S08]  /*c540*/  HMMA.16816.F32 R40, R32, R20, R40 ;  /* 0x000000142028723c */ /* 0x008ff00000001828 */
[----:B------:R-:W-:Y:S01]  /*c550*/  HMMA.16816.F32 R36, R28, R70, R36 ;  /* 0x000000461c24723c */ /* 0x000fe20000001824 */
[----:B------:R-:W-:Y:S07]  /*c560*/  LDSM.16.M88.4 R68, [R201+0x5000] ;  /* 0x00500000c944783b */ /* 0x000fee0000000200 */
[C---:B------:R-:W-:Y:S01]  /*c570*/  HMMA.16816.F32 R48, R32.reuse, R22, R48 ;  /* 0x000000162030723c */ /* 0x040fe20000001830 */
[----:B------:R-:W-:Y:S07]  /*c580*/  LDSM.16.M88.4 R20, [R198+0xc000] ;  /* 0x00c00000c614783b */ /* 0x000fee0000000200 */
[----:B------:R-:W-:Y:S01]  /*c590*/  HMMA.16816.F32 R88, R32, R84, R52 ;  /* 0x000000542058723c */ /* 0x000fe20000001834 */
[----:B------:R-:W1:Y:S07]  /*c5a0*/  LDSM.16.M88.4 R52, [R201+0x4800] ;  /* 0x00480000c934783b */ /* 0x000e6e0000000200 */
[----:B----4-:R-:W-:Y:S08]  /*c5b0*/  HMMA.16816.F32 R8, R24, R64, R8 ;  /* 0x000000401808723c */ /* 0x010ff00000001808 */
[----:B-----5:R-:W-:Y:S08]  /*c5c0*/  HMMA.16816.F32 R44, R28, R56, R40 ;  /* 0x000000381c2c723c */ /* 0x020ff00000001828 */
[----:B------:R-:W-:Y:S01]  /*c5d0*/  HMMA.16816.F32 R40, R24, R66, R36 ;  /* 0x000000421828723c */ /* 0x000fe20000001824 */
[----:B------:R-:W2:Y:S07]  /*c5e0*/  LDSM.16.M88.4 R64, [R15+0x4000] ;  /* 0x004000000f40783b */ /* 0x000eae0000000200 */
[----:B------:R-:W-:Y:S01]  /*c5f0*/  HMMA.16816.F32 R60, R28, R58, R48 ;  /* 0x0000003a1c3c723c */ /* 0x000fe20000001830 */
[----:B------:R-:W3:Y:S07]  /*c600*/  LDSM.16.M88.4 R56, [R147+0x4800] ;  /* 0x004800009338783b */ /* 0x000eee0000000200 */
[----:B------:R-:W-:Y:S01]  /*c610*/  HMMA.16816.F32 R32, R32, R86, R92 ;  /* 0x000000562020723c */ /* 0x000fe2000000185c */
[----:B------:R-:W-:Y:S07]  /*c620*/  LDSM.16.M88.4 R84, [R147+0x5000] ;  /* 0x005000009354783b */ /* 0x000fee0000000200 */
[----:B-1----:R-:W-:Y:S01]  /*c630*/  HMMA.16816.F32 R36, R20, R52, R8 ;  /* 0x000000341424723c */ /* 0x002fe20000001808 */
[----:B------:R-:W1:Y:S07]  /*c640*/  LDSM.16.M88.4 R8, [R199+0xc000] ;  /* 0x00c00000c708783b */ /* 0x000e6e0000000200 */
[----:B------:R-:W-:Y:S08]  /*c650*/  HMMA.16816.F32 R48, R24, R72, R44 ;  /* 0x000000481830723c */ /* 0x000ff0000000182c */
[----:B------:R-:W-:Y:S08]  /*c660*/  HMMA.16816.F32 R44, R20, R54, R40 ;  /* 0x00000036142c723c */ /* 0x000ff00000001828 */
[C---:B--2---:R-:W-:Y:S08]  /*c670*/  HMMA.16816.F32 R40, R28.reuse, R64, R88 ;  /* 0x000000401c28723c */ /* 0x044ff00000001858 */
[----:B------:R-:W-:Y:S08]  /*c680*/  HMMA.16816.F32 R28, R28, R66, R32 ;  /* 0x000000421c1c723c */ /* 0x000ff00000001820 */
[----:B---3--:R-:W-:Y:S08]  /*c690*/  HMMA.16816.F32 R36, R16, R56, R36 ;  /* 0x000000381024723c */ /* 0x008ff00000001824 */
[----:B------:R-:W-:Y:S01]  /*c6a0*/  HMMA.16816.F32 R52, R24, R74, R60 ;  /* 0x0000004a1834723c */ /* 0x000fe2000000183c */
[----:B------:R-:W2:Y:S04]  /*c6b0*/  LDSM.16.M88.4 R72, [R201+0x5800] ;  /* 0x00580000c948783b */ /* 0x000ea80000000200 */
[----:B------:R-:W3:Y:S03]  /*c6c0*/  LDSM.16.M88.4 R60, [R15+0x5000] ;  /* 0x005000000f3c783b */ /* 0x000ee60000000200 */
[----:B------:R-:W-:Y:S08]  /*c6d0*/  HMMA.16816.F32 R48, R20, R68, R48 ;  /* 0x000000441430723c */ /* 0x000ff00000001830 */
[C---:B------:R-:W-:Y:S08]  /*c6e0*/  HMMA.16816.F32 R32, R24.reuse, R80, R40 ;  /* 0x000000501820723c */ /* 0x040ff00000001828 */
[----:B------:R-:W-:Y:S08]  /*c6f0*/  HMMA.16816.F32 R24, R24, R82, R28 ;  /* 0x000000521818723c */ /* 0x000ff0000000181c */
[----:B------:R-:W-:Y:S08]  /*c700*/  HMMA.16816.F32 R44, R16, R58, R44 ;  /* 0x0000003a102c723c */ /* 0x000ff0000000182c */
[----:B-1----:R-:W-:Y:S08]  /*c710*/  HMMA.16816.F32 R56, R8, R76, R36 ;  /* 0x0000004c0838723c */ /* 0x002ff00000001824 */
[----:B------:R-:W-:Y:S08]  /*c720*/  HMMA.16816.F32 R36, R20, R70, R52 ;  /* 0x000000461424723c */ /* 0x000ff00000001834 */
[----:B------:R-:W-:Y:S01]  /*c730*/  HMMA.16816.F32 R40, R16, R84, R48 ;  /* 0x000000541028723c */ /* 0x000fe20000001830 */
[----:B------:R-:W1:Y:S07]  /*c740*/  LDSM.16.M88.4 R48, [R147+0x5800] ;  /* 0x005800009330783b */ /* 0x000e6e0000000200 */
[----:B--2---:R-:W-:Y:S01]  /*c750*/  HMMA.16816.F32 R28, R20, R72, R32 ;  /* 0x00000048141c723c */ /* 0x004fe20000001820 */
[----:B------:R-:W-:-:S02]  /*c760*/  FMUL.FTZ R56, R56, c[0x0][0x320] ;  /* 0x0000c80038387a20 */ /* 0x000fc40000410000 */
[----:B------:R-:W-:Y:S02]  /*c770*/  FMUL.FTZ R57, R57, c[0x0][0x320] ;  /* 0x0000c80039397a20 */ /* 0x000fe40000410000 */
[----:B------:R-:W-:Y:S02]  /*c780*/  FMUL.FTZ R58, R58, c[0x0][0x320] ;  /* 0x0000c8003a3a7a20 */ /* 0x000fe40000410000 */
[----:B------:R-:W-:Y:S01]  /*c790*/  FMUL.FTZ R59, R59, c[0x0][0x320] ;  /* 0x0000c8003b3b7a20 */ /* 0x000fe20000410000 */
[----:B------:R-:W-:Y:S01]  /*c7a0*/  HMMA.16816.F32 R20, R20, R74, R24 ;  /* 0x0000004a1414723c */ /* 0x000fe20000001818 */
[----:B------:R-:W2:Y:S07]  /*c7b0*/  MUFU.TANH R56, R56 ;  /* 0x0000003800387308 */ /* 0x000eae0000002400 */
[----:B------:R-:W-:Y:S01]  /*c7c0*/  HMMA.16816.F32 R32, R16, R86, R36 ;  /* 0x000000561020723c */ /* 0x000fe20000001824 */
[----:B------:R-:W4:Y:S07]  /*c7d0*/  MUFU.TANH R57, R57 ;  /* 0x0000003900397308 */ /* 0x000f2e0000002400 */
[----:B---3--:R-:W-:Y:S01]  /*c7e0*/  HMMA.16816.F32 R36, R8, R60, R40 ;  /* 0x0000003c0824723c */ /* 0x008fe20000001828 */
[----:B------:R-:W3:Y:S01]  /*c7f0*/  LDSM.16.M88.4 R40, [R15+0x5800] ;  /* 0x005800000f28783b */ /* 0x000ee20000000200 */
[----:B------:R-:W2:Y:S01]  /*c800*/  MUFU.TANH R58, R58 ;  /* 0x0000003a003a7308 */ /* 0x000ea20000002400 */
[----:B------:R-:W-:-:S05]  /*c810*/  DEPBAR.LE SB0, 0x0 ;  /* 0x000080000000791a */ /* 0x000fca0000000000 */
[----:B------:R-:W-:Y:S02]  /*c820*/  HMMA.16816.F32 R44, R8, R78, R44 ;  /* 0x0000004e082c723c */ /* 0x000fe4000000182c */
[----:B------:R-:W2:Y:S06]  /*c830*/  MUFU.TANH R59, R59 ;  /* 0x0000003b003b7308 */ /* 0x000eac0000002400 */
[C---:B-1----:R-:W-:Y:S08]  /*c840*/  HMMA.16816.F32 R24, R16.reuse, R48, R28 ;  /* 0x000000301018723c */ /* 0x042ff0000000181c */
[----:B------:R-:W-:Y:S01]  /*c850*/  HMMA.16816.F32 R16, R16, R50, R20 ;  /* 0x000000321010723c */ /* 0x000fe20000001814 */
        /* <DEDUP_REMOVED lines=10> */
[C---:B---3--:R-:W-:Y:S02]  /*c900*/  HMMA.16816.F32 R20, R8.reuse, R40, R24 ;  /* 0x000000280814723c */ /* 0x048fe40000001818 */
[----:B------:R3:W1:Y:S06]  /*c910*/  MUFU.TANH R52, R44 ;  /* 0x0000002c00347308 */ /* 0x00066c0000002400 */
[----:B------:R-:W-:Y:S02]  /*c920*/  HMMA.16816.F32 R8, R8, R42, R16 ;  /* 0x0000002a0808723c */ /* 0x000fe40000001810 */
[----:B------:R3:W1:Y:S06]  /*c930*/  MUFU.TANH R44, R36 ;  /* 0x00000024002c7308 */ /* 0x00066c0000002400 */
        /* <DEDUP_REMOVED lines=12> */
[----:B------:R3:W1:Y:S01]  /*ca00*/  MUFU.TANH R28, R29 ;  /* 0x0000001d001c7308 */ /* 0x0006620000002400 */
[----:B------:R-:W-:Y:S02]  /*ca10*/  FMUL.FTZ R10, R10, c[0x0][0x320] ;  /* 0x0000c8000a0a7a20 */ /* 0x000fe40000410000 */
[----:B------:R-:W-:-:S05]  /*ca20*/  FMUL.FTZ R11, R11, c[0x0][0x320] ;  /* 0x0000c8000b0b7a20 */ /* 0x000fca0000410000 */
[----:B------:R3:W1:Y:S08]  /*ca30*/  MUFU.TANH R36, R30 ;  /* 0x0000001e00247308 */ /* 0x0006700000002400 */
[----:B------:R-:W1:Y:S08]  /*ca40*/  MUFU.TANH R46, R46 ;  /* 0x0000002e002e7308 */ /* 0x000e700000002400 */
[----:B------:R-:W1:Y:S08]  /*ca50*/  MUFU.TANH R47, R47 ;  /* 0x0000002f002f7308 */ /* 0x000e700000002400 */
[----:B------:R-:W1:Y:S08]  /*ca60*/  MUFU.TANH R38, R38 ;  /* 0x0000002600267308 */ /* 0x000e700000002400 */
[----:B------:R-:W1:Y:S08]  /*ca70*/  MUFU.TANH R39, R39 ;  /* 0x0000002700277308 */ /* 0x000e700000002400 */
        /* <DEDUP_REMOVED lines=8> */
[----:B------:R3:W1:Y:S01]  /*cb00*/  MUFU.TANH R35, R11 ;  /* 0x0000000b00237308 */ /* 0x0006620000002400 */
[----:B------:R-:W-:Y:S06]  /*cb10*/  BAR.SYNC.DEFER_BLOCKING 0x0 ;  /* 0x0000000000007b1d */ /* 0x000fec0000010000 */
[----:B------:R-:W-:Y:S05]  /*cb20*/  @!P0 BRA `(.L_x_2362) ;  /* 0x000005f000008947 */ /* 0x000fea0003800000 */
[----:B--2-4-:R-:W2:Y:S04]  /*cb30*/  LDL R2, [R1+0x78] ;  /* 0x0000780001027983 */ /* 0x014ea80000100800 */
[----:B------:R-:W4:Y:S04]  /*cb40*/  LDL.64 R100, [R1+0x88] ;  /* 0x0000880001647983 */ /* 0x000f280000100a00 */
[----:B------:R-:W5:Y:S01]  /*cb50*/  LDL R4, [R1+0x9c] ;  /* 0x00009c0001047983 */ /* 0x000f620000100800 */
[----:B------:R-:W-:-:S02]  /*cb60*/  IMAD.MOV.U32 R0, RZ, RZ, 0x1 ;  /* 0x00000001ff007424 */ /* 0x000fc400078e00ff */
[----:B------:R-:W-:Y:S01]  /*cb70*/  IMAD.IADD R3, R251, 0x1, R241 ;  /* 0x00000001fb037824 */ /* 0x000fe200078e02f1 */
[----:B---3--:R-:W3:Y:S02]  /*cb80*/  LDL.64 R98, [R1+0x80] ;  /* 0x0000800001627983 */ /* 0x008ee40000100a00 */
[----:B------:R-:W-:Y:S02]  /*cb90*/  ISETP.NE.AND P0, PT, R0, c[0x0][0x2b8], PT ;  /* 0x0000ae0000007a0c */ /* 0x000fe40003f05270 */
[C---:B------:R-:W-:Y:S01]  /*cba0*/  ISETP.GT.AND P1, PT, R3.reuse, 0x2f, PT ;  /* 0x0000002f0300780c */ /* 0x040fe20003f24270 */
[----:B------:R-:W-:Y:S01]  /*cbb0*/  IMAD.MOV.U32 R224, RZ, RZ, RZ ;  /* 0x000000ffffe07224 */ /* 0x000fe200078e00ff */
[----:B------:R-:W3:Y:S01]  /*cbc0*/  LDL R13, [R1+0x98] ;  /* 0x00009800010d7983 */ /* 0x000ee20000100800 */
[----:B--2---:R-:W-:-:S04]  /*cbd0*/  IADD3 R2, R3, R136, R2 ;  /* 0x0000008803027210 */ /* 0x004fc80007ffe002 */
[----:B------:R-:W-:-:S05]  /*cbe0*/  IADD3 R2, R2, -0x30, RZ ;  /* 0xffffffd002027810 */ /* 0x000fca0007ffe0ff */
[----:B------:R-:W-:-:S04]  /*cbf0*/  @P0 IMAD.HI.U32 R3, R2, c[0x0][0x2bc], RZ ;  /* 0x0000af0002030a27 */ /* 0x000fc800078e00ff */
[----:B------:R-:W-:Y:S01]  /*cc00*/  IMAD.MOV.U32 R0, RZ, RZ, R2 ;  /* 0x000000ffff007224 */ /* 0x000fe200078e0002 */
[----:B------:R-:W-:-:S04]  /*cc10*/  @P0 SHF.R.U32.HI R0, RZ, c[0x0][0x2c0], R3 ;  /* 0x0000b000ff000a19 */ /* 0x000fc80000011603 */
[----:B----4-:R-:W-:-:S04]  /*cc20*/  @!P1 IADD3 R3, P0, R0, R100, RZ ;  /* 0x0000006400039210 */ /* 0x010fc80007f1e0ff */
[----:B-----5:R-:W-:Y:S02]  /*cc30*/  @!P1 LEA.HI.X.SX32 R4, R0, R4, 0x1, P0 ;  /* 0x0000000400049211 */ /* 0x020fe400000f0eff */
[----:B------:R-:W-:-:S04]  /*cc40*/  @!P1 LEA R8, P0, R3, c[0x0][0x2a0], 0x2 ;  /* 0x0000a80003089a11 */ /* 0x000fc800078010ff */
[----:B------:R-:W-:-:S05]  /*cc50*/  @!P1 LEA.HI.X R9, R3, c[0x0][0x2a4], R4, 0x2, P0 ;  /* 0x0000a90003099a11 */ /* 0x000fca00000f1404 */
[----:B------:R-:W2:Y:S01]  /*cc60*/  @!P1 LDG.E R224, [R8.64] ;  /* 0x0000000a08e09981 */ /* 0x000ea2000c1e1900 */
[----:B------:R-:W-:Y:S01]  /*cc70*/  IMAD.MOV R226, RZ, RZ, -R0 ;  /* 0x000000ffffe27224 */ /* 0x000fe200078e0a00 */
[----:B------:R-:W-:-:S03]  /*cc80*/  IADD3 R14, -R241, 0x30, RZ ;  /* 0x00000030f10e7810 */ /* 0x000fc60007ffe1ff */
        /* <DEDUP_REMOVED lines=8> */
[----:B------:R-:W-:-:S04]  /*cd10*/  IMAD R0, R0, c[0x0][0x1f0], RZ ;  /* 0x00007c0000007a24 */ /* 0x000fc800078e02ff */
[----:B------:R-:W-:Y:S01]  /*cd20*/  IMAD R6, R224, c[0x0][0x1f4], R0 ;  /* 0x00007d00e0067a24 */ /* 0x000fe200078e0200 */
[----:B---3--:R-:W-:-:S04]  /*cd30*/  IADD3 R0, P0, R98, R2, RZ ;  /* 0x0000000262007210 */ /* 0x008fc80007f1e0ff */
[----:B------:R-:W-:Y:S02]  /*cd40*/  IADD3.X R6, R13, R3, R6, P0, !PT ;  /* 0x000000030d067210 */ /* 0x000fe400007fe406 */
[----:B------:R-:W-:-:S04]  /*cd50*/  LEA R13, P0, R0, c[0x0][0x1c8], 0x1 ;  /* 0x00007200000d7a11 */ /* 0x000fc800078008ff */
[----:B------:R-:W-:Y:S02]  /*cd60*/  LEA.HI.X R6, R0, c[0x0][0x1cc], R6, 0x1, P0 ;  /* 0x0000730000067a11 */ /* 0x000fe400000f0c06 */
[----:B------:R-:W-:Y:S01]  /*cd70*/  ISETP.GE.AND P0, PT, R14, 0x1, PT ;  /* 0x000000010e00780c */ /* 0x000fe20003f06270 */
[----:B------:R-:W-:Y:S10]  /*cd80*/  BRA.DIV ~URZ, `(.L_x_2363) ;  /* 0x00013bb27f007947 */ /* 0x000ff4000b800000 */
[----:B------:R2:W3:Y:S02]  /*cd90*/  SHFL.IDX PT, R4, R6, RZ, 0x181f ;  /* 0x00181fff06047589 */ /* 0x0004e400000e0000 */
.L_x_2524:
[----:B------:R-:W-:Y:S05]  /*cda0*/  BRA.DIV ~URZ, `(.L_x_2364) ;  /* 0x00013c027f007947 */ /* 0x000fea000b800000 */
[----:B------:R4:W2:Y:S02]  /*cdb0*/  SHFL.IDX PT, R0, R13, RZ, 0x181f ;  /* 0x00181fff0d007589 */ /* 0x0008a400000e0000 */
.L_x_2525:
[----:B------:R-:W-:Y:S01]  /*cdc0*/  BSSY B0, `(.L_x_2365) ;  /* 0x0000019000007945 */ /* 0x000fe20003800000 */
[----:B------:R-:W-:Y:S05]  /*cdd0*/  @!P0 BRA `(.L_x_2366) ;  /* 0x0000017000008947 */ /* 0x000fea0003800000 */
[----:B------:R-:W-:Y:S02]  /*cde0*/  SHF.R.S32.HI R2, RZ, 0x1f, R215 ;  /* 0x0000001fff027819 */ /* 0x000fe400000114d7 */
[C---:B--2---:R-:W-:Y:S02]  /*cdf0*/  LEA R16, P0, R215.reuse, R0, 0x1 ;  /* 0x00000000d7107211 */ /* 0x044fe400078008ff */
[C---:B------:R-:W-:Y:S02]  /*ce00*/  IADD3 R22, R215.reuse, 0x40, RZ ;  /* 0x00000040d7167810 */ /* 0x040fe40007ffe0ff */
[----:B---3--:R-:W-:-:S02]  /*ce10*/  LEA.HI.X R17, R215, R4, R2, 0x1, P0 ;  /* 0x00000004d7117211 */ /* 0x008fc400000f0c02 */
[C---:B------:R-:W-:Y:S02]  /*ce20*/  LEA R10, P0, R232.reuse, R0, 0x1 ;  /* 0x00000000e80a7211 */ /* 0x040fe400078008ff */
[C---:B------:R-:W-:Y:S02]  /*ce30*/  IADD3 R20, R215.reuse, 0x80, RZ ;  /* 0x00000080d7147810 */ /* 0x040fe40007ffe0ff */
[C---:B------:R-:W-:Y:S02]  /*ce40*/  IADD3 R18, R215.reuse, 0xc0, RZ ;  /* 0x000000c0d7127810 */ /* 0x040fe40007ffe0ff */
[----:B------:R-:W-:Y:S02]  /*ce50*/  ISETP.GE.AND P4, PT, R215, c[0x0][0x1d4], PT ;  /* 0x00007500d7007a0c */ /* 0x000fe40003f86270 */
[----:B------:R-:W-:Y:S02]  /*ce60*/  LEA.HI.X R11, R232, R4, R244, 0x1, P0 ;  /* 0x00000004e80b7211 */ /* 0x000fe400000f0cf4 */
[----:B------:R-:W-:-:S02]  /*ce70*/  ISETP.GE.AND P3, PT, R22, c[0x0][0x1d4], PT ;  /* 0x0000750016007a0c */ /* 0x000fc40003f66270 */
[C---:B------:R-:W-:Y:S02]  /*ce80*/  LEA R8, P0, R231.reuse, R0, 0x1 ;  /* 0x00000000e7087211 */ /* 0x040fe400078008ff */
[----:B------:R-:W-:Y:S02]  /*ce90*/  ISETP.GE.AND P2, PT, R20, c[0x0][0x1d4], PT ;  /* 0x0000750014007a0c */ /* 0x000fe40003f46270 */
[----:B------:R-:W-:Y:S02]  /*cea0*/  ISETP.GE.AND P1, PT, R18, c[0x0][0x1d4], PT ;  /* 0x0000750012007a0c */ /* 0x000fe40003f26270 */
[----:B------:R-:W-:Y:S01]  /*ceb0*/  LEA.HI.X R9, R231, R4, R243, 0x1, P0 ;  /* 0x00000004e7097211 */ /* 0x000fe200000f0cf3 */
[----:B------:R-:W-:Y:S01]  /*cec0*/  @!PT LDS RZ, [RZ] ;  /* 0x00000000fffff984 */ /* 0x000fe20000000800 */
[----:B------:R-:W-:Y:S01]  /*ced0*/  @!PT LDS RZ, [RZ] ;  /* 0x00000000fffff984 */ /* 0x000fe20000000800 */
[----:B------:R-:W-:Y:S01]  /*cee0*/  @!PT LDS RZ, [RZ] ;  /* 0x00000000fffff984 */ /* 0x000fe20000000800 */
[----:B------:R2:W-:Y:S01]  /*cef0*/  LDGSTS.E.BYPASS.LTC128B.128 [R214+0xa080], [R16.64], !P4 ;  /* 0x0a08000010d67fae */ /* 0x0005e2000e101d4a */
[----:B------:R-:W-:-:S03]  /*cf00*/  LEA R2, P0, R230, R0, 0x1 ;  /* 0x00000000e6027211 */ /* 0x000fc600078008ff */
[----:B------:R2:W-:Y:S01]  /*cf10*/  LDGSTS.E.BYPASS.LTC128B.128 [R214+0xb880], [R10.64], !P3 ;  /* 0x0b8800000ad67fae */ /* 0x0005e2000d901d4a */
[----:B------:R-:W-:-:S03]  /*cf20*/  LEA.HI.X R3, R230, R4, R242, 0x1, P0 ;  /* 0x00000004e6037211 */ /* 0x000fc600000f0cf2 */
[----:B------:R2:W-:Y:S04]  /*cf30*/  LDGSTS.E.BYPASS.LTC128B.128 [R214+0xd080], [R8.64], !P2 ;  /* 0x0d08000008d67fae */ /* 0x0005e8000d101d4a */
[----:B------:R2:W-:Y:S02]  /*cf40*/  LDGSTS.E.BYPASS.LTC128B.128 [R214+0xe880], [R2.64], !P1 ;  /* 0x0e88000002d67fae */ /* 0x0005e4000c901d4a */
.L_x_2366:
[----:B------:R-:W-:Y:S05]  /*cf50*/  BSYNC B0 ;  /* 0x0000000000007941 */ /* 0x000fea0003800000 */
.L_x_2365:
[----:B------:R-:W-:Y:S05]  /*cf60*/  BRA.DIV ~URZ, `(.L_x_2367) ;  /* 0x00013ab27f007947 */ /* 0x000fea000b800000 */
[----:B---3--:R3:W4:Y:S04]  /*cf70*/  SHFL.IDX PT, R4, R6, 0x1, 0x181f ;  /* 0x00381f0006047f89 */ /* 0x00872800000e0000 */
[----:B--2---:R3:W2:Y:S02]  /*cf80*/  SHFL.IDX PT, R0, R13, 0x1, 0x181f ;  /* 0x00381f000d007f89 */ /* 0x0046a400000e0000 */
.L_x_2526:
[----:B------:R-:W-:-:S13]  /*cf90*/  ISETP.GE.AND P0, PT, R14, 0x21, PT ;  /* 0x000000210e00780c */ /* 0x000fda0003f06270 */
[----:B------:R-:W-:Y:S05]  /*cfa0*/  @!P0 BRA `(.L_x_2362) ;  /* 0x0000017000008947 */ /* 0x000fea0003800000 */
[----:B------:R-:W-:Y:S02]  /*cfb0*/  SHF.R.S32.HI R2, RZ, 0x1f, R215 ;  /* 0x0000001fff027819 */ /* 0x000fe400000114d7 */
[C---:B--2---:R-:W-:Y:S02]  /*cfc0*/  LEA R16, P0, R215.reuse, R0, 0x1 ;  /* 0x00000000d7107211 */ /* 0x044fe400078008ff */
[C---:B------:R-:W-:Y:S02]  /*cfd0*/  IADD3 R18, R215.reuse, 0x40, RZ ;  /* 0x00000040d7127810 */ /* 0x040fe40007ffe0ff */
[C---:B----4-:R-:W-:Y:S02]  /*cfe0*/  LEA.HI.X R17, R215.reuse, R4, R2, 0x1, P0 ;  /* 0x00000004d7117211 */ /* 0x050fe400000f0c02 */
[----:B------:R-:W-:Y:S02]  /*cff0*/  LEA R10, P0, R232, R0, 0x1 ;  /* 0x00000000e80a7211 */ /* 0x000fe400078008ff */
[----:B---3--:R-:W-:-:S02]  /*d000*/  IADD3 R13, R215, 0x80, RZ ;  /* 0x00000080d70d7810 */ /* 0x008fc40007ffe0ff */
[C---:B------:R-:W-:Y:S02]  /*d010*/  IADD3 R6, R215.reuse, 0xc0, RZ ;  /* 0x000000c0d7067810 */ /* 0x040fe40007ffe0ff */
[----:B------:R-:W-:Y:S02]  /*d020*/  ISETP.GE.AND P4, PT, R215, c[0x0][0x1d4], PT ;  /* 0x00007500d7007a0c */ /* 0x000fe40003f86270 */
[----:B------:R-:W-:Y:S02]  /*d030*/  LEA.HI.X R11, R232, R4, R244, 0x1, P0 ;  /* 0x00000004e80b7211 */ /* 0x000fe400000f0cf4 */
[----:B------:R-:W-:Y:S02]  /*d040*/  ISETP.GE.AND P3, PT, R18, c[0x0][0x1d4], PT ;  /* 0x0000750012007a0c */ /* 0x000fe40003f66270 */
[----:B------:R-:W-:Y:S02]  /*d050*/  LEA R8, P0, R231, R0, 0x1 ;  /* 0x00000000e7087211 */ /* 0x000fe400078008ff */
[----:B------:R-:W-:-:S02]  /*d060*/  ISETP.GE.AND P2, PT, R13, c[0x0][0x1d4], PT ;  /* 0x000075000d007a0c */ /* 0x000fc40003f46270 */
        /* <DEDUP_REMOVED lines=11> */
.L_x_2362:
[----:B--2-4-:R-:W-:Y:S05]  /*d120*/  BSYNC B1 ;  /* 0x0000000000017941 */ /* 0x014fea0003800000 */
.L_x_2361:
[----:B---3--:R-:W2:Y:S01]  /*d130*/  LDL R9, [R1+0x4] ;  /* 0x0000040001097983 */ /* 0x008ea20000100800 */
[----:B------:R-:W-:Y:S01]  /*d140*/  SHF.R.S32.HI R0, RZ, 0x1f, R96 ;  /* 0x0000001fff007819 */ /* 0x000fe20000011460 */
[----:B------:R-:W-:Y:S02]  /*d150*/  IMAD.MOV.U32 R11, RZ, RZ, 0x1 ;  /* 0x00000001ff0b7424 */ /* 0x000fe400078e00ff */
[----:B------:R-:W0:Y:S01]  /*d160*/  LDGDEPBAR ;  /* 0x00000000000079af */ /* 0x000e220000000000 */
[CC--:B------:R-:W-:Y:S02]  /*d170*/  LEA.HI R2, R0.reuse, R96.reuse, RZ, 0x2 ;  /* 0x0000006000027211 */ /* 0x0c0fe400078f10ff */
[----:B------:R-:W-:-:S02]  /*d180*/  LEA.HI R0, R0, R96, RZ, 0x5 ;  /* 0x0000006000007211 */ /* 0x000fc400078f28ff */
[----:B------:R-:W-:Y:S02]  /*d190*/  LOP3.LUT R2, R2, 0xfffffffc, RZ, 0xc0, !PT ;  /* 0xfffffffc02027812 */ /* 0x000fe400078ec0ff */
[----:B------:R-:W-:Y:S02]  /*d1a0*/  LOP3.LUT R3, R0, 0xffffffe0, RZ, 0xc0, !PT ;  /* 0xffffffe000037812 */ /* 0x000fe400078ec0ff */
[----:B------:R-:W-:Y:S01]  /*d1b0*/  SHF.R.S32.HI R4, RZ, 0x5, R0 ;  /* 0x00000005ff047819 */ /* 0x000fe20000011400 */
[C---:B------:R-:W-:Y:S01]  /*d1c0*/  IMAD.IADD R2, R96.reuse, 0x1, -R2 ;  /* 0x0000000160027824 */ /* 0x040fe200078e0a02 */
[----:B------:R-:W-:Y:S01]  /*d1d0*/  SHF.R.S32.HI R6, RZ, 0x1f, R0 ;  /* 0x0000001fff067819 */ /* 0x000fe20000011400 */
[----:B------:R-:W-:Y:S01]  /*d1e0*/  IMAD.IADD R0, R96, 0x1, -R3 ;  /* 0x0000000160007824 */ /* 0x000fe200078e0a03 */
[----:B------:R-:W-:Y:S02]  /*d1f0*/  ISETP.NE.AND P0, PT, R11, c[0x0][0x2c4], PT ;  /* 0x0000b1000b007a0c */ /* 0x000fe40003f05270 */
[----:B------:R-:W-:-:S02]  /*d200*/  LEA.HI R6, R6, R4, RZ, 0x3 ;  /* 0x0000000406067211 */ /* 0x000fc400078f18ff */
[----:B------:R-:W-:Y:S02]  /*d210*/  LEA.HI R3, R2, R2, RZ, 0x1 ;  /* 0x0000000202037211 */ /* 0x000fe400078f08ff */
[----:B------:R-:W-:Y:S02]  /*d220*/  LOP3.LUT R8, R6, 0xffffff8, RZ, 0xc0, !PT ;  /* 0x0ffffff806087812 */ /* 0x000fe400078ec0ff */
[----:B------:R-:W-:Y:S02]  /*d230*/  SHF.R.S32.HI R10, RZ, 0x1f, R0 ;  /* 0x0000001fff0a7819 */ /* 0x000fe40000011400 */
[----:B------:R-:W-:Y:S01]  /*d240*/  LOP3.LUT R6, R3, 0x1ffffffe, RZ, 0xc0, !PT ;  /* 0x1ffffffe03067812 */ /* 0x000fe200078ec0ff */
[----:B------:R-:W-:Y:S01]  /*d250*/  IMAD.IADD R4, R4, 0x1, -R8 ;  /* 0x0000000104047824 */ /* 0x000fe200078e0a08 */
[----:B------:R-:W-:Y:S02]  /*d260*/  LEA.HI R3, R10, R0, RZ, 0x2 ;  /* 0x000000000a037211 */ /* 0x000fe400078f10ff */
[----:B------:R-:W-:Y:S01]  /*d270*/  LOP3.LUT R8, RZ, c[0x0][0x324], RZ, 0x33, !PT ;  /* 0x0000c900ff087a12 */ /* 0x000fe200078e33ff */
[----:B------:R-:W-:Y:S01]  /*d280*/  IMAD.SHL.U32 R13, R4, 0x10, RZ ;  /* 0x00000010040d7824 */ /* 0x000fe200078e00ff */
[----:B------:R-:W-:Y:S01]  /*d290*/  SHF.R.S32.HI R14, RZ, 0x2, R3 ;  /* 0x00000002ff0e7819 */ /* 0x000fe20000011403 */
[----:B------:R-:W-:Y:S01]  /*d2a0*/  IMAD.IADD R2, R2, 0x1, -R6 ;  /* 0x0000000102027824 */ /* 0x000fe200078e0a06 */
[----:B------:R-:W-:-:S02]  /*d2b0*/  LOP3.LUT R3, R3, 0x7ffffffc, RZ, 0xc0, !PT ;  /* 0x7ffffffc03037812 */ /* 0x000fc400078ec0ff */
[----:B------:R-:W-:Y:S01]  /*d2c0*/  STL [R1+0x90], R13 ;  /* 0x0000900d01007387 */ /* 0x000fe20000100800 */
[----:B------:R-:W-:Y:S02]  /*d2d0*/  IMAD.SHL.U32 R6, R2, 0x8, RZ ;  /* 0x0000000802067824 */ /* 0x000fe400078e00ff */
[----:B------:R-:W-:Y:S01]  /*d2e0*/  IMAD.IADD R2, R0, 0x1, -R3 ;  /* 0x0000000100027824 */ /* 0x000fe200078e0a03 */
[----:B------:R-:W-:Y:S01]  /*d2f0*/  STL [R1+0x94], R14 ;  /* 0x0000940e01007387 */ /* 0x000fe20000100800 */
[----:B------:R-:W-:Y:S02]  /*d300*/  IMAD.IADD R0, R104, 0x1, R5 ;  /* 0x0000000168007824 */ /* 0x000fe400078e0205 */
[----:B------:R-:W-:Y:S01]  /*d310*/  IMAD.SHL.U32 R247, R2, 0x2, RZ ;  /* 0x0000000202f77824 */ /* 0x000fe200078e00ff */
[----:B------:R3:W-:Y:S03]  /*d320*/  STL [R1+0x7c], R6 ;  /* 0x00007c0601007387 */ /* 0x0007e60000100800 */
[----:B------:R-:W-:Y:S01]  /*d330*/  IMAD.IADD R10, R104, 0x1, -R247 ;  /* 0x00000001680a7824 */ /* 0x000fe200078e0af7 */
[----:B------:R-:W-:-:S05]  /*d340*/  IADD3 R2, -R247, 0x1, R0 ;  /* 0x00000001f7027810 */ /* 0x000fca0007ffe100 */
[----:B------:R-:W-:-:S04]  /*d350*/  IMAD.IADD R2, R2, 0x1, -R240 ;  /* 0x0000000102027824 */ /* 0x000fc800078e0af0 */
[----:B------:R-:W-:Y:S02]  /*d360*/  IMAD.IADD R8, R2, 0x1, R8 ;  /* 0x0000000102087824 */ /* 0x000fe400078e0208 */
[----:B--2---:R-:W-:Y:S02]  /*d370*/  IMAD R4, R9, 0x80, R14 ;  /* 0x0000008009047824 */ /* 0x004fe400078e020e */
[----:B------:R-:W-:-:S03]  /*d380*/  IMAD.IADD R9, R0, 0x1, -R247 ;  /* 0x0000000100097824 */ /* 0x000fc600078e0af7 */
[----:B------:R-:W-:Y:S02]  /*d390*/  IADD3 R4, R6, R4, R13 ;  /* 0x0000000406047210 */ /* 0x000fe40007ffe00d */
[----:B---3--:R-:W-:-:S03]  /*d3a0*/  IADD3 R6, R2, c[0x0][0x328], RZ ;  /* 0x0000ca0002067a10 */ /* 0x008fc60007ffe0ff */
[----:B------:R-:W-:-:S05]  /*d3b0*/  @P0 IMAD.HI.U32 R3, R4, c[0x0][0x2c8], RZ ;  /* 0x0000b20004030a27 */ /* 0x000fca00078e00ff */
[----:B------:R-:W-:Y:S01]  /*d3c0*/  @P0 SHF.R.U32.HI R4, RZ, c[0x0][0x2cc], R3 ;  /* 0x0000b300ff040a19 */ /* 0x000fe20000011603 */
[----:B------:R-:W-:Y:S05]  /*d3d0*/  BRA.DIV ~URZ, `(.L_x_2368) ;  /* 0x000137127f007947 */ /* 0x000fea000b800000 */
[----:B------:R2:W3:Y:S02]  /*d3e0*/  SHFL.IDX PT, R3, R4, RZ, 0x1c1f ;  /* 0x001c1fff04037589 */ /* 0x0004e400000e0000 */
.L_x_2527:
[----:B------:R-:W-:Y:S01]  /*d3f0*/  IMAD.MOV.U32 R13, RZ, RZ, 0x1 ;  /* 0x00000001ff0d7424 */ /* 0x000fe200078e00ff */
[----:B------:R-:W-:Y:S01]  /*d400*/  LOP3.LUT R213, R213, 0xffffefff, RZ, 0xc0, !PT ;  /* 0xffffefffd5d57812 */ /* 0x000fe200078ec0ff */
[--C-:B---3--:R-:W-:Y:S02]  /*d410*/  IMAD.IADD R2, R6, 0x1, R3.reuse ;  /* 0x0000000106027824 */ /* 0x108fe400078e0203 */
[----:B------:R-:W-:Y:S01]  /*d420*/  IMAD.IADD R0, R8, 0x1, R3 ;  /* 0x0000000108007824 */ /* 0x000fe200078e0203 */
[----:B------:R-:W-:Y:S02]  /*d430*/  ISETP.LE.AND P0, PT, R13, c[0x0][0x32c], PT ;  /* 0x0000cb000d007a0c */ /* 0x000fe40003f03270 */
[----:B------:R-:W-:-:S11]  /*d440*/  IMNMX R2, R9, R2, PT ;  /* 0x0000000209027217 */ /* 0x000fd60003800200 */
[----:B------:R-:W-:Y:S01]  /*d450*/  @P0 LOP3.LUT R213, R213, 0x1000, RZ, 0xfc, !PT ;  /* 0x00001000d5d50812 */ /* 0x000fe200078efcff */
[----:B------:R-:W-:Y:S05]  /*d460*/  @!P0 BRA `(.L_x_2369) ;  /* 0x0000012000008947 */ /* 0x000fea0003800000 */
[----:B------:R-:W-:Y:S01]  /*d470*/  IADD3 R3, -R240, R5, R3 ;  /* 0x00000005f0037210 */ /* 0x000fe20007ffe103 */
[----:B------:R-:W-:Y:S03]  /*d480*/  BSSY B0, `(.L_x_2370) ;  /* 0x000000c000007945 */ /* 0x000fe60003800000 */
[----:B------:R-:W-:-:S13]  /*d490*/  ISETP.GT.AND P0, PT, R3, -0x1, PT ;  /* 0xffffffff0300780c */ /* 0x000fda0003f04270 */
[----:B------:R-:W-:Y:S05]  /*d4a0*/  @P0 BRA `(.L_x_2371) ;  /* 0x0000006000000947 */ /* 0x000fea0003800000 */
[----:B------:R-:W-:Y:S02]  /*d4b0*/  ISETP.NE.AND P0, PT, R13, c[0x0][0x32c], PT ;  /* 0x0000cb000d007a0c */ /* 0x000fe40003f05270 */
[----:B------:R-:W-:-:S11]  /*d4c0*/  LOP3.LUT R3, RZ, R3, RZ, 0x33, !PT ;  /* 0x00000003ff037212 */ /* 0x000fd600078e33ff */
[----:B------:R-:W-:-:S05]  /*d4d0*/  @P0 IMAD.HI.U32 R11, R3, c[0x0][0x330], RZ ;  /* 0x0000cc00030b0a27 */ /* 0x000fca00078e00ff */
[----:B------:R-:W-:-:S04]  /*d4e0*/  @P0 SHF.R.U32.HI R3, RZ, c[0x0][0x334], R11 ;  /* 0x0000cd00ff030a19 */ /* 0x000fc8000001160b */
[----:B------:R-:W-:Y:S01]  /*d4f0*/  LOP3.LUT R3, RZ, R3, RZ, 0x33, !PT ;  /* 0x00000003ff037212 */ /* 0x000fe200078e33ff */
[----:B------:R-:W-:Y:S05]  /*d500*/  BRA `(.L_x_2372) ;  /* 0x0000003000007947 */ /* 0x000fea0003800000 */
.L_x_2371:
[----:B------:R-:W-:-:S13]  /*d510*/  ISETP.NE.AND P0, PT, R13, c[0x0][0x32c], PT ;  /* 0x0000cb000d007a0c */ /* 0x000fda0003f05270 */
[----:B------:R-:W-:-:S05]  /*d520*/  @P0 IMAD.HI.U32 R11, R3, c[0x0][0x330], RZ ;  /* 0x0000cc00030b0a27 */ /* 0x000fca00078e00ff */
[----:B------:R-:W-:Y:S02]  /*d530*/  @P0 SHF.R.U32.HI R3, RZ, c[0x0][0x334], R11 ;  /* 0x0000cd00ff030a19 */ /* 0x000fe4000001160b */
.L_x_2372:
[----:B------:R-:W-:Y:S05]  /*d540*/  BSYNC B0 ;  /* 0x0000000000007941 */ /* 0x000fea0003800000 */
.L_x_2370:
[----:B------:R-:W-:-:S05]  /*d550*/  IMAD R3, R3, c[0x0][0x32c], R10 ;  /* 0x0000cb0003037a24 */ /* 0x000fca00078e020a */
[----:B------:R-:W-:Y:S02]  /*d560*/  IADD3 R11, R3, c[0x0][0x32c], RZ ;  /* 0x0000cb00030b7a10 */ /* 0x000fe40007ffe0ff */
[----:B------:R-:W-:Y:S02]  /*d570*/  IMNMX R0, R0, R3, !PT ;  /* 0x0000000300007217 */ /* 0x000fe40007800200 */
[----:B------:R-:W-:Y:S02]  /*d580*/  IMNMX R2, R2, R11, PT ;  /* 0x0000000b02027217 */ /* 0x000fe40003800200 */
.L_x_2369:
[C---:B------:R-:W-:Y:S02]  /*d590*/  ISETP.GE.AND P0, PT, R104.reuse, 0x2, PT ;  /* 0x000000026800780c */ /* 0x040fe40003f06270 */
[----:B------:R-:W-:Y:S02]  /*d5a0*/  LOP3.LUT R213, R213, 0xfffffff7, RZ, 0xc0, !PT ;  /* 0xfffffff7d5d57812 */ /* 0x000fe400078ec0ff */
[C---:B------:R-:W-:Y:S02]  /*d5b0*/  ISETP.GE.AND P1, PT, R104.reuse, 0x9, PT ;  /* 0x000000096800780c */ /* 0x040fe40003f26270 */
[----:B------:R-:W-:-:S02]  /*d5c0*/  ISETP.GE.AND P6, PT, R104, 0x12, PT ;  /* 0x000000126800780c */ /* 0x000fc40003fc6270 */
[C---:B------:R-:W-:Y:S02]  /*d5d0*/  ISETP.GE.AND P5, PT, R104.reuse, 0x19, PT ;  /* 0x000000196800780c */ /* 0x040fe40003fa6270 */
[C---:B------:R-:W-:Y:S02]  /*d5e0*/  ISETP.GE.AND P4, PT, R104.reuse, 0x1a, PT ;  /* 0x0000001a6800780c */ /* 0x040fe40003f86270 */
[----:B------:R-:W-:Y:S02]  /*d5f0*/  ISETP.GE.AND P3, PT, R104, 0x21, PT ;  /* 0x000000216800780c */ /* 0x000fe40003f66270 */
[----:B------:R-:W-:Y:S02]  /*d600*/  @P0 LOP3.LUT R213, R213, 0x8, RZ, 0xfc, !PT ;  /* 0x00000008d5d50812 */ /* 0x000fe400078efcff */
[----:B------:R-:W-:Y:S02]  /*d610*/  ISETP.GT.AND P0, PT, R0, 0x1, !P0 ;  /* 0x000000010000780c */ /* 0x000fe40004704270 */
[----:B------:R-:W-:-:S02]  /*d620*/  LOP3.LUT R213, R213, 0xfffffffb, RZ, 0xc0, !PT ;  /* 0xfffffffbd5d57812 */ /* 0x000fc400078ec0ff */
[----:B------:R-:W-:Y:S02]  /*d630*/  ISETP.LT.OR P0, PT, R2, 0x2, P0 ;  /* 0x000000020200780c */ /* 0x000fe40000701670 */
[----:B------:R-:W-:Y:S02]  /*d640*/  @P1 LOP3.LUT R213, R213, 0x4, RZ, 0xfc, !PT ;  /* 0x00000004d5d51812 */ /* 0x000fe400078efcff */
[----:B------:R-:W-:Y:S02]  /*d650*/  FSEL R20, R57, -INF , !P0 ;  /* 0xff80000039147808 */ /* 0x000fe40004000000 */
[----:B------:R-:W-:Y:S02]  /*d660*/  ISETP.GT.AND P0, PT, R0, 0x8, !P1 ;  /* 0x000000080000780c */ /* 0x000fe40004f04270 */
[----:B------:R-:W-:Y:S02]  /*d670*/  ISETP.GE.AND P1, PT, R104, 0xa, PT ;  /* 0x0000000a6800780c */ /* 0x000fe40003f26270 */
[----:B------:R-:W-:-:S02]  /*d680*/  ISETP.LT.OR P0, PT, R2, 0x9, P0 ;  /* 0x000000090200780c */ /* 0x000fc40000701670 */
[----:B------:R-:W-:Y:S02]  /*d690*/  LOP3.LUT R213, R213, 0xfffffffd, RZ, 0xc0, !PT ;  /* 0xfffffffdd5d57812 */ /* 0x000fe400078ec0ff */
[----:B-1----:R-:W-:Y:S02]  /*d6a0*/  FSEL R22, R52, -INF , !P0 ;  /* 0xff80000034167808 */ /* 0x002fe40004000000 */
[----:B------:R-:W-:Y:S02]  /*d6b0*/  ISETP.GT.AND P0, PT, R0, 0x9, !P1 ;  /* 0x000000090000780c */ /* 0x000fe40004f04270 */
[----:B------:R-:W-:Y:S02]  /*d6c0*/  ISETP.GE.AND P2, PT, R104, 0x22, PT ;  /* 0x000000226800780c */ /* 0x000fe40003f46270 */
[----:B------:R-:W-:Y:S02]  /*d6d0*/  ISETP.LT.OR P0, PT, R2, 0xa, P0 ;  /* 0x0000000a0200780c */ /* 0x000fe40000701670 */
[----:B------:R-:W-:-:S02]  /*d6e0*/  @P1 LOP3.LUT R213, R213, 0x2, RZ, 0xfc, !PT ;  /* 0x00000002d5d51812 */ /* 0x000fc400078efcff */
[----:B------:R-:W-:Y:S02]  /*d6f0*/  ISETP.GE.AND P1, PT, R104, 0x11, PT ;  /* 0x000000116800780c */ /* 0x000fe40003f26270 */
[----:B------:R-:W-:Y:S02]  /*d700*/  FSEL R23, R45, -INF , !P0 ;  /* 0xff8000002d177808 */ /* 0x000fe40004000000 */
[----:B------:R-:W-:Y:S02]  /*d710*/  ISETP.GT.AND P0, PT, R0, 0x10, !P1 ;  /* 0x000000100000780c */ /* 0x000fe40004f04270 */
[----:B------:R-:W-:Y:S02]  /*d720*/  LOP3.LUT R213, R213, 0xfffffffe, RZ, 0xc0, !PT ;  /* 0xfffffffed5d57812 */ /* 0x000fe400078ec0ff */
        /* <DEDUP_REMOVED lines=31> */
[----:B------:R-:W-:-:S04]  /*d920*/  ISETP.GT.AND P0, PT, R0, 0x29, !P0 ;  /* 0x000000290000780c */ /* 0x000fc80004704270 */
[----:B------:R-:W-:-:S04]  /*d930*/  ISETP.LT.OR P0, PT, R2, 0x2a, P0 ;  /* 0x0000002a0200780c */ /* 0x000fc80000701670 */
[----:B------:R-:W-:Y:S01]  /*d940*/  FSEL R32, R32, -INF , !P0 ;  /* 0xff80000020207808 */ /* 0x000fe20004000000 */
[----:B------:R-:W-:Y:S06]  /*d950*/  BRA.DIV ~URZ, `(.L_x_2373) ;  /* 0x000132027f007947 */ /* 0x000fec000b800000 */
[----:B------:R1:W3:Y:S02]  /*d960*/  SHFL.IDX PT, R3, R4, 0x1, 0x1c1f ;  /* 0x003c1f0004037f89 */ /* 0x0002e400000e0000 */
.L_x_2528:
[----:B------:R-:W-:Y:S01]  /*d970*/  ISETP.LE.AND P0, PT, R13, c[0x0][0x32c], PT ;  /* 0x0000cb000d007a0c */ /* 0x000fe20003f03270 */
[--C-:B---3--:R-:W-:Y:S02]  /*d980*/  IMAD.IADD R2, R6, 0x1, R3.reuse ;  /* 0x0000000106027824 */ /* 0x108fe400078e0203 */
[----:B------:R-:W-:-:S03]  /*d990*/  IMAD.IADD R0, R8, 0x1, R3 ;  /* 0x0000000108007824 */ /* 0x000fc600078e0203 */
[----:B------:R-:W-:-:S07]  /*d9a0*/  IMNMX R2, R9, R2, PT ;  /* 0x0000000209027217 */ /* 0x000fce0003800200 */
        /* <DEDUP_REMOVED lines=12> */
.L_x_2376:
[----:B-12---:R-:W-:-:S04]  /*da70*/  MOV R4, 0x1 ;  /* 0x0000000100047802 */ /* 0x006fc80000000f00 */
[----:B------:R-:W-:-:S13]  /*da80*/  ISETP.NE.AND P0, PT, R4, c[0x0][0x32c], PT ;  /* 0x0000cb0004007a0c */ /* 0x000fda0003f05270 */
[----:B------:R-:W-:-:S05]  /*da90*/  @P0 IMAD.HI.U32 R4, R3, c[0x0][0x330], RZ ;  /* 0x0000cc0003040a27 */ /* 0x000fca00078e00ff */
[----:B------:R-:W-:Y:S02]  /*daa0*/  @P0 SHF.R.U32.HI R3, RZ, c[0x0][0x334], R4 ;  /* 0x0000cd00ff030a19 */ /* 0x000fe40000011604 */
.L_x_2377:
[----:B------:R-:W-:Y:S05]  /*dab0*/  BSYNC B0 ;  /* 0x0000000000007941 */ /* 0x000fea0003800000 */
.L_x_2375:
[----:B------:R-:W-:-:S05]  /*dac0*/  IMAD R3, R3, c[0x0][0x32c], R10 ;  /* 0x0000cb0003037a24 */ /* 0x000fca00078e020a */
[----:B------:R-:W-:Y:S02]  /*dad0*/  IADD3 R4, R3, c[0x0][0x32c], RZ ;  /* 0x0000cb0003047a10 */ /* 0x000fe40007ffe0ff */
[----:B------:R-:W-:Y:S02]  /*dae0*/  IMNMX R0, R0, R3, !PT ;  /* 0x0000000300007217 */ /* 0x000fe40007800200 */
[----:B------:R-:W-:Y:S02]  /*daf0*/  IMNMX R2, R2, R4, PT ;  /* 0x0000000402027217 */ /* 0x000fe40003800200 */
.L_x_2374:
[----:B------:R-:W-:Y:S02]  /*db00*/  LOP3.LUT P0, RZ, R213, 0x8, RZ, 0xc0, !PT ;  /* 0x00000008d5ff7812 */ /* 0x000fe4000780c0ff */
[----:B------:R-:W-:Y:S02]  /*db10*/  FMNMX.FTZ R13, R18, R20, !PT ;  /* 0x00000014120d7209 */ /* 0x000fe40007810000 */
[----:B------:R-:W-:Y:S02]  /*db20*/  ISETP.GT.AND P0, PT, R0, 0x1, !P0 ;  /* 0x000000010000780c */ /* 0x000fe40004704270 */
[----:B------:R-:W-:-:S02]  /*db30*/  FMNMX.FTZ R13, R22, R13, !PT ;  /* 0x0000000d160d7209 */ /* 0x000fc40007810000 */
[----:B------:R-:W-:Y:S02]  /*db40*/  ISETP.LT.OR P0, PT, R2, 0x2, P0 ;  /* 0x000000020200780c */ /* 0x000fe40000701670 */
[----:B------:R-:W-:Y:S02]  /*db50*/  FMNMX.FTZ R13, R23, R13, !PT ;  /* 0x0000000d170d7209 */ /* 0x000fe40007810000 */
[----:B------:R-:W-:Y:S02]  /*db60*/  FSEL R8, R59, -INF , !P0 ;  /* 0xff8000003b087808 */ /* 0x000fe40004000000 */
[----:B------:R-:W-:Y:S02]  /*db70*/  LOP3.LUT P0, RZ, R213, 0x4, RZ, 0xc0, !PT ;  /* 0x00000004d5ff7812 */ /* 0x000fe4000780c0ff */
[----:B------:R-:W-:Y:S02]  /*db80*/  FMNMX.FTZ R13, R25, R13, !PT ;  /* 0x0000000d190d7209 */ /* 0x000fe40007810000 */
[----:B------:R-:W-:-:S02]  /*db90*/  ISETP.GT.AND P0, PT, R0, 0x8, !P0 ;  /* 0x000000080000780c */ /* 0x000fc40004704270 */
[----:B------:R-:W-:Y:S02]  /*dba0*/  FMNMX.FTZ R13, R26, R13, !PT ;  /* 0x0000000d1a0d7209 */ /* 0x000fe40007810000 */
[----:B------:R-:W-:Y:S02]  /*dbb0*/  ISETP.LT.OR P0, PT, R2, 0x9, P0 ;  /* 0x000000090200780c */ /* 0x000fe40000701670 */
[----:B------:R-:W-:Y:S02]  /*dbc0*/  FMNMX.FTZ R13, R27, R13, !PT ;  /* 0x0000000d1b0d7209 */ /* 0x000fe40007810000 */
[----:B------:R-:W-:Y:S02]  /*dbd0*/  FSEL R9, R46, -INF , !P0 ;  /* 0xff8000002e097808 */ /* 0x000fe40004000000 */
[----:B------:R-:W-:Y:S02]  /*dbe0*/  LOP3.LUT P0, RZ, R213, 0x2, RZ, 0xc0, !PT ;  /* 0x00000002d5ff7812 */ /* 0x000fe4000780c0ff */
[----:B------:R-:W-:-:S02]  /*dbf0*/  FMNMX.FTZ R13, R28, R13, !PT ;  /* 0x0000000d1c0d7209 */ /* 0x000fc40007810000 */
[----:B------:R-:W-:Y:S02]  /*dc00*/  ISETP.GT.AND P0, PT, R0, 0x9, !P0 ;  /* 0x000000090000780c */ /* 0x000fe40004704270 */
[----:B------:R-:W-:Y:S02]  /*dc10*/  FMNMX.FTZ R13, R29, R13, !PT ;  /* 0x0000000d1d0d7209 */ /* 0x000fe40007810000 */
[----:B------:R-:W-:Y:S02]  /*dc20*/  ISETP.LT.OR P0, PT, R2, 0xa, P0 ;  /* 0x0000000a0200780c */ /* 0x000fe40000701670 */
[----:B------:R-:W-:Y:S02]  /*dc30*/  FMNMX.FTZ R13, R31, R13, !PT ;  /* 0x0000000d1f0d7209 */ /* 0x000fe40007810000 */
[----:B------:R-:W-:Y:S02]  /*dc40*/  FSEL R11, R47, -INF , !P0 ;  /* 0xff8000002f0b7808 */ /* 0x000fe40004000000 */
[----:B------:R-:W-:-:S02]  /*dc50*/  LOP3.LUT P0, RZ, R213, 0x1, RZ, 0xc0, !PT ;  /* 0x00000001d5ff7812 */ /* 0x000fc4000780c0ff */
[----:B------:R-:W-:Y:S02]  /*dc60*/  FMNMX.FTZ R13, R33, R13, !PT ;  /* 0x0000000d210d7209 */ /* 0x000fe40007810000 */
[----:B------:R-:W-:Y:S02]  /*dc70*/  ISETP.GT.AND P0, PT, R0, 0x10, !P0 ;  /* 0x000000100000780c */ /* 0x000fe40004704270 */
[----:B------:R-:W-:Y:S02]  /*dc80*/  FMNMX.FTZ R13, R32, R13, !PT ;  /* 0x0000000d200d7209 */ /* 0x000fe40007810000 */
        /* <DEDUP_REMOVED lines=19> */
[----:B------:R-:W-:-:S04]  /*ddc0*/  ISETP.GT.AND P0, PT, R0, RZ, !P1 ;  /* 0x000000ff0000720c */ /* 0x000fc80004f04270 */
[----:B------:R-:W-:-:S04]  /*ddd0*/  ISETP.LT.OR P0, PT, R2, 0x1, P0 ;  /* 0x000000010200780c */ /* 0x000fc80000701670 */
[----:B-12---:R-:W-:Y:S02]  /*dde0*/  FSEL R4, R58, -INF , !P0 ;  /* 0xff8000003a047808 */ /* 0x006fe40004000000 */
[----:B------:R-:W-:Y:S02]  /*ddf0*/  ISETP.GT.AND P0, PT, R0, 0x28, !P5 ;  /* 0x000000280000780c */ /* 0x000fe40006f04270 */
[----:B------:R-:W-:Y:S02]  /*de00*/  FMNMX.FTZ R6, R4, R8, !PT ;  /* 0x0000000804067209 */ /* 0x000fe40007810000 */
[----:B------:R-:W-:Y:S02]  /*de10*/  ISETP.LT.OR P0, PT, R2, 0x29, P0 ;  /* 0x000000290200780c */ /* 0x000fe40000701670 */
[----:B------:R-:W-:Y:S02]  /*de20*/  FMNMX.FTZ R6, R9, R6, !PT ;  /* 0x0000000609067209 */ /* 0x000fe40007810000 */
[----:B------:R-:W-:-:S02]  /*de30*/  FSEL R30, R30, -INF , !P0 ;  /* 0xff8000001e1e7808 */ /* 0x000fc40004000000 */
[----:B------:R-:W-:Y:S02]  /*de40*/  FMNMX.FTZ R6, R11, R6, !PT ;  /* 0x000000060b067209 */ /* 0x000fe40007810000 */
[----:B------:R-:W-:Y:S02]  /*de50*/  ISETP.GT.AND P0, PT, R0, 0x29, !P6 ;  /* 0x000000290000780c */ /* 0x000fe40007704270 */
[----:B------:R-:W-:Y:S02]  /*de60*/  FMNMX.FTZ R6, R14, R6, !PT ;  /* 0x000000060e067209 */ /* 0x000fe40007810000 */
[----:B------:R-:W-:Y:S02]  /*de70*/  ISETP.LT.OR P0, PT, R2, 0x2a, P0 ;  /* 0x0000002a0200780c */ /* 0x000fe40000701670 */
[----:B------:R-:W-:Y:S02]  /*de80*/  FMNMX.FTZ R6, R16, R6, !PT ;  /* 0x0000000610067209 */ /* 0x000fe40007810000 */
[----:B------:R-:W-:-:S02]  /*de90*/  FSEL R10, R35, -INF , !P0 ;  /* 0xff800000230a7808 */ /* 0x000fc40004000000 */
[----:B------:R-:W-:-:S04]  /*dea0*/  FMNMX.FTZ R6, R17, R6, !PT ;  /* 0x0000000611067209 */ /* 0x000fc80007810000 */
[----:B------:R-:W-:-:S04]  /*deb0*/  FMNMX.FTZ R6, R19, R6, !PT ;  /* 0x0000000613067209 */ /* 0x000fc80007810000 */
[----:B------:R-:W-:-:S04]  /*dec0*/  FMNMX.FTZ R6, R21, R6, !PT ;  /* 0x0000000615067209 */ /* 0x000fc80007810000 */
[----:B------:R-:W-:-:S04]  /*ded0*/  FMNMX.FTZ R6, R24, R6, !PT ;  /* 0x0000000618067209 */ /* 0x000fc80007810000 */
[----:B------:R-:W-:-:S04]  /*dee0*/  FMNMX.FTZ R6, R30, R6, !PT ;  /* 0x000000061e067209 */ /* 0x000fc80007810000 */
[----:B------:R-:W-:Y:S01]  /*def0*/  FMNMX.FTZ R6, R10, R6, !PT ;  /* 0x000000060a067209 */ /* 0x000fe20007810000 */
[----:B------:R-:W-:Y:S05]  /*df00*/  BRA.DIV ~URZ, `(.L_x_2378) ;  /* 0x00012cc27f007947 */ /* 0x000fea000b800000 */
[----:B------:R1:W2:Y:S02]  /*df10*/  SHFL.BFLY PT, R184, R13, 0x2, 0x1f ;  /* 0x0c401f000db87f89 */ /* 0x0002a400000e0000 */
.L_x_2529:
[----:B-12---:R-:W-:Y:S01]  /*df20*/  FMNMX.FTZ R13, R13, R184, !PT ;  /* 0x000000b80d0d7209 */ /* 0x006fe20007810000 */
[----:B------:R-:W-:Y:S05]  /*df30*/  BRA.DIV ~URZ, `(.L_x_2379) ;  /* 0x00012ce27f007947 */ /* 0x000fea000b800000 */
[----:B------:R-:W1:Y:S04]  /*df40*/  SHFL.BFLY PT, R0, R6, 0x2, 0x1f ;  /* 0x0c401f0006007f89 */ /* 0x000e6800000e0000 */
[----:B------:R-:W2:Y:S01]  /*df50*/  SHFL.BFLY PT, R2, R13, 0x1, 0x1f ;  /* 0x0c201f000d027f89 */ /* 0x000ea200000e0000 */
[----:B-1----:R-:W-:Y:S02]  /*df60*/  FMNMX.FTZ R6, R6, R0, !PT ;  /* 0x0000000006067209 */ /* 0x002fe40007810000 */
[----:B--2---:R-:W-:-:S03]  /*df70*/  FMNMX.FTZ R13, R13, R2, !PT ;  /* 0x000000020d0d7209 */ /* 0x004fc60007810000 */
[----:B------:R1:W2:Y:S04]  /*df80*/  SHFL.BFLY PT, R184, R6, 0x1, 0x1f ;  /* 0x0c201f0006b87f89 */ /* 0x0002a800000e0000 */
.L_x_2530:
[C---:B------:R-:W-:Y:S01]  /*df90*/  FMUL.FTZ R0, R13.reuse, c[0x0][0x2d0] ;  /* 0x0000b4000d007a20 */ /* 0x040fe20000410000 */
[----:B------:R-:W-:Y:S01]  /*dfa0*/  FSETP.NEU.FTZ.AND P0, PT, R13, -INF , PT ;  /* 0xff8000000d00780b */ /* 0x000fe20003f1d000 */
[----:B------:R-:W-:Y:S01]  /*dfb0*/  WARPSYNC 0xffffffff ;  /* 0xffffffff00007948 */ /* 0x000fe20003800000 */
[----:B-12---:R-:W-:Y:S02]  /*dfc0*/  FMNMX.FTZ R6, R184, R6, !PT ;  /* 0x00000006b8067209 */ /* 0x006fe40007810000 */
[----:B------:R-:W-:Y:S02]  /*dfd0*/  FSEL R0, R0, RZ, P0 ;  /* 0x000000ff00007208 */ /* 0x000fe40000000000 */
[C---:B------:R-:W-:Y:S01]  /*dfe0*/  FSETP.NEU.FTZ.AND P0, PT, R6.reuse, -INF , PT ;  /* 0xff8000000600780b */ /* 0x040fe20003f1d000 */
[----:B------:R-:W-:Y:S02]  /*dff0*/  FMUL.FTZ R3, R6, c[0x0][0x2d0] ;  /* 0x0000b40006037a20 */ /* 0x000fe40000410000 */
[----:B------:R-:W-:-:S04]  /*e000*/  FFMA.FTZ R2, R18, c[0x0][0x2d0], -R0 ;  /* 0x0000b40012027a23 */ /* 0x000fc80000010800 */
[----:B------:R1:W-:Y:S02]  /*e010*/  MUFU.EX2 R40, R2 ;  /* 0x0000000200287308 */ /* 0x0003e40000000800 */
[----:B-1----:R-:W-:-:S06]  /*e020*/  FFMA.FTZ R2, R20, c[0x0][0x2d0], -R0 ;  /* 0x0000b40014027a23 */ /* 0x002fcc0000010800 */
[----:B------:R1:W2:Y:S02]  /*e030*/  MUFU.EX2 R38, R2 ;  /* 0x0000000200267308 */ /* 0x0002a40000000800 */
[----:B-1----:R-:W-:-:S06]  /*e040*/  FFMA.FTZ R2, R22, c[0x0][0x2d0], -R0 ;  /* 0x0000b40016027a23 */ /* 0x002fcc0000010800 */
[----:B------:R1:W3:Y:S02]  /*e050*/  MUFU.EX2 R39, R2 ;  /* 0x0000000200277308 */ /* 0x0002e40000000800 */
[----:B-1----:R-:W-:-:S06]  /*e060*/  FFMA.FTZ R2, R23, c[0x0][0x2d0], -R0 ;  /* 0x0000b40017027a23 */ /* 0x002fcc0000010800 */
[----:B------:R1:W4:Y:S02]  /*e070*/  MUFU.EX2 R18, R2 ;  /* 0x0000000200127308 */ /* 0x0003240000000800 */
[----:B-1----:R-:W-:-:S06]  /*e080*/  FFMA.FTZ R2, R25, c[0x0][0x2d0], -R0 ;  /* 0x0000b40019027a23 */ /* 0x002fcc0000010800 */
[----:B------:R1:W5:Y:S02]  /*e090*/  MUFU.EX2 R37, R2 ;  /* 0x0000000200257308 */ /* 0x0003640000000800 */
[----:B-1----:R-:W-:-:S06]  /*e0a0*/  FFMA.FTZ R2, R26, c[0x0][0x2d0], -R0 ;  /* 0x0000b4001a027a23 */ /* 0x002fcc0000010800 */
[----:B------:R1:W1:Y:S02]  /*e0b0*/  MUFU.EX2 R35, R2 ;  /* 0x0000000200237308 */ /* 0x0002640000000800 */
[----:B-1----:R-:W-:-:S06]  /*e0c0*/  FFMA.FTZ R2, R27, c[0x0][0x2d0], -R0 ;  /* 0x0000b4001b027a23 */ /* 0x002fcc0000010800 */
[----:B------:R1:W-:Y:S02]  /*e0d0*/  MUFU.EX2 R36, R2 ;  /* 0x0000000200247308 */ /* 0x0003e40000000800 */
        /* <DEDUP_REMOVED lines=8> */
[----:B-1----:R-:W-:Y:S01]  /*e160*/  FFMA.FTZ R2, R32, c[0x0][0x2d0], -R0 ;  /* 0x0000b40020027a23 */ /* 0x002fe20000010800 */
[----:B------:R-:W-:Y:S01]  /*e170*/  FSEL R0, R3, RZ, P0 ;  /* 0x000000ff03007208 */ /* 0x000fe20000000000 */
[----:B--2---:R-:W-:-:S04]  /*e180*/  FADD.FTZ R3, R40, R38 ;  /* 0x0000002628037221 */ /* 0x004fc80000010000 */
[----:B------:R1:W-:Y:S01]  /*e190*/  MUFU.EX2 R138, R2 ;  /* 0x00000002008a7308 */ /* 0x0003e20000000800 */
[----:B---3--:R-:W-:-:S04]  /*e1a0*/  FADD.FTZ R3, R39, R3 ;  /* 0x0000000327037221 */ /* 0x008fc80000010000 */
[C---:B----4-:R-:W-:Y:S01]  /*e1b0*/  FADD.FTZ R3, R18.reuse, R3 ;  /* 0x0000000312037221 */ /* 0x050fe20000010000 */
[----:B------:R-:W-:-:S03]  /*e1c0*/  F2FP.PACK_AB R18, R18, R39 ;  /* 0x000000271212723e */ /* 0x000fc600000000ff */
[----:B-----5:R-:W-:Y:S02]  /*e1d0*/  FADD.FTZ R3, R37, R3 ;  /* 0x0000000325037221 */ /* 0x020fe40000010000 */
[----:B-1----:R-:W-:-:S04]  /*e1e0*/  FFMA.FTZ R2, R4, c[0x0][0x2d0], -R0 ;  /* 0x0000b40004027a23 */ /* 0x002fc80000010800 */
[----:B------:R1:W-:Y:S02]  /*e1f0*/  MUFU.EX2 R27, R2 ;  /* 0x00000002001b7308 */ /* 0x0003e40000000800 */
[----:B-1----:R-:W-:Y:S01]  /*e200*/  FFMA.FTZ R2, R8, c[0x0][0x2d0], -R0 ;  /* 0x0000b40008027a23 */ /* 0x002fe20000010800 */
[----:B------:R-:W-:-:S05]  /*e210*/  F2FP.PACK_AB R8, R35, R37 ;  /* 0x000000252308723e */ /* 0x000fca00000000ff */
[----:B------:R1:W2:Y:S02]  /*e220*/  MUFU.EX2 R26, R2 ;  /* 0x00000002001a7308 */ /* 0x0002a40000000800 */
[----:B-1----:R-:W-:Y:S02]  /*e230*/  FFMA.FTZ R2, R9, c[0x0][0x2d0], -R0 ;  /* 0x0000b40009027a23 */ /* 0x002fe40000010800 */
[----:B--2---:R-:W-:-:S04]  /*e240*/  FADD.FTZ R4, R27, R26 ;  /* 0x0000001a1b047221 */ /* 0x004fc80000010000 */
[----:B------:R1:W2:Y:S02]  /*e250*/  MUFU.EX2 R25, R2 ;  /* 0x0000000200197308 */ /* 0x0002a40000000800 */
[----:B-1----:R-:W-:Y:S02]  /*e260*/  FFMA.FTZ R2, R11, c[0x0][0x2d0], -R0 ;  /* 0x0000b4000b027a23 */ /* 0x002fe40000010800 */
[----:B--2---:R-:W-:-:S04]  /*e270*/  FADD.FTZ R4, R25, R4 ;  /* 0x0000000419047221 */ /* 0x004fc80000010000 */
[----:B------:R1:W2:Y:S02]  /*e280*/  MUFU.EX2 R23, R2 ;  /* 0x0000000200177308 */ /* 0x0002a40000000800 */
[----:B-1----:R-:W-:Y:S02]  /*e290*/  FFMA.FTZ R2, R14, c[0x0][0x2d0], -R0 ;  /* 0x0000b4000e027a23 */ /* 0x002fe40000010800 */
[----:B--2---:R-:W-:-:S04]  /*e2a0*/  FADD.FTZ R4, R23, R4 ;  /* 0x0000000417047221 */ /* 0x004fc80000010000 */
[----:B------:R1:W2:Y:S02]  /*e2b0*/  MUFU.EX2 R22, R2 ;  /* 0x0000000200167308 */ /* 0x0002a40000000800 */
[----:B-1----:R-:W-:Y:S01]  /*e2c0*/  FFMA.FTZ R2, R16, c[0x0][0x2d0], -R0 ;  /* 0x0000b40010027a23 */ /* 0x002fe20000010800 */
[----:B------:R-:W-:Y:S01]  /*e2d0*/  F2FP.PACK_AB R16, R38, R40 ;  /* 0x000000282610723e */ /* 0x000fe200000000ff */
[----:B--2---:R-:W-:-:S04]  /*e2e0*/  FADD.FTZ R4, R22, R4 ;  /* 0x0000000416047221 */ /* 0x004fc80000010000 */
[----:B------:R1:W2:Y:S02]  /*e2f0*/  MUFU.EX2 R9, R2 ;  /* 0x0000000200097308 */ /* 0x0002a40000000800 */
[----:B-1----:R-:W-:Y:S01]  /*e300*/  FFMA.FTZ R2, R17, c[0x0][0x2d0], -R0 ;  /* 0x0000b40011027a23 */ /* 0x002fe20000010800 */
[----:B------:R-:W-:-:S05]  /*e310*/  F2FP.PACK_AB R17, R26, R27 ;  /* 0x0000001b1a11723e */ /* 0x000fca00000000ff */
[----:B------:R1:W3:Y:S02]  /*e320*/  MUFU.EX2 R20, R2 ;  /* 0x0000000200147308 */ /* 0x0002e40000000800 */
[----:B-1----:R-:W-:Y:S01]  /*e330*/  FFMA.FTZ R2, R19, c[0x0][0x2d0], -R0 ;  /* 0x0000b40013027a23 */ /* 0x002fe20000010800 */
[----:B------:R-:W-:-:S05]  /*e340*/  F2FP.PACK_AB R19, R23, R25 ;  /* 0x000000191713723e */ /* 0x000fca00000000ff */
[----:B------:R1:W4:Y:S02]  /*e350*/  MUFU.EX2 R11, R2 ;  /* 0x00000002000b7308 */ /* 0x0003240000000800 */
[----:B-1----:R-:W-:-:S06]  /*e360*/  FFMA.FTZ R2, R21, c[0x0][0x2d0], -R0 ;  /* 0x0000b40015027a23 */ /* 0x002fcc0000010800 */
[----:B------:R1:W5:Y:S02]  /*e370*/  MUFU.EX2 R14, R2 ;  /* 0x00000002000e7308 */ /* 0x0003640000000800 */
[----:B-1----:R-:W-:-:S06]  /*e380*/  FFMA.FTZ R2, R24, c[0x0][0x2d0], -R0 ;  /* 0x0000b40018027a23 */ /* 0x002fcc0000010800 */
[----:B------:R1:W1:Y:S02]  /*e390*/  MUFU.EX2 R137, R2 ;  /* 0x0000000200897308 */ /* 0x0002640000000800 */
[----:B-1----:R-:W-:Y:S02]  /*e3a0*/  FADD.FTZ R2, R35, R3 ;  /* 0x0000000323027221 */ /* 0x002fe40000010000 */
[----:B------:R-:W-:Y:S02]  /*e3b0*/  FFMA.FTZ R3, R30, c[0x0][0x2d0], -R0 ;  /* 0x0000b4001e037a23 */ /* 0x000fe40000010800 */
[----:B------:R-:W-:Y:S02]  /*e3c0*/  FADD.FTZ R2, R36, R2 ;  /* 0x0000000224027221 */ /* 0x000fe40000010000 */
[----:B------:R2:W1:Y:S02]  /*e3d0*/  MUFU.EX2 R139, R3 ;  /* 0x00000003008b7308 */ /* 0x0004640000000800 */
[----:B------:R-:W-:-:S02]  /*e3e0*/  FADD.FTZ R2, R34, R2 ;  /* 0x0000000222027221 */ /* 0x000fc40000010000 */
[C---:B--2---:R-:W-:Y:S01]  /*e3f0*/  FADD.FTZ R3, R9.reuse, R4 ;  /* 0x0000000409037221 */ /* 0x044fe20000010000 */
[----:B------:R-:W-:Y:S01]  /*e400*/  F2FP.PACK_AB R9, R9, R22 ;  /* 0x000000160909723e */ /* 0x000fe200000000ff */
[----:B------:R-:W-:Y:S01]  /*e410*/  FFMA.FTZ R4, R10, c[0x0][0x2d0], -R0 ;  /* 0x0000b4000a047a23 */ /* 0x000fe20000010800 */
[----:B------:R-:W-:Y:S01]  /*e420*/  F2FP.PACK_AB R10, R34, R36 ;  /* 0x00000024220a723e */ /* 0x000fe200000000ff */
[----:B---3--:R-:W-:Y:S02]  /*e430*/  FADD.FTZ R3, R20, R3 ;  /* 0x0000000314037221 */ /* 0x008fe40000010000 */
[----:B------:R-:W-:Y:S02]  /*e440*/  FADD.FTZ R0, R29, R2 ;  /* 0x000000021d007221 */ /* 0x000fe40000010000 */
[----:B------:R-:W2:Y:S01]  /*e450*/  MUFU.EX2 R4, R4 ;  /* 0x0000000400047308 */ /* 0x000ea20000000800 */
[C---:B----4-:R-:W-:Y:S01]  /*e460*/  FADD.FTZ R3, R11.reuse, R3 ;  /* 0x000000030b037221 */ /* 0x050fe20000010000 */
[----:B------:R-:W-:Y:S01]  /*e470*/  F2FP.PACK_AB R11, R11, R20 ;  /* 0x000000140b0b723e */ /* 0x000fe200000000ff */
[C---:B------:R-:W-:Y:S01]  /*e480*/  FADD.FTZ R0, R136.reuse, R0 ;  /* 0x0000000088007221 */ /* 0x040fe20000010000 */
[----:B------:R-:W-:Y:S01]  /*e490*/  F2FP.PACK_AB R136, R136, R29 ;  /* 0x0000001d8888723e */ /* 0x000fe200000000ff */
[----:B-----5:R-:W-:-:S02]  /*e4a0*/  FADD.FTZ R3, R14, R3 ;  /* 0x000000030e037221 */ /* 0x020fc40000010000 */
[----:B------:R-:W-:Y:S02]  /*e4b0*/  FADD.FTZ R0, R28, R0 ;  /* 0x000000001c007221 */ /* 0x000fe40000010000 */
[C---:B------:R-:W-:Y:S01]  /*e4c0*/  FADD.FTZ R3, R137.reuse, R3 ;  /* 0x0000000389037221 */ /* 0x040fe20000010000 */
[----:B------:R-:W-:Y:S01]  /*e4d0*/  F2FP.PACK_AB R137, R137, R14 ;  /* 0x0000000e8989723e */ /* 0x000fe200000000ff */
[C---:B------:R-:W-:Y:S01]  /*e4e0*/  FADD.FTZ R234, R138.reuse, R0 ;  /* 0x000000008aea7221 */ /* 0x040fe20000010000 */
[----:B------:R-:W-:Y:S01]  /*e4f0*/  F2FP.PACK_AB R138, R138, R28 ;  /* 0x0000001c8a8a723e */ /* 0x000fe200000000ff */
[----:B-1----:R-:W-:Y:S01]  /*e500*/  FADD.FTZ R3, R139, R3 ;  /* 0x000000038b037221 */ /* 0x002fe20000010000 */
[----:B--2---:R-:W-:-:S03]  /*e510*/  F2FP.PACK_AB R139, R4, R139 ;  /* 0x0000008b048b723e */ /* 0x004fc600000000ff */
[----:B------:R-:W-:Y:S02]  /*e520*/  FADD.FTZ R233, R4, R3 ;  /* 0x0000000304e97221 */ /* 0x000fe40000010000 */
[----:B------:R-:W1:Y:S04]  /*e530*/  LDSM.16.MT88.4 R20, [R193] ;  /* 0x00000000c114783b */ /* 0x000e680000004200 */
[----:B------:R-:W2:Y:S04]  /*e540*/  LDSM.16.MT88.4 R32, [R194] ;  /* 0x00000000c220783b */ /* 0x000ea80000004200 */
[----:B------:R-:W-:Y:S04]  /*e550*/  LDSM.16.MT88.4 R48, [R194+0x800] ;  /* 0x00080000c230783b */ /* 0x000fe80000004200 */
[----:B------:R-:W3:Y:S04]  /*e560*/  LDSM.16.MT88.4 R36, [R193+0x800] ;  /* 0x00080000c124783b */ /* 0x000ee80000004200 */
[----:B------:R-:W4:Y:S04]  /*e570*/  LDSM.16.MT88.4 R40, [R196] ;  /* 0x00000000c428783b */ /* 0x000f280000004200 */
[----:B------:R-:W5:Y:S04]  /*e580*/  LDSM.16.MT88.4 R52, [R195] ;  /* 0x00000000c334783b */ /* 0x000f680000004200 */
[----:B------:R-:W-:Y:S04]  /*e590*/  LDSM.16.MT88.4 R60, [R195+0x800] ;  /* 0x00080000c33c783b */ /* 0x000fe80000004200 */
[----:B------:R-:W-:Y:S04]  /*e5a0*/  LDSM.16.MT88.4 R44, [R193+0x1800] ;  /* 0x00180000c12c783b */ /* 0x000fe80000004200 */
[----:B------:R-:W-:Y:S04]  /*e5b0*/  LDSM.16.MT88.4 R64, [R194+0x2000] ;  /* 0x00200000c240783b */ /* 0x000fe80000004200 */
[----:B------:R-:W-:Y:S01]  /*e5c0*/  LDSM.16.MT88.4 R72, [R193+0x3000] ;  /* 0x00300000c148783b */ /* 0x000fe20000004200 */
[C---:B-1----:R-:W-:Y:S03]  /*e5d0*/  HMMA.16816.F32 R28, R16.reuse, R20, RZ ;  /* 0x00000014101c723c */ /* 0x042fe600000018ff */
[----:B------:R-:W-:Y:S04]  /*e5e0*/  LDSM.16.MT88.4 R68, [R196+0x2000] ;  /* 0x00200000c444783b */ /* 0x000fe80000004200 */
[----:B------:R-:W-:Y:S01]  /*e5f0*/  LDSM.16.MT88.4 R76, [R194+0x3000] ;  /* 0x00300000c24c783b */ /* 0x000fe20000004200 */
[C---:B------:R-:W-:Y:S03]  /*e600*/  HMMA.16816.F32 R24, R16.reuse, R22, RZ ;  /* 0x000000161018723c */ /* 0x040fe600000018ff */
[----:B------:R-:W-:Y:S04]  /*e610*/  LDSM.16.MT88.4 R80, [R194+0x3800] ;  /* 0x00380000c250783b */ /* 0x000fe80000004200 */
[----:B------:R-:W-:Y:S01]  /*e620*/  LDSM.16.MT88.4 R84, [R195+0x3000] ;  /* 0x00300000c354783b */ /* 0x000fe20000004200 */
[----:B--2---:R-:W-:Y:S03]  /*e630*/  HMMA.16816.F32 R20, R16, R32, RZ ;  /* 0x000000201014723c */ /* 0x004fe600000018ff */
[----:B------:R-:W-:Y:S04]  /*e640*/  LDSM.16.MT88.4 R164, [R193+0x1000] ;  /* 0x00100000c1a4783b */ /* 0x000fe80000004200 */
[----:B------:R-:W-:Y:S01]  /*e650*/  LDSM.16.MT88.4 R156, [R194+0x1000] ;  /* 0x00100000c29c783b */ /* 0x000fe20000004200 */
[C---:B---3--:R-:W-:Y:S08]  /*e660*/  HMMA.16816.F32 R168, R8.reuse, R36, R28 ;  /* 0x0000002408a8723c */ /* 0x048ff0000000181c */
[C---:B------:R-:W-:Y:S01]  /*e670*/  HMMA.16816.F32 R148, R8.reuse, R38, R24 ;  /* 0x000000260894723c */ /* 0x040fe20000001818 */
[----:B------:R-:W1:Y:S07]  /*e680*/  LDSM.16.MT88.4 R36, [R196+0x800] ;  /* 0x00080000c424783b */ /* 0x000e6e0000004200 */
[----:B------:R-:W-:Y:S08]  /*e690*/  HMMA.16816.F32 R160, R8, R48, R20 ;  /* 0x0000003008a0723c */ /* 0x000ff00000001814 */
[C---:B------:R-:W-:Y:S01]  /*e6a0*/  HMMA.16816.F32 R20, R16.reuse, R34, RZ ;  /* 0x000000221014723c */ /* 0x040fe200000018ff */
[----:B------:R-:W-:Y:S07]  /*e6b0*/  LDSM.16.MT88.4 R32, [R196+0x1800] ;  /* 0x00180000c420783b */ /* 0x000fee0000004200 */
[C---:B----4-:R-:W-:Y:S08]  /*e6c0*/  HMMA.16816.F32 R28, R16.reuse, R40, RZ ;  /* 0x00000028101c723c */ /* 0x050ff000000018ff */
[----:B------:R-:W-:Y:S01]  /*e6d0*/  HMMA.16816.F32 R24, R16, R42, RZ ;  /* 0x0000002a1018723c */ /* 0x000fe200000018ff */
[----:B------:R-:W2:Y:S07]  /*e6e0*/  LDSM.16.MT88.4 R40, [R193+0x2000] ;  /* 0x00200000c128783b */ /* 0x000eae0000004200 */
[----:B------:R-:W-:Y:S01]  /*e6f0*/  HMMA.16816.F32 R56, R8, R50, R20 ;  /* 0x000000320838723c */ /* 0x000fe20000001814 */
[----:B------:R-:W-:Y:S07]  /*e700*/  LDSM.16.MT88.4 R48, [R193+0x3800] ;  /* 0x00380000c130783b */ /* 0x000fee0000004200 */
[----:B-----5:R-:W-:Y:S08]  /*e710*/  HMMA.16816.F32 R20, R16, R52, RZ ;  /* 0x000000341014723c */ /* 0x020ff000000018ff */
[----:B-1----:R-:W-:Y:S08]  /*e720*/  HMMA.16816.F32 R152, R8, R36, R28 ;  /* 0x000000240898723c */ /* 0x002ff0000000181c */
[----:B------:R-:W-:Y:S01]  /*e730*/  HMMA.16816.F32 R28, R16, R54, RZ ;  /* 0x00000036101c723c */ /* 0x000fe200000018ff */
[----:B------:R-:W-:Y:S01]  /*e740*/  IMAD.MOV.U32 R4, RZ, RZ, R56 ;  /* 0x000000ffff047224 */ /* 0x000fe200078e0038 */
[----:B------:R-:W-:Y:S01]  /*e750*/  MOV R2, R58 ;  /* 0x0000003a00027202 */ /* 0x000fe20000000f00 */
[----:B------:R-:W-:Y:S01]  /*e760*/  IMAD.MOV.U32 R3, RZ, RZ, R57 ;  /* 0x000000ffff037224 */ /* 0x000fe200078e0039 */
[----:B------:R-:W-:Y:S01]  /*e770*/  LDSM.16.MT88.4 R52, [R195+0x2000] ;  /* 0x00200000c334783b */ /* 0x000fe20000004200 */
[----:B------:R-:W-:-:S03]  /*e780*/  IMAD.MOV.U32 R0, RZ, RZ, R59 ;  /* 0x000000ffff007224 */ /* 0x000fc600078e003b */
[C---:B------:R-:W-:Y:S01]  /*e790*/  HMMA.16816.F32 R20, R8.reuse, R60, R20 ;  /* 0x0000003c0814723c */ /* 0x040fe20000001814 */
[----:B------:R-:W1:Y:S07]  /*e7a0*/  LDSM.16.MT88.4 R56, [R194+0x1800] ;  /* 0x00180000c238783b */ /* 0x000e6e0000004200 */
[----:B------:R-:W-:Y:S08]  /*e7b0*/  HMMA.16816.F32 R24, R8, R38, R24 ;  /* 0x000000260818723c */ /* 0x000ff00000001818 */
[----:B------:R-:W-:Y:S08]  /*e7c0*/  HMMA.16816.F32 R36, R16, R44, RZ ;  /* 0x0000002c1024723c */ /* 0x000ff000000018ff */
[----:B------:R-:W-:Y:S01]  /*e7d0*/  MOV R95, R20 ;  /* 0x00000014005f7202 */ /* 0x000fe20000000f00 */
[----:B------:R-:W-:Y:S01]  /*e7e0*/  IMAD.MOV.U32 R94, RZ, RZ, R21 ;  /* 0x000000ffff5e7224 */ /* 0x000fe200078e0015 */
[----:B------:R-:W-:Y:S01]  /*e7f0*/  MOV R92, R23 ;  /* 0x00000017005c7202 */ /* 0x000fe20000000f00 */
[----:B------:R-:W-:Y:S01]  /*e800*/  IMAD.MOV.U32 R93, RZ, RZ, R22 ;  /* 0x000000ffff5d7224 */ /* 0x000fe200078e0016 */
[----:B------:R-:W-:Y:S04]  /*e810*/  HMMA.16816.F32 R168, R136, R164, R168 ;  /* 0x000000a488a8723c */ /* 0x000fe800000018a8 */
[----:B------:R-:W-:Y:S01]  /*e820*/  IMAD.MOV.U32 R102, RZ, RZ, R24 ;  /* 0x000000ffff667224 */ /* 0x000fe200078e0018 */
[----:B------:R-:W-:Y:S01]  /*e830*/  MOV R101, R25 ;  /* 0x0000001900657202 */ /* 0x000fe20000000f00 */
[----:B------:R-:W-:-:S02]  /*e840*/  IMAD.MOV.U32 R100, RZ, RZ, R26 ;  /* 0x000000ffff647224 */ /* 0x000fc400078e001a */
[----:B------:R-:W-:Y:S01]  /*e850*/  HMMA.16816.F32 R20, R8, R62, R28 ;  /* 0x0000003e0814723c */ /* 0x000fe2000000181c */
[----:B------:R-:W-:Y:S01]  /*e860*/  IMAD.MOV.U32 R14, RZ, RZ, R27 ;  /* 0x000000ffff0e7224 */ /* 0x000fe200078e001b */
[----:B------:R-:W3:Y:S04]  /*e870*/  LDSM.16.MT88.4 R28, [R195+0x1800] ;  /* 0x00180000c31c783b */ /* 0x000ee80000004200 */
[----:B------:R-:W4:Y:S02]  /*e880*/  LDSM.16.MT88.4 R60, [R196+0x3000] ;  /* 0x00300000c43c783b */ /* 0x000f240000004200 */
[----:B------:R-:W-:Y:S08]  /*e890*/  HMMA.16816.F32 R24, R16, R46, RZ ;  /* 0x0000002e1018723c */ /* 0x000ff000000018ff */
[----:B--2---:R-:W-:Y:S08]  /*e8a0*/  HMMA.16816.F32 R216, R8, R40, R36 ;  /* 0x0000002808d8723c */ /* 0x004ff00000001824 */
[----:B------:R-:W-:Y:S01]  /*e8b0*/  IMAD.MOV.U32 R106, RZ, RZ, R20 ;  /* 0x000000ffff6a7224 */ /* 0x000fe200078e0014 */
[----:B------:R-:W-:Y:S01]  /*e8c0*/  MOV R104, R22 ;  /* 0x0000001600687202 */ /* 0x000fe20000000f00 */
[----:B------:R-:W-:Y:S01]  /*e8d0*/  IMAD.MOV.U32 R105, RZ, RZ, R21 ;  /* 0x000000ffff697224 */ /* 0x000fe200078e0015 */
[----:B------:R-:W-:Y:S01]  /*e8e0*/  HMMA.16816.F32 R164, R136, R166, R148 ;  /* 0x000000a688a4723c */ /* 0x000fe20000001894 */
[----:B------:R-:W-:Y:S01]  /*e8f0*/  IMAD.MOV.U32 R103, RZ, RZ, R23 ;  /* 0x000000ffff677224 */ /* 0x000fe200078e0017 */
[----:B------:R-:W-:Y:S06]  /*e900*/  LDSM.16.MT88.4 R148, [R196+0x1000] ;  /* 0x00100000c494783b */ /* 0x000fec0000004200 */
[----:B-1----:R-:W-:Y:S08]  /*e910*/  HMMA.16816.F32 R20, R16, R56, RZ ;  /* 0x000000381014723c */ /* 0x002ff000000018ff */
[----:B------:R-:W-:Y:S08]  /*e920*/  HMMA.16816.F32 R188, R8, R42, R24 ;  /* 0x0000002a08bc723c */ /* 0x000ff00000001818 */
[----:B------:R-:W-:Y:S08]  /*e930*/  HMMA.16816.F32 R40, R16, R34, RZ ;  /* 0x000000221028723c */ /* 0x000ff000000018ff */
[----:B------:R-:W-:Y:S08]  /*e940*/  HMMA.16816.F32 R44, R8, R64, R20 ;  /* 0x00000040082c723c */ /* 0x000ff00000001814 */
[C---:B---3--:R-:W-:Y:S08]  /*e950*/  HMMA.16816.F32 R36, R16.reuse, R28, RZ ;  /* 0x0000001c1024723c */ /* 0x048ff000000018ff */
[C---:B------:R-:W-:Y:S08]  /*e960*/  HMMA.16816.F32 R24, R16.reuse, R74, RZ ;  /* 0x0000004a1018723c */ /* 0x040ff000000018ff */
[----:B------:R-:W-:Y:S01]  /*e970*/  MOV R108, R44 ;  /* 0x0000002c006c7202 */ /* 0x000fe20000000f00 */
[----:B------:R-:W-:Y:S01]  /*e980*/  IMAD.MOV.U32 R107, RZ, RZ, R45 ;  /* 0x000000ffff6b7224 */ /* 0x000fe200078e002d */
[----:B------:R-:W-:Y:S01]  /*e990*/  MOV R65, R46 ;  /* 0x0000002e00417202 */ /* 0x000fe20000000f00 */
[----:B------:R-:W-:Y:S01]  /*e9a0*/  IMAD.MOV.U32 R64, RZ, RZ, R47 ;  /* 0x000000ffff407224 */ /* 0x000fe200078e002f */
[C---:B------:R-:W-:Y:S08]  /*e9b0*/  HMMA.16816.F32 R56, R16.reuse, R58, RZ ;  /* 0x0000003a1038723c */ /* 0x040ff000000018ff */
[C---:B------:R-:W-:Y:S08]  /*e9c0*/  HMMA.16816.F32 R44, R16.reuse, R32, RZ ;  /* 0x00000020102c723c */ /* 0x040ff000000018ff */
[C---:B------:R-:W-:Y:S08]  /*e9d0*/  HMMA.16816.F32 R32, R16.reuse, R30, RZ ;  /* 0x0000001e1020723c */ /* 0x040ff000000018ff */
[----:B------:R-:W-:Y:S08]  /*e9e0*/  HMMA.16816.F32 R28, R16, R72, RZ ;  /* 0x00000048101c723c */ /* 0x000ff000000018ff */
[----:B------:R-:W-:Y:S01]  /*e9f0*/  HMMA.16816.F32 R72, R8, R68, R44 ;  /* 0x000000440848723c */ /* 0x000fe2000000182c */
[----:B------:R-:W1:Y:S07]  /*ea00*/  LDSM.16.MT88.4 R44, [R196+0x3800] ;  /* 0x00380000c42c783b */ /* 0x000e6e0000004200 */
[----:B------:R-:W-:Y:S07]  /*ea10*/  HMMA.16816.F32 R20, R16, R76, RZ ;  /* 0x0000004c1014723c */ /* 0x000fee00000018ff */
[----:B------:R-:W-:Y:S01]  /*ea20*/  IMAD.MOV.U32 R77, RZ, RZ, R107 ;  /* 0x000000ffff4d7224 */ /* 0x000fe200078e006b */
[----:B------:R-:W-:Y:S01]  /*ea30*/  HMMA.16816.F32 R96, R8, R54, R32 ;  /* 0x000000360860723c */ /* 0x000fe20000001820 */
[----:B------:R-:W-:-:S07]  /*ea40*/  MOV R76, R108 ;  /* 0x0000006c004c7202 */ /* 0x000fce0000000f00 */
[----:B------:R-:W-:Y:S07]  /*ea50*/  HMMA.16816.F32 R32, R16, R78, RZ ;  /* 0x0000004e1020723c */ /* 0x000fee00000018ff */
[----:B------:R-:W-:Y:S01]  /*ea60*/  MOV R78, R65 ;  /* 0x00000041004e7202 */ /* 0x000fe20000000f00 */
[----:B------:R-:W-:Y:S01]  /*ea70*/  HMMA.16816.F32 R88, R8, R48, R28 ;  /* 0x000000300858723c */ /* 0x000fe2000000181c */
[----:B------:R-:W-:Y:S01]  /*ea80*/  IMAD.MOV.U32 R79, RZ, RZ, R64 ;  /* 0x000000ffff4f7224 */ /* 0x000fe200078e0040 */
[----:B------:R-:W-:Y:S01]  /*ea90*/  MOV R64, R106 ;  /* 0x0000006a00407202 */ /* 0x000fe20000000f00 */
[----:B------:R-:W-:-:S05]  /*eaa0*/  IMAD.MOV.U32 R65, RZ, RZ, R105 ;  /* 0x000000ffff417224 */ /* 0x000fca00078e0069 */
[----:B------:R-:W-:Y:S01]  /*eab0*/  HMMA.16816.F32 R180, R8, R50, R24 ;  /* 0x0000003208b4723c */ /* 0x000fe20000001818 */
[----:B------:R-:W2:Y:S07]  /*eac0*/  LDSM.16.MT88.4 R48, [R193+0x4800] ;  /* 0x00480000c130783b */ /* 0x000eae0000004200 */
[C---:B----4-:R-:W-:Y:S07]  /*ead0*/  HMMA.16816.F32 R28, R16.reuse, R60, RZ ;  /* 0x0000003c101c723c */ /* 0x050fee00000018ff */
[----:B------:R-:W-:Y:S01]  /*eae0*/  MOV R60, R95 ;  /* 0x0000005f003c7202 */ /* 0x000fe20000000f00 */
[----:B------:R-:W-:Y:S01]  /*eaf0*/  HMMA.16816.F32 R24, R16, R62, RZ ;  /* 0x0000003e1018723c */ /* 0x000fe200000018ff */
[----:B------:R-:W-:-:S06]  /*eb00*/  IMAD.MOV.U32 R61, RZ, RZ, R94 ;  /* 0x000000ffff3d7224 */ /* 0x000fcc00078e005e */
[----:B------:R-:W-:Y:S01]  /*eb10*/  MOV R62, R93 ;  /* 0x0000005d003e7202 */ /* 0x000fe20000000f00 */
[----:B------:R-:W-:Y:S01]  /*eb20*/  HMMA.16816.F32 R172, R8, R66, R56 ;  /* 0x0000004208ac723c */ /* 0x000fe20000001838 */
[----:B------:R-:W3:Y:S01]  /*eb30*/  LDSM.16.MT88.4 R56, [R195+0x3800] ;  /* 0x00380000c338783b */ /* 0x000ee20000004200 */
[----:B------:R-:W-:-:S05]  /*eb40*/  IMAD.MOV.U32 R63, RZ, RZ, R92 ;  /* 0x000000ffff3f7224 */ /* 0x000fca00078e005c */
[----:B------:R-:W-:Y:S01]  /*eb50*/  MOV R66, R104 ;  /* 0x0000006800427202 */ /* 0x000fe20000000f00 */
[----:B------:R-:W-:Y:S01]  /*eb60*/  HMMA.16816.F32 R184, R8, R52, R36 ;  /* 0x0000003408b8723c */ /* 0x000fe20000001824 */
[----:B------:R-:W4:Y:S01]  /*eb70*/  LDSM.16.MT88.4 R52, [R194+0x4800] ;  /* 0x00480000c234783b */ /* 0x000f220000004200 */
[----:B------:R-:W-:-:S06]  /*eb80*/  IMAD.MOV.U32 R67, RZ, RZ, R103 ;  /* 0x000000ffff437224 */ /* 0x000fcc00078e0067 */
[----:B------:R-:W-:Y:S07]  /*eb90*/  HMMA.16816.F32 R176, R8, R80, R20 ;  /* 0x0000005008b0723c */ /* 0x000fee0000001814 */
[----:B------:R-:W-:Y:S01]  /*eba0*/  MOV R80, R102 ;  /* 0x0000006600507202 */ /* 0x000fe20000000f00 */
[----:B------:R-:W-:Y:S01]  /*ebb0*/  HMMA.16816.F32 R20, R16, R84, RZ ;  /* 0x000000541014723c */ /* 0x000fe200000018ff */
[----:B------:R-:W-:-:S06]  /*ebc0*/  IMAD.MOV.U32 R81, RZ, RZ, R101 ;  /* 0x000000ffff517224 */ /* 0x000fcc00078e0065 */
[----:B------:R-:W-:Y:S01]  /*ebd0*/  MOV R84, R4 ;  /* 0x0000000400547202 */ /* 0x000fe20000000f00 */
[----:B------:R-:W-:Y:S01]  /*ebe0*/  HMMA.16816.F32 R92, R8, R82, R32 ;  /* 0x00000052085c723c */ /* 0x000fe20000001820 */
[----:B------:R-:W5:Y:S01]  /*ebf0*/  LDL R4, [R1+0x58] ;  /* 0x0000580001047983 */ /* 0x000f620000100800 */
[----:B------:R-:W-:-:S05]  /*ec00*/  IMAD.MOV.U32 R85, RZ, RZ, R3 ;  /* 0x000000ffff557224 */ /* 0x000fca00078e0003 */
[----:B------:R-:W-:Y:S01]  /*ec10*/  MOV R82, R100 ;  /* 0x0000006400527202 */ /* 0x000fe20000000f00 */
[C---:B-1----:R-:W-:Y:S01]  /*ec20*/  HMMA.16816.F32 R104, R8.reuse, R44, R28 ;  /* 0x0000002c0868723c */ /* 0x042fe2000000181c */
[----:B------:R-:W-:Y:S02]  /*ec30*/  IMAD.MOV.U32 R83, RZ, RZ, R14 ;  /* 0x000000ffff537224 */ /* 0x000fe400078e000e */
[----:B------:R-:W5:Y:S05]  /*ec40*/  LDL R14, [R1+0x64] ;  /* 0x00006400010e7983 */ /* 0x000f6a0000100800 */
[C---:B------:R-:W-:Y:S01]  /*ec50*/  HMMA.16816.F32 R100, R8.reuse, R46, R24 ;  /* 0x0000002e0864723c */ /* 0x040fe20000001818 */
[----:B------:R-:W1:Y:S07]  /*ec60*/  LDSM.16.MT88.4 R44, [R193+0x5000] ;  /* 0x00500000c12c783b */ /* 0x000e6e0000004200 */
[----:B------:R-:W-:Y:S01]  /*ec70*/  HMMA.16816.F32 R68, R8, R70, R40 ;  /* 0x000000460844723c */ /* 0x000fe20000001828 */
[----:B------:R-:W1:Y:S07]  /*ec80*/  LDSM.16.MT88.4 R40, [R194+0x5000] ;  /* 0x00500000c228783b */ /* 0x000e6e0000004200 */
[C---:B--2---:R-:W-:Y:S08]  /*ec90*/  HMMA.16816.F32 R32, R16.reuse, R48, RZ ;  /* 0x000000301020723c */ /* 0x044ff000000018ff */
[----:B------:R-:W-:Y:S01]  /*eca0*/  HMMA.16816.F32 R28, R16, R50, RZ ;  /* 0x00000032101c723c */ /* 0x000fe200000018ff */
[----:B------:R-:W2:Y:S07]  /*ecb0*/  LDSM.16.MT88.4 R48, [R196+0x4800] ;  /* 0x00480000c430783b */ /* 0x000eae0000004200 */
[----:B---3--:R-:W-:Y:S08]  /*ecc0*/  HMMA.16816.F32 R112, R8, R56, R20 ;  /* 0x000000380870723c */ /* 0x008ff00000001814 */
[C---:B----4-:R-:W-:Y:S08]  /*ecd0*/  HMMA.16816.F32 R24, R16.reuse, R52, RZ ;  /* 0x000000341018723c */ /* 0x050ff000000018ff */
[C---:B------:R-:W-:Y:S08]  /*ece0*/  HMMA.16816.F32 R20, R16.reuse, R54, RZ ;  /* 0x000000361014723c */ /* 0x040ff000000018ff */
[----:B------:R-:W-:Y:S07]  /*ecf0*/  HMMA.16816.F32 R36, R16, R86, RZ ;  /* 0x000000561024723c */ /* 0x000fee00000018ff */
[----:B------:R-:W-:Y:S01]  /*ed00*/  IMAD.MOV.U32 R87, RZ, RZ, R0 ;  /* 0x000000ffff577224 */ /* 0x000fe200078e0000 */
[----:B-1----:R-:W-:Y:S01]  /*ed10*/  HMMA.16816.F32 R120, R8, R44, R32 ;  /* 0x0000002c0878723c */ /* 0x002fe20000001820 */
[----:B------:R-:W1:Y:S01]  /*ed20*/  LDSM.16.MT88.4 R32, [R196+0x5000] ;  /* 0x00500000c420783b */ /* 0x000e620000004200 */
[----:B------:R-:W-:-:S03]  /*ed30*/  MOV R86, R2 ;  /* 0x0000000200567202 */ /* 0x000fc60000000f00 */
[----:B------:R-:W3:Y:S03]  /*ed40*/  LDL R0, [R1+0x4] ;  /* 0x0000040001007983 */ /* 0x000ee60000100800 */
[C---:B------:R-:W-:Y:S01]  /*ed50*/  HMMA.16816.F32 R132, R8.reuse, R40, R24 ;  /* 0x000000280884723c */ /* 0x040fe20000001818 */
[----:B------:R-:W-:Y:S07]  /*ed60*/  LDSM.16.MT88.4 R24, [R195+0x4800] ;  /* 0x00480000c318783b */ /* 0x000fee0000004200 */
[C---:B------:R-:W-:Y:S01]  /*ed70*/  HMMA.16816.F32 R128, R8.reuse, R42, R20 ;  /* 0x0000002a0880723c */ /* 0x040fe20000001814 */
[----:B------:R-:W4:Y:S07]  /*ed80*/  LDSM.16.MT88.4 R40, [R195+0x1000] ;  /* 0x00100000c328783b */ /* 0x000f2e0000004200 */
[----:B------:R-:W-:Y:S01]  /*ed90*/  HMMA.16816.F32 R108, R8, R58, R36 ;  /* 0x0000003a086c723c */ /* 0x000fe20000001824 */
[----:B------:R-:W4:Y:S07]  /*eda0*/  LDSM.16.MT88.4 R56, [R194+0x2800] ;  /* 0x00280000c238783b */ /* 0x000f2e0000004200 */
[C---:B--2---:R-:W-:Y:S08]  /*edb0*/  HMMA.16816.F32 R20, R16.reuse, R48, RZ ;  /* 0x000000301014723c */ /* 0x044ff000000018ff */
[----:B------:R-:W-:Y:S01]  /*edc0*/  HMMA.16816.F32 R36, R16, R50, RZ ;  /* 0x000000321024723c */ /* 0x000fe200000018ff */
[----:B------:R-:W-:Y:S07]  /*edd0*/  LDSM.16.MT88.4 R48, [R193+0x2800] ;  /* 0x00280000c130783b */ /* 0x000fee0000004200 */
[----:B------:R-:W-:Y:S08]  /*ede0*/  HMMA.16816.F32 R152, R136, R148, R152 ;  /* 0x000000948898723c */ /* 0x000ff00000001898 */
[C---:B-1----:R-:W-:Y:S01]  /*edf0*/  HMMA.16816.F32 R124, R8.reuse, R32, R20 ;  /* 0x00000020087c723c */ /* 0x042fe20000001814 */
[----:B------:R-:W-:Y:S07]  /*ee00*/  LDSM.16.MT88.4 R20, [R195+0x5000] ;  /* 0x00500000c314783b */ /* 0x000fee0000004200 */
[----:B------:R-:W-:Y:S08]  /*ee10*/  HMMA.16816.F32 R32, R8, R34, R36 ;  /* 0x000000220820723c */ /* 0x000ff00000001824 */
[C---:B----4-:R-:W-:Y:S08]  /*ee20*/  HMMA.16816.F32 R36, R136.reuse, R40, R60 ;  /* 0x000000288824723c */ /* 0x050ff0000000183c */
[C---:B------:R-:W-:Y:S01]  /*ee30*/  HMMA.16816.F32 R40, R136.reuse, R42, R64 ;  /* 0x0000002a8828723c */ /* 0x040fe20000001840 */
[----:B------:R-:W1:Y:S07]  /*ee40*/  LDSM.16.MT88.4 R64, [R196+0x2800] ;  /* 0x00280000c440783b */ /* 0x000e6e0000004200 */
[C---:B------:R-:W-:Y:S01]  /*ee50*/  HMMA.16816.F32 R148, R136.reuse, R150, R80 ;  /* 0x000000968894723c */ /* 0x040fe20000001850 */
[----:B------:R-:W2:Y:S07]  /*ee60*/  LDSM.16.MT88.4 R80, [R193+0x4000] ;  /* 0x00400000c150783b */ /* 0x000eae0000004200 */
[C---:B------:R-:W-:Y:S08]  /*ee70*/  HMMA.16816.F32 R52, R136.reuse, R56, R76 ;  /* 0x000000388834723c */ /* 0x040ff0000000184c */
[C---:B------:R-:W-:Y:S08]  /*ee80*/  HMMA.16816.F32 R160, R136.reuse, R156, R160 ;  /* 0x0000009c88a0723c */ /* 0x040ff000000018a0 */
[----:B------:R-:W-:Y:S08]  /*ee90*/  HMMA.16816.F32 R156, R136, R158, R84 ;  /* 0x0000009e889c723c */ /* 0x000ff00000001854 */
[----:B------:R-:W-:Y:S08]  /*eea0*/  HMMA.16816.F32 R116, R8, R46, R28 ;  /* 0x0000002e0874723c */ /* 0x000ff0000000181c */
[C---:B-1----:R-:W-:Y:S01]  /*eeb0*/  HMMA.16816.F32 R60, R136.reuse, R64, R72 ;  /* 0x00000040883c723c */ /* 0x042fe20000001848 */
[----:B------:R-:W1:Y:S07]  /*eec0*/  LDSM.16.MT88.4 R72, [R195+0x2800] ;  /* 0x00280000c348783b */ /* 0x000e6e0000004200 */
[C---:B------:R-:W-:Y:S08]  /*eed0*/  HMMA.16816.F32 R64, R136.reuse, R66, R68 ;  /* 0x000000428840723c */ /* 0x040ff00000001844 */
[----:B--2---:R-:W-:Y:S01]  /*eee0*/  HMMA.16816.F32 R76, R136, R80, R88 ;  /* 0x00000050884c723c */ /* 0x004fe20000001858 */
[----:B------:R-:W2:Y:S07]  /*eef0*/  LDSM.16.MT88.4 R88, [R194+0x4000] ;  /* 0x00400000c258783b */ /* 0x000eae0000004200 */
[C---:B------:R-:W-:Y:S08]  /*ef00*/  HMMA.16816.F32 R28, R16.reuse, R24, RZ ;  /* 0x00000018101c723c */ /* 0x040ff000000018ff */
[----:B------:R-:W-:Y:S08]  /*ef10*/  HMMA.16816.F32 R16, R16, R26, RZ ;  /* 0x0000001a1010723c */ /* 0x000ff000000018ff */
[C---:B------:R-:W-:Y:S08]  /*ef20*/  HMMA.16816.F32 R44, R136.reuse, R48, R216 ;  /* 0x00000030882c723c */ /* 0x040ff000000018d8 */
[C---:B-1----:R-:W-:Y:S08]  /*ef30*/  HMMA.16816.F32 R68, R136.reuse, R72, R184 ;  /* 0x000000488844723c */ /* 0x042ff000000018b8 */
[C---:B------:R-:W-:Y:S01]  /*ef40*/  HMMA.16816.F32 R72, R136.reuse, R74, R96 ;  /* 0x0000004a8848723c */ /* 0x040fe20000001860 */
[----:B------:R-:W1:Y:S07]  /*ef50*/  LDSM.16.MT88.4 R96, [R196+0x4000] ;  /* 0x00400000c460783b */ /* 0x000e6e0000004200 */
[C---:B--2---:R-:W-:Y:S08]  /*ef60*/  HMMA.16816.F32 R84, R136.reuse, R88, R176 ;  /* 0x000000588854723c */ /* 0x044ff000000018b0 */
[----:B------:R-:W-:Y:S08]  /*ef70*/  HMMA.16816.F32 R88, R136, R90, R92 ;  /* 0x0000005a8858723c */ /* 0x000ff0000000185c */
[C---:B------:R-:W-:Y:S08]  /*ef80*/  HMMA.16816.F32 R28, R8.reuse, R20, R28 ;  /* 0x00000014081c723c */ /* 0x040ff0000000181c */
[----:B------:R-:W-:Y:S01]  /*ef90*/  HMMA.16816.F32 R16, R8, R22, R16 ;  /* 0x000000160810723c */ /* 0x000fe20000001810 */
[----:B------:R-:W-:Y:S01]  /*efa0*/  LDSM.16.MT88.4 R8, [R195+0x5800] ;  /* 0x00580000c308783b */ /* 0x000fe20000004200 */
[----:B------:R-:W-:-:S02]  /*efb0*/  LOP3.LUT R213, R213, 0xffffefff, RZ, 0xc0, !PT ;  /* 0xffffefffd5d57812 */ /* 0x000fc400078ec0ff */
[----:B------:R-:W-:-:S04]  /*efc0*/  IADD3 R225, R225, -0x2, RZ ;  /* 0xfffffffee1e17810 */ /* 0x000fc80007ffe0ff */
[C---:B------:R-:W-:Y:S08]  /*efd0*/  HMMA.16816.F32 R48, R136.reuse, R50, R188 ;  /* 0x000000328830723c */ /* 0x040ff000000018bc */
[C---:B-1----:R-:W-:Y:S01]  /*efe0*/  HMMA.16816.F32 R92, R136.reuse, R96, R104 ;  /* 0x00000060885c723c */ /* 0x042fe20000001868 */
[----:B------:R-:W1:Y:S07]  /*eff0*/  LDSM.16.MT88.4 R104, [R195+0x4000] ;  /* 0x00400000c368783b */ /* 0x000e6e0000004200 */
[C---:B------:R-:W-:Y:S08]  /*f000*/  HMMA.16816.F32 R96, R136.reuse, R98, R100 ;  /* 0x000000628860723c */ /* 0x040ff00000001864 */
[C---:B------:R-:W-:Y:S08]  /*f010*/  HMMA.16816.F32 R56, R136.reuse, R58, R172 ;  /* 0x0000003a8838723c */ /* 0x040ff000000018ac */
[C---:B-1----:R-:W-:Y:S01]  /*f020*/  HMMA.16816.F32 R100, R136.reuse, R104, R112 ;  /* 0x000000688864723c */ /* 0x042fe20000001870 */
[----:B------:R-:W1:Y:S07]  /*f030*/  LDSM.16.MT88.4 R112, [R193+0x5800] ;  /* 0x00580000c170783b */ /* 0x000e6e0000004200 */
[C---:B------:R-:W-:Y:S08]  /*f040*/  HMMA.16816.F32 R104, R136.reuse, R106, R108 ;  /* 0x0000006a8868723c */ /* 0x040ff0000000186c */
[C---:B-1----:R-:W-:Y:S01]  /*f050*/  HMMA.16816.F32 R108, R136.reuse, R112, R120 ;  /* 0x00000070886c723c */ /* 0x042fe20000001878 */
[----:B------:R-:W1:Y:S07]  /*f060*/  LDSM.16.MT88.4 R120, [R194+0x5800] ;  /* 0x00580000c278783b */ /* 0x000e6e0000004200 */
[----:B------:R-:W-:Y:S01]  /*f070*/  HMMA.16816.F32 R112, R136, R114, R116 ;  /* 0x000000728870723c */ /* 0x000fe20000001874 */
[----:B------:R-:W-:-:S04]  /*f080*/  MOV R218, 0x1 ;  /* 0x0000000100da7802 */ /* 0x000fc80000000f00 */
[----:B------:R-:W-:-:S03]  /*f090*/  ISETP.NE.AND P0, PT, R218, c[0x0][0x2c4], PT ;  /* 0x0000b100da007a0c */ /* 0x000fc60003f05270 */
[C---:B-1----:R-:W-:Y:S08]  /*f0a0*/  HMMA.16816.F32 R116, R136.reuse, R120, R132 ;  /* 0x000000788874723c */ /* 0x042ff00000001884 */
[----:B------:R-:W-:Y:S01]  /*f0b0*/  HMMA.16816.F32 R120, R136, R122, R128 ;  /* 0x0000007a8878723c */ /* 0x000fe20000001880 */
[----:B------:R-:W1:Y:S01]  /*f0c0*/  LDSM.16.MT88.4 R128, [R196+0x5800] ;  /* 0x00580000c480783b */ /* 0x000e620000004200 */
[----:B---3--:R-:W-:Y:S01]  /*f0d0*/  IMAD.SHL.U32 R0, R0, 0x80, RZ ;  /* 0x0000008000007824 */ /* 0x008fe200078e00ff */
[----:B------:R-:W-:-:S03]  /*f0e0*/  ISETP.LE.AND P1, PT, R218, c[0x0][0x32c], PT ;  /* 0x0000cb00da007a0c */ /* 0x000fc60003f23270 */
[----:B------:R-:W-:Y:S01]  /*f0f0*/  @P0 IMAD.HI.U32 R3, R0, c[0x0][0x2c8], RZ ;  /* 0x0000b20000030a27 */ /* 0x000fe200078e00ff */
[----:B------:R-:W-:-:S04]  /*f100*/  MOV R2, R0 ;  /* 0x0000000000027202 */ /* 0x000fc80000000f00 */
[----:B------:R-:W-:Y:S01]  /*f110*/  @P0 SHF.R.U32.HI R2, RZ, c[0x0][0x2cc], R3 ;  /* 0x0000b300ff020a19 */ /* 0x000fe20000011603 */
[----:B------:R-:W-:Y:S03]  /*f120*/  HMMA.16816.F32 R80, R136, R82, R180 ;  /* 0x000000528850723c */ /* 0x000fe600000018b4 */
[----:B-----5:R-:W-:-:S05]  /*f130*/  IADD3 R2, -R4, R14, R2 ;  /* 0x0000000e04027210 */ /* 0x020fca0007ffe102 */
[----:B------:R-:W-:Y:S01]  /*f140*/  HMMA.16816.F32 R132, R136, R8, R28 ;  /* 0x000000088884723c */ /* 0x000fe2000000181c */
[----:B------:R-:W-:Y:S02]  /*f150*/  IADD3 R4, R2, c[0x0][0x328], RZ ;  /* 0x0000ca0002047a10 */ /* 0x000fe40007ffe0ff */
[----:B------:R-:W-:-:S05]  /*f160*/  @P1 LOP3.LUT R213, R213, 0x1000, RZ, 0xfc, !PT ;  /* 0x00001000d5d51812 */ /* 0x000fca00078efcff */
[C---:B-1----:R-:W-:Y:S08]  /*f170*/  HMMA.16816.F32 R124, R136.reuse, R128, R124 ;  /* 0x00000080887c723c */ /* 0x042ff0000000187c */
[C---:B------:R-:W-:Y:S08]  /*f180*/  HMMA.16816.F32 R128, R136.reuse, R130, R32 ;  /* 0x000000828880723c */ /* 0x040ff00000001820 */
[----:B------:R-:W-:Y:S01]  /*f190*/  HMMA.16816.F32 R136, R136, R10, R16 ;  /* 0x0000000a8888723c */ /* 0x000fe20000001810 */
[----:B------:R-:W-:Y:S07]  /*f1a0*/  @!P1 BRA `(.L_x_2380) ;  /* 0x0000011000009947 */ /* 0x000fee0003800000 */
[C---:B------:R-:W-:Y:S01]  /*f1b0*/  ISETP.GT.AND P0, PT, R2.reuse, RZ, PT ;  /* 0x000000ff0200720c */ /* 0x040fe20003f04270 */
[----:B------:R-:W-:Y:S01]  /*f1c0*/  BSSY B0, `(.L_x_2381) ;  /* 0x000000c000007945 */ /* 0x000fe20003800000 */
[----:B------:R-:W-:-:S11]  /*f1d0*/  IADD3 R3, R2, -0x1, RZ ;  /* 0xffffffff02037810 */ /* 0x000fd60007ffe0ff */
[----:B------:R-:W-:Y:S05]  /*f1e0*/  @P0 BRA `(.L_x_2382) ;  /* 0x0000006000000947 */ /* 0x000fea0003800000 */
[----:B------:R-:W-:Y:S01]  /*f1f0*/  ISETP.NE.AND P0, PT, R218, c[0x0][0x32c], PT ;  /* 0x0000cb00da007a0c */ /* 0x000fe20003f05270 */
[----:B------:R-:W-:-:S12]  /*f200*/  IMAD.MOV R2, RZ, RZ, -R2 ;  /* 0x000000ffff027224 */ /* 0x000fd800078e0a02 */
[----:B------:R-:W-:-:S05]  /*f210*/  @P0 IMAD.HI.U32 R3, R2, c[0x0][0x330], RZ ;  /* 0x0000cc0002030a27 */ /* 0x000fca00078e00ff */
[----:B------:R-:W-:-:S04]  /*f220*/  @P0 SHF.R.U32.HI R2, RZ, c[0x0][0x334], R3 ;  /* 0x0000cd00ff020a19 */ /* 0x000fc80000011603 */
[----:B------:R-:W-:Y:S01]  /*f230*/  LOP3.LUT R3, RZ, R2, RZ, 0x33, !PT ;  /* 0x00000002ff037212 */ /* 0x000fe200078e33ff */
[----:B------:R-:W-:Y:S05]  /*f240*/  BRA `(.L_x_2383) ;  /* 0x0000003000007947 */ /* 0x000fea0003800000 */
.L_x_2382:
[----:B------:R-:W-:-:S13]  /*f250*/  ISETP.NE.AND P0, PT, R218, c[0x0][0x32c], PT ;  /* 0x0000cb00da007a0c */ /* 0x000fda0003f05270 */
[----:B------:R-:W-:-:S05]  /*f260*/  @P0 IMAD.HI.U32 R2, R3, c[0x0][0x330], RZ ;  /* 0x0000cc0003020a27 */ /* 0x000fca00078e00ff */
[----:B------:R-:W-:Y:S02]  /*f270*/  @P0 SHF.R.U32.HI R3, RZ, c[0x0][0x334], R2 ;  /* 0x0000cd00ff030a19 */ /* 0x000fe40000011602 */
.L_x_2383:
[----:B------:R-:W-:Y:S05]  /*f280*/  BSYNC B0 ;  /* 0x0000000000007941 */ /* 0x000fea0003800000 */
.L_x_2381:
[----:B------:R-:W-:-:S05]  /*f290*/  MOV R2, c[0x0][0x32c] ;  /* 0x0000cb0000027a02 */ /* 0x000fca0000000f00 */
[----:B------:R-:W-:-:S05]  /*f2a0*/  IMAD R3, R3, R2, c[0x0][0x32c] ;  /* 0x0000cb0003037624 */ /* 0x000fca00078e0202 */
[----:B------:R-:W-:-:S05]  /*f2b0*/  IMNMX R4, R4, R3, PT ;  /* 0x0000000304047217 */ /* 0x000fca0003800200 */
.L_x_2380:
[----:B------:R-:W-:-:S05]  /*f2c0*/  IMAD.HI R4, R4, 0x2aaaaaab, RZ ;  /* 0x2aaaaaab04047827 */ /* 0x000fca00078e02ff */
[----:B------:R-:W-:-:S04]  /*f2d0*/  SHF.R.U32.HI R2, RZ, 0x1f, R4 ;  /* 0x0000001fff027819 */ /* 0x000fc80000011604 */
[----:B------:R-:W-:-:S04]  /*f2e0*/  LEA.HI.SX32 R4, R4, R2, 0x1d ;  /* 0x0000000204047211 */ /* 0x000fc800078feaff */
[----:B------:R-:W-:-:S04]  /*f2f0*/  IMNMX R217, R246, R4, !PT ;  /* 0x00000004f6d97217 */ /* 0x000fc80007800200 */
[----:B------:R-:W-:-:S13]  /*f300*/  ISETP.GE.AND P0, PT, R225, R217, PT ;  /* 0x000000d9e100720c */ /* 0x000fda0003f06270 */
[----:B------:R-:W-:Y:S05]  /*f310*/  @!P0 BRA `(.L_x_2384) ;  /* 0x00003db000008947 */ /* 0x000fea0003800000 */
.L_x_2407:
        /* <DEDUP_REMOVED lines=9> */
[----:B------:R1:W1:Y:S04]  /*f3b0*/  LDSM.16.M88.4 R176, [R198] ;  /* 0x00000000c6b0783b */ /* 0x0002680000000200 */
[----:B------:R1:W1:Y:S04]  /*f3c0*/  LDSM.16.M88.4 R180, [R201] ;  /* 0x00000000c9b4783b */ /* 0x0002680000000200 */
[----:B------:R1:W1:Y:S04]  /*f3d0*/  LDSM.16.M88.4 R184, [R211] ;  /* 0x00000000d3b8783b */ /* 0x0002680000000200 */
[----:B------:R1:W1:Y:S01]  /*f3e0*/  LDSM.16.M88.4 R188, [R212] ;  /* 0x00000000d4bc783b */ /* 0x0002620000000200 */
[----:B------:R-:W-:-:S05]  /*f3f0*/  @P0 BRA `(.L_x_2386) ;  /* 0x000004c000000947 */ /* 0x000fca0003800000 */
[----:B------:R-:W-:Y:S01]  /*f400*/  IMAD.WIDE.U32 R2, R226, c[0x0][0x208], RZ ;  /* 0x00008200e2027a25 */ /* 0x000fe200078e00ff */
[----:B------:R-:W-:Y:S01]  /*f410*/  SHF.R.S32.HI R0, RZ, 0x1f, R226 ;  /* 0x0000001fff007819 */ /* 0x000fe200000114e2 */
[----:B------:R-:W5:Y:S04]  /*f420*/  LDL.64 R10, [R1+0x70] ;  /* 0x00007000010a7983 */ /* 0x000f680000100a00 */
[----:B------:R-:W-:Y:S04]  /*f430*/  IMAD R0, R0, c[0x0][0x208], RZ ;  /* 0x0000820000007a24 */ /* 0x000fe800078e02ff */
[----:B------:R-:W-:Y:S05]  /*f440*/  IMAD R0, R226, c[0x0][0x20c], R0 ;  /* 0x00008300e2007a24 */ /* 0x000fea00078e0200 */
[----:B------:R-:W-:Y:S02]  /*f450*/  IADD3 R3, R3, R0, RZ ;  /* 0x0000000003037210 */ /* 0x000fe40007ffe0ff */
[----:B------:R-:W-:Y:S03]  /*f460*/  SHF.R.S32.HI R0, RZ, 0x1f, R224 ;  /* 0x0000001fff007819 */ /* 0x000fe600000114e0 */
[----:B------:R-:W-:Y:S04]  /*f470*/  IMAD.WIDE.U32 R2, R224, c[0x0][0x218], R2 ;  /* 0x00008600e0027a25 */ /* 0x000fe800078e0002 */
[----:B------:R-:W-:Y:S04]  /*f480*/  IMAD R8, R0, c[0x0][0x218], RZ ;  /* 0x0000860000087a24 */ /* 0x000fe800078e02ff */
[----:B------:R-:W-:Y:S01]  /*f490*/  IMAD R8, R224, c[0x0][0x21c], R8 ;  /* 0x00008700e0087a24 */ /* 0x000fe200078e0208 */
[----:B-----5:R-:W-:Y:S04]  /*f4a0*/  IADD3 R0, P0, R10, R2, RZ ;  /* 0x000000020a007210 */ /* 0x020fe80007f1e0ff */
[----:B------:R-:W-:Y:S02]  /*f4b0*/  IADD3.X R8, R252, R3, R8, P0, !PT ;  /* 0x00000003fc087210 */ /* 0x000fe400007fe408 */
[C---:B------:R-:W-:Y:S04]  /*f4c0*/  LEA R9, P0, R0.reuse, c[0x0][0x1f8], 0x1 ;  /* 0x00007e0000097a11 */ /* 0x040fe800078008ff */
[----:B------:R-:W-:Y:S01]  /*f4d0*/  LEA.HI.X R8, R0, c[0x0][0x1fc], R8, 0x1, P0 ;  /* 0x00007f0000087a11 */ /* 0x000fe200000f0c08 */
[----:B------:R-:W-:-:S06]  /*f4e0*/  BRA.DIV ~URZ, `(.L_x_2387) ;  /* 0x000118227f007947 */ /* 0x000fcc000b800000 */
[----:B------:R4:W3:Y:S02]  /*f4f0*/  SHFL.IDX PT, R4, R8, RZ, 0x181f ;  /* 0x00181fff08047589 */ /* 0x0008e400000e0000 */
.L_x_2531:
[----:B------:R-:W-:-:S05]  /*f500*/  BRA.DIV ~URZ, `(.L_x_2388) ;  /* 0x000118727f007947 */ /* 0x000fca000b800000 */
[----:B------:R4:W3:Y:S02]  /*f510*/  SHFL.IDX PT, R0, R9, RZ, 0x181f ;  /* 0x00181fff09007589 */ /* 0x0008e400000e0000 */
.L_x_2532:
[----:B------:R-:W-:Y:S01]  /*f520*/  SHF.R.S32.HI R2, RZ, 0x1f, R215 ;  /* 0x0000001fff027819 */ /* 0x000fe200000114d7 */
[C---:B------:R-:W-:Y:S01]  /*f530*/  IMAD.SHL.U32 R20, R215.reuse, 0x2, RZ ;  /* 0x00000002d7147824 */ /* 0x040fe200078e00ff */
[C---:B------:R-:W-:Y:S01]  /*f540*/  ISETP.GE.AND P3, PT, R215.reuse, c[0x0][0x1d4], PT ;  /* 0x00007500d7007a0c */ /* 0x040fe20003f66270 */
[----:B------:R-:W-:Y:S01]  /*f550*/  IMAD.SHL.U32 R11, R232, 0x2, RZ ;  /* 0x00000002e80b7824 */ /* 0x000fe200078e00ff */
[C---:B------:R-:W-:Y:S01]  /*f560*/  SHF.L.U64.HI R10, R215.reuse, 0x1, R2 ;  /* 0x00000001d70a7819 */ /* 0x040fe20000010202 */
[----:B------:R-:W-:Y:S01]  /*f570*/  IMAD.SHL.U32 R22, R230, 0x2, RZ ;  /* 0x00000002e6167824 */ /* 0x000fe200078e00ff */
[----:B---3--:R-:W-:Y:S02]  /*f580*/  IADD3 R2, P0, R0, R20, RZ ;  /* 0x0000001400027210 */ /* 0x008fe40007f1e0ff */
[----:B------:R-:W-:Y:S02]  /*f590*/  IADD3 R14, R215, 0x40, RZ ;  /* 0x00000040d70e7810 */ /* 0x000fe40007ffe0ff */
[----:B------:R-:W-:Y:S01]  /*f5a0*/  SHF.L.U64.HI R29, R232, 0x1, R244 ;  /* 0x00000001e81d7819 */ /* 0x000fe200000102f4 */
[----:B------:R-:W-:Y:S01]  /*f5b0*/  IMAD.X R3, R4, 0x1, R10, P0 ;  /* 0x0000000104037824 */ /* 0x000fe200000e060a */
[----:B------:R-:W-:Y:S01]  /*f5c0*/  ISETP.GE.AND P2, PT, R14, c[0x0][0x1d4], PT ;  /* 0x000075000e007a0c */ /* 0x000fe20003f46270 */
[----:B------:R-:W-:Y:S01]  /*f5d0*/  IMAD.SHL.U32 R14, R231, 0x2, RZ ;  /* 0x00000002e70e7824 */ /* 0x000fe200078e00ff */
[----:B------:R-:W-:Y:S02]  /*f5e0*/  IADD3 R21, R215, 0x80, RZ ;  /* 0x00000080d7157810 */ /* 0x000fe40007ffe0ff */
[----:B------:R-:W-:Y:S01]  /*f5f0*/  @!PT LDS RZ, [RZ] ;  /* 0x00000000fffff984 */ /* 0x000fe20000000800 */
[----:B------:R-:W-:Y:S01]  /*f600*/  @!PT LDS RZ, [RZ] ;  /* 0x00000000fffff984 */ /* 0x000fe20000000800 */
[----:B------:R-:W-:Y:S01]  /*f610*/  @!PT LDS RZ, [RZ] ;  /* 0x00000000fffff984 */ /* 0x000fe20000000800 */
[----:B------:R3:W-:Y:S01]  /*f620*/  LDGSTS.E.BYPASS.LTC128B.128 [R214+0x4080], [R2.64], !P3 ;  /* 0x0408000002d67fae */ /* 0x0007e2000d901d4a */
[----:B------:R-:W-:Y:S02]  /*f630*/  SHF.L.U64.HI R23, R231, 0x1, R243 ;  /* 0x00000001e7177819 */ /* 0x000fe400000102f3 */
[----:B------:R-:W-:Y:S02]  /*f640*/  SHF.L.U64.HI R28, R230, 0x1, R242 ;  /* 0x00000001e61c7819 */ /* 0x000fe400000102f2 */
[----:B------:R-:W-:Y:S02]  /*f650*/  LOP3.LUT P1, RZ, R213, 0x800, RZ, 0xc0, !PT ;  /* 0x00000800d5ff7812 */ /* 0x000fe4000782c0ff */
[----:B---3--:R-:W-:Y:S05]  /*f660*/  IADD3 R2, P0, R0, R11, RZ ;  /* 0x0000000b00027210 */ /* 0x008fea0007f1e0ff */
[----:B------:R-:W-:Y:S05]  /*f670*/  IMAD.X R3, R4, 0x1, R29, P0 ;  /* 0x0000000104037824 */ /* 0x000fea00000e061d */
[----:B------:R3:W-:Y:S01]  /*f680*/  LDGSTS.E.BYPASS.LTC128B.128 [R214+0x5880], [R2.64], !P2 ;  /* 0x0588000002d67fae */ /* 0x0007e2000d101d4a */
[----:B------:R-:W-:Y:S02]  /*f690*/  ISETP.GE.AND P2, PT, R21, c[0x0][0x1d4], PT ;  /* 0x0000750015007a0c */ /* 0x000fe40003f46270 */
[----:B------:R-:W-:Y:S02]  /*f6a0*/  IADD3 R21, R215, 0xc0, RZ ;  /* 0x000000c0d7157810 */ /* 0x000fe40007ffe0ff */
[----:B---3--:R-:W-:Y:S05]  /*f6b0*/  IADD3 R2, P0, R0, R14, RZ ;  /* 0x0000000e00027210 */ /* 0x008fea0007f1e0ff */
[----:B------:R-:W-:Y:S05]  /*f6c0*/  IMAD.X R3, R4, 0x1, R23, P0 ;  /* 0x0000000104037824 */ /* 0x000fea00000e0617 */
[----:B------:R3:W-:Y:S01]  /*f6d0*/  LDGSTS.E.BYPASS.LTC128B.128 [R214+0x7080], [R2.64], !P2 ;  /* 0x0708000002d67fae */ /* 0x0007e2000d101d4a */
[----:B------:R-:W-:Y:S02]  /*f6e0*/  ISETP.GE.AND P2, PT, R21, c[0x0][0x1d4], PT ;  /* 0x0000750015007a0c */ /* 0x000fe40003f46270 */
[----:B---3--:R-:W-:Y:S05]  /*f6f0*/  IADD3 R2, P0, R0, R22, RZ ;  /* 0x0000001600027210 */ /* 0x008fea0007f1e0ff */
[----:B------:R-:W-:Y:S06]  /*f700*/  IMAD.X R3, R4, 0x1, R28, P0 ;  /* 0x0000000104037824 */ /* 0x000fec00000e061c */
[----:B------:R3:W-:Y:S01]  /*f710*/  LDGSTS.E.BYPASS.LTC128B.128 [R214+0x8880], [R2.64], !P2 ;  /* 0x0888000002d67fae */ /* 0x0007e2000d101d4a */
[----:B------:R-:W-:-:S05]  /*f720*/  @P1 BRA `(.L_x_2386) ;  /* 0x0000019000001947 */ /* 0x000fca0003800000 */
[----:B------:R-:W-:-:S05]  /*f730*/  BRA.DIV ~URZ, `(.L_x_2389) ;  /* 0x000116b27f007947 */ /* 0x000fca000b800000 */
[----:B------:R3:W4:Y:S04]  /*f740*/  SHFL.IDX PT, R4, R8, 0x1, 0x181f ;  /* 0x00381f0008047f89 */ /* 0x00072800000e0000 */
[----:B------:R3:W2:Y:S02]  /*f750*/  SHFL.IDX PT, R0, R9, 0x1, 0x181f ;  /* 0x00381f0009007f89 */ /* 0x0006a400000e0000 */
.L_x_2533:
[----:B--2---:R-:W-:Y:S02]  /*f760*/  IADD3 R20, P0, R0, R20, RZ ;  /* 0x0000001400147210 */ /* 0x004fe40007f1e0ff */
[C---:B------:R-:W-:Y:S02]  /*f770*/  IADD3 R216, R215.reuse, 0x40, RZ ;  /* 0x00000040d7d87810 */ /* 0x040fe40007ffe0ff */
[C---:B------:R-:W-:Y:S01]  /*f780*/  ISETP.GE.AND P4, PT, R215.reuse, c[0x0][0x1d4], PT ;  /* 0x00007500d7007a0c */ /* 0x040fe20003f86270 */
[----:B----4-:R-:W-:Y:S01]  /*f790*/  IMAD.X R21, R4, 0x1, R10, P0 ;  /* 0x0000000104157824 */ /* 0x010fe200000e060a */
[----:B------:R-:W-:Y:S02]  /*f7a0*/  ISETP.GE.AND P3, PT, R216, c[0x0][0x1d4], PT ;  /* 0x00007500d8007a0c */ /* 0x000fe40003f66270 */
[----:B------:R-:W-:Y:S02]  /*f7b0*/  IADD3 R31, R215, 0x80, RZ ;  /* 0x00000080d71f7810 */ /* 0x000fe40007ffe0ff */
[----:B------:R-:W-:Y:S02]  /*f7c0*/  IADD3 R10, P0, R0, R11, RZ ;  /* 0x0000000b000a7210 */ /* 0x000fe40007f1e0ff */
[----:B------:R-:W-:Y:S02]  /*f7d0*/  ISETP.GE.AND P2, PT, R31, c[0x0][0x1d4], PT ;  /* 0x000075001f007a0c */ /* 0x000fe40003f46270 */
[----:B------:R-:W-:Y:S01]  /*f7e0*/  IADD3 R30, R215, 0xc0, RZ ;  /* 0x000000c0d71e7810 */ /* 0x000fe20007ffe0ff */
[----:B------:R-:W-:Y:S01]  /*f7f0*/  IMAD.X R11, R4, 0x1, R29, P0 ;  /* 0x00000001040b7824 */ /* 0x000fe200000e061d */
[----:B---3--:R-:W-:Y:S01]  /*f800*/  IADD3 R8, P0, R0, R14, RZ ;  /* 0x0000000e00087210 */ /* 0x008fe20007f1e0ff */
[----:B------:R-:W-:Y:S01]  /*f810*/  @!PT LDS RZ, [RZ] ;  /* 0x00000000fffff984 */ /* 0x000fe20000000800 */
[----:B------:R-:W-:Y:S01]  /*f820*/  @!PT LDS RZ, [RZ] ;  /* 0x00000000fffff984 */ /* 0x000fe20000000800 */
[----:B------:R-:W-:Y:S01]  /*f830*/  @!PT LDS RZ, [RZ] ;  /* 0x00000000fffff984 */ /* 0x000fe20000000800 */
[----:B------:R2:W-:Y:S01]  /*f840*/  LDGSTS.E.BYPASS.LTC128B.128 [R214+0x5080], [R20.64], !P4 ;  /* 0x0508000014d67fae */ /* 0x0005e2000e101d4a */
[----:B------:R-:W-:Y:S03]  /*f850*/  ISETP.GE.AND P1, PT, R30, c[0x0][0x1d4], PT ;  /* 0x000075001e007a0c */ /* 0x000fe60003f26270 */
[----:B------:R2:W-:Y:S01]  /*f860*/  LDGSTS.E.BYPASS.LTC128B.128 [R214+0x6880], [R10.64], !P3 ;  /* 0x068800000ad67fae */ /* 0x0005e2000d901d4a */
[----:B------:R-:W-:Y:S01]  /*f870*/  IMAD.X R9, R4, 0x1, R23, P0 ;  /* 0x0000000104097824 */ /* 0x000fe200000e0617 */
[----:B------:R-:W-:Y:S04]  /*f880*/  IADD3 R2, P0, R0, R22, RZ ;  /* 0x0000001600027210 */ /* 0x000fe80007f1e0ff */
[----:B------:R2:W-:Y:S01]  /*f890*/  LDGSTS.E.BYPASS.LTC128B.128 [R214+0x8080], [R8.64], !P2 ;  /* 0x0808000008d67fae */ /* 0x0005e2000d101d4a */
[----:B------:R-:W-:Y:S05]  /*f8a0*/  IMAD.X R3, R4, 0x1, R28, P0 ;  /* 0x0000000104037824 */ /* 0x000fea00000e061c */
[----:B------:R2:W-:Y:S03]  /*f8b0*/  LDGSTS.E.BYPASS.LTC128B.128 [R214+0x9880], [R2.64], !P1 ;  /* 0x0988000002d67fae */ /* 0x0005e6000c901d4a */
.L_x_2386:
[----:B------:R-:W-:Y:S05]  /*f8c0*/  BSYNC B0 ;  /* 0x0000000000007941 */ /* 0x000fea0003800000 */
.L_x_2385:
[----:B------:R-:W0:Y:S01]  /*f8d0*/  LDGDEPBAR ;  /* 0x00000000000079af */ /* 0x000e220000000000 */
[----:B------:R-:W-:Y:S01]  /*f8e0*/  WARPSYNC 0xffffffff ;  /* 0xffffffff00007948 */ /* 0x000fe20003800000 */
[C---:B--234-:R-:W-:Y:S01]  /*f8f0*/  HMMA.16816.F32 R8, R32.reuse, R16, RZ ;  /* 0x000000102008723c */ /* 0x05cfe200000018ff */
[----:B------:R-:W-:Y:S02]  /*f900*/  BSSY B0, `(.L_x_2390) ;  /* 0x0000129000007945 */ /* 0x000fe40003800000 */
[----:B------:R-:W-:Y:S05]  /*f910*/  ISETP.GT.AND P0, PT, R225, R246, PT ;  /* 0x000000f6e100720c */ /* 0x000fea0003f04270 */
[C---:B------:R-:W-:Y:S08]  /*f920*/  HMMA.16816.F32 R16, R32.reuse, R18, RZ ;  /* 0x000000122010723c */ /* 0x040ff000000018ff */
[C---:B------:R-:W-:Y:S08]  /*f930*/  HMMA.16816.F32 R20, R32.reuse, R24, RZ ;  /* 0x000000182014723c */ /* 0x040ff000000018ff */
[C---:B------:R-:W-:Y:S08]  /*f940*/  HMMA.16816.F32 R24, R32.reuse, R26, RZ ;  /* 0x0000001a2018723c */ /* 0x040ff000000018ff */
[C---:B-1----:R-:W-:Y:S08]  /*f950*/  HMMA.16816.F32 R28, R32.reuse, R172, RZ ;  /* 0x000000ac201c723c */ /* 0x042ff000000018ff */
        /* <DEDUP_REMOVED lines=33> */
[----:B------:R-:W-:Y:S07]  /*fb70*/  LDSM.16.M88.4 R180, [R204] ;  /* 0x00000000ccb4783b */ /* 0x000fee0000000200 */
[C---:B--2---:R-:W-:Y:S08]  /*fb80*/  HMMA.16816.F32 R20, R172.reuse, R176, R20 ;  /* 0x000000b0ac14723c */ /* 0x044ff00000001814 */
[C---:B------:R-:W-:Y:S01]  /*fb90*/  HMMA.16816.F32 R24, R172.reuse, R178, R24 ;  /* 0x000000b2ac18723c */ /* 0x040fe20000001818 */
[----:B------:R-:W1:Y:S07]  /*fba0*/  LDSM.16.M88.4 R176, [R198+0x4000] ;  /* 0x00400000c6b0783b */ /* 0x000e6e0000000200 */
[C---:B---3--:R-:W-:Y:S08]  /*fbb0*/  HMMA.16816.F32 R28, R172.reuse, R184, R28 ;  /* 0x000000b8ac1c723c */ /* 0x048ff0000000181c */
[----:B------:R-:W-:Y:S01]  /*fbc0*/  HMMA.16816.F32 R32, R172, R186, R32 ;  /* 0x000000baac20723c */ /* 0x000fe20000001820 */
[----:B------:R-:W2:Y:S07]  /*fbd0*/  LDSM.16.M88.4 R172, [R202] ;  /* 0x00000000caac783b */ /* 0x000eae0000000200 */
[----:B------:R-:W3:Y:S01]  /*fbe0*/  LDSM.16.M88.4 R184, [R203] ;  /* 0x00000000cbb8783b */ /* 0x000ee20000000200 */
        /* <DEDUP_REMOVED lines=118> */
[----:B------:R5:W1:Y:S01]  /*10350*/  MUFU.TANH R179, R16 ;  /* 0x0000001000b37308 */ /* 0x000a620000002400 */
[----:B------:R-:W-:Y:S09]  /*10360*/  FMUL.FTZ R27, R27, c[0x0][0x320] ;  /* 0x0000c8001b1b7a20 */ /* 0x000ff20000410000 */
[----:B------:R1:W1:Y:S01]  /*10370*/  MUFU.TANH R176, R17 ;  /* 0x0000001100b07308 */ /* 0x0002620000002400 */
[----:B----4-:R-:W4:Y:S01]  /*10380*/  LDSM.16.M88.4 R8, [R15+0x5800] ;  /* 0x005800000f08783b */ /* 0x010f220000000200 */
[----:B------:R-:W-:Y:S08]  /*10390*/  DEPBAR.LE SB0, 0x0 ;  /* 0x000080000000791a */ /* 0x000ff00000000000 */
[----:B------:R2:W2:Y:S01]  /*103a0*/  MUFU.TANH R188, R18 ;  /* 0x0000001200bc7308 */ /* 0x0004a20000002400 */
[----:B------:R-:W-:Y:S01]  /*103b0*/  BAR.SYNC.DEFER_BLOCKING 0x0 ;  /* 0x0000000000007b1d */ /* 0x000fe20000010000 */
[----:B-----5:R-:W-:Y:S08]  /*103c0*/  FMUL.FTZ R16, R25, c[0x0][0x320] ;  /* 0x0000c80019107a20 */ /* 0x020ff00000410000 */
[----:B------:R5:W3:Y:S01]  /*103d0*/  MUFU.TANH R183, R19 ;  /* 0x0000001300b77308 */ /* 0x000ae20000002400 */
[----:B-1----:R-:W-:Y:S09]  /*103e0*/  FMUL.FTZ R17, R24, c[0x0][0x320] ;  /* 0x0000c80018117a20 */ /* 0x002ff20000410000 */
[----:B------:R-:W1:Y:S01]  /*103f0*/  MUFU.TANH R178, R26 ;  /* 0x0000001a00b27308 */ /* 0x000e620000002400 */
[----:B--2---:R-:W-:Y:S09]  /*10400*/  FMUL.FTZ R18, R21, c[0x0][0x320] ;  /* 0x0000c80015127a20 */ /* 0x004ff20000410000 */
[----:B------:R2:W1:Y:S01]  /*10410*/  MUFU.TANH R177, R27 ;  /* 0x0000001b00b17308 */ /* 0x0004620000002400 */
[C---:B----4-:R-:W-:Y:S05]  /*10420*/  HMMA.16816.F32 R28, R184.reuse, R8, R28 ;  /* 0x00000008b81c723c */ /* 0x050fea000000181c */
[----:B-----5:R-:W-:Y:S04]  /*10430*/  FMUL.FTZ R19, R20, c[0x0][0x320] ;  /* 0x0000c80014137a20 */ /* 0x020fe80000410000 */
[----:B------:R-:W4:Y:S03]  /*10440*/  MUFU.TANH R18, R18 ;  /* 0x0000001200127308 */ /* 0x000f260000002400 */
[----:B------:R-:W-:Y:S01]  /*10450*/  FMUL.FTZ R20, R22, c[0x0][0x320] ;  /* 0x0000c80016147a20 */ /* 0x000fe20000410000 */
[----:B------:R-:W-:Y:S06]  /*10460*/  HMMA.16816.F32 R32, R184, R10, R32 ;  /* 0x0000000ab820723c */ /* 0x000fec0000001820 */
[----:B------:R-:W1:Y:S06]  /*10470*/  MUFU.TANH R19, R19 ;  /* 0x0000001300137308 */ /* 0x000e6c0000002400 */
[----:B------:R-:W-:Y:S04]  /*10480*/  FMUL.FTZ R28, R28, c[0x0][0x320] ;  /* 0x0000c8001c1c7a20 */ /* 0x000fe80000410000 */
[----:B------:R-:W1:Y:S01]  /*10490*/  MUFU.TANH R20, R20 ;  /* 0x0000001400147308 */ /* 0x000e620000002400 */
[----:B--2---:R-:W-:Y:S02]  /*104a0*/  FMUL.FTZ R27, R29, c[0x0][0x320] ;  /* 0x0000c8001d1b7a20 */ /* 0x004fe40000410000 */
[----:B------:R-:W-:Y:S02]  /*104b0*/  FMUL.FTZ R30, R30, c[0x0][0x320] ;  /* 0x0000c8001e1e7a20 */ /* 0x000fe40000410000 */
[----:B------:R-:W-:Y:S03]  /*104c0*/  FMUL.FTZ R31, R31, c[0x0][0x320] ;  /* 0x0000c8001f1f7a20 */ /* 0x000fe60000410000 */
[----:B------:R-:W-:Y:S02]  /*104d0*/  FMUL.FTZ R26, R32, c[0x0][0x320] ;  /* 0x0000c800201a7a20 */ /* 0x000fe40000410000 */
[----:B------:R-:W-:Y:S01]  /*104e0*/  FMUL.FTZ R25, R33, c[0x0][0x320] ;  /* 0x0000c80021197a20 */ /* 0x000fe20000410000 */
[----:B------:R2:W1:Y:S01]  /*104f0*/  MUFU.TANH R181, R23 ;  /* 0x0000001700b57308 */ /* 0x0004620000002400 */
[----:B------:R-:W-:Y:S02]  /*10500*/  FMUL.FTZ R34, R34, c[0x0][0x320] ;  /* 0x0000c80022227a20 */ /* 0x000fe40000410000 */
[----:B------:R-:W-:Y:S07]  /*10510*/  FMUL.FTZ R35, R35, c[0x0][0x320] ;  /* 0x0000c80023237a20 */ /* 0x000fee0000410000 */
[----:B------:R-:W1:Y:S10]  /*10520*/  MUFU.TANH R17, R17 ;  /* 0x0000001100117308 */ /* 0x000e740000002400 */
[----:B------:R-:W1:Y:S10]  /*10530*/  MUFU.TANH R16, R16 ;  /* 0x0000001000107308 */ /* 0x000e740000002400 */
[----:B------:R-:W1:Y:S10]  /*10540*/  MUFU.TANH R28, R28 ;  /* 0x0000001c001c7308 */ /* 0x000e740000002400 */
[----:B------:R-:W1:Y:S10]  /*10550*/  MUFU.TANH R27, R27 ;  /* 0x0000001b001b7308 */ /* 0x000e740000002400 */
[----:B------:R2:W1:Y:S10]  /*10560*/  MUFU.TANH R175, R30 ;  /* 0x0000001e00af7308 */ /* 0x0004740000002400 */
[----:B------:R2:W1:Y:S10]  /*10570*/  MUFU.TANH R174, R31 ;  /* 0x0000001f00ae7308 */ /* 0x0004740000002400 */
[----:B------:R-:W1:Y:S10]  /*10580*/  MUFU.TANH R26, R26 ;  /* 0x0000001a001a7308 */ /* 0x000e740000002400 */
[----:B------:R-:W1:Y:S10]  /*10590*/  MUFU.TANH R25, R25 ;  /* 0x0000001900197308 */ /* 0x000e740000002400 */
[----:B------:R2:W1:Y:S10]  /*105a0*/  MUFU.TANH R173, R34 ;  /* 0x0000002200ad7308 */ /* 0x0004740000002400 */
[----:B------:R2:W1:Y:S01]  /*105b0*/  MUFU.TANH R172, R35 ;  /* 0x0000002300ac7308 */ /* 0x0004620000002400 */
[----:B------:R-:W-:-:S05]  /*105c0*/  @!P0 BRA `(.L_x_2391) ;  /* 0x000005c000008947 */ /* 0x000fca0003800000 */
[--C-:B---34-:R-:W-:Y:S01]  /*105d0*/  IMAD.IADD R3, R251, 0x1, R241.reuse ;  /* 0x00000001fb037824 */ /* 0x118fe200078e02f1 */
[----:B------:R-:W3:Y:S01]  /*105e0*/  LDL R0, [R1+0x78] ;  /* 0x0000780001007983 */ /* 0x000ee20000100800 */
[----:B------:R-:W-:Y:S03]  /*105f0*/  IMAD.MOV.U32 R224, RZ, RZ, RZ ;  /* 0x000000ffffe07224 */ /* 0x000fe600078e00ff */
[----:B------:R-:W-:Y:S01]  /*10600*/  ISETP.GT.AND P1, PT, R3, 0x2f, PT ;  /* 0x0000002f0300780c */ /* 0x000fe20003f24270 */
[----:B--2---:R-:W2:Y:S06]  /*10610*/  LDL.64 R22, [R1+0x88] ;  /* 0x0000880001167983 */ /* 0x004eac0000100a00 */
[----:B------:R-:W4:Y:S04]  /*10620*/  LDL R4, [R1+0x9c] ;  /* 0x00009c0001047983 */ /* 0x000f280000100800 */
[----:B------:R-:W5:Y:S06]  /*10630*/  LDL.64 R220, [R1+0x80] ;  /* 0x0000800001dc7983 */ /* 0x000f6c0000100a00 */
[----:B------:R-:W2:Y:S01]  /*10640*/  LDL R14, [R1+0x98] ;  /* 0x00009800010e7983 */ /* 0x000ea20000100800 */
[----:B---3--:R-:W-:Y:S02]  /*10650*/  IMAD R2, R225, 0x30, R0 ;  /* 0x00000030e1027824 */ /* 0x008fe400078e0200 */
[----:B------:R-:W-:Y:S03]  /*10660*/  IMAD.MOV.U32 R0, RZ, RZ, 0x1 ;  /* 0x00000001ff007424 */ /* 0x000fe600078e00ff */
[----:B------:R-:W-:Y:S02]  /*10670*/  IADD3 R2, R2, R251, R241 ;  /* 0x000000fb02027210 */ /* 0x000fe40007ffe0f1 */
[----:B------:R-:W-:Y:S02]  /*10680*/  ISETP.NE.AND P0, PT, R0, c[0x0][0x2b8], PT ;  /* 0x0000ae0000007a0c */ /* 0x000fe40003f05270 */
[----:B------:R-:W-:Y:S05]  /*10690*/  IADD3 R2, R2, -0x30, RZ ;  /* 0xffffffd002027810 */ /* 0x000fea0007ffe0ff */
[----:B------:R-:W-:Y:S06]  /*106a0*/  IMAD.MOV.U32 R0, RZ, RZ, R2 ;  /* 0x000000ffff007224 */ /* 0x000fec00078e0002 */
[----:B------:R-:W-:Y:S05]  /*106b0*/  @P0 IMAD.HI.U32 R3, R2, c[0x0][0x2bc], RZ ;  /* 0x0000af0002030a27 */ /* 0x000fea00078e00ff */
[----:B------:R-:W-:Y:S04]  /*106c0*/  @P0 SHF.R.U32.HI R0, RZ, c[0x0][0x2c0], R3 ;  /* 0x0000b000ff000a19 */ /* 0x000fe80000011603 */
[C---:B--2---:R-:W-:Y:S04]  /*106d0*/  @!P1 IADD3 R3, P0, R0.reuse, R22, RZ ;  /* 0x0000001600039210 */ /* 0x044fe80007f1e0ff */
[----:B----4-:R-:W-:Y:S01]  /*106e0*/  @!P1 LEA.HI.X.SX32 R4, R0, R4, 0x1, P0 ;  /* 0x0000000400049211 */ /* 0x010fe200000f0eff */
[----:B------:R-:W-:Y:S01]  /*106f0*/  IMAD.MOV R0, RZ, RZ, -R0 ;  /* 0x000000ffff007224 */ /* 0x000fe200078e0a00 */
[C---:B------:R-:W-:Y:S03]  /*10700*/  @!P1 LEA R8, P0, R3.reuse, c[0x0][0x2a0], 0x2 ;  /* 0x0000a80003089a11 */ /* 0x040fe600078010ff */
[----:B------:R-:W-:Y:S01]  /*10710*/  IMAD R226, R0, c[0x0][0x2b8], R2 ;  /* 0x0000ae0000e27a24 */ /* 0x000fe200078e0202 */
[----:B------:R-:W-:Y:S03]  /*10720*/  @!P1 LEA.HI.X R9, R3, c[0x0][0x2a4], R4, 0x2, P0 ;  /* 0x0000a90003099a11 */ /* 0x000fe600000f1404 */
[----:B------:R-:W-:Y:S01]  /*10730*/  IMAD.WIDE.U32 R2, R226, c[0x0][0x1e0], RZ ;  /* 0x00007800e2027a25 */ /* 0x000fe200078e00ff */
[----:B------:R-:W-:Y:S01]  /*10740*/  SHF.R.S32.HI R0, RZ, 0x1f, R226 ;  /* 0x0000001fff007819 */ /* 0x000fe200000114e2 */
[----:B------:R2:W3:Y:S04]  /*10750*/  @!P1 LDG.E R224, [R8.64] ;  /* 0x0000000a08e09981 */ /* 0x0004e8000c1e1900 */
[----:B------:R-:W-:Y:S04]  /*10760*/  IMAD R0, R0, c[0x0][0x1e0], RZ ;  /* 0x0000780000007a24 */ /* 0x000fe800078e02ff */
[----:B------:R-:W-:Y:S04]  /*10770*/  IMAD R0, R226, c[0x0][0x1e4], R0 ;  /* 0x00007900e2007a24 */ /* 0x000fe800078e0200 */
[----:B------:R-:W-:Y:S01]  /*10780*/  IMAD.IADD R3, R3, 0x1, R0 ;  /* 0x0000000103037824 */ /* 0x000fe200078e0200 */
[----:B--2---:R-:W-:Y:S02]  /*10790*/  IADD3 R8, -R241, 0x30, RZ ;  /* 0x00000030f1087810 */ /* 0x004fe40007ffe1ff */
[----:B---3--:R-:W-:Y:S01]  /*107a0*/  SHF.R.S32.HI R0, RZ, 0x1f, R224 ;  /* 0x0000001fff007819 */ /* 0x008fe200000114e0 */
[----:B------:R-:W-:Y:S04]  /*107b0*/  IMAD.WIDE.U32 R2, R224, c[0x0][0x1f0], R2 ;  /* 0x00007c00e0027a25 */ /* 0x000fe800078e0002 */
[----:B------:R-:W-:Y:S01]  /*107c0*/  IMAD R9, R0, c[0x0][0x1f0], RZ ;  /* 0x00007c0000097a24 */ /* 0x000fe200078e02ff */
[----:B-----5:R-:W-:Y:S03]  /*107d0*/  IADD3 R0, P0, R220, R2, RZ ;  /* 0x00000002dc007210 */ /* 0x020fe60007f1e0ff */
[----:B------:R-:W-:Y:S05]  /*107e0*/  IMAD R9, R224, c[0x0][0x1f4], R9 ;  /* 0x00007d00e0097a24 */ /* 0x000fea00078e0209 */
[----:B------:R-:W-:Y:S02]  /*107f0*/  IADD3.X R9, R14, R3, R9, P0, !PT ;  /* 0x000000030e097210 */ /* 0x000fe400007fe409 */
[C---:B------:R-:W-:Y:S04]  /*10800*/  LEA R14, P0, R0.reuse, c[0x0][0x1c8], 0x1 ;  /* 0x00007200000e7a11 */ /* 0x040fe800078008ff */
[----:B------:R-:W-:Y:S02]  /*10810*/  LEA.HI.X R9, R0, c[0x0][0x1cc], R9, 0x1, P0 ;  /* 0x0000730000097a11 */ /* 0x000fe400000f0c09 */
[----:B------:R-:W-:Y:S01]  /*10820*/  ISETP.GE.AND P0, PT, R8, 0x1, PT ;  /* 0x000000010800780c */ /* 0x000fe20003f06270 */
[----:B------:R-:W-:-:S10]  /*10830*/  BRA.DIV ~URZ, `(.L_x_2392) ;  /* 0x000106827f007947 */ /* 0x000fd4000b800000 */
[----:B------:R2:W3:Y:S02]  /*10840*/  SHFL.IDX PT, R4, R9, RZ, 0x181f ;  /* 0x00181fff09047589 */ /* 0x0004e400000e0000 */
.L_x_2534:
[----:B------:R-:W-:-:S05]  /*10850*/  BRA.DIV ~URZ, `(.L_x_2393) ;  /* 0x000106d27f007947 */ /* 0x000fca000b800000 */
[----:B------:R4:W2:Y:S02]  /*10860*/  SHFL.IDX PT, R0, R14, RZ, 0x181f ;  /* 0x00181fff0e007589 */ /* 0x0008a400000e0000 */
.L_x_2535:
[C---:B------:R-:W-:Y:S02]  /*10870*/  IADD3 R2, R215.reuse, 0x40, RZ ;  /* 0x00000040d7027810 */ /* 0x040fe40007ffe0ff */
[C---:B------:R-:W-:Y:S02]  /*10880*/  ISETP.GE.AND P3, PT, R215.reuse, c[0x0][0x1d4], PT ;  /* 0x00007500d7007a0c */ /* 0x040fe40003f66270 */
[----:B------:R-:W-:Y:S02]  /*10890*/  SHF.R.S32.HI R3, RZ, 0x1f, R215 ;  /* 0x0000001fff037819 */ /* 0x000fe400000114d7 */
[C---:B--2---:R-:W-:Y:S02]  /*108a0*/  @P0 LEA R10, P1, R215.reuse, R0, 0x1 ;  /* 0x00000000d70a0211 */ /* 0x044fe400078208ff */
[----:B------:R-:W-:Y:S02]  /*108b0*/  ISETP.GE.AND P2, PT, R2, c[0x0][0x1d4], PT ;  /* 0x0000750002007a0c */ /* 0x000fe40003f46270 */
[C---:B---3--:R-:W-:Y:S02]  /*108c0*/  @P0 LEA.HI.X R11, R215.reuse, R4, R3, 0x1, P1 ;  /* 0x00000004d70b0211 */ /* 0x048fe400008f0c03 */
[C---:B------:R-:W-:Y:S02]  /*108d0*/  @P0 LEA R2, P1, R232.reuse, R0, 0x1 ;  /* 0x00000000e8020211 */ /* 0x040fe400078208ff */
[C---:B------:R-:W-:Y:S01]  /*108e0*/  IADD3 R22, R215.reuse, 0x80, RZ ;  /* 0x00000080d7167810 */ /* 0x040fe20007ffe0ff */
[----:B------:R-:W-:Y:S01]  /*108f0*/  @!PT LDS RZ, [RZ] ;  /* 0x00000000fffff984 */ /* 0x000fe20000000800 */
[----:B------:R-:W-:Y:S01]  /*10900*/  @!PT LDS RZ, [RZ] ;  /* 0x00000000fffff984 */ /* 0x000fe20000000800 */
[----:B------:R-:W-:Y:S01]  /*10910*/  @!PT LDS RZ, [RZ] ;  /* 0x00000000fffff984 */ /* 0x000fe20000000800 */
[----:B------:R2:W-:Y:S01]  /*10920*/  @P0 LDGSTS.E.BYPASS.LTC128B.128 [R214+0xa080], [R10.64], !P3 ;  /* 0x0a0800000ad60fae */ /* 0x0005e2000d901d4a */
[----:B------:R-:W-:Y:S02]  /*10930*/  @P0 LEA.HI.X R3, R232, R4, R244, 0x1, P1 ;  /* 0x00000004e8030211 */ /* 0x000fe400008f0cf4 */
[----:B------:R-:W-:Y:S02]  /*10940*/  ISETP.GE.AND P3, PT, R22, c[0x0][0x1d4], PT ;  /* 0x0000750016007a0c */ /* 0x000fe40003f66270 */
[----:B------:R-:W-:Y:S01]  /*10950*/  IADD3 R21, R215, 0xc0, RZ ;  /* 0x000000c0d7157810 */ /* 0x000fe20007ffe0ff */
[----:B------:R3:W-:Y:S03]  /*10960*/  @P0 LDGSTS.E.BYPASS.LTC128B.128 [R214+0xb880], [R2.64], !P2 ;  /* 0x0b88000002d60fae */ /* 0x0007e6000d101d4a */
[----:B------:R-:W-:Y:S02]  /*10970*/  ISETP.GE.AND P2, PT, R21, c[0x0][0x1d4], PT ;  /* 0x0000750015007a0c */ /* 0x000fe40003f46270 */
[C---:B---3--:R-:W-:Y:S04]  /*10980*/  @P0 LEA R2, P1, R231.reuse, R0, 0x1 ;  /* 0x00000000e7020211 */ /* 0x048fe800078208ff */
[----:B------:R-:W-:Y:S05]  /*10990*/  @P0 LEA.HI.X R3, R231, R4, R243, 0x1, P1 ;  /* 0x00000004e7030211 */ /* 0x000fea00008f0cf3 */
[----:B------:R3:W-:Y:S02]  /*109a0*/  @P0 LDGSTS.E.BYPASS.LTC128B.128 [R214+0xd080], [R2.64], !P3 ;  /* 0x0d08000002d60fae */ /* 0x0007e4000d901d4a */
[C---:B---3--:R-:W-:Y:S04]  /*109b0*/  @P0 LEA R2, P1, R230.reuse, R0, 0x1 ;  /* 0x00000000e6020211 */ /* 0x048fe800078208ff */
[----:B------:R-:W-:Y:S05]  /*109c0*/  @P0 LEA.HI.X R3, R230, R4, R242, 0x1, P1 ;  /* 0x00000004e6030211 */ /* 0x000fea00008f0cf2 */
[----:B------:R2:W-:Y:S01]  /*109d0*/  @P0 LDGSTS.E.BYPASS.LTC128B.128 [R214+0xe880], [R2.64], !P2 ;  /* 0x0e88000002d60fae */ /* 0x0005e2000d101d4a */
[----:B------:R-:W-:Y:S01]  /*109e0*/  ISETP.GE.AND P0, PT, R8, 0x21, PT ;  /* 0x000000210800780c */ /* 0x000fe20003f06270 */
[----:B------:R-:W-:-:S06]  /*109f0*/  BRA.DIV ~URZ, `(.L_x_2394) ;  /* 0x000105a27f007947 */ /* 0x000fcc000b800000 */
[----:B------:R3:W2:Y:S04]  /*10a00*/  SHFL.IDX PT, R4, R9, 0x1, 0x181f ;  /* 0x00381f0009047f89 */ /* 0x0006a800000e0000 */
[----:B------:R3:W4:Y:S02]  /*10a10*/  SHFL.IDX PT, R0, R14, 0x1, 0x181f ;  /* 0x00381f000e007f89 */ /* 0x00072400000e0000 */
.L_x_2536:
[C---:B--2---:R-:W-:Y:S02]  /*10a20*/  IADD3 R2, R215.reuse, 0x40, RZ ;  /* 0x00000040d7027810 */ /* 0x044fe40007ffe0ff */
[C---:B------:R-:W-:Y:S02]  /*10a30*/  ISETP.GE.AND P3, PT, R215.reuse, c[0x0][0x1d4], PT ;  /* 0x00007500d7007a0c */ /* 0x040fe40003f66270 */
[----:B------:R-:W-:Y:S02]  /*10a40*/  SHF.R.S32.HI R3, RZ, 0x1f, R215 ;  /* 0x0000001fff037819 */ /* 0x000fe400000114d7 */
[C---:B----4-:R-:W-:Y:S02]  /*10a50*/  @P0 LEA R8, P1, R215.reuse, R0, 0x1 ;  /* 0x00000000d7080211 */ /* 0x050fe400078208ff */
[----:B------:R-:W-:Y:S02]  /*10a60*/  ISETP.GE.AND P2, PT, R2, c[0x0][0x1d4], PT ;  /* 0x0000750002007a0c */ /* 0x000fe40003f46270 */
[C---:B---3--:R-:W-:Y:S02]  /*10a70*/  @P0 LEA.HI.X R9, R215.reuse, R4, R3, 0x1, P1 ;  /* 0x00000004d7090211 */ /* 0x048fe400008f0c03 */
[C---:B------:R-:W-:Y:S02]  /*10a80*/  @P0 LEA R2, P1, R232.reuse, R0, 0x1 ;  /* 0x00000000e8020211 */ /* 0x040fe400078208ff */
[----:B------:R-:W-:Y:S01]  /*10a90*/  IADD3 R11, R215, 0x80, RZ ;  /* 0x00000080d70b7810 */ /* 0x000fe20007ffe0ff */
        /* <DEDUP_REMOVED lines=14> */
[----:B------:R2:W-:Y:S04]  /*10b80*/  @P0 LDGSTS.E.BYPASS.LTC128B.128 [R214+0xf880], [R2.64], !P2 ;  /* 0x0f88000002d60fae */ /* 0x0005e8000d101d4a */
.L_x_2391:
[----:B---34-:R-:W-:Y:S05]  /*10b90*/  BSYNC B0 ;  /* 0x0000000000007941 */ /* 0x018fea0003800000 */
.L_x_2390:
[----:B------:R-:W3:Y:S01]  /*10ba0*/  LDL R0, [R1+0x94] ;  /* 0x0000940001007983 */ /* 0x000ee20000100800 */
[----:B------:R-:W-:Y:S03]  /*10bb0*/  IMAD R4, R225, -0x30, RZ ;  /* 0xffffffd0e1047824 */ /* 0x000fe600078e02ff */
[----:B--2---:R-:W3:Y:S01]  /*10bc0*/  LDL R8, [R1+0x4] ;  /* 0x0000040001087983 */ /* 0x004ee20000100800 */
[----:B------:R-:W-:Y:S03]  /*10bd0*/  IMAD.IADD R11, R4, 0x1, -R247 ;  /* 0x00000001040b7824 */ /* 0x000fe600078e0af7 */
[----:B------:R-:W2:Y:S04]  /*10be0*/  LDL R3, [R1+0x90] ;  /* 0x0000900001037983 */ /* 0x000ea80000100800 */
[----:B------:R-:W2:Y:S04]  /*10bf0*/  LDL R2, [R1+0x7c] ;  /* 0x00007c0001027983 */ /* 0x000ea80000100800 */
[----:B------:R-:W0:Y:S01]  /*10c00*/  LDGDEPBAR ;  /* 0x00000000000079af */ /* 0x000e220000000000 */
[----:B---3--:R-:W-:Y:S02]  /*10c10*/  IMAD R8, R8, 0x80, R0 ;  /* 0x0000008008087824 */ /* 0x008fe400078e0200 */
[----:B------:R-:W-:Y:S05]  /*10c20*/  IMAD.MOV.U32 R0, RZ, RZ, 0x1 ;  /* 0x00000001ff007424 */ /* 0x000fea00078e00ff */
[----:B------:R-:W-:Y:S02]  /*10c30*/  ISETP.NE.AND P0, PT, R0, c[0x0][0x2c4], PT ;  /* 0x0000b10000007a0c */ /* 0x000fe40003f05270 */
[----:B--2---:R-:W-:Y:S02]  /*10c40*/  IADD3 R8, R2, R8, R3 ;  /* 0x0000000802087210 */ /* 0x004fe40007ffe003 */
[----:B------:R-:W-:Y:S09]  /*10c50*/  LOP3.LUT R2, RZ, c[0x0][0x324], RZ, 0x33, !PT ;  /* 0x0000c900ff027a12 */ /* 0x000ff200078e33ff */
[----:B------:R-:W-:Y:S05]  /*10c60*/  @P0 IMAD.HI.U32 R0, R8, c[0x0][0x2c8], RZ ;  /* 0x0000b20008000a27 */ /* 0x000fea00078e00ff */
[----:B------:R-:W-:Y:S02]  /*10c70*/  @P0 SHF.R.U32.HI R8, RZ, c[0x0][0x2cc], R0 ;  /* 0x0000b300ff080a19 */ /* 0x000fe40000011600 */
[----:B------:R-:W-:Y:S04]  /*10c80*/  IADD3 R0, -R247, 0x1, R4 ;  /* 0x00000001f7007810 */ /* 0x000fe80007ffe104 */
[----:B------:R-:W-:Y:S04]  /*10c90*/  IADD3 R0, -R240, R0, R5 ;  /* 0x00000000f0007210 */ /* 0x000fe80007ffe105 */
[----:B------:R-:W-:Y:S01]  /*10ca0*/  IADD3 R10, R0, c[0x0][0x328], RZ ;  /* 0x0000ca00000a7a10 */ /* 0x000fe20007ffe0ff */
[----:B------:R-:W-:Y:S01]  /*10cb0*/  IMAD.IADD R9, R2, 0x1, R0 ;  /* 0x0000000102097824 */ /* 0x000fe200078e0200 */
[----:B------:R-:W-:-:S05]  /*10cc0*/  BRA.DIV ~URZ, `(.L_x_2395) ;  /* 0x000103a27f007947 */ /* 0x000fca000b800000 */
[----:B------:R2:W3:Y:S02]  /*10cd0*/  SHFL.IDX PT, R3, R8, RZ, 0x1c1f ;  /* 0x001c1fff08037589 */ /* 0x0004e400000e0000 */
.L_x_2537:
[----:B------:R-:W-:Y:S01]  /*10ce0*/  ISETP.LE.AND P0, PT, R218, c[0x0][0x32c], PT ;  /* 0x0000cb00da007a0c */ /* 0x000fe20003f03270 */
[----:B---3--:R-:W-:Y:S01]  /*10cf0*/  IMAD.IADD R2, R10, 0x1, R3 ;  /* 0x000000010a027824 */ /* 0x008fe200078e0203 */
        /* <DEDUP_REMOVED lines=15> */
.L_x_2398:
[----:B------:R-:W-:Y:S04]  /*10df0*/  MOV R14, 0x1 ;  /* 0x00000001000e7802 */ /* 0x000fe80000000f00 */
[----:B------:R-:W-:Y:S11]  /*10e00*/  ISETP.NE.AND P0, PT, R14, c[0x0][0x32c], PT ;  /* 0x0000cb000e007a0c */ /* 0x000ff60003f05270 */
[----:B------:R-:W-:Y:S02]  /*10e10*/  @!UPT UIADD3 URZ, URZ, URZ, URZ ;  /* 0x0000003f3f3ff290 */ /* 0x000fe4000fffe03f */
[----:B------:R-:W-:Y:S05]  /*10e20*/  @P0 IMAD.HI.U32 R14, R3, c[0x0][0x330], RZ ;  /* 0x0000cc00030e0a27 */ /* 0x000fea00078e00ff */
[----:B------:R-:W-:Y:S02]  /*10e30*/  @P0 SHF.R.U32.HI R3, RZ, c[0x0][0x334], R14 ;  /* 0x0000cd00ff030a19 */ /* 0x000fe4000001160e */
.L_x_2399:
[----:B------:R-:W-:Y:S05]  /*10e40*/  BSYNC B0 ;  /* 0x0000000000007941 */ /* 0x000fea0003800000 */
.L_x_2397:
[----:B------:R-:W-:Y:S05]  /*10e50*/  IMAD R3, R3, c[0x0][0x32c], R11 ;  /* 0x0000cb0003037a24 */ /* 0x000fea00078e020b */
[----:B------:R-:W-:Y:S02]  /*10e60*/  IMNMX R0, R0, R3, !PT ;  /* 0x0000000300007217 */ /* 0x000fe40007800200 */
[----:B------:R-:W-:Y:S04]  /*10e70*/  IADD3 R3, R3, c[0x0][0x32c], RZ ;  /* 0x0000cb0003037a10 */ /* 0x000fe80007ffe0ff */
[----:B------:R-:W-:Y:S02]  /*10e80*/  IMNMX R2, R2, R3, PT ;  /* 0x0000000302027217 */ /* 0x000fe40003800200 */
.L_x_2396:
[C---:B------:R-:W-:Y:S02]  /*10e90*/  ISETP.GE.AND P0, PT, R4.reuse, 0x2, PT ;  /* 0x000000020400780c */ /* 0x040fe40003f06270 */
[C---:B------:R-:W-:Y:S02]  /*10ea0*/  ISETP.GE.AND P1, PT, R4.reuse, 0x9, PT ;  /* 0x000000090400780c */ /* 0x040fe40003f26270 */
[----:B------:R-:W-:Y:S02]  /*10eb0*/  LOP3.LUT R213, R213, 0xffffffef, RZ, 0xc0, !PT ;  /* 0xffffffefd5d57812 */ /* 0x000fe400078ec0ff */
[C---:B------:R-:W-:Y:S02]  /*10ec0*/  ISETP.GE.AND P6, PT, R4.reuse, 0x19, PT ;  /* 0x000000190400780c */ /* 0x040fe40003fc6270 */
[C---:B------:R-:W-:Y:S02]  /*10ed0*/  ISETP.GE.AND P5, PT, R4.reuse, 0x1a, PT ;  /* 0x0000001a0400780c */ /* 0x040fe40003fa6270 */
[C---:B------:R-:W-:Y:S02]  /*10ee0*/  ISETP.GE.AND P4, PT, R4.reuse, 0x21, PT ;  /* 0x000000210400780c */ /* 0x040fe40003f86270 */
[----:B------:R-:W-:Y:S02]  /*10ef0*/  ISETP.GE.AND P3, PT, R4, 0x22, PT ;  /* 0x000000220400780c */ /* 0x000fe40003f66270 */
[----:B------:R-:W-:Y:S02]  /*10f00*/  @P0 LOP3.LUT R213, R213, 0x10, RZ, 0xfc, !PT ;  /* 0x00000010d5d50812 */ /* 0x000fe400078efcff */
[----:B------:R-:W-:Y:S02]  /*10f10*/  ISETP.GT.AND P0, PT, R0, 0x1, !P0 ;  /* 0x000000010000780c */ /* 0x000fe40004704270 */
[----:B------:R-:W-:Y:S02]  /*10f20*/  LOP3.LUT R213, R213, 0xfffffff7, RZ, 0xc0, !PT ;  /* 0xfffffff7d5d57812 */ /* 0x000fe400078ec0ff */
[----:B------:R-:W-:Y:S02]  /*10f30*/  ISETP.LT.OR P0, PT, R2, 0x2, P0 ;  /* 0x000000020200780c */ /* 0x000fe40000701670 */
[----:B------:R-:W-:Y:S02]  /*10f40*/  @P1 LOP3.LUT R213, R213, 0x8, RZ, 0xfc, !PT ;  /* 0x00000008d5d51812 */ /* 0x000fe400078efcff */
[----:B------:R-:W-:Y:S02]  /*10f50*/  FSEL R35, R180, -INF , !P0 ;  /* 0xff800000b4237808 */ /* 0x000fe40004000000 */
[----:B------:R-:W-:Y:S02]  /*10f60*/  ISETP.GT.AND P0, PT, R0, 0x8, !P1 ;  /* 0x000000080000780c */ /* 0x000fe40004f04270 */
[----:B------:R-:W-:Y:S02]  /*10f70*/  ISETP.GE.AND P1, PT, R4, 0xa, PT ;  /* 0x0000000a0400780c */ /* 0x000fe40003f26270 */
[----:B------:R-:W-:Y:S02]  /*10f80*/  ISETP.LT.OR P0, PT, R2, 0x9, P0 ;  /* 0x000000090200780c */ /* 0x000fe40000701670 */
[----:B------:R-:W-:Y:S02]  /*10f90*/  LOP3.LUT R213, R213, 0xfffffffb, RZ, 0xc0, !PT ;  /* 0xfffffffbd5d57812 */ /* 0x000fe400078ec0ff */
[----:B------:R-:W-:Y:S02]  /*10fa0*/  FSEL R34, R179, -INF , !P0 ;  /* 0xff800000b3227808 */ /* 0x000fe40004000000 */
[----:B------:R-:W-:Y:S02]  /*10fb0*/  ISETP.GT.AND P0, PT, R0, 0x9, !P1 ;  /* 0x000000090000780c */ /* 0x000fe40004f04270 */
[----:B------:R-:W-:Y:S02]  /*10fc0*/  ISETP.GE.AND P2, PT, R4, 0x29, PT ;  /* 0x000000290400780c */ /* 0x000fe40003f46270 */
[----:B------:R-:W-:Y:S02]  /*10fd0*/  ISETP.LT.OR P0, PT, R2, 0xa, P0 ;  /* 0x0000000a0200780c */ /* 0x000fe40000701670 */
[----:B------:R-:W-:Y:S02]  /*10fe0*/  @P1 LOP3.LUT R213, R213, 0x4, RZ, 0xfc, !PT ;  /* 0x00000004d5d51812 */ /* 0x000fe400078efcff */
[----:B------:R-:W-:Y:S02]  /*10ff0*/  ISETP.GE.AND P1, PT, R4, 0x11, PT ;  /* 0x000000110400780c */ /* 0x000fe40003f26270 */
[----:B------:R-:W-:Y:S02]  /*11000*/  FSEL R33, R176, -INF , !P0 ;  /* 0xff800000b0217808 */ /* 0x000fe40004000000 */
[----:B------:R-:W-:Y:S02]  /*11010*/  LOP3.LUT R213, R213, 0xfffffffd, RZ, 0xc0, !PT ;  /* 0xfffffffdd5d57812 */ /* 0x000fe400078ec0ff */
[----:B------:R-:W-:Y:S04]  /*11020*/  ISETP.GT.AND P0, PT, R0, 0x10, !P1 ;  /* 0x000000100000780c */ /* 0x000fe80004f04270 */
[----:B------:R-:W-:Y:S03]  /*11030*/  ISETP.LT.OR P0, PT, R2, 0x11, P0 ;  /* 0x000000110200780c */ /* 0x000fe60000701670 */
[----:B------:R-:W-:Y:S02]  /*11040*/  @P1 LOP3.LUT R213, R213, 0x2, RZ, 0xfc, !PT ;  /* 0x00000002d5d51812 */ /* 0x000fe400078efcff */
[----:B------:R-:W-:Y:S02]  /*11050*/  ISETP.GE.AND P1, PT, R4, 0x12, PT ;  /* 0x000000120400780c */ /* 0x000fe40003f26270 */
[----:B-1----:R-:W-:Y:S02]  /*11060*/  FSEL R32, R19, -INF , !P0 ;  /* 0xff80000013207808 */ /* 0x002fe40004000000 */
        /* <DEDUP_REMOVED lines=22> */
[----:B------:R-:W-:Y:S04]  /*111d0*/  ISETP.GT.AND P0, PT, R0, RZ, !P1 ;  /* 0x000000ff0000720c */ /* 0x000fe80004f04270 */
[----:B------:R-:W-:Y:S04]  /*111e0*/  ISETP.LT.OR P0, PT, R2, 0x1, P0 ;  /* 0x000000010200780c */ /* 0x000fe80000701670 */
[----:B------:R-:W-:Y:S02]  /*111f0*/  FSEL R24, R182, -INF , !P0 ;  /* 0xff800000b6187808 */ /* 0x000fe40004000000 */
[----:B------:R-:W-:Y:S11]  /*11200*/  ISETP.GE.AND P0, PT, R4, 0x2a, PT ;  /* 0x0000002a0400780c */ /* 0x000ff60003f06270 */
[----:B------:R-:W-:Y:S02]  /*11210*/  @!UPT UIADD3 URZ, URZ, URZ, URZ ;  /* 0x0000003f3f3ff290 */ /* 0x000fe4000fffe03f */
[----:B------:R-:W-:Y:S02]  /*11220*/  @P0 LOP3.LUT R213, R213, 0x20, RZ, 0xfc, !PT ;  /* 0x00000020d5d50812 */ /* 0x000fe400078efcff */
[----:B------:R-:W-:Y:S04]  /*11230*/  ISETP.GT.AND P0, PT, R0, 0x29, !P0 ;  /* 0x000000290000780c */ /* 0x000fe80004704270 */
[----:B------:R-:W-:Y:S04]  /*11240*/  ISETP.LT.OR P0, PT, R2, 0x2a, P0 ;  /* 0x0000002a0200780c */ /* 0x000fe80000701670 */
[----:B------:R-:W-:Y:S01]  /*11250*/  FSEL R25, R25, -INF , !P0 ;  /* 0xff80000019197808 */ /* 0x000fe20004000000 */
[----:B------:R-:W-:-:S06]  /*11260*/  BRA.DIV ~URZ, `(.L_x_2400) ;  /* 0x0000fe727f007947 */ /* 0x000fcc000b800000 */
[----:B------:R1:W3:Y:S02]  /*11270*/  SHFL.IDX PT, R3, R8, 0x1, 0x1c1f ;  /* 0x003c1f0008037f89 */ /* 0x0002e400000e0000 */
.L_x_2538:
        /* <DEDUP_REMOVED lines=17> */
.L_x_2403:
[----:B------:R-:W-:Y:S04]  /*11390*/  MOV R4, 0x1 ;  /* 0x0000000100047802 */ /* 0x000fe80000000f00 */
[----:B------:R-:W-:Y:S11]  /*113a0*/  ISETP.NE.AND P0, PT, R4, c[0x0][0x32c], PT ;  /* 0x0000cb0004007a0c */ /* 0x000ff60003f05270 */
[----:B------:R-:W-:Y:S02]  /*113b0*/  @!UPT UIADD3 URZ, URZ, URZ, URZ ;  /* 0x0000003f3f3ff290 */ /* 0x000fe4000fffe03f */
[----:B------:R-:W-:Y:S05]  /*113c0*/  @P0 IMAD.HI.U32 R4, R3, c[0x0][0x330], RZ ;  /* 0x0000cc0003040a27 */ /* 0x000fea00078e00ff */
[----:B------:R-:W-:Y:S02]  /*113d0*/  @P0 SHF.R.U32.HI R3, RZ, c[0x0][0x334], R4 ;  /* 0x0000cd00ff030a19 */ /* 0x000fe40000011604 */
.L_x_2404:
[----:B------:R-:W-:Y:S05]  /*113e0*/  BSYNC B0 ;  /* 0x0000000000007941 */ /* 0x000fea0003800000 */
.L_x_2402:
[----:B------:R-:W-:Y:S05]  /*113f0*/  IMAD R3, R3, c[0x0][0x32c], R11 ;  /* 0x0000cb0003037a24 */ /* 0x000fea00078e020b */
[----:B------:R-:W-:Y:S02]  /*11400*/  IMNMX R0, R0, R3, !PT ;  /* 0x0000000300007217 */ /* 0x000fe40007800200 */
[----:B------:R-:W-:Y:S04]  /*11410*/  IADD3 R3, R3, c[0x0][0x32c], RZ ;  /* 0x0000cb0003037a10 */ /* 0x000fe80007ffe0ff */
[----:B------:R-:W-:Y:S02]  /*11420*/  IMNMX R2, R2, R3, PT ;  /* 0x0000000302027217 */ /* 0x000fe40003800200 */
.L_x_2401:
[----:B------:R-:W-:Y:S02]  /*11430*/  ISETP.GT.AND P0, PT, R0, RZ, !P1 ;  /* 0x000000ff0000720c */ /* 0x000fe40004f04270 */
[C---:B------:R-:W-:Y:S02]  /*11440*/  LOP3.LUT P1, RZ, R213.reuse, 0x1, RZ, 0xc0, !PT ;  /* 0x00000001d5ff7812 */ /* 0x040fe4000782c0ff */
[----:B------:R-:W-:Y:S04]  /*11450*/  ISETP.LT.OR P0, PT, R2, 0x1, P0 ;  /* 0x000000010200780c */ /* 0x000fe80000701670 */
[----:B------:R-:W-:Y:S02]  /*11460*/  FSEL R9, R190, -INF , !P0 ;  /* 0xff800000be097808 */ /* 0x000fe40004000000 */
[----:B------:R-:W-:Y:S02]  /*11470*/  LOP3.LUT P0, RZ, R213, 0x10, RZ, 0xc0, !PT ;  /* 0x00000010d5ff7812 */ /* 0x000fe4000780c0ff */
[----:B-12---:R-:W-:Y:S02]  /*11480*/  FMNMX.FTZ R8, R9, R6, !PT ;  /* 0x0000000609087209 */ /* 0x006fe40007810000 */
[----:B------:R-:W-:Y:S04]  /*11490*/  ISETP.GT.AND P0, PT, R0, 0x1, !P0 ;  /* 0x000000010000780c */ /* 0x000fe80004704270 */
[----:B------:R-:W-:Y:S04]  /*114a0*/  ISETP.LT.OR P0, PT, R2, 0x2, P0 ;  /* 0x000000020200780c */ /* 0x000fe80000701670 */
[----:B------:R-:W-:Y:S02]  /*114b0*/  FSEL R23, R189, -INF , !P0 ;  /* 0xff800000bd177808 */ /* 0x000fe40004000000 */
[----:B------:R-:W-:Y:S02]  /*114c0*/  LOP3.LUT P0, RZ, R213, 0x8, RZ, 0xc0, !PT ;  /* 0x00000008d5ff7812 */ /* 0x000fe4000780c0ff */
[----:B------:R-:W-:Y:S02]  /*114d0*/  FMNMX.FTZ R8, R23, R8, !PT ;  /* 0x0000000817087209 */ /* 0x000fe40007810000 */
        /* <DEDUP_REMOVED lines=13> */
[----:B------:R-:W-:Y:S02]  /*115b0*/  ISETP.GT.AND P0, PT, R0, 0x11, !P1 ;  /* 0x000000110000780c */ /* 0x000fe40004f04270 */
[----:B------:R-:W-:Y:S02]  /*115c0*/  LOP3.LUT P1, RZ, R213, 0x20, RZ, 0xc0, !PT ;  /* 0x00000020d5ff7812 */ /* 0x000fe4000782c0ff */
[----:B------:R-:W-:Y:S02]  /*115d0*/  ISETP.LT.OR P0, PT, R2, 0x12, P0 ;  /* 0x000000120200780c */ /* 0x000fe40000701670 */
[----:B------:R-:W-:Y:S02]  /*115e0*/  FMNMX.FTZ R8, R20, R8, !PT ;  /* 0x0000000814087209 */ /* 0x000fe40007810000 */
[----:B------:R-:W-:Y:S02]  /*115f0*/  FSEL R19, R181, -INF , !P0 ;  /* 0xff800000b5137808 */ /* 0x000fe40004000000 */
[----:B------:R-:W-:Y:S02]  /*11600*/  ISETP.GT.AND P0, PT, R0, 0x18, !P6 ;  /* 0x000000180000780c */ /* 0x000fe40007704270 */
[----:B------:R-:W-:Y:S02]  /*11610*/  FMNMX.FTZ R8, R19, R8, !PT ;  /* 0x0000000813087209 */ /* 0x000fe40007810000 */
[----:B------:R-:W-:Y:S04]  /*11620*/  ISETP.LT.OR P0, PT, R2, 0x19, P0 ;  /* 0x000000190200780c */ /* 0x000fe80000701670 */
        /* <DEDUP_REMOVED lines=19> */
[----:B------:R-:W-:Y:S02]  /*11760*/  ISETP.LT.OR P0, PT, R2, 0x2a, P0 ;  /* 0x0000002a0200780c */ /* 0x000fe40000701670 */
[----:B------:R-:W-:Y:S02]  /*11770*/  FMNMX.FTZ R0, R35, R0, !PT ;  /* 0x0000000023007209 */ /* 0x000fe40007810000 */
[----:B------:R-:W-:Y:S02]  /*11780*/  FSEL R10, R172, -INF , !P0 ;  /* 0xff800000ac0a7808 */ /* 0x000fe40004000000 */
        /* <DEDUP_REMOVED lines=11> */
[----:B------:R-:W-:Y:S01]  /*11840*/  FMNMX.FTZ R0, R25, R0, !PT ;  /* 0x0000000019007209 */ /* 0x000fe20007810000 */
[----:B------:R-:W-:-:S05]  /*11850*/  BRA.DIV ~URZ, `(.L_x_2405) ;  /* 0x0000f8f27f007947 */ /* 0x000fca000b800000 */
[----:B------:R1:W2:Y:S02]  /*11860*/  SHFL.BFLY PT, R2, R0, 0x2, 0x1f ;  /* 0x0c401f0000027f89 */ /* 0x0002a400000e0000 */
.L_x_2539:
[----:B-12---:R-:W-:Y:S01]  /*11870*/  FMNMX.FTZ R0, R0, R2, !PT ;  /* 0x0000000200007209 */ /* 0x006fe20007810000 */
[----:B------:R-:W-:-:S05]  /*11880*/  BRA.DIV ~URZ, `(.L_x_2406) ;  /* 0x0000f9127f007947 */ /* 0x000fca000b800000 */
[----:B------:R-:W1:Y:S02]  /*11890*/  SHFL.BFLY PT, R4, R0, 0x1, 0x1f ;  /* 0x0c201f0000047f89 */ /* 0x000e6400000e0000 */
[----:B-1----:R-:W-:Y:S02]  /*118a0*/  FMNMX.FTZ R4, R0, R4, !PT ;  /* 0x0000000400047209 */ /* 0x002fe40007810000 */
[----:B------:R-:W1:Y:S02]  /*118b0*/  SHFL.BFLY PT, R0, R8, 0x2, 0x1f ;  /* 0x0c401f0008007f89 */ /* 0x000e6400000e0000 */
[----:B-1----:R-:W-:Y:S05]  /*118c0*/  FMNMX.FTZ R0, R8, R0, !PT ;  /* 0x0000000008007209 */ /* 0x002fea0007810000 */
[----:B------:R1:W2:Y:S02]  /*118d0*/  SHFL.BFLY PT, R2, R0, 0x1, 0x1f ;  /* 0x0c201f0000027f89 */ /* 0x0002a400000e0000 */
.L_x_2540:
[----:B------:R-:W-:Y:S01]  /*118e0*/  FSETP.NEU.FTZ.AND P0, PT, R4, -INF , PT ;  /* 0xff8000000400780b */ /* 0x000fe20003f1d000 */
[----:B------:R-:W-:Y:S01]  /*118f0*/  WARPSYNC 0xffffffff ;  /* 0xffffffff00007948 */ /* 0x000fe20003800000 */
[----:B--2---:R-:W-:Y:S01]  /*11900*/  FMNMX.FTZ R3, R2, R0, !PT ;  /* 0x0000000002037209 */ /* 0x004fe20007810000 */
[C---:B------:R-:W-:Y:S01]  /*11910*/  FMUL.FTZ R2, R4.reuse, c[0x0][0x2d0] ;  /* 0x0000b40004027a20 */ /* 0x040fe20000410000 */
[----:B-1----:R-:W-:Y:S04]  /*11920*/  FSEL R0, R4, RZ, P0 ;  /* 0x000000ff04007208 */ /* 0x002fe80000000000 */
[----:B------:R-:W-:Y:S01]  /*11930*/  FSEL R2, R2, RZ, P0 ;  /* 0x000000ff02027208 */ /* 0x000fe20000000000 */
[----:B------:R-:W-:Y:S01]  /*11940*/  FADD.FTZ R0, -R0, R13 ;  /* 0x0000000d00007221 */ /* 0x000fe20000010100 */
[----:B------:R-:W-:Y:S03]  /*11950*/  FSETP.NEU.FTZ.AND P0, PT, R3, -INF , PT ;  /* 0xff8000000300780b */ /* 0x000fe60003f1d000 */
[----:B------:R-:W-:Y:S02]  /*11960*/  FMUL.FTZ R0, R0, c[0x0][0x2d0] ;  /* 0x0000b40000007a20 */ /* 0x000fe40000410000 */
[--C-:B------:R-:W-:Y:S02]  /*11970*/  FFMA.FTZ R24, R24, c[0x0][0x2d0], -R2.reuse ;  /* 0x0000b40018187a23 */ /* 0x100fe40000010802 */
[--C-:B------:R-:W-:Y:S02]  /*11980*/  FFMA.FTZ R35, R35, c[0x0][0x2d0], -R2.reuse ;  /* 0x0000b40023237a23 */ /* 0x100fe40000010802 */
        /* <DEDUP_REMOVED lines=11> */
[----:B------:R-:W-:Y:S01]  /*11a40*/  FFMA.FTZ R33, R33, c[0x0][0x2d0], -R2 ;  /* 0x0000b40021217a23 */ /* 0x000fe20000010802 */
[----:B------:R-:W-:Y:S10]  /*11a50*/  MUFU.EX2 R35, R35 ;  /* 0x0000002300237308 */ /* 0x000ff40000000800 */
[----:B------:R-:W-:Y:S10]  /*11a60*/  MUFU.EX2 R34, R34 ;  /* 0x0000002200227308 */ /* 0x000ff40000000800 */
[----:B------:R-:W1:Y:S02]  /*11a70*/  MUFU.EX2 R33, R33 ;  /* 0x0000002100217308 */ /* 0x000e640000000800 */
[----:B-1----:R-:W-:Y:S01]  /*11a80*/  F2FP.PACK_AB R174, R33, R34 ;  /* 0x0000002221ae723e */ /* 0x002fe200000000ff */
[C---:B------:R-:W-:Y:S01]  /*11a90*/  FFMA.FTZ R2, R0.reuse, R234, R24 ;  /* 0x000000ea00027223 */ /* 0x040fe20000010018 */
[C---:B------:R-:W-:Y:S01]  /*11aa0*/  F2FP.PACK_AB R172, R35.reuse, R24 ;  /* 0x0000001823ac723e */ /* 0x040fe200000000ff */
[C---:B------:R-:W-:Y:S02]  /*11ab0*/  FMUL.FTZ R32, R0.reuse, R148 ;  /* 0x0000009400207220 */ /* 0x040fe40000410000 */
[----:B------:R-:W-:Y:S01]  /*11ac0*/  FADD.FTZ R8, R35, R2 ;  /* 0x0000000223087221 */ /* 0x000fe20000010000 */
[C---:B------:R-:W-:Y:S01]  /*11ad0*/  FSEL R2, R3.reuse, RZ, P0 ;  /* 0x000000ff03027208 */ /* 0x040fe20000000000 */
[----:B------:R-:W-:Y:S02]  /*11ae0*/  FMUL.FTZ R25, R0, R157 ;  /* 0x0000009d00197220 */ /* 0x000fe40000410000 */
[----:B------:R-:W-:Y:S02]  /*11af0*/  FADD.FTZ R8, R34, R8 ;  /* 0x0000000822087221 */ /* 0x000fe40000010000 */
[----:B------:R-:W-:Y:S02]  /*11b00*/  FADD.FTZ R2, -R2, R6 ;  /* 0x0000000602027221 */ /* 0x000fe40000010100 */
[----:B------:R-:W-:Y:S02]  /*11b10*/  FMUL.FTZ R6, R3, c[0x0][0x2d0] ;  /* 0x0000b40003067a20 */ /* 0x000fe40000410000 */
[----:B------:R-:W-:Y:S02]  /*11b20*/  FMUL.FTZ R2, R2, c[0x0][0x2d0] ;  /* 0x0000b40002027a20 */ /* 0x000fe40000410000 */
[----:B------:R-:W-:Y:S01]  /*11b30*/  FADD.FTZ R177, R33, R8 ;  /* 0x0000000821b17221 */ /* 0x000fe20000010000 */
[----:B------:R-:W-:Y:S01]  /*11b40*/  FSEL R6, R6, RZ, P0 ;  /* 0x000000ff06067208 */ /* 0x000fe20000000000 */
[C---:B------:R-:W-:Y:S01]  /*11b50*/  FMUL.FTZ R33, R0.reuse, R149 ;  /* 0x0000009500217220 */ /* 0x040fe20000410000 */
[----:B------:R-:W-:Y:S01]  /*11b60*/  ISETP.GT.AND P0, PT, R225, R217, PT ;  /* 0x000000d9e100720c */ /* 0x000fe20003f04270 */
[----:B------:R-:W1:Y:S01]  /*11b70*/  MUFU.EX2 R2, R2 ;  /* 0x0000000200027308 */ /* 0x000e620000000800 */
[----:B------:R-:W-:Y:S02]  /*11b80*/  FMUL.FTZ R8, R0, R168 ;  /* 0x000000a800087220 */ /* 0x000fe40000410000 */
[--C-:B------:R-:W-:Y:S02]  /*11b90*/  FFMA.FTZ R9, R9, c[0x0][0x2d0], -R6.reuse ;  /* 0x0000b40009097a23 */ /* 0x100fe40000010806 */
[--C-:B------:R-:W-:Y:S02]  /*11ba0*/  FFMA.FTZ R23, R23, c[0x0][0x2d0], -R6.reuse ;  /* 0x0000b40017177a23 */ /* 0x100fe40000010806 */
[--C-:B------:R-:W-:Y:S02]  /*11bb0*/  FFMA.FTZ R13, R22, c[0x0][0x2d0], -R6.reuse ;  /* 0x0000b400160d7a23 */ /* 0x100fe40000010806 */
[--C-:B------:R-:W-:Y:S01]  /*11bc0*/  FFMA.FTZ R173, R21, c[0x0][0x2d0], -R6.reuse ;  /* 0x0000b40015ad7a23 */ /* 0x100fe20000010806 */
[----:B------:R2:W-:Y:S01]  /*11bd0*/  MUFU.EX2 R168, R23 ;  /* 0x0000001700a87308 */ /* 0x0005e20000000800 */
[----:B------:R-:W-:Y:S02]  /*11be0*/  FMUL.FTZ R21, R0, R161 ;  /* 0x000000a100157220 */ /* 0x000fe40000410000 */
[--C-:B------:R-:W-:Y:S02]  /*11bf0*/  FFMA.FTZ R185, R14, c[0x0][0x2d0], -R6.reuse ;  /* 0x0000b4000eb97a23 */ /* 0x100fe40000010806 */
[--C-:B------:R-:W-:Y:S02]  /*11c00*/  FFMA.FTZ R176, R19, c[0x0][0x2d0], -R6.reuse ;  /* 0x0000b40013b07a23 */ /* 0x100fe40000010806 */
[--C-:B------:R-:W-:Y:S02]  /*11c10*/  FFMA.FTZ R179, R18, c[0x0][0x2d0], -R6.reuse ;  /* 0x0000b40012b37a23 */ /* 0x100fe40000010806 */
[--C-:B------:R-:W-:Y:S01]  /*11c20*/  FFMA.FTZ R180, R17, c[0x0][0x2d0], -R6.reuse ;  /* 0x0000b40011b47a23 */ /* 0x100fe20000010806 */
[----:B------:R-:W-:Y:S01]  /*11c30*/  MUFU.EX2 R161, R13 ;  /* 0x0000000d00a17308 */ /* 0x000fe20000000800 */
[--C-:B------:R-:W-:Y:S02]  /*11c40*/  FFMA.FTZ R186, R16, c[0x0][0x2d0], -R6.reuse ;  /* 0x0000b40010ba7a23 */ /* 0x100fe40000010806 */
[--C-:B------:R-:W-:Y:S02]  /*11c50*/  FFMA.FTZ R178, R20, c[0x0][0x2d0], -R6.reuse ;  /* 0x0000b40014b27a23 */ /* 0x100fe40000010806 */
[C---:B-1----:R-:W-:Y:S02]  /*11c60*/  FMUL.FTZ R34, R2.reuse, R150 ;  /* 0x0000009602227220 */ /* 0x042fe40000410000 */
[C---:B------:R-:W-:Y:S02]  /*11c70*/  FMUL.FTZ R35, R2.reuse, R151 ;  /* 0x0000009702237220 */ /* 0x040fe40000410000 */
[----:B------:R-:W1:Y:S01]  /*11c80*/  LDSM.16.MT88.4 R148, [R193] ;  /* 0x00000000c194783b */ /* 0x000e620000004200 */
[----:B------:R3:W4:Y:S01]  /*11c90*/  MUFU.EX2 R14, R9 ;  /* 0x00000009000e7308 */ /* 0x0007220000000800 */
[--C-:B------:R-:W-:Y:S02]  /*11ca0*/  FFMA.FTZ R187, R11, c[0x0][0x2d0], -R6.reuse ;  /* 0x0000b4000bbb7a23 */ /* 0x100fe40000010806 */
[----:B------:R-:W-:Y:S02]  /*11cb0*/  FMUL.FTZ R11, R2, R171 ;  /* 0x000000ab020b7220 */ /* 0x000fe40000410000 */
[----:B------:R-:W-:Y:S02]  /*11cc0*/  FFMA.FTZ R6, R10, c[0x0][0x2d0], -R6 ;  /* 0x0000b4000a067a23 */ /* 0x000fe40000010806 */
[----:B------:R-:W-:Y:S02]  /*11cd0*/  FMUL.FTZ R10, R2, R170 ;  /* 0x000000aa020a7220 */ /* 0x000fe40000410000 */
[C---:B------:R-:W-:Y:S01]  /*11ce0*/  FMUL.FTZ R16, R0.reuse, R164 ;  /* 0x000000a400107220 */ /* 0x040fe20000410000 */
[----:B------:R4:W5:Y:S01]  /*11cf0*/  MUFU.EX2 R216, R173 ;  /* 0x000000ad00d87308 */ /* 0x0009620000000800 */
[----:B------:R-:W-:Y:S02]  /*11d00*/  FMUL.FTZ R17, R0, R165 ;  /* 0x000000a500117220 */ /* 0x000fe40000410000 */
[C---:B------:R-:W-:Y:S02]  /*11d10*/  FMUL.FTZ R18, R2.reuse, R166 ;  /* 0x000000a602127220 */ /* 0x040fe40000410000 */
[----:B------:R-:W-:Y:S02]  /*11d20*/  FMUL.FTZ R19, R2, R167 ;  /* 0x000000a702137220 */ /* 0x000fe40000410000 */
[----:B------:R-:W-:Y:S01]  /*11d30*/  FMUL.FTZ R20, R0, R160 ;  /* 0x000000a000147220 */ /* 0x000fe20000410000 */
[----:B------:R-:W-:Y:S01]  /*11d40*/  LDSM.16.MT88.4 R164, [R193+0x1000] ;  /* 0x00100000c1a4783b */ /* 0x000fe20000004200 */
[C---:B------:R-:W-:Y:S01]  /*11d50*/  FMUL.FTZ R22, R2.reuse, R162 ;  /* 0x000000a202167220 */ /* 0x040fe20000410000 */
[----:B------:R-:W1:Y:S01]  /*11d60*/  MUFU.EX2 R13, R184 ;  /* 0x000000b8000d7308 */ /* 0x000e620000000800 */
[C---:B--2---:R-:W-:Y:S02]  /*11d70*/  FMUL.FTZ R23, R2.reuse, R163 ;  /* 0x000000a302177220 */ /* 0x044fe40000410000 */
[----:B------:R-:W-:Y:S02]  /*11d80*/  FMUL.FTZ R26, R2, R158 ;  /* 0x0000009e021a7220 */ /* 0x000fe40000410000 */
[----:B---3--:R-:W-:Y:S02]  /*11d90*/  FMUL.FTZ R9, R0, R169 ;  /* 0x000000a900097220 */ /* 0x008fe40000410000 */
[----:B------:R-:W-:Y:S02]  /*11da0*/  FMUL.FTZ R27, R2, R159 ;  /* 0x0000009f021b7220 */ /* 0x000fe40000410000 */
[C---:B------:R-:W-:Y:S01]  /*11db0*/  FMUL.FTZ R24, R0.reuse, R156 ;  /* 0x0000009c00187220 */ /* 0x040fe20000410000 */
[----:B------:R-:W-:Y:S01]  /*11dc0*/  MUFU.EX2 R178, R178 ;  /* 0x000000b200b27308 */ /* 0x000fe20000000800 */
[C---:B------:R-:W-:Y:S02]  /*11dd0*/  FMUL.FTZ R28, R0.reuse, R152 ;  /* 0x00000098001c7220 */ /* 0x040fe40000410000 */
[----:B------:R-:W-:Y:S01]  /*11de0*/  FMUL.FTZ R29, R0, R153 ;  /* 0x00000099001d7220 */ /* 0x000fe20000410000 */
[----:B----4-:R-:W-:Y:S01]  /*11df0*/  F2FP.PACK_AB R173, R168, R14 ;  /* 0x0000000ea8ad723e */ /* 0x010fe200000000ff */
[----:B------:R-:W-:Y:S01]  /*11e00*/  FMUL.FTZ R30, R2, R154 ;  /* 0x0000009a021e7220 */ /* 0x000fe20000410000 */
[----:B-----5:R-:W-:Y:S01]  /*11e10*/  F2FP.PACK_AB R175, R216, R161 ;  /* 0x000000a1d8af723e */ /* 0x020fe200000000ff */
[----:B------:R-:W-:Y:S02]  /*11e20*/  FMUL.FTZ R31, R2, R155 ;  /* 0x0000009b021f7220 */ /* 0x000fe40000410000 */
[----:B------:R-:W-:Y:S01]  /*11e30*/  LDSM.16.MT88.4 R152, [R193+0x800] ;  /* 0x00080000c198783b */ /* 0x000fe20000004200 */
[----:B------:R-:W-:Y:S01]  /*11e40*/  MUFU.EX2 R156, R182 ;  /* 0x000000b6009c7308 */ /* 0x000fe20000000800 */
[C---:B------:R-:W-:Y:S02]  /*11e50*/  FMUL.FTZ R36, R0.reuse, R36 ;  /* 0x0000002400247220 */ /* 0x040fe40000410000 */
        /* <DEDUP_REMOVED lines=113> */
[C---:B------:R-:W-:Y:S02]  /*12570*/  FFMA.FTZ R160, R2.reuse, R233, R14 ;  /* 0x000000e902a07223 */ /* 0x040fe4000001000e */
[----:B------:R-:W-:Y:S01]  /*12580*/  MUFU.EX2 R14, R181 ;  /* 0x000000b5000e7308 */ /* 0x000fe20000000800 */
[C---:B------:R-:W-:Y:S02]  /*12590*/  FMUL.FTZ R134, R2.reuse, R134 ;  /* 0x0000008602867220 */ /* 0x040fe40000410000 */
[C---:B------:R-:W-:Y:S02]  /*125a0*/  FMUL.FTZ R135, R2.reuse, R135 ;  /* 0x0000008702877220 */ /* 0x040fe40000410000 */
[C---:B------:R-:W-:Y:S02]  /*125b0*/  FMUL.FTZ R138, R2.reuse, R138 ;  /* 0x0000008a028a7220 */ /* 0x040fe40000410000 */
[----:B------:R-:W-:Y:S02]  /*125c0*/  FMUL.FTZ R139, R2, R139 ;  /* 0x0000008b028b7220 */ /* 0x000fe40000410000 */
[C---:B------:R-:W-:Y:S01]  /*125d0*/  FMUL.FTZ R132, R0.reuse, R132 ;  /* 0x0000008400847220 */ /* 0x040fe20000410000 */
[----:B------:R-:W2:Y:S01]  /*125e0*/  MUFU.EX2 R2, R183 ;  /* 0x000000b700027308 */ /* 0x000ea20000000800 */
[C---:B------:R-:W-:Y:S02]  /*125f0*/  FMUL.FTZ R133, R0.reuse, R133 ;  /* 0x0000008500857220 */ /* 0x040fe40000410000 */
[C---:B------:R-:W-:Y:S01]  /*12600*/  FMUL.FTZ R136, R0.reuse, R136 ;  /* 0x0000008800887220 */ /* 0x040fe20000410000 */
[C---:B-1----:R-:W-:Y:S03]  /*12610*/  HMMA.16816.F32 R52, R172.reuse, R148, R52 ;  /* 0x00000094ac34723c */ /* 0x042fe60000001834 */
[----:B------:R-:W-:Y:S03]  /*12620*/  FMUL.FTZ R137, R0, R137 ;  /* 0x0000008900897220 */ /* 0x000fe60000410000 */
[----:B------:R-:W1:Y:S01]  /*12630*/  MUFU.EX2 R181, R176 ;  /* 0x000000b000b57308 */ /* 0x000e620000000800 */
[----:B------:R-:W-:Y:S01]  /*12640*/  FADD.FTZ R0, R13, R177 ;  /* 0x000000b10d007221 */ /* 0x000fe20000010000 */
[C---:B------:R-:W-:Y:S01]  /*12650*/  HMMA.16816.F32 R56, R172.reuse, R150, R56 ;  /* 0x00000096ac38723c */ /* 0x040fe20000001838 */
[----:B------:R-:W3:Y:S07]  /*12660*/  LDSM.16.MT88.4 R148, [R196+0x1800] ;  /* 0x00180000c494783b */ /* 0x000eee0000004200 */
[----:B------:R-:W-:Y:S01]  /*12670*/  MUFU.EX2 R176, R186 ;  /* 0x000000ba00b07308 */ /* 0x000fe20000000800 */
[----:B--2---:R-:W-:Y:S04]  /*12680*/  FADD.FTZ R0, R2, R0 ;  /* 0x0000000002007221 */ /* 0x004fe80000010000 */
[----:B------:R-:W-:Y:S05]  /*12690*/  FADD.FTZ R0, R156, R0 ;  /* 0x000000009c007221 */ /* 0x000fea0000010000 */
[----:B------:R-:W2:Y:S01]  /*126a0*/  MUFU.EX2 R177, R185 ;  /* 0x000000b900b17308 */ /* 0x000ea20000000800 */
[----:B------:R-:W-:Y:S01]  /*126b0*/  FADD.FTZ R0, R14, R0 ;  /* 0x000000000e007221 */ /* 0x000fe20000010000 */
        /* <DEDUP_REMOVED lines=36> */
[----:B--2---:R-:W-:Y:S05]  /*12900*/  F2FP.PACK_AB R173, R177, R176 ;  /* 0x000000b0b1ad723e */ /* 0x004fea00000000ff */
[C---:B------:R-:W-:Y:S02]  /*12910*/  HMMA.16816.F32 R8, R148.reuse, R152, R8 ;  /* 0x000000989408723c */ /* 0x040fe40000001808 */
[----:B------:R-:W2:Y:S03]  /*12920*/  MUFU.EX2 R13, R189 ;  /* 0x000000bd000d7308 */ /* 0x000ea60000000800 */
[----:B---3--:R-:W-:Y:S03]  /*12930*/  FADD.FTZ R0, R2, R0 ;  /* 0x0000000002007221 */ /* 0x008fe60000010000 */
[C---:B------:R-:W-:Y:S01]  /*12940*/  HMMA.16816.F32 R16, R148.reuse, R154, R16 ;  /* 0x0000009a9410723c */ /* 0x040fe20000001810 */
[----:B------:R-:W3:Y:S03]  /*12950*/  LDSM.16.MT88.4 R152, [R196+0x800] ;  /* 0x00080000c498783b */ /* 0x000ee60000004200 */
[----:B------:R-:W5:Y:S01]  /*12960*/  MUFU.EX2 R174, R188 ;  /* 0x000000bc00ae7308 */ /* 0x000f620000000800 */
[C---:B----4-:R-:W-:Y:S01]  /*12970*/  FADD.FTZ R0, R172.reuse, R0 ;  /* 0x00000000ac007221 */ /* 0x050fe20000010000 */
[----:B------:R-:W-:Y:S01]  /*12980*/  F2FP.PACK_AB R172, R172, R2 ;  /* 0x00000002acac723e */ /* 0x000fe200000000ff */
[----:B------:R-:W-:Y:S07]  /*12990*/  FADD.FTZ R2, R168, R160 ;  /* 0x000000a0a8027221 */ /* 0x000fee0000010000 */
[----:B------:R-:W4:Y:S01]  /*129a0*/  MUFU.EX2 R14, R187 ;  /* 0x000000bb000e7308 */ /* 0x000f220000000800 */
[----:B--2---:R-:W-:Y:S01]  /*129b0*/  FADD.FTZ R0, R13, R0 ;  /* 0x000000000d007221 */ /* 0x004fe20000010000 */
[C---:B-1----:R-:W-:Y:S03]  /*129c0*/  HMMA.16816.F32 R20, R148.reuse, R156, R20 ;  /* 0x0000009c9414723c */ /* 0x042fe60000001814 */
[C---:B-----5:R-:W-:Y:S01]  /*129d0*/  FADD.FTZ R234, R174.reuse, R0 ;  /* 0x00000000aeea7221 */ /* 0x060fe20000010000 */
[----:B------:R-:W-:Y:S04]  /*129e0*/  F2FP.PACK_AB R174, R174, R13 ;  /* 0x0000000daeae723e */ /* 0x000fe800000000ff */
[C---:B------:R-:W-:Y:S01]  /*129f0*/  HMMA.16816.F32 R24, R148.reuse, R158, R24 ;  /* 0x0000009e9418723c */ /* 0x040fe20000001818 */
[----:B------:R-:W1:Y:S03]  /*12a00*/  LDSM.16.MT88.4 R156, [R195+0x800] ;  /* 0x00080000c39c783b */ /* 0x000e660000004200 */
[----:B------:R-:W-:Y:S01]  /*12a10*/  FADD.FTZ R0, R161, R2 ;  /* 0x00000002a1007221 */ /* 0x000fe20000010000 */
[----:B------:R-:W-:Y:S02]  /*12a20*/  MOV R13, R4 ;  /* 0x00000004000d7202 */ /* 0x000fe40000000f00 */
[----:B----4-:R-:W-:Y:S01]  /*12a30*/  F2FP.PACK_AB R175, R6, R14 ;  /* 0x0000000e06af723e */ /* 0x010fe200000000ff */
[----:B------:R-:W-:Y:S01]  /*12a40*/  FADD.FTZ R0, R216, R0 ;  /* 0x00000000d8007221 */ /* 0x000fe20000010000 */
[C---:B---3--:R-:W-:Y:S03]  /*12a50*/  HMMA.16816.F32 R28, R148.reuse, R152, R28 ;  /* 0x00000098941c723c */ /* 0x048fe6000000181c */
[----:B------:R-:W-:Y:S04]  /*12a60*/  FADD.FTZ R0, R178, R0 ;  /* 0x00000000b2007221 */ /* 0x000fe80000010000 */
[----:B------:R-:W-:Y:S01]  /*12a70*/  FADD.FTZ R0, R181, R0 ;  /* 0x00000000b5007221 */ /* 0x000fe20000010000 */
[C---:B------:R-:W-:Y:S01]  /*12a80*/  HMMA.16816.F32 R32, R148.reuse, R154, R32 ;  /* 0x0000009a9420723c */ /* 0x040fe20000001820 */
[----:B------:R-:W2:Y:S03]  /*12a90*/  LDSM.16.MT88.4 R152, [R193+0x2000] ;  /* 0x00200000c198783b */ /* 0x000ea60000004200 */
[----:B------:R-:W-:Y:S04]  /*12aa0*/  FADD.FTZ R0, R179, R0 ;  /* 0x00000000b3007221 */ /* 0x000fe80000010000 */
[----:B------:R-:W-:Y:S04]  /*12ab0*/  FADD.FTZ R0, R180, R0 ;  /* 0x00000000b4007221 */ /* 0x000fe80000010000 */
[----:B------:R-:W-:Y:S04]  /*12ac0*/  FADD.FTZ R0, R176, R0 ;  /* 0x00000000b0007221 */ /* 0x000fe80000010000 */
[----:B------:R-:W-:Y:S04]  /*12ad0*/  FADD.FTZ R0, R177, R0 ;  /* 0x00000000b1007221 */ /* 0x000fe80000010000 */
[----:B------:R-:W-:Y:S01]  /*12ae0*/  FADD.FTZ R0, R14, R0 ;  /* 0x000000000e007221 */ /* 0x000fe20000010000 */
[C---:B-1----:R-:W-:Y:S03]  /*12af0*/  HMMA.16816.F32 R36, R148.reuse, R156, R36 ;  /* 0x0000009c9424723c */ /* 0x042fe60000001824 */
[----:B------:R-:W-:Y:S01]  /*12b00*/  FADD.FTZ R233, R6, R0 ;  /* 0x0000000006e97221 */ /* 0x000fe20000010000 */
[----:B------:R-:W-:Y:S02]  /*12b10*/  IADD3 R0, R225, -0x1, RZ ;  /* 0xffffffffe1007810 */ /* 0x000fe40007ffe0ff */
[----:B------:R-:W-:Y:S02]  /*12b20*/  MOV R6, R3 ;  /* 0x0000000300067202 */ /* 0x000fe40000000f00 */
[C---:B------:R-:W-:Y:S01]  /*12b30*/  HMMA.16816.F32 R40, R148.reuse, R158, R40 ;  /* 0x0000009e9428723c */ /* 0x040fe20000001828 */
[----:B------:R-:W1:Y:S03]  /*12b40*/  LDSM.16.MT88.4 R156, [R194+0x2000] ;  /* 0x00200000c29c783b */ /* 0x000e660000004200 */
[----:B------:R-:W-:Y:S04]  /*12b50*/  MOV R225, R0 ;  /* 0x0000000000e17202 */ /* 0x000fe80000000f00 */
        /* <DEDUP_REMOVED lines=31> */
[C---:B------:R-:W-:Y:S08]  /*12d50*/  HMMA.16816.F32 R128, R148.reuse, R154, R128 ;  /* 0x0000009a9480723c */ /* 0x040ff00000001880 */
        /* <DEDUP_REMOVED lines=49> */
[----:B------:R-:W-:-:S11]  /*13070*/  @P0 BRA `(.L_x_2407) ;  /* 0xffffc2a000000947 */ /* 0x000fd6000383ffff */
[----:B------:R-:W2:Y:S01]  /*13080*/  LDL R2, [R1+0x4] ;  /* 0x0000040001027983 */ /* 0x000ea20000100800 */
[----:B------:R-:W-:Y:S01]  /*13090*/  MOV R225, R0 ;  /* 0x0000000000e17202 */ /* 0x000fe20000000f00 */
[----:B------:R-:W-:-:S02]  /*130a0*/  IMAD.MOV.U32 R6, RZ, RZ, R3 ;  /* 0x000000ffff067224 */ /* 0x000fc400078e0003 */
[----:B------:R-:W-:Y:S01]  /*130b0*/  IMAD.MOV.U32 R13, RZ, RZ, R4 ;  /* 0x000000ffff0d7224 */ /* 0x000fe200078e0004 */
[----:B--2---:R-:W-:-:S07]  /*130c0*/  SHF.L.U32 R0, R2, 0x7, RZ ;  /* 0x0000000702007819 */ /* 0x004fce00000006ff */
.L_x_2384:
[----:B------:R-:W-:Y:S01]  /*130d0*/  IMAD.MOV.U32 R4, RZ, RZ, 0x1 ;  /* 0x00000001ff047424 */ /* 0x000fe200078e00ff */
[----:B------:R-:W-:-:S04]  /*130e0*/  IADD3 R0, R0, 0x7f, RZ ;  /* 0x0000007f00007810 */ /* 0x000fc80007ffe0ff */
[----:B------:R-:W-:-:S13]  /*130f0*/  ISETP.NE.AND P0, PT, R4, c[0x0][0x2c4], PT ;  /* 0x0000b10004007a0c */ /* 0x000fda0003f05270 */
[----:B------:R-:W-:-:S05]  /*13100*/  @P0 IMAD.HI.U32 R2, R0, c[0x0][0x2c8], RZ ;  /* 0x0000b20000020a27 */ /* 0x000fca00078e00ff */
[----:B------:R-:W-:Y:S02]  /*13110*/  @P0 SHF.R.U32.HI R0, RZ, c[0x0][0x2cc], R2 ;  /* 0x0000b300ff000a19 */ /* 0x000fe40000011602 */
[----:B------:R-:W2:Y:S01]  /*13120*/  LDL R2, [R1+0x64] ;  /* 0x0000640001027983 */ /* 0x000ea20000100800 */
[----:B------:R-:W-:Y:S02]  /*13130*/  ISETP.LE.AND P1, PT, R4, c[0x0][0x32c], PT ;  /* 0x0000cb0004007a0c */ /* 0x000fe40003f23270 */
[----:B--2---:R-:W-:Y:S02]  /*13140*/  IADD3 R2, R0, 0x1, R2 ;  /* 0x0000000100027810 */ /* 0x004fe40007ffe002 */
[----:B------:R-:W2:Y:S01]  /*13150*/  LDL R0, [R1+0x58] ;  /* 0x0000580001007983 */ /* 0x000ea20000100800 */
[----:B------:R-:W-:-:S08]  /*13160*/  LOP3.LUT R213, R213, 0xffffefff, RZ, 0xc0, !PT ;  /* 0xffffefffd5d57812 */ /* 0x000fd000078ec0ff */
[----:B------:R-:W-:Y:S01]  /*13170*/  @P1 LOP3.LUT R213, R213, 0x1000, RZ, 0xfc, !PT ;  /* 0x00001000d5d51812 */ /* 0x000fe200078efcff */
[----:B--2---:R-:W-:-:S05]  /*13180*/  IMAD.IADD R0, R2, 0x1, -R0 ;  /* 0x0000000102007824 */ /* 0x004fca00078e0a00 */
[----:B------:R-:W-:Y:S01]  /*13190*/  IADD3 R2, R0, -c[0x0][0x324], RZ ;  /* 0x8000c90000027a10 */ /* 0x000fe20007ffe0ff */
[----:B------:R-:W-:Y:S05]  /*131a0*/  @!P1 BRA `(.L_x_2408) ;  /* 0x000000f000009947 */ /* 0x000fea0003800000 */
[----:B------:R-:W-:Y:S01]  /*131b0*/  ISETP.GT.AND P0, PT, R0, -0x1, PT ;  /* 0xffffffff0000780c */ /* 0x000fe20003f04270 */
[----:B------:R-:W-:-:S12]  /*131c0*/  BSSY B0, `(.L_x_2409) ;  /* 0x000000b000007945 */ /* 0x000fd80003800000 */
[----:B------:R-:W-:Y:S05]  /*131d0*/  @P0 BRA `(.L_x_2410) ;  /* 0x0000006000000947 */ /* 0x000fea0003800000 */
[----:B------:R-:W-:Y:S02]  /*131e0*/  ISETP.NE.AND P0, PT, R4, c[0x0][0x32c], PT ;  /* 0x0000cb0004007a0c */ /* 0x000fe40003f05270 */
[----:B------:R-:W-:-:S11]  /*131f0*/  LOP3.LUT R0, RZ, R0, RZ, 0x33, !PT ;  /* 0x00000000ff007212 */ /* 0x000fd600078e33ff */
[----:B------:R-:W-:-:S05]  /*13200*/  @P0 IMAD.HI.U32 R3, R0, c[0x0][0x330], RZ ;  /* 0x0000cc0000030a27 */ /* 0x000fca00078e00ff */
[----:B------:R-:W-:-:S04]  /*13210*/  @P0 SHF.R.U32.HI R0, RZ, c[0x0][0x334], R3 ;  /* 0x0000cd00ff000a19 */ /* 0x000fc80000011603 */
[----:B------:R-:W-:Y:S01]  /*13220*/  LOP3.LUT R0, RZ, R0, RZ, 0x33, !PT ;  /* 0x00000000ff007212 */ /* 0x000fe200078e33ff */
[----:B------:R-:W-:Y:S05]  /*13230*/  BRA `(.L_x_2411) ;  /* 0x0000003000007947 */ /* 0x000fea0003800000 */
.L_x_2410:
[----:B------:R-:W-:-:S13]  /*13240*/  ISETP.NE.AND P0, PT, R4, c[0x0][0x32c], PT ;  /* 0x0000cb0004007a0c */ /* 0x000fda0003f05270 */
[----:B------:R-:W-:-:S05]  /*13250*/  @P0 IMAD.HI.U32 R3, R0, c[0x0][0x330], RZ ;  /* 0x0000cc0000030a27 */ /* 0x000fca00078e00ff */
[----:B------:R-:W-:Y:S02]  /*13260*/  @P0 SHF.R.U32.HI R0, RZ, c[0x0][0x334], R3 ;  /* 0x0000cd00ff000a19 */ /* 0x000fe40000011603 */
.L_x_2411:
[----:B------:R-:W-:Y:S05]  /*13270*/  BSYNC B0 ;  /* 0x0000000000007941 */ /* 0x000fea0003800000 */
.L_x_2409:
[----:B------:R-:W-:-:S05]  /*13280*/  IMAD R0, R0, c[0x0][0x32c], RZ ;  /* 0x0000cb0000007a24 */ /* 0x000fca00078e02ff */
[----:B------:R-:W-:-:S04]  /*13290*/  IMNMX R2, R2, R0, !PT ;  /* 0x0000000002027217 */ /* 0x000fc80007800200 */
.L_x_2408:
[----:B------:R-:W-:-:S05]  /*132a0*/  IADD3 R2, R2, 0x2f, RZ ;  /* 0x0000002f02027810 */ /* 0x000fca0007ffe0ff */
[----:B------:R-:W-:-:S05]  /*132b0*/  IMAD.HI R2, R2, 0x2aaaaaab, RZ ;  /* 0x2aaaaaab02027827 */ /* 0x000fca00078e02ff */
[----:B------:R-:W-:-:S04]  /*132c0*/  SHF.R.U32.HI R219, RZ, 0x1f, R2 ;  /* 0x0000001fffdb7819 */ /* 0x000fc80000011602 */
[----:B------:R-:W-:-:S04]  /*132d0*/  LEA.HI.SX32 R219, R2, R219, 0x1d ;  /* 0x000000db02db7211 */ /* 0x000fc800078feaff */
[----:B------:R-:W-:-:S04]  /*132e0*/  IMNMX R219, R246, R219, !PT ;  /* 0x000000dbf6db7217 */ /* 0x000fc80007800200 */
[----:B------:R-:W-:-:S13]  /*132f0*/  ISETP.GE.AND P0, PT, R225, R219, PT ;  /* 0x000000dbe100720c */ /* 0x000fda0003f06270 */
[----:B------:R-:W-:Y:S05]  /*13300*/  @!P0 BRA `(.L_x_2412) ;  /* 0x000031e000008947 */ /* 0x000fea0003800000 */
.L_x_2425:
[----:B------:R-:W-:Y:S04]  /*13310*/  DEPBAR.LE SB0, 0x0 ;  /* 0x000080000000791a */ /* 0x000fe80000000000 */
[----:B------:R-:W-:Y:S01]  /*13320*/  WARPSYNC 0xffffffff ;  /* 0xffffffff00007948 */ /* 0x000fe20003800000 */
[----:B------:R-:W-:Y:S01]  /*13330*/  BAR.SYNC.DEFER_BLOCKING 0x0 ;  /* 0x0000000000007b1d */ /* 0x000fe20000010000 */
[----:B------:R-:W-:Y:S02]  /*13340*/  ISETP.GT.AND P0, PT, R246, R225, PT ;  /* 0x000000e1f600720c */ /* 0x000fe40003f04270 */
[----:B------:R-:W-:Y:S03]  /*13350*/  MOV R4, R13 ;  /* 0x0000000d00047202 */ /* 0x000fe60000000f00 */
        /* <DEDUP_REMOVED lines=26> */
.L_x_2541:
[----:B------:R-:W-:-:S05]  /*13500*/  BRA.DIV ~URZ, `(.L_x_2416) ;  /* 0x0000dde27f007947 */ /* 0x000fca000b800000 */
[----:B------:R4:W3:Y:S02]  /*13510*/  SHFL.IDX PT, R0, R10, RZ, 0x181f ;  /* 0x00181fff0a007589 */ /* 0x0008e400000e0000 */
.L_x_2542:
[----:B------:R-:W-:Y:S01]  /*13520*/  SHF.R.S32.HI R2, RZ, 0x1f, R215 ;  /* 0x0000001fff027819 */ /* 0x000fe200000114d7 */
[C---:B------:R-:W-:Y:S01]  /*13530*/  IMAD.SHL.U32 R22, R215.reuse, 0x2, RZ ;  /* 0x00000002d7167824 */ /* 0x040fe200078e00ff */
[C---:B------:R-:W-:Y:S01]  /*13540*/  ISETP.GE.AND P3, PT, R215.reuse, c[0x0][0x1d4], PT ;  /* 0x00007500d7007a0c */ /* 0x040fe20003f66270 */
[----:B------:R-:W-:Y:S01]  /*13550*/  IMAD.SHL.U32 R20, R232, 0x2, RZ ;  /* 0x00000002e8147824 */ /* 0x000fe200078e00ff */
[C---:B------:R-:W-:Y:S02]  /*13560*/  SHF.L.U64.HI R21, R215.reuse, 0x1, R2 ;  /* 0x00000001d7157819 */ /* 0x040fe40000010202 */
        /* <DEDUP_REMOVED lines=12> */
[----:B------:R-:W-:Y:S02]  /*13630*/  IADD3 R23, R215, 0xc0, RZ ;  /* 0x000000c0d7177810 */ /* 0x000fe40007ffe0ff */
[----:B------:R-:W-:Y:S02]  /*13640*/  SHF.L.U64.HI R28, R230, 0x1, R242 ;  /* 0x00000001e61c7819 */ /* 0x000fe400000102f2 */
[----:B------:R-:W-:Y:S02]  /*13650*/  LOP3.LUT P1, RZ, R213, 0x800, RZ, 0xc0, !PT ;  /* 0x00000800d5ff7812 */ /* 0x000fe4000782c0ff */
[----:B---3--:R-:W-:Y:S05]  /*13660*/  IADD3 R2, P0, R0, R20, RZ ;  /* 0x0000001400027210 */ /* 0x008fea0007f1e0ff */
[----:B------:R-:W-:Y:S05]  /*13670*/  IMAD.X R3, R8, 0x1, R30, P0 ;  /* 0x0000000108037824 */ /* 0x000fea00000e061e */
[----:B------:R3:W-:Y:S01]  /*13680*/  LDGSTS.E.BYPASS.LTC128B.128 [R214+0x5880], [R2.64], !P2 ;  /* 0x0588000002d67fae */ /* 0x0007e2000d101d4a */
[----:B------:R-:W-:Y:S01]  /*13690*/  ISETP.GE.AND P2, PT, R14, c[0x0][0x1d4], PT ;  /* 0x000075000e007a0c */ /* 0x000fe20003f46270 */
[----:B------:R-:W-:Y:S01]  /*136a0*/  IMAD.SHL.U32 R14, R230, 0x2, RZ ;  /* 0x00000002e60e7824 */ /* 0x000fe200078e00ff */
[----:B---3--:R-:W-:Y:S05]  /*136b0*/  IADD3 R2, P0, R0, R11, RZ ;  /* 0x0000000b00027210 */ /* 0x008fea0007f1e0ff */
[----:B------:R-:W-:Y:S06]  /*136c0*/  IMAD.X R3, R8, 0x1, R29, P0 ;  /* 0x0000000108037824 */ /* 0x000fec00000e061d */
        /* <DEDUP_REMOVED lines=9> */
.L_x_2543:
        /* <DEDUP_REMOVED lines=8> */
[----:B---3--:R-:W-:Y:S01]  /*137e0*/  IADD3 R9, R215, 0xc0, RZ ;  /* 0x000000c0d7097810 */ /* 0x008fe20007ffe0ff */
[----:B------:R-:W-:Y:S01]  /*137f0*/  IMAD.X R21, R8, 0x1, R30, P0 ;  /* 0x0000000108157824 */ /* 0x000fe200000e061e */
[----:B------:R-:W-:Y:S01]  /*13800*/  IADD3 R10, P0, R0, R11, RZ ;  /* 0x0000000b000a7210 */ /* 0x000fe20007f1e0ff */
        /* <DEDUP_REMOVED lines=11> */
.L_x_2414:
[----:B------:R-:W-:Y:S05]  /*138c0*/  BSYNC B0 ;  /* 0x0000000000007941 */ /* 0x000fea0003800000 */
.L_x_2413:
        /* <DEDUP_REMOVED lines=174> */
[----:B------:R-:W1:Y:S01]  /*143b0*/  MUFU.TANH R181, R18 ;  /* 0x0000001200b57308 */ /* 0x000e620000002400 */
[----:B----4-:R-:W4:Y:S01]  /*143c0*/  LDSM.16.M88.4 R8, [R15+0x5800] ;  /* 0x005800000f08783b */ /* 0x010f220000000200 */
[----:B------:R-:W-:Y:S08]  /*143d0*/  DEPBAR.LE SB0, 0x0 ;  /* 0x000080000000791a */ /* 0x000ff00000000000 */
[----:B------:R-:W1:Y:S01]  /*143e0*/  MUFU.TANH R179, R19 ;  /* 0x0000001300b37308 */ /* 0x000e620000002400 */
[----:B------:R-:W-:Y:S09]  /*143f0*/  BAR.SYNC.DEFER_BLOCKING 0x0 ;  /* 0x0000000000007b1d */ /* 0x000ff20000010000 */
[----:B------:R-:W1:Y:S10]  /*14400*/  MUFU.TANH R175, R20 ;  /* 0x0000001400af7308 */ /* 0x000e740000002400 */
[----:B------:R5:W1:Y:S10]  /*14410*/  MUFU.TANH R174, R21 ;  /* 0x0000001500ae7308 */ /* 0x000a740000002400 */
[----:B------:R-:W1:Y:S01]  /*14420*/  MUFU.TANH R177, R22 ;  /* 0x0000001600b17308 */ /* 0x000e620000002400 */
[C---:B----4-:R-:W-:Y:S09]  /*14430*/  HMMA.16816.F32 R28, R184.reuse, R8, R28 ;  /* 0x00000008b81c723c */ /* 0x050ff2000000181c */
[----:B------:R4:W1:Y:S01]  /*14440*/  MUFU.TANH R176, R23 ;  /* 0x0000001700b07308 */ /* 0x0008620000002400 */
[----:B------:R-:W-:Y:S09]  /*14450*/  HMMA.16816.F32 R32, R184, R10, R32 ;  /* 0x0000000ab820723c */ /* 0x000ff20000001820 */
[----:B------:R1:W1:Y:S05]  /*14460*/  MUFU.TANH R172, R24 ;  /* 0x0000001800ac7308 */ /* 0x00026a0000002400 */
[----:B-----5:R-:W-:Y:S05]  /*14470*/  FMUL.FTZ R21, R28, c[0x0][0x320] ;  /* 0x0000c8001c157a20 */ /* 0x020fea0000410000 */
[----:B------:R5:W2:Y:S01]  /*14480*/  MUFU.TANH R173, R26 ;  /* 0x0000001a00ad7308 */ /* 0x000aa20000002400 */
[----:B------:R-:W-:Y:S02]  /*14490*/  FMUL.FTZ R19, R29, c[0x0][0x320] ;  /* 0x0000c8001d137a20 */ /* 0x000fe40000410000 */
[----:B----4-:R-:W-:Y:S02]  /*144a0*/  FMUL.FTZ R23, R31, c[0x0][0x320] ;  /* 0x0000c8001f177a20 */ /* 0x010fe40000410000 */
[----:B------:R-:W-:Y:S02]  /*144b0*/  FMUL.FTZ R18, R32, c[0x0][0x320] ;  /* 0x0000c80020127a20 */ /* 0x000fe40000410000 */
[----:B------:R-:W-:Y:S03]  /*144c0*/  FMUL.FTZ R17, R33, c[0x0][0x320] ;  /* 0x0000c80021117a20 */ /* 0x000fe60000410000 */
[----:B------:R4:W2:Y:S01]  /*144d0*/  MUFU.TANH R180, R16 ;  /* 0x0000001000b47308 */ /* 0x0008a20000002400 */
[----:B------:R-:W-:Y:S02]  /*144e0*/  FMUL.FTZ R22, R34, c[0x0][0x320] ;  /* 0x0000c80022167a20 */ /* 0x000fe40000410000 */
[----:B------:R-:W-:Y:S02]  /*144f0*/  FMUL.FTZ R20, R35, c[0x0][0x320] ;  /* 0x0000c80023147a20 */ /* 0x000fe40000410000 */
[----:B-1----:R-:W-:Y:S05]  /*14500*/  FMUL.FTZ R24, R30, c[0x0][0x320] ;  /* 0x0000c8001e187a20 */ /* 0x002fea0000410000 */
[----:B------:R-:W1:Y:S01]  /*14510*/  MUFU.TANH R25, R25 ;  /* 0x0000001900197308 */ /* 0x000e620000002400 */
[----:B-----5:R-:W-:Y:S09]  /*14520*/  FMUL.FTZ R26, R27, c[0x0][0x320] ;  /* 0x0000c8001b1a7a20 */ /* 0x020ff20000410000 */
        /* <DEDUP_REMOVED lines=9> */
[----:B------:R-:W-:-:S05]  /*145c0*/  @!P0 BRA `(.L_x_2419) ;  /* 0x000005c000008947 */ /* 0x000fca0003800000 */
[--C-:B--234-:R-:W-:Y:S01]  /*145d0*/  IMAD.IADD R3, R251, 0x1, R241.reuse ;  /* 0x00000001fb037824 */ /* 0x11cfe200078e02f1 */
[----:B------:R-:W2:Y:S01]  /*145e0*/  LDL R0, [R1+0x78] ;  /* 0x0000780001007983 */ /* 0x000ea20000100800 */
[----:B------:R-:W-:Y:S03]  /*145f0*/  IMAD.MOV.U32 R224, RZ, RZ, RZ ;  /* 0x000000ffffe07224 */ /* 0x000fe600078e00ff */
[----:B------:R-:W-:Y:S01]  /*14600*/  ISETP.GT.AND P1, PT, R3, 0x2f, PT ;  /* 0x0000002f0300780c */ /* 0x000fe20003f24270 */
[----:B------:R-:W3:Y:S06]  /*14610*/  LDL.64 R190, [R1+0x88] ;  /* 0x0000880001be7983 */ /* 0x000eec0000100a00 */
[----:B------:R-:W4:Y:S04]  /*14620*/  LDL R14, [R1+0x9c] ;  /* 0x00009c00010e7983 */ /* 0x000f280000100800 */
[----:B------:R-:W5:Y:S06]  /*14630*/  LDL.64 R220, [R1+0x80] ;  /* 0x0000800001dc7983 */ /* 0x000f6c0000100a00 */
[----:B------:R-:W3:Y:S01]  /*14640*/  LDL R216, [R1+0x98] ;  /* 0x0000980001d87983 */ /* 0x000ee20000100800 */
[----:B--2---:R-:W-:Y:S02]  /*14650*/  IMAD R2, R225, 0x30, R0 ;  /* 0x00000030e1027824 */ /* 0x004fe400078e0200 */
[----:B------:R-:W-:Y:S03]  /*14660*/  IMAD.MOV.U32 R0, RZ, RZ, 0x1 ;  /* 0x00000001ff007424 */ /* 0x000fe600078e00ff */
[----:B------:R-:W-:Y:S02]  /*14670*/  IADD3 R2, R2, R251, R241 ;  /* 0x000000fb02027210 */ /* 0x000fe40007ffe0f1 */
[----:B------:R-:W-:Y:S02]  /*14680*/  ISETP.NE.AND P0, PT, R0, c[0x0][0x2b8], PT ;  /* 0x0000ae0000007a0c */ /* 0x000fe40003f05270 */
[----:B------:R-:W-:Y:S05]  /*14690*/  IADD3 R2, R2, -0x30, RZ ;  /* 0xffffffd002027810 */ /* 0x000fea0007ffe0ff */
[----:B------:R-:W-:Y:S06]  /*146a0*/  IMAD.MOV.U32 R0, RZ, RZ, R2 ;  /* 0x000000ffff007224 */ /* 0x000fec00078e0002 */
[----:B------:R-:W-:Y:S05]  /*146b0*/  @P0 IMAD.HI.U32 R3, R2, c[0x0][0x2bc], RZ ;  /* 0x0000af0002030a27 */ /* 0x000fea00078e00ff */
[----:B------:R-:W-:Y:S04]  /*146c0*/  @P0 SHF.R.U32.HI R0, RZ, c[0x0][0x2c0], R3 ;  /* 0x0000b000ff000a19 */ /* 0x000fe80000011603 */
[C---:B---3--:R-:W-:Y:S04]  /*146d0*/  @!P1 IADD3 R3, P0, R0.reuse, R190, RZ ;  /* 0x000000be00039210 */ /* 0x048fe80007f1e0ff */
        /* <DEDUP_REMOVED lines=23> */
.L_x_2544:
[----:B------:R-:W-:-:S05]  /*14850*/  BRA.DIV ~URZ, `(.L_x_2421) ;  /* 0x0000cc427f007947 */ /* 0x000fca000b800000 */
[----:B------:R4:W2:Y:S02]  /*14860*/  SHFL.IDX PT, R0, R16, RZ, 0x181f ;  /* 0x00181fff10007589 */ /* 0x0008a400000e0000 */
.L_x_2545:
        /* <DEDUP_REMOVED lines=27> */
.L_x_2546:
[C---:B--2---:R-:W-:Y:S02]  /*14a20*/  IADD3 R2, R215.reuse, 0x40, RZ ;  /* 0x00000040d7027810 */ /* 0x044fe40007ffe0ff */
[C---:B------:R-:W-:Y:S02]  /*14a30*/  ISETP.GE.AND P3, PT, R215.reuse, c[0x0][0x1d4], PT ;  /* 0x00007500d7007a0c */ /* 0x040fe40003f66270 */
[----:B------:R-:W-:Y:S02]  /*14a40*/  SHF.R.S32.HI R3, RZ, 0x1f, R215 ;  /* 0x0000001fff037819 */ /* 0x000fe400000114d7 */
[C---:B----4-:R-:W-:Y:S02]  /*14a50*/  @P0 LEA R10, P1, R215.reuse, R0, 0x1 ;  /* 0x00000000d70a0211 */ /* 0x050fe400078208ff */
[----:B------:R-:W-:Y:S02]  /*14a60*/  ISETP.GE.AND P2, PT, R2, c[0x0][0x1d4], PT ;  /* 0x0000750002007a0c */ /* 0x000fe40003f46270 */
[C---:B------:R-:W-:Y:S02]  /*14a70*/  @P0 LEA.HI.X R11, R215.reuse, R8, R3, 0x1, P1 ;  /* 0x00000008d70b0211 */ /* 0x040fe400008f0c03 */
[C---:B------:R-:W-:Y:S02]  /*14a80*/  @P0 LEA R2, P1, R232.reuse, R0, 0x1 ;  /* 0x00000000e8020211 */ /* 0x040fe400078208ff */
[C---:B---3--:R-:W-:Y:S01]  /*14a90*/  IADD3 R14, R215.reuse, 0x80, RZ ;  /* 0x00000080d70e7810 */ /* 0x048fe20007ffe0ff */
        /* <DEDUP_REMOVED lines=15> */
.L_x_2419:
[----:B--234-:R-:W-:Y:S05]  /*14b90*/  BSYNC B0 ;  /* 0x0000000000007941 */ /* 0x01cfea0003800000 */
.L_x_2418:
[----:B------:R-:W-:Y:S01]  /*14ba0*/  FMNMX.FTZ R2, R183, R13, !PT ;  /* 0x0000000db7027209 */ /* 0x000fe20007810000 */
        /* <DEDUP_REMOVED lines=26> */
.L_x_2547:
[----:B-12---:R-:W-:Y:S01]  /*14d50*/  FMNMX.FTZ R0, R0, R2, !PT ;  /* 0x0000000200007209 */ /* 0x006fe20007810000 */
[----:B------:R-:W-:-:S05]  /*14d60*/  BRA.DIV ~URZ, `(.L_x_2424) ;  /* 0x0000c8c27f007947 */ /* 0x000fca000b800000 */
[----:B------:R-:W1:Y:S02]  /*14d70*/  SHFL.BFLY PT, R13, R0, 0x1, 0x1f ;  /* 0x0c201f00000d7f89 */ /* 0x000e6400000e0000 */
[----:B-1----:R-:W-:Y:S02]  /*14d80*/  FMNMX.FTZ R13, R0, R13, !PT ;  /* 0x0000000d000d7209 */ /* 0x002fe40007810000 */
[----:B------:R-:W1:Y:S02]  /*14d90*/  SHFL.BFLY PT, R0, R8, 0x2, 0x1f ;  /* 0x0c401f0008007f89 */ /* 0x000e6400000e0000 */
[----:B-1----:R-:W-:Y:S05]  /*14da0*/  FMNMX.FTZ R0, R8, R0, !PT ;  /* 0x0000000008007209 */ /* 0x002fea0007810000 */
[----:B------:R1:W2:Y:S02]  /*14db0*/  SHFL.BFLY PT, R2, R0, 0x1, 0x1f ;  /* 0x0c201f0000027f89 */ /* 0x0002a400000e0000 */
.L_x_2548:
[----:B--2---:R-:W-:Y:S01]  /*14dc0*/  FMNMX.FTZ R3, R2, R0, !PT ;  /* 0x0000000002037209 */ /* 0x004fe20007810000 */
[C---:B-1----:R-:W-:Y:S01]  /*14dd0*/  FADD.FTZ R0, -R13.reuse, R4 ;  /* 0x000000040d007221 */ /* 0x042fe20000010100 */
[----:B------:R-:W-:Y:S01]  /*14de0*/  WARPSYNC 0xffffffff ;  /* 0xffffffff00007948 */ /* 0x000fe20003800000 */
[----:B------:R-:W-:Y:S01]  /*14df0*/  FMUL.FTZ R4, R13, c[0x0][0x2d0] ;  /* 0x0000b4000d047a20 */ /* 0x000fe20000410000 */
        /* <DEDUP_REMOVED lines=16> */
[----:B------:R-:W2:Y:S10]  /*14f00*/  MUFU.EX2 R10, R10 ;  /* 0x0000000a000a7308 */ /* 0x000eb40000000800 */
[----:B------:R3:W4:Y:S10]  /*14f10*/  MUFU.EX2 R14, R9 ;  /* 0x00000009000e7308 */ /* 0x0007340000000800 */
[----:B------:R5:W-:Y:S10]  /*14f20*/  MUFU.EX2 R174, R8 ;  /* 0x0000000800ae7308 */ /* 0x000bf40000000800 */
[----:B------:R-:W-:Y:S01]  /*14f30*/  MUFU.EX2 R4, R4 ;  /* 0x0000000400047308 */ /* 0x000fe20000000800 */
[----:B-1----:R-:W-:Y:S01]  /*14f40*/  FFMA.FTZ R0, R2, R234, R11 ;  /* 0x000000ea02007223 */ /* 0x002fe2000001000b */
[----:B--2---:R-:W-:Y:S01]  /*14f50*/  F2FP.PACK_AB R172, R10, R11 ;  /* 0x0000000b0aac723e */ /* 0x004fe200000000ff */
[----:B------:R-:W-:Y:S02]  /*14f60*/  FMUL.FTZ R32, R2, R148 ;  /* 0x0000009402207220 */ /* 0x000fe40000410000 */
[----:B---3--:R-:W-:Y:S02]  /*14f70*/  FADD.FTZ R9, R10, R0 ;  /* 0x000000000a097221 */ /* 0x008fe40000010000 */
[C---:B------:R-:W-:Y:S02]  /*14f80*/  FADD.FTZ R0, -R3.reuse, R6 ;  /* 0x0000000603007221 */ /* 0x040fe40000010100 */
[----:B------:R-:W-:Y:S02]  /*14f90*/  FMUL.FTZ R33, R2, R149 ;  /* 0x0000009502217220 */ /* 0x000fe40000410000 */
[----:B------:R-:W-:Y:S02]  /*14fa0*/  FMUL.FTZ R0, R0, c[0x0][0x2d0] ;  /* 0x0000b40000007a20 */ /* 0x000fe40000410000 */
[----:B------:R-:W-:Y:S02]  /*14fb0*/  FMUL.FTZ R6, R3, c[0x0][0x2d0] ;  /* 0x0000b40003067a20 */ /* 0x000fe40000410000 */
[----:B------:R-:W-:Y:S02]  /*14fc0*/  FMUL.FTZ R21, R2, R161 ;  /* 0x000000a102157220 */ /* 0x000fe40000410000 */
[----:B------:R-:W1:Y:S01]  /*14fd0*/  MUFU.EX2 R0, R0 ;  /* 0x0000000000007308 */ /* 0x000e620000000800 */
[--C-:B------:R-:W-:Y:S02]  /*14fe0*/  FFMA.FTZ R189, R189, c[0x0][0x2d0], -R6.reuse ;  /* 0x0000b400bdbd7a23 */ /* 0x100fe40000010806 */
[--C-:B-----5:R-:W-:Y:S02]  /*14ff0*/  FFMA.FTZ R8, R188, c[0x0][0x2d0], -R6.reuse ;  /* 0x0000b400bc087a23 */ /* 0x120fe40000010806 */
[--C-:B------:R-:W-:Y:S02]  /*15000*/  FFMA.FTZ R181, R181, c[0x0][0x2d0], -R6.reuse ;  /* 0x0000b400b5b57a23 */ /* 0x100fe40000010806 */
[--C-:B------:R-:W-:Y:S02]  /*15010*/  FFMA.FTZ R179, R179, c[0x0][0x2d0], -R6.reuse ;  /* 0x0000b400b3b37a23 */ /* 0x100fe40000010806 */
[--C-:B------:R-:W-:Y:S01]  /*15020*/  FFMA.FTZ R178, R173, c[0x0][0x2d0], -R6.reuse ;  /* 0x0000b400adb27a23 */ /* 0x100fe20000010806 */
[----:B------:R-:W-:Y:S01]  /*15030*/  MUFU.EX2 R161, R181 ;  /* 0x000000b500a17308 */ /* 0x000fe20000000800 */
[----:B----4-:R-:W-:Y:S02]  /*15040*/  FADD.FTZ R9, R14, R9 ;  /* 0x000000090e097221 */ /* 0x010fe40000010000 */
[--C-:B------:R-:W-:Y:S02]  /*15050*/  FFMA.FTZ R180, R26, c[0x0][0x2d0], -R6.reuse ;  /* 0x0000b4001ab47a23 */ /* 0x100fe40000010806 */
[--C-:B------:R-:W-:Y:S02]  /*15060*/  FFMA.FTZ R177, R177, c[0x0][0x2d0], -R6.reuse ;  /* 0x0000b400b1b17a23 */ /* 0x100fe40000010806 */
[--C-:B------:R-:W-:Y:S02]  /*15070*/  FFMA.FTZ R176, R176, c[0x0][0x2d0], -R6.reuse ;  /* 0x0000b400b0b07a23 */ /* 0x100fe40000010806 */
[--C-:B------:R-:W-:Y:S01]  /*15080*/  FFMA.FTZ R188, R24, c[0x0][0x2d0], -R6.reuse ;  /* 0x0000b40018bc7a23 */ /* 0x100fe20000010806 */
[----:B------:R2:W3:Y:S01]  /*15090*/  MUFU.EX2 R173, R8 ;  /* 0x0000000800ad7308 */ /* 0x0004e20000000800 */
[--C-:B------:R-:W-:Y:S02]  /*150a0*/  FFMA.FTZ R187, R23, c[0x0][0x2d0], -R6.reuse ;  /* 0x0000b40017bb7a23 */ /* 0x100fe40000010806 */
[--C-:B------:R-:W-:Y:S02]  /*150b0*/  FFMA.FTZ R190, R22, c[0x0][0x2d0], -R6.reuse ;  /* 0x0000b40016be7a23 */ /* 0x100fe40000010806 */
[C---:B-1----:R-:W-:Y:S02]  /*150c0*/  FMUL.FTZ R34, R0.reuse, R150 ;  /* 0x0000009600227220 */ /* 0x042fe40000410000 */
[C---:B------:R-:W-:Y:S02]  /*150d0*/  FMUL.FTZ R35, R0.reuse, R151 ;  /* 0x0000009700237220 */ /* 0x040fe40000410000 */
[----:B------:R-:W1:Y:S01]  /*150e0*/  LDSM.16.MT88.4 R148, [R193] ;  /* 0x00000000c194783b */ /* 0x000e620000004200 */
[----:B------:R-:W4:Y:S01]  /*150f0*/  MUFU.EX2 R189, R189 ;  /* 0x000000bd00bd7308 */ /* 0x000f220000000800 */
[C---:B------:R-:W-:Y:S02]  /*15100*/  FMUL.FTZ R10, R0.reuse, R170 ;  /* 0x000000aa000a7220 */ /* 0x040fe40000410000 */
[----:B------:R-:W-:Y:S02]  /*15110*/  FMUL.FTZ R11, R0, R171 ;  /* 0x000000ab000b7220 */ /* 0x000fe40000410000 */
[----:B------:R-:W-:Y:S02]  /*15120*/  FFMA.FTZ R6, R20, c[0x0][0x2d0], -R6 ;  /* 0x0000b40014067a23 */ /* 0x000fe40000010806 */
[----:B------:R-:W-:Y:S02]  /*15130*/  FMUL.FTZ R20, R2, R160 ;  /* 0x000000a002147220 */ /* 0x000fe40000410000 */
[C---:B------:R-:W-:Y:S01]  /*15140*/  FADD.FTZ R186, R174.reuse, R9 ;  /* 0x00000009aeba7221 */ /* 0x040fe20000010000 */
[----:B------:R-:W5:Y:S01]  /*15150*/  MUFU.EX2 R218, R179 ;  /* 0x000000b300da7308 */ /* 0x000f620000000800 */
[----:B------:R-:W-:Y:S01]  /*15160*/  F2FP.PACK_AB R174, R174, R14 ;  /* 0x0000000eaeae723e */ /* 0x000fe200000000ff */
[C---:B------:R-:W-:Y:S02]  /*15170*/  FMUL.FTZ R9, R2.reuse, R169 ;  /* 0x000000a902097220 */ /* 0x040fe40000410000 */
[----:B--2---:R-:W-:Y:S02]  /*15180*/  FMUL.FTZ R8, R2, R168 ;  /* 0x000000a802087220 */ /* 0x004fe40000410000 */
[----:B---3--:R-:W-:Y:S02]  /*15190*/  FFMA.FTZ R160, R0, R233, R173 ;  /* 0x000000e900a07223 */ /* 0x008fe400000100ad */
[C---:B------:R-:W-:Y:S02]  /*151a0*/  FMUL.FTZ R16, R2.reuse, R164 ;  /* 0x000000a402107220 */ /* 0x040fe40000410000 */
[----:B------:R-:W-:Y:S01]  /*151b0*/  FMUL.FTZ R17, R2, R165 ;  /* 0x000000a502117220 */ /* 0x000fe20000410000 */
[----:B------:R-:W2:Y:S01]  /*151c0*/  MUFU.EX2 R14, R185 ;  /* 0x000000b9000e7308 */ /* 0x000ea20000000800 */
[C---:B------:R-:W-:Y:S01]  /*151d0*/  FMUL.FTZ R18, R0.reuse, R166 ;  /* 0x000000a600127220 */ /* 0x040fe20000410000 */
[----:B----4-:R-:W-:Y:S01]  /*151e0*/  F2FP.PACK_AB R173, R189, R173 ;  /* 0x000000adbdad723e */ /* 0x010fe200000000ff */
[C---:B------:R-:W-:Y:S02]  /*151f0*/  FMUL.FTZ R19, R0.reuse, R167 ;  /* 0x000000a700137220 */ /* 0x040fe40000410000 */
[C---:B------:R-:W-:Y:S01]  /*15200*/  FMUL.FTZ R22, R0.reuse, R162 ;  /* 0x000000a200167220 */ /* 0x040fe20000410000 */
[----:B------:R-:W-:Y:S01]  /*15210*/  LDSM.16.MT88.4 R164, [R193+0x1000] ;  /* 0x00100000c1a4783b */ /* 0x000fe20000004200 */
[C---:B------:R-:W-:Y:S02]  /*15220*/  FMUL.FTZ R23, R0.reuse, R163 ;  /* 0x000000a300177220 */ /* 0x040fe40000410000 */
[C---:B------:R-:W-:Y:S01]  /*15230*/  FMUL.FTZ R26, R0.reuse, R158 ;  /* 0x0000009e001a7220 */ /* 0x040fe20000410000 */
[----:B------:R-:W-:Y:S01]  /*15240*/  MUFU.EX2 R179, R177 ;  /* 0x000000b100b37308 */ /* 0x000fe20000000800 */
[----:B------:R-:W-:Y:S01]  /*15250*/  FMUL.FTZ R27, R0, R159 ;  /* 0x0000009f001b7220 */ /* 0x000fe20000410000 */
[----:B-----5:R-:W-:Y:S01]  /*15260*/  F2FP.PACK_AB R175, R218, R161 ;  /* 0x000000a1daaf723e */ /* 0x020fe200000000ff */
[C---:B------:R-:W-:Y:S02]  /*15270*/  FMUL.FTZ R28, R2.reuse, R152 ;  /* 0x00000098021c7220 */ /* 0x040fe40000410000 */
[----:B------:R-:W-:Y:S02]  /*15280*/  FMUL.FTZ R29, R2, R153 ;  /* 0x00000099021d7220 */ /* 0x000fe40000410000 */
[C---:B------:R-:W-:Y:S02]  /*15290*/  FMUL.FTZ R30, R0.reuse, R154 ;  /* 0x0000009a001e7220 */ /* 0x040fe40000410000 */
[C---:B-1----:R-:W-:Y:S01]  /*152a0*/  HMMA.16816.F32 R8, R172.reuse, R148, R8 ;  /* 0x00000094ac08723c */ /* 0x042fe20000001808 */
[----:B------:R-:W-:Y:S04]  /*152b0*/  MUFU.EX2 R181, R176 ;  /* 0x000000b000b57308 */ /* 0x000fe80000000800 */
[----:B------:R-:W-:Y:S02]  /*152c0*/  FMUL.FTZ R31, R0, R155 ;  /* 0x0000009b001f7220 */ /* 0x000fe40000410000 */
[----:B------:R-:W-:Y:S01]  /*152d0*/  LDSM.16.MT88.4 R152, [R193+0x800] ;  /* 0x00080000c198783b */ /* 0x000fe20000004200 */
[C---:B------:R-:W-:Y:S03]  /*152e0*/  HMMA.16816.F32 R16, R172.reuse, R150, R16 ;  /* 0x00000096ac10723c */ /* 0x040fe60000001810 */
[----:B------:R-:W-:Y:S01]  /*152f0*/  MUFU.EX2 R178, R178 ;  /* 0x000000b200b27308 */ /* 0x000fe20000000800 */
[C---:B------:R-:W-:Y:S02]  /*15300*/  FMUL.FTZ R24, R2.reuse, R156 ;  /* 0x0000009c02187220 */ /* 0x040fe40000410000 */
[C---:B------:R-:W-:Y:S01]  /*15310*/  FMUL.FTZ R25, R2.reuse, R157 ;  /* 0x0000009d02197220 */ /* 0x040fe20000410000 */
[----:B------:R-:W1:Y:S01]  /*15320*/  LDSM.16.MT88.4 R148, [R194] ;  /* 0x00000000c294783b */ /* 0x000e620000004200 */
[C---:B------:R-:W-:Y:S04]  /*15330*/  FMUL.FTZ R36, R2.reuse, R36 ;  /* 0x0000002402247220 */ /* 0x040fe80000410000 */
        /* <DEDUP_REMOVED lines=21> */
[C---:B------:R-:W-:Y:S01]  /*15490*/  FMUL.FTZ R54, R0.reuse, R54 ;  /* 0x0000003600367220 */ /* 0x040fe20000410000 */
[C---:B-1----:R-:W-:Y:S03]  /*154a0*/  HMMA.16816.F32 R20, R172.reuse, R148, R20 ;  /* 0x00000094ac14723c */ /* 0x042fe60000001814 */
[----:B------:R-:W-:Y:S02]  /*154b0*/  FMUL.FTZ R55, R0, R55 ;  /* 0x0000003700377220 */ /* 0x000fe40000410000 */
[C---:B------:R-:W-:Y:S01]  /*154c0*/  FMUL.FTZ R56, R2.reuse, R56 ;  /* 0x0000003802387220 */ /* 0x040fe20000410000 */
[----:B------:R-:W-:Y:S01]  /*154d0*/  MUFU.EX2 R177, R187 ;  /* 0x000000bb00b17308 */ /* 0x000fe20000000800 */
[----:B------:R-:W-:Y:S01]  /*154e0*/  FMUL.FTZ R57, R2, R57 ;  /* 0x0000003902397220 */ /* 0x000fe20000410000 */
[C---:B------:R-:W-:Y:S01]  /*154f0*/  HMMA.16816.F32 R24, R172.reuse, R150, R24 ;  /* 0x00000096ac18723c */ /* 0x040fe20000001818 */
[----:B------:R-:W1:Y:S03]  /*15500*/  LDSM.16.MT88.4 R148, [R196] ;  /* 0x00000000c494783b */ /* 0x000e660000004200 */
[C---:B------:R-:W-:Y:S02]  /*15510*/  FMUL.FTZ R58, R0.reuse, R58 ;  /* 0x0000003a003a7220 */ /* 0x040fe40000410000 */
[----:B------:R-:W-:Y:S02]  /*15520*/  FMUL.FTZ R59, R0, R59 ;  /* 0x0000003b003b7220 */ /* 0x000fe40000410000 */
[C---:B------:R-:W-:Y:S01]  /*15530*/  FMUL.FTZ R60, R2.reuse, R60 ;  /* 0x0000003c023c7220 */ /* 0x040fe20000410000 */
[----:B------:R-:W-:Y:S03]  /*15540*/  MUFU.EX2 R6, R6 ;  /* 0x0000000600067308 */ /* 0x000fe60000000800 */
        /* <DEDUP_REMOVED lines=86> */
[C---:B------:R-:W-:Y:S01]  /*15ab0*/  FMUL.FTZ R135, R0.reuse, R135 ;  /* 0x0000008700877220 */ /* 0x040fe20000410000 */
[C---:B-1----:R-:W-:Y:S03]  /*15ac0*/  HMMA.16816.F32 R52, R172.reuse, R148, R52 ;  /* 0x00000094ac34723c */ /* 0x042fe60000001834 */
[C---:B------:R-:W-:Y:S02]  /*15ad0*/  FMUL.FTZ R138, R0.reuse, R138 ;  /* 0x0000008a008a7220 */ /* 0x040fe40000410000 */
[----:B------:R-:W-:Y:S02]  /*15ae0*/  FMUL.FTZ R139, R0, R139 ;  /* 0x0000008b008b7220 */ /* 0x000fe40000410000 */
[----:B--2---:R-:W-:Y:S01]  /*15af0*/  FADD.FTZ R0, R14, R186 ;  /* 0x000000ba0e007221 */ /* 0x004fe20000010000 */
[C---:B------:R-:W-:Y:S01]  /*15b00*/  HMMA.16816.F32 R56, R172.reuse, R150, R56 ;  /* 0x00000096ac38723c */ /* 0x040fe20000001838 */
[----:B------:R-:W1:Y:S03]  /*15b10*/  LDSM.16.MT88.4 R148, [R196+0x1800] ;  /* 0x00180000c494783b */ /* 0x000e660000004200 */
[----:B---3--:R-:W-:Y:S04]  /*15b20*/  FADD.FTZ R0, R2, R0 ;  /* 0x0000000002007221 */ /* 0x008fe80000010000 */
        /* <DEDUP_REMOVED lines=44> */
[----:B------:R-:W5:Y:S01]  /*15df0*/  MUFU.EX2 R14, R190 ;  /* 0x000000be000e7308 */ /* 0x000f620000000800 */
[C---:B---3--:R-:W-:Y:S01]  /*15e00*/  FADD.FTZ R0, R172.reuse, R0 ;  /* 0x00000000ac007221 */ /* 0x048fe20000010000 */
[----:B------:R-:W-:Y:S01]  /*15e10*/  F2FP.PACK_AB R172, R172, R2 ;  /* 0x00000002acac723e */ /* 0x000fe200000000ff */
[----:B------:R-:W-:Y:S02]  /*15e20*/  FADD.FTZ R2, R189, R160 ;  /* 0x000000a0bd027221 */ /* 0x000fe40000010000 */
[----:B----4-:R-:W-:Y:S03]  /*15e30*/  FADD.FTZ R0, R174, R0 ;  /* 0x00000000ae007221 */ /* 0x010fe60000010000 */
[C---:B------:R-:W-:Y:S01]  /*15e40*/  F2FP.PACK_AB R174, R4.reuse, R174 ;  /* 0x000000ae04ae723e */ /* 0x040fe200000000ff */
[C---:B--2---:R-:W-:Y:S03]  /*15e50*/  HMMA.16816.F32 R20, R148.reuse, R156, R20 ;  /* 0x0000009c9414723c */ /* 0x044fe60000001814 */
[----:B------:R-:W-:Y:S02]  /*15e60*/  FADD.FTZ R234, R4, R0 ;  /* 0x0000000004ea7221 */ /* 0x000fe40000010000 */
[----:B------:R-:W-:Y:S01]  /*15e70*/  FADD.FTZ R0, R161, R2 ;  /* 0x00000002a1007221 */ /* 0x000fe20000010000 */
[----:B-----5:R-:W-:Y:S02]  /*15e80*/  F2FP.PACK_AB R175, R6, R14 ;  /* 0x0000000e06af723e */ /* 0x020fe400000000ff */
[C---:B------:R-:W-:Y:S01]  /*15e90*/  HMMA.16816.F32 R24, R148.reuse, R158, R24 ;  /* 0x0000009e9418723c */ /* 0x040fe20000001818 */
[----:B------:R-:W2:Y:S03]  /*15ea0*/  LDSM.16.MT88.4 R156, [R195+0x800] ;  /* 0x00080000c39c783b */ /* 0x000ea60000004200 */
[----:B------:R-:W-:Y:S04]  /*15eb0*/  FADD.FTZ R0, R218, R0 ;  /* 0x00000000da007221 */ /* 0x000fe80000010000 */
[----:B------:R-:W-:Y:S01]  /*15ec0*/  FADD.FTZ R0, R179, R0 ;  /* 0x00000000b3007221 */ /* 0x000fe20000010000 */
[C---:B-1----:R-:W-:Y:S03]  /*15ed0*/  HMMA.16816.F32 R28, R148.reuse, R152, R28 ;  /* 0x00000098941c723c */ /* 0x042fe6000000181c */
[----:B------:R-:W-:Y:S04]  /*15ee0*/  FADD.FTZ R0, R181, R0 ;  /* 0x00000000b5007221 */ /* 0x000fe80000010000 */
[----:B------:R-:W-:Y:S01]  /*15ef0*/  FADD.FTZ R0, R178, R0 ;  /* 0x00000000b2007221 */ /* 0x000fe20000010000 */
[C---:B------:R-:W-:Y:S01]  /*15f00*/  HMMA.16816.F32 R32, R148.reuse, R154, R32 ;  /* 0x0000009a9420723c */ /* 0x040fe20000001820 */
[----:B------:R-:W1:Y:S03]  /*15f10*/  LDSM.16.MT88.4 R152, [R193+0x2000] ;  /* 0x00200000c198783b */ /* 0x000e660000004200 */
[----:B------:R-:W-:Y:S04]  /*15f20*/  FADD.FTZ R0, R180, R0 ;  /* 0x00000000b4007221 */ /* 0x000fe80000010000 */
[----:B------:R-:W-:Y:S04]  /*15f30*/  FADD.FTZ R0, R176, R0 ;  /* 0x00000000b0007221 */ /* 0x000fe80000010000 */
[----:B------:R-:W-:Y:S04]  /*15f40*/  FADD.FTZ R0, R177, R0 ;  /* 0x00000000b1007221 */ /* 0x000fe80000010000 */
[----:B------:R-:W-:Y:S04]  /*15f50*/  FADD.FTZ R0, R14, R0 ;  /* 0x000000000e007221 */ /* 0x000fe80000010000 */
[----:B------:R-:W-:Y:S01]  /*15f60*/  FADD.FTZ R233, R6, R0 ;  /* 0x0000000006e97221 */ /* 0x000fe20000010000 */
[----:B------:R-:W-:Y:S01]  /*15f70*/  IADD3 R0, R225, -0x1, RZ ;  /* 0xffffffffe1007810 */ /* 0x000fe20007ffe0ff */
[C---:B--2---:R-:W-:Y:S03]  /*15f80*/  HMMA.16816.F32 R36, R148.reuse, R156, R36 ;  /* 0x0000009c9424723c */ /* 0x044fe60000001824 */
[----:B------:R-:W-:Y:S02]  /*15f90*/  MOV R225, R0 ;  /* 0x0000000000e17202 */ /* 0x000fe40000000f00 */
[----:B------:R-:W-:Y:S03]  /*15fa0*/  MOV R6, R3 ;  /* 0x0000000300067202 */ /* 0x000fe60000000f00 */
        /* <DEDUP_REMOVED lines=84> */
.L_x_2412:
[----:B------:R-:W-:-:S13]  /*164f0*/  ISETP.GE.AND P0, PT, R225, R246, PT ;  /* 0x000000f6e100720c */ /* 0x000fda0003f06270 */
[----:B------:R-:W-:Y:S05]  /*16500*/  @!P0 BRA `(.L_x_2426) ;  /* 0x00003d9000008947 */ /* 0x000fea0003800000 */
[----:B------:R-:W-:Y:S01]  /*16510*/  IMAD.MOV.U32 R14, RZ, RZ, R6 ;  /* 0x000000ffff0e7224 */ /* 0x000fe200078e0006 */
[----:B------:R-:W-:Y:S02]  /*16520*/  MOV R4, R13 ;  /* 0x0000000d00047202 */ /* 0x000fe40000000f00 */
[----:B------:R-:W-:Y:S02]  /*16530*/  IADD3 R227, -R241, 0x30, RZ ;  /* 0x00000030f1e37810 */ /* 0x000fe40007ffe1ff */
.L_x_2448:
[----:B------:R-:W2:Y:S01]  /*16540*/  LDL.64 R8, [R1+0x70] ;  /* 0x0000700001087983 */ /* 0x000ea20000100a00 */
        /* <DEDUP_REMOVED lines=9> */
[C---:B------:R-:W-:Y:S03]  /*165e0*/  IMAD R6, R224.reuse, c[0x0][0x21c], R6 ;  /* 0x00008700e0067a24 */ /* 0x040fe600078e0206 */
[----:B------:R-:W-:Y:S05]  /*165f0*/  IADD3 R3, R3, R0, RZ ;  /* 0x0000000003037210 */ /* 0x000fea0007ffe0ff */
[----:B------:R-:W-:Y:S01]  /*16600*/  IMAD.WIDE.U32 R2, R224, c[0x0][0x218], R2 ;  /* 0x00008600e0027a25 */ /* 0x000fe200078e0002 */
[----:B------:R1:W3:Y:S04]  /*16610*/  LDSM.16.M88.4 R32, [R197] ;  /* 0x00000000c520783b */ /* 0x0002e80000000200 */
[----:B------:R1:W4:Y:S04]  /*16620*/  LDSM.16.M88.4 R16, [R192] ;  /* 0x00000000c010783b */ /* 0x0003280000000200 */
[----:B------:R1:W1:Y:S04]  /*16630*/  LDSM.16.M88.4 R24, [R192+0x800] ;  /* 0x00080000c018783b */ /* 0x0002680000000200 */
[----:B------:R1:W1:Y:S04]  /*16640*/  LDSM.16.M88.4 R172, [R192+0x1000] ;  /* 0x00100000c0ac783b */ /* 0x0002680000000200 */
[----:B------:R1:W1:Y:S04]  /*16650*/  LDSM.16.M88.4 R176, [R198] ;  /* 0x00000000c6b0783b */ /* 0x0002680000000200 */
[----:B------:R1:W1:Y:S04]  /*16660*/  LDSM.16.M88.4 R180, [R201] ;  /* 0x00000000c9b4783b */ /* 0x0002680000000200 */
[----:B------:R1:W1:Y:S04]  /*16670*/  LDSM.16.M88.4 R184, [R211] ;  /* 0x00000000d3b8783b */ /* 0x0002680000000200 */
[----:B------:R1:W1:Y:S01]  /*16680*/  LDSM.16.M88.4 R188, [R212] ;  /* 0x00000000d4bc783b */ /* 0x0002620000000200 */
[----:B--2---:R-:W-:Y:S04]  /*16690*/  IADD3 R0, P0, R8, R2, RZ ;  /* 0x0000000208007210 */ /* 0x004fe80007f1e0ff */
[----:B------:R-:W-:Y:S02]  /*166a0*/  IADD3.X R6, R252, R3, R6, P0, !PT ;  /* 0x00000003fc067210 */ /* 0x000fe400007fe406 */
[C---:B------:R-:W-:Y:S04]  /*166b0*/  LEA R10, P0, R0.reuse, c[0x0][0x1f8], 0x1 ;  /* 0x00007e00000a7a11 */ /* 0x040fe800078008ff */
[----:B------:R-:W-:Y:S01]  /*166c0*/  LEA.HI.X R6, R0, c[0x0][0x1fc], R6, 0x1, P0 ;  /* 0x00007f0000067a11 */ /* 0x000fe200000f0c06 */
[----:B------:R-:W-:-:S06]  /*166d0*/  BRA.DIV ~URZ, `(.L_x_2427) ;  /* 0x0000b0327f007947 */ /* 0x000fcc000b800000 */
[----:B-1-34-:R1:W2:Y:S02]  /*166e0*/  SHFL.IDX PT, R0, R6, RZ, 0x181f ;  /* 0x00181fff06007589 */ /* 0x01a2a400000e0000 */
.L_x_2549:
[----:B------:R-:W-:Y:S01]  /*166f0*/  SHF.R.S32.HI R3, RZ, 0x1f, R215 ;  /* 0x0000001fff037819 */ /* 0x000fe200000114d7 */
[----:B------:R-:W3:Y:S01]  /*16700*/  SHFL.IDX PT, R2, R10, RZ, 0x181f ;  /* 0x00181fff0a027589 */ /* 0x000ee200000e0000 */
[C---:B------:R-:W-:Y:S01]  /*16710*/  ISETP.GE.AND P3, PT, R215.reuse, c[0x0][0x1d4], PT ;  /* 0x00007500d7007a0c */ /* 0x040fe20003f66270 */
[C---:B------:R-:W-:Y:S01]  /*16720*/  IMAD.SHL.U32 R239, R215.reuse, 0x2, RZ ;  /* 0x00000002d7ef7824 */ /* 0x040fe200078e00ff */
[C---:B------:R-:W-:Y:S01]  /*16730*/  SHF.L.U64.HI R221, R215.reuse, 0x1, R3 ;  /* 0x00000001d7dd7819 */ /* 0x040fe20000010203 */
[C---:B------:R-:W-:Y:S01]  /*16740*/  IMAD.SHL.U32 R220, R232.reuse, 0x2, RZ ;  /* 0x00000002e8dc7824 */ /* 0x040fe200078e00ff */
[----:B------:R-:W-:Y:S01]  /*16750*/  IADD3 R3, R215, 0x40, RZ ;  /* 0x00000040d7037810 */ /* 0x000fe20007ffe0ff */
[----:B------:R-:W-:Y:S01]  /*16760*/  IMAD.SHL.U32 R217, R231, 0x2, RZ ;  /* 0x00000002e7d97824 */ /* 0x000fe200078e00ff */
[----:B------:R-:W-:Y:S01]  /*16770*/  SHF.L.U64.HI R222, R232, 0x1, R244 ;  /* 0x00000001e8de7819 */ /* 0x000fe200000102f4 */
[C---:B------:R-:W-:Y:S01]  /*16780*/  IMAD.SHL.U32 R13, R230.reuse, 0x2, RZ ;  /* 0x00000002e60d7824 */ /* 0x040fe200078e00ff */
[----:B------:R-:W-:Y:S01]  /*16790*/  ISETP.GE.AND P2, PT, R3, c[0x0][0x1d4], PT ;  /* 0x0000750003007a0c */ /* 0x000fe20003f46270 */
[----:B------:R-:W-:Y:S01]  /*167a0*/  BSSY B0, `(.L_x_2428) ;  /* 0x0000031000007945 */ /* 0x000fe20003800000 */
[----:B------:R-:W-:Y:S02]  /*167b0*/  IADD3 R3, R215, 0x80, RZ ;  /* 0x00000080d7037810 */ /* 0x000fe40007ffe0ff */
[----:B------:R-:W-:Y:S02]  /*167c0*/  SHF.L.U64.HI R219, R231, 0x1, R243 ;  /* 0x00000001e7db7819 */ /* 0x000fe400000102f3 */
[----:B------:R-:W-:Y:S02]  /*167d0*/  SHF.L.U64.HI R218, R230, 0x1, R242 ;  /* 0x00000001e6da7819 */ /* 0x000fe400000102f2 */
[----:B------:R-:W-:Y:S02]  /*167e0*/  LOP3.LUT P1, RZ, R213, 0x800, RZ, 0xc0, !PT ;  /* 0x00000800d5ff7812 */ /* 0x000fe4000782c0ff */
[----:B---3--:R-:W-:Y:S05]  /*167f0*/  IADD3 R8, P0, R2, R239, RZ ;  /* 0x000000ef02087210 */ /* 0x008fea0007f1e0ff */
[----:B--2---:R-:W-:Y:S05]  /*16800*/  IMAD.X R9, R0, 0x1, R221, P0 ;  /* 0x0000000100097824 */ /* 0x004fea00000e06dd */
[----:B------:R-:W-:Y:S01]  /*16810*/  @!PT LDS RZ, [RZ] ;  /* 0x00000000fffff984 */ /* 0x000fe20000000800 */
[----:B------:R-:W-:Y:S01]  /*16820*/  @!PT LDS RZ, [RZ] ;  /* 0x00000000fffff984 */ /* 0x000fe20000000800 */
[----:B------:R2:W-:Y:S02]  /*16830*/  LDGSTS.E.BYPASS.LTC128B.128 [R214+0x4080], [R8.64], !P3 ;  /* 0x0408000008d67fae */ /* 0x0005e4000d901d4a */
[----:B--2---:R-:W-:Y:S05]  /*16840*/  IADD3 R8, P0, R2, R220, RZ ;  /* 0x000000dc02087210 */ /* 0x004fea0007f1e0ff */
[----:B------:R-:W-:Y:S05]  /*16850*/  IMAD.X R9, R0, 0x1, R222, P0 ;  /* 0x0000000100097824 */ /* 0x000fea00000e06de */
[----:B------:R2:W-:Y:S01]  /*16860*/  LDGSTS.E.BYPASS.LTC128B.128 [R214+0x5880], [R8.64], !P2 ;  /* 0x0588000008d67fae */ /* 0x0005e2000d101d4a */
[----:B------:R-:W-:Y:S02]  /*16870*/  ISETP.GE.AND P2, PT, R3, c[0x0][0x1d4], PT ;  /* 0x0000750003007a0c */ /* 0x000fe40003f46270 */
[----:B------:R-:W-:Y:S02]  /*16880*/  IADD3 R3, R215, 0xc0, RZ ;  /* 0x000000c0d7037810 */ /* 0x000fe40007ffe0ff */
[----:B--2---:R-:W-:Y:S05]  /*16890*/  IADD3 R8, P0, R2, R217, RZ ;  /* 0x000000d902087210 */ /* 0x004fea0007f1e0ff */
[----:B------:R-:W-:Y:S01]  /*168a0*/  IMAD.X R9, R0, 0x1, R219, P0 ;  /* 0x0000000100097824 */ /* 0x000fe200000e06db */
[----:B------:R-:W-:Y:S04]  /*168b0*/  IADD3 R2, P0, R2, R13, RZ ;  /* 0x0000000d02027210 */ /* 0x000fe80007f1e0ff */
[----:B------:R2:W-:Y:S01]  /*168c0*/  LDGSTS.E.BYPASS.LTC128B.128 [R214+0x7080], [R8.64], !P2 ;  /* 0x0708000008d67fae */ /* 0x0005e2000d101d4a */
[----:B------:R-:W-:Y:S01]  /*168d0*/  ISETP.GE.AND P2, PT, R3, c[0x0][0x1d4], PT ;  /* 0x0000750003007a0c */ /* 0x000fe20003f46270 */
[----:B------:R-:W-:Y:S11]  /*168e0*/  IMAD.X R3, R0, 0x1, R218, P0 ;  /* 0x0000000100037824 */ /* 0x000ff600000e06da */
[----:B------:R-:W-:Y:S01]  /*168f0*/  @!UPT UIADD3 URZ, URZ, URZ, URZ ;  /* 0x0000003f3f3ff290 */ /* 0x000fe2000fffe03f */
[----:B------:R2:W-:Y:S01]  /*16900*/  LDGSTS.E.BYPASS.LTC128B.128 [R214+0x8880], [R2.64], !P2 ;  /* 0x0888000002d67fae */ /* 0x0005e2000d101d4a */
[----:B------:R-:W-:-:S05]  /*16910*/  @P1 BRA `(.L_x_2429) ;  /* 0x0000019000001947 */ /* 0x000fca0003800000 */
[----:B------:R-:W-:-:S05]  /*16920*/  BRA.DIV ~URZ, `(.L_x_2430) ;  /* 0x0000ae527f007947 */ /* 0x000fca000b800000 */
[----:B-1----:R-:W1:Y:S04]  /*16930*/  SHFL.IDX PT, R6, R6, 0x1, 0x181f ;  /* 0x00381f0006067f89 */ /* 0x002e6800000e0000 */
[----:B------:R3:W4:Y:S02]  /*16940*/  SHFL.IDX PT, R0, R10, 0x1, 0x181f ;  /* 0x00381f000a007f89 */ /* 0x00072400000e0000 */
.L_x_2550:
[C---:B--2---:R-:W-:Y:S02]  /*16950*/  IADD3 R2, R215.reuse, 0x40, RZ ;  /* 0x00000040d7027810 */ /* 0x044fe40007ffe0ff */
[C---:B------:R-:W-:Y:S02]  /*16960*/  ISETP.GE.AND P2, PT, R215.reuse, c[0x0][0x1d4], PT ;  /* 0x00007500d7007a0c */ /* 0x040fe40003f46270 */
[----:B----4-:R-:W-:Y:S02]  /*16970*/  IADD3 R8, P0, R0, R239, RZ ;  /* 0x000000ef00087210 */ /* 0x010fe40007f1e0ff */
[----:B------:R-:W-:Y:S02]  /*16980*/  ISETP.GE.AND P1, PT, R2, c[0x0][0x1d4], PT ;  /* 0x0000750002007a0c */ /* 0x000fe40003f26270 */
[C---:B------:R-:W-:Y:S01]  /*16990*/  IADD3 R11, R215.reuse, 0x80, RZ ;  /* 0x00000080d70b7810 */ /* 0x040fe20007ffe0ff */
[----:B-1----:R-:W-:Y:S01]  /*169a0*/  IMAD.X R9, R6, 0x1, R221, P0 ;  /* 0x0000000106097824 */ /* 0x002fe200000e06dd */
[----:B------:R-:W-:Y:S02]  /*169b0*/  IADD3 R2, P0, R0, R220, RZ ;  /* 0x000000dc00027210 */ /* 0x000fe40007f1e0ff */
[----:B---3--:R-:W-:Y:S03]  /*169c0*/  IADD3 R10, R215, 0xc0, RZ ;  /* 0x000000c0d70a7810 */ /* 0x008fe60007ffe0ff */
[----:B------:R-:W-:Y:S01]  /*169d0*/  @!PT LDS RZ, [RZ] ;  /* 0x00000000fffff984 */ /* 0x000fe20000000800 */
[----:B------:R-:W-:Y:S01]  /*169e0*/  @!PT LDS RZ, [RZ] ;  /* 0x00000000fffff984 */ /* 0x000fe20000000800 */
[----:B------:R-:W-:Y:S01]  /*169f0*/  @!PT LDS RZ, [RZ] ;  /* 0x00000000fffff984 */ /* 0x000fe20000000800 */
[----:B------:R1:W-:Y:S01]  /*16a00*/  LDGSTS.E.BYPASS.LTC128B.128 [R214+0x5080], [R8.64], !P2 ;  /* 0x0508000008d67fae */ /* 0x0003e2000d101d4a */
[----:B------:R-:W-:Y:S01]  /*16a10*/  IMAD.X R3, R6, 0x1, R222, P0 ;  /* 0x0000000106037824 */ /* 0x000fe200000e06de */
[----:B------:R-:W-:Y:S04]  /*16a20*/  ISETP.GE.AND P2, PT, R11, c[0x0][0x1d4], PT ;  /* 0x000075000b007a0c */ /* 0x000fe80003f46270 */
[----:B------:R2:W-:Y:S01]  /*16a30*/  LDGSTS.E.BYPASS.LTC128B.128 [R214+0x6880], [R2.64], !P1 ;  /* 0x0688000002d67fae */ /* 0x0005e2000c901d4a */
[----:B------:R-:W-:Y:S02]  /*16a40*/  ISETP.GE.AND P1, PT, R10, c[0x0][0x1d4], PT ;  /* 0x000075000a007a0c */ /* 0x000fe40003f26270 */
[----:B--2---:R-:W-:Y:S05]  /*16a50*/  IADD3 R2, P0, R0, R217, RZ ;  /* 0x000000d900027210 */ /* 0x004fea0007f1e0ff */
[----:B------:R-:W-:Y:S05]  /*16a60*/  IMAD.X R3, R6, 0x1, R219, P0 ;  /* 0x0000000106037824 */ /* 0x000fea00000e06db */
[----:B------:R2:W-:Y:S02]  /*16a70*/  LDGSTS.E.BYPASS.LTC128B.128 [R214+0x8080], [R2.64], !P2 ;  /* 0x0808000002d67fae */ /* 0x0005e4000d101d4a */
[----:B--2---:R-:W-:Y:S05]  /*16a80*/  IADD3 R2, P0, R0, R13, RZ ;  /* 0x0000000d00027210 */ /* 0x004fea0007f1e0ff */
[----:B------:R-:W-:Y:S05]  /*16a90*/  IMAD.X R3, R6, 0x1, R218, P0 ;  /* 0x0000000106037824 */ /* 0x000fea00000e06da */
[----:B------:R1:W-:Y:S03]  /*16aa0*/  LDGSTS.E.BYPASS.LTC128B.128 [R214+0x9880], [R2.64], !P1 ;  /* 0x0988000002d67fae */ /* 0x0003e6000c901d4a */
.L_x_2429:
[----:B------:R-:W-:Y:S05]  /*16ab0*/  BSYNC B0 ;  /* 0x0000000000007941 */ /* 0x000fea0003800000 */
.L_x_2428:
[----:B------:R-:W0:Y:S01]  /*16ac0*/  LDGDEPBAR ;  /* 0x00000000000079af */ /* 0x000e220000000000 */
[----:B------:R-:W-:Y:S01]  /*16ad0*/  WARPSYNC 0xffffffff ;  /* 0xffffffff00007948 */ /* 0x000fe20003800000 */
[C---:B-12---:R-:W-:Y:S01]  /*16ae0*/  HMMA.16816.F32 R8, R32.reuse, R16, RZ ;  /* 0x000000102008723c */ /* 0x046fe200000018ff */
[----:B------:R-:W-:Y:S02]  /*16af0*/  BSSY B0, `(.L_x_2431) ;  /* 0x0000126000007945 */ /* 0x000fe40003800000 */
[----:B------:R-:W-:Y:S05]  /*16b00*/  ISETP.GT.AND P0, PT, R225, R246, PT ;  /* 0x000000f6e100720c */ /* 0x000fea0003f04270 */
[C---:B------:R-:W-:Y:S08]  /*16b10*/  HMMA.16816.F32 R16, R32.reuse, R18, RZ ;  /* 0x000000122010723c */ /* 0x040ff000000018ff */
[C---:B------:R-:W-:Y:S08]  /*16b20*/  HMMA.16816.F32 R20, R32.reuse, R24, RZ ;  /* 0x000000182014723c */ /* 0x040ff000000018ff */
        /* <DEDUP_REMOVED lines=161> */
[----:B------:R-:W-:Y:S03]  /*17540*/  FMUL.FTZ R23, R23, c[0x0][0x320] ;  /* 0x0000c80017177a20 */ /* 0x000fe60000410000 */
        /* <DEDUP_REMOVED lines=9> */
[----:B------:R-:W3:Y:S01]  /*175e0*/  MUFU.TANH R179, R26 ;  /* 0x0000001a00b37308 */ /* 0x000ee20000002400 */
[----:B-1----:R-:W-:Y:S09]  /*175f0*/  FMUL.FTZ R19, R24, c[0x0][0x320] ;  /* 0x0000c80018137a20 */ /* 0x002ff20000410000 */
[----:B------:R1:W1:Y:S01]  /*17600*/  MUFU.TANH R178, R27 ;  /* 0x0000001b00b27308 */ /* 0x0002620000002400 */
[----:B--2---:R-:W-:Y:S09]  /*17610*/  FMUL.FTZ R20, R21, c[0x0][0x320] ;  /* 0x0000c80015147a20 */ /* 0x004ff20000410000 */
[----:B------:R2:W1:Y:S01]  /*17620*/  MUFU.TANH R180, R16 ;  /* 0x0000001000b47308 */ /* 0x0004620000002400 */
[C---:B----4-:R-:W-:Y:S09]  /*17630*/  HMMA.16816.F32 R28, R184.reuse, R8, R28 ;  /* 0x00000008b81c723c */ /* 0x050ff2000000181c */
[----:B------:R2:W4:Y:S01]  /*17640*/  MUFU.TANH R177, R17 ;  /* 0x0000001100b17308 */ /* 0x0005220000002400 */
[----:B------:R-:W-:Y:S09]  /*17650*/  HMMA.16816.F32 R32, R184, R10, R32 ;  /* 0x0000000ab820723c */ /* 0x000ff20000001820 */
[----:B------:R-:W2:Y:S05]  /*17660*/  MUFU.TANH R20, R20 ;  /* 0x0000001400147308 */ /* 0x000eaa0000002400 */
[----:B------:R-:W-:Y:S05]  /*17670*/  FMUL.FTZ R28, R28, c[0x0][0x320] ;  /* 0x0000c8001c1c7a20 */ /* 0x000fea0000410000 */
[----:B------:R2:W2:Y:S01]  /*17680*/  MUFU.TANH R183, R22 ;  /* 0x0000001600b77308 */ /* 0x0004a20000002400 */
[----:B-1----:R-:W-:Y:S02]  /*17690*/  FMUL.FTZ R27, R29, c[0x0][0x320] ;  /* 0x0000c8001d1b7a20 */ /* 0x002fe40000410000 */
        /* <DEDUP_REMOVED lines=18> */
[--C-:B--234-:R-:W-:Y:S01]  /*177c0*/  IMAD.IADD R3, R251, 0x1, R241.reuse ;  /* 0x00000001fb037824 */ /* 0x11cfe200078e02f1 */
[----:B------:R-:W2:Y:S01]  /*177d0*/  LDL R0, [R1+0x78] ;  /* 0x0000780001007983 */ /* 0x000ea20000100800 */
[----:B------:R-:W-:Y:S03]  /*177e0*/  IMAD.MOV.U32 R224, RZ, RZ, RZ ;  /* 0x000000ffffe07224 */ /* 0x000fe600078e00ff */
[----:B-1----:R-:W3:Y:S01]  /*177f0*/  LDL.64 R22, [R1+0x88] ;  /* 0x0000880001167983 */ /* 0x002ee20000100a00 */
[----:B------:R-:W-:Y:S05]  /*17800*/  ISETP.GT.AND P1, PT, R3, 0x2f, PT ;  /* 0x0000002f0300780c */ /* 0x000fea0003f24270 */
        /* <DEDUP_REMOVED lines=26> */
[----:B-----5:R-:W-:Y:S03]  /*179b0*/  IADD3 R0, P0, R16, R2, RZ ;  /* 0x0000000210007210 */ /* 0x020fe60007f1e0ff */
[----:B------:R-:W-:Y:S05]  /*179c0*/  IMAD R10, R224, c[0x0][0x1f4], R10 ;  /* 0x00007d00e00a7a24 */ /* 0x000fea00078e020a */
[----:B------:R-:W-:Y:S02]  /*179d0*/  IADD3.X R10, R235, R3, R10, P0, !PT ;  /* 0x00000003eb0a7210 */ /* 0x000fe400007fe40a */
[C---:B------:R-:W-:Y:S04]  /*179e0*/  LEA R11, P0, R0.reuse, c[0x0][0x1c8], 0x1 ;  /* 0x00007200000b7a11 */ /* 0x040fe800078008ff */
[----:B------:R-:W-:Y:S01]  /*179f0*/  LEA.HI.X R10, R0, c[0x0][0x1cc], R10, 0x1, P0 ;  /* 0x00007300000a7a11 */ /* 0x000fe200000f0c0a */
[----:B------:R-:W-:-:S06]  /*17a00*/  BRA.DIV ~URZ, `(.L_x_2433) ;  /* 0x00009e427f007947 */ /* 0x000fcc000b800000 */
[----:B------:R1:W2:Y:S02]  /*17a10*/  SHFL.IDX PT, R6, R10, RZ, 0x181f ;  /* 0x00181fff0a067589 */ /* 0x0002a400000e0000 */
.L_x_2551:
[----:B------:R-:W-:-:S05]  /*17a20*/  BRA.DIV ~URZ, `(.L_x_2434) ;  /* 0x00009e927f007947 */ /* 0x000fca000b800000 */
[----:B------:R3:W4:Y:S02]  /*17a30*/  SHFL.IDX PT, R0, R11, RZ, 0x181f ;  /* 0x00181fff0b007589 */ /* 0x00072400000e0000 */
.L_x_2552:
[----:B------:R-:W-:Y:S02]  /*17a40*/  ISETP.GE.AND P0, PT, R227, 0x1, PT ;  /* 0x00000001e300780c */ /* 0x000fe40003f06270 */
[C---:B------:R-:W-:Y:S02]  /*17a50*/  IADD3 R2, R215.reuse, 0x40, RZ ;  /* 0x00000040d7027810 */ /* 0x040fe40007ffe0ff */
[C---:B------:R-:W-:Y:S02]  /*17a60*/  ISETP.GE.AND P3, PT, R215.reuse, c[0x0][0x1d4], PT ;  /* 0x00007500d7007a0c */ /* 0x040fe40003f66270 */
[----:B------:R-:W-:Y:S02]  /*17a70*/  ISETP.GE.AND P2, PT, R2, c[0x0][0x1d4], PT ;  /* 0x0000750002007a0c */ /* 0x000fe40003f46270 */
[C---:B------:R-:W-:Y:S02]  /*17a80*/  IADD3 R17, R215.reuse, 0x80, RZ ;  /* 0x00000080d7117810 */ /* 0x040fe40007ffe0ff */
[----:B------:R-:W-:Y:S03]  /*17a90*/  IADD3 R16, R215, 0xc0, RZ ;  /* 0x000000c0d7107810 */ /* 0x000fe60007ffe0ff */
[----:B----4-:R-:W-:Y:S05]  /*17aa0*/  @P0 IADD3 R8, P1, R0, R239, RZ ;  /* 0x000000ef00080210 */ /* 0x010fea0007f3e0ff */
[----:B--2---:R-:W-:Y:S01]  /*17ab0*/  @P0 IMAD.X R9, R6, 0x1, R221, P1 ;  /* 0x0000000106090824 */ /* 0x004fe200008e06dd */
[----:B------:R-:W-:Y:S04]  /*17ac0*/  @P0 IADD3 R2, P1, R0, R220, RZ ;  /* 0x000000dc00020210 */ /* 0x000fe80007f3e0ff */
[----:B------:R-:W-:Y:S01]  /*17ad0*/  @!PT LDS RZ, [RZ] ;  /* 0x00000000fffff984 */ /* 0x000fe20000000800 */
[----:B------:R-:W-:Y:S01]  /*17ae0*/  @!PT LDS RZ, [RZ] ;  /* 0x00000000fffff984 */ /* 0x000fe20000000800 */
[----:B------:R-:W-:Y:S01]  /*17af0*/  @!PT LDS RZ, [RZ] ;  /* 0x00000000fffff984 */ /* 0x000fe20000000800 */
[----:B------:R2:W-:Y:S01]  /*17b00*/  @P0 LDGSTS.E.BYPASS.LTC128B.128 [R214+0xa080], [R8.64], !P3 ;  /* 0x0a08000008d60fae */ /* 0x0005e2000d901d4a */
[----:B------:R-:W-:Y:S01]  /*17b10*/  @P0 IMAD.X R3, R6, 0x1, R222, P1 ;  /* 0x0000000106030824 */ /* 0x000fe200008e06de */
[----:B------:R-:W-:Y:S04]  /*17b20*/  ISETP.GE.AND P3, PT, R17, c[0x0][0x1d4], PT ;  /* 0x0000750011007a0c */ /* 0x000fe80003f66270 */
[----:B------:R4:W-:Y:S01]  /*17b30*/  @P0 LDGSTS.E.BYPASS.LTC128B.128 [R214+0xb880], [R2.64], !P2 ;  /* 0x0b88000002d60fae */ /* 0x0009e2000d101d4a */
[----:B------:R-:W-:Y:S02]  /*17b40*/  ISETP.GE.AND P2, PT, R16, c[0x0][0x1d4], PT ;  /* 0x0000750010007a0c */ /* 0x000fe40003f46270 */
[----:B----4-:R-:W-:Y:S05]  /*17b50*/  @P0 IADD3 R2, P1, R0, R217, RZ ;  /* 0x000000d900020210 */ /* 0x010fea0007f3e0ff */
[----:B------:R-:W-:Y:S05]  /*17b60*/  @P0 IMAD.X R3, R6, 0x1, R219, P1 ;  /* 0x0000000106030824 */ /* 0x000fea00008e06db */
[----:B------:R4:W-:Y:S02]  /*17b70*/  @P0 LDGSTS.E.BYPASS.LTC128B.128 [R214+0xd080], [R2.64], !P3 ;  /* 0x0d08000002d60fae */ /* 0x0009e4000d901d4a */
[----:B----4-:R-:W-:Y:S05]  /*17b80*/  @P0 IADD3 R2, P1, R0, R13, RZ ;  /* 0x0000000d00020210 */ /* 0x010fea0007f3e0ff */
[----:B------:R-:W-:Y:S05]  /*17b90*/  @P0 IMAD.X R3, R6, 0x1, R218, P1 ;  /* 0x0000000106030824 */ /* 0x000fea00008e06da */
[----:B------:R2:W-:Y:S01]  /*17ba0*/  @P0 LDGSTS.E.BYPASS.LTC128B.128 [R214+0xe880], [R2.64], !P2 ;  /* 0x0e88000002d60fae */ /* 0x0005e2000d101d4a */
[----:B------:R-:W-:-:S05]  /*17bb0*/  BRA.DIV ~URZ, `(.L_x_2435) ;  /* 0x00009d727f007947 */ /* 0x000fca000b800000 */
[----:B------:R4:W1:Y:S04]  /*17bc0*/  SHFL.IDX PT, R6, R10, 0x1, 0x181f ;  /* 0x00381f000a067f89 */ /* 0x00086800000e0000 */
[----:B------:R4:W2:Y:S02]  /*17bd0*/  SHFL.IDX PT, R0, R11, 0x1, 0x181f ;  /* 0x00381f000b007f89 */ /* 0x0008a400000e0000 */
.L_x_2553:
[----:B------:R-:W-:Y:S02]  /*17be0*/  ISETP.GE.AND P0, PT, R227, 0x21, PT ;  /* 0x00000021e300780c */ /* 0x000fe40003f06270 */
[C---:B------:R-:W-:Y:S02]  /*17bf0*/  IADD3 R23, R215.reuse, 0x40, RZ ;  /* 0x00000040d7177810 */ /* 0x040fe40007ffe0ff */
[C---:B------:R-:W-:Y:S02]  /*17c00*/  ISETP.GE.AND P5, PT, R215.reuse, c[0x0][0x1d4], PT ;  /* 0x00007500d7007a0c */ /* 0x040fe40003fa6270 */
[----:B------:R-:W-:Y:S02]  /*17c10*/  IADD3 R22, R215, 0x80, RZ ;  /* 0x00000080d7167810 */ /* 0x000fe40007ffe0ff */
[----:B------:R-:W-:Y:S02]  /*17c20*/  ISETP.GE.AND P4, PT, R23, c[0x0][0x1d4], PT ;  /* 0x0000750017007a0c */ /* 0x000fe40003f86270 */
[----:B------:R-:W-:Y:S02]  /*17c30*/  ISETP.GE.AND P3, PT, R22, c[0x0][0x1d4], PT ;  /* 0x0000750016007a0c */ /* 0x000fe40003f66270 */
[----:B------:R-:W-:Y:S02]  /*17c40*/  IADD3 R21, R215, 0xc0, RZ ;  /* 0x000000c0d7157810 */ /* 0x000fe40007ffe0ff */
[----:B--2---:R-:W-:Y:S02]  /*17c50*/  @P0 IADD3 R16, P1, R0, R239, RZ ;  /* 0x000000ef00100210 */ /* 0x004fe40007f3e0ff */
[----:B------:R-:W-:Y:S03]  /*17c60*/  ISETP.GE.AND P2, PT, R21, c[0x0][0x1d4], PT ;  /* 0x0000750015007a0c */ /* 0x000fe60003f46270 */
[----:B-1----:R-:W-:Y:S01]  /*17c70*/  @P0 IMAD.X R17, R6, 0x1, R221, P1 ;  /* 0x0000000106110824 */ /* 0x002fe200008e06dd */
[----:B----4-:R-:W-:Y:S04]  /*17c80*/  @P0 IADD3 R10, P1, R0, R220, RZ ;  /* 0x000000dc000a0210 */ /* 0x010fe80007f3e0ff */
[----:B------:R-:W-:Y:S01]  /*17c90*/  @!PT LDS RZ, [RZ] ;  /* 0x00000000fffff984 */ /* 0x000fe20000000800 */
[----:B------:R-:W-:Y:S01]  /*17ca0*/  @!PT LDS RZ, [RZ] ;  /* 0x00000000fffff984 */ /* 0x000fe20000000800 */
[----:B------:R-:W-:Y:S01]  /*17cb0*/  @!PT LDS RZ, [RZ] ;  /* 0x00000000fffff984 */ /* 0x000fe20000000800 */
[----:B------:R1:W-:Y:S01]  /*17cc0*/  @P0 LDGSTS.E.BYPASS.LTC128B.128 [R214+0xb080], [R16.64], !P5 ;  /* 0x0b08000010d60fae */ /* 0x0003e2000e901d4a */
[----:B---3--:R-:W-:Y:S01]  /*17cd0*/  @P0 IMAD.X R11, R6, 0x1, R222, P1 ;  /* 0x00000001060b0824 */ /* 0x008fe200008e06de */
[----:B------:R-:W-:Y:S04]  /*17ce0*/  @P0 IADD3 R8, P1, R0, R217, RZ ;  /* 0x000000d900080210 */ /* 0x000fe80007f3e0ff */
[----:B------:R1:W-:Y:S01]  /*17cf0*/  @P0 LDGSTS.E.BYPASS.LTC128B.128 [R214+0xc880], [R10.64], !P4 ;  /* 0x0c8800000ad60fae */ /* 0x0003e2000e101d4a */
[----:B------:R-:W-:Y:S01]  /*17d00*/  @P0 IMAD.X R9, R6, 0x1, R219, P1 ;  /* 0x0000000106090824 */ /* 0x000fe200008e06db */
[----:B------:R-:W-:Y:S04]  /*17d10*/  @P0 IADD3 R2, P1, R0, R13, RZ ;  /* 0x0000000d00020210 */ /* 0x000fe80007f3e0ff */
[----:B------:R1:W-:Y:S01]  /*17d20*/  @P0 LDGSTS.E.BYPASS.LTC128B.128 [R214+0xe080], [R8.64], !P3 ;  /* 0x0e08000008d60fae */ /* 0x0003e2000d901d4a */
[----:B------:R-:W-:Y:S05]  /*17d30*/  @P0 IMAD.X R3, R6, 0x1, R218, P1 ;  /* 0x0000000106030824 */ /* 0x000fea00008e06da */
[----:B------:R1:W-:Y:S03]  /*17d40*/  @P0 LDGSTS.E.BYPASS.LTC128B.128 [R214+0xf880], [R2.64], !P2 ;  /* 0x0f88000002d60fae */ /* 0x0003e6000d101d4a */
.L_x_2432:
[----:B--234-:R-:W-:Y:S05]  /*17d50*/  BSYNC B0 ;  /* 0x0000000000007941 */ /* 0x01cfea0003800000 */
.L_x_2431:
[----:B------:R-:W2:Y:S01]  /*17d60*/  LDL R0, [R1+0x94] ;  /* 0x0000940001007983 */ /* 0x000ea20000100800 */
[----:B------:R-:W-:Y:S03]  /*17d70*/  IMAD R6, R225, -0x30, RZ ;  /* 0xffffffd0e1067824 */ /* 0x000fe600078e02ff */
[----:B-1----:R-:W2:Y:S01]  /*17d80*/  LDL R8, [R1+0x4] ;  /* 0x0000040001087983 */ /* 0x002ea20000100800 */
[----:B------:R-:W-:Y:S03]  /*17d90*/  IMAD.IADD R11, R6, 0x1, -R247 ;  /* 0x00000001060b7824 */ /* 0x000fe600078e0af7 */
[----:B------:R-:W3:Y:S04]  /*17da0*/  LDL R3, [R1+0x90] ;  /* 0x0000900001037983 */ /* 0x000ee80000100800 */
[----:B------:R-:W3:Y:S04]  /*17db0*/  LDL R2, [R1+0x7c] ;  /* 0x00007c0001027983 */ /* 0x000ee80000100800 */
[----:B------:R-:W0:Y:S01]  /*17dc0*/  LDGDEPBAR ;  /* 0x00000000000079af */ /* 0x000e220000000000 */
[----:B--2---:R-:W-:Y:S02]  /*17dd0*/  IMAD R8, R8, 0x80, R0 ;  /* 0x0000008008087824 */ /* 0x004fe400078e0200 */
[----:B------:R-:W-:Y:S05]  /*17de0*/  IMAD.MOV.U32 R0, RZ, RZ, 0x1 ;  /* 0x00000001ff007424 */ /* 0x000fea00078e00ff */
[----:B------:R-:W-:Y:S02]  /*17df0*/  ISETP.NE.AND P0, PT, R0, c[0x0][0x2c4], PT ;  /* 0x0000b10000007a0c */ /* 0x000fe40003f05270 */
[----:B---3--:R-:W-:Y:S02]  /*17e00*/  IADD3 R8, R2, R8, R3 ;  /* 0x0000000802087210 */ /* 0x008fe40007ffe003 */
        /* <DEDUP_REMOVED lines=8> */
[----:B------:R1:W2:Y:S02]  /*17e90*/  SHFL.IDX PT, R3, R8, RZ, 0x1c1f ;  /* 0x001c1fff08037589 */ /* 0x0002a400000e0000 */
.L_x_2554:
[----:B--2---:R-:W-:Y:S01]  /*17ea0*/  IADD3 R2, R10, R3, RZ ;  /* 0x000000030a027210 */ /* 0x004fe20007ffe0ff */
[----:B------:R-:W-:Y:S05]  /*17eb0*/  IMAD.MOV.U32 R0, RZ, RZ, 0x1 ;  /* 0x00000001ff007424 */ /* 0x000fea00078e00ff */
[----:B------:R-:W-:Y:S01]  /*17ec0*/  ISETP.LE.AND P0, PT, R0, c[0x0][0x32c], PT ;  /* 0x0000cb0000007a0c */ /* 0x000fe20003f03270 */
        /* <DEDUP_REMOVED lines=16> */
.L_x_2439:
[----:B------:R-:W-:Y:S04]  /*17fd0*/  MOV R13, 0x1 ;  /* 0x00000001000d7802 */ /* 0x000fe80000000f00 */
[----:B------:R-:W-:Y:S11]  /*17fe0*/  ISETP.NE.AND P0, PT, R13, c[0x0][0x32c], PT ;  /* 0x0000cb000d007a0c */ /* 0x000ff60003f05270 */
[----:B------:R-:W-:Y:S02]  /*17ff0*/  @!UPT UIADD3 URZ, URZ, URZ, URZ ;  /* 0x0000003f3f3ff290 */ /* 0x000fe4000fffe03f */
[----:B------:R-:W-:Y:S05]  /*18000*/  @P0 IMAD.HI.U32 R13, R3, c[0x0][0x330], RZ ;  /* 0x0000cc00030d0a27 */ /* 0x000fea00078e00ff */
[----:B------:R-:W-:Y:S02]  /*18010*/  @P0 SHF.R.U32.HI R3, RZ, c[0x0][0x334], R13 ;  /* 0x0000cd00ff030a19 */ /* 0x000fe4000001160d */
.L_x_2440:
[----:B------:R-:W-:Y:S05]  /*18020*/  BSYNC B0 ;  /* 0x0000000000007941 */ /* 0x000fea0003800000 */
.L_x_2438:
[----:B------:R-:W-:Y:S05]  /*18030*/  IMAD R3, R3, c[0x0][0x32c], R11 ;  /* 0x0000cb0003037a24 */ /* 0x000fea00078e020b */
[----:B------:R-:W-:Y:S02]  /*18040*/  IMNMX R0, R0, R3, !PT ;  /* 0x0000000300007217 */ /* 0x000fe40007800200 */
[----:B------:R-:W-:Y:S04]  /*18050*/  IADD3 R3, R3, c[0x0][0x32c], RZ ;  /* 0x0000cb0003037a10 */ /* 0x000fe80007ffe0ff */
[----:B------:R-:W-:Y:S02]  /*18060*/  IMNMX R2, R2, R3, PT ;  /* 0x0000000302027217 */ /* 0x000fe40003800200 */
.L_x_2437:
        /* <DEDUP_REMOVED lines=63> */
.L_x_2555:
[----:B---3--:R-:W-:Y:S01]  /*18460*/  IADD3 R2, R10, R3, RZ ;  /* 0x000000030a027210 */ /* 0x008fe20007ffe0ff */
        /* <DEDUP_REMOVED lines=18> */
.L_x_2444:
[----:B------:R-:W-:Y:S04]  /*18590*/  MOV R6, 0x1 ;  /* 0x0000000100067802 */ /* 0x000fe80000000f00 */
[----:B------:R-:W-:Y:S11]  /*185a0*/  ISETP.NE.AND P0, PT, R6, c[0x0][0x32c], PT ;  /* 0x0000cb0006007a0c */ /* 0x000ff60003f05270 */
[----:B------:R-:W-:Y:S02]  /*185b0*/  @!UPT UIADD3 URZ, URZ, URZ, URZ ;  /* 0x0000003f3f3ff290 */ /* 0x000fe4000fffe03f */
[----:B------:R-:W-:Y:S05]  /*185c0*/  @P0 IMAD.HI.U32 R6, R3, c[0x0][0x330], RZ ;  /* 0x0000cc0003060a27 */ /* 0x000fea00078e00ff */
[----:B------:R-:W-:Y:S02]  /*185d0*/  @P0 SHF.R.U32.HI R3, RZ, c[0x0][0x334], R6 ;  /* 0x0000cd00ff030a19 */ /* 0x000fe40000011606 */
.L_x_2445:
[----:B------:R-:W-:Y:S05]  /*185e0*/  BSYNC B0 ;  /* 0x0000000000007941 */ /* 0x000fea0003800000 */
.L_x_2443:
[----:B------:R-:W-:Y:S05]  /*185f0*/  IMAD R3, R3, c[0x0][0x32c], R11 ;  /* 0x0000cb0003037a24 */ /* 0x000fea00078e020b */
[----:B------:R-:W-:Y:S02]  /*18600*/  IMNMX R0, R0, R3, !PT ;  /* 0x0000000300007217 */ /* 0x000fe40007800200 */
[----:B------:R-:W-:Y:S04]  /*18610*/  IADD3 R3, R3, c[0x0][0x32c], RZ ;  /* 0x0000cb0003037a10 */ /* 0x000fe80007ffe0ff */
[----:B------:R-:W-:Y:S02]  /*18620*/  IMNMX R2, R2, R3, PT ;  /* 0x0000000302027217 */ /* 0x000fe40003800200 */
.L_x_2442:
[----:B------:R-:W-:Y:S02]  /*18630*/  ISETP.GT.AND P0, PT, R0, RZ, !P1 ;  /* 0x000000ff0000720c */ /* 0x000fe40004f04270 */
[C---:B------:R-:W-:Y:S02]  /*18640*/  LOP3.LUT P1, RZ, R213.reuse, 0x1, RZ, 0xc0, !PT ;  /* 0x00000001d5ff7812 */ /* 0x040fe4000782c0ff */
[----:B------:R-:W-:Y:S04]  /*18650*/  ISETP.LT.OR P0, PT, R2, 0x1, P0 ;  /* 0x000000010200780c */ /* 0x000fe80000701670 */
[----:B-12---:R-:W-:Y:S02]  /*18660*/  FSEL R8, R216, -INF , !P0 ;  /* 0xff800000d8087808 */ /* 0x006fe40004000000 */
        /* <DEDUP_REMOVED lines=64> */
.L_x_2556:
[----:B-12---:R-:W-:Y:S01]  /*18a70*/  FMNMX.FTZ R0, R0, R2, !PT ;  /* 0x0000000200007209 */ /* 0x006fe20007810000 */
[----:B------:R-:W-:-:S05]  /*18a80*/  BRA.DIV ~URZ, `(.L_x_2447) ;  /* 0x000090a27f007947 */ /* 0x000fca000b800000 */
[----:B------:R-:W1:Y:S02]  /*18a90*/  SHFL.BFLY PT, R13, R0, 0x1, 0x1f ;  /* 0x0c201f00000d7f89 */ /* 0x000e6400000e0000 */
[----:B-1----:R-:W-:Y:S02]  /*18aa0*/  FMNMX.FTZ R13, R0, R13, !PT ;  /* 0x0000000d000d7209 */ /* 0x002fe40007810000 */
[----:B------:R-:W1:Y:S02]  /*18ab0*/  SHFL.BFLY PT, R0, R6, 0x2, 0x1f ;  /* 0x0c401f0006007f89 */ /* 0x000e6400000e0000 */
[----:B-1----:R-:W-:Y:S05]  /*18ac0*/  FMNMX.FTZ R0, R6, R0, !PT ;  /* 0x0000000006007209 */ /* 0x002fea0007810000 */
[----:B------:R1:W2:Y:S02]  /*18ad0*/  SHFL.BFLY PT, R2, R0, 0x1, 0x1f ;  /* 0x0c201f0000027f89 */ /* 0x0002a400000e0000 */
.L_x_2557:
[C---:B------:R-:W-:Y:S01]  /*18ae0*/  FSETP.NEU.FTZ.AND P0, PT, R13.reuse, -INF , PT ;  /* 0xff8000000d00780b */ /* 0x040fe20003f1d000 */
[----:B------:R-:W-:Y:S01]  /*18af0*/  WARPSYNC 0xffffffff ;  /* 0xffffffff00007948 */ /* 0x000fe20003800000 */
[----:B--2---:R-:W-:Y:S01]  /*18b00*/  FMNMX.FTZ R3, R2, R0, !PT ;  /* 0x0000000002037209 */ /* 0x004fe20007810000 */
[C---:B------:R-:W-:Y:S01]  /*18b10*/  FMUL.FTZ R2, R13.reuse, c[0x0][0x2d0] ;  /* 0x0000b4000d027a20 */ /* 0x040fe20000410000 */
[----:B-1----:R-:W-:Y:S04]  /*18b20*/  FSEL R0, R13, RZ, P0 ;  /* 0x000000ff0d007208 */ /* 0x002fe80000000000 */
[----:B------:R-:W-:Y:S01]  /*18b30*/  FSEL R2, R2, RZ, P0 ;  /* 0x000000ff02027208 */ /* 0x000fe20000000000 */
[----:B------:R-:W-:Y:S01]  /*18b40*/  FADD.FTZ R0, -R0, R4 ;  /* 0x0000000400007221 */ /* 0x000fe20000010100 */
[C---:B------:R-:W-:Y:S01]  /*18b50*/  FSETP.NEU.FTZ.AND P0, PT, R3.reuse, -INF , PT ;  /* 0xff8000000300780b */ /* 0x040fe20003f1d000 */
[----:B------:R-:W-:Y:S02]  /*18b60*/  FMUL.FTZ R4, R3, c[0x0][0x2d0] ;  /* 0x0000b40003047a20 */ /* 0x000fe40000410000 */
[----:B------:R-:W-:Y:S02]  /*18b70*/  FMUL.FTZ R0, R0, c[0x0][0x2d0] ;  /* 0x0000b40000007a20 */ /* 0x000fe40000410000 */
[--C-:B------:R-:W-:Y:S01]  /*18b80*/  FFMA.FTZ R24, R24, c[0x0][0x2d0], -R2.reuse ;  /* 0x0000b40018187a23 */ /* 0x100fe20000010802 */
[----:B------:R-:W-:Y:S01]  /*18b90*/  FSEL R4, R4, RZ, P0 ;  /* 0x000000ff04047208 */ /* 0x000fe20000000000 */
        /* <DEDUP_REMOVED lines=13> */
[----:B------:R-:W2:Y:S01]  /*18c70*/  MUFU.EX2 R35, R35 ;  /* 0x0000002300237308 */ /* 0x000ea20000000800 */
        /* <DEDUP_REMOVED lines=11> */
[----:B------:R-:W3:Y:S10]  /*18d30*/  MUFU.EX2 R33, R33 ;  /* 0x0000002100217308 */ /* 0x000ef40000000800 */
[----:B------:R4:W-:Y:S10]  /*18d40*/  MUFU.EX2 R175, R8 ;  /* 0x0000000800af7308 */ /* 0x0009f40000000800 */
[----:B------:R-:W-:Y:S10]  /*18d50*/  MUFU.EX2 R216, R173 ;  /* 0x000000ad00d87308 */ /* 0x000ff40000000800 */
[----:B------:R-:W-:Y:S10]  /*18d60*/  MUFU.EX2 R178, R178 ;  /* 0x000000b200b27308 */ /* 0x000ff40000000800 */
[----:B------:R-:W-:Y:S10]  /*18d70*/  MUFU.EX2 R179, R179 ;  /* 0x000000b300b37308 */ /* 0x000ff40000000800 */
[----:B------:R-:W-:Y:S01]  /*18d80*/  MUFU.EX2 R180, R180 ;  /* 0x000000b400b47308 */ /* 0x000fe20000000800 */
[C---:B-1----:R-:W-:Y:S01]  /*18d90*/  FFMA.FTZ R2, R0.reuse, R234, R24 ;  /* 0x000000ea00027223 */ /* 0x042fe20000010018 */
[----:B--2---:R-:W-:Y:S01]  /*18da0*/  F2FP.PACK_AB R172, R35, R24 ;  /* 0x0000001823ac723e */ /* 0x004fe200000000ff */
[C---:B------:R-:W-:Y:S01]  /*18db0*/  FMUL.FTZ R32, R0.reuse, R148 ;  /* 0x0000009400207220 */ /* 0x040fe20000410000 */
[----:B---3--:R-:W-:Y:S01]  /*18dc0*/  F2FP.PACK_AB R174, R33, R34 ;  /* 0x0000002221ae723e */ /* 0x008fe200000000ff */
[----:B------:R-:W-:Y:S01]  /*18dd0*/  FADD.FTZ R6, R35, R2 ;  /* 0x0000000223067221 */ /* 0x000fe20000010000 */
[----:B------:R-:W-:Y:S01]  /*18de0*/  FSEL R2, R3, RZ, P0 ;  /* 0x000000ff03027208 */ /* 0x000fe20000000000 */
[----:B----4-:R-:W-:Y:S01]  /*18df0*/  FMUL.FTZ R8, R0, R168 ;  /* 0x000000a800087220 */ /* 0x010fe20000410000 */
[----:B------:R-:W-:Y:S01]  /*18e00*/  ISETP.GT.AND P0, PT, R225, R246, PT ;  /* 0x000000f6e100720c */ /* 0x000fe20003f04270 */
[----:B------:R-:W-:Y:S01]  /*18e10*/  FADD.FTZ R6, R34, R6 ;  /* 0x0000000622067221 */ /* 0x000fe20000010000 */
[----:B------:R-:W1:Y:S01]  /*18e20*/  MUFU.EX2 R168, R23 ;  /* 0x0000001700a87308 */ /* 0x000e620000000800 */
[----:B------:R-:W-:Y:S02]  /*18e30*/  FADD.FTZ R2, -R2, R14 ;  /* 0x0000000e02027221 */ /* 0x000fe40000010100 */
[----:B------:R-:W-:Y:S02]  /*18e40*/  FADD.FTZ R177, R33, R6 ;  /* 0x0000000621b17221 */ /* 0x000fe40000010000 */
[----:B------:R-:W-:Y:S02]  /*18e50*/  FMUL.FTZ R2, R2, c[0x0][0x2d0] ;  /* 0x0000b40002027a20 */ /* 0x000fe40000410000 */
[----:B------:R-:W-:Y:S02]  /*18e60*/  FMUL.FTZ R33, R0, R149 ;  /* 0x0000009500217220 */ /* 0x000fe40000410000 */
[--C-:B------:R-:W-:Y:S01]  /*18e70*/  FFMA.FTZ R14, R22, c[0x0][0x2d0], -R4.reuse ;  /* 0x0000b400160e7a23 */ /* 0x100fe20000010804 */
[----:B------:R-:W-:Y:S01]  /*18e80*/  MUFU.EX2 R6, R184 ;  /* 0x000000b800067308 */ /* 0x000fe20000000800 */
[C---:B------:R-:W-:Y:S02]  /*18e90*/  FMUL.FTZ R21, R0.reuse, R161 ;  /* 0x000000a100157220 */ /* 0x040fe40000410000 */
[C---:B------:R-:W-:Y:S02]  /*18ea0*/  FMUL.FTZ R20, R0.reuse, R160 ;  /* 0x000000a000147220 */ /* 0x040fe40000410000 */
[----:B------:R-:W-:Y:S02]  /*18eb0*/  FFMA.FTZ R4, R9, c[0x0][0x2d0], -R4 ;  /* 0x0000b40009047a23 */ /* 0x000fe40000010804 */
        /* <DEDUP_REMOVED lines=18> */
[C---:B--2---:R-:W-:Y:S02]  /*18fe0*/  FMUL.FTZ R34, R2.reuse, R150 ;  /* 0x0000009602227220 */ /* 0x044fe40000410000 */
[C---:B------:R-:W-:Y:S02]  /*18ff0*/  FMUL.FTZ R35, R2.reuse, R151 ;  /* 0x0000009702237220 */ /* 0x040fe40000410000 */
[----:B------:R-:W2:Y:S01]  /*19000*/  LDSM.16.MT88.4 R148, [R193] ;  /* 0x00000000c194783b */ /* 0x000ea20000004200 */
[C---:B------:R-:W-:Y:S01]  /*19010*/  FMUL.FTZ R10, R2.reuse, R170 ;  /* 0x000000aa020a7220 */ /* 0x040fe20000410000 */
[----:B------:R-:W-:Y:S01]  /*19020*/  MUFU.EX2 R14, R181 ;  /* 0x000000b5000e7308 */ /* 0x000fe20000000800 */
[C---:B------:R-:W-:Y:S02]  /*19030*/  FMUL.FTZ R11, R2.reuse, R171 ;  /* 0x000000ab020b7220 */ /* 0x040fe40000410000 */
[----:B------:R-:W-:Y:S01]  /*19040*/  FFMA.FTZ R160, R2, R233, R175 ;  /* 0x000000e902a07223 */ /* 0x000fe200000100af */
[----:B-1----:R-:W-:Y:S01]  /*19050*/  F2FP.PACK_AB R175, R216, R161 ;  /* 0x000000a1d8af723e */ /* 0x002fe200000000ff */
[C---:B------:R-:W-:Y:S02]  /*19060*/  FMUL.FTZ R18, R2.reuse, R166 ;  /* 0x000000a602127220 */ /* 0x040fe40000410000 */
[C---:B------:R-:W-:Y:S02]  /*19070*/  FMUL.FTZ R19, R2.reuse, R167 ;  /* 0x000000a702137220 */ /* 0x040fe40000410000 */
[----:B------:R-:W-:Y:S01]  /*19080*/  LDSM.16.MT88.4 R164, [R193+0x1000] ;  /* 0x00100000c1a4783b */ /* 0x000fe20000004200 */
[C---:B------:R-:W-:Y:S01]  /*19090*/  FMUL.FTZ R26, R2.reuse, R158 ;  /* 0x0000009e021a7220 */ /* 0x040fe20000410000 */
[----:B------:R-:W-:Y:S01]  /*190a0*/  MUFU.EX2 R181, R176 ;  /* 0x000000b000b57308 */ /* 0x000fe20000000800 */
[C---:B------:R-:W-:Y:S02]  /*190b0*/  FMUL.FTZ R27, R2.reuse, R159 ;  /* 0x0000009f021b7220 */ /* 0x040fe40000410000 */
[C---:B------:R-:W-:Y:S02]  /*190c0*/  FMUL.FTZ R30, R2.reuse, R154 ;  /* 0x0000009a021e7220 */ /* 0x040fe40000410000 */
[C---:B------:R-:W-:Y:S02]  /*190d0*/  FMUL.FTZ R31, R2.reuse, R155 ;  /* 0x0000009b021f7220 */ /* 0x040fe40000410000 */
[----:B------:R-:W-:Y:S01]  /*190e0*/  LDSM.16.MT88.4 R152, [R193+0x800] ;  /* 0x00080000c198783b */ /* 0x000fe20000004200 */
        /* <DEDUP_REMOVED lines=10> */
[----:B------:R-:W-:Y:S02]  /*19190*/  FMUL.FTZ R49, R0, R49 ;  /* 0x0000003100317220 */ /* 0x000fe40000410000 */
[C---:B------:R-:W-:Y:S01]  /*191a0*/  FMUL.FTZ R50, R2.reuse, R50 ;  /* 0x0000003202327220 */ /* 0x040fe20000410000 */
[C---:B--2---:R-:W-:Y:S05]  /*191b0*/  HMMA.16816.F32 R8, R172.reuse, R148, R8 ;  /* 0x00000094ac08723c */ /* 0x044fea0000001808 */
        /* <DEDUP_REMOVED lines=93> */
[C---:B------:R-:W-:Y:S01]  /*19790*/  FMUL.FTZ R135, R2.reuse, R135 ;  /* 0x0000008702877220 */ /* 0x040fe20000410000 */
[C---:B-1----:R-:W-:Y:S03]  /*197a0*/  HMMA.16816.F32 R44, R172.reuse, R148, R44 ;  /* 0x00000094ac2c723c */ /* 0x042fe6000000182c */
[C---:B------:R-:W-:Y:S02]  /*197b0*/  FMUL.FTZ R138, R2.reuse, R138 ;  /* 0x0000008a028a7220 */ /* 0x040fe40000410000 */
[----:B------:R-:W-:Y:S02]  /*197c0*/  FMUL.FTZ R139, R2, R139 ;  /* 0x0000008b028b7220 */ /* 0x000fe40000410000 */
[----:B------:R-:W1:Y:S01]  /*197d0*/  MUFU.EX2 R2, R183 ;  /* 0x000000b700027308 */ /* 0x000e620000000800 */
[C---:B------:R-:W-:Y:S01]  /*197e0*/  HMMA.16816.F32 R48, R172.reuse, R150, R48 ;  /* 0x00000096ac30723c */ /* 0x040fe20000001830 */
[----:B------:R-:W2:Y:S03]  /*197f0*/  LDSM.16.MT88.4 R148, [R194+0x1800] ;  /* 0x00180000c294783b */ /* 0x000ea60000004200 */
[C---:B------:R-:W-:Y:S02]  /*19800*/  FMUL.FTZ R132, R0.reuse, R132 ;  /* 0x0000008400847220 */ /* 0x040fe40000410000 */
[C---:B------:R-:W-:Y:S02]  /*19810*/  FMUL.FTZ R133, R0.reuse, R133 ;  /* 0x0000008500857220 */ /* 0x040fe40000410000 */
[C---:B------:R-:W-:Y:S04]  /*19820*/  FMUL.FTZ R136, R0.reuse, R136 ;  /* 0x0000008800887220 */ /* 0x040fe80000410000 */
[----:B------:R-:W-:Y:S02]  /*19830*/  FMUL.FTZ R137, R0, R137 ;  /* 0x0000008900897220 */ /* 0x000fe40000410000 */
[----:B------:R-:W-:Y:S02]  /*19840*/  FADD.FTZ R0, R6, R177 ;  /* 0x000000b106007221 */ /* 0x000fe40000010000 */
[----:B------:R-:W3:Y:S02]  /*19850*/  MUFU.EX2 R177, R185 ;  /* 0x000000b900b17308 */ /* 0x000ee40000000800 */
        /* <DEDUP_REMOVED lines=42> */
[----:B---3--:R-:W-:Y:S05]  /*19b00*/  F2FP.PACK_AB R173, R177, R176 ;  /* 0x000000b0b1ad723e */ /* 0x008fea00000000ff */
[C---:B------:R-:W-:Y:S02]  /*19b10*/  HMMA.16816.F32 R8, R148.reuse, R152, R8 ;  /* 0x000000989408723c */ /* 0x040fe40000001808 */
[----:B------:R-:W3:Y:S03]  /*19b20*/  MUFU.EX2 R6, R189 ;  /* 0x000000bd00067308 */ /* 0x000ee60000000800 */
[----:B-1----:R-:W-:Y:S03]  /*19b30*/  FADD.FTZ R0, R2, R0 ;  /* 0x0000000002007221 */ /* 0x002fe60000010000 */
[C---:B------:R-:W-:Y:S01]  /*19b40*/  HMMA.16816.F32 R16, R148.reuse, R154, R16 ;  /* 0x0000009a9410723c */ /* 0x040fe20000001810 */
[----:B------:R-:W1:Y:S03]  /*19b50*/  LDSM.16.MT88.4 R152, [R196+0x800] ;  /* 0x00080000c498783b */ /* 0x000e660000004200 */
[----:B------:R-:W5:Y:S01]  /*19b60*/  MUFU.EX2 R174, R188 ;  /* 0x000000bc00ae7308 */ /* 0x000f620000000800 */
[C---:B----4-:R-:W-:Y:S01]  /*19b70*/  FADD.FTZ R0, R172.reuse, R0 ;  /* 0x00000000ac007221 */ /* 0x050fe20000010000 */
[----:B------:R-:W-:Y:S01]  /*19b80*/  F2FP.PACK_AB R172, R172, R2 ;  /* 0x00000002acac723e */ /* 0x000fe200000000ff */
[----:B------:R-:W-:Y:S07]  /*19b90*/  FADD.FTZ R2, R168, R160 ;  /* 0x000000a0a8027221 */ /* 0x000fee0000010000 */
[----:B------:R-:W4:Y:S01]  /*19ba0*/  MUFU.EX2 R14, R187 ;  /* 0x000000bb000e7308 */ /* 0x000f220000000800 */
[----:B---3--:R-:W-:Y:S01]  /*19bb0*/  FADD.FTZ R0, R6, R0 ;  /* 0x0000000006007221 */ /* 0x008fe20000010000 */
[C---:B--2---:R-:W-:Y:S03]  /*19bc0*/  HMMA.16816.F32 R20, R148.reuse, R156, R20 ;  /* 0x0000009c9414723c */ /* 0x044fe60000001814 */
[C---:B-----5:R-:W-:Y:S01]  /*19bd0*/  FADD.FTZ R234, R174.reuse, R0 ;  /* 0x00000000aeea7221 */ /* 0x060fe20000010000 */
[----:B------:R-:W-:Y:S04]  /*19be0*/  F2FP.PACK_AB R174, R174, R6 ;  /* 0x00000006aeae723e */ /* 0x000fe800000000ff */
[C---:B------:R-:W-:Y:S01]  /*19bf0*/  HMMA.16816.F32 R24, R148.reuse, R158, R24 ;  /* 0x0000009e9418723c */ /* 0x040fe20000001818 */
[----:B------:R-:W2:Y:S03]  /*19c00*/  LDSM.16.MT88.4 R156, [R195+0x800] ;  /* 0x00080000c39c783b */ /* 0x000ea60000004200 */
[----:B------:R-:W-:Y:S01]  /*19c10*/  FADD.FTZ R0, R161, R2 ;  /* 0x00000002a1007221 */ /* 0x000fe20000010000 */
[-C--:B------:R-:W-:Y:S02]  /*19c20*/  MOV R6, R3.reuse ;  /* 0x0000000300067202 */ /* 0x080fe40000000f00 */
[----:B----4-:R-:W-:Y:S01]  /*19c30*/  F2FP.PACK_AB R175, R4, R14 ;  /* 0x0000000e04af723e */ /* 0x010fe200000000ff */
        /* <DEDUP_REMOVED lines=11> */
[----:B------:R-:W-:Y:S01]  /*19cf0*/  MOV R14, R3 ;  /* 0x00000003000e7202 */ /* 0x000fe20000000f00 */
[C---:B--2---:R-:W-:Y:S03]  /*19d00*/  HMMA.16816.F32 R36, R148.reuse, R156, R36 ;  /* 0x0000009c9424723c */ /* 0x044fe60000001824 */
[----:B------:R-:W-:Y:S01]  /*19d10*/  FADD.FTZ R233, R4, R0 ;  /* 0x0000000004e97221 */ /* 0x000fe20000010000 */
[----:B------:R-:W-:Y:S02]  /*19d20*/  IADD3 R0, R225, -0x1, RZ ;  /* 0xffffffffe1007810 */ /* 0x000fe40007ffe0ff */
[----:B------:R-:W-:Y:S02]  /*19d30*/  MOV R4, R13 ;  /* 0x0000000d00047202 */ /* 0x000fe40000000f00 */
[C---:B------:R-:W-:Y:S01]  /*19d40*/  HMMA.16816.F32 R40, R148.reuse, R158, R40 ;  /* 0x0000009e9428723c */ /* 0x040fe20000001828 */
[----:B------:R-:W2:Y:S03]  /*19d50*/  LDSM.16.MT88.4 R156, [R194+0x2000] ;  /* 0x00200000c29c783b */ /* 0x000ea60000004200 */
[----:B------:R-:W-:Y:S04]  /*19d60*/  MOV R225, R0 ;  /* 0x0000000000e17202 */ /* 0x000fe80000000f00 */
        /* <DEDUP_REMOVED lines=83> */
.L_x_2426:
[----:B------:R-:W-:Y:S05]  /*1a2a0*/  BRA.DIV ~URZ, `(.L_x_2449) ;  /* 0x000079627f007947 */ /* 0x000fea000b800000 */
[----:B------:R1:W2:Y:S02]  /*1a2b0*/  SHFL.BFLY PT, R4, R234, 0x2, 0x1f ;  /* 0x0c401f00ea047f89 */ /* 0x0002a400000e0000 */
.L_x_2558:
[----:B--2---:R-:W-:Y:S01]  /*1a2c0*/  FADD.FTZ R4, R4, R234 ;  /* 0x000000ea04047221 */ /* 0x004fe20000010000 */
[----:B------:R-:W-:Y:S05]  /*1a2d0*/  BRA.DIV ~URZ, `(.L_x_2450) ;  /* 0x000079927f007947 */ /* 0x000fea000b800000 */
[----:B------:R-:W2:Y:S02]  /*1a2e0*/  SHFL.BFLY PT, R0, R233, 0x2, 0x1f ;  /* 0x0c401f00e9007f89 */ /* 0x000ea400000e0000 */
[----:B--2---:R-:W-:-:S02]  /*1a2f0*/  FADD.FTZ R233, R0, R233 ;  /* 0x000000e900e97221 */ /* 0x004fc40000010000 */
[----:B------:R-:W2:Y:S04]  /*1a300*/  SHFL.BFLY PT, R0, R4, 0x1, 0x1f ;  /* 0x0c201f0004007f89 */ /* 0x000ea800000e0000 */
[----:B------:R3:W4:Y:S01]  /*1a310*/  SHFL.BFLY PT, R3, R233, 0x1, 0x1f ;  /* 0x0c201f00e9037f89 */ /* 0x00072200000e0000 */
[----:B--2---:R-:W-:-:S05]  /*1a320*/  FADD.FTZ R4, R4, R0 ;  /* 0x0000000004047221 */ /* 0x004fca0000010000 */
.L_x_2559:
[----:B------:R-:W-:Y:S01]  /*1a330*/  FSETP.NE.FTZ.AND P1, PT, R4, RZ, PT ;  /* 0x000000ff0400720b */ /* 0x000fe20003f35000 */
[----:B----4-:R-:W-:Y:S01]  /*1a340*/  FADD.FTZ R3, R3, R233 ;  /* 0x000000e903037221 */ /* 0x010fe20000010000 */
[----:B------:R-:W-:Y:S02]  /*1a350*/  MOV R2, RZ ;  /* 0x000000ff00027202 */ /* 0x000fe40000000f00 */
[----:B------:R-:W-:Y:S02]  /*1a360*/  MOV R20, 0xff800000 ;  /* 0xff80000000147802 */ /* 0x000fe40000000f00 */
[----:B------:R-:W-:-:S02]  /*1a370*/  FSETP.NE.FTZ.AND P0, PT, R3, RZ, PT ;  /* 0x000000ff0300720b */ /* 0x000fc40003f15000 */
[----:B------:R-:W-:-:S05]  /*1a380*/  MOV R21, 0xff800000 ;  /* 0xff80000000157802 */ /* 0x000fca0000000f00 */
[----:B------:R-:W2:Y:S01]  /*1a390*/  @P1 MUFU.LG2 R0, R4 ;  /* 0x0000000400001308 */ /* 0x000ea20000000c00 */
[----:B------:R-:W-:-:S07]  /*1a3a0*/  @P1 MOV R5, 0x3f317218 ;  /* 0x3f31721800051802 */ /* 0x000fce0000000f00 */
[----:B------:R2:W4:Y:S02]  /*1a3b0*/  @P1 MUFU.RCP R2, R4 ;  /* 0x0000000400021308 */ /* 0x0005240000001000 */
[----:B--2---:R-:W-:Y:S02]  /*1a3c0*/  @P1 FMUL.FTZ R4, R0, 0.69314718246459960938 ;  /* 0x3f31721800041820 */ /* 0x004fe40000410000 */
[----:B------:R-:W-:Y:S01]  /*1a3d0*/  @P1 FMUL.FTZ R0, R5, c[0x0][0x2d0] ;  /* 0x0000b40005001a20 */ /* 0x000fe20000410000 */
[----:B------:R-:W-:Y:S01]  /*1a3e0*/  @P0 MOV R5, 0x3f317218 ;  /* 0x3f31721800050802 */ /* 0x000fe20000000f00 */
[----:B----4-:R-:W-:Y:S02]  /*1a3f0*/  FMUL.FTZ R168, R2, R168 ;  /* 0x000000a802a87220 */ /* 0x010fe40000410000 */
[----:B------:R-:W-:Y:S01]  /*1a400*/  @P1 FFMA.FTZ R20, R0, R13, R4 ;  /* 0x0000000d00141223 */ /* 0x000fe20000010004 */
[----:B------:R-:W-:Y:S01]  /*1a410*/  MOV R0, RZ ;  /* 0x000000ff00007202 */ /* 0x000fe20000000f00 */
[----:B------:R-:W2:Y:S01]  /*1a420*/  @P0 MUFU.LG2 R4, R3 ;  /* 0x0000000300040308 */ /* 0x000ea20000000c00 */
[----:B------:R-:W-:-:S02]  /*1a430*/  FMUL.FTZ R169, R2, R169 ;  /* 0x000000a902a97220 */ /* 0x000fc40000410000 */
[C---:B------:R-:W-:Y:S02]  /*1a440*/  FMUL.FTZ R164, R2.reuse, R164 ;  /* 0x000000a402a47220 */ /* 0x040fe40000410000 */
[C---:B------:R-:W-:Y:S02]  /*1a450*/  FMUL.FTZ R165, R2.reuse, R165 ;  /* 0x000000a502a57220 */ /* 0x040fe40000410000 */
[C---:B------:R-:W-:Y:S01]  /*1a460*/  FMUL.FTZ R160, R2.reuse, R160 ;  /* 0x000000a002a07220 */ /* 0x040fe20000410000 */
[----:B------:R2:W4:Y:S01]  /*1a470*/  @P0 MUFU.RCP R0, R3 ;  /* 0x0000000300000308 */ /* 0x0005220000001000 */
        /* <DEDUP_REMOVED lines=8> */
[----:B--2---:R-:W-:-:S02]  /*1a500*/  @P0 FMUL.FTZ R3, R4, 0.69314718246459960938 ;  /* 0x3f31721804030820 */ /* 0x004fc40000410000 */
[----:B------:R-:W-:Y:S02]  /*1a510*/  @P0 FMUL.FTZ R4, R5, c[0x0][0x2d0] ;  /* 0x0000b40005040a20 */ /* 0x000fe40000410000 */
[C---:B----4-:R-:W-:Y:S02]  /*1a520*/  FMUL.FTZ R170, R0.reuse, R170 ;  /* 0x000000aa00aa7220 */ /* 0x050fe40000410000 */
        /* <DEDUP_REMOVED lines=62> */
[----:B------:R-:W-:Y:S01]  /*1a910*/  FMUL.FTZ R139, R0, R139 ;  /* 0x0000008b008b7220 */ /* 0x000fe20000410000 */
[----:B------:R-:W-:Y:S01]  /*1a920*/  MOV R0, 0x1 ;  /* 0x0000000100007802 */ /* 0x000fe20000000f00 */
[----:B------:R-:W-:-:S02]  /*1a930*/  @P0 FFMA.FTZ R21, R4, R6, R3 ;  /* 0x0000000604150223 */ /* 0x000fc40000010003 */
        /* <DEDUP_REMOVED lines=51> */
.L_x_2343:
[----:B------:R2:W5:Y:S04]  /*1ac70*/  LDL R6, [R1+0xd4] ;  /* 0x0000d40001067983 */ /* 0x0005680000100800 */
[----:B------:R-:W4:Y:S01]  /*1ac80*/  S2R R2, SR_TID.X ;  /* 0x0000000000027919 */ /* 0x000f220000002100 */
[----:B------:R-:W-:Y:S01]  /*1ac90*/  BSSY B0, `(.L_x_2451) ;  /* 0x0000011000007945 */ /* 0x000fe20003800000 */
[----:B----4-:R-:W-:-:S13]  /*1aca0*/  LOP3.LUT P0, RZ, R2, 0xff, RZ, 0xc0, !PT ;  /* 0x000000ff02ff7812 */ /* 0x010fda000780c0ff */
        /* <DEDUP_REMOVED lines=8> */
[----:B--2---:R2:W4:Y:S04]  /*1ad30*/  @P0 ATOMG.E.ADD.STRONG.GPU PT, R2, [R4.64], R2 ;  /* 0x00000002040209a8 */ /* 0x00452800081ee1ca */
[----:B--2---:R-:W2:Y:S04]  /*1ad40*/  S2R R4, SR_LTMASK ;  /* 0x0000000000047919 */ /* 0x004ea80000003900 */
[----:B----4-:R2:W4:Y:S02]  /*1ad50*/  SHFL.IDX PT, R3, R2, R3, 0x1f ;  /* 0x00001f0302037589 */ /* 0x01052400000e0000 */
[----:B--2---:R-:W-:-:S06]  /*1ad60*/  LOP3.LUT R2, R4, UR4, RZ, 0xc0, !PT ;  /* 0x0000000404027c12 */ /* 0x004fcc000f8ec0ff */
[----:B------:R-:W4:Y:S02]  /*1ad70*/  POPC R2, R2 ;  /* 0x0000000200027309 */ /* 0x000f240000000000 */
[----:B----45:R-:W-:-:S05]  /*1ad80*/  IADD3 R6, R3, c[0x0][0xc], R2 ;  /* 0x0000030003067a10 */ /* 0x030fca0007ffe002 */
[----:B------:R2:W-:Y:S02]  /*1ad90*/  STL [R1+0xd4], R6 ;  /* 0x0000d40601007387 */ /* 0x0005e40000100800 */
.L_x_2452:
[----:B--2---:R-:W-:Y:S05]  /*1ada0*/  BSYNC B0 ;  /* 0x0000000000007941 */ /* 0x004fea0003800000 */
.L_x_2451:
[----:B------:R-:W-:Y:S01]  /*1adb0*/  PRMT R0, R0, 0x9910, RZ ;  /* 0x0000991000007816 */ /* 0x000fe200000000ff */
[----:B------:R-:W-:Y:S01]  /*1adc0*/  BSSY B1, `(.L_x_2453) ;  /* 0x000041a000017945 */ /* 0x000fe20003800000 */
[----:B-----5:R-:W-:Y:S02]  /*1add0*/  IMAD.MOV.U32 R147, RZ, RZ, R6 ;  /* 0x000000ffff937224 */ /* 0x020fe400078e0006 */
[----:B------:R-:W-:-:S13]  /*1ade0*/  ISETP.NE.AND P0, PT, R0, RZ, PT ;  /* 0x000000ff0000720c */ /* 0x000fda0003f05270 */
[----:B------:R-:W-:Y:S05]  /*1adf0*/  @!P0 BRA `(.L_x_2454) ;  /* 0x0000343000008947 */ /* 0x000fea0003800000 */
[----:B------:R-:W2:Y:S04]  /*1ae00*/  LDL R11, [R1+0xb4] ;  /* 0x0000b400010b7983 */ /* 0x000ea80000100800 */
[----:B------:R-:W4:Y:S04]  /*1ae10*/  LDL R6, [R1+0xb8] ;  /* 0x0000b80001067983 */ /* 0x000f280000100800 */
[----:B---3--:R-:W3:Y:S04]  /*1ae20*/  LDL R8, [R1+0xc0] ;  /* 0x0000c00001087983 */ /* 0x008ee80000100800 */
        /* <DEDUP_REMOVED lines=11> */
[----:B--2---:R-:W-:Y:S02]  /*1aee0*/  F2FP.PACK_AB R2, R165, R164 ;  /* 0x000000a4a502723e */ /* 0x004fe400000000ff */
[----:B-1----:R-:W-:-:S03]  /*1aef0*/  F2FP.PACK_AB R0, R167, R166 ;  /* 0x000000a6a700723e */ /* 0x002fc600000000ff */
[----:B----4-:R1:W-:Y:S04]  /*1af00*/  STS [R6], R2 ;  /* 0x0000000206007388 */ /* 0x0103e80000000800 */
[----:B------:R2:W-:Y:S01]  /*1af10*/  STS [R6+0x400], R0 ;  /* 0x0004000006007388 */ /* 0x0005e20000000800 */
[----:B-1----:R-:W-:Y:S02]  /*1af20*/  F2FP.PACK_AB R2, R161, R160 ;  /* 0x000000a0a102723e */ /* 0x002fe400000000ff */
[----:B--2---:R-:W-:-:S03]  /*1af30*/  F2FP.PACK_AB R0, R163, R162 ;  /* 0x000000a2a300723e */ /* 0x004fc600000000ff */
[----:B---3--:R1:W-:Y:S04]  /*1af40*/  STS [R8+0x80], R2 ;  /* 0x0000800208007388 */ /* 0x0083e80000000800 */
        /* <DEDUP_REMOVED lines=138> */
.L_x_2455:
[----:B-1----:R-:W2:Y:S04]  /*1b7f0*/  LDL.LU R4, [R1+0xa8] ;  /* 0x0000a80001047983 */ /* 0x002ea80000300800 */
[----:B------:R-:W3:Y:S04]  /*1b800*/  LDL R23, [R1+0x1e4] ;  /* 0x0001e40001177983 */ /* 0x000ee80000100800 */
[----:B------:R-:W3:Y:S04]  /*1b810*/  LDL R19, [R1+0xa0] ;  /* 0x0000a00001137983 */ /* 0x000ee80000100800 */
[----:B------:R-:W4:Y:S04]  /*1b820*/  LDL R13, [R1+0xd8] ;  /* 0x0000d800010d7983 */ /* 0x000f280000100800 */
[----:B------:R-:W3:Y:S01]  /*1b830*/  LDL R22, [R1+0x1e0] ;  /* 0x0001e00001167983 */ /* 0x000ee20000100800 */
[----:B------:R-:W-:Y:S01]  /*1b840*/  IMAD.MOV.U32 R18, RZ, RZ, 0x368 ;  /* 0x00000368ff127424 */ /* 0x000fe200078e00ff */
[----:B------:R-:W-:-:S04]  /*1b850*/  ISETP.GT.AND P2, PT, R3, 0x1, PT ;  /* 0x000000010300780c */ /* 0x000fc80003f44270 */
[----:B------:R-:W-:-:S04]  /*1b860*/  SEL R18, R18, 0x328, P2 ;  /* 0x0000032812127807 */ /* 0x000fc80001000000 */
[----:B------:R-:W1:Y:S08]  /*1b870*/  LDC.64 R8, c[0x0][R18+0x170] ;  /* 0x00005c0012087b82 */ /* 0x000e700000000a00 */
[----:B------:R-:W2:Y:S01]  /*1b880*/  LDC.64 R14, c[0x0][R18+0x168] ;  /* 0x00005a00120e7b82 */ /* 0x000ea20000000a00 */
[----:B------:R-:W-:-:S04]  /*1b890*/  ISETP.NE.U32.AND P0, PT, RZ, c[0x0][0x500], PT ;  /* 0x00014000ff007a0c */ /* 0x000fc80003f05070 */
[----:B------:R-:W-:Y:S02]  /*1b8a0*/  ISETP.NE.AND.EX P0, PT, RZ, c[0x0][0x504], PT, P0 ;  /* 0x00014100ff007a0c */ /* 0x000fe40003f05300 */
[----:B------:R-:W-:Y:S02]  /*1b8b0*/  SHF.R.S32.HI R3, RZ, 0x1f, R6 ;  /* 0x0000001fff037819 */ /* 0x000fe40000011406 */
[----:B------:R-:W-:Y:S02]  /*1b8c0*/  SEL R0, R6, RZ, !P0 ;  /* 0x000000ff06007207 */ /* 0x000fe40004000000 */
[----:B------:R-:W-:-:S03]  /*1b8d0*/  SEL R5, R3, RZ, !P0 ;  /* 0x000000ff03057207 */ /* 0x000fc60004000000 */
[----:B-1----:R-:W-:-:S04]  /*1b8e0*/  IMAD R3, R9, R0, RZ ;  /* 0x0000000009037224 */ /* 0x002fc800078e02ff */
[C---:B------:R-:W-:Y:S02]  /*1b8f0*/  IMAD R5, R8.reuse, R5, R3 ;  /* 0x0000000508057224 */ /* 0x040fe400078e0203 */
[----:B------:R-:W-:Y:S01]  /*1b900*/  IMAD.WIDE.U32 R8, R8, R0, RZ ;  /* 0x0000000008087225 */ /* 0x000fe200078e00ff */
[----:B-----5:R-:W-:-:S03]  /*1b910*/  SHF.R.S32.HI R6, RZ, 0x1f, R2 ;  /* 0x0000001fff067819 */ /* 0x020fc60000011402 */
[----:B------:R-:W-:Y:S01]  /*1b920*/  IMAD.IADD R5, R9, 0x1, R5 ;  /* 0x0000000109057824 */ /* 0x000fe200078e0205 */
[----:B------:R-:W1:Y:S01]  /*1b930*/  S2R R24, SR_TID.X ;  /* 0x0000000000187919 */ /* 0x000e620000002100 */
[----:B--2---:R-:W-:-:S05]  /*1b940*/  LOP3.LUT R4, R4, 0xffff, RZ, 0xc0, !PT ;  /* 0x0000ffff04047812 */ /* 0x004fca00078ec0ff */
[----:B------:R-:W-:-:S04]  /*1b950*/  IMAD.WIDE.U32 R10, R14, R4, RZ ;  /* 0x000000040e0a7225 */ /* 0x000fc800078e00ff */
[----:B------:R-:W-:Y:S02]  /*1b960*/  IMAD R3, R15, R4, RZ ;  /* 0x000000040f037224 */ /* 0x000fe400078e02ff */
[----:B------:R-:W2:Y:S01]  /*1b970*/  LDC.64 R14, c[0x0][R18+0x178] ;  /* 0x00005e00120e7b82 */ /* 0x000ea20000000a00 */
[----:B------:R-:W-:Y:S01]  /*1b980*/  IADD3 R16, P1, P0, R8, R10, R2 ;  /* 0x0000000a08107210 */ /* 0x000fe2000783e002 */
[----:B------:R-:W-:Y:S02]  /*1b990*/  IMAD.IADD R10, R11, 0x1, R3 ;  /* 0x000000010b0a7824 */ /* 0x000fe400078e0203 */
[----:B------:R-:W-:-:S05]  /*1b9a0*/  IMAD.MOV.U32 R3, RZ, RZ, c[0x0][0x4e8] ;  /* 0x00013a00ff037624 */ /* 0x000fca00078e00ff */
[----:B------:R-:W-:Y:S01]  /*1b9b0*/  ISETP.NE.AND P3, PT, R3, 0x1, PT ;  /* 0x000000010300780c */ /* 0x000fe20003f65270 */
[----:B---3--:R-:W-:Y:S01]  /*1b9c0*/  IMAD.IADD R3, R23, 0x1, R19 ;  /* 0x0000000117037824 */ /* 0x008fe200078e0213 */
[----:B----4-:R-:W-:Y:S02]  /*1b9d0*/  SEL R8, R13, RZ, P2 ;  /* 0x000000ff0d087207 */ /* 0x010fe40001000000 */
[----:B------:R-:W-:Y:S01]  /*1b9e0*/  IADD3.X R13, R5, R10, R6, P1, P0 ;  /* 0x0000000a050d7210 */ /* 0x000fe20000fe0406 */
[----:B------:R-:W-:-:S08]  /*1b9f0*/  IMAD.MOV.U32 R5, RZ, RZ, R3 ;  /* 0x000000ffff057224 */ /* 0x000fd000078e0003 */
[----:B------:R-:W-:-:S05]  /*1ba00*/  @P3 IMAD.HI.U32 R10, R3, c[0x0][0x4ec], RZ ;  /* 0x00013b00030a3a27 */ /* 0x000fca00078e00ff */
[----:B------:R-:W-:Y:S01]  /*1ba10*/  @P3 SHF.R.U32.HI R5, RZ, c[0x0][0x4f0], R10 ;  /* 0x00013c00ff053a19 */ /* 0x000fe2000001160a */
[-C--:B--2---:R-:W-:Y:S02]  /*1ba20*/  IMAD R11, R15, R8.reuse, RZ ;  /* 0x000000080f0b7224 */ /* 0x084fe400078e02ff */
[----:B------:R-:W-:-:S04]  /*1ba30*/  IMAD.WIDE.U32 R8, R14, R8, RZ ;  /* 0x000000080e087225 */ /* 0x000fc800078e00ff */
[----:B------:R-:W-:Y:S01]  /*1ba40*/  IMAD.IADD R11, R9, 0x1, R11 ;  /* 0x00000001090b7824 */ /* 0x000fe200078e020b */
[----:B------:R-:W-:Y:S02]  /*1ba50*/  IADD3 R8, P1, P0, R5, R16, R8 ;  /* 0x0000001005087210 */ /* 0x000fe4000783e008 */
[----:B------:R-:W-:-:S04]  /*1ba60*/  SHF.R.S32.HI R9, RZ, 0x1f, R5 ;  /* 0x0000001fff097819 */ /* 0x000fc80000011405 */
[----:B------:R-:W-:Y:S02]  /*1ba70*/  IADD3.X R9, R9, R13, R11, P1, P0 ;  /* 0x0000000d09097210 */ /* 0x000fe40000fe040b */
[----:B------:R-:W2:Y:S01]  /*1ba80*/  LDC.64 R10, c[0x0][R18+0x160] ;  /* 0x00005800120a7b82 */ /* 0x000ea20000000a00 */
[----:B------:R-:W-:-:S04]  /*1ba90*/  IMAD.MOV R5, RZ, RZ, -R5 ;  /* 0x000000ffff057224 */ /* 0x000fc800078e0a05 */
[----:B------:R-:W-:-:S05]  /*1baa0*/  IMAD R5, R5, c[0x0][0x4e8], R3 ;  /* 0x00013a0005057a24 */ /* 0x000fca00078e0203 */
[----:B------:R-:W-:Y:S02]  /*1bab0*/  SHF.R.S32.HI R13, RZ, 0x1f, R5 ;  /* 0x0000001fff0d7819 */ /* 0x000fe40000011405 */
[----:B-1----:R-:W-:-:S04]  /*1bac0*/  SHF.R.S32.HI R23, RZ, 0x1f, R24 ;  /* 0x0000001fff177819 */ /* 0x002fc80000011418 */
[----:B------:R-:W-:-:S04]  /*1bad0*/  LEA.HI R23, R23, R24, RZ, 0x5 ;  /* 0x0000001817177211 */ /* 0x000fc800078f28ff */
[----:B------:R-:W-:-:S05]  /*1bae0*/  LOP3.LUT R23, R23, 0xffffffe0, RZ, 0xc0, !PT ;  /* 0xffffffe017177812 */ /* 0x000fca00078ec0ff */
[----:B------:R-:W-:Y:S02]  /*1baf0*/  IMAD.IADD R23, R24, 0x1, -R23 ;  /* 0x0000000118177824 */ /* 0x000fe400078e0a17 */
[----:B--2---:R-:W-:-:S04]  /*1bb00*/  IMAD.WIDE.U32 R8, R10, R5, R8 ;  /* 0x000000050a087225 */ /* 0x004fc800078e0008 */
[----:B------:R-:W-:Y:S02]  /*1bb10*/  IMAD R5, R11, R5, RZ ;  /* 0x000000050b057224 */ /* 0x000fe400078e02ff */
[----:B------:R-:W-:Y:S02]  /*1bb20*/  IMAD.MOV.U32 R11, RZ, RZ, c[0x0][0x4a8] ;  /* 0x00012a00ff0b7624 */ /* 0x000fe400078e00ff */
[----:B------:R-:W-:Y:S02]  /*1bb30*/  IMAD R5, R10, R13, R5 ;  /* 0x0000000d0a057224 */ /* 0x000fe400078e0205 */
[----:B------:R-:W-:Y:S01]  /*1bb40*/  IMAD.MOV.U32 R10, RZ, RZ, c[0x0][0x4ac] ;  /* 0x00012b00ff0a7624 */ /* 0x000fe200078e00ff */
[----:B------:R-:W-:Y:S01]  /*1bb50*/  SEL R11, R11, c[0x0][0x450], P2 ;  /* 0x000114000b0b7a07 */ /* 0x000fe20001000000 */
[----:B------:R-:W-:-:S03]  /*1bb60*/  IMAD.IADD R5, R9, 0x1, R5 ;  /* 0x0000000109057824 */ /* 0x000fc600078e0205 */
[----:B------:R-:W-:Y:S02]  /*1bb70*/  SEL R10, R10, c[0x0][0x454], P2 ;  /* 0x000115000a0a7a07 */ /* 0x000fe40001000000 */
[----:B------:R-:W-:-:S04]  /*1bb80*/  LEA R11, P0, R8, R11, 0x2 ;  /* 0x0000000b080b7211 */ /* 0x000fc800078010ff */
[----:B------:R-:W-:Y:S02]  /*1bb90*/  LEA.HI.X R9, R8, R10, R5, 0x2, P0 ;  /* 0x0000000a08097211 */ /* 0x000fe400000f1405 */
[----:B------:R-:W-:Y:S04]  /*1bba0*/  SHFL.IDX PT, R10, R11, RZ, 0x1c1f ;  /* 0x001c1fff0b0a7589 */ /* 0x000fe800000e0000 */
[----:B------:R-:W-:Y:S01]  /*1bbb0*/  SHFL.IDX PT, R8, R11, 0x1, 0x1c1f ;  /* 0x003c1f000b087f89 */ /* 0x000fe200000e0000 */
[----:B------:R-:W-:-:S03]  /*1bbc0*/  IMAD.IADD R13, R22, 0x1, R19 ;  /* 0x00000001160d7824 */ /* 0x000fc600078e0213 */
[----:B------:R-:W1:Y:S04]  /*1bbd0*/  SHFL.IDX PT, R11, R9, RZ, 0x1c1f ;  /* 0x001c1fff090b7589 */ /* 0x000e6800000e0000 */
[----:B------:R-:W2:Y:S01]  /*1bbe0*/  SHFL.IDX PT, R9, R9, 0x1, 0x1c1f ;  /* 0x003c1f0009097f89 */ /* 0x000ea200000e0000 */
[----:B------:R-:W-:Y:S01]  /*1bbf0*/  IMAD R5, R17, c[0x0][0x4e8], RZ ;  /* 0x00013a0011057a24 */ /* 0x000fe200078e02ff */
[----:B------:R-:W-:Y:S02]  /*1bc00*/  LOP3.LUT P0, RZ, R23, 0x3, RZ, 0xc0, !PT ;  /* 0x0000000317ff7812 */ /* 0x000fe4000780c0ff */
[C---:B------:R-:W-:Y:S02]  /*1bc10*/  IADD3 R16, R13.reuse, 0x8, RZ ;  /* 0x000000080d107810 */ /* 0x040fe40007ffe0ff */
[----:B------:R-:W-:-:S02]  /*1bc20*/  ISETP.GE.OR P1, PT, R13, R5, P0 ;  /* 0x000000050d00720c */ /* 0x000fc40000726670 */
[----:B------:R-:W-:-:S11]  /*1bc30*/  ISETP.GE.OR P0, PT, R16, R5, P0 ;  /* 0x000000051000720c */ /* 0x000fd60000706670 */
[----:B-1----:R1:W-:Y:S04]  /*1bc40*/  @!P1 ST.E [R10.64], R20 ;  /* 0x000000140a009985 */ /* 0x0023e8000c10190a */
[----:B--2---:R1:W-:Y:S01]  /*1bc50*/  @!P0 ST.E [R8.64], R21 ;  /* 0x0000001508008985 */ /* 0x0043e2000c10190a */
[----:B------:R-:W-:Y:S05]  /*1bc60*/  @P2 BRA `(.L_x_2456) ;  /* 0x0000093000002947 */ /* 0x000fea0003800000 */
[----:B------:R-:W-:Y:S01]  /*1bc70*/  IMAD R6, R6, c[0x0][0x3a0], RZ ;  /* 0x0000e80006067a24 */ /* 0x000fe200078e02ff */
[----:B------:R-:W-:Y:S01]  /*1bc80*/  SHF.R.S32.HI R5, RZ, 0x1f, R0 ;  /* 0x0000001fff057819 */ /* 0x000fe20000011400 */
[C---:B-1----:R-:W-:Y:S01]  /*1bc90*/  IMAD.WIDE.U32 R8, R2.reuse, c[0x0][0x3a0], RZ ;  /* 0x0000e80002087a25 */ /* 0x042fe200078e00ff */
[----:B------:R1:W2:Y:S03]  /*1bca0*/  LDS.128 R32, [R223+0x80] ;  /* 0x00008000df207984 */ /* 0x0002a60000000c00 */
[----:B------:R-:W-:Y:S01]  /*1bcb0*/  IMAD R2, R2, c[0x0][0x3a4], R6 ;  /* 0x0000e90002027a24 */ /* 0x000fe200078e0206 */
[----:B------:R-:W-:Y:S01]  /*1bcc0*/  LEA R6, R146, R145, 0x5 ;  /* 0x0000009192067211 */ /* 0x000fe200078e28ff */
[----:B------:R1:W3:Y:S03]  /*1bcd0*/  LDS.128 R48, [R223+0x1080] ;  /* 0x00108000df307984 */ /* 0x0002e60000000c00 */
[----:B------:R-:W-:Y:S01]  /*1bce0*/  IADD3 R3, R9, R2, RZ ;  /* 0x0000000209037210 */ /* 0x000fe20007ffe0ff */
[----:B------:R1:W4:Y:S01]  /*1bcf0*/  LDS.128 R64, [R223+0x2080] ;  /* 0x00208000df407984 */ /* 0x0003220000000c00 */
[----:B------:R-:W-:-:S02]  /*1bd00*/  MOV R2, R8 ;  /* 0x0000000800027202 */ /* 0x000fc40000000f00 */
[----:B------:R-:W-:Y:S01]  /*1bd10*/  IADD3 R6, R19, R6, RZ ;  /* 0x0000000613067210 */ /* 0x000fe20007ffe0ff */
[----:B------:R1:W1:Y:S02]  /*1bd20*/  LDS.128 R80, [R223+0x3080] ;  /* 0x00308000df507984 */ /* 0x0002640000000c00 */
[----:B------:R-:W-:Y:S01]  /*1bd30*/  IMAD.WIDE.U32 R8, R4, c[0x0][0x3e8], R2 ;  /* 0x0000fa0004087a25 */ /* 0x000fe200078e0002 */
[----:B------:R-:W-:Y:S01]  /*1bd40*/  MOV R2, R6 ;  /* 0x0000000600027202 */ /* 0x000fe20000000f00 */
[----:B------:R1:W1:Y:S02]  /*1bd50*/  LDS.128 R28, [R223+0x4080] ;  /* 0x00408000df1c7984 */ /* 0x0002640000000c00 */
[----:B------:R-:W-:Y:S02]  /*1bd60*/  @P3 IMAD.HI.U32 R10, R6, c[0x0][0x4ec], RZ ;  /* 0x00013b00060a3a27 */ /* 0x000fe400078e00ff */
[----:B------:R1:W1:Y:S02]  /*1bd70*/  LDS.128 R44, [R223+0x5080] ;  /* 0x00508000df2c7984 */ /* 0x0002640000000c00 */
[----:B------:R-:W-:Y:S01]  /*1bd80*/  IMAD R3, R5, c[0x0][0x3f0], RZ ;  /* 0x0000fc0005037a24 */ /* 0x000fe200078e02ff */
[----:B------:R-:W-:Y:S01]  /*1bd90*/  @P3 SHF.R.U32.HI R2, RZ, c[0x0][0x4f0], R10 ;  /* 0x00013c00ff023a19 */ /* 0x000fe2000001160a */
[----:B------:R-:W-:Y:S01]  /*1bda0*/  IMAD R5, R4, c[0x0][0x3ec], R9 ;  /* 0x0000fb0004057a24 */ /* 0x000fe200078e0209 */
[----:B------:R1:W1:Y:S01]  /*1bdb0*/  LDS.128 R60, [R223+0x6080] ;  /* 0x00608000df3c7984 */ /* 0x0002620000000c00 */
[----:B------:R-:W-:Y:S01]  /*1bdc0*/  MOV R4, R8 ;  /* 0x0000000800047202 */ /* 0x000fe20000000f00 */
[C---:B------:R-:W-:Y:S01]  /*1bdd0*/  IMAD R9, R0.reuse, c[0x0][0x3f4], R3 ;  /* 0x0000fd0000097a24 */ /* 0x040fe200078e0203 */
[----:B------:R-:W-:Y:S01]  /*1bde0*/  SHF.R.S32.HI R3, RZ, 0x1f, R2 ;  /* 0x0000001fff037819 */ /* 0x000fe20000011402 */
[----:B------:R1:W1:Y:S02]  /*1bdf0*/  LDS.128 R76, [R223+0x7080] ;  /* 0x00708000df4c7984 */ /* 0x0002640000000c00 */
[----:B------:R-:W-:Y:S01]  /*1be00*/  IMAD.WIDE.U32 R4, R0, c[0x0][0x3f0], R4 ;  /* 0x0000fc0000047a25 */ /* 0x000fe200078e0004 */
[----:B------:R-:W-:Y:S01]  /*1be10*/  IADD3 R0, -R2, RZ, RZ ;  /* 0x000000ff02007210 */ /* 0x000fe20007ffe1ff */
[----:B------:R1:W1:Y:S02]  /*1be20*/  LDS.128 R24, [R223+0x8080] ;  /* 0x00808000df187984 */ /* 0x0002640000000c00 */
[----:B------:R-:W-:Y:S01]  /*1be30*/  IMAD R3, R3, c[0x0][0x3e0], RZ ;  /* 0x0000f80003037a24 */ /* 0x000fe200078e02ff */
[----:B------:R-:W-:Y:S01]  /*1be40*/  IADD3 R5, R5, R9, RZ ;  /* 0x0000000905057210 */ /* 0x000fe20007ffe0ff */
[----:B------:R1:W1:Y:S01]  /*1be50*/  LDS.128 R40, [R223+0x9080] ;  /* 0x00908000df287984 */ /* 0x0002620000000c00 */
[----:B------:R-:W-:-:S02]  /*1be60*/  IMAD R0, R0, c[0x0][0x4e8], R6 ;  /* 0x00013a0000007a24 */ /* 0x000fc400078e0206 */
[C---:B------:R-:W-:Y:S01]  /*1be70*/  IMAD R6, R2.reuse, c[0x0][0x3e4], R3 ;  /* 0x0000f90002067a24 */ /* 0x040fe200078e0203 */
[----:B------:R1:W1:Y:S01]  /*1be80*/  LDS.128 R56, [R223+0xa080] ;  /* 0x00a08000df387984 */ /* 0x0002620000000c00 */
[----:B------:R-:W-:Y:S01]  /*1be90*/  IMAD.WIDE.U32 R2, R2, c[0x0][0x3e0], R4 ;  /* 0x0000f80002027a25 */ /* 0x000fe200078e0004 */
[----:B------:R-:W-:Y:S02]  /*1bea0*/  SHF.R.S32.HI R4, RZ, 0x1f, R0 ;  /* 0x0000001fff047819 */ /* 0x000fe40000011400 */
        /* <DEDUP_REMOVED lines=9> */
[----:B------:R-:W-:Y:S02]  /*1bf40*/  LEA R16, P0, R2, c[0x0][0x380], 0x1 ;  /* 0x0000e00002107a11 */ /* 0x000fe400078008ff */
[----:B------:R1:W1:Y:S02]  /*1bf50*/  LDS.128 R68, [R223+0xf080] ;  /* 0x00f08000df447984 */ /* 0x0002640000000c00 */
[----:B------:R-:W-:-:S04]  /*1bf60*/  IADD3 R0, R3, R0, RZ ;  /* 0x0000000003007210 */ /* 0x000fc80007ffe0ff */
[----:B------:R-:W-:Y:S01]  /*1bf70*/  LEA.HI.X R6, R2, c[0x0][0x384], R0, 0x1, P0 ;  /* 0x0000e10002067a11 */ /* 0x000fe200000f0c00 */
[----:B------:R-:W-:Y:S05]  /*1bf80*/  BRA.DIV ~URZ, `(.L_x_2457) ;  /* 0x00005de27f007947 */ /* 0x000fea000b800000 */
[----:B--234-:R2:W3:Y:S02]  /*1bf90*/  SHFL.IDX PT, R4, R6, RZ, 0x181f ;  /* 0x00181fff06047589 */ /* 0x01c4e400000e0000 */
.L_x_2560:
[----:B------:R-:W-:Y:S05]  /*1bfa0*/  BRA.DIV ~URZ, `(.L_x_2458) ;  /* 0x00005e327f007947 */ /* 0x000fea000b800000 */
[----:B------:R4:W2:Y:S02]  /*1bfb0*/  SHFL.IDX PT, R0, R16, RZ, 0x181f ;  /* 0x00181fff10007589 */ /* 0x0008a400000e0000 */
.L_x_2561:
        /* <DEDUP_REMOVED lines=20> */
.L_x_2460:
[----:B------:R-:W-:Y:S05]  /*1c100*/  BSYNC B0 ;  /* 0x0000000000007941 */ /* 0x000fea0003800000 */
.L_x_2459:
[----:B------:R-:W-:Y:S05]  /*1c110*/  BRA.DIV ~URZ, `(.L_x_2461) ;  /* 0x00005d327f007947 */ /* 0x000fea000b800000 */
[----:B---3--:R3:W4:Y:S04]  /*1c120*/  SHFL.IDX PT, R4, R6, 0x1, 0x181f ;  /* 0x00381f0006047f89 */ /* 0x00872800000e0000 */
[----:B--2---:R3:W2:Y:S02]  /*1c130*/  SHFL.IDX PT, R0, R16, 0x1, 0x181f ;  /* 0x00381f0010007f89 */ /* 0x0046a400000e0000 */
.L_x_2562:
        /* <DEDUP_REMOVED lines=20> */
.L_x_2463:
[----:B------:R-:W-:Y:S05]  /*1c280*/  BSYNC B0 ;  /* 0x0000000000007941 */ /* 0x000fea0003800000 */
.L_x_2462:
[----:B------:R-:W-:Y:S05]  /*1c290*/  BRA.DIV ~URZ, `(.L_x_2464) ;  /* 0x00005c827f007947 */ /* 0x000fea000b800000 */
[----:B----4-:R4:W3:Y:S02]  /*1c2a0*/  SHFL.IDX PT, R4, R6, 0x2, 0x181f ;  /* 0x00581f0006047f89 */ /* 0x0108e400000e0000 */
.L_x_2563:
[----:B------:R-:W-:Y:S05]  /*1c2b0*/  BRA.DIV ~URZ, `(.L_x_2465) ;  /* 0x00005cd27f007947 */ /* 0x000fea000b800000 */
[----:B--2---:R2:W4:Y:S02]  /*1c2c0*/  SHFL.IDX PT, R0, R16, 0x2, 0x181f ;  /* 0x00581f0010007f89 */ /* 0x00452400000e0000 */
.L_x_2564:
        /* <DEDUP_REMOVED lines=20> */
.L_x_2467:
[----:B------:R-:W-:Y:S05]  /*1c410*/  BSYNC B0 ;  /* 0x0000000000007941 */ /* 0x000fea0003800000 */
.L_x_2466:
[----:B------:R-:W-:Y:S05]  /*1c420*/  BRA.DIV ~URZ, `(.L_x_2468) ;  /* 0x00005bd27f007947 */ /* 0x000fea000b800000 */
[----:B---3--:R3:W2:Y:S04]  /*1c430*/  SHFL.IDX PT, R4, R6, 0x3, 0x181f ;  /* 0x00781f0006047f89 */ /* 0x0086a800000e0000 */
[----:B----4-:R3:W4:Y:S02]  /*1c440*/  SHFL.IDX PT, R0, R16, 0x3, 0x181f ;  /* 0x00781f0010007f89 */ /* 0x01072400000e0000 */
.L_x_2565:
        /* <DEDUP_REMOVED lines=21> */
.L_x_2456:
        /* <DEDUP_REMOVED lines=9> */
[----:B------:R-:W-:Y:S01]  /*1c630*/  MOV R4, R8 ;  /* 0x0000000800047202 */ /* 0x000fe20000000f00 */
        /* <DEDUP_REMOVED lines=12> */
[----:B------:R-:W-:-:S05]  /*1c700*/  IADD3 R0, -R0, RZ, RZ ;  /* 0x000000ff00007210 */ /* 0x000fca0007ffe1ff */
[----:B------:R-:W-:Y:S01]  /*1c710*/  IMAD R0, R0, c[0x0][0x4e8], R3 ;  /* 0x00013a0000007a24 */ /* 0x000fe200078e0203 */
        /* <DEDUP_REMOVED lines=11> */
.L_x_2566:
[----:B------:R-:W-:Y:S05]  /*1c7d0*/  BRA.DIV ~URZ, `(.L_x_2471) ;  /* 0x000059627f007947 */ /* 0x000fea000b800000 */
[----:B------:R3:W4:Y:S02]  /*1c7e0*/  SHFL.IDX PT, R0, R6, RZ, 0x1c1f ;  /* 0x001c1fff06007589 */ /* 0x00072400000e0000 */
.L_x_2567:
[----:B------:R-:W-:Y:S01]  /*1c7f0*/  IMAD R17, R17, c[0x0][0x4e8], RZ ;  /* 0x00013a0011117a24 */ /* 0x000fe200078e02ff */
[----:B------:R-:W-:Y:S04]  /*1c800*/  BSSY B0, `(.L_x_2472) ;  /* 0x00000cb000007945 */ /* 0x000fe80003800000 */
        /* <DEDUP_REMOVED lines=27> */
[----:B------:R-:W-:Y:S01]  /*1c9c0*/  @!P0 IMAD.MOV.U32 R3, RZ, RZ, R4 ;  /* 0x000000ffff038224 */ /* 0x000fe200078e0004 */
[----:B----4-:R-:W-:-:S03]  /*1c9d0*/  ISETP.GE.AND P2, PT, R11, c[0x0][0x3c8], PT ;  /* 0x0000f2000b007a0c */ /* 0x010fc60003f46270 */
[----:B------:R-:W-:Y:S02]  /*1c9e0*/  @!P0 IMAD.WIDE R2, R9, 0x4, R2 ;  /* 0x0000000409028825 */ /* 0x000fe400078e0202 */
[----:B------:R-:W3:Y:S04]  /*1c9f0*/  LDL R9, [R1+0x1c8] ;  /* 0x0001c80001097983 */ /* 0x000ee80000100800 */
[----:B------:R4:W-:Y:S02]  /*1ca00*/  @!P0 ST.E.64 [R2.64], R168 ;  /* 0x000000a802008985 */ /* 0x0009e4000c101b0a */
[----:B----4-:R-:W-:-:S04]  /*1ca10*/  @!P1 LEA R2, P0, R19, R0, 0x2 ;  /* 0x0000000013029211 */ /* 0x010fc800078010ff */
[----:B--2---:R-:W-:Y:S02]  /*1ca20*/  @!P1 LEA.HI.X R3, R19, R4, R21, 0x2, P0 ;  /* 0x0000000413039211 */ /* 0x004fe400000f1415 */
[----:B------:R-:W2:Y:S04]  /*1ca30*/  LDL R21, [R1+0x1c4] ;  /* 0x0001c40001157983 */ /* 0x000ea80000100800 */
[----:B------:R4:W-:Y:S04]  /*1ca40*/  @!P1 ST.E.64 [R2.64], R164 ;  /* 0x000000a402009985 */ /* 0x0009e8000c101b0a */
[----:B------:R-:W5:Y:S01]  /*1ca50*/  LDL R19, [R1+0x13c] ;  /* 0x00013c0001137983 */ /* 0x000f620000100800 */
[----:B----4-:R-:W-:-:S04]  /*1ca60*/  @!P2 LEA R2, P0, R11, R0, 0x2 ;  /* 0x000000000b02a211 */ /* 0x010fc800078010ff */
[----:B------:R-:W-:Y:S02]  /*1ca70*/  @!P2 LEA.HI.X R3, R11, R4, R23, 0x2, P0 ;  /* 0x000000040b03a211 */ /* 0x000fe400000f1417 */
[----:B------:R-:W4:Y:S01]  /*1ca80*/  LDL R11, [R1+0x1c0] ;  /* 0x0001c000010b7983 */ /* 0x000f220000100800 */
[----:B------:R-:W-:-:S03]  /*1ca90*/  ISETP.GE.AND P1, PT, R14, c[0x0][0x3c8], PT ;  /* 0x0000f2000e007a0c */ /* 0x000fc60003f26270 */
[----:B------:R1:W-:Y:S01]  /*1caa0*/  @!P2 ST.E.64 [R2.64], R160 ;  /* 0x000000a00200a985 */ /* 0x0003e2000c101b0a */
[----:B------:R-:W-:Y:S02]  /*1cab0*/  ISETP.GE.AND P2, PT, R15, c[0x0][0x3c8], PT ;  /* 0x0000f2000f007a0c */ /* 0x000fe40003f46270 */
[----:B------:R-:W-:Y:S01]  /*1cac0*/  ISETP.GE.AND P4, PT, R20, c[0x0][0x3c8], PT ;  /* 0x0000f20014007a0c */ /* 0x000fe20003f86270 */
[----:B------:R-:W4:Y:S01]  /*1cad0*/  LDL R23, [R1+0x120] ;  /* 0x0001200001177983 */ /* 0x000f220000100800 */
[----:B------:R-:W-:-:S05]  /*1cae0*/  ISETP.GE.AND P3, PT, R10, c[0x0][0x3c8], PT ;  /* 0x0000f2000a007a0c */ /* 0x000fca0003f66270 */
[----:B-1----:R-:W-:-:S04]  /*1caf0*/  @!P1 LEA R2, P0, R14, R0, 0x2 ;  /* 0x000000000e029211 */ /* 0x002fc800078010ff */
[----:B------:R-:W-:Y:S02]  /*1cb00*/  @!P1 LEA.HI.X R3, R14, R4, R22, 0x2, P0 ;  /* 0x000000040e039211 */ /* 0x000fe400000f1416 */
[----:B------:R-:W4:Y:S04]  /*1cb10*/  LDL R14, [R1+0x130] ;  /* 0x00013000010e7983 */ /* 0x000f280000100800 */
[----:B------:R1:W-:Y:S01]  /*1cb20*/  @!P1 ST.E.64 [R2.64], R156 ;  /* 0x0000009c02009985 */ /* 0x0003e2000c101b0a */
[----:B------:R-:W-:-:S03]  /*1cb30*/  ISETP.GE.AND P1, PT, R8, c[0x0][0x3c8], PT ;  /* 0x0000f20008007a0c */ /* 0x000fc60003f26270 */
[----:B------:R-:W4:Y:S01]  /*1cb40*/  LDL R22, [R1+0x12c] ;  /* 0x00012c0001167983 */ /* 0x000f220000100800 */
[----:B-1----:R-:W-:-:S04]  /*1cb50*/  @!P2 LEA R2, P0, R15, R0, 0x2 ;  /* 0x000000000f02a211 */ /* 0x002fc800078010ff */
[----:B------:R-:W-:Y:S02]  /*1cb60*/  @!P2 LEA.HI.X R3, R15, R4, R18, 0x2, P0 ;  /* 0x000000040f03a211 */ /* 0x000fe400000f1412 */
[----:B------:R-:W4:Y:S04]  /*1cb70*/  LDL R18, [R1+0xe0] ;  /* 0x0000e00001127983 */ /* 0x000f280000100800 */
[----:B------:R1:W-:Y:S01]  /*1cb80*/  @!P2 ST.E.64 [R2.64], R152 ;  /* 0x000000980200a985 */ /* 0x0003e2000c101b0a */
[----:B------:R-:W-:-:S03]  /*1cb90*/  ISETP.GE.AND P2, PT, R28, c[0x0][0x3c8], PT ;  /* 0x0000f2001c007a0c */ /* 0x000fc60003f46270 */
[----:B------:R-:W4:Y:S01]  /*1cba0*/  LDL R15, [R1+0x1b0] ;  /* 0x0001b000010f7983 */ /* 0x000f220000100800 */
[----:B-1----:R-:W-:-:S04]  /*1cbb0*/  @!P1 LEA R2, P0, R8, R0, 0x2 ;  /* 0x0000000008029211 */ /* 0x002fc800078010ff */
[----:B---3--:R-:W-:Y:S02]  /*1cbc0*/  @!P1 LEA.HI.X R3, R8, R4, R9, 0x2, P0 ;  /* 0x0000000408039211 */ /* 0x008fe400000f1409 */
[----:B------:R-:W-:-:S03]  /*1cbd0*/  @!P4 LEA R8, P0, R20, R0, 0x2 ;  /* 0x000000001408c211 */ /* 0x000fc600078010ff */
[----:B------:R1:W-:Y:S02]  /*1cbe0*/  @!P1 ST.E.64 [R2.64], R148 ;  /* 0x0000009402009985 */ /* 0x0003e4000c101b0a */
[----:B-1----:R-:W-:Y:S02]  /*1cbf0*/  @!P3 LEA R2, P5, R10, R0, 0x2 ;  /* 0x000000000a02b211 */ /* 0x002fe400078a10ff */
[----:B--2---:R-:W-:Y:S02]  /*1cc00*/  @!P4 LEA.HI.X R9, R20, R4, R21, 0x2, P0 ;  /* 0x000000041409c211 */ /* 0x004fe400000f1415 */
[----:B------:R-:W2:Y:S04]  /*1cc10*/  LDL R20, [R1+0x124] ;  /* 0x0001240001147983 */ /* 0x000ea80000100800 */
[----:B------:R1:W-:Y:S04]  /*1cc20*/  @!P4 ST.E.64 [R8.64], R36 ;  /* 0x000000240800c985 */ /* 0x0003e8000c101b0a */
[----:B------:R-:W3:Y:S01]  /*1cc30*/  LDL R21, [R1+0x1a8] ;  /* 0x0001a80001157983 */ /* 0x000ee20000100800 */
[----:B-----5:R-:W-:-:S02]  /*1cc40*/  ISETP.GE.AND P1, PT, R19, c[0x0][0x3c8], PT ;  /* 0x0000f20013007a0c */ /* 0x020fc40003f26270 */
[----:B------:R-:W-:Y:S02]  /*1cc50*/  ISETP.GE.AND P0, PT, R13, c[0x0][0x3c8], PT ;  /* 0x0000f2000d007a0c */ /* 0x000fe40003f06270 */
[----:B----4-:R-:W-:-:S05]  /*1cc60*/  @!P3 LEA.HI.X R3, R10, R4, R11, 0x2, P5 ;  /* 0x000000040a03b211 */ /* 0x010fca00028f140b */
[----:B------:R4:W-:Y:S01]  /*1cc70*/  @!P3 ST.E.64 [R2.64], R40 ;  /* 0x000000280200b985 */ /* 0x0009e2000c101b0a */
[----:B------:R-:W-:-:S04]  /*1cc80*/  @!P2 LEA R10, P3, R28, R0, 0x2 ;  /* 0x000000001c0aa211 */ /* 0x000fc800078610ff */
[----:B------:R-:W-:Y:S02]  /*1cc90*/  @!P2 LEA.HI.X R11, R28, R4, R30, 0x2, P3 ;  /* 0x000000041c0ba211 */ /* 0x000fe400018f141e */
[----:B------:R-:W5:Y:S01]  /*1cca0*/  LDL R28, [R1+0x1a4] ;  /* 0x0001a400011c7983 */ /* 0x000f620000100800 */
[----:B-1----:R-:W-:Y:S02]  /*1ccb0*/  @!P1 LEA R8, P4, R19, R0, 0x2 ;  /* 0x0000000013089211 */ /* 0x002fe400078810ff */
[----:B------:R-:W-:Y:S01]  /*1ccc0*/  ISETP.GE.AND P6, PT, R25, c[0x0][0x3c8], PT ;  /* 0x0000f20019007a0c */ /* 0x000fe20003fc6270 */
[----:B------:R-:W5:Y:S01]  /*1ccd0*/  LDL R30, [R1+0x17c] ;  /* 0x00017c00011e7983 */ /* 0x000f620000100800 */
[----:B------:R-:W-:-:S03]  /*1cce0*/  @!P1 LEA.HI.X R9, R19, R4, R27, 0x2, P4 ;  /* 0x0000000413099211 */ /* 0x000fc600020f141b */
[----:B------:R-:W5:Y:S01]  /*1ccf0*/  LDL R27, [R1+0x1a0] ;  /* 0x0001a000011b7983 */ /* 0x000f620000100800 */
[----:B----4-:R-:W-:-:S03]  /*1cd00*/  @!P0 LEA R2, P3, R13, R0, 0x2 ;  /* 0x000000000d028211 */ /* 0x010fc600078610ff */
[----:B------:R-:W-:Y:S01]  /*1cd10*/  @!P2 ST.E.64 [R10.64], R44 ;  /* 0x0000002c0a00a985 */ /* 0x000fe2000c101b0a */
[----:B------:R-:W-:-:S03]  /*1cd20*/  @!P0 LEA.HI.X R3, R13, R4, R24, 0x2, P3 ;  /* 0x000000040d038211 */ /* 0x000fc600018f1418 */
[----:B------:R-:W4:Y:S04]  /*1cd30*/  LDL R19, [R1+0x11c] ;  /* 0x00011c0001137983 */ /* 0x000f280000100800 */
[----:B------:R-:W4:Y:S01]  /*1cd40*/  LDL R24, [R1+0x19c] ;  /* 0x00019c0001187983 */ /* 0x000f220000100800 */
[----:B------:R-:W-:-:S03]  /*1cd50*/  ISETP.GE.AND P5, PT, R14, c[0x0][0x3c8], PT ;  /* 0x0000f2000e007a0c */ /* 0x000fc60003fa6270 */
[----:B------:R1:W-:Y:S01]  /*1cd60*/  @!P1 ST.E.64 [R8.64], R48 ;  /* 0x0000003008009985 */ /* 0x0003e2000c101b0a */
[----:B------:R-:W-:-:S03]  /*1cd70*/  ISETP.GE.AND P4, PT, R22, c[0x0][0x3c8], PT ;  /* 0x0000f20016007a0c */ /* 0x000fc60003f86270 */
[----:B------:R1:W-:Y:S04]  /*1cd80*/  @!P0 ST.E.64 [R2.64], R52 ;  /* 0x0000003402008985 */ /* 0x0003e8000c101b0a */
[----:B------:R-:W4:Y:S01]  /*1cd90*/  LDL R13, [R1+0x118] ;  /* 0x00011800010d7983 */ /* 0x000f220000100800 */
[----:B------:R-:W-:Y:S02]  /*1cda0*/  ISETP.GE.AND P2, PT, R18, c[0x0][0x3c8], PT ;  /* 0x0000f20012007a0c */ /* 0x000fe40003f46270 */
[----:B-1----:R-:W-:-:S04]  /*1cdb0*/  @!P6 LEA R8, P1, R25, R0, 0x2 ;  /* 0x000000001908e211 */ /* 0x002fc800078210ff */
[----:B------:R-:W-:Y:S02]  /*1cdc0*/  @!P6 LEA.HI.X R9, R25, R4, R29, 0x2, P1 ;  /* 0x000000041909e211 */ /* 0x000fe400008f141d */
[C---:B------:R-:W-:Y:S01]  /*1cdd0*/  ISETP.GE.AND P1, PT, R18.reuse, c[0x0][0x3c8], PT ;  /* 0x0000f20012007a0c */ /* 0x040fe20003f26270 */
[----:B------:R-:W4:Y:S04]  /*1cde0*/  LDL R25, [R1+0x198] ;  /* 0x0001980001197983 */ /* 0x000f280000100800 */
[C---:B------:R-:W-:Y:S01]  /*1cdf0*/  @!P2 LEA R10, P0, R18.reuse, R0, 0x2 ;  /* 0x00000000120aa211 */ /* 0x040fe200078010ff */
[----:B------:R-:W4:Y:S03]  /*1ce00*/  LDL R29, [R1+0x108] ;  /* 0x00010800011d7983 */ /* 0x000f260000100800 */
[----:B------:R-:W-:-:S02]  /*1ce10*/  @!P2 LEA.HI.X R11, R18, R4, R15, 0x2, P0 ;  /* 0x00000004120ba211 */ /* 0x000fc400000f140f */
[----:B------:R-:W-:Y:S01]  /*1ce20*/  @!P5 LEA R2, P0, R14, R0, 0x2 ;  /* 0x000000000e02d211 */ /* 0x000fe200078010ff */
[----:B------:R-:W4:Y:S04]  /*1ce30*/  LDL R15, [R1+0x114] ;  /* 0x00011400010f7983 */ /* 0x000f280000100800 */
[----:B------:R-:W-:Y:S01]  /*1ce40*/  @!P1 ST.E.64 [R10.64], R56 ;  /* 0x000000380a009985 */ /* 0x000fe2000c101b0a */
[----:B------:R-:W-:-:S03]  /*1ce50*/  ISETP.GE.AND P3, PT, R26, c[0x0][0x3c8], PT ;  /* 0x0000f2001a007a0c */ /* 0x000fc60003f66270 */
[----:B------:R1:W-:Y:S04]  /*1ce60*/  @!P6 ST.E.64 [R8.64], R60 ;  /* 0x0000003c0800e985 */ /* 0x0003e8000c101b0a */
[----:B------:R-:W4:Y:S06]  /*1ce70*/  LDL R18, [R1+0x110] ;  /* 0x0001100001127983 */ /* 0x000f2c0000100800 */
[----:B-1----:R-:W-:-:S02]  /*1ce80*/  @!P3 LEA R8, P6, R26, R0, 0x2 ;  /* 0x000000001a08b211 */ /* 0x002fc400078c10ff */
[----:B--2---:R-:W-:Y:S02]  /*1ce90*/  ISETP.GE.AND P2, PT, R20, c[0x0][0x3c8], PT ;  /* 0x0000f20014007a0c */ /* 0x004fe40003f46270 */
[----:B---3--:R-:W-:Y:S02]  /*1cea0*/  @!P5 LEA.HI.X R3, R14, R4, R21, 0x2, P0 ;  /* 0x000000040e03d211 */ /* 0x008fe400000f1415 */
[-C--:B------:R-:W-:Y:S01]  /*1ceb0*/  @!P4 LEA R10, P0, R22, R0.reuse, 0x2 ;  /* 0x00000000160ac211 */ /* 0x080fe200078010ff */
[----:B------:R-:W2:Y:S04]  /*1cec0*/  LDL R21, [R1+0x194] ;  /* 0x0001940001157983 */ /* 0x000ea80000100800 */
[----:B------:R1:W-:Y:S04]  /*1ced0*/  @!P5 ST.E.64 [R2.64], R64 ;  /* 0x000000400200d985 */ /* 0x0003e8000c101b0a */
[----:B------:R-:W3:Y:S01]  /*1cee0*/  LDL R14, [R1+0x190] ;  /* 0x00019000010e7983 */ /* 0x000ee20000100800 */
[----:B-1----:R-:W-:-:S02]  /*1cef0*/  @!P2 LEA R2, P1, R20, R0, 0x2 ;  /* 0x000000001402a211 */ /* 0x002fc400078210ff */
[----:B-----5:R-:W-:Y:S02]  /*1cf00*/  @!P4 LEA.HI.X R11, R22, R4, R28, 0x2, P0 ;  /* 0x00000004160bc211 */ /* 0x020fe400000f141c */
[----:B------:R-:W5:Y:S09]  /*1cf10*/  LDL R22, [R1+0xdc] ;  /* 0x0000dc0001167983 */ /* 0x000f720000100800 */
[----:B------:R-:W-:-:S02]  /*1cf20*/  P2R R3, PR, RZ, 0x2 ;  /* 0x00000002ff037803 */ /* 0x000fc40000000000 */
[----:B------:R-:W-:Y:S01]  /*1cf30*/  @!P3 LEA.HI.X R9, R26, R4, R27, 0x2, P6 ;  /* 0x000000041a09b211 */ /* 0x000fe200030f141b */
[----:B------:R-:W5:Y:S01]  /*1cf40*/  LDL R28, [R1+0x178] ;  /* 0x00017800011c7983 */ /* 0x000f620000100800 */
[----:B------:R-:W-:-:S03]  /*1cf50*/  ISETP.NE.AND P6, PT, R3, RZ, PT ;  /* 0x000000ff0300720c */ /* 0x000fc60003fc5270 */
[----:B------:R-:W5:Y:S01]  /*1cf60*/  LDL R26, [R1+0x18c] ;  /* 0x00018c00011a7983 */ /* 0x000f620000100800 */
[----:B------:R-:W-:-:S03]  /*1cf70*/  ISETP.GE.AND P5, PT, R23, c[0x0][0x3c8], PT ;  /* 0x0000f20017007a0c */ /* 0x000fc60003fa6270 */
[----:B------:R-:W5:Y:S01]  /*1cf80*/  LDL R27, [R1+0x104] ;  /* 0x00010400011b7983 */ /* 0x000f620000100800 */
[----:B----4-:R-:W-:-:S03]  /*1cf90*/  @!P2 LEA.HI.X R3, R20, R4, R24, 0x2, P6 ;  /* 0x000000041403a211 */ /* 0x010fc600030f1418 */
[----:B------:R-:W4:Y:S04]  /*1cfa0*/  LDL R24, [R1+0x188] ;  /* 0x0001880001187983 */ /* 0x000f280000100800 */
[----:B------:R-:W4:Y:S01]  /*1cfb0*/  LDL R20, [R1+0x184] ;  /* 0x0001840001147983 */ /* 0x000f220000100800 */
[----:B------:R-:W-:Y:S02]  /*1cfc0*/  ISETP.GE.AND P1, PT, R19, c[0x0][0x3c8], PT ;  /* 0x0000f20013007a0c */ /* 0x000fe40003f26270 */
[----:B------:R-:W-:Y:S01]  /*1cfd0*/  ISETP.GE.AND P0, PT, R13, c[0x0][0x3c8], PT ;  /* 0x0000f2000d007a0c */ /* 0x000fe20003f06270 */
[----:B------:R1:W-:Y:S04]  /*1cfe0*/  @!P4 ST.E.64 [R10.64], R68 ;  /* 0x000000440a00c985 */ /* 0x0003e8000c101b0a */
[----:B------:R1:W-:Y:S04]  /*1cff0*/  @!P3 ST.E.64 [R8.64], R72 ;  /* 0x000000480800b985 */ /* 0x0003e8000c101b0a */
[----:B------:R1:W-:Y:S02]  /*1d000*/  @!P2 ST.E.64 [R2.64], R76 ;  /* 0x0000004c0200a985 */ /* 0x0003e4000c101b0a */
[----:B-1----:R-:W-:-:S02]  /*1d010*/  @!P5 LEA R10, P2, R23, R0, 0x2 ;  /* 0x00000000170ad211 */ /* 0x002fc400078410ff */
[----:B------:R-:W-:Y:S02]  /*1d020*/  @!P1 LEA R8, P3, R19, R0, 0x2 ;  /* 0x0000000013089211 */ /* 0x000fe400078610ff */
[----:B------:R-:W-:Y:S02]  /*1d030*/  @!P5 LEA.HI.X R11, R23, R4, R25, 0x2, P2 ;  /* 0x00000004170bd211 */ /* 0x000fe400010f1419 */
[----:B------:R-:W-:Y:S01]  /*1d040*/  @!P0 LEA R2, P2, R13, R0, 0x2 ;  /* 0x000000000d028211 */ /* 0x000fe200078410ff */
[----:B------:R-:W4:Y:S01]  /*1d050*/  LDL R25, [R1+0x100] ;  /* 0x0001000001197983 */ /* 0x000f220000100800 */
[----:B------:R-:W-:-:S03]  /*1d060*/  ISETP.GE.AND P6, PT, R15, c[0x0][0x3c8], PT ;  /* 0x0000f2000f007a0c */ /* 0x000fc60003fc6270 */
[----:B------:R-:W-:Y:S04]  /*1d070*/  @!P5 ST.E.64 [R10.64], R80 ;  /* 0x000000500a00d985 */ /* 0x000fe8000c101b0a */
[----:B------:R-:W4:Y:S01]  /*1d080*/  LDL R23, [R1+0xf8] ;  /* 0x0000f80001177983 */ /* 0x000f220000100800 */
[----:B------:R-:W-:Y:S02]  /*1d090*/  ISETP.GE.AND P4, PT, R18, c[0x0][0x3c8], PT ;  /* 0x0000f20012007a0c */ /* 0x000fe40003f86270 */
[-C--:B--2---:R-:W-:Y:S02]  /*1d0a0*/  @!P1 LEA.HI.X R9, R19, R4.reuse, R21, 0x2, P3 ;  /* 0x0000000413099211 */ /* 0x084fe400018f1415 */
[----:B------:R-:W2:Y:S01]  /*1d0b0*/  LDL R21, [R1+0xf4] ;  /* 0x0000f40001157983 */ /* 0x000ea20000100800 */
[----:B---3--:R-:W-:-:S03]  /*1d0c0*/  @!P0 LEA.HI.X R3, R13, R4, R14, 0x2, P2 ;  /* 0x000000040d038211 */ /* 0x008fc600010f140e */
[----:B------:R-:W3:Y:S04]  /*1d0d0*/  LDL R19, [R1+0xf0] ;  /* 0x0000f00001137983 */ /* 0x000ee80000100800 */
[----:B------:R-:W2:Y:S04]  /*1d0e0*/  LDL R14, [R1+0xfc] ;  /* 0x0000fc00010e7983 */ /* 0x000ea80000100800 */
[----:B------:R1:W-:Y:S04]  /*1d0f0*/  @!P1 ST.E.64 [R8.64], R84 ;  /* 0x0000005408009985 */ /* 0x0003e8000c101b0a */
[----:B------:R4:W-:Y:S04]  /*1d100*/  @!P0 ST.E.64 [R2.64], R88 ;  /* 0x0000005802008985 */ /* 0x0009e8000c101b0a */
[----:B------:R-:W3:Y:S01]  /*1d110*/  LDL R13, [R1+0xec] ;  /* 0x0000ec00010d7983 */ /* 0x000ee20000100800 */
[----:B-----5:R-:W-:-:S02]  /*1d120*/  ISETP.GE.AND P3, PT, R22, c[0x0][0x3c8], PT ;  /* 0x0000f20016007a0c */ /* 0x020fc40003f66270 */
[----:B-1----:R-:W-:-:S11]  /*1d130*/  @!P6 LEA R8, P5, R15, R0, 0x2 ;  /* 0x000000000f08e211 */ /* 0x002fd600078a10ff */
[----:B------:R-:W-:-:S04]  /*1d140*/  @!P3 LEA R10, P0, R22, R0, 0x2 ;  /* 0x00000000160ab211 */ /* 0x000fc800078010ff */
[-C--:B------:R-:W-:Y:S02]  /*1d150*/  @!P3 LEA.HI.X R11, R22, R4.reuse, R26, 0x2, P0 ;  /* 0x00000004160bb211 */ /* 0x080fe400000f141a */
[----:B------:R-:W5:Y:S01]  /*1d160*/  LDL R26, [R1+0x174] ;  /* 0x00017400011a7983 */ /* 0x000f620000100800 */
[----:B----4-:R-:W-:-:S03]  /*1d170*/  @!P6 LEA.HI.X R9, R15, R4, R24, 0x2, P5 ;  /* 0x000000040f09e211 */ /* 0x010fc600028f1418 */
[----:B------:R-:W4:Y:S01]  /*1d180*/  LDL R15, [R1+0x170] ;  /* 0x00017000010f7983 */ /* 0x000f220000100800 */
[----:B------:R-:W-:-:S03]  /*1d190*/  @!P4 LEA R2, P3, R18, R0, 0x2 ;  /* 0x000000001202c211 */ /* 0x000fc600078610ff */
[----:B------:R-:W4:Y:S01]  /*1d1a0*/  LDL R24, [R1+0x16c] ;  /* 0x00016c0001187983 */ /* 0x000f220000100800 */
[----:B------:R-:W-:Y:S02]  /*1d1b0*/  ISETP.GE.AND P5, PT, R22, c[0x0][0x3c8], PT ;  /* 0x0000f20016007a0c */ /* 0x000fe40003fa6270 */
[----:B------:R-:W-:Y:S01]  /*1d1c0*/  @!P4 LEA.HI.X R3, R18, R4, R20, 0x2, P3 ;  /* 0x000000041203c211 */ /* 0x000fe200018f1414 */
[----:B------:R-:W4:Y:S04]  /*1d1d0*/  LDL R22, [R1+0x168] ;  /* 0x0001680001167983 */ /* 0x000f280000100800 */
[----:B------:R-:W4:Y:S04]  /*1d1e0*/  LDL R20, [R1+0x164] ;  /* 0x0001640001147983 */ /* 0x000f280000100800 */
[----:B------:R-:W4:Y:S01]  /*1d1f0*/  LDL R18, [R1+0x160] ;  /* 0x0001600001127983 */ /* 0x000f220000100800 */
[----:B------:R-:W-:-:S03]  /*1d200*/  ISETP.GE.AND P1, PT, R29, c[0x0][0x3c8], PT ;  /* 0x0000f2001d007a0c */ /* 0x000fc60003f26270 */
[----:B------:R-:W-:Y:S01]  /*1d210*/  @!P5 ST.E.64 [R10.64], R92 ;  /* 0x0000005c0a00d985 */ /* 0x000fe2000c101b0a */
[----:B------:R-:W-:-:S03]  /*1d220*/  ISETP.GE.AND P2, PT, R31, c[0x0][0x3c8], PT ;  /* 0x0000f2001f007a0c */ /* 0x000fc60003f46270 */
[----:B------:R1:W-:Y:S04]  /*1d230*/  @!P6 ST.E.64 [R8.64], R96 ;  /* 0x000000600800e985 */ /* 0x0003e8000c101b0a */
[----:B------:R1:W-:Y:S01]  /*1d240*/  @!P4 ST.E.64 [R2.64], R100 ;  /* 0x000000640200c985 */ /* 0x0003e2000c101b0a */
[----:B------:R-:W-:Y:S02]  /*1d250*/  ISETP.GE.AND P0, PT, R27, c[0x0][0x3c8], PT ;  /* 0x0000f2001b007a0c */ /* 0x000fe40003f06270 */
[----:B-1----:R-:W-:-:S03]  /*1d260*/  @!P1 LEA R8, P4, R29, R0, 0x2 ;  /* 0x000000001d089211 */ /* 0x002fc600078810ff */
[----:B------:R-:W-:Y:S02]  /*1d270*/  @!P2 LEA R10, P3, R31, R0, 0x2 ;  /* 0x000000001f0aa211 */ /* 0x000fe400078610ff */
[----:B------:R-:W-:Y:S02]  /*1d280*/  ISETP.GE.AND P5, PT, R25, c[0x0][0x3c8], PT ;  /* 0x0000f20019007a0c */ /* 0x000fe40003fa6270 */
[----:B------:R-:W-:-:S04]  /*1d290*/  @!P2 LEA.HI.X R11, R31, R4, R32, 0x2, P3 ;  /* 0x000000041f0ba211 */ /* 0x000fc800018f1420 */
[----:B------:R-:W-:Y:S02]  /*1d2a0*/  @!P0 LEA R2, P6, R27, R0, 0x2 ;  /* 0x000000001b028211 */ /* 0x000fe400078c10ff */
[----:B------:R-:W-:-:S04]  /*1d2b0*/  P2R R3, PR, RZ, 0x10 ;  /* 0x00000010ff037803 */ /* 0x000fc80000000000 */
[----:B------:R-:W-:Y:S02]  /*1d2c0*/  ISETP.NE.AND P3, PT, R3, RZ, PT ;  /* 0x000000ff0300720c */ /* 0x000fe40003f65270 */
[-C--:B------:R-:W-:Y:S02]  /*1d2d0*/  @!P0 LEA.HI.X R3, R27, R4.reuse, R28, 0x2, P6 ;  /* 0x000000041b038211 */ /* 0x080fe400030f141c */
[----:B------:R-:W-:Y:S01]  /*1d2e0*/  @!P1 LEA.HI.X R9, R29, R4, R30, 0x2, P3 ;  /* 0x000000041d099211 */ /* 0x000fe200018f141e */
[----:B------:R-:W-:Y:S01]  /*1d2f0*/  @!P2 ST.E.64 [R10.64], R104 ;  /* 0x000000680a00a985 */ /* 0x000fe2000c101b0a */
[----:B------:R-:W-:-:S03]  /*1d300*/  ISETP.GE.AND P3, PT, R23, c[0x0][0x3c8], PT ;  /* 0x0000f20017007a0c */ /* 0x000fc60003f66270 */
[----:B------:R1:W-:Y:S04]  /*1d310*/  @!P1 ST.E.64 [R8.64], R108 ;  /* 0x0000006c08009985 */ /* 0x0003e8000c101b0a */
[----:B------:R2:W-:Y:S01]  /*1d320*/  @!P0 ST.E.64 [R2.64], R112 ;  /* 0x0000007002008985 */ /* 0x0005e2000c101b0a */
[----:B-1----:R-:W-:Y:S02]  /*1d330*/  @!P5 LEA R8, P0, R25, R0, 0x2 ;  /* 0x000000001908d211 */ /* 0x002fe400078010ff */
[----:B--2---:R-:W-:-:S13]  /*1d340*/  ISETP.GE.AND P4, PT, R14, c[0x0][0x3c8], PT ;  /* 0x0000f2000e007a0c */ /* 0x004fda0003f86270 */
[----:B------:R-:W-:Y:S02]  /*1d350*/  @!P4 LEA R2, P6, R14, R0, 0x2 ;  /* 0x000000000e02c211 */ /* 0x000fe400078c10ff */
[----:B------:R-:W-:Y:S02]  /*1d360*/  ISETP.GE.AND P2, PT, R21, c[0x0][0x3c8], PT ;  /* 0x0000f20015007a0c */ /* 0x000fe40003f46270 */
[----:B---3--:R-:W-:Y:S02]  /*1d370*/  ISETP.GE.AND P1, PT, R19, c[0x0][0x3c8], PT ;  /* 0x0000f20013007a0c */ /* 0x008fe40003f26270 */
[----:B-----5:R-:W-:-:S05]  /*1d380*/  @!P5 LEA.HI.X R9, R25, R4, R26, 0x2, P0 ;  /* 0x000000041909d211 */ /* 0x020fca00000f141a */
[----:B------:R-:W-:Y:S01]  /*1d390*/  @!P5 ST.E.64 [R8.64], R116 ;  /* 0x000000740800d985 */ /* 0x000fe2000c101b0a */
[----:B----4-:R-:W-:Y:S02]  /*1d3a0*/  @!P4 LEA.HI.X R3, R14, R4, R15, 0x2, P6 ;  /* 0x000000040e03c211 */ /* 0x010fe400030f140f */
[-C--:B------:R-:W-:Y:S02]  /*1d3b0*/  @!P3 LEA R14, P5, R23, R0.reuse, 0x2 ;  /* 0x00000000170eb211 */ /* 0x080fe400078a10ff */
[----:B------:R-:W-:Y:S01]  /*1d3c0*/  ISETP.GE.AND P0, PT, R13, c[0x0][0x3c8], PT ;  /* 0x0000f2000d007a0c */ /* 0x000fe20003f06270 */
[----:B------:R1:W-:Y:S01]  /*1d3d0*/  @!P4 ST.E.64 [R2.64], R120 ;  /* 0x000000780200c985 */ /* 0x0003e2000c101b0a */
[----:B------:R-:W-:-:S04]  /*1d3e0*/  @!P2 LEA R10, P6, R21, R0, 0x2 ;  /* 0x00000000150aa211 */ /* 0x000fc800078c10ff */
[----:B------:R-:W-:-:S05]  /*1d3f0*/  @!P2 LEA.HI.X R11, R21, R4, R22, 0x2, P6 ;  /* 0x00000004150ba211 */ /* 0x000fca00030f1416 */
[----:B-1----:R-:W-:-:S04]  /*1d400*/  P2R R2, PR, RZ, 0x20 ;  /* 0x00000020ff027803 */ /* 0x002fc80000000000 */
[----:B------:R-:W-:Y:S02]  /*1d410*/  ISETP.NE.AND P4, PT, R2, RZ, PT ;  /* 0x000000ff0200720c */ /* 0x000fe40003f85270 */
[----:B------:R-:W-:Y:S02]  /*1d420*/  @!P1 LEA R8, P5, R19, R0, 0x2 ;  /* 0x0000000013089211 */ /* 0x000fe400078a10ff */
[----:B------:R-:W-:Y:S02]  /*1d430*/  @!P3 LEA.HI.X R15, R23, R4, R24, 0x2, P4 ;  /* 0x00000004170fb211 */ /* 0x000fe400020f1418 */
[----:B------:R-:W-:Y:S02]  /*1d440*/  @!P0 LEA R2, P4, R13, R0, 0x2 ;  /* 0x000000000d028211 */ /* 0x000fe400078810ff */
[-C--:B------:R-:W-:Y:S02]  /*1d450*/  @!P1 LEA.HI.X R9, R19, R4.reuse, R20, 0x2, P5 ;  /* 0x0000000413099211 */ /* 0x080fe400028f1414 */
[----:B------:R-:W-:Y:S01]  /*1d460*/  @!P0 LEA.HI.X R3, R13, R4, R18, 0x2, P4 ;  /* 0x000000040d038211 */ /* 0x000fe200020f1412 */
[----:B------:R1:W-:Y:S04]  /*1d470*/  @!P3 ST.E.64 [R14.64], R124 ;  /* 0x0000007c0e00b985 */ /* 0x0003e8000c101b0a */
[----:B------:R1:W-:Y:S04]  /*1d480*/  @!P2 ST.E.64 [R10.64], R128 ;  /* 0x000000800a00a985 */ /* 0x0003e8000c101b0a */
[----:B------:R1:W-:Y:S04]  /*1d490*/  @!P1 ST.E.64 [R8.64], R132 ;  /* 0x0000008408009985 */ /* 0x0003e8000c101b0a */
[----:B------:R1:W-:Y:S02]  /*1d4a0*/  @!P0 ST.E.64 [R2.64], R136 ;  /* 0x0000008802008985 */ /* 0x0003e4000c101b0a */
.L_x_2473:
[----:B------:R-:W-:Y:S05]  /*1d4b0*/  BSYNC B0 ;  /* 0x0000000000007941 */ /* 0x000fea0003800000 */
.L_x_2472:
[----:B------:R-:W-:Y:S05]  /*1d4c0*/  BRA.DIV ~URZ, `(.L_x_2474) ;  /* 0x00004ce27f007947 */ /* 0x000fea000b800000 */
[----:B--2---:R2:W1:Y:S04]  /*1d4d0*/  SHFL.IDX PT, R4, R5, 0x1, 0x1c1f ;  /* 0x003c1f0005047f89 */ /* 0x00446800000e0000 */
[----:B----4-:R2:W4:Y:S02]  /*1d4e0*/  SHFL.IDX PT, R0, R6, 0x1, 0x1c1f ;  /* 0x003c1f0006007f89 */ /* 0x01052400000e0000 */
.L_x_2568:
[----:B------:R-:W-:-:S13]  /*1d4f0*/  ISETP.GE.AND P0, PT, R16, R17, PT ;  /* 0x000000111000720c */ /* 0x000fda0003f06270 */
[----:B------:R-:W-:Y:S05]  /*1d500*/  @P0 BRA `(.L_x_2469) ;  /* 0x00001a5000000947 */ /* 0x000fea0003800000 */
[----:B-1----:R-:W5:Y:S04]  /*1d510*/  LDL R8, [R1+0x158] ;  /* 0x0001580001087983 */ /* 0x002f680000100800 */
[----:B--23--:R-:W2:Y:S04]  /*1d520*/  LDL R6, [R1+0x154] ;  /* 0x0001540001067983 */ /* 0x00cea80000100800 */
[----:B------:R-:W3:Y:S04]  /*1d530*/  LDL R23, [R1+0x150] ;  /* 0x0001500001177983 */ /* 0x000ee80000100800 */
        /* <DEDUP_REMOVED lines=25> */
[C---:B------:R-:W-:Y:S02]  /*1d6d0*/  @!P2 LEA R10, P3, R6.reuse, R0, 0x2 ;  /* 0x00000000060aa211 */ /* 0x040fe400078610ff */
        /* <DEDUP_REMOVED lines=181> */
.L_x_2454:
[----:B------:R-:W2:Y:S01]  /*1e230*/  LDL R8, [R1+0xac] ;  /* 0x0000ac0001087983 */ /* 0x000ea20000100800 */
[----:B------:R-:W-:Y:S02]  /*1e240*/  ISETP.NE.U32.AND P0, PT, RZ, c[0x0][0x508], PT ;  /* 0x00014200ff007a0c */ /* 0x000fe40003f05070 */
[----:B------:R-:W-:Y:S01]  /*1e250*/  ISETP.NE.U32.AND P2, PT, RZ, c[0x0][0x500], PT ;  /* 0x00014000ff007a0c */ /* 0x000fe20003f45070 */
[----:B------:R-:W4:Y:S01]  /*1e260*/  LDL.LU R6, [R1+0xb0] ;  /* 0x0000b00001067983 */ /* 0x000f220000300800 */
[----:B------:R-:W-:Y:S02]  /*1e270*/  ISETP.NE.AND.EX P0, PT, RZ, c[0x0][0x50c], PT, P0 ;  /* 0x00014300ff007a0c */ /* 0x000fe40003f05300 */
[----:B------:R-:W-:Y:S01]  /*1e280*/  ISETP.NE.AND.EX P2, PT, RZ, c[0x0][0x504], PT, P2 ;  /* 0x00014100ff007a0c */ /* 0x000fe20003f45320 */
[----:B------:R-:W-:Y:S02]  /*1e290*/  IMAD.MOV.U32 R4, RZ, RZ, 0x4 ;  /* 0x00000004ff047424 */ /* 0x000fe400078e00ff */
[----:B------:R-:W-:-:S02]  /*1e2a0*/  IMAD.MOV.U32 R21, RZ, RZ, c[0x0][0x388] ;  /* 0x0000e200ff157624 */ /* 0x000fc400078e00ff */
[----:B------:R-:W-:Y:S02]  /*1e2b0*/  IMAD.MOV.U32 R0, RZ, RZ, RZ ;  /* 0x000000ffff007224 */ /* 0x000fe400078e00ff */
[----:B--2---:R-:W-:-:S04]  /*1e2c0*/  IMAD.WIDE R2, R8, R4, c[0x0][0x500] ;  /* 0x0001400008027625 */ /* 0x004fc800078e0204 */
[----:B------:R-:W-:Y:S02]  /*1e2d0*/  @P0 IMAD.WIDE R4, R8, R4, c[0x0][0x508] ;  /* 0x0001420008040625 */ /* 0x000fe400078e0204 */
[----:B------:R2:W5:Y:S04]  /*1e2e0*/  @P2 LDG.E R0, [R2.64] ;  /* 0x0000000a02002981 */ /* 0x000568000c1e1900 */
[----:B------:R2:W5:Y:S01]  /*1e2f0*/  @P0 LDG.E R21, [R4.64] ;  /* 0x0000000a04150981 */ /* 0x000562000c1e1900 */
[----:B----4-:R-:W-:-:S04]  /*1e300*/  ISETP.NE.AND P1, PT, R6, RZ, PT ;  /* 0x000000ff0600720c */ /* 0x010fc80003f25270 */
[----:B------:R-:W-:Y:S01]  /*1e310*/  SEL R22, R6, c[0x0][0x3d4], P1 ;  /* 0x0000f50006167a07 */ /* 0x000fe20000800000 */
[----:B------:R-:W-:Y:S05]  /*1e320*/  @P0 BRA `(.L_x_2475) ;  /* 0x0000004000000947 */ /* 0x000fea0003800000 */
[----:B------:R-:W-:Y:S05]  /*1e330*/  @!P2 BRA `(.L_x_2475) ;  /* 0x000000300000a947 */ /* 0x000fea0003800000 */
[----:B--2---:R2:W4:Y:S04]  /*1e340*/  LDG.E R4, [R2.64] ;  /* 0x0000000a02047981 */ /* 0x004528000c1e1900 */
[----:B--2---:R-:W4:Y:S02]  /*1e350*/  LDG.E R2, [R2.64+0x4] ;  /* 0x0000040a02027981 */ /* 0x004f24000c1e1900 */
[----:B----45:R-:W-:Y:S02]  /*1e360*/  IADD3 R21, -R4, R2, RZ ;  /* 0x0000000204157210 */ /* 0x030fe40007ffe1ff */
.L_x_2475:
[----:B--2---:R-:W2:Y:S01]  /*1e370*/  LDL.LU R3, [R1+0xa8] ;  /* 0x0000a80001037983 */ /* 0x004ea20000300800 */
[----:B------:R-:W-:Y:S01]  /*1e380*/  SHF.R.S32.HI R2, RZ, 0x1f, R8 ;  /* 0x0000001fff027819 */ /* 0x000fe20000011408 */
[----:B------:R-:W-:Y:S01]  /*1e390*/  BSSY B0, `(.L_x_2476) ;  /* 0x0000039000007945 */ /* 0x000fe20003800000 */
[----:B-----5:R-:W-:Y:S01]  /*1e3a0*/  SHF.R.S32.HI R20, RZ, 0x1f, R0 ;  /* 0x0000001fff147819 */ /* 0x020fe20000011400 */
[----:B------:R-:W4:Y:S01]  /*1e3b0*/  S2R R4, SR_TID.X ;  /* 0x0000000000047919 */ /* 0x000f220000002100 */
[----:B------:R-:W-:-:S02]  /*1e3c0*/  SEL R13, R8, RZ, !P2 ;  /* 0x000000ff080d7207 */ /* 0x000fc40005000000 */
[----:B------:R-:W-:Y:S02]  /*1e3d0*/  SEL R23, R2, RZ, !P2 ;  /* 0x000000ff02177207 */ /* 0x000fe40005000000 */
[----:B----4-:R-:W-:Y:S02]  /*1e3e0*/  ISETP.GT.AND P0, PT, R4, 0x7f, PT ;  /* 0x0000007f0400780c */ /* 0x010fe40003f04270 */
        /* <DEDUP_REMOVED lines=11> */
[----:B------:R4:W5:Y:S08]  /*1e4a0*/  LDC.64 R10, c[0x0][R2+0x170] ;  /* 0x00005c00020a7b82 */ /* 0x0009700000000a00 */
[----:B------:R4:W1:Y:S08]  /*1e4b0*/  LDC.64 R8, c[0x0][R2+0x168] ;  /* 0x00005a0002087b82 */ /* 0x0008700000000a00 */
[----:B------:R4:W3:Y:S08]  /*1e4c0*/  LDC.64 R16, c[0x0][R2+0x178] ;  /* 0x00005e0002107b82 */ /* 0x0008f00000000a00 */
[----:B------:R4:W2:Y:S02]  /*1e4d0*/  LDC.64 R14, c[0x0][R2+0x160] ;  /* 0x00005800020e7b82 */ /* 0x0008a40000000a00 */
[----:B----4-:R-:W-:-:S02]  /*1e4e0*/  IMAD.MOV.U32 R2, RZ, RZ, c[0x0][0x4e8] ;  /* 0x00013a00ff027624 */ /* 0x010fc400078e00ff */
[-C--:B-----5:R-:W-:Y:S02]  /*1e4f0*/  IMAD R3, R11, R13.reuse, RZ ;  /* 0x0000000d0b037224 */ /* 0x0a0fe400078e02ff */
[----:B------:R-:W-:Y:S01]  /*1e500*/  IMAD.WIDE.U32 R4, R10, R13, RZ ;  /* 0x0000000d0a047225 */ /* 0x000fe200078e00ff */
[----:B------:R-:W-:Y:S02]  /*1e510*/  ISETP.NE.AND P0, PT, R2, 0x1, PT ;  /* 0x000000010200780c */ /* 0x000fe40003f05270 */
[----:B------:R-:W-:Y:S01]  /*1e520*/  MOV R2, R18 ;  /* 0x0000001200027202 */ /* 0x000fe20000000f00 */
[----:B------:R-:W-:Y:S02]  /*1e530*/  IMAD R10, R10, R23, R3 ;  /* 0x000000170a0a7224 */ /* 0x000fe400078e0203 */
[-C--:B-1----:R-:W-:Y:S02]  /*1e540*/  IMAD R11, R9, R6.reuse, RZ ;  /* 0x00000006090b7224 */ /* 0x082fe400078e02ff */
[----:B------:R-:W-:-:S04]  /*1e550*/  IMAD.WIDE.U32 R8, R8, R6, RZ ;  /* 0x0000000608087225 */ /* 0x000fc800078e00ff */
[----:B------:R-:W-:Y:S01]  /*1e560*/  IMAD.IADD R11, R9, 0x1, R11 ;  /* 0x00000001090b7824 */ /* 0x000fe200078e020b */
[----:B------:R-:W-:Y:S01]  /*1e570*/  IADD3 R9, R5, R10, RZ ;  /* 0x0000000a05097210 */ /* 0x000fe20007ffe0ff */
[----:B------:R-:W-:-:S05]  /*1e580*/  @P0 IMAD.HI.U32 R19, R18, c[0x0][0x4ec], RZ ;  /* 0x00013b0012130a27 */ /* 0x000fca00078e00ff */
[----:B------:R-:W-:Y:S02]  /*1e590*/  @P0 SHF.R.U32.HI R2, RZ, c[0x0][0x4f0], R19 ;  /* 0x00013c00ff020a19 */ /* 0x000fe40000011613 */
[----:B------:R-:W-:-:S03]  /*1e5a0*/  IADD3 R19, P1, P0, R4, R8, R0 ;  /* 0x0000000804137210 */ /* 0x000fc6000783e000 */
[----:B------:R-:W-:Y:S01]  /*1e5b0*/  IMAD.MOV R8, RZ, RZ, -R2 ;  /* 0x000000ffff087224 */ /* 0x000fe200078e0a02 */
[----:B------:R-:W-:Y:S02]  /*1e5c0*/  IADD3.X R11, R9, R11, R20, P1, P0 ;  /* 0x0000000b090b7210 */ /* 0x000fe40000fe0414 */
[----:B--2---:R-:W-:-:S05]  /*1e5d0*/  SEL R3, R24, RZ, P2 ;  /* 0x000000ff18037207 */ /* 0x004fca0001000000 */
[-C--:B---3--:R-:W-:Y:S02]  /*1e5e0*/  IMAD R10, R17, R3.reuse, RZ ;  /* 0x00000003110a7224 */ /* 0x088fe400078e02ff */
[----:B------:R-:W-:-:S04]  /*1e5f0*/  IMAD.WIDE.U32 R4, R16, R3, RZ ;  /* 0x0000000310047225 */ /* 0x000fc800078e00ff */
[----:B------:R-:W-:Y:S01]  /*1e600*/  IMAD R3, R8, c[0x0][0x4e8], R18 ;  /* 0x00013a0008037a24 */ /* 0x000fe200078e0212 */
[----:B------:R-:W-:Y:S02]  /*1e610*/  IADD3 R9, R5, R10, RZ ;  /* 0x0000000a05097210 */ /* 0x000fe40007ffe0ff */
[----:B------:R-:W-:Y:S02]  /*1e620*/  IADD3 R4, P1, P0, R2, R19, R4 ;  /* 0x0000001302047210 */ /* 0x000fe4000783e004 */
[----:B------:R-:W-:Y:S01]  /*1e630*/  SHF.R.S32.HI R5, RZ, 0x1f, R2 ;  /* 0x0000001fff057819 */ /* 0x000fe20000011402 */
[----:B------:R-:W-:Y:S01]  /*1e640*/  IMAD R2, R15, R3, RZ ;  /* 0x000000030f027224 */ /* 0x000fe200078e02ff */
[----:B------:R-:W-:Y:S02]  /*1e650*/  SHF.R.S32.HI R8, RZ, 0x1f, R3 ;  /* 0x0000001fff087819 */ /* 0x000fe40000011403 */
[----:B------:R-:W-:Y:S01]  /*1e660*/  IADD3.X R5, R5, R11, R9, P1, P0 ;  /* 0x0000000b05057210 */ /* 0x000fe20000fe0409 */
[----:B------:R-:W-:-:S02]  /*1e670*/  IMAD.MOV.U32 R9, RZ, RZ, c[0x0][0x4a8] ;  /* 0x00012a00ff097624 */ /* 0x000fc400078e00ff */
        /* <DEDUP_REMOVED lines=10> */
.L_x_2477:
[----:B------:R-:W-:Y:S05]  /*1e720*/  BSYNC B0 ;  /* 0x0000000000007941 */ /* 0x000fea0003800000 */
.L_x_2476:
[----:B------:R-:W-:-:S13]  /*1e730*/  ISETP.GT.AND P0, PT, R22, 0x1, PT ;  /* 0x000000011600780c */ /* 0x000fda0003f04270 */
[----:B------:R-:W-:Y:S05]  /*1e740*/  @P0 BRA `(.L_x_2469) ;  /* 0x0000081000000947 */ /* 0x000fea0003800000 */
[----:B------:R-:W2:Y:S01]  /*1e750*/  LDL.LU R9, [R1+0xa0] ;  /* 0x0000a00001097983 */ /* 0x000ea20000300800 */
[----:B-1----:R-:W-:Y:S01]  /*1e760*/  MOV R2, c[0x0][0x4e8] ;  /* 0x00013a0000027a02 */ /* 0x002fe20000000f00 */
[----:B------:R-:W-:Y:S02]  /*1e770*/  IMAD R4, R20, c[0x0][0x3a0], RZ ;  /* 0x0000e80014047a24 */ /* 0x000fe400078e02ff */
[----:B------:R-:W-:Y:S01]  /*1e780*/  IMAD R5, R23, c[0x0][0x3f0], RZ ;  /* 0x0000fc0017057a24 */ /* 0x000fe200078e02ff */
[----:B------:R-:W-:Y:S01]  /*1e790*/  ISETP.NE.AND P0, PT, R2, 0x1, PT ;  /* 0x000000010200780c */ /* 0x000fe20003f05270 */
[----:B------:R-:W-:-:S04]  /*1e7a0*/  IMAD.WIDE.U32 R2, R0, c[0x0][0x3a0], RZ ;  /* 0x0000e80000027a25 */ /* 0x000fc800078e00ff */
[----:B------:R-:W-:Y:S01]  /*1e7b0*/  IMAD R0, R0, c[0x0][0x3a4], R4 ;  /* 0x0000e90000007a24 */ /* 0x000fe200078e0204 */
[----:B------:R-:W-:-:S04]  /*1e7c0*/  LEA R4, R146, R145, 0x5 ;  /* 0x0000009192047211 */ /* 0x000fc800078e28ff */
[----:B------:R-:W-:-:S05]  /*1e7d0*/  IADD3 R3, R3, R0, RZ ;  /* 0x0000000003037210 */ /* 0x000fca0007ffe0ff */
[----:B------:R-:W-:-:S04]  /*1e7e0*/  IMAD.WIDE.U32 R2, R6, c[0x0][0x3e8], R2 ;  /* 0x0000fa0006027a25 */ /* 0x000fc800078e0002 */
[----:B------:R-:W-:-:S04]  /*1e7f0*/  IMAD R3, R6, c[0x0][0x3ec], R3 ;  /* 0x0000fb0006037a24 */ /* 0x000fc800078e0203 */
[----:B------:R-:W-:Y:S01]  /*1e800*/  IMAD.WIDE.U32 R2, R13, c[0x0][0x3f0], R2 ;  /* 0x0000fc000d027a25 */ /* 0x000fe200078e0002 */
[----:B--2---:R-:W-:-:S04]  /*1e810*/  IADD3 R4, R9, R4, RZ ;  /* 0x0000000409047210 */ /* 0x004fc80007ffe0ff */
[----:B------:R-:W-:Y:S01]  /*1e820*/  MOV R0, R4 ;  /* 0x0000000400007202 */ /* 0x000fe20000000f00 */
[----:B------:R-:W-:-:S05]  /*1e830*/  @P0 IMAD.HI.U32 R8, R4, c[0x0][0x4ec], RZ ;  /* 0x00013b0004080a27 */ /* 0x000fca00078e00ff */
[----:B------:R-:W-:Y:S01]  /*1e840*/  @P0 SHF.R.U32.HI R0, RZ, c[0x0][0x4f0], R8 ;  /* 0x00013c00ff000a19 */ /* 0x000fe20000011608 */
[----:B------:R-:W-:Y:S01]  /*1e850*/  IMAD R8, R13, c[0x0][0x3f4], R5 ;  /* 0x0000fd000d087a24 */ /* 0x000fe200078e0205 */
[----:B------:R-:W-:Y:S02]  /*1e860*/  IADD3 R13, R145, R9, RZ ;  /* 0x00000009910d7210 */ /* 0x000fe40007ffe0ff */
[----:B------:R-:W-:Y:S02]  /*1e870*/  SHF.R.S32.HI R6, RZ, 0x1f, R0 ;  /* 0x0000001fff067819 */ /* 0x000fe40000011400 */
[----:B------:R-:W-:Y:S02]  /*1e880*/  IADD3 R5, -R0, RZ, RZ ;  /* 0x000000ff00057210 */ /* 0x000fe40007ffe1ff */
[----:B------:R-:W-:Y:S01]  /*1e890*/  IADD3 R3, R3, R8, RZ ;  /* 0x0000000803037210 */ /* 0x000fe20007ffe0ff */
[----:B------:R-:W-:Y:S02]  /*1e8a0*/  IMAD R6, R6, c[0x0][0x3e0], RZ ;  /* 0x0000f80006067a24 */ /* 0x000fe400078e02ff */
[----:B------:R-:W-:-:S02]  /*1e8b0*/  IMAD R4, R5, c[0x0][0x4e8], R4 ;  /* 0x00013a0005047a24 */ /* 0x000fc400078e0204 */
        /* <DEDUP_REMOVED lines=12> */
.L_x_2569:
[----:B------:R-:W-:Y:S05]  /*1e980*/  BRA.DIV ~URZ, `(.L_x_2479) ;  /* 0x000039627f007947 */ /* 0x000fea000b800000 */
[----:B------:R4:W1:Y:S02]  /*1e990*/  SHFL.IDX PT, R0, R16, RZ, 0x181f ;  /* 0x00181fff10007589 */ /* 0x00086400000e0000 */
.L_x_2570:
        /* <DEDUP_REMOVED lines=20> */
.L_x_2481:
[----:B------:R-:W-:Y:S05]  /*1eae0*/  BSYNC B0 ;  /* 0x0000000000007941 */ /* 0x000fea0003800000 */
.L_x_2480:
[----:B------:R-:W-:Y:S05]  /*1eaf0*/  BRA.DIV ~URZ, `(.L_x_2482) ;  /* 0x000038627f007947 */ /* 0x000fea000b800000 */
[----:B--2---:R2:W3:Y:S04]  /*1eb00*/  SHFL.IDX PT, R4, R5, 0x1, 0x181f ;  /* 0x00381f0005047f89 */ /* 0x0044e800000e0000 */
[----:B-1----:R2:W1:Y:S02]  /*1eb10*/  SHFL.IDX PT, R0, R16, 0x1, 0x181f ;  /* 0x00381f0010007f89 */ /* 0x00246400000e0000 */
.L_x_2571:
        /* <DEDUP_REMOVED lines=20> */
.L_x_2484:
[----:B------:R-:W-:Y:S05]  /*1ec60*/  BSYNC B0 ;  /* 0x0000000000007941 */ /* 0x000fea0003800000 */
.L_x_2483:
[----:B------:R-:W-:Y:S05]  /*1ec70*/  BRA.DIV ~URZ, `(.L_x_2485) ;  /* 0x000037b27f007947 */ /* 0x000fea000b800000 */
[----:B---3--:R3:W2:Y:S02]  /*1ec80*/  SHFL.IDX PT, R4, R5, 0x2, 0x181f ;  /* 0x00581f0005047f89 */ /* 0x0086a400000e0000 */
.L_x_2572:
[----:B------:R-:W-:Y:S05]  /*1ec90*/  BRA.DIV ~URZ, `(.L_x_2486) ;  /* 0x000038027f007947 */ /* 0x000fea000b800000 */
[----:B-1----:R1:W3:Y:S02]  /*1eca0*/  SHFL.IDX PT, R0, R16, 0x2, 0x181f ;  /* 0x00581f0010007f89 */ /* 0x0022e400000e0000 */
.L_x_2573:
        /* <DEDUP_REMOVED lines=8> */
[-C--:B---3--:R-:W-:Y:S02]  /*1ed30*/  @!P3 LEA R14, P4, R140, R0.reuse, 0x1 ;  /* 0x000000008c0eb211 */ /* 0x088fe400078808ff */
        /* <DEDUP_REMOVED lines=11> */
.L_x_2488:
[----:B------:R-:W-:Y:S05]  /*1edf0*/  BSYNC B0 ;  /* 0x0000000000007941 */ /* 0x000fea0003800000 */
.L_x_2487:
[----:B------:R-:W-:Y:S05]  /*1ee00*/  BRA.DIV ~URZ, `(.L_x_2489) ;  /* 0x000037027f007947 */ /* 0x000fea000b800000 */
[----:B--2---:R2:W1:Y:S04]  /*1ee10*/  SHFL.IDX PT, R4, R5, 0x3, 0x181f ;  /* 0x00781f0005047f89 */ /* 0x00446800000e0000 */
[----:B---3--:R2:W3:Y:S02]  /*1ee20*/  SHFL.IDX PT, R0, R16, 0x3, 0x181f ;  /* 0x00781f0010007f89 */ /* 0x0084e400000e0000 */
.L_x_2574:
[----:B------:R-:W-:-:S04]  /*1ee30*/  IADD3 R13, R13, 0x60, RZ ;  /* 0x000000600d0d7810 */ /* 0x000fc80007ffe0ff */
        /* <DEDUP_REMOVED lines=18> */
.L_x_2469:
[----:B------:R-:W-:Y:S05]  /*1ef60*/  BSYNC B1 ;  /* 0x0000000000017941 */ /* 0x000fea0003800000 */
.L_x_2453:
[----:B-1----:R1:W5:Y:S01]  /*1ef70*/  LDL R11, [R1+0xac] ;  /* 0x0000ac00010b7983 */ /* 0x0023620000100800 */
[----:B------:R-:W-:-:S13]  /*1ef80*/  ISETP.NE.AND P0, PT, RZ, UR8, PT ;  /* 0x00000008ff007c0c */ /* 0x000fda000bf05270 */
[----:B------:R-:W-:Y:S01]  /*1ef90*/  @P0 WARPSYNC 0xffffffff ;  /* 0xffffffff00000948 */ /* 0x000fe20003800000 */
[----:B------:R-:W-:Y:S06]  /*1efa0*/  @P0 BAR.SYNC.DEFER_BLOCKING 0x5, 0x100 ;  /* 0x0144000000000b1d */ /* 0x000fec0000010000 */
[----:B-----5:R-:W5:Y:S02]  /*1efb0*/  @P0 LDS.128 R8, [0x20080] ;  /* 0x02008000ff080984 */ /* 0x020f640000000c00 */
[----:B-----5:R-:W-:Y:S01]  /*1efc0*/  IMAD.MOV.U32 R2, RZ, RZ, R8 ;  /* 0x000000ffff027224 */ /* 0x020fe200078e0008 */
[----:B---34-:R-:W-:Y:S01]  /*1efd0*/  MOV R0, R9 ;  /* 0x0000000900007202 */ /* 0x018fe20000000f00 */
[----:B------:R1:W-:Y:S04]  /*1efe0*/  @P0 STL.64 [R1+0xa8], R10 ;  /* 0x0000a80a01000387 */ /* 0x0003e80000100a00 */
[----:B------:R1:W-:Y:S04]  /*1eff0*/  @P0 STL [R1+0x15c], R0 ;  /* 0x00015c0001000387 */ /* 0x0003e80000100800 */
[----:B------:R1:W-:Y:S04]  /*1f000*/  @P0 STL [R1+0xd4], R2 ;  /* 0x0000d40201000387 */ /* 0x0003e80000100800 */
[----:B------:R-:W-:Y:S06]  /*1f010*/  @P0 BAR.ARV 0x4, 0x100 ;  /* 0x0104000000000b1d */ /* 0x000fec0000002000 */
[----:B------:R-:W-:Y:S05]  /*1f020*/  @P0 BRA `(.L_x_2490) ;  /* 0x0000106000000947 */ /* 0x000fea0003800000 */
[----:B-1----:R-:W1:Y:S01]  /*1f030*/  S2R R0, SR_TID.X ;  /* 0x0000000000007919 */ /* 0x002e620000002100 */
[----:B------:R-:W-:Y:S01]  /*1f040*/  IMAD.MOV.U32 R8, RZ, RZ, RZ ;  /* 0x000000ffff087224 */ /* 0x000fe200078e00ff */
[----:B-1----:R-:W-:-:S04]  /*1f050*/  LOP3.LUT R14, R0, 0x1f, RZ, 0xc0, !PT ;  /* 0x0000001f000e7812 */ /* 0x002fc800078ec0ff */
[----:B------:R-:W-:Y:S01]  /*1f060*/  ISETP.NE.AND P6, PT, R14, 0x1f, PT ;  /* 0x0000001f0e00780c */ /* 0x000fe20003fc5270 */
[----:B------:R-:W-:Y:S10]  /*1f070*/  BRA.DIV ~URZ, `(.L_x_2491) ;  /* 0x000035627f007947 */ /* 0x000ff4000b800000 */
[----:B------:R1:W3:Y:S02]  /*1f080*/  SHFL.IDX PT, R10, R147, RZ, 0x1f ;  /* 0x00001fff930a7589 */ /* 0x0002e400000e0000 */
.L_x_2575:
[----:B------:R-:W-:Y:S05]  /*1f090*/  BRA.DIV ~URZ, `(.L_x_2492) ;  /* 0x000035b27f007947 */ /* 0x000fea000b800000 */
[----:B------:R4:W1:Y:S02]  /*1f0a0*/  SHFL.IDX PT, R9, R147, 0x1, 0x1f ;  /* 0x00201f0093097f89 */ /* 0x00086400000e0000 */
.L_x_2576:
[----:B------:R-:W5:Y:S01]  /*1f0b0*/  LDL R0, [R1+0xac] ;  /* 0x0000ac0001007983 */ /* 0x000f620000100800 */
[----:B--2---:R-:W-:Y:S02]  /*1f0c0*/  IMAD.MOV.U32 R6, RZ, RZ, RZ ;  /* 0x000000ffff067224 */ /* 0x004fe400078e00ff */
[----:B-----5:R-:W-:-:S05]  /*1f0d0*/  IMAD.IADD R0, R0, 0x1, R14 ;  /* 0x0000000100007824 */ /* 0x020fca00078e020e */
[----:B------:R-:W-:-:S13]  /*1f0e0*/  ISETP.GE.OR P0, PT, R0, c[0x0][0x53c], !P6 ;  /* 0x00014f0000007a0c */ /* 0x000fda0007706670 */
[----:B------:R-:W-:Y:S01]  /*1f0f0*/  @!P0 MOV R2, 0x4 ;  /* 0x0000000400028802 */ /* 0x000fe20000000f00 */
[----:B------:R-:W-:-:S04]  /*1f100*/  @!P0 IMAD.MOV.U32 R4, RZ, RZ, 0x4 ;  /* 0x00000004ff048424 */ /* 0x000fc800078e00ff */
        /* <DEDUP_REMOVED lines=12> */
[----:B------:R2:W4:Y:S02]  /*1f1d0*/  SHFL.UP PT, R4, R0, 0x1, RZ ;  /* 0x0420000000047989 */ /* 0x00052400000e00ff */
.L_x_2577:
[----:B----4-:R-:W-:-:S04]  /*1f1e0*/  SEL R4, R4, RZ, P5 ;  /* 0x000000ff04047207 */ /* 0x010fc80002800000 */
[----:B--2---:R-:W-:Y:S01]  /*1f1f0*/  IADD3 R0, R0, R4, RZ ;  /* 0x0000000400007210 */ /* 0x004fe20007ffe0ff */
[----:B------:R-:W-:Y:S05]  /*1f200*/  BRA.DIV ~URZ, `(.L_x_2494) ;  /* 0x000034f27f007947 */ /* 0x000fea000b800000 */
        /* <DEDUP_REMOVED lines=12> */
[----:B------:R2:W4:Y:S02]  /*1f2d0*/  SHFL.IDX PT, R0, R4, 0x1f, 0x1f ;  /* 0x03e01f0004007f89 */ /* 0x00052400000e0000 */
.L_x_2578:
[----:B----4-:R-:W-:Y:S01]  /*1f2e0*/  IMAD R0, R0, c[0x0][0x538], RZ ;  /* 0x00014e0000007a24 */ /* 0x010fe200078e02ff */
[----:B------:R-:W-:Y:S04]  /*1f2f0*/  BSSY B1, `(.L_x_2495) ;  /* 0x00000cc000017945 */ /* 0x000fe80003800000 */
[----:B-1----:R-:W-:-:S04]  /*1f300*/  IADD3 R9, R0, R9, RZ ;  /* 0x0000000900097210 */ /* 0x002fc80007ffe0ff */
[----:B---3--:R-:W-:-:S13]  /*1f310*/  ISETP.GT.AND P0, PT, R9, R10, PT ;  /* 0x0000000a0900720c */ /* 0x008fda0003f04270 */
[----:B------:R-:W-:Y:S05]  /*1f320*/  @P0 BRA `(.L_x_2496) ;  /* 0x0000026000000947 */ /* 0x000fea0003800000 */
.L_x_2500:
[----:B------:R-:W3:Y:S02]  /*1f330*/  LDL.LU R0, [R1+0xac] ;  /* 0x0000ac0001007983 */ /* 0x000ee40000300800 */
[----:B---3--:R-:W-:-:S04]  /*1f340*/  IADD3 R0, R0, 0x1f, RZ ;  /* 0x0000001f00007810 */ /* 0x008fc80007ffe0ff */
[----:B------:R-:W-:-:S13]  /*1f350*/  ISETP.GE.AND P0, PT, R0, c[0x0][0x53c], PT ;  /* 0x00014f0000007a0c */ /* 0x000fda0003f06270 */
[----:B------:R-:W-:Y:S05]  /*1f360*/  @P0 BRA `(.L_x_2497) ;  /* 0x00000bf000000947 */ /* 0x000fea0003800000 */
[----:B------:R1:W-:Y:S01]  /*1f370*/  STL [R1+0xac], R0 ;  /* 0x0000ac0001007387 */ /* 0x0003e20000100800 */
[----:B------:R-:W-:Y:S02]  /*1f380*/  MOV R6, RZ ;  /* 0x000000ff00067202 */ /* 0x000fe40000000f00 */
[----:B------:R-:W-:Y:S02]  /*1f390*/  MOV R8, RZ ;  /* 0x000000ff00087202 */ /* 0x000fe40000000f00 */
[----:B-1----:R-:W-:-:S04]  /*1f3a0*/  IADD3 R0, R0, R14, RZ ;  /* 0x0000000e00007210 */ /* 0x002fc80007ffe0ff */
[----:B------:R-:W-:-:S13]  /*1f3b0*/  ISETP.GE.OR P0, PT, R0, c[0x0][0x53c], !P6 ;  /* 0x00014f0000007a0c */ /* 0x000fda0007706670 */
[----:B--2---:R-:W-:Y:S02]  /*1f3c0*/  @!P0 MOV R4, 0x4 ;  /* 0x0000000400048802 */ /* 0x004fe40000000f00 */
        /* <DEDUP_REMOVED lines=8> */
.L_x_2579:
        /* <DEDUP_REMOVED lines=16> */
.L_x_2580:
[----:B--2---:R-:W-:-:S05]  /*1f550*/  IMAD R0, R0, c[0x0][0x538], RZ ;  /* 0x00014e0000007a24 */ /* 0x004fca00078e02ff */
[----:B------:R-:W-:-:S04]  /*1f560*/  IADD3 R9, R0, R9, RZ ;  /* 0x0000000900097210 */ /* 0x000fc80007ffe0ff */
[----:B------:R-:W-:-:S13]  /*1f570*/  ISETP.GT.AND P0, PT, R9, R10, PT ;  /* 0x0000000a0900720c */ /* 0x000fda0003f04270 */
[----:B-1----:R-:W-:Y:S05]  /*1f580*/  @!P0 BRA `(.L_x_2500) ;  /* 0xfffffda000008947 */ /* 0x002fea000383ffff */
.L_x_2496:
[----:B------:R-:W-:-:S05]  /*1f590*/  IADD3 R9, -R0, R9, RZ ;  /* 0x0000000900097210 */ /* 0x000fca0007ffe1ff */
[----:B------:R-:W-:-:S05]  /*1f5a0*/  IMAD R0, R4, c[0x0][0x538], R9 ;  /* 0x00014e0004007a24 */ /* 0x000fca00078e0209 */
[----:B------:R-:W-:Y:S01]  /*1f5b0*/  ISETP.GT.AND P0, PT, R0, R10, PT ;  /* 0x0000000a0000720c */ /* 0x000fe20003f04270 */
[----:B------:R-:W-:-:S12]  /*1f5c0*/  BRA.DIV ~URZ, `(.L_x_2501) ;  /* 0x000034e27f007947 */ /* 0x000fd8000b800000 */
[----:B------:R-:W-:-:S03]  /*1f5d0*/  VOTE.ANY R5, PT, !P0 ;  /* 0x0000000000057806 */ /* 0x000fc600040e0100 */
.L_x_2581:
[----:B------:R-:W3:Y:S01]  /*1f5e0*/  LDL.LU R2, [R1+0xac] ;  /* 0x0000ac0001027983 */ /* 0x000ee20000300800 */
[----:B------:R-:W3:Y:S02]  /*1f5f0*/  POPC R0, R5 ;  /* 0x0000000500007309 */ /* 0x000ee40000000000 */
[----:B---3--:R-:W-:-:S05]  /*1f600*/  IADD3 R2, R0, R2, RZ ;  /* 0x0000000200027210 */ /* 0x008fca0007ffe0ff */
[----:B------:R1:W-:Y:S01]  /*1f610*/  STL [R1+0xac], R2 ;  /* 0x0000ac0201007387 */ /* 0x0003e20000100800 */
[----:B------:R-:W-:Y:S05]  /*1f620*/  BRA.DIV ~URZ, `(.L_x_2502) ;  /* 0x000034d27f007947 */ /* 0x000fea000b800000 */
[----:B------:R3:W4:Y:S04]  /*1f630*/  SHFL.IDX PT, R6, R6, R0, 0x1f ;  /* 0x00001f0006067589 */ /* 0x00072800000e0000 */
[----:B------:R3:W1:Y:S02]  /*1f640*/  SHFL.IDX PT, R8, R8, R0, 0x1f ;  /* 0x00001f0008087589 */ /* 0x00066400000e0000 */
.L_x_2582:
[----:B------:R-:W-:Y:S01]  /*1f650*/  ISETP.NE.AND P0, PT, R5, RZ, PT ;  /* 0x000000ff0500720c */ /* 0x000fe20003f05270 */
[----:B------:R-:W-:-:S12]  /*1f660*/  BSSY B0, `(.L_x_2503) ;  /* 0x0000005000007945 */ /* 0x000fd80003800000 */
[----:B------:R-:W-:Y:S05]  /*1f670*/  @!P0 BRA `(.L_x_2504) ;  /* 0x0000003000008947 */ /* 0x000fea0003800000 */
[----:B---3--:R-:W-:Y:S01]  /*1f680*/  IADD3 R0, R0, -0x1, RZ ;  /* 0xffffffff00007810 */ /* 0x008fe20007ffe0ff */
[----:B------:R-:W-:Y:S05]  /*1f690*/  BRA.DIV ~URZ, `(.L_x_2505) ;  /* 0x000035327f007947 */ /* 0x000fea000b800000 */
[----:B------:R3:W2:Y:S02]  /*1f6a0*/  SHFL.IDX PT, R11, R4, R0, 0x1f ;  /* 0x00001f00040b7589 */ /* 0x0006a400000e0000 */
.L_x_2504:
[----:B------:R-:W-:Y:S05]  /*1f6b0*/  BSYNC B0 ;  /* 0x0000000000007941 */ /* 0x000fea0003800000 */
.L_x_2503:
[----:B--23--:R-:W-:Y:S01]  /*1f6c0*/  IMAD R0, R11, c[0x0][0x538], R9 ;  /* 0x00014e000b007a24 */ /* 0x00cfe200078e0209 */
[----:B-1----:R-:W-:Y:S01]  /*1f6d0*/  ISETP.NE.AND P0, PT, R8, 0x1, PT ;  /* 0x000000010800780c */ /* 0x002fe20003f05270 */
[----:B------:R-:W-:Y:S03]  /*1f6e0*/  BSSY B0, `(.L_x_2506) ;  /* 0x0000083000007945 */ /* 0x000fe60003800000 */
[----:B------:R1:W-:Y:S01]  /*1f6f0*/  STL [R1+0xd4], R0 ;  /* 0x0000d40001007387 */ /* 0x0003e20000100800 */
[----:B------:R-:W-:-:S08]  /*1f700*/  IADD3 R9, -R0, R10, RZ ;  /* 0x0000000a00097210 */ /* 0x000fd00007ffe1ff */
[----:B------:R-:W-:Y:S05]  /*1f710*/  @!P0 BRA `(.L_x_2507) ;  /* 0x000003e000008947 */ /* 0x000fea0003800000 */
[----:B----4-:R-:W-:Y:S02]  /*1f720*/  IABS R4, R6 ;  /* 0x0000000600047213 */ /* 0x010fe40000000000 */
[----:B------:R-:W-:Y:S02]  /*1f730*/  IABS R5, R8 ;  /* 0x0000000800057213 */ /* 0x000fe40000000000 */
[----:B------:R-:W2:Y:S01]  /*1f740*/  I2F.RP R2, R4 ;  /* 0x0000000400027306 */ /* 0x000ea20000209400 */
[----:B------:R-:W-:-:S07]  /*1f750*/  IABS R11, R6 ;  /* 0x00000006000b7213 */ /* 0x000fce0000000000 */
[----:B------:R-:W-:Y:S08]  /*1f760*/  I2F.RP R13, R5 ;  /* 0x00000005000d7306 */ /* 0x000ff00000209400 */
[----:B--2---:R-:W2:Y:S02]  /*1f770*/  MUFU.RCP R2, R2 ;  /* 0x0000000200027308 */ /* 0x004ea40000001000 */
[----:B--2---:R-:W-:-:S06]  /*1f780*/  IADD3 R2, R2, 0xffffffe, RZ ;  /* 0x0ffffffe02027810 */ /* 0x004fcc0007ffe0ff */
[----:B------:R-:W2:Y:S02]  /*1f790*/  F2I.FTZ.U32.TRUNC.NTZ R3, R2 ;  /* 0x0000000200037305 */ /* 0x000ea4000021f000 */
[----:B-12---:R-:W-:Y:S02]  /*1f7a0*/  IMAD.MOV R0, RZ, RZ, -R3 ;  /* 0x000000ffff007224 */ /* 0x006fe400078e0a03 */
[----:B------:R-:W-:Y:S02]  /*1f7b0*/  IMAD.MOV.U32 R2, RZ, RZ, RZ ;  /* 0x000000ffff027224 */ /* 0x000fe400078e00ff */
[----:B------:R-:W-:Y:S01]  /*1f7c0*/  IMAD.MOV.U32 R10, RZ, RZ, R0 ;  /* 0x000000ffff0a7224 */ /* 0x000fe200078e0000 */
[----:B------:R-:W-:-:S03]  /*1f7d0*/  IABS R0, R9 ;  /* 0x0000000900007213 */ /* 0x000fc60000000000 */
[----:B------:R-:W-:-:S04]  /*1f7e0*/  IMAD R10, R10, R4, RZ ;  /* 0x000000040a0a7224 */ /* 0x000fc800078e02ff */
[----:B------:R-:W-:-:S04]  /*1f7f0*/  IMAD.HI.U32 R10, R3, R10, R2 ;  /* 0x0000000a030a7227 */ /* 0x000fc800078e0002 */
[----:B------:R-:W-:Y:S02]  /*1f800*/  IMAD.MOV.U32 R2, RZ, RZ, R0 ;  /* 0x000000ffff027224 */ /* 0x000fe400078e0000 */
[----:B------:R-:W-:-:S05]  /*1f810*/  IMAD.MOV R0, RZ, RZ, -R11 ;  /* 0x000000ffff007224 */ /* 0x000fca00078e0a0b */
[----:B------:R-:W-:Y:S01]  /*1f820*/  MOV R3, R0 ;  /* 0x0000000000037202 */ /* 0x000fe20000000f00 */
        /* <DEDUP_REMOVED lines=45> */
.L_x_2507:
[----:B-1----:R-:W2:Y:S01]  /*1fb00*/  LDL R0, [R1+0xac] ;  /* 0x0000ac0001007983 */ /* 0x002ea20000100800 */
[----:B------:R-:W-:-:S04]  /*1fb10*/  IMAD.MOV.U32 R4, RZ, RZ, 0x4 ;  /* 0x00000004ff047424 */ /* 0x000fc800078e00ff */
[----:B--2---:R-:W-:-:S06]  /*1fb20*/  IMAD.WIDE R4, R0, R4, c[0x0][0x590] ;  /* 0x0001640000047625 */ /* 0x004fcc00078e0204 */
[----:B------:R-:W2:Y:S01]  /*1fb30*/  LDG.E R4, [R4.64] ;  /* 0x0000000a04047981 */ /* 0x000ea2000c1e1900 */
[----:B------:R-:W-:Y:S01]  /*1fb40*/  IABS R8, R9 ;  /* 0x0000000900087213 */ /* 0x000fe20000000000 */
[----:B--2-4-:R-:W-:-:S05]  /*1fb50*/  IMAD R10, R4, R6, RZ ;  /* 0x00000006040a7224 */ /* 0x014fca00078e02ff */
[-C--:B------:R-:W-:Y:S02]  /*1fb60*/  IABS R5, R10.reuse ;  /* 0x0000000a00057213 */ /* 0x080fe40000000000 */
[----:B------:R-:W-:Y:S02]  /*1fb70*/  IABS R11, R10 ;  /* 0x0000000a000b7213 */ /* 0x000fe40000000000 */
[----:B------:R-:W1:Y:S08]  /*1fb80*/  I2F.RP R2, R5 ;  /* 0x0000000500027306 */ /* 0x000e700000209400 */
[----:B-1----:R-:W1:Y:S02]  /*1fb90*/  MUFU.RCP R2, R2 ;  /* 0x0000000200027308 */ /* 0x002e640000001000 */
[----:B-1----:R-:W-:-:S06]  /*1fba0*/  IADD3 R2, R2, 0xffffffe, RZ ;  /* 0x0ffffffe02027810 */ /* 0x002fcc0007ffe0ff */
[----:B------:R-:W1:Y:S02]  /*1fbb0*/  F2I.FTZ.U32.TRUNC.NTZ R3, R2 ;  /* 0x0000000200037305 */ /* 0x000e64000021f000 */
[----:B-1----:R-:W-:Y:S02]  /*1fbc0*/  IMAD.MOV R0, RZ, RZ, -R3 ;  /* 0x000000ffff007224 */ /* 0x002fe400078e0a03 */
[----:B------:R-:W-:Y:S02]  /*1fbd0*/  IMAD.MOV.U32 R2, RZ, RZ, RZ ;  /* 0x000000ffff027224 */ /* 0x000fe400078e00ff */
[----:B------:R-:W-:-:S04]  /*1fbe0*/  IMAD R0, R0, R5, RZ ;  /* 0x0000000500007224 */ /* 0x000fc800078e02ff */
        /* <DEDUP_REMOVED lines=12> */
[----:B------:R-:W-:-:S04]  /*1fcb0*/  IMAD.MOV.U32 R2, RZ, RZ, R0 ;  /* 0x000000ffff027224 */ /* 0x000fc800078e0000 */
[----:B------:R-:W-:Y:S01]  /*1fcc0*/  @!P1 IMAD.MOV R2, RZ, RZ, -R2 ;  /* 0x000000ffff029224 */ /* 0x000fe200078e0a02 */
[----:B------:R-:W-:-:S05]  /*1fcd0*/  @!P0 LOP3.LUT R2, RZ, R10, RZ, 0x33, !PT ;  /* 0x0000000aff028212 */ /* 0x000fca00078e33ff */
[----:B------:R-:W-:Y:S02]  /*1fce0*/  IMAD R11, R4, R2, RZ ;  /* 0x00000002040b7224 */ /* 0x000fe400078e02ff */
[----:B------:R-:W-:-:S03]  /*1fcf0*/  IMAD.MOV R2, RZ, RZ, -R2 ;  /* 0x000000ffff027224 */ /* 0x000fc600078e0a02 */
[----:B------:R-:W-:Y:S01]  /*1fd00*/  IADD3 R0, -R11, c[0x0][0x538], RZ ;  /* 0x00014e000b007a10 */ /* 0x000fe20007ffe1ff */
[----:B------:R-:W-:Y:S02]  /*1fd10*/  IMAD R9, R10, R2, R9 ;  /* 0x000000020a097224 */ /* 0x000fe400078e0209 */
[----:B------:R-:W-:Y:S01]  /*1fd20*/  IMAD.MOV.U32 R2, RZ, RZ, RZ ;  /* 0x000000ffff027224 */ /* 0x000fe200078e00ff */
[----:B------:R-:W-:-:S04]  /*1fd30*/  IMNMX R0, R4, R0, PT ;  /* 0x0000000004007217 */ /* 0x000fc80003800200 */
[-C--:B------:R-:W-:Y:S02]  /*1fd40*/  IABS R4, R0.reuse ;  /* 0x0000000000047213 */ /* 0x080fe40000000000 */
[----:B------:R-:W-:Y:S02]  /*1fd50*/  IABS R10, R0 ;  /* 0x00000000000a7213 */ /* 0x000fe40000000000 */
[----:B------:R-:W1:Y:S08]  /*1fd60*/  I2F.RP R3, R4 ;  /* 0x0000000400037306 */ /* 0x000e700000209400 */
[----:B-1----:R-:W1:Y:S02]  /*1fd70*/  MUFU.RCP R3, R3 ;  /* 0x0000000300037308 */ /* 0x002e640000001000 */
[----:B-1----:R-:W-:-:S06]  /*1fd80*/  IADD3 R3, R3, 0xffffffe, RZ ;  /* 0x0ffffffe03037810 */ /* 0x002fcc0007ffe0ff */
[----:B------:R-:W1:Y:S02]  /*1fd90*/  F2I.FTZ.U32.TRUNC.NTZ R3, R3 ;  /* 0x0000000300037305 */ /* 0x000e64000021f000 */
[----:B-1----:R-:W-:-:S05]  /*1fda0*/  IADD3 R5, RZ, -R3, RZ ;  /* 0x80000003ff057210 */ /* 0x002fca0007ffe0ff */
[----:B------:R-:W-:Y:S01]  /*1fdb0*/  IMAD.MOV.U32 R8, RZ, RZ, R5 ;  /* 0x000000ffff087224 */ /* 0x000fe200078e0005 */
        /* <DEDUP_REMOVED lines=21> */
.L_x_2508:
[----:B------:R-:W-:Y:S05]  /*1ff10*/  BSYNC B0 ;  /* 0x0000000000007941 */ /* 0x000fea0003800000 */
.L_x_2506:
[----:B------:R-:W-:-:S04]  /*1ff20*/  LOP3.LUT R2, RZ, R2, RZ, 0x33, !PT ;  /* 0x00000002ff027212 */ /* 0x000fc800078e33ff */
[----:B-1----:R-:W-:-:S05]  /*1ff30*/  IADD3 R0, R2, R6, RZ ;  /* 0x0000000602007210 */ /* 0x002fca0007ffe0ff */
[----:B------:R1:W-:Y:S01]  /*1ff40*/  STL [R1+0x15c], R0 ;  /* 0x00015c0001007387 */ /* 0x0003e20000100800 */
[----:B------:R-:W-:Y:S05]  /*1ff50*/  BRA `(.L_x_2509) ;  /* 0x0000005000007947 */ /* 0x000fea0003800000 */
.L_x_2497:
[----:B------:R-:W-:Y:S01]  /*1ff60*/  MOV R0, c[0x0][0x53c] ;  /* 0x00014f0000007a02 */ /* 0x000fe20000000f00 */
[----:B------:R1:W-:Y:S04]  /*1ff70*/  STL [R1+0xd4], R10 ;  /* 0x0000d40a01007387 */ /* 0x0003e80000100800 */
[----:B------:R1:W-:Y:S04]  /*1ff80*/  STL [R1+0x15c], RZ ;  /* 0x00015cff01007387 */ /* 0x0003e80000100800 */
[----:B------:R1:W-:Y:S04]  /*1ff90*/  STL [R1+0xa8], RZ ;  /* 0x0000a8ff01007387 */ /* 0x0003e80000100800 */
[----:B------:R1:W-:Y:S02]  /*1ffa0*/  STL [R1+0xac], R0 ;  /* 0x0000ac0001007387 */ /* 0x0003e40000100800 */
.L_x_2509:
[----:B------:R-:W-:Y:S05]  /*1ffb0*/  BSYNC B1 ;  /* 0x0000000000017941 */ /* 0x000fea0003800000 */
.L_x_2495:
[----:B-1----:R-:W3:Y:S04]  /*1ffc0*/  LDL R0, [R1+0xd4] ;  /* 0x0000d40001007983 */ /* 0x002ee80000100800 */
[----:B--2---:R-:W2:Y:S04]  /*1ffd0*/  LDL R4, [R1+0x15c] ;  /* 0x00015c0001047983 */ /* 0x004ea80000100800 */
[----:B------:R-:W4:Y:S04]  /*1ffe0*/  LDL R3, [R1+0xa8] ;  /* 0x0000a80001037983 */ /* 0x000f280000100800 */
[----:B------:R-:W5:Y:S01]  /*1fff0*/  LDL R2, [R1+0xac] ;  /* 0x0000ac0001027983 */ /* 0x000f620000100800 */
[----:B------:R-:W-:Y:S03]  /*20000*/  WARPSYNC 0xffffffff ;  /* 0xffffffff00007948 */ /* 0x000fe60003800000 */
[----:B------:R-:W-:Y:S01]  /*20010*/  BAR.SYNC.DEFER_BLOCKING 0x4, 0x100 ;  /* 0x0104000000007b1d */ /* 0x000fe20000010000 */
[----:B------:R-:W-:-:S02]  /*20020*/  ISETP.NE.AND P0, PT, R14, RZ, PT ;  /* 0x000000ff0e00720c */ /* 0x000fc40003f05270 */
[----:B---3--:R-:W-:Y:S01]  /*20030*/  MOV R8, R0 ;  /* 0x0000000000087202 */ /* 0x008fe20000000f00 */
[----:B--2---:R-:W-:Y:S02]  /*20040*/  IMAD.MOV.U32 R9, RZ, RZ, R4 ;  /* 0x000000ffff097224 */ /* 0x004fe400078e0004 */
[----:B----4-:R-:W-:Y:S01]  /*20050*/  IMAD.MOV.U32 R10, RZ, RZ, R3 ;  /* 0x000000ffff0a7224 */ /* 0x010fe200078e0003 */
[----:B-----5:R-:W-:-:S07]  /*20060*/  MOV R11, R2 ;  /* 0x00000002000b7202 */ /* 0x020fce0000000f00 */
[----:B------:R1:W-:Y:S04]  /*20070*/  @!P0 STS.128 [0x20080], R8 ;  /* 0x02008008ff008388 */ /* 0x0003e80000000c00 */
[----:B------:R-:W-:Y:S06]  /*20080*/  BAR.ARV 0x5, 0x100 ;  /* 0x0144000000007b1d */ /* 0x000fec0000002000 */
.L_x_2490:
[----:B-1----:R-:W3:Y:S02]  /*20090*/  LDL R0, [R1+0xac] ;  /* 0x0000ac0001007983 */ /* 0x002ee40000100800 */
[----:B---3--:R-:W-:-:S13]  /*200a0*/  ISETP.GE.AND P0, PT, R0, c[0x0][0x53c], PT ;  /* 0x00014f0000007a0c */ /* 0x008fda0003f06270 */
[----:B--2---:R-:W-:Y:S01]  /*200b0*/  @P0 CALL.REL.NOINC `(.L_x_2510) ;  /* 0x0000001000000944 */ /* 0x004fe20003c00000 */
[----:B------:R-:W-:Y:S05]  /*200c0*/  BRA `(.L_x_2511) ;  /* 0xfffe214000007947 */ /* 0x000fea000383ffff */
.L_x_2510:
[----:B------:R-:W-:Y:S05]  /*200d0*/  EXIT ;  /* 0x000000000000794d */ /* 0x000fea0003800000 */
.L_x_2266:
[----:B------:R-:W-:Y:S01]  /*200e0*/  IMAD.MOV.U32 R0, RZ, RZ, R5 ;  /* 0x000000ffff007224 */ /* 0x000fe200078e0005 */
[----:B------:R-:W-:Y:S02]  /*200f0*/  MOV R3, 0x1 ;  /* 0x0000000100037802 */ /* 0x000fe40000000f00 */
[----:B------:R-:W-:Y:S02]  /*20100*/  MOV R2, 0x20120 ;  /* 0x0002012000027802 */ /* 0x000fe40000000f00 */
[----:B------:R-:W-:Y:S05]  /*20110*/  CALL.REL.NOINC `($__internal_41_$__cuda_sm70_shflsync_up_p) ;  /* 0x0000d1c000007944 */ /* 0x000fea0003c00000 */
[----:B------:R-:W-:Y:S01]  /*20120*/  MOV R0, R4 ;  /* 0x0000000400007202 */ /* 0x000fe20000000f00 */
[----:B------:R-:W-:Y:S05]  /*20130*/  BRA `(.L_x_2512) ;  /* 0xfffe03a000007947 */ /* 0x000fea000383ffff */
.L_x_2267:
[----:B------:R-:W-:Y:S01]  /*20140*/  IMAD.MOV.U32 R0, RZ, RZ, R5 ;  /* 0x000000ffff007224 */ /* 0x000fe200078e0005 */
[----:B------:R-:W-:Y:S02]  /*20150*/  MOV R3, 0x2 ;  /* 0x0000000200037802 */ /* 0x000fe40000000f00 */
[----:B------:R-:W-:Y:S02]  /*20160*/  MOV R2, 0x20180 ;  /* 0x0002018000027802 */ /* 0x000fe40000000f00 */
[----:B------:R-:W-:Y:S05]  /*20170*/  CALL.REL.NOINC `($__internal_41_$__cuda_sm70_shflsync_up_p) ;  /* 0x0000d16000007944 */ /* 0x000fea0003c00000 */
[----:B------:R-:W-:Y:S01]  /*20180*/  SEL R4, R4, RZ, P4 ;  /* 0x000000ff04047207 */ /* 0x000fe20002000000 */
[----:B------:R-:W-:Y:S01]  /*20190*/  IMAD.MOV.U32 R3, RZ, RZ, 0x4 ;  /* 0x00000004ff037424 */ /* 0x000fe200078e00ff */
[----:B------:R-:W-:-:S03]  /*201a0*/  MOV R2, 0x201d0 ;  /* 0x000201d000027802 */ /* 0x000fc60000000f00 */
[----:B------:R-:W-:Y:S02]  /*201b0*/  IMAD.IADD R0, R5, 0x1, R4 ;  /* 0x0000000105007824 */ /* 0x000fe400078e0204 */
        /* <DEDUP_REMOVED lines=13> */
[----:B------:R-:W-:Y:S02]  /*20290*/  MOV R236, 0x1f ;  /* 0x0000001f00ec7802 */ /* 0x000fe40000000f00 */
[----:B------:R-:W-:Y:S01]  /*202a0*/  MOV R3, 0x202e0 ;  /* 0x000202e000037802 */ /* 0x000fe20000000f00 */
[----:B------:R-:W-:-:S04]  /*202b0*/  IMAD.IADD R4, R0, 0x1, R4 ;  /* 0x0000000100047824 */ /* 0x000fc800078e0204 */
[----:B------:R-:W-:Y:S02]  /*202c0*/  IMAD.MOV.U32 R235, RZ, RZ, R4 ;  /* 0x000000ffffeb7224 */ /* 0x000fe400078e0004 */
[----:B------:R-:W-:Y:S05]  /*202d0*/  CALL.REL.NOINC `($__internal_40_$__cuda_sm70_shflsync_idx_p) ;  /* 0x0000cfa000007944 */ /* 0x000fea0003c00000 */
[----:B------:R-:W-:Y:S01]  /*202e0*/  MOV R0, R237 ;  /* 0x000000ed00007202 */ /* 0x000fe20000000f00 */
[----:B------:R-:W-:Y:S05]  /*202f0*/  BRA `(.L_x_2513) ;  /* 0xfffe02e000007947 */ /* 0x000fea000383ffff */
.L_x_2269:
[----:B------:R-:W-:Y:S02]  /*20300*/  SEL R0, RZ, 0x1, P0 ;  /* 0x00000001ff007807 */ /* 0x000fe40000000000 */
[----:B------:R-:W-:Y:S02]  /*20310*/  MOV R2, 0x20330 ;  /* 0x0002033000027802 */ /* 0x000fe40000000f00 */
[----:B------:R-:W-:Y:S05]  /*20320*/  CALL.REL.NOINC `($__internal_42_$__cuda_sm70_votesync_ballot) ;  /* 0x0000d01000007944 */ /* 0x000fea0003c00000 */
[----:B------:R-:W-:Y:S01]  /*20330*/  MOV R7, R0 ;  /* 0x0000000000077202 */ /* 0x000fe20000000f00 */
[----:B------:R-:W-:Y:S05]  /*20340*/  BRA `(.L_x_2514) ;  /* 0xfffe032000007947 */ /* 0x000fea000383ffff */
.L_x_2270:
[----:B------:R-:W-:Y:S01]  /*20350*/  IMAD.MOV.U32 R235, RZ, RZ, R9 ;  /* 0x000000ffffeb7224 */ /* 0x000fe200078e0009 */
[----:B-1----:R-:W-:Y:S01]  /*20360*/  MOV R2, R0 ;  /* 0x0000000000027202 */ /* 0x002fe20000000f00 */
[----:B------:R-:W-:Y:S01]  /*20370*/  IMAD.MOV.U32 R236, RZ, RZ, 0x1f ;  /* 0x0000001fffec7424 */ /* 0x000fe200078e00ff */
[----:B------:R-:W-:Y:S02]  /*20380*/  MOV R3, 0x203a0 ;  /* 0x000203a000037802 */ /* 0x000fe40000000f00 */
[----:B------:R-:W-:Y:S05]  /*20390*/  CALL.REL.NOINC `($__internal_40_$__cuda_sm70_shflsync_idx_p) ;  /* 0x0000cee000007944 */ /* 0x000fea0003c00000 */
[----:B------:R-:W-:Y:S01]  /*203a0*/  IMAD.MOV.U32 R12, RZ, RZ, R237 ;  /* 0x000000ffff0c7224 */ /* 0x000fe200078e00ed */
[----:B------:R-:W-:Y:S01]  /*203b0*/  MOV R235, R8 ;  /* 0x0000000800eb7202 */ /* 0x000fe20000000f00 */
[----:B------:R-:W-:Y:S01]  /*203c0*/  IMAD.MOV.U32 R5, RZ, RZ, RZ ;  /* 0x000000ffff057224 */ /* 0x000fe200078e00ff */
[----:B------:R-:W-:Y:S01]  /*203d0*/  MOV R2, R0 ;  /* 0x0000000000027202 */ /* 0x000fe20000000f00 */
[----:B------:R-:W-:Y:S01]  /*203e0*/  IMAD.MOV.U32 R236, RZ, RZ, 0x1f ;  /* 0x0000001fffec7424 */ /* 0x000fe200078e00ff */
[----:B------:R-:W-:-:S02]  /*203f0*/  MOV R3, 0x20410 ;  /* 0x0002041000037802 */ /* 0x000fc40000000f00 */
[----:B------:R-:W-:Y:S05]  /*20400*/  CALL.REL.NOINC `($__internal_40_$__cuda_sm70_shflsync_idx_p) ;  /* 0x0000ce7000007944 */ /* 0x000fea0003c00000 */
[----:B------:R-:W-:Y:S01]  /*20410*/  MOV R9, R237 ;  /* 0x000000ed00097202 */ /* 0x000fe20000000f00 */
[----:B------:R-:W-:Y:S05]  /*20420*/  BRA `(.L_x_2515) ;  /* 0xfffe02b000007947 */ /* 0x000fea000383ffff */
.L_x_2273:
[----:B------:R-:W-:Y:S01]  /*20430*/  IMAD.MOV.U32 R235, RZ, RZ, R4 ;  /* 0x000000ffffeb7224 */ /* 0x000fe200078e0004 */
[----:B-1----:R-:W-:Y:S01]  /*20440*/  MOV R2, R0 ;  /* 0x0000000000027202 */ /* 0x002fe20000000f00 */
[----:B------:R-:W-:Y:S01]  /*20450*/  IMAD.MOV.U32 R236, RZ, RZ, 0x1f ;  /* 0x0000001fffec7424 */ /* 0x000fe200078e00ff */
[----:B------:R-:W-:-:S02]  /*20460*/  MOV R3, 0x20480 ;  /* 0x0002048000037802 */ /* 0x000fc40000000f00 */
[----:B---34-:R-:W-:Y:S05]  /*20470*/  CALL.REL.NOINC `($__internal_40_$__cuda_sm70_shflsync_idx_p) ;  /* 0x0000ce0000007944 */ /* 0x018fea0003c00000 */
[----:B------:R-:W-:Y:S01]  /*20480*/  MOV R5, R237 ;  /* 0x000000ed00057202 */ /* 0x000fe20000000f00 */
[----:B------:R-:W-:Y:S05]  /*20490*/  BRA `(.L_x_2272) ;  /* 0xfffe02a000007947 */ /* 0x000fea000383ffff */
.L_x_2344:
[----:B-1----:R-:W-:Y:S01]  /*204a0*/  IMAD.MOV.U32 R235, RZ, RZ, R13 ;  /* 0x000000ffffeb7224 */ /* 0x002fe200078e000d */
[----:B------:R-:W-:Y:S01]  /*204b0*/  MOV R2, RZ ;  /* 0x000000ff00027202 */ /* 0x000fe20000000f00 */
[----:B------:R-:W-:Y:S01]  /*204c0*/  IMAD.MOV.U32 R236, RZ, RZ, 0x181f ;  /* 0x0000181fffec7424 */ /* 0x000fe200078e00ff */
[----:B------:R-:W-:-:S02]  /*204d0*/  MOV R3, 0x204f0 ;  /* 0x000204f000037802 */ /* 0x000fc40000000f00 */
[----:B-----5:R-:W-:Y:S05]  /*204e0*/  CALL.REL.NOINC `($__internal_40_$__cuda_sm70_shflsync_idx_p) ;  /* 0x0000cd9000007944 */ /* 0x020fea0003c00000 */
[----:B------:R-:W-:Y:S01]  /*204f0*/  MOV R4, R237 ;  /* 0x000000ed00047202 */ /* 0x000fe20000000f00 */
[----:B------:R-:W-:Y:S05]  /*20500*/  BRA `(.L_x_2516) ;  /* 0xfffea40000007947 */ /* 0x000fea000383ffff */
.L_x_2345:
[----:B------:R-:W-:Y:S01]  /*20510*/  IMAD.MOV.U32 R235, RZ, RZ, R17 ;  /* 0x000000ffffeb7224 */ /* 0x000fe200078e0011 */
[----:B------:R-:W-:Y:S01]  /*20520*/  MOV R2, RZ ;  /* 0x000000ff00027202 */ /* 0x000fe20000000f00 */
[----:B------:R-:W-:Y:S01]  /*20530*/  IMAD.MOV.U32 R236, RZ, RZ, 0x181f ;  /* 0x0000181fffec7424 */ /* 0x000fe200078e00ff */
[----:B------:R-:W-:-:S02]  /*20540*/  MOV R3, 0x20560 ;  /* 0x0002056000037802 */ /* 0x000fc40000000f00 */
[----:B-12--5:R-:W-:Y:S05]  /*20550*/  CALL.REL.NOINC `($__internal_40_$__cuda_sm70_shflsync_idx_p) ;  /* 0x0000cd2000007944 */ /* 0x026fea0003c00000 */
[----:B------:R-:W-:Y:S01]  /*20560*/  MOV R0, R237 ;  /* 0x000000ed00007202 */ /* 0x000fe20000000f00 */
[----:B------:R-:W-:Y:S05]  /*20570*/  BRA `(.L_x_2517) ;  /* 0xfffea3b000007947 */ /* 0x000fea000383ffff */
.L_x_2348:
[----:B------:R-:W-:Y:S01]  /*20580*/  IMAD.MOV.U32 R235, RZ, RZ, R13 ;  /* 0x000000ffffeb7224 */ /* 0x000fe200078e000d */
[----:B--2---:R-:W-:Y:S01]  /*20590*/  MOV R2, 0x1 ;  /* 0x0000000100027802 */ /* 0x004fe20000000f00 */
[----:B------:R-:W-:Y:S01]  /*205a0*/  IMAD.MOV.U32 R236, RZ, RZ, 0x181f ;  /* 0x0000181fffec7424 */ /* 0x000fe200078e00ff */
[----:B------:R-:W-:-:S02]  /*205b0*/  MOV R3, 0x205d0 ;  /* 0x000205d000037802 */ /* 0x000fc40000000f00 */
[----:B-1-345:R-:W-:Y:S05]  /*205c0*/  CALL.REL.NOINC `($__internal_40_$__cuda_sm70_shflsync_idx_p) ;  /* 0x0000ccb000007944 */ /* 0x03afea0003c00000 */
[----:B------:R-:W-:Y:S01]  /*205d0*/  IMAD.MOV.U32 R4, RZ, RZ, R237 ;  /* 0x000000ffff047224 */ /* 0x000fe200078e00ed */
[----:B------:R-:W-:Y:S01]  /*205e0*/  MOV R2, 0x1 ;  /* 0x0000000100027802 */ /* 0x000fe20000000f00 */
[----:B------:R-:W-:Y:S01]  /*205f0*/  IMAD.MOV.U32 R235, RZ, RZ, R17 ;  /* 0x000000ffffeb7224 */ /* 0x000fe200078e0011 */
[----:B------:R-:W-:-:S02]  /*20600*/  MOV R236, 0x181f ;  /* 0x0000181f00ec7802 */ /* 0x000fc40000000f00 */
[----:B------:R-:W-:Y:S02]  /*20610*/  MOV R3, 0x20630 ;  /* 0x0002063000037802 */ /* 0x000fe40000000f00 */
[----:B------:R-:W-:Y:S05]  /*20620*/  CALL.REL.NOINC `($__internal_40_$__cuda_sm70_shflsync_idx_p) ;  /* 0x0000cc5000007944 */ /* 0x000fea0003c00000 */
[----:B------:R-:W-:Y:S01]  /*20630*/  MOV R0, R237 ;  /* 0x000000ed00007202 */ /* 0x000fe20000000f00 */
[----:B------:R-:W-:Y:S05]  /*20640*/  BRA `(.L_x_2518) ;  /* 0xfffea46000007947 */ /* 0x000fea000383ffff */
.L_x_2351:
[----:B------:R-:W-:Y:S01]  /*20650*/  IMAD.MOV.U32 R235, RZ, RZ, R13 ;  /* 0x000000ffffeb7224 */ /* 0x000fe200078e000d */
[----:B-1----:R-:W-:Y:S01]  /*20660*/  MOV R2, 0x2 ;  /* 0x0000000200027802 */ /* 0x002fe20000000f00 */
[----:B------:R-:W-:Y:S01]  /*20670*/  IMAD.MOV.U32 R236, RZ, RZ, 0x181f ;  /* 0x0000181fffec7424 */ /* 0x000fe200078e00ff */
[----:B------:R-:W-:Y:S02]  /*20680*/  MOV R3, 0x206a0 ;  /* 0x000206a000037802 */ /* 0x000fe40000000f00 */
[----:B--2345:R-:W-:Y:S05]  /*20690*/  CALL.REL.NOINC `($__internal_40_$__cuda_sm70_shflsync_idx_p) ;  /* 0x0000cbe000007944 */ /* 0x03cfea0003c00000 */
[----:B------:R-:W-:Y:S01]  /*206a0*/  MOV R4, R237 ;  /* 0x000000ed00047202 */ /* 0x000fe20000000f00 */
[----:B------:R-:W-:Y:S05]  /*206b0*/  BRA `(.L_x_2519) ;  /* 0xfffea56000007947 */ /* 0x000fea000383ffff */
.L_x_2352:
[----:B------:R-:W-:Y:S01]  /*206c0*/  IMAD.MOV.U32 R235, RZ, RZ, R17 ;  /* 0x000000ffffeb7224 */ /* 0x000fe200078e0011 */
[----:B------:R-:W-:Y:S01]  /*206d0*/  MOV R2, 0x2 ;  /* 0x0000000200027802 */ /* 0x000fe20000000f00 */
[----:B------:R-:W-:Y:S01]  /*206e0*/  IMAD.MOV.U32 R236, RZ, RZ, 0x181f ;  /* 0x0000181fffec7424 */ /* 0x000fe200078e00ff */
[----:B------:R-:W-:Y:S02]  /*206f0*/  MOV R3, 0x20710 ;  /* 0x0002071000037802 */ /* 0x000fe40000000f00 */
[----:B-12345:R-:W-:Y:S05]  /*20700*/  CALL.REL.NOINC `($__internal_40_$__cuda_sm70_shflsync_idx_p) ;  /* 0x0000cb7000007944 */ /* 0x03efea0003c00000 */
[----:B------:R-:W-:Y:S01]  /*20710*/  MOV R0, R237 ;  /* 0x000000ed00007202 */ /* 0x000fe20000000f00 */
[----:B------:R-:W-:Y:S05]  /*20720*/  BRA `(.L_x_2520) ;  /* 0xfffea51000007947 */ /* 0x000fea000383ffff */
.L_x_2355:
[----:B------:R-:W-:Y:S01]  /*20730*/  IMAD.MOV.U32 R235, RZ, RZ, R13 ;  /* 0x000000ffffeb7224 */ /* 0x000fe200078e000d */
[----:B-1----:R-:W-:Y:S01]  /*20740*/  MOV R2, 0x3 ;  /* 0x0000000300027802 */ /* 0x002fe20000000f00 */
[----:B------:R-:W-:Y:S01]  /*20750*/  IMAD.MOV.U32 R236, RZ, RZ, 0x181f ;  /* 0x0000181fffec7424 */ /* 0x000fe200078e00ff */
[----:B------:R-:W-:-:S02]  /*20760*/  MOV R3, 0x20780 ;  /* 0x0002078000037802 */ /* 0x000fc40000000f00 */
[----:B--2345:R-:W-:Y:S05]  /*20770*/  CALL.REL.NOINC `($__internal_40_$__cuda_sm70_shflsync_idx_p) ;  /* 0x0000cb0000007944 */ /* 0x03cfea0003c00000 */
        /* <DEDUP_REMOVED lines=8> */
.L_x_2357:
[----:B------:R-:W-:Y:S01]  /*20800*/  IMAD.MOV.U32 R235, RZ, RZ, R4 ;  /* 0x000000ffffeb7224 */ /* 0x000fe200078e0004 */
[----:B------:R-:W-:Y:S01]  /*20810*/  MOV R2, RZ ;  /* 0x000000ff00027202 */ /* 0x000fe20000000f00 */
[----:B------:R-:W-:Y:S01]  /*20820*/  IMAD.MOV.U32 R236, RZ, RZ, 0x181f ;  /* 0x0000181fffec7424 */ /* 0x000fe200078e00ff */
[----:B------:R-:W-:Y:S02]  /*20830*/  MOV R3, 0x20850 ;  /* 0x0002085000037802 */ /* 0x000fe40000000f00 */
[----:B-1234-:R-:W-:Y:S05]  /*20840*/  CALL.REL.NOINC `($__internal_40_$__cuda_sm70_shflsync_idx_p) ;  /* 0x0000ca3000007944 */ /* 0x01efea0003c00000 */
[----:B------:R-:W-:Y:S01]  /*20850*/  MOV R3, R237 ;  /* 0x000000ed00037202 */ /* 0x000fe20000000f00 */
[----:B------:R-:W-:Y:S05]  /*20860*/  BRA `(.L_x_2522) ;  /* 0xfffeb1a000007947 */ /* 0x000fea000383ffff */
.L_x_2360:
[----:B------:R-:W-:Y:S01]  /*20870*/  IMAD.MOV.U32 R235, RZ, RZ, R4 ;  /* 0x000000ffffeb7224 */ /* 0x000fe200078e0004 */
[----:B------:R-:W-:Y:S01]  /*20880*/  MOV R2, 0x1 ;  /* 0x0000000100027802 */ /* 0x000fe20000000f00 */
[----:B------:R-:W-:Y:S01]  /*20890*/  IMAD.MOV.U32 R236, RZ, RZ, 0x181f ;  /* 0x0000181fffec7424 */ /* 0x000fe200078e00ff */
[----:B------:R-:W-:Y:S02]  /*208a0*/  MOV R3, 0x208c0 ;  /* 0x000208c000037802 */ /* 0x000fe40000000f00 */
[----:B-1-3--:R-:W-:Y:S05]  /*208b0*/  CALL.REL.NOINC `($__internal_40_$__cuda_sm70_shflsync_idx_p) ;  /* 0x0000c9c000007944 */ /* 0x00afea0003c00000 */
        /* <DEDUP_REMOVED lines=8> */
.L_x_2363:
[----:B------:R-:W-:Y:S01]  /*20940*/  IMAD.MOV.U32 R235, RZ, RZ, R6 ;  /* 0x000000ffffeb7224 */ /* 0x000fe200078e0006 */
[----:B------:R-:W-:Y:S01]  /*20950*/  MOV R2, RZ ;  /* 0x000000ff00027202 */ /* 0x000fe20000000f00 */
[----:B------:R-:W-:Y:S01]  /*20960*/  IMAD.MOV.U32 R236, RZ, RZ, 0x181f ;  /* 0x0000181fffec7424 */ /* 0x000fe200078e00ff */
[----:B------:R-:W-:Y:S02]  /*20970*/  MOV R3, 0x20990 ;  /* 0x0002099000037802 */ /* 0x000fe40000000f00 */
[----:B-1----:R-:W-:Y:S05]  /*20980*/  CALL.REL.NOINC `($__internal_40_$__cuda_sm70_shflsync_idx_p) ;  /* 0x0000c8f000007944 */ /* 0x002fea0003c00000 */
[----:B------:R-:W-:Y:S01]  /*20990*/  MOV R4, R237 ;  /* 0x000000ed00047202 */ /* 0x000fe20000000f00 */
[----:B------:R-:W-:Y:S05]  /*209a0*/  BRA `(.L_x_2524) ;  /* 0xfffec3f000007947 */ /* 0x000fea000383ffff */
.L_x_2364:
[----:B------:R-:W-:Y:S01]  /*209b0*/  IMAD.MOV.U32 R235, RZ, RZ, R13 ;  /* 0x000000ffffeb7224 */ /* 0x000fe200078e000d */
[----:B------:R-:W-:Y:S01]  /*209c0*/  MOV R2, RZ ;  /* 0x000000ff00027202 */ /* 0x000fe20000000f00 */
[----:B------:R-:W-:Y:S01]  /*209d0*/  IMAD.MOV.U32 R236, RZ, RZ, 0x181f ;  /* 0x0000181fffec7424 */ /* 0x000fe200078e00ff */
[----:B------:R-:W-:Y:S02]  /*209e0*/  MOV R3, 0x20a00 ;  /* 0x00020a0000037802 */ /* 0x000fe40000000f00 */
[----:B-123--:R-:W-:Y:S05]  /*209f0*/  CALL.REL.NOINC `($__internal_40_$__cuda_sm70_shflsync_idx_p) ;  /* 0x0000c88000007944 */ /* 0x00efea0003c00000 */
[----:B------:R-:W-:Y:S01]  /*20a00*/  MOV R0, R237 ;  /* 0x000000ed00007202 */ /* 0x000fe20000000f00 */
[----:B------:R-:W-:Y:S05]  /*20a10*/  BRA `(.L_x_2525) ;  /* 0xfffec3a000007947 */ /* 0x000fea000383ffff */
.L_x_2367:
[----:B------:R-:W-:Y:S01]  /*20a20*/  IMAD.MOV.U32 R235, RZ, RZ, R6 ;  /* 0x000000ffffeb7224 */ /* 0x000fe200078e0006 */
[----:B--2---:R-:W-:Y:S01]  /*20a30*/  MOV R2, 0x1 ;  /* 0x0000000100027802 */ /* 0x004fe20000000f00 */
[----:B------:R-:W-:Y:S01]  /*20a40*/  IMAD.MOV.U32 R236, RZ, RZ, 0x181f ;  /* 0x0000181fffec7424 */ /* 0x000fe200078e00ff */
[----:B------:R-:W-:-:S02]  /*20a50*/  MOV R3, 0x20a70 ;  /* 0x00020a7000037802 */ /* 0x000fc40000000f00 */
[----:B-1-34-:R-:W-:Y:S05]  /*20a60*/  CALL.REL.NOINC `($__internal_40_$__cuda_sm70_shflsync_idx_p) ;  /* 0x0000c81000007944 */ /* 0x01afea0003c00000 */
        /* <DEDUP_REMOVED lines=8> */
.L_x_2368:
[----:B------:R-:W-:Y:S01]  /*20af0*/  IMAD.MOV.U32 R235, RZ, RZ, R4 ;  /* 0x000000ffffeb7224 */ /* 0x000fe200078e0004 */
[----:B------:R-:W-:Y:S01]  /*20b00*/  MOV R2, RZ ;  /* 0x000000ff00027202 */ /* 0x000fe20000000f00 */
[----:B------:R-:W-:Y:S01]  /*20b10*/  IMAD.MOV.U32 R236, RZ, RZ, 0x1c1f ;  /* 0x00001c1fffec7424 */ /* 0x000fe200078e00ff */
[----:B------:R-:W-:Y:S02]  /*20b20*/  MOV R3, 0x20b40 ;  /* 0x00020b4000037802 */ /* 0x000fe40000000f00 */
[----:B-1----:R-:W-:Y:S05]  /*20b30*/  CALL.REL.NOINC `($__internal_40_$__cuda_sm70_shflsync_idx_p) ;  /* 0x0000c74000007944 */ /* 0x002fea0003c00000 */
[----:B------:R-:W-:Y:S01]  /*20b40*/  MOV R3, R237 ;  /* 0x000000ed00037202 */ /* 0x000fe20000000f00 */
[----:B------:R-:W-:Y:S05]  /*20b50*/  BRA `(.L_x_2527) ;  /* 0xfffec89000007947 */ /* 0x000fea000383ffff */
.L_x_2373:
[----:B------:R-:W-:Y:S01]  /*20b60*/  IMAD.MOV.U32 R235, RZ, RZ, R4 ;  /* 0x000000ffffeb7224 */ /* 0x000fe200078e0004 */
[----:B------:R-:W-:Y:S01]  /*20b70*/  MOV R2, 0x1 ;  /* 0x0000000100027802 */ /* 0x000fe20000000f00 */
[----:B------:R-:W-:Y:S01]  /*20b80*/  IMAD.MOV.U32 R236, RZ, RZ, 0x1c1f ;  /* 0x00001c1fffec7424 */ /* 0x000fe200078e00ff */
[----:B------:R-:W-:Y:S02]  /*20b90*/  MOV R3, 0x20bb0 ;  /* 0x00020bb000037802 */ /* 0x000fe40000000f00 */
[----:B--2---:R-:W-:Y:S05]  /*20ba0*/  CALL.REL.NOINC `($__internal_40_$__cuda_sm70_shflsync_idx_p) ;  /* 0x0000c6d000007944 */ /* 0x004fea0003c00000 */
[----:B------:R-:W-:Y:S01]  /*20bb0*/  MOV R3, R237 ;  /* 0x000000ed00037202 */ /* 0x000fe20000000f00 */
[----:B------:R-:W-:Y:S05]  /*20bc0*/  BRA `(.L_x_2528) ;  /* 0xfffecda000007947 */ /* 0x000fea000383ffff */
.L_x_2378:
[----:B------:R-:W-:Y:S01]  /*20bd0*/  IMAD.MOV.U32 R0, RZ, RZ, R13 ;  /* 0x000000ffff007224 */ /* 0x000fe200078e000d */
[----:B------:R-:W-:-:S02]  /*20be0*/  MOV R3, 0x2 ;  /* 0x0000000200037802 */ /* 0x000fc40000000f00 */
[----:B------:R-:W-:Y:S02]  /*20bf0*/  MOV R2, 0x20c10 ;  /* 0x00020c1000027802 */ /* 0x000fe40000000f00 */
[----:B------:R-:W-:Y:S05]  /*20c00*/  CALL.REL.NOINC `($__internal_39_$__cuda_sm70_shflsync_bfly_p) ;  /* 0x0000c61000007944 */ /* 0x000fea0003c00000 */
[----:B------:R-:W-:Y:S05]  /*20c10*/  BRA `(.L_x_2529) ;  /* 0xfffed30000007947 */ /* 0x000fea000383ffff */
.L_x_2379:
[----:B------:R-:W-:Y:S01]  /*20c20*/  IMAD.MOV.U32 R0, RZ, RZ, R13 ;  /* 0x000000ffff007224 */ /* 0x000fe200078e000d */
[----:B------:R-:W-:Y:S02]  /*20c30*/  MOV R3, 0x1 ;  /* 0x0000000100037802 */ /* 0x000fe40000000f00 */
[----:B------:R-:W-:Y:S02]  /*20c40*/  MOV R2, 0x20c60 ;  /* 0x00020c6000027802 */ /* 0x000fe40000000f00 */
[----:B------:R-:W-:Y:S05]  /*20c50*/  CALL.REL.NOINC `($__internal_39_$__cuda_sm70_shflsync_bfly_p) ;  /* 0x0000c5c000007944 */ /* 0x000fea0003c00000 */
[----:B------:R-:W-:Y:S01]  /*20c60*/  FMNMX.FTZ R13, R13, R184, !PT ;  /* 0x000000b80d0d7209 */ /* 0x000fe20007810000 */
[----:B------:R-:W-:Y:S01]  /*20c70*/  IMAD.MOV.U32 R0, RZ, RZ, R6 ;  /* 0x000000ffff007224 */ /* 0x000fe200078e0006 */
[----:B------:R-:W-:Y:S01]  /*20c80*/  MOV R2, 0x20cb0 ;  /* 0x00020cb000027802 */ /* 0x000fe20000000f00 */
[----:B------:R-:W-:Y:S02]  /*20c90*/  IMAD.MOV.U32 R3, RZ, RZ, 0x2 ;  /* 0x00000002ff037424 */ /* 0x000fe400078e00ff */
[----:B------:R-:W-:Y:S05]  /*20ca0*/  CALL.REL.NOINC `($__internal_39_$__cuda_sm70_shflsync_bfly_p) ;  /* 0x0000c57000007944 */ /* 0x000fea0003c00000 */
[----:B------:R-:W-:Y:S01]  /*20cb0*/  FMNMX.FTZ R6, R6, R184, !PT ;  /* 0x000000b806067209 */ /* 0x000fe20007810000 */
[----:B------:R-:W-:Y:S01]  /*20cc0*/  IMAD.MOV.U32 R3, RZ, RZ, 0x1 ;  /* 0x00000001ff037424 */ /* 0x000fe200078e00ff */
[----:B------:R-:W-:-:S03]  /*20cd0*/  MOV R2, 0x20d00 ;  /* 0x00020d0000027802 */ /* 0x000fc60000000f00 */
[----:B------:R-:W-:Y:S02]  /*20ce0*/  IMAD.MOV.U32 R0, RZ, RZ, R6 ;  /* 0x000000ffff007224 */ /* 0x000fe400078e0006 */
[----:B------:R-:W-:Y:S05]  /*20cf0*/  CALL.REL.NOINC `($__internal_39_$__cuda_sm70_shflsync_bfly_p) ;  /* 0x0000c52000007944 */ /* 0x000fea0003c00000 */
[----:B------:R-:W-:Y:S05]  /*20d00*/  BRA `(.L_x_2530) ;  /* 0xfffed28000007947 */ /* 0x000fea000383ffff */
.L_x_2387:
[----:B------:R-:W-:Y:S01]  /*20d10*/  MOV R2, RZ ;  /* 0x000000ff00027202 */ /* 0x000fe20000000f00 */
[----:B------:R-:W-:Y:S01]  /*20d20*/  IMAD.MOV.U32 R235, RZ, RZ, R8 ;  /* 0x000000ffffeb7224 */ /* 0x000fe200078e0008 */
[----:B------:R-:W-:Y:S01]  /*20d30*/  MOV R3, 0x20d60 ;  /* 0x00020d6000037802 */ /* 0x000fe20000000f00 */
[----:B------:R-:W-:Y:S02]  /*20d40*/  IMAD.MOV.U32 R236, RZ, RZ, 0x181f ;  /* 0x0000181fffec7424 */ /* 0x000fe400078e00ff */
[----:B-1234-:R-:W-:Y:S05]  /*20d50*/  CALL.REL.NOINC `($__internal_40_$__cuda_sm70_shflsync_idx_p) ;  /* 0x0000c52000007944 */ /* 0x01efea0003c00000 */
[----:B------:R-:W-:Y:S01]  /*20d60*/  MOV R4, R237 ;  /* 0x000000ed00047202 */ /* 0x000fe20000000f00 */
[----:B------:R-:W-:-:S05]  /*20d70*/  BRA `(.L_x_2531) ;  /* 0xfffee78000007947 */ /* 0x000fca000383ffff */
.L_x_2388:
[----:B------:R-:W-:Y:S01]  /*20d80*/  MOV R2, RZ ;  /* 0x000000ff00027202 */ /* 0x000fe20000000f00 */
[----:B------:R-:W-:Y:S01]  /*20d90*/  IMAD.MOV.U32 R235, RZ, RZ, R9 ;  /* 0x000000ffffeb7224 */ /* 0x000fe200078e0009 */
[----:B------:R-:W-:Y:S01]  /*20da0*/  MOV R3, 0x20dd0 ;  /* 0x00020dd000037802 */ /* 0x000fe20000000f00 */
[----:B------:R-:W-:Y:S02]  /*20db0*/  IMAD.MOV.U32 R236, RZ, RZ, 0x181f ;  /* 0x0000181fffec7424 */ /* 0x000fe400078e00ff */
[----:B-1234-:R-:W-:Y:S05]  /*20dc0*/  CALL.REL.NOINC `($__internal_40_$__cuda_sm70_shflsync_idx_p) ;  /* 0x0000c4b000007944 */ /* 0x01efea0003c00000 */
[----:B------:R-:W-:Y:S01]  /*20dd0*/  MOV R0, R237 ;  /* 0x000000ed00007202 */ /* 0x000fe20000000f00 */
[----:B------:R-:W-:-:S05]  /*20de0*/  BRA `(.L_x_2532) ;  /* 0xfffee73000007947 */ /* 0x000fca000383ffff */
.L_x_2389:
[----:B---3--:R-:W-:Y:S01]  /*20df0*/  MOV R2, 0x1 ;  /* 0x0000000100027802 */ /* 0x008fe20000000f00 */
[----:B------:R-:W-:Y:S01]  /*20e00*/  IMAD.MOV.U32 R235, RZ, RZ, R8 ;  /* 0x000000ffffeb7224 */ /* 0x000fe200078e0008 */
[----:B------:R-:W-:Y:S01]  /*20e10*/  MOV R3, 0x20e40 ;  /* 0x00020e4000037802 */ /* 0x000fe20000000f00 */
[----:B------:R-:W-:Y:S02]  /*20e20*/  IMAD.MOV.U32 R236, RZ, RZ, 0x181f ;  /* 0x0000181fffec7424 */ /* 0x000fe400078e00ff */
[----:B-12-4-:R-:W-:Y:S05]  /*20e30*/  CALL.REL.NOINC `($__internal_40_$__cuda_sm70_shflsync_idx_p) ;  /* 0x0000c44000007944 */ /* 0x016fea0003c00000 */
[----:B------:R-:W-:Y:S01]  /*20e40*/  MOV R2, 0x1 ;  /* 0x0000000100027802 */ /* 0x000fe20000000f00 */
[----:B------:R-:W-:Y:S01]  /*20e50*/  IMAD.MOV.U32 R4, RZ, RZ, R237 ;  /* 0x000000ffff047224 */ /* 0x000fe200078e00ed */
[----:B------:R-:W-:Y:S01]  /*20e60*/  MOV R236, 0x181f ;  /* 0x0000181f00ec7802 */ /* 0x000fe20000000f00 */
[----:B------:R-:W-:Y:S01]  /*20e70*/  IMAD.MOV.U32 R235, RZ, RZ, R9 ;  /* 0x000000ffffeb7224 */ /* 0x000fe200078e0009 */
[----:B------:R-:W-:Y:S02]  /*20e80*/  MOV R3, 0x20ea0 ;  /* 0x00020ea000037802 */ /* 0x000fe40000000f00 */
[----:B------:R-:W-:Y:S05]  /*20e90*/  CALL.REL.NOINC `($__internal_40_$__cuda_sm70_shflsync_idx_p) ;  /* 0x0000c3e000007944 */ /* 0x000fea0003c00000 */
[----:B------:R-:W-:Y:S01]  /*20ea0*/  MOV R0, R237 ;  /* 0x000000ed00007202 */ /* 0x000fe20000000f00 */
[----:B------:R-:W-:-:S05]  /*20eb0*/  BRA `(.L_x_2533) ;  /* 0xfffee8a000007947 */ /* 0x000fca000383ffff */
.L_x_2392:
[----:B------:R-:W-:Y:S01]  /*20ec0*/  MOV R2, RZ ;  /* 0x000000ff00027202 */ /* 0x000fe20000000f00 */
[----:B------:R-:W-:Y:S01]  /*20ed0*/  IMAD.MOV.U32 R235, RZ, RZ, R9 ;  /* 0x000000ffffeb7224 */ /* 0x000fe200078e0009 */
[----:B------:R-:W-:Y:S01]  /*20ee0*/  MOV R3, 0x20f10 ;  /* 0x00020f1000037802 */ /* 0x000fe20000000f00 */
[----:B------:R-:W-:Y:S02]  /*20ef0*/  IMAD.MOV.U32 R236, RZ, RZ, 0x181f ;  /* 0x0000181fffec7424 */ /* 0x000fe400078e00ff */
[----:B-1----:R-:W-:Y:S05]  /*20f00*/  CALL.REL.NOINC `($__internal_40_$__cuda_sm70_shflsync_idx_p) ;  /* 0x0000c37000007944 */ /* 0x002fea0003c00000 */
[----:B------:R-:W-:Y:S01]  /*20f10*/  MOV R4, R237 ;  /* 0x000000ed00047202 */ /* 0x000fe20000000f00 */
[----:B------:R-:W-:-:S05]  /*20f20*/  BRA `(.L_x_2534) ;  /* 0xfffef92000007947 */ /* 0x000fca000383ffff */
.L_x_2393:
[----:B------:R-:W-:Y:S01]  /*20f30*/  MOV R2, RZ ;  /* 0x000000ff00027202 */ /* 0x000fe20000000f00 */
[----:B------:R-:W-:Y:S01]  /*20f40*/  IMAD.MOV.U32 R235, RZ, RZ, R14 ;  /* 0x000000ffffeb7224 */ /* 0x000fe200078e000e */
[----:B------:R-:W-:Y:S01]  /*20f50*/  MOV R3, 0x20f80 ;  /* 0x00020f8000037802 */ /* 0x000fe20000000f00 */
[----:B------:R-:W-:Y:S02]  /*20f60*/  IMAD.MOV.U32 R236, RZ, RZ, 0x181f ;  /* 0x0000181fffec7424 */ /* 0x000fe400078e00ff */
[----:B-123--:R-:W-:Y:S05]  /*20f70*/  CALL.REL.NOINC `($__internal_40_$__cuda_sm70_shflsync_idx_p) ;  /* 0x0000c30000007944 */ /* 0x00efea0003c00000 */
[----:B------:R-:W-:Y:S01]  /*20f80*/  MOV R0, R237 ;  /* 0x000000ed00007202 */ /* 0x000fe20000000f00 */
[----:B------:R-:W-:-:S05]  /*20f90*/  BRA `(.L_x_2535) ;  /* 0xfffef8d000007947 */ /* 0x000fca000383ffff */
.L_x_2394:
[----:B--2---:R-:W-:Y:S01]  /*20fa0*/  MOV R2, 0x1 ;  /* 0x0000000100027802 */ /* 0x004fe20000000f00 */
[----:B------:R-:W-:Y:S01]  /*20fb0*/  IMAD.MOV.U32 R235, RZ, RZ, R9 ;  /* 0x000000ffffeb7224 */ /* 0x000fe200078e0009 */
[----:B------:R-:W-:Y:S01]  /*20fc0*/  MOV R3, 0x20ff0 ;  /* 0x00020ff000037802 */ /* 0x000fe20000000f00 */
[----:B------:R-:W-:Y:S03]  /*20fd0*/  IMAD.MOV.U32 R236, RZ, RZ, 0x181f ;  /* 0x0000181fffec7424 */ /* 0x000fe600078e00ff */
[----:B-1--4-:R-:W-:Y:S05]  /*20fe0*/  CALL.REL.NOINC `($__internal_40_$__cuda_sm70_shflsync_idx_p) ;  /* 0x0000c29000007944 */ /* 0x012fea0003c00000 */
        /* <DEDUP_REMOVED lines=8> */
.L_x_2395:
[----:B------:R-:W-:Y:S01]  /*21070*/  MOV R2, RZ ;  /* 0x000000ff00027202 */ /* 0x000fe20000000f00 */
[----:B------:R-:W-:Y:S01]  /*21080*/  IMAD.MOV.U32 R235, RZ, RZ, R8 ;  /* 0x000000ffffeb7224 */ /* 0x000fe200078e0008 */
[----:B------:R-:W-:Y:S01]  /*21090*/  MOV R3, 0x210c0 ;  /* 0x000210c000037802 */ /* 0x000fe20000000f00 */
[----:B------:R-:W-:Y:S02]  /*210a0*/  IMAD.MOV.U32 R236, RZ, RZ, 0x1c1f ;  /* 0x00001c1fffec7424 */ /* 0x000fe400078e00ff */
[----:B-1----:R-:W-:Y:S05]  /*210b0*/  CALL.REL.NOINC `($__internal_40_$__cuda_sm70_shflsync_idx_p) ;  /* 0x0000c1c000007944 */ /* 0x002fea0003c00000 */
[----:B------:R-:W-:Y:S01]  /*210c0*/  MOV R3, R237 ;  /* 0x000000ed00037202 */ /* 0x000fe20000000f00 */
[----:B------:R-:W-:-:S05]  /*210d0*/  BRA `(.L_x_2537) ;  /* 0xfffefc0000007947 */ /* 0x000fca000383ffff */
.L_x_2400:
[----:B------:R-:W-:Y:S01]  /*210e0*/  MOV R2, 0x1 ;  /* 0x0000000100027802 */ /* 0x000fe20000000f00 */
[----:B------:R-:W-:Y:S01]  /*210f0*/  IMAD.MOV.U32 R235, RZ, RZ, R8 ;  /* 0x000000ffffeb7224 */ /* 0x000fe200078e0008 */
[----:B------:R-:W-:Y:S01]  /*21100*/  MOV R3, 0x21130 ;  /* 0x0002113000037802 */ /* 0x000fe20000000f00 */
[----:B------:R-:W-:Y:S02]  /*21110*/  IMAD.MOV.U32 R236, RZ, RZ, 0x1c1f ;  /* 0x00001c1fffec7424 */ /* 0x000fe400078e00ff */
[----:B--2---:R-:W-:Y:S05]  /*21120*/  CALL.REL.NOINC `($__internal_40_$__cuda_sm70_shflsync_idx_p) ;  /* 0x0000c15000007944 */ /* 0x004fea0003c00000 */
[----:B------:R-:W-:Y:S01]  /*21130*/  MOV R3, R237 ;  /* 0x000000ed00037202 */ /* 0x000fe20000000f00 */
[----:B------:R-:W-:-:S05]  /*21140*/  BRA `(.L_x_2538) ;  /* 0xffff013000007947 */ /* 0x000fca000383ffff */
.L_x_2405:
[----:B------:R-:W-:Y:S02]  /*21150*/  MOV R3, 0x2 ;  /* 0x0000000200037802 */ /* 0x000fe40000000f00 */
[----:B------:R-:W-:Y:S02]  /*21160*/  MOV R2, 0x21180 ;  /* 0x0002118000027802 */ /* 0x000fe40000000f00 */
[----:B------:R-:W-:Y:S05]  /*21170*/  CALL.REL.NOINC `($__internal_39_$__cuda_sm70_shflsync_bfly_p) ;  /* 0x0000c0a000007944 */ /* 0x000fea0003c00000 */
[----:B------:R-:W-:Y:S01]  /*21180*/  MOV R2, R184 ;  /* 0x000000b800027202 */ /* 0x000fe20000000f00 */
[----:B------:R-:W-:-:S05]  /*21190*/  BRA `(.L_x_2539) ;  /* 0xffff06d000007947 */ /* 0x000fca000383ffff */
.L_x_2406:
[----:B------:R-:W-:Y:S02]  /*211a0*/  MOV R3, 0x1 ;  /* 0x0000000100037802 */ /* 0x000fe40000000f00 */
[----:B------:R-:W-:Y:S02]  /*211b0*/  MOV R2, 0x211d0 ;  /* 0x000211d000027802 */ /* 0x000fe40000000f00 */
[----:B------:R-:W-:Y:S05]  /*211c0*/  CALL.REL.NOINC `($__internal_39_$__cuda_sm70_shflsync_bfly_p) ;  /* 0x0000c05000007944 */ /* 0x000fea0003c00000 */
[----:B------:R-:W-:Y:S01]  /*211d0*/  IMAD.MOV.U32 R3, RZ, RZ, 0x2 ;  /* 0x00000002ff037424 */ /* 0x000fe200078e00ff */
[----:B------:R-:W-:Y:S01]  /*211e0*/  FMNMX.FTZ R4, R0, R184, !PT ;  /* 0x000000b800047209 */ /* 0x000fe20007810000 */
[----:B------:R-:W-:Y:S01]  /*211f0*/  IMAD.MOV.U32 R0, RZ, RZ, R8 ;  /* 0x000000ffff007224 */ /* 0x000fe200078e0008 */
[----:B------:R-:W-:Y:S02]  /*21200*/  MOV R2, 0x21220 ;  /* 0x0002122000027802 */ /* 0x000fe40000000f00 */
[----:B------:R-:W-:Y:S05]  /*21210*/  CALL.REL.NOINC `($__internal_39_$__cuda_sm70_shflsync_bfly_p) ;  /* 0x0000c00000007944 */ /* 0x000fea0003c00000 */
[----:B------:R-:W-:Y:S01]  /*21220*/  FMNMX.FTZ R0, R8, R184, !PT ;  /* 0x000000b808007209 */ /* 0x000fe20007810000 */
[----:B------:R-:W-:Y:S01]  /*21230*/  IMAD.MOV.U32 R3, RZ, RZ, 0x1 ;  /* 0x00000001ff037424 */ /* 0x000fe200078e00ff */
[----:B------:R-:W-:Y:S02]  /*21240*/  MOV R2, 0x21260 ;  /* 0x0002126000027802 */ /* 0x000fe40000000f00 */
[----:B------:R-:W-:Y:S05]  /*21250*/  CALL.REL.NOINC `($__internal_39_$__cuda_sm70_shflsync_bfly_p) ;  /* 0x0000bfc000007944 */ /* 0x000fea0003c00000 */
[----:B------:R-:W-:Y:S01]  /*21260*/  MOV R2, R184 ;  /* 0x000000b800027202 */ /* 0x000fe20000000f00 */
[----:B------:R-:W-:-:S05]  /*21270*/  BRA `(.L_x_2540) ;  /* 0xffff066000007947 */ /* 0x000fca000383ffff */
.L_x_2415:
[----:B------:R-:W-:Y:S01]  /*21280*/  MOV R2, RZ ;  /* 0x000000ff00027202 */ /* 0x000fe20000000f00 */
[----:B------:R-:W-:Y:S01]  /*21290*/  IMAD.MOV.U32 R235, RZ, RZ, R9 ;  /* 0x000000ffffeb7224 */ /* 0x000fe200078e0009 */
[----:B------:R-:W-:Y:S01]  /*212a0*/  MOV R3, 0x212d0 ;  /* 0x000212d000037802 */ /* 0x000fe20000000f00 */
[----:B------:R-:W-:Y:S02]  /*212b0*/  IMAD.MOV.U32 R236, RZ, RZ, 0x181f ;  /* 0x0000181fffec7424 */ /* 0x000fe400078e00ff */
[----:B-1234-:R-:W-:Y:S05]  /*212c0*/  CALL.REL.NOINC `($__internal_40_$__cuda_sm70_shflsync_idx_p) ;  /* 0x0000bfb000007944 */ /* 0x01efea0003c00000 */
[----:B------:R-:W-:Y:S01]  /*212d0*/  MOV R8, R237 ;  /* 0x000000ed00087202 */ /* 0x000fe20000000f00 */
[----:B------:R-:W-:-:S05]  /*212e0*/  BRA `(.L_x_2541) ;  /* 0xffff221000007947 */ /* 0x000fca000383ffff */
.L_x_2416:
[----:B------:R-:W-:Y:S01]  /*212f0*/  MOV R2, RZ ;  /* 0x000000ff00027202 */ /* 0x000fe20000000f00 */
[----:B------:R-:W-:Y:S01]  /*21300*/  IMAD.MOV.U32 R235, RZ, RZ, R10 ;  /* 0x000000ffffeb7224 */ /* 0x000fe200078e000a */
[----:B------:R-:W-:Y:S01]  /*21310*/  MOV R3, 0x21340 ;  /* 0x0002134000037802 */ /* 0x000fe20000000f00 */
[----:B------:R-:W-:Y:S02]  /*21320*/  IMAD.MOV.U32 R236, RZ, RZ, 0x181f ;  /* 0x0000181fffec7424 */ /* 0x000fe400078e00ff */
[----:B-1234-:R-:W-:Y:S05]  /*21330*/  CALL.REL.NOINC `($__internal_40_$__cuda_sm70_shflsync_idx_p) ;  /* 0x0000bf4000007944 */ /* 0x01efea0003c00000 */
[----:B------:R-:W-:Y:S01]  /*21340*/  MOV R0, R237 ;  /* 0x000000ed00007202 */ /* 0x000fe20000000f00 */
[----:B------:R-:W-:-:S05]  /*21350*/  BRA `(.L_x_2542) ;  /* 0xffff21c000007947 */ /* 0x000fca000383ffff */
.L_x_2417:
        /* <DEDUP_REMOVED lines=13> */
.L_x_2420:
[----:B------:R-:W-:Y:S01]  /*21430*/  MOV R2, RZ ;  /* 0x000000ff00027202 */ /* 0x000fe20000000f00 */
[----:B------:R-:W-:Y:S01]  /*21440*/  IMAD.MOV.U32 R235, RZ, RZ, R14 ;  /* 0x000000ffffeb7224 */ /* 0x000fe200078e000e */
[----:B------:R-:W-:Y:S01]  /*21450*/  MOV R3, 0x21480 ;  /* 0x0002148000037802 */ /* 0x000fe20000000f00 */
[----:B------:R-:W-:Y:S02]  /*21460*/  IMAD.MOV.U32 R236, RZ, RZ, 0x181f ;  /* 0x0000181fffec7424 */ /* 0x000fe400078e00ff */
[----:B-1----:R-:W-:Y:S05]  /*21470*/  CALL.REL.NOINC `($__internal_40_$__cuda_sm70_shflsync_idx_p) ;  /* 0x0000be0000007944 */ /* 0x002fea0003c00000 */
[----:B------:R-:W-:Y:S01]  /*21480*/  MOV R8, R237 ;  /* 0x000000ed00087202 */ /* 0x000fe20000000f00 */
[----:B------:R-:W-:-:S05]  /*21490*/  BRA `(.L_x_2544) ;  /* 0xffff33b000007947 */ /* 0x000fca000383ffff */
.L_x_2421:
[----:B------:R-:W-:Y:S01]  /*214a0*/  MOV R2, RZ ;  /* 0x000000ff00027202 */ /* 0x000fe20000000f00 */
[----:B------:R-:W-:Y:S01]  /*214b0*/  IMAD.MOV.U32 R235, RZ, RZ, R16 ;  /* 0x000000ffffeb7224 */ /* 0x000fe200078e0010 */
[----:B------:R-:W-:Y:S01]  /*214c0*/  MOV R3, 0x214f0 ;  /* 0x000214f000037802 */ /* 0x000fe20000000f00 */
[----:B------:R-:W-:Y:S02]  /*214d0*/  IMAD.MOV.U32 R236, RZ, RZ, 0x181f ;  /* 0x0000181fffec7424 */ /* 0x000fe400078e00ff */
[----:B-123--:R-:W-:Y:S05]  /*214e0*/  CALL.REL.NOINC `($__internal_40_$__cuda_sm70_shflsync_idx_p) ;  /* 0x0000bd9000007944 */ /* 0x00efea0003c00000 */
[----:B------:R-:W-:Y:S01]  /*214f0*/  MOV R0, R237 ;  /* 0x000000ed00007202 */ /* 0x000fe20000000f00 */
[----:B------:R-:W-:-:S05]  /*21500*/  BRA `(.L_x_2545) ;  /* 0xffff336000007947 */ /* 0x000fca000383ffff */
.L_x_2422:
        /* <DEDUP_REMOVED lines=13> */
.L_x_2423:
[----:B------:R-:W-:Y:S02]  /*215e0*/  MOV R3, 0x2 ;  /* 0x0000000200037802 */ /* 0x000fe40000000f00 */
[----:B------:R-:W-:Y:S02]  /*215f0*/  MOV R2, 0x21610 ;  /* 0x0002161000027802 */ /* 0x000fe40000000f00 */
[----:B------:R-:W-:Y:S05]  /*21600*/  CALL.REL.NOINC `($__internal_39_$__cuda_sm70_shflsync_bfly_p) ;  /* 0x0000bc1000007944 */ /* 0x000fea0003c00000 */
[----:B------:R-:W-:Y:S01]  /*21610*/  MOV R2, R184 ;  /* 0x000000b800027202 */ /* 0x000fe20000000f00 */
[----:B------:R-:W-:-:S05]  /*21620*/  BRA `(.L_x_2547) ;  /* 0xffff372000007947 */ /* 0x000fca000383ffff */
.L_x_2424:
        /* <DEDUP_REMOVED lines=14> */
.L_x_2427:
[----:B-1-34-:R-:W-:Y:S01]  /*21710*/  MOV R2, RZ ;  /* 0x000000ff00027202 */ /* 0x01afe20000000f00 */
[----:B------:R-:W-:Y:S01]  /*21720*/  IMAD.MOV.U32 R235, RZ, RZ, R6 ;  /* 0x000000ffffeb7224 */ /* 0x000fe200078e0006 */
[----:B------:R-:W-:Y:S01]  /*21730*/  MOV R3, 0x21760 ;  /* 0x0002176000037802 */ /* 0x000fe20000000f00 */
[----:B------:R-:W-:Y:S02]  /*21740*/  IMAD.MOV.U32 R236, RZ, RZ, 0x181f ;  /* 0x0000181fffec7424 */ /* 0x000fe400078e00ff */
[----:B------:R-:W-:Y:S05]  /*21750*/  CALL.REL.NOINC `($__internal_40_$__cuda_sm70_shflsync_idx_p) ;  /* 0x0000bb2000007944 */ /* 0x000fea0003c00000 */
[----:B------:R-:W-:Y:S01]  /*21760*/  MOV R0, R237 ;  /* 0x000000ed00007202 */ /* 0x000fe20000000f00 */
[----:B------:R-:W-:-:S05]  /*21770*/  BRA `(.L_x_2549) ;  /* 0xffff4f7000007947 */ /* 0x000fca000383ffff */
.L_x_2430:
[----:B--2---:R-:W-:Y:S01]  /*21780*/  MOV R2, 0x1 ;  /* 0x0000000100027802 */ /* 0x004fe20000000f00 */
[----:B------:R-:W-:Y:S01]  /*21790*/  IMAD.MOV.U32 R235, RZ, RZ, R6 ;  /* 0x000000ffffeb7224 */ /* 0x000fe200078e0006 */
[----:B------:R-:W-:Y:S01]  /*217a0*/  MOV R3, 0x217d0 ;  /* 0x000217d000037802 */ /* 0x000fe20000000f00 */
[----:B------:R-:W-:Y:S02]  /*217b0*/  IMAD.MOV.U32 R236, RZ, RZ, 0x181f ;  /* 0x0000181fffec7424 */ /* 0x000fe400078e00ff */
[----:B-1----:R-:W-:Y:S05]  /*217c0*/  CALL.REL.NOINC `($__internal_40_$__cuda_sm70_shflsync_idx_p) ;  /* 0x0000bab000007944 */ /* 0x002fea0003c00000 */
        /* <DEDUP_REMOVED lines=8> */
.L_x_2433:
[----:B------:R-:W-:Y:S01]  /*21850*/  MOV R2, RZ ;  /* 0x000000ff00027202 */ /* 0x000fe20000000f00 */
[----:B------:R-:W-:Y:S01]  /*21860*/  IMAD.MOV.U32 R235, RZ, RZ, R10 ;  /* 0x000000ffffeb7224 */ /* 0x000fe200078e000a */
[----:B------:R-:W-:Y:S01]  /*21870*/  MOV R3, 0x218a0 ;  /* 0x000218a000037802 */ /* 0x000fe20000000f00 */
[----:B------:R-:W-:Y:S02]  /*21880*/  IMAD.MOV.U32 R236, RZ, RZ, 0x181f ;  /* 0x0000181fffec7424 */ /* 0x000fe400078e00ff */
[----:B------:R-:W-:Y:S05]  /*21890*/  CALL.REL.NOINC `($__internal_40_$__cuda_sm70_shflsync_idx_p) ;  /* 0x0000b9e000007944 */ /* 0x000fea0003c00000 */
[----:B------:R-:W-:Y:S01]  /*218a0*/  MOV R6, R237 ;  /* 0x000000ed00067202 */ /* 0x000fe20000000f00 */
[----:B------:R-:W-:-:S05]  /*218b0*/  BRA `(.L_x_2551) ;  /* 0xffff616000007947 */ /* 0x000fca000383ffff */
.L_x_2434:
[----:B------:R-:W-:Y:S01]  /*218c0*/  MOV R2, RZ ;  /* 0x000000ff00027202 */ /* 0x000fe20000000f00 */
[----:B------:R-:W-:Y:S01]  /*218d0*/  IMAD.MOV.U32 R235, RZ, RZ, R11 ;  /* 0x000000ffffeb7224 */ /* 0x000fe200078e000b */
[----:B------:R-:W-:Y:S01]  /*218e0*/  MOV R3, 0x21910 ;  /* 0x0002191000037802 */ /* 0x000fe20000000f00 */
[----:B------:R-:W-:Y:S02]  /*218f0*/  IMAD.MOV.U32 R236, RZ, RZ, 0x181f ;  /* 0x0000181fffec7424 */ /* 0x000fe400078e00ff */
[----:B-12---:R-:W-:Y:S05]  /*21900*/  CALL.REL.NOINC `($__internal_40_$__cuda_sm70_shflsync_idx_p) ;  /* 0x0000b97000007944 */ /* 0x006fea0003c00000 */
[----:B------:R-:W-:Y:S01]  /*21910*/  MOV R0, R237 ;  /* 0x000000ed00007202 */ /* 0x000fe20000000f00 */
[----:B------:R-:W-:-:S05]  /*21920*/  BRA `(.L_x_2552) ;  /* 0xffff611000007947 */ /* 0x000fca000383ffff */
.L_x_2435:
[----:B--2---:R-:W-:Y:S01]  /*21930*/  MOV R2, 0x1 ;  /* 0x0000000100027802 */ /* 0x004fe20000000f00 */
[----:B------:R-:W-:Y:S01]  /*21940*/  IMAD.MOV.U32 R235, RZ, RZ, R10 ;  /* 0x000000ffffeb7224 */ /* 0x000fe200078e000a */
[----:B------:R-:W-:Y:S01]  /*21950*/  MOV R3, 0x21980 ;  /* 0x0002198000037802 */ /* 0x000fe20000000f00 */
[----:B------:R-:W-:Y:S02]  /*21960*/  IMAD.MOV.U32 R236, RZ, RZ, 0x181f ;  /* 0x0000181fffec7424 */ /* 0x000fe400078e00ff */
[----:B-1-3--:R-:W-:Y:S05]  /*21970*/  CALL.REL.NOINC `($__internal_40_$__cuda_sm70_shflsync_idx_p) ;  /* 0x0000b90000007944 */ /* 0x00afea0003c00000 */
        /* <DEDUP_REMOVED lines=8> */
.L_x_2436:
[----:B------:R-:W-:Y:S01]  /*21a00*/  MOV R2, RZ ;  /* 0x000000ff00027202 */ /* 0x000fe20000000f00 */
[----:B------:R-:W-:Y:S01]  /*21a10*/  IMAD.MOV.U32 R235, RZ, RZ, R8 ;  /* 0x000000ffffeb7224 */ /* 0x000fe200078e0008 */
[----:B------:R-:W-:Y:S01]  /*21a20*/  MOV R3, 0x21a50 ;  /* 0x00021a5000037802 */ /* 0x000fe20000000f00 */
[----:B------:R-:W-:Y:S02]  /*21a30*/  IMAD.MOV.U32 R236, RZ, RZ, 0x1c1f ;  /* 0x00001c1fffec7424 */ /* 0x000fe400078e00ff */
[----:B------:R-:W-:Y:S05]  /*21a40*/  CALL.REL.NOINC `($__internal_40_$__cuda_sm70_shflsync_idx_p) ;  /* 0x0000b83000007944 */ /* 0x000fea0003c00000 */
[----:B------:R-:W-:Y:S01]  /*21a50*/  MOV R3, R237 ;  /* 0x000000ed00037202 */ /* 0x000fe20000000f00 */
[----:B------:R-:W-:-:S05]  /*21a60*/  BRA `(.L_x_2554) ;  /* 0xffff643000007947 */ /* 0x000fca000383ffff */
.L_x_2441:
[----:B------:R-:W-:Y:S01]  /*21a70*/  MOV R2, 0x1 ;  /* 0x0000000100027802 */ /* 0x000fe20000000f00 */
[----:B------:R-:W-:Y:S01]  /*21a80*/  IMAD.MOV.U32 R235, RZ, RZ, R8 ;  /* 0x000000ffffeb7224 */ /* 0x000fe200078e0008 */
[----:B------:R-:W-:Y:S01]  /*21a90*/  MOV R3, 0x21ac0 ;  /* 0x00021ac000037802 */ /* 0x000fe20000000f00 */
[----:B------:R-:W-:Y:S02]  /*21aa0*/  IMAD.MOV.U32 R236, RZ, RZ, 0x1c1f ;  /* 0x00001c1fffec7424 */ /* 0x000fe400078e00ff */
[----:B-1----:R-:W-:Y:S05]  /*21ab0*/  CALL.REL.NOINC `($__internal_40_$__cuda_sm70_shflsync_idx_p) ;  /* 0x0000b7c000007944 */ /* 0x002fea0003c00000 */
[----:B------:R-:W-:Y:S01]  /*21ac0*/  MOV R3, R237 ;  /* 0x000000ed00037202 */ /* 0x000fe20000000f00 */
[----:B------:R-:W-:-:S05]  /*21ad0*/  BRA `(.L_x_2555) ;  /* 0xffff698000007947 */ /* 0x000fca000383ffff */
.L_x_2446:
[----:B------:R-:W-:Y:S02]  /*21ae0*/  MOV R3, 0x2 ;  /* 0x0000000200037802 */ /* 0x000fe40000000f00 */
[----:B------:R-:W-:Y:S02]  /*21af0*/  MOV R2, 0x21b10 ;  /* 0x00021b1000027802 */ /* 0x000fe40000000f00 */
[----:B------:R-:W-:Y:S05]  /*21b00*/  CALL.REL.NOINC `($__internal_39_$__cuda_sm70_shflsync_bfly_p) ;  /* 0x0000b71000007944 */ /* 0x000fea0003c00000 */
[----:B------:R-:W-:Y:S01]  /*21b10*/  MOV R2, R184 ;  /* 0x000000b800027202 */ /* 0x000fe20000000f00 */
[----:B------:R-:W-:-:S05]  /*21b20*/  BRA `(.L_x_2556) ;  /* 0xffff6f4000007947 */ /* 0x000fca000383ffff */
.L_x_2447:
        /* <DEDUP_REMOVED lines=14> */
.L_x_2449:
[----:B------:R-:W-:Y:S01]  /*21c10*/  IMAD.MOV.U32 R0, RZ, RZ, R234 ;  /* 0x000000ffff007224 */ /* 0x000fe200078e00ea */
[----:B------:R-:W-:-:S02]  /*21c20*/  MOV R3, 0x2 ;  /* 0x0000000200037802 */ /* 0x000fc40000000f00 */
[----:B------:R-:W-:Y:S02]  /*21c30*/  MOV R2, 0x21c50 ;  /* 0x00021c5000027802 */ /* 0x000fe40000000f00 */
[----:B------:R-:W-:Y:S05]  /*21c40*/  CALL.REL.NOINC `($__internal_39_$__cuda_sm70_shflsync_bfly_p) ;  /* 0x0000b5d000007944 */ /* 0x000fea0003c00000 */
[----:B------:R-:W-:Y:S01]  /*21c50*/  MOV R4, R184 ;  /* 0x000000b800047202 */ /* 0x000fe20000000f00 */
[----:B------:R-:W-:Y:S05]  /*21c60*/  BRA `(.L_x_2558) ;  /* 0xffff865000007947 */ /* 0x000fea000383ffff */
.L_x_2450:
[----:B------:R-:W-:Y:S01]  /*21c70*/  IMAD.MOV.U32 R0, RZ, RZ, R4 ;  /* 0x000000ffff007224 */ /* 0x000fe200078e0004 */
[----:B------:R-:W-:Y:S02]  /*21c80*/  MOV R3, 0x1 ;  /* 0x0000000100037802 */ /* 0x000fe40000000f00 */
[----:B------:R-:W-:Y:S02]  /*21c90*/  MOV R2, 0x21cb0 ;  /* 0x00021cb000027802 */ /* 0x000fe40000000f00 */
[----:B-1----:R-:W-:Y:S05]  /*21ca0*/  CALL.REL.NOINC `($__internal_39_$__cuda_sm70_shflsync_bfly_p) ;  /* 0x0000b57000007944 */ /* 0x002fea0003c00000 */
[----:B------:R-:W-:Y:S01]  /*21cb0*/  FADD.FTZ R4, R4, R184 ;  /* 0x000000b804047221 */ /* 0x000fe20000010000 */
[----:B------:R-:W-:Y:S02]  /*21cc0*/  MOV R0, R233 ;  /* 0x000000e900007202 */ /* 0x000fe40000000f00 */
[----:B------:R-:W-:Y:S02]  /*21cd0*/  MOV R3, 0x2 ;  /* 0x0000000200037802 */ /* 0x000fe40000000f00 */
[----:B------:R-:W-:Y:S02]  /*21ce0*/  MOV R2, 0x21d00 ;  /* 0x00021d0000027802 */ /* 0x000fe40000000f00 */
[----:B------:R-:W-:Y:S05]  /*21cf0*/  CALL.REL.NOINC `($__internal_39_$__cuda_sm70_shflsync_bfly_p) ;  /* 0x0000b52000007944 */ /* 0x000fea0003c00000 */
[----:B------:R-:W-:Y:S01]  /*21d00*/  FADD.FTZ R233, R233, R184 ;  /* 0x000000b8e9e97221 */ /* 0x000fe20000010000 */
[----:B------:R-:W-:-:S02]  /*21d10*/  MOV R3, 0x1 ;  /* 0x0000000100037802 */ /* 0x000fc40000000f00 */
[----:B------:R-:W-:Y:S02]  /*21d20*/  MOV R2, 0x21d50 ;  /* 0x00021d5000027802 */ /* 0x000fe40000000f00 */
[----:B------:R-:W-:Y:S02]  /*21d30*/  MOV R0, R233 ;  /* 0x000000e900007202 */ /* 0x000fe40000000f00 */
[----:B------:R-:W-:Y:S05]  /*21d40*/  CALL.REL.NOINC `($__internal_39_$__cuda_sm70_shflsync_bfly_p) ;  /* 0x0000b4d000007944 */ /* 0x000fea0003c00000 */
[----:B------:R-:W-:Y:S01]  /*21d50*/  MOV R3, R184 ;  /* 0x000000b800037202 */ /* 0x000fe20000000f00 */
[----:B------:R-:W-:Y:S05]  /*21d60*/  BRA `(.L_x_2559) ;  /* 0xffff85c000007947 */ /* 0x000fea000383ffff */
.L_x_2457:
[----:B--234-:R-:W-:Y:S01]  /*21d70*/  IMAD.MOV.U32 R235, RZ, RZ, R6 ;  /* 0x000000ffffeb7224 */ /* 0x01cfe200078e0006 */
[----:B------:R-:W-:Y:S01]  /*21d80*/  MOV R2, RZ ;  /* 0x000000ff00027202 */ /* 0x000fe20000000f00 */
[----:B------:R-:W-:Y:S01]  /*21d90*/  IMAD.MOV.U32 R236, RZ, RZ, 0x181f ;  /* 0x0000181fffec7424 */ /* 0x000fe200078e00ff */
[----:B------:R-:W-:Y:S02]  /*21da0*/  MOV R3, 0x21dc0 ;  /* 0x00021dc000037802 */ /* 0x000fe40000000f00 */
[----:B-1----:R-:W-:Y:S05]  /*21db0*/  CALL.REL.NOINC `($__internal_40_$__cuda_sm70_shflsync_idx_p) ;  /* 0x0000b4c000007944 */ /* 0x002fea0003c00000 */
[----:B------:R-:W-:Y:S01]  /*21dc0*/  MOV R4, R237 ;  /* 0x000000ed00047202 */ /* 0x000fe20000000f00 */
[----:B------:R-:W-:Y:S05]  /*21dd0*/  BRA `(.L_x_2560) ;  /* 0xffffa1c000007947 */ /* 0x000fea000383ffff */
.L_x_2458:
[----:B------:R-:W-:Y:S01]  /*21de0*/  IMAD.MOV.U32 R235, RZ, RZ, R16 ;  /* 0x000000ffffeb7224 */ /* 0x000fe200078e0010 */
[----:B------:R-:W-:Y:S01]  /*21df0*/  MOV R2, RZ ;  /* 0x000000ff00027202 */ /* 0x000fe20000000f00 */
[----:B------:R-:W-:Y:S01]  /*21e00*/  IMAD.MOV.U32 R236, RZ, RZ, 0x181f ;  /* 0x0000181fffec7424 */ /* 0x000fe200078e00ff */
[----:B------:R-:W-:-:S02]  /*21e10*/  MOV R3, 0x21e30 ;  /* 0x00021e3000037802 */ /* 0x000fc40000000f00 */
[----:B-123--:R-:W-:Y:S05]  /*21e20*/  CALL.REL.NOINC `($__internal_40_$__cuda_sm70_shflsync_idx_p) ;  /* 0x0000b45000007944 */ /* 0x00efea0003c00000 */
[----:B------:R-:W-:Y:S01]  /*21e30*/  MOV R0, R237 ;  /* 0x000000ed00007202 */ /* 0x000fe20000000f00 */
[----:B------:R-:W-:Y:S05]  /*21e40*/  BRA `(.L_x_2561) ;  /* 0xffffa17000007947 */ /* 0x000fea000383ffff */
.L_x_2461:
        /* <DEDUP_REMOVED lines=13> */
.L_x_2464:
[----:B------:R-:W-:Y:S01]  /*21f20*/  IMAD.MOV.U32 R235, RZ, RZ, R6 ;  /* 0x000000ffffeb7224 */ /* 0x000fe200078e0006 */
[----:B--2---:R-:W-:Y:S01]  /*21f30*/  MOV R2, 0x2 ;  /* 0x0000000200027802 */ /* 0x004fe20000000f00 */
[----:B------:R-:W-:Y:S01]  /*21f40*/  IMAD.MOV.U32 R236, RZ, RZ, 0x181f ;  /* 0x0000181fffec7424 */ /* 0x000fe200078e00ff */
[----:B------:R-:W-:Y:S02]  /*21f50*/  MOV R3, 0x21f70 ;  /* 0x00021f7000037802 */ /* 0x000fe40000000f00 */
[----:B-1-34-:R-:W-:Y:S05]  /*21f60*/  CALL.REL.NOINC `($__internal_40_$__cuda_sm70_shflsync_idx_p) ;  /* 0x0000b31000007944 */ /* 0x01afea0003c00000 */
[----:B------:R-:W-:Y:S01]  /*21f70*/  MOV R4, R237 ;  /* 0x000000ed00047202 */ /* 0x000fe20000000f00 */
[----:B------:R-:W-:Y:S05]  /*21f80*/  BRA `(.L_x_2563) ;  /* 0xffffa32000007947 */ /* 0x000fea000383ffff */
.L_x_2465:
[----:B------:R-:W-:Y:S01]  /*21f90*/  IMAD.MOV.U32 R235, RZ, RZ, R16 ;  /* 0x000000ffffeb7224 */ /* 0x000fe200078e0010 */
[----:B--2---:R-:W-:Y:S01]  /*21fa0*/  MOV R2, 0x2 ;  /* 0x0000000200027802 */ /* 0x004fe20000000f00 */
[----:B------:R-:W-:Y:S01]  /*21fb0*/  IMAD.MOV.U32 R236, RZ, RZ, 0x181f ;  /* 0x0000181fffec7424 */ /* 0x000fe200078e00ff */
[----:B------:R-:W-:Y:S02]  /*21fc0*/  MOV R3, 0x21fe0 ;  /* 0x00021fe000037802 */ /* 0x000fe40000000f00 */
[----:B-1-34-:R-:W-:Y:S05]  /*21fd0*/  CALL.REL.NOINC `($__internal_40_$__cuda_sm70_shflsync_idx_p) ;  /* 0x0000b2a000007944 */ /* 0x01afea0003c00000 */
[----:B------:R-:W-:Y:S01]  /*21fe0*/  MOV R0, R237 ;  /* 0x000000ed00007202 */ /* 0x000fe20000000f00 */
[----:B------:R-:W-:Y:S05]  /*21ff0*/  BRA `(.L_x_2564) ;  /* 0xffffa2d000007947 */ /* 0x000fea000383ffff */
.L_x_2468:
[----:B------:R-:W-:Y:S01]  /*22000*/  IMAD.MOV.U32 R235, RZ, RZ, R6 ;  /* 0x000000ffffeb7224 */ /* 0x000fe200078e0006 */
[----:B---3--:R-:W-:Y:S01]  /*22010*/  MOV R2, 0x3 ;  /* 0x0000000300027802 */ /* 0x008fe20000000f00 */
        /* <DEDUP_REMOVED lines=11> */
.L_x_2470:
[----:B------:R-:W-:Y:S01]  /*220d0*/  IMAD.MOV.U32 R235, RZ, RZ, R5 ;  /* 0x000000ffffeb7224 */ /* 0x000fe200078e0005 */
[----:B------:R-:W-:Y:S01]  /*220e0*/  MOV R2, RZ ;  /* 0x000000ff00027202 */ /* 0x000fe20000000f00 */
[----:B------:R-:W-:Y:S01]  /*220f0*/  IMAD.MOV.U32 R236, RZ, RZ, 0x1c1f ;  /* 0x00001c1fffec7424 */ /* 0x000fe200078e00ff */
[----:B------:R-:W-:Y:S02]  /*22100*/  MOV R3, 0x22120 ;  /* 0x0002212000037802 */ /* 0x000fe40000000f00 */
[----:B------:R-:W-:Y:S05]  /*22110*/  CALL.REL.NOINC `($__internal_40_$__cuda_sm70_shflsync_idx_p) ;  /* 0x0000b16000007944 */ /* 0x000fea0003c00000 */
[----:B------:R-:W-:Y:S01]  /*22120*/  MOV R4, R237 ;  /* 0x000000ed00047202 */ /* 0x000fe20000000f00 */
[----:B------:R-:W-:Y:S05]  /*22130*/  BRA `(.L_x_2566) ;  /* 0xffffa69000007947 */ /* 0x000fea000383ffff */
.L_x_2471:
[----:B------:R-:W-:Y:S01]  /*22140*/  IMAD.MOV.U32 R235, RZ, RZ, R6 ;  /* 0x000000ffffeb7224 */ /* 0x000fe200078e0006 */
[----:B------:R-:W-:Y:S01]  /*22150*/  MOV R2, RZ ;  /* 0x000000ff00027202 */ /* 0x000fe20000000f00 */
[----:B------:R-:W-:Y:S01]  /*22160*/  IMAD.MOV.U32 R236, RZ, RZ, 0x1c1f ;  /* 0x00001c1fffec7424 */ /* 0x000fe200078e00ff */
[----:B------:R-:W-:Y:S02]  /*22170*/  MOV R3, 0x22190 ;  /* 0x0002219000037802 */ /* 0x000fe40000000f00 */
[----:B-12---:R-:W-:Y:S05]  /*22180*/  CALL.REL.NOINC `($__internal_40_$__cuda_sm70_shflsync_idx_p) ;  /* 0x0000b0f000007944 */ /* 0x006fea0003c00000 */
[----:B------:R-:W-:Y:S01]  /*22190*/  MOV R0, R237 ;  /* 0x000000ed00007202 */ /* 0x000fe20000000f00 */
[----:B------:R-:W-:Y:S05]  /*221a0*/  BRA `(.L_x_2567) ;  /* 0xffffa64000007947 */ /* 0x000fea000383ffff */
.L_x_2474:
[----:B------:R-:W-:Y:S01]  /*221b0*/  IMAD.MOV.U32 R235, RZ, RZ, R5 ;  /* 0x000000ffffeb7224 */ /* 0x000fe200078e0005 */
[----:B-1----:R-:W-:Y:S01]  /*221c0*/  MOV R2, 0x1 ;  /* 0x0000000100027802 */ /* 0x002fe20000000f00 */
[----:B------:R-:W-:Y:S01]  /*221d0*/  IMAD.MOV.U32 R236, RZ, RZ, 0x1c1f ;  /* 0x00001c1fffec7424 */ /* 0x000fe200078e00ff */
[----:B------:R-:W-:-:S02]  /*221e0*/  MOV R3, 0x22200 ;  /* 0x0002220000037802 */ /* 0x000fc40000000f00 */
[----:B--234-:R-:W-:Y:S05]  /*221f0*/  CALL.REL.NOINC `($__internal_40_$__cuda_sm70_shflsync_idx_p) ;  /* 0x0000b08000007944 */ /* 0x01cfea0003c00000 */
        /* <DEDUP_REMOVED lines=8> */
.L_x_2478:
[----:B------:R-:W-:Y:S01]  /*22280*/  IMAD.MOV.U32 R235, RZ, RZ, R5 ;  /* 0x000000ffffeb7224 */ /* 0x000fe200078e0005 */
[----:B------:R-:W-:Y:S01]  /*22290*/  MOV R2, RZ ;  /* 0x000000ff00027202 */ /* 0x000fe20000000f00 */
[----:B------:R-:W-:Y:S01]  /*222a0*/  IMAD.MOV.U32 R236, RZ, RZ, 0x181f ;  /* 0x0000181fffec7424 */ /* 0x000fe200078e00ff */
[----:B------:R-:W-:Y:S02]  /*222b0*/  MOV R3, 0x222d0 ;  /* 0x000222d000037802 */ /* 0x000fe40000000f00 */
[----:B---3--:R-:W-:Y:S05]  /*222c0*/  CALL.REL.NOINC `($__internal_40_$__cuda_sm70_shflsync_idx_p) ;  /* 0x0000afb000007944 */ /* 0x008fea0003c00000 */
[----:B------:R-:W-:Y:S01]  /*222d0*/  MOV R4, R237 ;  /* 0x000000ed00047202 */ /* 0x000fe20000000f00 */
[----:B------:R-:W-:Y:S05]  /*222e0*/  BRA `(.L_x_2569) ;  /* 0xffffc69000007947 */ /* 0x000fea000383ffff */
.L_x_2479:
[----:B------:R-:W-:Y:S01]  /*222f0*/  IMAD.MOV.U32 R235, RZ, RZ, R16 ;  /* 0x000000ffffeb7224 */ /* 0x000fe200078e0010 */
[----:B------:R-:W-:Y:S01]  /*22300*/  MOV R2, RZ ;  /* 0x000000ff00027202 */ /* 0x000fe20000000f00 */
[----:B------:R-:W-:Y:S01]  /*22310*/  IMAD.MOV.U32 R236, RZ, RZ, 0x181f ;  /* 0x0000181fffec7424 */ /* 0x000fe200078e00ff */
[----:B------:R-:W-:Y:S02]  /*22320*/  MOV R3, 0x22340 ;  /* 0x0002234000037802 */ /* 0x000fe40000000f00 */
[----:B-123--:R-:W-:Y:S05]  /*22330*/  CALL.REL.NOINC `($__internal_40_$__cuda_sm70_shflsync_idx_p) ;  /* 0x0000af4000007944 */ /* 0x00efea0003c00000 */
[----:B------:R-:W-:Y:S01]  /*22340*/  MOV R0, R237 ;  /* 0x000000ed00007202 */ /* 0x000fe20000000f00 */
[----:B------:R-:W-:Y:S05]  /*22350*/  BRA `(.L_x_2570) ;  /* 0xffffc64000007947 */ /* 0x000fea000383ffff */
.L_x_2482:
        /* <DEDUP_REMOVED lines=13> */
.L_x_2485:
[----:B------:R-:W-:Y:S01]  /*22430*/  IMAD.MOV.U32 R235, RZ, RZ, R5 ;  /* 0x000000ffffeb7224 */ /* 0x000fe200078e0005 */
[----:B-1----:R-:W-:Y:S01]  /*22440*/  MOV R2, 0x2 ;  /* 0x0000000200027802 */ /* 0x002fe20000000f00 */
[----:B------:R-:W-:Y:S01]  /*22450*/  IMAD.MOV.U32 R236, RZ, RZ, 0x181f ;  /* 0x0000181fffec7424 */ /* 0x000fe200078e00ff */
[----:B------:R-:W-:Y:S02]  /*22460*/  MOV R3, 0x22480 ;  /* 0x0002248000037802 */ /* 0x000fe40000000f00 */
[----:B--234-:R-:W-:Y:S05]  /*22470*/  CALL.REL.NOINC `($__internal_40_$__cuda_sm70_shflsync_idx_p) ;  /* 0x0000ae0000007944 */ /* 0x01cfea0003c00000 */
[----:B------:R-:W-:Y:S01]  /*22480*/  MOV R4, R237 ;  /* 0x000000ed00047202 */ /* 0x000fe20000000f00 */
[----:B------:R-:W-:Y:S05]  /*22490*/  BRA `(.L_x_2572) ;  /* 0xffffc7f000007947 */ /* 0x000fea000383ffff */
.L_x_2486:
[----:B------:R-:W-:Y:S01]  /*224a0*/  IMAD.MOV.U32 R235, RZ, RZ, R16 ;  /* 0x000000ffffeb7224 */ /* 0x000fe200078e0010 */
[----:B-1----:R-:W-:Y:S01]  /*224b0*/  MOV R2, 0x2 ;  /* 0x0000000200027802 */ /* 0x002fe20000000f00 */
[----:B------:R-:W-:Y:S01]  /*224c0*/  IMAD.MOV.U32 R236, RZ, RZ, 0x181f ;  /* 0x0000181fffec7424 */ /* 0x000fe200078e00ff */
[----:B------:R-:W-:Y:S02]  /*224d0*/  MOV R3, 0x224f0 ;  /* 0x000224f000037802 */ /* 0x000fe40000000f00 */
[----:B--234-:R-:W-:Y:S05]  /*224e0*/  CALL.REL.NOINC `($__internal_40_$__cuda_sm70_shflsync_idx_p) ;  /* 0x0000ad9000007944 */ /* 0x01cfea0003c00000 */
[----:B------:R-:W-:Y:S01]  /*224f0*/  MOV R0, R237 ;  /* 0x000000ed00007202 */ /* 0x000fe20000000f00 */
[----:B------:R-:W-:Y:S05]  /*22500*/  BRA `(.L_x_2573) ;  /* 0xffffc7a000007947 */ /* 0x000fea000383ffff */
.L_x_2489:
        /* <DEDUP_REMOVED lines=13> */
.L_x_2491:
[----:B------:R-:W-:Y:S01]  /*225e0*/  IMAD.MOV.U32 R235, RZ, RZ, R147 ;  /* 0x000000ffffeb7224 */ /* 0x000fe200078e0093 */
[----:B------:R-:W-:Y:S01]  /*225f0*/  MOV R2, RZ ;  /* 0x000000ff00027202 */ /* 0x000fe20000000f00 */
[----:B------:R-:W-:Y:S01]  /*22600*/  IMAD.MOV.U32 R236, RZ, RZ, 0x1f ;  /* 0x0000001fffec7424 */ /* 0x000fe200078e00ff */
[----:B------:R-:W-:Y:S02]  /*22610*/  MOV R3, 0x22630 ;  /* 0x0002263000037802 */ /* 0x000fe40000000f00 */
[----:B--2---:R-:W-:Y:S05]  /*22620*/  CALL.REL.NOINC `($__internal_40_$__cuda_sm70_shflsync_idx_p) ;  /* 0x0000ac5000007944 */ /* 0x004fea0003c00000 */
[----:B------:R-:W-:Y:S01]  /*22630*/  MOV R10, R237 ;  /* 0x000000ed000a7202 */ /* 0x000fe20000000f00 */
[----:B------:R-:W-:Y:S05]  /*22640*/  BRA `(.L_x_2575) ;  /* 0xffffca4000007947 */ /* 0x000fea000383ffff */
.L_x_2492:
[----:B------:R-:W-:Y:S01]  /*22650*/  IMAD.MOV.U32 R235, RZ, RZ, R147 ;  /* 0x000000ffffeb7224 */ /* 0x000fe200078e0093 */
[----:B------:R-:W-:Y:S01]  /*22660*/  MOV R2, 0x1 ;  /* 0x0000000100027802 */ /* 0x000fe20000000f00 */
[----:B------:R-:W-:Y:S01]  /*22670*/  IMAD.MOV.U32 R236, RZ, RZ, 0x1f ;  /* 0x0000001fffec7424 */ /* 0x000fe200078e00ff */
[----:B------:R-:W-:Y:S02]  /*22680*/  MOV R3, 0x226a0 ;  /* 0x000226a000037802 */ /* 0x000fe40000000f00 */
[----:B-123--:R-:W-:Y:S05]  /*22690*/  CALL.REL.NOINC `($__internal_40_$__cuda_sm70_shflsync_idx_p) ;  /* 0x0000abe000007944 */ /* 0x00efea0003c00000 */
[----:B------:R-:W-:Y:S01]  /*226a0*/  MOV R9, R237 ;  /* 0x000000ed00097202 */ /* 0x000fe20000000f00 */
[----:B------:R-:W-:Y:S05]  /*226b0*/  BRA `(.L_x_2576) ;  /* 0xffffc9f000007947 */ /* 0x000fea000383ffff */
.L_x_2493:
[----:B------:R-:W-:Y:S02]  /*226c0*/  MOV R3, 0x1 ;  /* 0x0000000100037802 */ /* 0x000fe40000000f00 */
[----:B------:R-:W-:-:S02]  /*226d0*/  MOV R2, 0x226f0 ;  /* 0x000226f000027802 */ /* 0x000fc40000000f00 */
[----:B-1-34-:R-:W-:Y:S05]  /*226e0*/  CALL.REL.NOINC `($__internal_41_$__cuda_sm70_shflsync_up_p) ;  /* 0x0000abf000007944 */ /* 0x01afea0003c00000 */
[----:B------:R-:W-:Y:S05]  /*226f0*/  BRA `(.L_x_2577) ;  /* 0xffffcae000007947 */ /* 0x000fea000383ffff */
.L_x_2494:
[----:B------:R-:W-:Y:S02]  /*22700*/  MOV R3, 0x2 ;  /* 0x0000000200037802 */ /* 0x000fe40000000f00 */
[----:B------:R-:W-:-:S02]  /*22710*/  MOV R2, 0x22730 ;  /* 0x0002273000027802 */ /* 0x000fc40000000f00 */
[----:B-1-3--:R-:W-:Y:S05]  /*22720*/  CALL.REL.NOINC `($__internal_41_$__cuda_sm70_shflsync_up_p) ;  /* 0x0000abb000007944 */ /* 0x00afea0003c00000 */
        /* <DEDUP_REMOVED lines=24> */
.L_x_2498:
[----:B------:R-:W-:Y:S02]  /*228b0*/  MOV R3, 0x1 ;  /* 0x0000000100037802 */ /* 0x000fe40000000f00 */
[----:B------:R-:W-:Y:S02]  /*228c0*/  MOV R2, 0x228e0 ;  /* 0x000228e000027802 */ /* 0x000fe40000000f00 */
[----:B------:R-:W-:Y:S05]  /*228d0*/  CALL.REL.NOINC `($__internal_41_$__cuda_sm70_shflsync_up_p) ;  /* 0x0000aa0000007944 */ /* 0x000fea0003c00000 */
[----:B------:R-:W-:Y:S01]  /*228e0*/  MOV R2, R4 ;  /* 0x0000000400027202 */ /* 0x000fe20000000f00 */
[----:B------:R-:W-:Y:S05]  /*228f0*/  BRA `(.L_x_2579) ;  /* 0xffffcb5000007947 */ /* 0x000fea000383ffff */
.L_x_2499:
        /* <DEDUP_REMOVED lines=27> */
.L_x_2501:
[----:B------:R-:W-:Y:S02]  /*22ab0*/  SEL R0, RZ, 0x1, P0 ;  /* 0x00000001ff007807 */ /* 0x000fe40000000000 */
[----:B------:R-:W-:Y:S02]  /*22ac0*/  MOV R2, 0x22ae0 ;  /* 0x00022ae000027802 */ /* 0x000fe40000000f00 */
[----:B--2---:R-:W-:Y:S05]  /*22ad0*/  CALL.REL.NOINC `($__internal_42_$__cuda_sm70_votesync_ballot) ;  /* 0x0000a86000007944 */ /* 0x004fea0003c00000 */
[----:B------:R-:W-:Y:S01]  /*22ae0*/  MOV R5, R0 ;  /* 0x0000000000057202 */ /* 0x000fe20000000f00 */
[----:B------:R-:W-:Y:S05]  /*22af0*/  BRA `(.L_x_2581) ;  /* 0xffffcae000007947 */ /* 0x000fea000383ffff */
.L_x_2502:
[----:B------:R-:W-:Y:S01]  /*22b00*/  IMAD.MOV.U32 R235, RZ, RZ, R6 ;  /* 0x000000ffffeb7224 */ /* 0x000fe200078e0006 */
[----:B-1----:R-:W-:Y:S01]  /*22b10*/  MOV R2, R0 ;  /* 0x0000000000027202 */ /* 0x002fe20000000f00 */
[----:B------:R-:W-:Y:S01]  /*22b20*/  IMAD.MOV.U32 R236, RZ, RZ, 0x1f ;  /* 0x0000001fffec7424 */ /* 0x000fe200078e00ff */
[----:B------:R-:W-:Y:S02]  /*22b30*/  MOV R3, 0x22b50 ;  /* 0x00022b5000037802 */ /* 0x000fe40000000f00 */
[----:B--2---:R-:W-:Y:S05]  /*22b40*/  CALL.REL.NOINC `($__internal_40_$__cuda_sm70_shflsync_idx_p) ;  /* 0x0000a73000007944 */ /* 0x004fea0003c00000 */
[----:B------:R-:W-:Y:S01]  /*22b50*/  IMAD.MOV.U32 R6, RZ, RZ, R237 ;  /* 0x000000ffff067224 */ /* 0x000fe200078e00ed */
[----:B------:R-:W-:Y:S01]  /*22b60*/  MOV R2, R0 ;  /* 0x0000000000027202 */ /* 0x000fe20000000f00 */
[----:B------:R-:W-:Y:S01]  /*22b70*/  IMAD.MOV.U32 R235, RZ, RZ, R8 ;  /* 0x000000ffffeb7224 */ /* 0x000fe200078e0008 */
[----:B------:R-:W-:-:S02]  /*22b80*/  MOV R236, 0x1f ;  /* 0x0000001f00ec7802 */ /* 0x000fc40000000f00 */
[----:B------:R-:W-:Y:S02]  /*22b90*/  MOV R3, 0x22bb0 ;  /* 0x00022bb000037802 */ /* 0x000fe40000000f00 */
[----:B------:R-:W-:Y:S05]  /*22ba0*/  CALL.REL.NOINC `($__internal_40_$__cuda_sm70_shflsync_idx_p) ;  /* 0x0000a6d000007944 */ /* 0x000fea0003c00000 */
[----:B------:R-:W-:Y:S01]  /*22bb0*/  MOV R8, R237 ;  /* 0x000000ed00087202 */ /* 0x000fe20000000f00 */
[----:B------:R-:W-:Y:S05]  /*22bc0*/  BRA `(.L_x_2582) ;  /* 0xffffca8000007947 */ /* 0x000fea000383ffff */
.L_x_2505:
[----:B------:R-:W-:Y:S01]  /*22bd0*/  IMAD.MOV.U32 R235, RZ, RZ, R4 ;  /* 0x000000ffffeb7224 */ /* 0x000fe200078e0004 */
[----:B-1----:R-:W-:Y:S01]  /*22be0*/  MOV R2, R0 ;  /* 0x0000000000027202 */ /* 0x002fe20000000f00 */
[----:B------:R-:W-:Y:S01]  /*22bf0*/  IMAD.MOV.U32 R236, RZ, RZ, 0x1f ;  /* 0x0000001fffec7424 */ /* 0x000fe200078e00ff */
[----:B------:R-:W-:Y:S02]  /*22c00*/  MOV R3, 0x22c20 ;  /* 0x00022c2000037802 */ /* 0x000fe40000000f00 */
[----:B--2-4-:R-:W-:Y:S05]  /*22c10*/  CALL.REL.NOINC `($__internal_40_$__cuda_sm70_shflsync_idx_p) ;  /* 0x0000a66000007944 */ /* 0x014fea0003c00000 */
[----:B------:R-:W-:Y:S01]  /*22c20*/  MOV R11, R237 ;  /* 0x000000ed000b7202 */ /* 0x000fe20000000f00 */
[----:B------:R-:W-:Y:S05]  /*22c30*/  BRA `(.L_x_2504) ;  /* 0xffffca7000007947 */ /* 0x000fea000383ffff */
        .type           $_ZN7cutlass13device_kernelIN5flash19enable_sm80_to_sm89INS1_16FlashAttnFwdSm80INS1_25CollectiveMainloopFwdSm80ILi8ELi1ELb0EN4cute5tupleIJNS5_1CILi128EEENS7_ILi48EEENS7_ILi256EEEEEELi256ENS_6half_tEfNS_4arch4Sm80ELb0ELb1ELb1ELb1ELb1ELb1ELb1ELb1EEENS1_21CollectiveEpilogueFwdINS6_IJS8_SA_S9_EEENS6_IJNS7_ILi1EEESI_SI_EEESC_SE_Li256ELb1ELb1ELb1ELb0EEENS1_36VarlenDynamicPersistentTileSchedulerILi128ELi48ELi256ELi256ELb1ELb1ELb0ELb1ELb0ELb1EEEEEEEEEvNT_6ParamsE$_ZZN5flash25CollectiveMainloopFwdSm80ILi8ELi1ELb0EN4cute5tupleIJNS1_1CILi128EEENS3_ILi48EEENS3_ILi256EEEEEELi256EN7cutlass6half_tEfNS8_4arch4Sm80ELb0ELb1ELb1ELb1ELb1ELb1ELb1ELb1EE3mmaINS_16FlashAttnFwdSm80ISC_NS_21CollectiveEpilogueFwdINS2_IJS4_S6_S5_EEENS2_IJNS3_ILi1EEESH_SH_EEES9_SB_Li256ELb1ELb1ELb1ELb0EEENS_36VarlenDynamicPersistentTileSchedulerILi128ELi48ELi256ELi256ELb1ELb1ELb0ELb1ELb0ELb1EEEE13SharedStorageENS1_6TensorINS1_11ArrayEngineIfLm128EEENS1_6LayoutINS2_IJNS2_IJNS3_ILi2EEESS_EEESH_NS3_ILi32EEEEEENS2_IJNS2_IJSH_SS_EEENS3_ILi0EEENS3_ILi4EEEEEEEEEENS_7SoftmaxILi2ELi0EEEEEbRKNSC_6ParamsERT0_RT1_iRKNS_16SeqlenInfoQKNewKILb1ELb1EEENS2_IJiiiiEEERT_ENKUlvE_clEv,@function
        .size           $_ZN7cutlass13device_kernelIN5flash19enable_sm80_to_sm89INS1_16FlashAttnFwdSm80INS1_25CollectiveMainloopFwdSm80ILi8ELi1ELb0EN4cute5tupleIJNS5_1CILi128EEENS7_ILi48EEENS7_ILi256EEEEEELi256ENS_6half_tEfNS_4arch4Sm80ELb0ELb1ELb1ELb1ELb1ELb1ELb1ELb1EEENS1_21CollectiveEpilogueFwdINS6_IJS8_SA_S9_EEENS6_IJNS7_ILi1EEESI_SI_EEESC_SE_Li256ELb1ELb1ELb1ELb0EEENS1_36VarlenDynamicPersistentTileSchedulerILi128ELi48ELi256ELi256ELb1ELb1ELb0ELb1ELb0ELb1EEEEEEEEEvNT_6ParamsE$_ZZN5flash25CollectiveMainloopFwdSm80ILi8ELi1ELb0EN4cute5tupleIJNS1_1CILi128EEENS3_ILi48EEENS3_ILi256EEEEEELi256EN7cutlass6half_tEfNS8_4arch4Sm80ELb0ELb1ELb1ELb1ELb1ELb1ELb1ELb1EE3mmaINS_16FlashAttnFwdSm80ISC_NS_21CollectiveEpilogueFwdINS2_IJS4_S6_S5_EEENS2_IJNS3_ILi1EEESH_SH_EEES9_SB_Li256ELb1ELb1ELb1ELb0EEENS_36VarlenDynamicPersistentTileSchedulerILi128ELi48ELi256ELi256ELb1ELb1ELb0ELb1ELb0ELb1EEEE13SharedStorageENS1_6TensorINS1_11ArrayEngineIfLm128EEENS1_6LayoutINS2_IJNS2_IJNS3_ILi2EEESS_EEESH_NS3_ILi32EEEEEENS2_IJNS2_IJSH_SS_EEENS3_ILi0EEENS3_ILi4EEEEEEEEEENS_7SoftmaxILi2ELi0EEEEEbRKNSC_6ParamsERT0_RT1_iRKNS_16SeqlenInfoQKNewKILb1ELb1EEENS2_IJiiiiEEERT_ENKUlvE_clEv,($__internal_39_$__cuda_sm70_shflsync_bfly_p - $_ZN7cutlass13device_kernelIN5flash19enable_sm80_to_sm89INS1_16FlashAttnFwdSm80INS1_25CollectiveMainloopFwdSm80ILi8ELi1ELb0EN4cute5tupleIJNS5_1CILi128EEENS7_ILi48EEENS7_ILi256EEEEEELi256ENS_6half_tEfNS_4arch4Sm80ELb0ELb1ELb1ELb1ELb1ELb1ELb1ELb1EEENS1_21CollectiveEpilogueFwdINS6_IJS8_SA_S9_EEENS6_IJNS7_ILi1EEESI_SI_EEESC_SE_Li256ELb1ELb1ELb1ELb0EEENS1_36VarlenDynamicPersistentTileSchedulerILi128ELi48ELi256ELi256ELb1ELb1ELb0ELb1ELb0ELb1EEEEEEEEEvNT_6ParamsE$_ZZN5flash25CollectiveMainloopFwdSm80ILi8ELi1ELb0EN4cute5tupleIJNS1_1CILi128EEENS3_ILi48EEENS3_ILi256EEEEEELi256EN7cutlass6half_tEfNS8_4arch4Sm80ELb0ELb1ELb1ELb1ELb1ELb1ELb1ELb1EE3mmaINS_16FlashAttnFwdSm80ISC_NS_21CollectiveEpilogueFwdINS2_IJS4_S6_S5_EEENS2_IJNS3_ILi1EEESH_SH_EEES9_SB_Li256ELb1ELb1ELb1ELb0EEENS_36VarlenDynamicPersistentTileSchedulerILi128ELi48ELi256ELi256ELb1ELb1ELb0ELb1ELb0ELb1EEEE13SharedStorageENS1_6TensorINS1_11ArrayEngineIfLm128EEENS1_6LayoutINS2_IJNS2_IJNS3_ILi2EEESS_EEESH_NS3_ILi32EEEEEENS2_IJNS2_IJSH_SS_EEENS3_ILi0EEENS3_ILi4EEEEEEEEEENS_7SoftmaxILi2ELi0EEEEEbRKNSC_6ParamsERT0_RT1_iRKNS_16SeqlenInfoQKNewKILb1ELb1EEENS2_IJiiiiEEERT_ENKUlvE_clEv)
$_ZN7cutlass13device_kernelIN5flash19enable_sm80_to_sm89INS1_16FlashAttnFwdSm80INS1_25CollectiveMainloopFwdSm80ILi8ELi1ELb0EN4cute5tupleIJNS5_1CILi128EEENS7_ILi48EEENS7_ILi256EEEEEELi256ENS_6half_tEfNS_4arch4Sm80ELb0ELb1ELb1ELb1ELb1ELb1ELb1ELb1EEENS1_21CollectiveEpilogueFwdINS6_IJS8_SA_S9_EEENS6_IJNS7_ILi1EEESI_SI_EEESC_SE_Li256ELb1ELb1ELb1ELb0EEENS1_36VarlenDynamicPersistentTileSchedulerILi128ELi48ELi256ELi256ELb1ELb1ELb0ELb1ELb0ELb1EEEEEEEEEvNT_6ParamsE$_ZZN5flash25CollectiveMainloopFwdSm80ILi8ELi1ELb0EN4cute5tupleIJNS1_1CILi128EEENS3_ILi48EEENS3_ILi256EEEEEELi256EN7cutlass6half_tEfNS8_4arch4Sm80ELb0ELb1ELb1ELb1ELb1ELb1ELb1ELb1EE3mmaINS_16FlashAttnFwdSm80ISC_NS_21CollectiveEpilogueFwdINS2_IJS4_S6_S5_EEENS2_IJNS3_ILi1EEESH_SH_EEES9_SB_Li256ELb1ELb1ELb1ELb0EEENS_36VarlenDynamicPersistentTileSchedulerILi128ELi48ELi256ELi256ELb1ELb1ELb0ELb1ELb0ELb1EEEE13SharedStorageENS1_6TensorINS1_11ArrayEngineIfLm128EEENS1_6LayoutINS2_IJNS2_IJNS3_ILi2EEESS_EEESH_NS3_ILi32EEEEEENS2_IJNS2_IJSH_SS_EEENS3_ILi0EEENS3_ILi4EEEEEEEEEENS_7SoftmaxILi2ELi0EEEEEbRKNSC_6ParamsERT0_RT1_iRKNS_16SeqlenInfoQKNewKILb1ELb1EEENS2_IJiiiiEEERT_ENKUlvE_clEv:
[----:B------:R-:W-:-:S05]  /*22c40*/  IADD3 R16, R92, -c[0x0][0x20], RZ ;  /* 0x800008005c107a10 */ /* 0x000fca0007ffe0ff */
[----:B------:R-:W2:Y:S01]  /*22c50*/  LDL.64 R10, [R16] ;  /* 0x00000000100a7983 */ /* 0x000ea20000100a00 */
[----:B------:R-:W-:-:S03]  /*22c60*/  ULDC.64 UR4, c[0x0][0x118] ;  /* 0x0000460000047ab9 */ /* 0x000fc60000000a00 */
[----:B--2---:R-:W2:Y:S02]  /*22c70*/  LD.E R0, [R10.64+0x11c] ;  /* 0x00011c040a007980 */ /* 0x004ea4000c101900 */
[----:B--2---:R-:W-:-:S13]  /*22c80*/  ISETP.GT.AND P0, PT, R0, RZ, PT ;  /* 0x000000ff0000720c */ /* 0x004fda0003f04270 */
[----:B------:R-:W-:Y:S05]  /*22c90*/  @P0 BRA `(.L_x_2583) ;  /* 0x0000004000000947 */ /* 0x000fea0003800000 */
[----:B------:R-:W-:Y:S01]  /*22ca0*/  MOV R2, R138 ;  /* 0x0000008a00027202 */ /* 0x000fe20000000f00 */
[----:B------:R-:W-:-:S04]  /*22cb0*/  DEPBAR.LE SB0, 0x1 ;  /* 0x000080400000791a */ /* 0x000fc80000000000 */
[----:B------:R-:W-:-:S04]  /*22cc0*/  MOV R3, 0x0 ;  /* 0x0000000000037802 */ /* 0x000fc80000000f00 */
[----:B------:R-:W-:Y:S05]  /*22cd0*/  RET.REL.NODEC R2 `(_ZN7cutlass13device_kernelIN5flash19enable_sm80_to_sm89INS1_16FlashAttnFwdSm80INS1_25CollectiveMainloopFwdSm80ILi8ELi1ELb0EN4cute5tupleIJNS5_1CILi128EEENS7_ILi48EEENS7_ILi256EEEEEELi256ENS_6half_tEfNS_4arch4Sm80ELb0ELb1ELb1ELb1ELb1ELb1ELb1ELb1EEENS1_21CollectiveEpilogueFwdINS6_IJS8_SA_S9_EEENS6_IJNS7_ILi1EEESI_SI_EEESC_SE_Li256ELb1ELb1ELb1ELb0EEENS1_36VarlenDynamicPersistentTileSchedulerILi128ELi48ELi256ELi256ELb1ELb1ELb0ELb1ELb0ELb1EEEEEEEEEvNT_6ParamsE) ;  /* 0xfffdd32002007950 */ /* 0x000fea0003c3ffff */
.L_x_2583:
[----:B------:R1:W2:Y:S04]  /*22ce0*/  LDL.64 R8, [R16+0x8] ;  /* 0x0000080010087983 */ /* 0x0002a80000100a00 */
[----:B------:R1:W3:Y:S04]  /*22cf0*/  LDL.64 R2, [R16+0x20] ;  /* 0x0000200010027983 */ /* 0x0002e80000100a00 */
[----:B------:R1:W4:Y:S04]  /*22d00*/  LDL.64 R14, [R16+0x18] ;  /* 0x00001800100e7983 */ /* 0x0003280000100a00 */
[----:B------:R-:W4:Y:S04]  /*22d10*/  LD.E.U8 R19, [R10.64+0x138] ;  /* 0x000138040a137980 */ /* 0x000f28000c101100 */
[----:B------:R2:W5:Y:S04]  /*22d20*/  LD.E R13, [R10.64+0x164] ;  /* 0x000164040a0d7980 */ /* 0x000568000c101900 */
[----:B-1----:R-:W4:Y:S04]  /*22d30*/  LDL.64 R16, [R16+0x10] ;  /* 0x0000100010107983 */ /* 0x002f280000100a00 */
[----:B--2---:R1:W2:Y:S04]  /*22d40*/  LD.E R22, [R8.64] ;  /* 0x0000000408167980 */ /* 0x0042a8000c101900 */
[----:B---3--:R3:W2:Y:S04]  /*22d50*/  LD.E R76, [R2.64] ;  /* 0x00000004024c7980 */ /* 0x0086a8000c101900 */
[----:B----4-:R4:W2:Y:S04]  /*22d60*/  LD.E R6, [R14.64+0x20] ;  /* 0x000020040e067980 */ /* 0x0108a8000c101900 */
[----:B-1----:R1:W5:Y:S04]  /*22d70*/  LD.E.64 R8, [R10.64+0x120] ;  /* 0x000120040a087980 */ /* 0x002368000c101b00 */
[----:B---3--:R1:W5:Y:S04]  /*22d80*/  LD.E.64 R2, [R10.64+0x130] ;  /* 0x000130040a027980 */ /* 0x008368000c101b00 */
[----:B------:R3:W5:Y:S04]  /*22d90*/  LD.E R23, [R16.64] ;  /* 0x0000000410177980 */ /* 0x000768000c101900 */
[----:B----4-:R1:W5:Y:S04]  /*22da0*/  LD.E.64 R14, [R10.64+0x110] ;  /* 0x000110040a0e7980 */ /* 0x010368000c101b00 */
[----:B---3--:R1:W5:Y:S01]  /*22db0*/  LD.E.64 R16, [R10.64+0x128] ;  /* 0x000128040a107980 */ /* 0x008362000c101b00 */
[----:B------:R-:W-:-:S02]  /*22dc0*/  ISETP.NE.AND P0, PT, R19, RZ, PT ;  /* 0x000000ff1300720c */ /* 0x000fc40003f05270 */
[----:B--2---:R-:W-:-:S04]  /*22dd0*/  SHF.R.S32.HI R4, RZ, 0x1f, R22 ;  /* 0x0000001fff047819 */ /* 0x004fc80000011416 */
[----:B------:R-:W-:-:S04]  /*22de0*/  LEA.HI R4, R4, R22, RZ, 0x3 ;  /* 0x0000001604047211 */ /* 0x000fc800078f18ff */
[----:B------:R-:W-:Y:S02]  /*22df0*/  LOP3.LUT R18, R4, 0xfffffff8, RZ, 0xc0, !PT ;  /* 0xfffffff804127812 */ /* 0x000fe400078ec0ff */
[----:B------:R-:W-:-:S03]  /*22e00*/  SHF.R.S32.HI R93, RZ, 0x3, R4 ;  /* 0x00000003ff5d7819 */ /* 0x000fc60000011404 */
[----:B------:R-:W-:Y:S02]  /*22e10*/  IMAD.IADD R39, R22, 0x1, -R18 ;  /* 0x0000000116277824 */ /* 0x000fe400078e0a12 */
[----:B------:R-:W-:Y:S01]  /*22e20*/  IMAD R57, R76, 0x80, R93 ;  /* 0x000000804c397824 */ /* 0x000fe200078e025d */
[----:B------:R-:W-:Y:S01]  /*22e30*/  SHF.R.S32.HI R24, RZ, 0x1f, R6 ;  /* 0x0000001fff187819 */ /* 0x000fe20000011406 */
[C---:B------:R-:W-:Y:S02]  /*22e40*/  IMAD.SHL.U32 R56, R39.reuse, 0x8, RZ ;  /* 0x0000000827387824 */ /* 0x040fe400078e00ff */
[----:B------:R-:W-:Y:S01]  /*22e50*/  IMAD R4, R39, 0x20, R57 ;  /* 0x0000002027047824 */ /* 0x000fe200078e0239 */
[----:B------:R-:W-:Y:S05]  /*22e60*/  @!P0 BRA `(.L_x_2584) ;  /* 0x00004a1000008947 */ /* 0x000fea0003800000 */
[----:B-1---5:R-:W-:-:S13]  /*22e70*/  ISETP.NE.AND P0, PT, R13, 0x1, PT ;  /* 0x000000010d00780c */ /* 0x022fda0003f05270 */
[----:B------:R1:W2:Y:S04]  /*22e80*/  @P0 LD.E R18, [R10.64+0x168] ;  /* 0x000168040a120980 */ /* 0x0002a8000c101900 */
[----:B-1----:R2:W3:Y:S02]  /*22e90*/  @P0 LD.E R10, [R10.64+0x16c] ;  /* 0x00016c040a0a0980 */ /* 0x0024e4000c101900 */
[----:B--2---:R-:W-:-:S05]  /*22ea0*/  @P0 IMAD.HI.U32 R11, R4, R18, RZ ;  /* 0x00000012040b0227 */ /* 0x004fca00078e00ff */
[----:B---3--:R-:W-:-:S04]  /*22eb0*/  @P0 SHF.R.U32.HI R4, RZ, R10, R11 ;  /* 0x0000000aff040219 */ /* 0x008fc8000001160b */
[----:B------:R-:W-:Y:S01]  /*22ec0*/  SHF.R.S32.HI R18, RZ, 0x1f, R4 ;  /* 0x0000001fff127819 */ /* 0x000fe20000011404 */
[-C--:B------:R-:W-:Y:S02]  /*22ed0*/  IMAD R20, R9, R4.reuse, RZ ;  /* 0x0000000409147224 */ /* 0x080fe400078e02ff */
[-C--:B------:R-:W-:Y:S02]  /*22ee0*/  IMAD R19, R3, R4.reuse, RZ ;  /* 0x0000000403137224 */ /* 0x080fe400078e02ff */
[----:B------:R-:W-:-:S04]  /*22ef0*/  IMAD.WIDE.U32 R10, R8, R4, RZ ;  /* 0x00000004080a7225 */ /* 0x000fc800078e00ff */
[-C--:B------:R-:W-:Y:S02]  /*22f00*/  IMAD R21, R8, R18.reuse, R20 ;  /* 0x0000001208157224 */ /* 0x080fe400078e0214 */
[C---:B------:R-:W-:Y:S02]  /*22f10*/  IMAD R20, R2.reuse, R18, R19 ;  /* 0x0000001202147224 */ /* 0x040fe400078e0213 */
[----:B------:R-:W-:Y:S01]  /*22f20*/  IMAD.WIDE.U32 R18, R2, R4, RZ ;  /* 0x0000000402127225 */ /* 0x000fe200078e00ff */
[----:B------:R-:W-:-:S03]  /*22f30*/  IADD3 R11, R11, R21, RZ ;  /* 0x000000150b0b7210 */ /* 0x000fc60007ffe0ff */
[----:B------:R-:W-:Y:S01]  /*22f40*/  IMAD R4, R9, R6, RZ ;  /* 0x0000000609047224 */ /* 0x000fe200078e02ff */
[----:B------:R-:W-:Y:S01]  /*22f50*/  IADD3 R9, R19, R20, RZ ;  /* 0x0000001413097210 */ /* 0x000fe20007ffe0ff */
[----:B------:R-:W-:-:S04]  /*22f60*/  IMAD.WIDE.U32 R10, R6, R8, R10 ;  /* 0x00000008060a7225 */ /* 0x000fc800078e000a */
[----:B------:R-:W-:Y:S01]  /*22f70*/  IMAD R4, R8, R24, R4 ;  /* 0x0000001808047224 */ /* 0x000fe200078e0204 */
[----:B------:R-:W-:Y:S01]  /*22f80*/  MOV R8, R18 ;  /* 0x0000001200087202 */ /* 0x000fe20000000f00 */
[----:B------:R-:W-:Y:S01]  /*22f90*/  IMAD R3, R3, R6, RZ ;  /* 0x0000000603037224 */ /* 0x000fe200078e02ff */
[----:B------:R-:W-:-:S03]  /*22fa0*/  LEA R34, P1, R10, R14, 0x1 ;  /* 0x0000000e0a227211 */ /* 0x000fc600078208ff */
[----:B------:R-:W-:-:S04]  /*22fb0*/  IMAD.WIDE.U32 R8, R6, R2, R8 ;  /* 0x0000000206087225 */ /* 0x000fc800078e0008 */
[----:B------:R-:W-:Y:S01]  /*22fc0*/  IMAD R2, R2, R24, R3 ;  /* 0x0000001802027224 */ /* 0x000fe200078e0203 */
[----:B------:R-:W-:Y:S02]  /*22fd0*/  IADD3 R3, R11, R4, RZ ;  /* 0x000000040b037210 */ /* 0x000fe40007ffe0ff */
[----:B------:R-:W-:Y:S02]  /*22fe0*/  LEA R35, P0, R8, R16, 0x1 ;  /* 0x0000001008237211 */ /* 0x000fe400078008ff */
[----:B------:R-:W-:Y:S02]  /*22ff0*/  IADD3 R2, R9, R2, RZ ;  /* 0x0000000209027210 */ /* 0x000fe40007ffe0ff */
[----:B------:R-:W-:Y:S02]  /*23000*/  LEA.HI.X R29, R10, R15, R3, 0x1, P1 ;  /* 0x0000000f0a1d7211 */ /* 0x000fe400008f0c03 */
[----:B------:R-:W-:Y:S02]  /*23010*/  SHF.L.U32 R4, R39, 0x2, RZ ;  /* 0x0000000227047819 */ /* 0x000fe400000006ff */
[----:B------:R-:W-:Y:S01]  /*23020*/  LEA.HI.X R28, R8, R17, R2, 0x1, P0 ;  /* 0x00000011081c7211 */ /* 0x000fe200000f0c02 */
[----:B------:R-:W-:Y:S05]  /*23030*/  BRA.DIV ~URZ, `(.L_x_2585) ;  /* 0x000094a27f007947 */ /* 0x000fea000b800000 */
[----:B------:R1:W2:Y:S02]  /*23040*/  SHFL.IDX PT, R6, R29, RZ, 0x181f ;  /* 0x00181fff1d067589 */ /* 0x0002a400000e0000 */
.L_x_2659:
[----:B------:R-:W-:Y:S05]  /*23050*/  BRA.DIV ~URZ, `(.L_x_2586) ;  /* 0x000094f27f007947 */ /* 0x000fea000b800000 */
[----:B------:R3:W4:Y:S01]  /*23060*/  SHFL.IDX PT, R8, R34, RZ, 0x181f ;  /* 0x00181fff22087589 */ /* 0x00072200000e0000 */
[----:B--2---:R-:W-:-:S03]  /*23070*/  MOV R9, R6 ;  /* 0x0000000600097202 */ /* 0x004fc60000000f00 */
[----:B------:R3:W2:Y:S04]  /*23080*/  SHFL.IDX PT, R10, R28, RZ, 0x181f ;  /* 0x00181fff1c0a7589 */ /* 0x0006a800000e0000 */
[----:B------:R3:W1:Y:S02]  /*23090*/  SHFL.IDX PT, R2, R35, RZ, 0x181f ;  /* 0x00181fff23027589 */ /* 0x00066400000e0000 */
.L_x_2660:
[----:B------:R-:W-:Y:S01]  /*230a0*/  IMAD R23, R23, R13, RZ ;  /* 0x0000000d17177224 */ /* 0x000fe200078e02ff */
[----:B------:R-:W-:Y:S01]  /*230b0*/  BSSY B0, `(.L_x_2587) ;  /* 0x0000035000007945 */ /* 0x000fe20003800000 */
[----:B------:R-:W-:Y:S01]  /*230c0*/  CS2R R58, SRZ ;  /* 0x00000000003a7805 */ /* 0x000fe2000001ff00 */
[----:B------:R-:W-:Y:S01]  /*230d0*/  CS2R R36, SRZ ;  /* 0x0000000000247805 */ /* 0x000fe2000001ff00 */
[----:B------:R-:W-:Y:S01]  /*230e0*/  CS2R R30, SRZ ;  /* 0x00000000001e7805 */ /* 0x000fe2000001ff00 */
[----:B------:R-:W-:Y:S01]  /*230f0*/  ISETP.GE.AND P0, PT, R57, R23, PT ;  /* 0x000000173900720c */ /* 0x000fe20003f06270 */
[----:B------:R-:W-:Y:S01]  /*23100*/  CS2R R24, SRZ ;  /* 0x0000000000187805 */ /* 0x000fe2000001ff00 */
[----:B------:R-:W-:Y:S01]  /*23110*/  CS2R R20, SRZ ;  /* 0x0000000000147805 */ /* 0x000fe2000001ff00 */
[----:B------:R-:W-:Y:S01]  /*23120*/  CS2R R38, SRZ ;  /* 0x0000000000267805 */ /* 0x000fe2000001ff00 */
[----:B------:R-:W-:Y:S01]  /*23130*/  CS2R R32, SRZ ;  /* 0x0000000000207805 */ /* 0x000fe2000001ff00 */
[----:B------:R-:W-:Y:S01]  /*23140*/  CS2R R26, SRZ ;  /* 0x00000000001a7805 */ /* 0x000fe2000001ff00 */
[----:B------:R-:W-:Y:S01]  /*23150*/  CS2R R18, SRZ ;  /* 0x0000000000127805 */ /* 0x000fe2000001ff00 */
[----:B--2---:R-:W-:-:S06]  /*23160*/  MOV R3, R10 ;  /* 0x0000000a00037202 */ /* 0x004fcc0000000f00 */
[----:B------:R-:W-:Y:S05]  /*23170*/  @P0 BRA `(.L_x_2588) ;  /* 0x0000028000000947 */ /* 0x000fea0003800000 */
[C---:B------:R-:W-:Y:S01]  /*23180*/  IADD3 R13, R4.reuse, 0x20, RZ ;  /* 0x00000020040d7810 */ /* 0x040fe20007ffe0ff */
[----:B------:R-:W-:Y:S01]  /*23190*/  CS2R R20, SRZ ;  /* 0x0000000000147805 */ /* 0x000fe2000001ff00 */
[-C--:B------:R-:W-:Y:S01]  /*231a0*/  ISETP.GE.AND P1, PT, R4, R0.reuse, PT ;  /* 0x000000000400720c */ /* 0x080fe20003f26270 */
[----:B------:R-:W-:Y:S01]  /*231b0*/  CS2R R18, SRZ ;  /* 0x0000000000127805 */ /* 0x000fe2000001ff00 */
[----:B------:R-:W-:Y:S01]  /*231c0*/  ISETP.GE.AND P0, PT, R13, R0, PT ;  /* 0x000000000d00720c */ /* 0x000fe20003f06270 */
[----:B------:R-:W-:Y:S01]  /*231d0*/  CS2R R24, SRZ ;  /* 0x0000000000187805 */ /* 0x000fe2000001ff00 */
[----:B------:R-:W-:-:S09]  /*231e0*/  CS2R R26, SRZ ;  /* 0x00000000001a7805 */ /* 0x000fd2000001ff00 */
[C---:B----4-:R-:W-:Y:S02]  /*231f0*/  @!P1 IMAD.WIDE R10, R4.reuse, 0x2, R8 ;  /* 0x00000002040a9825 */ /* 0x050fe400078e0208 */
[----:B------:R-:W-:Y:S02]  /*23200*/  @!P0 SHF.R.S32.HI R6, RZ, 0x1f, R13 ;  /* 0x0000001fff068819 */ /* 0x000fe4000001140d */
[----:B-1----:R-:W-:Y:S01]  /*23210*/  @!P1 IMAD.WIDE R16, R4, 0x2, R2 ;  /* 0x0000000204109825 */ /* 0x002fe200078e0202 */
[----:B------:R1:W5:Y:S01]  /*23220*/  @!P1 LD.E.64 R20, [R10.64] ;  /* 0x000000040a149980 */ /* 0x000362000c101b00 */
[----:B------:R-:W-:-:S03]  /*23230*/  @!P0 LEA.HI R6, R6, R13, RZ, 0x2 ;  /* 0x0000000d06068211 */ /* 0x000fc600078f10ff */
[----:B------:R2:W5:Y:S01]  /*23240*/  @!P1 LD.E.64 R18, [R16.64] ;  /* 0x0000000410129980 */ /* 0x000562000c101b00 */
[----:B------:R-:W-:Y:S02]  /*23250*/  @!P0 LOP3.LUT R6, R6, 0xfffffffc, RZ, 0xc0, !PT ;  /* 0xfffffffc06068812 */ /* 0x000fe400078ec0ff */
[----:B------:R-:W-:-:S03]  /*23260*/  IADD3 R13, R4, 0x40, RZ ;  /* 0x00000040040d7810 */ /* 0x000fc60007ffe0ff */
[----:B------:R-:W-:Y:S01]  /*23270*/  @!P0 IMAD.WIDE R14, R6, 0x2, R8 ;  /* 0x00000002060e8825 */ /* 0x000fe200078e0208 */
[----:B------:R-:W-:-:S04]  /*23280*/  ISETP.GE.AND P1, PT, R13, R0, PT ;  /* 0x000000000d00720c */ /* 0x000fc80003f26270 */
[----:B------:R4:W5:Y:S01]  /*23290*/  @!P0 LD.E.64 R24, [R14.64] ;  /* 0x000000040e188980 */ /* 0x000962000c101b00 */
[----:B-1----:R-:W-:Y:S01]  /*232a0*/  @!P0 IMAD.WIDE R10, R6, 0x2, R2 ;  /* 0x00000002060a8825 */ /* 0x002fe200078e0202 */
[----:B--2---:R-:W-:-:S04]  /*232b0*/  IADD3 R16, R4, 0x60, RZ ;  /* 0x0000006004107810 */ /* 0x004fc80007ffe0ff */
[----:B------:R1:W5:Y:S01]  /*232c0*/  @!P0 LD.E.64 R26, [R10.64] ;  /* 0x000000040a1a8980 */ /* 0x000362000c101b00 */
[----:B------:R-:W-:Y:S01]  /*232d0*/  ISETP.GE.AND P0, PT, R16, R0, PT ;  /* 0x000000001000720c */ /* 0x000fe20003f06270 */
[----:B------:R-:W-:-:S12]  /*232e0*/  CS2R R30, SRZ ;  /* 0x00000000001e7805 */ /* 0x000fd8000001ff00 */
[----:B------:R-:W-:Y:S02]  /*232f0*/  @!P0 SHF.R.S32.HI R6, RZ, 0x1f, R16 ;  /* 0x0000001fff068819 */ /* 0x000fe40000011410 */
[----:B-1----:R-:W-:Y:S02]  /*23300*/  @!P1 SHF.R.S32.HI R10, RZ, 0x1f, R13 ;  /* 0x0000001fff0a9819 */ /* 0x002fe4000001140d */
[----:B------:R-:W-:Y:S02]  /*23310*/  @!P0 LEA.HI R6, R6, R16, RZ, 0x2 ;  /* 0x0000001006068211 */ /* 0x000fe400078f10ff */
[----:B------:R-:W-:Y:S02]  /*23320*/  @!P1 LEA.HI R10, R10, R13, RZ, 0x2 ;  /* 0x0000000d0a0a9211 */ /* 0x000fe400078f10ff */
[----:B------:R-:W-:Y:S02]  /*23330*/  @!P0 LOP3.LUT R6, R6, 0xfffffffc, RZ, 0xc0, !PT ;  /* 0xfffffffc06068812 */ /* 0x000fe400078ec0ff */
[----:B------:R-:W-:Y:S01]  /*23340*/  @!P1 LOP3.LUT R10, R10, 0xfffffffc, RZ, 0xc0, !PT ;  /* 0xfffffffc0a0a9812 */ /* 0x000fe200078ec0ff */
[----:B------:R-:W-:Y:S01]  /*23350*/  CS2R R36, SRZ ;  /* 0x0000000000247805 */ /* 0x000fe2000001ff00 */
[----:B------:R-:W-:Y:S01]  /*23360*/  CS2R R32, SRZ ;  /* 0x0000000000207805 */ /* 0x000fe2000001ff00 */
[----:B------:R-:W-:-:S02]  /*23370*/  CS2R R38, SRZ ;  /* 0x0000000000267805 */ /* 0x000fc4000001ff00 */
[----:B----4-:R-:W-:-:S04]  /*23380*/  @!P1 IMAD.WIDE R14, R10, 0x2, R8 ;  /* 0x000000020a0e9825 */ /* 0x010fc800078e0208 */
[----:B------:R-:W-:Y:S01]  /*23390*/  @!P1 IMAD.WIDE R10, R10, 0x2, R2 ;  /* 0x000000020a0a9825 */ /* 0x000fe200078e0202 */
[----:B------:R1:W5:Y:S03]  /*233a0*/  @!P1 LD.E.64 R30, [R14.64] ;  /* 0x000000040e1e9980 */ /* 0x000366000c101b00 */
[C---:B------:R-:W-:Y:S01]  /*233b0*/  @!P0 IMAD.WIDE R8, R6.reuse, 0x2, R8 ;  /* 0x0000000206088825 */ /* 0x040fe200078e0208 */
[----:B------:R1:W5:Y:S03]  /*233c0*/  @!P1 LD.E.64 R32, [R10.64] ;  /* 0x000000040a209980 */ /* 0x000366000c101b00 */
[----:B------:R-:W-:Y:S01]  /*233d0*/  @!P0 IMAD.WIDE R2, R6, 0x2, R2 ;  /* 0x0000000206028825 */ /* 0x000fe200078e0202 */
[----:B------:R1:W5:Y:S04]  /*233e0*/  @!P0 LD.E.64 R36, [R8.64] ;  /* 0x0000000408248980 */ /* 0x000368000c101b00 */
[----:B------:R1:W5:Y:S02]  /*233f0*/  @!P0 LD.E.64 R38, [R2.64] ;  /* 0x0000000402268980 */ /* 0x000364000c101b00 */
.L_x_2588:
[----:B------:R-:W-:Y:S05]  /*23400*/  BSYNC B0 ;  /* 0x0000000000007941 */ /* 0x000fea0003800000 */
.L_x_2587:
[----:B-1--45:R-:W-:Y:S02]  /*23410*/  IMAD.MOV.U32 R8, RZ, RZ, R36 ;  /* 0x000000ffff087224 */ /* 0x032fe400078e0024 */
[----:B------:R-:W-:-:S02]  /*23420*/  IMAD.MOV.U32 R3, RZ, RZ, R30 ;  /* 0x000000ffff037224 */ /* 0x000fc400078e001e */
        /* <DEDUP_REMOVED lines=9> */
[----:B------:R-:W-:-:S04]  /*234c0*/  MOV R6, R25 ;  /* 0x0000001900067202 */ /* 0x000fc80000000f00 */
        /* <DEDUP_REMOVED lines=12> */
[----:B------:R-:W-:-:S02]  /*23590*/  PRMT R96, R6, 0x7610, R96 ;  /* 0x0000761006607816 */ /* 0x000fc40000000060 */
[----:B------:R-:W-:Y:S02]  /*235a0*/  MOV R6, R27 ;  /* 0x0000001b00067202 */ /* 0x000fe40000000f00 */
[----:B------:R-:W-:Y:S02]  /*235b0*/  PRMT R85, R3, 0x5410, R2 ;  /* 0x0000541003557816 */ /* 0x000fe40000000002 */
[----:B------:R-:W-:Y:S01]  /*235c0*/  PRMT R87, R8, 0x5410, R6 ;  /* 0x0000541008577816 */ /* 0x000fe20000000006 */
[----:B------:R-:W-:Y:S05]  /*235d0*/  BRA.DIV ~URZ, `(.L_x_2589) ;  /* 0x000090b27f007947 */ /* 0x000fea000b800000 */
[----:B------:R1:W2:Y:S04]  /*235e0*/  SHFL.IDX PT, R9, R29, 0x1, 0x181f ;  /* 0x00381f001d097f89 */ /* 0x0002a800000e0000 */
[----:B------:R1:W4:Y:S04]  /*235f0*/  SHFL.IDX PT, R8, R34, 0x1, 0x181f ;  /* 0x00381f0022087f89 */ /* 0x00032800000e0000 */
[----:B------:R1:W3:Y:S04]  /*23600*/  SHFL.IDX PT, R6, R28, 0x1, 0x181f ;  /* 0x00381f001c067f89 */ /* 0x0002e800000e0000 */
[----:B------:R1:W1:Y:S02]  /*23610*/  SHFL.IDX PT, R2, R35, 0x1, 0x181f ;  /* 0x00381f0023027f89 */ /* 0x00026400000e0000 */
.L_x_2661:
[----:B------:R-:W-:Y:S01]  /*23620*/  IADD3 R3, R57, 0x20, RZ ;  /* 0x0000002039037810 */ /* 0x000fe20007ffe0ff */
[----:B------:R-:W-:Y:S01]  /*23630*/  BSSY B0, `(.L_x_2590) ;  /* 0x0000033000007945 */ /* 0x000fe20003800000 */
        /* <DEDUP_REMOVED lines=8> */
[----:B---3--:R-:W-:-:S07]  /*236c0*/  IMAD.MOV.U32 R3, RZ, RZ, R6 ;  /* 0x000000ffff037224 */ /* 0x008fce00078e0006 */
        /* <DEDUP_REMOVED lines=8> */
[C---:B--2-4-:R-:W-:Y:S02]  /*23750*/  @!P1 IMAD.WIDE R10, R4.reuse, 0x2, R8 ;  /* 0x00000002040a9825 */ /* 0x054fe400078e0208 */
        /* <DEDUP_REMOVED lines=24> */
[----:B---3--:R-:W-:-:S04]  /*238e0*/  @!P1 IMAD.WIDE R14, R10, 0x2, R8 ;  /* 0x000000020a0e9825 */ /* 0x008fc800078e0208 */
[----:B------:R-:W-:Y:S01]  /*238f0*/  @!P1 IMAD.WIDE R10, R10, 0x2, R2 ;  /* 0x000000020a0a9825 */ /* 0x000fe200078e0202 */
[----:B------:R1:W5:Y:S03]  /*23900*/  @!P1 LD.E.64 R48, [R14.64] ;  /* 0x000000040e309980 */ /* 0x000366000c101b00 */
[C---:B------:R-:W-:Y:S01]  /*23910*/  @!P0 IMAD.WIDE R8, R6.reuse, 0x2, R8 ;  /* 0x0000000206088825 */ /* 0x040fe200078e0208 */
[----:B------:R1:W5:Y:S03]  /*23920*/  @!P1 LD.E.64 R50, [R10.64] ;  /* 0x000000040a329980 */ /* 0x000366000c101b00 */
[----:B------:R-:W-:Y:S01]  /*23930*/  @!P0 IMAD.WIDE R2, R6, 0x2, R2 ;  /* 0x0000000206028825 */ /* 0x000fe200078e0202 */
[----:B------:R1:W5:Y:S04]  /*23940*/  @!P0 LD.E.64 R58, [R8.64] ;  /* 0x00000004083a8980 */ /* 0x000368000c101b00 */
[----:B------:R1:W5:Y:S02]  /*23950*/  @!P0 LD.E.64 R52, [R2.64] ;  /* 0x0000000402348980 */ /* 0x000364000c101b00 */
.L_x_2591:
[----:B------:R-:W-:Y:S05]  /*23960*/  BSYNC B0 ;  /* 0x0000000000007941 */ /* 0x000fea0003800000 */
.L_x_2590:
        /* <DEDUP_REMOVED lines=30> */
[----:B------:R-:W-:Y:S02]  /*23b50*/  PRMT R91, R3, 0x7610, R91 ;  /* 0x00007610035b7816 */ /* 0x000fe4000000005b */
[----:B------:R-:W-:Y:S01]  /*23b60*/  PRMT R94, R2, 0x7610, R94 ;  /* 0x00007610025e7816 */ /* 0x000fe2000000005e */
[----:B------:R-:W-:Y:S05]  /*23b70*/  BRA.DIV ~URZ, `(.L_x_2592) ;  /* 0x00008cb27f007947 */ /* 0x000fea000b800000 */
[----:B------:R1:W3:Y:S02]  /*23b80*/  SHFL.IDX PT, R6, R29, 0x2, 0x181f ;  /* 0x00581f001d067f89 */ /* 0x0002e400000e0000 */
.L_x_2662:
[----:B------:R-:W-:Y:S05]  /*23b90*/  BRA.DIV ~URZ, `(.L_x_2593) ;  /* 0x00008d027f007947 */ /* 0x000fea000b800000 */
[----:B------:R4:W1:Y:S01]  /*23ba0*/  SHFL.IDX PT, R8, R34, 0x2, 0x181f ;  /* 0x00581f0022087f89 */ /* 0x00086200000e0000 */
[----:B--23--:R-:W-:-:S03]  /*23bb0*/  MOV R9, R6 ;  /* 0x0000000600097202 */ /* 0x00cfc60000000f00 */
[----:B------:R4:W2:Y:S04]  /*23bc0*/  SHFL.IDX PT, R10, R28, 0x2, 0x181f ;  /* 0x00581f001c0a7f89 */ /* 0x0008a800000e0000 */
[----:B------:R4:W3:Y:S02]  /*23bd0*/  SHFL.IDX PT, R2, R35, 0x2, 0x181f ;  /* 0x00581f0023027f89 */ /* 0x0008e400000e0000 */
.L_x_2663:
        /* <DEDUP_REMOVED lines=11> */
[----:B--2---:R-:W-:-:S06]  /*23c90*/  IMAD.MOV.U32 R3, RZ, RZ, R10 ;  /* 0x000000ffff037224 */ /* 0x004fcc00078e000a */
        /* <DEDUP_REMOVED lines=8> */
[C---:B-1----:R-:W-:Y:S02]  /*23d20*/  @!P1 IMAD.WIDE R10, R4.reuse, 0x2, R8 ;  /* 0x00000002040a9825 */ /* 0x042fe400078e0208 */
[----:B------:R-:W-:Y:S02]  /*23d30*/  @!P0 SHF.R.S32.HI R6, RZ, 0x1f, R13 ;  /* 0x0000001fff068819 */ /* 0x000fe4000001140d */
[----:B---3--:R-:W-:Y:S01]  /*23d40*/  @!P1 IMAD.WIDE R16, R4, 0x2, R2 ;  /* 0x0000000204109825 */ /* 0x008fe200078e0202 */
        /* <DEDUP_REMOVED lines=30> */
.L_x_2595:
[----:B------:R-:W-:Y:S05]  /*23f30*/  BSYNC B0 ;  /* 0x0000000000007941 */ /* 0x000fea0003800000 */
.L_x_2594:
[----:B-1---5:R-:W-:Y:S01]  /*23f40*/  IMAD.MOV.U32 R3, RZ, RZ, R68 ;  /* 0x000000ffff037224 */ /* 0x022fe200078e0044 */
[----:B------:R-:W-:Y:S01]  /*23f50*/  CS2R R82, SRZ ;  /* 0x0000000000527805 */ /* 0x000fe2000001ff00 */
[----:B---3--:R-:W-:-:S02]  /*23f60*/  IMAD.MOV.U32 R2, RZ, RZ, R69 ;  /* 0x000000ffff027224 */ /* 0x008fc400078e0045 */
        /* <DEDUP_REMOVED lines=23> */
[----:B------:R-:W-:Y:S01]  /*240e0*/  SHF.R.S32.HI R6, RZ, 0x1f, R22 ;  /* 0x0000001fff067819 */ /* 0x000fe20000011416 */
[----:B------:R-:W-:Y:S01]  /*240f0*/  IMAD.SHL.U32 R76, R76, 0x80, RZ ;  /* 0x000000804c4c7824 */ /* 0x000fe200078e00ff */
[----:B------:R-:W-:Y:S01]  /*24100*/  PRMT R106, R3, 0x7610, R106 ;  /* 0x00007610036a7816 */ /* 0x000fe2000000006a */
[----:B------:R-:W-:Y:S01]  /*24110*/  IMAD.MOV.U32 R3, RZ, RZ, R54 ;  /* 0x000000ffff037224 */ /* 0x000fe200078e0036 */
[----:B------:R-:W-:Y:S01]  /*24120*/  PRMT R107, R2, 0x7610, R107 ;  /* 0x00007610026b7816 */ /* 0x000fe2000000006b */
[----:B------:R-:W-:Y:S01]  /*24130*/  IMAD.MOV.U32 R2, RZ, RZ, R55 ;  /* 0x000000ffff027224 */ /* 0x000fe200078e0037 */
[----:B------:R-:W-:-:S02]  /*24140*/  PRMT R101, R101, 0x5410, R8 ;  /* 0x0000541065657816 */ /* 0x000fc40000000008 */
[----:B------:R-:W-:Y:S02]  /*24150*/  LEA.HI R6, R6, R22, RZ, 0x3 ;  /* 0x0000001606067211 */ /* 0x000fe400078f18ff */
[----:B------:R-:W-:Y:S02]  /*24160*/  PRMT R101, R3, 0x7610, R101 ;  /* 0x0000761003657816 */ /* 0x000fe40000000065 */
[----:B------:R-:W-:Y:S02]  /*24170*/  LEA.HI.SX32 R6, R6, R76, 0x1d ;  /* 0x0000004c06067211 */ /* 0x000fe400078feaff */
[----:B------:R-:W-:Y:S01]  /*24180*/  PRMT R102, R2, 0x7610, R102 ;  /* 0x0000761002667816 */ /* 0x000fe20000000066 */
[----:B------:R-:W-:Y:S05]  /*24190*/  BRA.DIV ~URZ, `(.L_x_2596) ;  /* 0x000088427f007947 */ /* 0x000fea000b800000 */
[----:B------:R1:W2:Y:S02]  /*241a0*/  SHFL.IDX PT, R9, R29, 0x3, 0x181f ;  /* 0x00781f001d097f89 */ /* 0x0002a400000e0000 */
.L_x_2664:
[----:B------:R-:W-:Y:S05]  /*241b0*/  BRA.DIV ~URZ, `(.L_x_2597) ;  /* 0x000088927f007947 */ /* 0x000fea000b800000 */
[----:B------:R3:W1:Y:S04]  /*241c0*/  SHFL.IDX PT, R8, R34, 0x3, 0x181f ;  /* 0x00781f0022087f89 */ /* 0x00066800000e0000 */
[----:B------:R3:W4:Y:S04]  /*241d0*/  SHFL.IDX PT, R10, R28, 0x3, 0x181f ;  /* 0x00781f001c0a7f89 */ /* 0x00072800000e0000 */
[----:B------:R3:W2:Y:S02]  /*241e0*/  SHFL.IDX PT, R2, R35, 0x3, 0x181f ;  /* 0x00781f0023027f89 */ /* 0x0006a400000e0000 */
.L_x_2665:
[----:B------:R-:W-:Y:S01]  /*241f0*/  IADD3 R6, R6, 0x60, RZ ;  /* 0x0000006006067810 */ /* 0x000fe20007ffe0ff */
[----:B------:R-:W-:Y:S01]  /*24200*/  BSSY B0, `(.L_x_2598) ;  /* 0x0000033000007945 */ /* 0x000fe20003800000 */
[----:B----4-:R-:W-:Y:S01]  /*24210*/  IMAD.MOV.U32 R3, RZ, RZ, R10 ;  /* 0x000000ffff037224 */ /* 0x010fe200078e000a */
[----:B------:R-:W-:Y:S01]  /*24220*/  CS2R R78, SRZ ;  /* 0x00000000004e7805 */ /* 0x000fe2000001ff00 */
[----:B------:R-:W-:Y:S01]  /*24230*/  ISETP.GE.AND P0, PT, R6, R23, PT ;  /* 0x000000170600720c */ /* 0x000fe20003f06270 */
[----:B------:R-:W-:Y:S01]  /*24240*/  CS2R R74, SRZ ;  /* 0x00000000004a7805 */ /* 0x000fe2000001ff00 */
[----:B---3--:R-:W-:Y:S01]  /*24250*/  CS2R R34, SRZ ;  /* 0x0000000000227805 */ /* 0x008fe2000001ff00 */
[----:B------:R-:W-:Y:S01]  /*24260*/  CS2R R80, SRZ ;  /* 0x0000000000507805 */ /* 0x000fe2000001ff00 */
[----:B------:R-:W-:Y:S01]  /*24270*/  CS2R R76, SRZ ;  /* 0x00000000004c7805 */ /* 0x000fe2000001ff00 */
[----:B------:R-:W-:Y:S01]  /*24280*/  CS2R R72, SRZ ;  /* 0x0000000000487805 */ /* 0x000fe2000001ff00 */
[----:B-1----:R-:W-:-:S07]  /*24290*/  CS2R R28, SRZ ;  /* 0x00000000001c7805 */ /* 0x002fce000001ff00 */
[----:B------:R-:W-:Y:S05]  /*242a0*/  @P0 BRA `(.L_x_2599) ;  /* 0x0000028000000947 */ /* 0x000fea0003800000 */
[C---:B------:R-:W-:Y:S01]  /*242b0*/  IADD3 R13, R4.reuse, 0x20, RZ ;  /* 0x00000020040d7810 */ /* 0x040fe20007ffe0ff */
[----:B------:R-:W-:Y:S01]  /*242c0*/  CS2R R34, SRZ ;  /* 0x0000000000227805 */ /* 0x000fe2000001ff00 */
[-C--:B------:R-:W-:Y:S02]  /*242d0*/  ISETP.GE.AND P0, PT, R4, R0.reuse, PT ;  /* 0x000000000400720c */ /* 0x080fe40003f06270 */
[----:B------:R-:W-:Y:S01]  /*242e0*/  ISETP.GE.AND P2, PT, R13, R0, PT ;  /* 0x000000000d00720c */ /* 0x000fe20003f46270 */
[----:B------:R-:W-:-:S10]  /*242f0*/  CS2R R28, SRZ ;  /* 0x00000000001c7805 */ /* 0x000fd4000001ff00 */
[----:B--2---:R-:W-:Y:S02]  /*24300*/  @!P0 IMAD.WIDE R10, R4, 0x2, R8 ;  /* 0x00000002040a8825 */ /* 0x004fe400078e0208 */
[----:B------:R-:W-:-:S03]  /*24310*/  @!P2 SHF.R.S32.HI R6, RZ, 0x1f, R13 ;  /* 0x0000001fff06a819 */ /* 0x000fc6000001140d */
[----:B------:R1:W5:Y:S01]  /*24320*/  @!P0 LD.E.64 R34, [R10.64] ;  /* 0x000000040a228980 */ /* 0x000362000c101b00 */
[----:B------:R-:W-:Y:S02]  /*24330*/  @!P2 LEA.HI R6, R6, R13, RZ, 0x2 ;  /* 0x0000000d0606a211 */ /* 0x000fe400078f10ff */
[----:B------:R-:W-:Y:S02]  /*24340*/  IADD3 R13, R4, 0x40, RZ ;  /* 0x00000040040d7810 */ /* 0x000fe40007ffe0ff */
[----:B------:R-:W-:Y:S02]  /*24350*/  @!P2 LOP3.LUT R6, R6, 0xfffffffc, RZ, 0xc0, !PT ;  /* 0xfffffffc0606a812 */ /* 0x000fe400078ec0ff */
[----:B------:R-:W-:Y:S01]  /*24360*/  ISETP.GE.AND P1, PT, R13, R0, PT ;  /* 0x000000000d00720c */ /* 0x000fe20003f26270 */
[----:B------:R-:W-:Y:S01]  /*24370*/  CS2R R74, SRZ ;  /* 0x00000000004a7805 */ /* 0x000fe2000001ff00 */
[----:B-1----:R-:W-:-:S05]  /*24380*/  @!P0 IMAD.WIDE R10, R4, 0x2, R2 ;  /* 0x00000002040a8825 */ /* 0x002fca00078e0202 */
[----:B------:R1:W5:Y:S01]  /*24390*/  @!P0 LD.E.64 R28, [R10.64] ;  /* 0x000000040a1c8980 */ /* 0x000362000c101b00 */
[----:B------:R-:W-:Y:S01]  /*243a0*/  CS2R R72, SRZ ;  /* 0x0000000000487805 */ /* 0x000fe2000001ff00 */
[----:B------:R-:W-:Y:S01]  /*243b0*/  CS2R R78, SRZ ;  /* 0x00000000004e7805 */ /* 0x000fe2000001ff00 */
[----:B-1----:R-:W-:-:S05]  /*243c0*/  @!P2 IMAD.WIDE R10, R6, 0x2, R8 ;  /* 0x00000002060aa825 */ /* 0x002fca00078e0208 */
[----:B------:R1:W5:Y:S02]  /*243d0*/  @!P2 LD.E.64 R74, [R10.64] ;  /* 0x000000040a4aa980 */ /* 0x000364000c101b00 */
[----:B-1----:R-:W-:Y:S01]  /*243e0*/  @!P2 IMAD.WIDE R10, R6, 0x2, R2 ;  /* 0x00000002060aa825 */ /* 0x002fe200078e0202 */
[----:B------:R-:W-:-:S04]  /*243f0*/  @!P1 SHF.R.S32.HI R6, RZ, 0x1f, R13 ;  /* 0x0000001fff069819 */ /* 0x000fc8000001140d */
[----:B------:R-:W-:Y:S01]  /*24400*/  @!P1 LEA.HI R6, R6, R13, RZ, 0x2 ;  /* 0x0000000d06069211 */ /* 0x000fe200078f10ff */
[----:B------:R1:W5:Y:S01]  /*24410*/  @!P2 LD.E.64 R72, [R10.64] ;  /* 0x000000040a48a980 */ /* 0x000362000c101b00 */
[----:B------:R-:W-:Y:S02]  /*24420*/  IADD3 R13, R4, 0x60, RZ ;  /* 0x00000060040d7810 */ /* 0x000fe40007ffe0ff */
[----:B------:R-:W-:Y:S02]  /*24430*/  @!P1 LOP3.LUT R6, R6, 0xfffffffc, RZ, 0xc0, !PT ;  /* 0xfffffffc06069812 */ /* 0x000fe400078ec0ff */
[----:B------:R-:W-:Y:S01]  /*24440*/  ISETP.GE.AND P0, PT, R13, R0, PT ;  /* 0x000000000d00720c */ /* 0x000fe20003f06270 */
[----:B------:R-:W-:Y:S01]  /*24450*/  CS2R R76, SRZ ;  /* 0x00000000004c7805 */ /* 0x000fe2000001ff00 */
[----:B------:R-:W-:Y:S01]  /*24460*/  CS2R R82, SRZ ;  /* 0x0000000000527805 */ /* 0x000fe2000001ff00 */
[----:B-1----:R-:W-:-:S05]  /*24470*/  @!P1 IMAD.WIDE R10, R6, 0x2, R8 ;  /* 0x00000002060a9825 */ /* 0x002fca00078e0208 */
[----:B------:R1:W5:Y:S01]  /*24480*/  @!P1 LD.E.64 R78, [R10.64] ;  /* 0x000000040a4e9980 */ /* 0x000362000c101b00 */
[----:B------:R-:W-:-:S04]  /*24490*/  CS2R R80, SRZ ;  /* 0x0000000000507805 */ /* 0x000fc8000001ff00 */
[----:B-1----:R-:W-:-:S04]  /*244a0*/  @!P0 SHF.R.S32.HI R10, RZ, 0x1f, R13 ;  /* 0x0000001fff0a8819 */ /* 0x002fc8000001140d */
[----:B------:R-:W-:Y:S01]  /*244b0*/  @!P0 LEA.HI R13, R10, R13, RZ, 0x2 ;  /* 0x0000000d0a0d8211 */ /* 0x000fe200078f10ff */
[----:B------:R-:W-:-:S03]  /*244c0*/  @!P1 IMAD.WIDE R10, R6, 0x2, R2 ;  /* 0x00000002060a9825 */ /* 0x000fc600078e0202 */
[----:B------:R-:W-:Y:S02]  /*244d0*/  @!P0 LOP3.LUT R6, R13, 0xfffffffc, RZ, 0xc0, !PT ;  /* 0xfffffffc0d068812 */ /* 0x000fe400078ec0ff */
[----:B------:R1:W5:Y:S03]  /*244e0*/  @!P1 LD.E.64 R76, [R10.64] ;  /* 0x000000040a4c9980 */ /* 0x000366000c101b00 */
[----:B------:R-:W-:-:S04]  /*244f0*/  @!P0 IMAD.WIDE R8, R6, 0x2, R8 ;  /* 0x0000000206088825 */ /* 0x000fc800078e0208 */
[----:B------:R-:W-:Y:S01]  /*24500*/  @!P0 IMAD.WIDE R2, R6, 0x2, R2 ;  /* 0x0000000206028825 */ /* 0x000fe200078e0202 */
[----:B------:R1:W5:Y:S04]  /*24510*/  @!P0 LD.E.64 R82, [R8.64] ;  /* 0x0000000408528980 */ /* 0x000368000c101b00 */
[----:B------:R1:W5:Y:S02]  /*24520*/  @!P0 LD.E.64 R80, [R2.64] ;  /* 0x0000000402508980 */ /* 0x000364000c101b00 */
.L_x_2599:
[----:B------:R-:W-:Y:S05]  /*24530*/  BSYNC B0 ;  /* 0x0000000000007941 */ /* 0x000fea0003800000 */
.L_x_2598:
[----:B-1----:R-:W-:Y:S01]  /*24540*/  IADD3 R8, R92, -c[0x0][0x20], RZ ;  /* 0x800008005c087a10 */ /* 0x002fe20007ffe0ff */
[----:B------:R-:W-:-:S04]  /*24550*/  DEPBAR.LE SB0, 0x1 ;  /* 0x000080400000791a */ /* 0x000fc80000000000 */
[----:B--2---:R1:W2:Y:S04]  /*24560*/  LDL.64 R2, [R8+0x20] ;  /* 0x0000200008027983 */ /* 0x0042a80000100a00 */
[----:B-1----:R-:W3:Y:S01]  /*24570*/  LDL.64 R8, [R8+0x28] ;  /* 0x0000280008087983 */ /* 0x002ee20000100a00 */
[----:B------:R-:W-:Y:S03]  /*24580*/  WARPSYNC 0xffffffff ;  /* 0xffffffff00007948 */ /* 0x000fe60003800000 */
[----:B------:R-:W-:Y:S01]  /*24590*/  BAR.SYNC.DEFER_BLOCKING 0x0 ;  /* 0x0000000000007b1d */ /* 0x000fe20000010000 */
[----:B------:R-:W-:-:S05]  /*245a0*/  SHF.R.S32.HI R6, RZ, 0x1f, R22 ;  /* 0x0000001fff067819 */ /* 0x000fca0000011416 */
[----:B--2---:R1:W2:Y:S04]  /*245b0*/  LD.E R13, [R2.64] ;  /* 0x00000004020d7980 */ /* 0x0042a8000c101900 */
[----:B---3--:R3:W4:Y:S01]  /*245c0*/  LD.E.64 R10, [R8.64] ;  /* 0x00000004080a7980 */ /* 0x008722000c101b00 */
[----:B------:R-:W-:Y:S01]  /*245d0*/  BSSY B1, `(.L_x_2600) ;  /* 0x00000eb000017945 */ /* 0x000fe20003800000 */
[CC--:B-1----:R-:W-:Y:S02]  /*245e0*/  LEA.HI R2, R6.reuse, R22.reuse, RZ, 0x3 ;  /* 0x0000001606027211 */ /* 0x0c2fe400078f18ff */
[----:B------:R-:W-:Y:S02]  /*245f0*/  LEA.HI R6, R6, R22, RZ, 0x6 ;  /* 0x0000001606067211 */ /* 0x000fe400078f30ff */
[----:B------:R-:W-:-:S05]  /*24600*/  LOP3.LUT R2, R2, 0xfffffff8, RZ, 0xc0, !PT ;  /* 0xfffffff802027812 */ /* 0x000fca00078ec0ff */
[----:B------:R-:W-:Y:S02]  /*24610*/  IMAD.IADD R3, R22, 0x1, -R2 ;  /* 0x0000000116037824 */ /* 0x000fe400078e0a02 */
[----:B------:R-:W-:Y:S02]  /*24620*/  IMAD.SHL.U32 R2, R93, 0x40, RZ ;  /* 0x000000405d027824 */ /* 0x000fe400078e00ff */
[----:B------:R-:W-:-:S03]  /*24630*/  IMAD.SHL.U32 R3, R3, 0x8, RZ ;  /* 0x0000000803037824 */ /* 0x000fc600078e00ff */
[----:B------:R-:W-:-:S04]  /*24640*/  LOP3.LUT R2, R2, 0x1c0, RZ, 0xc0, !PT ;  /* 0x000001c002027812 */ /* 0x000fc800078ec0ff */
[----:B------:R-:W-:Y:S02]  /*24650*/  LOP3.LUT R3, R2, 0x38, R3, 0xf8, !PT ;  /* 0x0000003802037812 */ /* 0x000fe400078ef803 */
[----:B---3--:R-:W-:Y:S01]  /*24660*/  SHF.R.U32.HI R8, RZ, 0x3, R2 ;  /* 0x00000003ff087819 */ /* 0x008fe20000011602 */
[----:B------:R-:W-:-:S03]  /*24670*/  IMAD.SHL.U32 R2, R6, 0x8, RZ ;  /* 0x0000000806027824 */ /* 0x000fc600078e00ff */
[----:B------:R-:W-:Y:S01]  /*24680*/  LOP3.LUT R8, R3, R8, RZ, 0x3c, !PT ;  /* 0x0000000803087212 */ /* 0x000fe200078e3cff */
[----:B-----5:R-:W-:-:S03]  /*24690*/  IMAD.MOV.U32 R3, RZ, RZ, R82 ;  /* 0x000000ffff037224 */ /* 0x020fc600078e0052 */
[----:B------:R-:W-:Y:S01]  /*246a0*/  LOP3.LUT R8, R8, 0xfffffe00, R2, 0xf8, !PT ;  /* 0xfffffe0008087812 */ /* 0x000fe200078ef802 */
[----:B------:R-:W-:Y:S01]  /*246b0*/  IMAD.MOV.U32 R2, RZ, RZ, R83 ;  /* 0x000000ffff027224 */ /* 0x000fe200078e0053 */
[----:B------:R-:W-:Y:S01]  /*246c0*/  PRMT R117, R117, 0x5410, R3 ;  /* 0x0000541075757816 */ /* 0x000fe20000000003 */
[----:B------:R-:W-:-:S03]  /*246d0*/  IMAD.MOV.U32 R3, RZ, RZ, R78 ;  /* 0x000000ffff037224 */ /* 0x000fc600078e004e */
[----:B------:R-:W-:Y:S01]  /*246e0*/  PRMT R118, R118, 0x5410, R2 ;  /* 0x0000541076767816 */ /* 0x000fe20000000002 */
        /* <DEDUP_REMOVED lines=13> */
[----:B------:R-:W-:-:S04]  /*247c0*/  PRMT R117, R3, 0x7610, R117 ;  /* 0x0000761003757816 */ /* 0x000fc80000000075 */
[----:B------:R-:W-:Y:S01]  /*247d0*/  PRMT R118, R2, 0x7610, R118 ;  /* 0x0000761002767816 */ /* 0x000fe20000000076 */
[----:B------:R-:W-:-:S05]  /*247e0*/  IMAD.MOV.U32 R2, RZ, RZ, R76 ;  /* 0x000000ffff027224 */ /* 0x000fca00078e004c */
        /* <DEDUP_REMOVED lines=11> */
[----:B--2---:R-:W-:-:S05]  /*248a0*/  IMAD R13, R13, -0x80, R23 ;  /* 0xffffff800d0d7824 */ /* 0x004fca00078e0217 */
[----:B------:R-:W-:-:S04]  /*248b0*/  IMNMX R84, R13, 0x80, PT ;  /* 0x000000800d547817 */ /* 0x000fc80003800200 */
[----:B------:R-:W-:Y:S01]  /*248c0*/  ISETP.GE.AND P0, PT, R93, R84, PT ;  /* 0x000000545d00720c */ /* 0x000fe20003f06270 */
[----:B----4-:R-:W-:-:S12]  /*248d0*/  IMAD.WIDE.U32 R8, R8, 0x2, R10 ;  /* 0x0000000208087825 */ /* 0x010fd800078e000a */
[----:B------:R-:W-:Y:S05]  /*248e0*/  @P0 BRA `(.L_x_2601) ;  /* 0x00000b9000000947 */ /* 0x000fea0003800000 */
[----:B------:R-:W-:Y:S01]  /*248f0*/  ISETP.GE.AND P0, PT, R4, R0, PT ;  /* 0x000000000400720c */ /* 0x000fe20003f06270 */
[----:B------:R-:W-:-:S12]  /*24900*/  BSSY B0, `(.L_x_2602) ;  /* 0x000002c000007945 */ /* 0x000fd80003800000 */
[----:B------:R-:W-:Y:S05]  /*24910*/  @P0 BRA `(.L_x_2603) ;  /* 0x000002a000000947 */ /* 0x000fea0003800000 */
[--C-:B------:R-:W-:Y:S02]  /*24920*/  SHF.R.U64 R11, R18, 0x10, R19.reuse ;  /* 0x00000010120b7819 */ /* 0x100fe40000001213 */
[----:B------:R-:W-:Y:S02]  /*24930*/  SHF.R.U32.HI R2, RZ, 0x10, R19 ;  /* 0x00000010ff027819 */ /* 0x000fe40000011613 */
[----:B------:R-:W2:Y:S01]  /*24940*/  LD.E.128 R16, [R8.64] ;  /* 0x0000000408107980 */ /* 0x000ea2000c101d00 */
[--C-:B------:R-:W-:Y:S02]  /*24950*/  SHF.R.U32.HI R6, RZ, 0x10, R21.reuse ;  /* 0x00000010ff067819 */ /* 0x100fe40000011615 */
[----:B------:R-:W-:Y:S01]  /*24960*/  HADD2.F32 R10, -RZ, R2.H0_H0 ;  /* 0x20000002ff0a7230 */ /* 0x000fe20000004100 */
[----:B------:R-:W-:Y:S01]  /*24970*/  SHF.R.U64 R13, R20, 0x10, R21 ;  /* 0x00000010140d7819 */ /* 0x000fe20000001215 */
[----:B------:R-:W-:-:S04]  /*24980*/  HADD2.F32 R11, -RZ, R11.H0_H0 ;  /* 0x2000000bff0b7230 */ /* 0x000fc80000004100 */
[----:B------:R-:W-:Y:S02]  /*24990*/  HADD2.F32 R13, -RZ, R13.H0_H0 ;  /* 0x2000000dff0d7230 */ /* 0x000fe40000004100 */
[--C-:B--2---:R-:W-:Y:S02]  /*249a0*/  HADD2.F32 R2, -RZ, R19.reuse.H1_H1 ;  /* 0x30000013ff027230 */ /* 0x104fe40000004100 */
[----:B------:R-:W-:Y:S02]  /*249b0*/  HADD2.F32 R3, -RZ, R19.H0_H0 ;  /* 0x20000013ff037230 */ /* 0x000fe40000004100 */
[----:B------:R-:W-:Y:S01]  /*249c0*/  HADD2.F32 R19, -RZ, R6.H0_H0 ;  /* 0x20000006ff137230 */ /* 0x000fe20000004100 */
[----:B------:R-:W-:-:S04]  /*249d0*/  FMUL.FTZ R6, R2, R10 ;  /* 0x0000000a02067220 */ /* 0x000fc80000410000 */
[-C--:B------:R-:W-:Y:S02]  /*249e0*/  FFMA.FTZ R6, R3, R19.reuse, -R6 ;  /* 0x0000001303067223 */ /* 0x080fe40000010806 */
[----:B------:R-:W-:-:S04]  /*249f0*/  FMUL.FTZ R19, R2, R19 ;  /* 0x0000001302137220 */ /* 0x000fc80000410000 */
[----:B------:R-:W-:Y:S01]  /*24a00*/  FFMA.FTZ R19, R3, R10, R19 ;  /* 0x0000000a03137223 */ /* 0x000fe20000010013 */
[----:B------:R-:W-:-:S04]  /*24a10*/  HADD2.F32 R2, -RZ, R85.H0_H0 ;  /* 0x20000055ff027230 */ /* 0x000fc80000004100 */
[----:B------:R-:W-:Y:S01]  /*24a20*/  F2FP.PACK_AB R19, R19, R6 ;  /* 0x000000061313723e */ /* 0x000fe200000000ff */
[----:B------:R-:W-:Y:S02]  /*24a30*/  HADD2.F32 R6, -RZ, R16.H1_H1 ;  /* 0x30000010ff067230 */ /* 0x000fe40000004100 */
[----:B------:R-:W-:Y:S02]  /*24a40*/  HADD2.F32 R3, -RZ, R86.H0_H0 ;  /* 0x20000056ff037230 */ /* 0x000fe40000004100 */
[----:B------:R-:W-:Y:S01]  /*24a50*/  HADD2.F32 R10, -RZ, R16.H0_H0 ;  /* 0x20000010ff0a7230 */ /* 0x000fe20000004100 */
[----:B------:R-:W-:-:S04]  /*24a60*/  FMUL.FTZ R14, R6, R2 ;  /* 0x00000002060e7220 */ /* 0x000fc80000410000 */
[-C--:B------:R-:W-:Y:S02]  /*24a70*/  FFMA.FTZ R15, R10, R3.reuse, -R14 ;  /* 0x000000030a0f7223 */ /* 0x080fe4000001080e */
[----:B------:R-:W-:Y:S01]  /*24a80*/  FMUL.FTZ R3, R6, R3 ;  /* 0x0000000306037220 */ /* 0x000fe20000410000 */
[----:B------:R-:W-:-:S03]  /*24a90*/  HADD2.F32 R6, -RZ, R18.H1_H1 ;  /* 0x30000012ff067230 */ /* 0x000fc60000004100 */
[----:B------:R-:W-:Y:S01]  /*24aa0*/  FFMA.FTZ R16, R10, R2, R3 ;  /* 0x000000020a107223 */ /* 0x000fe20000010003 */
[----:B------:R-:W-:Y:S02]  /*24ab0*/  HADD2.F32 R3, -RZ, R86.H1_H1 ;  /* 0x30000056ff037230 */ /* 0x000fe40000004100 */
[----:B------:R-:W-:Y:S02]  /*24ac0*/  HADD2.F32 R2, -RZ, R85.H1_H1 ;  /* 0x30000055ff027230 */ /* 0x000fe40000004100 */
[----:B------:R-:W-:Y:S01]  /*24ad0*/  HADD2.F32 R10, -RZ, R18.H0_H0 ;  /* 0x20000012ff0a7230 */ /* 0x000fe20000004100 */
[CC--:B------:R-:W-:Y:S02]  /*24ae0*/  FMUL.FTZ R18, R6.reuse, R3.reuse ;  /* 0x0000000306127220 */ /* 0x0c0fe40000410000 */
[-C--:B------:R-:W-:Y:S02]  /*24af0*/  FMUL.FTZ R14, R6, R2.reuse ;  /* 0x00000002060e7220 */ /* 0x080fe40000410000 */
[C---:B------:R-:W-:Y:S01]  /*24b00*/  FFMA.FTZ R18, R10.reuse, R2, R18 ;  /* 0x000000020a127223 */ /* 0x040fe20000010012 */
[--C-:B------:R-:W-:Y:S01]  /*24b10*/  HADD2.F32 R2, -RZ, R17.reuse.H1_H1 ;  /* 0x30000011ff027230 */ /* 0x100fe20000004100 */
[----:B------:R-:W-:Y:S01]  /*24b20*/  FFMA.FTZ R14, R10, R3, -R14 ;  /* 0x000000030a0e7223 */ /* 0x000fe2000001080e */
[----:B------:R-:W-:-:S03]  /*24b30*/  HADD2.F32 R3, -RZ, R17.H0_H0 ;  /* 0x20000011ff037230 */ /* 0x000fc60000004100 */
[C---:B------:R-:W-:Y:S02]  /*24b40*/  FMUL.FTZ R6, R2.reuse, R11 ;  /* 0x0000000b02067220 */ /* 0x040fe40000410000 */
[-C--:B------:R-:W-:Y:S02]  /*24b50*/  FMUL.FTZ R17, R2, R13.reuse ;  /* 0x0000000d02117220 */ /* 0x080fe40000410000 */
[C---:B------:R-:W-:Y:S02]  /*24b60*/  FFMA.FTZ R6, R3.reuse, R13, -R6 ;  /* 0x0000000d03067223 */ /* 0x040fe40000010806 */
[----:B------:R-:W-:Y:S01]  /*24b70*/  FFMA.FTZ R17, R3, R11, R17 ;  /* 0x0000000b03117223 */ /* 0x000fe20000010011 */
[----:B------:R-:W-:Y:S02]  /*24b80*/  F2FP.PACK_AB R18, R18, R14 ;  /* 0x0000000e1212723e */ /* 0x000fe400000000ff */
[----:B------:R-:W-:Y:S02]  /*24b90*/  F2FP.PACK_AB R16, R16, R15 ;  /* 0x0000000f1010723e */ /* 0x000fe400000000ff */
[----:B------:R-:W-:-:S05]  /*24ba0*/  F2FP.PACK_AB R17, R17, R6 ;  /* 0x000000061111723e */ /* 0x000fca00000000ff */
[----:B------:R1:W-:Y:S02]  /*24bb0*/  ST.E.128 [R8.64], R16 ;  /* 0x0000001008007985 */ /* 0x0003e4000c101d04 */
.L_x_2603:
[----:B------:R-:W-:Y:S05]  /*24bc0*/  BSYNC B0 ;  /* 0x0000000000007941 */ /* 0x000fea0003800000 */
.L_x_2602:
[----:B------:R-:W-:Y:S01]  /*24bd0*/  IADD3 R2, R4, 0x20, RZ ;  /* 0x0000002004027810 */ /* 0x000fe20007ffe0ff */
[----:B------:R-:W-:Y:S03]  /*24be0*/  BSSY B0, `(.L_x_2604) ;  /* 0x000002d000007945 */ /* 0x000fe60003800000 */
[----:B------:R-:W-:-:S13]  /*24bf0*/  ISETP.GE.AND P0, PT, R2, R0, PT ;  /* 0x000000000200720c */ /* 0x000fda0003f06270 */
[----:B------:R-:W-:Y:S05]  /*24c00*/  @P0 BRA `(.L_x_2605) ;  /* 0x000002a000000947 */ /* 0x000fea0003800000 */
[----:B-1----:R-:W2:Y:S01]  /*24c10*/  LD.E.128 R16, [R8.64+0x4000] ;  /* 0x0040000408107980 */ /* 0x002ea2000c101d00 */
[----:B------:R-:W-:Y:S02]  /*24c20*/  SHF.R.U32.HI R2, RZ, 0x10, R27 ;  /* 0x00000010ff027819 */ /* 0x000fe4000001161b */
[--C-:B------:R-:W-:Y:S02]  /*24c30*/  SHF.R.U32.HI R6, RZ, 0x10, R25.reuse ;  /* 0x00000010ff067819 */ /* 0x100fe40000011619 */
[----:B------:R-:W-:Y:S01]  /*24c40*/  SHF.R.U64 R13, R24, 0x10, R25 ;  /* 0x00000010180d7819 */ /* 0x000fe20000001219 */
[----:B------:R-:W-:Y:S01]  /*24c50*/  HADD2.F32 R10, -RZ, R2.H0_H0 ;  /* 0x20000002ff0a7230 */ /* 0x000fe20000004100 */
[----:B------:R-:W-:-:S03]  /*24c60*/  SHF.R.U64 R11, R26, 0x10, R27 ;  /* 0x000000101a0b7819 */ /* 0x000fc6000000121b */
[----:B------:R-:W-:Y:S02]  /*24c70*/  HADD2.F32 R13, -RZ, R13.H0_H0 ;  /* 0x2000000dff0d7230 */ /* 0x000fe40000004100 */
        /* <DEDUP_REMOVED lines=34> */
[----:B------:R1:W-:Y:S02]  /*24ea0*/  ST.E.128 [R8.64+0x4000], R16 ;  /* 0x0040001008007985 */ /* 0x0003e4000c101d04 */
.L_x_2605:
[----:B------:R-:W-:Y:S05]  /*24eb0*/  BSYNC B0 ;  /* 0x0000000000007941 */ /* 0x000fea0003800000 */
.L_x_2604:
[----:B------:R-:W-:Y:S01]  /*24ec0*/  IADD3 R2, R4, 0x40, RZ ;  /* 0x0000004004027810 */ /* 0x000fe20007ffe0ff */
[----:B------:R-:W-:Y:S03]  /*24ed0*/  BSSY B0, `(.L_x_2606) ;  /* 0x000002d000007945 */ /* 0x000fe60003800000 */
[----:B------:R-:W-:-:S13]  /*24ee0*/  ISETP.GE.AND P0, PT, R2, R0, PT ;  /* 0x000000000200720c */ /* 0x000fda0003f06270 */
[----:B------:R-:W-:Y:S05]  /*24ef0*/  @P0 BRA `(.L_x_2607) ;  /* 0x000002a000000947 */ /* 0x000fea0003800000 */
[----:B-1----:R-:W2:Y:S01]  /*24f00*/  LD.E.128 R16, [R8.64+0x8000] ;  /* 0x0080000408107980 */ /* 0x002ea2000c101d00 */
[----:B------:R-:W-:Y:S02]  /*24f10*/  SHF.R.U32.HI R2, RZ, 0x10, R33 ;  /* 0x00000010ff027819 */ /* 0x000fe40000011621 */
[----:B------:R-:W-:Y:S02]  /*24f20*/  SHF.R.U32.HI R3, RZ, 0x10, R31 ;  /* 0x00000010ff037819 */ /* 0x000fe4000001161f */
[----:B------:R-:W-:Y:S01]  /*24f30*/  SHF.R.U64 R13, R32, 0x10, R33 ;  /* 0x00000010200d7819 */ /* 0x000fe20000001221 */
[----:B------:R-:W-:Y:S02]  /*24f40*/  HADD2.F32 R2, -RZ, R2.H0_H0 ;  /* 0x20000002ff027230 */ /* 0x000fe40000004100 */
[----:B------:R-:W-:Y:S02]  /*24f50*/  HADD2.F32 R3, -RZ, R3.H0_H0 ;  /* 0x20000003ff037230 */ /* 0x000fe40000004100 */
[----:B------:R-:W-:-:S02]  /*24f60*/  HADD2.F32 R13, -RZ, R13.H0_H0 ;  /* 0x2000000dff0d7230 */ /* 0x000fc40000004100 */
[--C-:B--2---:R-:W-:Y:S02]  /*24f70*/  HADD2.F32 R6, -RZ, R19.reuse.H1_H1 ;  /* 0x30000013ff067230 */ /* 0x104fe40000004100 */
[----:B------:R-:W-:-:S03]  /*24f80*/  HADD2.F32 R10, -RZ, R19.H0_H0 ;  /* 0x20000013ff0a7230 */ /* 0x000fc60000004100 */
[CC--:B------:R-:W-:Y:S02]  /*24f90*/  FMUL.FTZ R11, R6.reuse, R2.reuse ;  /* 0x00000002060b7220 */ /* 0x0c0fe40000410000 */
[-C--:B------:R-:W-:Y:S02]  /*24fa0*/  FMUL.FTZ R6, R6, R3.reuse ;  /* 0x0000000306067220 */ /* 0x080fe40000410000 */
[C---:B------:R-:W-:Y:S01]  /*24fb0*/  FFMA.FTZ R14, R10.reuse, R3, -R11 ;  /* 0x000000030a0e7223 */ /* 0x040fe2000001080b */
[--C-:B------:R-:W-:Y:S01]  /*24fc0*/  HADD2.F32 R3, -RZ, R89.reuse.H1_H1 ;  /* 0x30000059ff037230 */ /* 0x100fe20000004100 */
[----:B------:R-:W-:Y:S01]  /*24fd0*/  FFMA.FTZ R19, R10, R2, R6 ;  /* 0x000000020a137223 */ /* 0x000fe20000010006 */
[----:B------:R-:W-:Y:S02]  /*24fe0*/  HADD2.F32 R2, -RZ, R89.H0_H0 ;  /* 0x20000059ff027230 */ /* 0x000fe40000004100 */
[--C-:B------:R-:W-:Y:S02]  /*24ff0*/  HADD2.F32 R6, -RZ, R16.reuse.H1_H1 ;  /* 0x30000010ff067230 */ /* 0x100fe40000004100 */
[----:B------:R-:W-:Y:S01]  /*25000*/  HADD2.F32 R10, -RZ, R16.H0_H0 ;  /* 0x20000010ff0a7230 */ /* 0x000fe20000004100 */
[----:B------:R-:W-:-:S02]  /*25010*/  F2FP.PACK_AB R19, R19, R14 ;  /* 0x0000000e1313723e */ /* 0x000fc400000000ff */
[CC--:B------:R-:W-:Y:S02]  /*25020*/  FMUL.FTZ R11, R6.reuse, R2.reuse ;  /* 0x00000002060b7220 */ /* 0x0c0fe40000410000 */
[-C--:B------:R-:W-:Y:S02]  /*25030*/  FMUL.FTZ R6, R6, R3.reuse ;  /* 0x0000000306067220 */ /* 0x080fe40000410000 */
[C---:B------:R-:W-:Y:S01]  /*25040*/  FFMA.FTZ R20, R10.reuse, R3, -R11 ;  /* 0x000000030a147223 */ /* 0x040fe2000001080b */
[----:B------:R-:W-:Y:S01]  /*25050*/  HADD2.F32 R3, -RZ, R90.H1_H1 ;  /* 0x3000005aff037230 */ /* 0x000fe20000004100 */
[----:B------:R-:W-:Y:S01]  /*25060*/  FFMA.FTZ R16, R10, R2, R6 ;  /* 0x000000020a107223 */ /* 0x000fe20000010006 */
[----:B------:R-:W-:Y:S01]  /*25070*/  HADD2.F32 R6, -RZ, R18.H1_H1 ;  /* 0x30000012ff067230 */ /* 0x000fe20000004100 */
[----:B------:R-:W-:Y:S01]  /*25080*/  SHF.R.U64 R11, R30, 0x10, R31 ;  /* 0x000000101e0b7819 */ /* 0x000fe2000000121f */
[----:B------:R-:W-:Y:S02]  /*25090*/  HADD2.F32 R2, -RZ, R90.H0_H0 ;  /* 0x2000005aff027230 */ /* 0x000fe40000004100 */
[----:B------:R-:W-:Y:S01]  /*250a0*/  HADD2.F32 R10, -RZ, R18.H0_H0 ;  /* 0x20000012ff0a7230 */ /* 0x000fe20000004100 */
[CC--:B------:R-:W-:Y:S01]  /*250b0*/  FMUL.FTZ R18, R6.reuse, R3.reuse ;  /* 0x0000000306127220 */ /* 0x0c0fe20000410000 */
[----:B------:R-:W-:Y:S01]  /*250c0*/  HADD2.F32 R11, -RZ, R11.H0_H0 ;  /* 0x2000000bff0b7230 */ /* 0x000fe20000004100 */
[----:B------:R-:W-:Y:S01]  /*250d0*/  FMUL.FTZ R15, R6, R2 ;  /* 0x00000002060f7220 */ /* 0x000fe20000410000 */
[----:B------:R-:W-:Y:S01]  /*250e0*/  F2FP.PACK_AB R16, R16, R20 ;  /* 0x000000141010723e */ /* 0x000fe200000000ff */
[C---:B------:R-:W-:Y:S01]  /*250f0*/  FFMA.FTZ R18, R10.reuse, R2, R18 ;  /* 0x000000020a127223 */ /* 0x040fe20000010012 */
[--C-:B------:R-:W-:Y:S01]  /*25100*/  HADD2.F32 R2, -RZ, R17.reuse.H1_H1 ;  /* 0x30000011ff027230 */ /* 0x100fe20000004100 */
[----:B------:R-:W-:Y:S01]  /*25110*/  FFMA.FTZ R15, R10, R3, -R15 ;  /* 0x000000030a0f7223 */ /* 0x000fe2000001080f */
[----:B------:R-:W-:-:S03]  /*25120*/  HADD2.F32 R3, -RZ, R17.H0_H0 ;  /* 0x20000011ff037230 */ /* 0x000fc60000004100 */
[----:B------:R-:W-:Y:S01]  /*25130*/  FMUL.FTZ R6, R2, R13 ;  /* 0x0000000d02067220 */ /* 0x000fe20000410000 */
[----:B------:R-:W-:Y:S01]  /*25140*/  F2FP.PACK_AB R18, R18, R15 ;  /* 0x0000000f1212723e */ /* 0x000fe200000000ff */
[-C--:B------:R-:W-:Y:S02]  /*25150*/  FMUL.FTZ R17, R2, R11.reuse ;  /* 0x0000000b02117220 */ /* 0x080fe40000410000 */
[C---:B------:R-:W-:Y:S02]  /*25160*/  FFMA.FTZ R2, R3.reuse, R11, -R6 ;  /* 0x0000000b03027223 */ /* 0x040fe40000010806 */
[----:B------:R-:W-:-:S05]  /*25170*/  FFMA.FTZ R17, R3, R13, R17 ;  /* 0x0000000d03117223 */ /* 0x000fca0000010011 */
[----:B------:R-:W-:-:S05]  /*25180*/  F2FP.PACK_AB R17, R17, R2 ;  /* 0x000000021111723e */ /* 0x000fca00000000ff */
[----:B------:R1:W-:Y:S02]  /*25190*/  ST.E.128 [R8.64+0x8000], R16 ;  /* 0x0080001008007985 */ /* 0x0003e4000c101d04 */
.L_x_2607:
[----:B------:R-:W-:Y:S05]  /*251a0*/  BSYNC B0 ;  /* 0x0000000000007941 */ /* 0x000fea0003800000 */
.L_x_2606:
[----:B------:R-:W-:-:S04]  /*251b0*/  IADD3 R2, R4, 0x60, RZ ;  /* 0x0000006004027810 */ /* 0x000fc80007ffe0ff */
        /* <DEDUP_REMOVED lines=14> */
[----:B------:R-:W-:Y:S01]  /*252a0*/  HADD2.F32 R3, -RZ, R95.H1_H1 ;  /* 0x3000005fff037230 */ /* 0x000fe20000004100 */
[----:B------:R-:W-:Y:S01]  /*252b0*/  FFMA.FTZ R19, R10, R2, R6 ;  /* 0x000000020a137223 */ /* 0x000fe20000010006 */
[----:B------:R-:W-:Y:S02]  /*252c0*/  HADD2.F32 R2, -RZ, R94.H1_H1 ;  /* 0x3000005eff027230 */ /* 0x000fe40000004100 */
        /* <DEDUP_REMOVED lines=27> */
.L_x_2601:
[----:B------:R-:W-:Y:S05]  /*25480*/  BSYNC B1 ;  /* 0x0000000000017941 */ /* 0x000fea0003800000 */
.L_x_2600:
[----:B------:R-:W-:Y:S01]  /*25490*/  IADD3 R2, R93, 0x20, RZ ;  /* 0x000000205d027810 */ /* 0x000fe20007ffe0ff */
[----:B------:R-:W-:Y:S03]  /*254a0*/  BSSY B1, `(.L_x_2608) ;  /* 0x00000bc000017945 */ /* 0x000fe60003800000 */
[----:B------:R-:W-:-:S13]  /*254b0*/  ISETP.GE.AND P0, PT, R2, R84, PT ;  /* 0x000000540200720c */ /* 0x000fda0003f06270 */
[----:B------:R-:W-:Y:S05]  /*254c0*/  @P0 BRA `(.L_x_2609) ;  /* 0x00000b9000000947 */ /* 0x000fea0003800000 */
[----:B------:R-:W-:Y:S01]  /*254d0*/  ISETP.GE.AND P0, PT, R4, R0, PT ;  /* 0x000000000400720c */ /* 0x000fe20003f06270 */
[----:B------:R-:W-:-:S12]  /*254e0*/  BSSY B0, `(.L_x_2610) ;  /* 0x000002c000007945 */ /* 0x000fd80003800000 */
[----:B------:R-:W-:Y:S05]  /*254f0*/  @P0 BRA `(.L_x_2611) ;  /* 0x000002a000000947 */ /* 0x000fea0003800000 */
[----:B-1----:R-:W2:Y:S01]  /*25500*/  LD.E.128 R16, [R8.64+0x1000] ;  /* 0x0010000408107980 */ /* 0x002ea2000c101d00 */
[----:B------:R-:W-:Y:S02]  /*25510*/  SHF.R.U32.HI R2, RZ, 0x10, R41 ;  /* 0x00000010ff027819 */ /* 0x000fe40000011629 */
[--C-:B------:R-:W-:Y:S02]  /*25520*/  SHF.R.U32.HI R3, RZ, 0x10, R43.reuse ;  /* 0x00000010ff037819 */ /* 0x100fe4000001162b */
        /* <DEDUP_REMOVED lines=18> */
[----:B------:R-:W-:Y:S01]  /*25650*/  HADD2.F32 R3, -RZ, R95.H0_H0 ;  /* 0x2000005fff037230 */ /* 0x000fe20000004100 */
        /* <DEDUP_REMOVED lines=20> */
.L_x_2611:
[----:B------:R-:W-:Y:S05]  /*257a0*/  BSYNC B0 ;  /* 0x0000000000007941 */ /* 0x000fea0003800000 */
.L_x_2610:
[----:B------:R-:W-:Y:S01]  /*257b0*/  IADD3 R2, R4, 0x20, RZ ;  /* 0x0000002004027810 */ /* 0x000fe20007ffe0ff */
[----:B------:R-:W-:Y:S03]  /*257c0*/  BSSY B0, `(.L_x_2612) ;  /* 0x000002d000007945 */ /* 0x000fe60003800000 */
[----:B------:R-:W-:-:S13]  /*257d0*/  ISETP.GE.AND P0, PT, R2, R0, PT ;  /* 0x000000000200720c */ /* 0x000fda0003f06270 */
[----:B------:R-:W-:Y:S05]  /*257e0*/  @P0 BRA `(.L_x_2613) ;  /* 0x000002a000000947 */ /* 0x000fea0003800000 */
[----:B-1----:R-:W2:Y:S01]  /*257f0*/  LD.E.128 R16, [R8.64+0x5000] ;  /* 0x0050000408107980 */ /* 0x002ea2000c101d00 */
[----:B------:R-:W-:Y:S01]  /*25800*/  SHF.R.U32.HI R15, RZ, 0x10, R47 ;  /* 0x00000010ff0f7819 */ /* 0x000fe2000001162f */
[----:B------:R-:W-:Y:S01]  /*25810*/  HADD2.F32 R14, -RZ, R97.H0_H0 ;  /* 0x20000061ff0e7230 */ /* 0x000fe20000004100 */
[--C-:B------:R-:W-:Y:S02]  /*25820*/  SHF.R.U32.HI R2, RZ, 0x10, R45.reuse ;  /* 0x00000010ff027819 */ /* 0x100fe4000001162d */
[----:B------:R-:W-:Y:S01]  /*25830*/  SHF.R.U64 R21, R44, 0x10, R45 ;  /* 0x000000102c157819 */ /* 0x000fe2000000122d */
[----:B------:R-:W-:Y:S01]  /*25840*/  HADD2.F32 R15, -RZ, R15.H0_H0 ;  /* 0x2000000fff0f7230 */ /* 0x000fe20000004100 */
[----:B------:R-:W-:Y:S01]  /*25850*/  SHF.R.U64 R22, R46, 0x10, R47 ;  /* 0x000000102e167819 */ /* 0x000fe2000000122f */
[----:B------:R-:W-:Y:S02]  /*25860*/  HADD2.F32 R2, -RZ, R2.H0_H0 ;  /* 0x20000002ff027230 */ /* 0x000fe40000004100 */
[----:B------:R-:W-:-:S02]  /*25870*/  HADD2.F32 R21, -RZ, R21.H0_H0 ;  /* 0x20000015ff157230 */ /* 0x000fc40000004100 */
[----:B------:R-:W-:Y:S02]  /*25880*/  HADD2.F32 R22, -RZ, R22.H0_H0 ;  /* 0x20000016ff167230 */ /* 0x000fe40000004100 */
[--C-:B--2---:R-:W-:Y:S02]  /*25890*/  HADD2.F32 R3, -RZ, R19.reuse.H1_H1 ;  /* 0x30000013ff037230 */ /* 0x104fe40000004100 */
[----:B------:R-:W-:Y:S02]  /*258a0*/  HADD2.F32 R19, -RZ, R19.H0_H0 ;  /* 0x20000013ff137230 */ /* 0x000fe40000004100 */
[----:B------:R-:W-:Y:S01]  /*258b0*/  HADD2.F32 R13, -RZ, R18.H0_H0 ;  /* 0x20000012ff0d7230 */ /* 0x000fe20000004100 */
[CC--:B------:R-:W-:Y:S01]  /*258c0*/  FMUL.FTZ R6, R3.reuse, R15.reuse ;  /* 0x0000000f03067220 */ /* 0x0c0fe20000410000 */
[----:B------:R-:W-:Y:S01]  /*258d0*/  HADD2.F32 R11, -RZ, R17.H0_H0 ;  /* 0x20000011ff0b7230 */ /* 0x000fe20000004100 */
[-C--:B------:R-:W-:Y:S01]  /*258e0*/  FMUL.FTZ R20, R3, R2.reuse ;  /* 0x0000000203147220 */ /* 0x080fe20000410000 */
[--C-:B------:R-:W-:Y:S01]  /*258f0*/  HADD2.F32 R3, -RZ, R16.reuse.H1_H1 ;  /* 0x30000010ff037230 */ /* 0x100fe20000004100 */
[C---:B------:R-:W-:Y:S01]  /*25900*/  FFMA.FTZ R23, R19.reuse, R2, -R6 ;  /* 0x0000000213177223 */ /* 0x040fe20000010806 */
[----:B------:R-:W-:Y:S01]  /*25910*/  HADD2.F32 R2, -RZ, R97.H1_H1 ;  /* 0x30000061ff027230 */ /* 0x000fe20000004100 */
[----:B------:R-:W-:Y:S01]  /*25920*/  FFMA.FTZ R19, R19, R15, R20 ;  /* 0x0000000f13137223 */ /* 0x000fe20000010014 */
[----:B------:R-:W-:-:S02]  /*25930*/  HADD2.F32 R16, -RZ, R16.H0_H0 ;  /* 0x20000010ff107230 */ /* 0x000fc40000004100 */
[----:B------:R-:W-:Y:S01]  /*25940*/  HADD2.F32 R6, -RZ, R18.H1_H1 ;  /* 0x30000012ff067230 */ /* 0x000fe20000004100 */
[C---:B------:R-:W-:Y:S01]  /*25950*/  FMUL.FTZ R18, R3.reuse, R14 ;  /* 0x0000000e03127220 */ /* 0x040fe20000410000 */
[----:B------:R-:W-:Y:S01]  /*25960*/  HADD2.F32 R10, -RZ, R17.H1_H1 ;  /* 0x30000011ff0a7230 */ /* 0x000fe20000004100 */
[-C--:B------:R-:W-:Y:S01]  /*25970*/  FMUL.FTZ R17, R3, R2.reuse ;  /* 0x0000000203117220 */ /* 0x080fe20000410000 */
[--C-:B------:R-:W-:Y:S01]  /*25980*/  HADD2.F32 R3, -RZ, R98.reuse.H1_H1 ;  /* 0x30000062ff037230 */ /* 0x100fe20000004100 */
[C---:B------:R-:W-:Y:S01]  /*25990*/  FFMA.FTZ R15, R16.reuse, R2, -R18 ;  /* 0x00000002100f7223 */ /* 0x040fe20000010812 */
[----:B------:R-:W-:Y:S01]  /*259a0*/  HADD2.F32 R2, -RZ, R98.H0_H0 ;  /* 0x20000062ff027230 */ /* 0x000fe20000004100 */
[----:B------:R-:W-:Y:S01]  /*259b0*/  FFMA.FTZ R16, R16, R14, R17 ;  /* 0x0000000e10107223 */ /* 0x000fe20000010011 */
[----:B------:R-:W-:Y:S01]  /*259c0*/  F2FP.PACK_AB R19, R19, R23 ;  /* 0x000000171313723e */ /* 0x000fe200000000ff */
[C---:B------:R-:W-:Y:S02]  /*259d0*/  FMUL.FTZ R18, R6.reuse, R3 ;  /* 0x0000000306127220 */ /* 0x040fe40000410000 */
[----:B------:R-:W-:Y:S01]  /*259e0*/  FMUL.FTZ R14, R6, R2 ;  /* 0x00000002060e7220 */ /* 0x000fe20000410000 */
[----:B------:R-:W-:Y:S01]  /*259f0*/  F2FP.PACK_AB R16, R16, R15 ;  /* 0x0000000f1010723e */ /* 0x000fe200000000ff */
[----:B------:R-:W-:-:S02]  /*25a00*/  FMUL.FTZ R6, R10, R22 ;  /* 0x000000160a067220 */ /* 0x000fc40000410000 */
[----:B------:R-:W-:Y:S02]  /*25a10*/  FMUL.FTZ R17, R10, R21 ;  /* 0x000000150a117220 */ /* 0x000fe40000410000 */
[C---:B------:R-:W-:Y:S02]  /*25a20*/  FFMA.FTZ R18, R13.reuse, R2, R18 ;  /* 0x000000020d127223 */ /* 0x040fe40000010012 */
[----:B------:R-:W-:Y:S02]  /*25a30*/  FFMA.FTZ R3, R13, R3, -R14 ;  /* 0x000000030d037223 */ /* 0x000fe4000001080e */
[C---:B------:R-:W-:Y:S02]  /*25a40*/  FFMA.FTZ R2, R11.reuse, R21, -R6 ;  /* 0x000000150b027223 */ /* 0x040fe40000010806 */
[----:B------:R-:W-:Y:S01]  /*25a50*/  FFMA.FTZ R17, R11, R22, R17 ;  /* 0x000000160b117223 */ /* 0x000fe20000010011 */
[----:B------:R-:W-:-:S04]  /*25a60*/  F2FP.PACK_AB R18, R18, R3 ;  /* 0x000000031212723e */ /* 0x000fc800000000ff */
[----:B------:R-:W-:-:S05]  /*25a70*/  F2FP.PACK_AB R17, R17, R2 ;  /* 0x000000021111723e */ /* 0x000fca00000000ff */
[----:B------:R1:W-:Y:S02]  /*25a80*/  ST.E.128 [R8.64+0x5000], R16 ;  /* 0x0050001008007985 */ /* 0x0003e4000c101d04 */
.L_x_2613:
[----:B------:R-:W-:Y:S05]  /*25a90*/  BSYNC B0 ;  /* 0x0000000000007941 */ /* 0x000fea0003800000 */
.L_x_2612:
[----:B------:R-:W-:Y:S01]  /*25aa0*/  IADD3 R2, R4, 0x40, RZ ;  /* 0x0000004004027810 */ /* 0x000fe20007ffe0ff */
[----:B------:R-:W-:Y:S03]  /*25ab0*/  BSSY B0, `(.L_x_2614) ;  /* 0x000002d000007945 */ /* 0x000fe60003800000 */
[----:B------:R-:W-:-:S13]  /*25ac0*/  ISETP.GE.AND P0, PT, R2, R0, PT ;  /* 0x000000000200720c */ /* 0x000fda0003f06270 */
[----:B------:R-:W-:Y:S05]  /*25ad0*/  @P0 BRA `(.L_x_2615) ;  /* 0x000002a000000947 */ /* 0x000fea0003800000 */
[----:B-1----:R-:W2:Y:S01]  /*25ae0*/  LD.E.128 R16, [R8.64+0x9000] ;  /* 0x0090000408107980 */ /* 0x002ea2000c101d00 */
[----:B------:R-:W-:Y:S01]  /*25af0*/  SHF.R.U32.HI R6, RZ, 0x10, R49 ;  /* 0x00000010ff067819 */ /* 0x000fe20000011631 */
[--C-:B------:R-:W-:Y:S01]  /*25b00*/  HADD2.F32 R20, -RZ, R99.reuse.H0_H0 ;  /* 0x20000063ff147230 */ /* 0x100fe20000004100 */
[----:B------:R-:W-:Y:S01]  /*25b10*/  SHF.R.U32.HI R10, RZ, 0x10, R51 ;  /* 0x00000010ff0a7819 */ /* 0x000fe20000011633 */
[----:B------:R-:W-:Y:S01]  /*25b20*/  HADD2.F32 R11, -RZ, R99.H1_H1 ;  /* 0x30000063ff0b7230 */ /* 0x000fe20000004100 */
[----:B------:R-:W-:Y:S02]  /*25b30*/  SHF.R.U64 R21, R48, 0x10, R49 ;  /* 0x0000001030157819 */ /* 0x000fe40000001231 */
[----:B------:R-:W-:Y:S01]  /*25b40*/  SHF.R.U64 R22, R50, 0x10, R51 ;  /* 0x0000001032167819 */ /* 0x000fe20000001233 */
[----:B------:R-:W-:Y:S02]  /*25b50*/  HADD2.F32 R24, -RZ, R10.H0_H0 ;  /* 0x2000000aff187230 */ /* 0x000fe40000004100 */
[----:B------:R-:W-:-:S02]  /*25b60*/  HADD2.F32 R21, -RZ, R21.H0_H0 ;  /* 0x20000015ff157230 */ /* 0x000fc40000004100 */
[----:B------:R-:W-:Y:S02]  /*25b70*/  HADD2.F32 R22, -RZ, R22.H0_H0 ;  /* 0x20000016ff167230 */ /* 0x000fe40000004100 */
[--C-:B--2---:R-:W-:Y:S02]  /*25b80*/  HADD2.F32 R15, -RZ, R16.reuse.H0_H0 ;  /* 0x20000010ff0f7230 */ /* 0x104fe40000004100 */
[----:B------:R-:W-:Y:S02]  /*25b90*/  HADD2.F32 R3, -RZ, R16.H1_H1 ;  /* 0x30000010ff037230 */ /* 0x000fe40000004100 */
[--C-:B------:R-:W-:Y:S02]  /*25ba0*/  HADD2.F32 R2, -RZ, R19.reuse.H1_H1 ;  /* 0x30000013ff027230 */ /* 0x100fe40000004100 */
[----:B------:R-:W-:Y:S02]  /*25bb0*/  HADD2.F32 R16, -RZ, R6.H0_H0 ;  /* 0x20000006ff107230 */ /* 0x000fe40000004100 */
[----:B------:R-:W-:Y:S01]  /*25bc0*/  HADD2.F32 R13, -RZ, R19.H0_H0 ;  /* 0x20000013ff0d7230 */ /* 0x000fe20000004100 */
[C---:B------:R-:W-:Y:S01]  /*25bd0*/  FMUL.FTZ R23, R2.reuse, R24 ;  /* 0x0000001802177220 */ /* 0x040fe20000410000 */
[--C-:B------:R-:W-:Y:S01]  /*25be0*/  HADD2.F32 R14, -RZ, R18.reuse.H0_H0 ;  /* 0x20000012ff0e7230 */ /* 0x100fe20000004100 */
[----:B------:R-:W-:Y:S01]  /*25bf0*/  FMUL.FTZ R19, R2, R16 ;  /* 0x0000001002137220 */ /* 0x000fe20000410000 */
[----:B------:R-:W-:Y:S01]  /*25c00*/  HADD2.F32 R18, -RZ, R18.H1_H1 ;  /* 0x30000012ff127230 */ /* 0x000fe20000004100 */
[----:B------:R-:W-:Y:S01]  /*25c10*/  FMUL.FTZ R2, R3, R20 ;  /* 0x0000001403027220 */ /* 0x000fe20000410000 */
[--C-:B------:R-:W-:Y:S01]  /*25c20*/  HADD2.F32 R6, -RZ, R17.reuse.H1_H1 ;  /* 0x30000011ff067230 */ /* 0x100fe20000004100 */
[C---:B------:R-:W-:Y:S01]  /*25c30*/  FFMA.FTZ R23, R13.reuse, R16, -R23 ;  /* 0x000000100d177223 */ /* 0x040fe20000010817 */
[----:B------:R-:W-:Y:S01]  /*25c40*/  HADD2.F32 R10, -RZ, R17.H0_H0 ;  /* 0x20000011ff0a7230 */ /* 0x000fe20000004100 */
[----:B------:R-:W-:-:S02]  /*25c50*/  FFMA.FTZ R19, R13, R24, R19 ;  /* 0x000000180d137223 */ /* 0x000fc40000010013 */
[-C--:B------:R-:W-:Y:S01]  /*25c60*/  FFMA.FTZ R13, R15, R11.reuse, -R2 ;  /* 0x0000000b0f0d7223 */ /* 0x080fe20000010802 */
[--C-:B------:R-:W-:Y:S01]  /*25c70*/  HADD2.F32 R2, -RZ, R100.reuse.H0_H0 ;  /* 0x20000064ff027230 */ /* 0x100fe20000004100 */
[----:B------:R-:W-:Y:S01]  /*25c80*/  FMUL.FTZ R16, R3, R11 ;  /* 0x0000000b03107220 */ /* 0x000fe20000410000 */
[----:B------:R-:W-:Y:S01]  /*25c90*/  HADD2.F32 R3, -RZ, R100.H1_H1 ;  /* 0x30000064ff037230 */ /* 0x000fe20000004100 */
[----:B------:R-:W-:Y:S01]  /*25ca0*/  FMUL.FTZ R11, R6, R22 ;  /* 0x00000016060b7220 */ /* 0x000fe20000410000 */
[----:B------:R-:W-:Y:S01]  /*25cb0*/  F2FP.PACK_AB R19, R19, R23 ;  /* 0x000000171313723e */ /* 0x000fe200000000ff */
[----:B------:R-:W-:Y:S02]  /*25cc0*/  FFMA.FTZ R16, R15, R20, R16 ;  /* 0x000000140f107223 */ /* 0x000fe40000010010 */
[C---:B------:R-:W-:Y:S02]  /*25cd0*/  FMUL.FTZ R15, R18.reuse, R2 ;  /* 0x00000002120f7220 */ /* 0x040fe40000410000 */
[----:B------:R-:W-:Y:S01]  /*25ce0*/  FMUL.FTZ R18, R18, R3 ;  /* 0x0000000312127220 */ /* 0x000fe20000410000 */
[----:B------:R-:W-:Y:S01]  /*25cf0*/  F2FP.PACK_AB R16, R16, R13 ;  /* 0x0000000d1010723e */ /* 0x000fe200000000ff */
[----:B------:R-:W-:-:S02]  /*25d00*/  FMUL.FTZ R17, R6, R21 ;  /* 0x0000001506117220 */ /* 0x000fc40000410000 */
[C---:B------:R-:W-:Y:S02]  /*25d10*/  FFMA.FTZ R18, R14.reuse, R2, R18 ;  /* 0x000000020e127223 */ /* 0x040fe40000010012 */
[----:B------:R-:W-:Y:S02]  /*25d20*/  FFMA.FTZ R3, R14, R3, -R15 ;  /* 0x000000030e037223 */ /* 0x000fe4000001080f */
[C---:B------:R-:W-:Y:S02]  /*25d30*/  FFMA.FTZ R2, R10.reuse, R21, -R11 ;  /* 0x000000150a027223 */ /* 0x040fe4000001080b */
[----:B------:R-:W-:Y:S01]  /*25d40*/  FFMA.FTZ R17, R10, R22, R17 ;  /* 0x000000160a117223 */ /* 0x000fe20000010011 */
[----:B------:R-:W-:-:S04]  /*25d50*/  F2FP.PACK_AB R18, R18, R3 ;  /* 0x000000031212723e */ /* 0x000fc800000000ff */
[----:B------:R-:W-:-:S05]  /*25d60*/  F2FP.PACK_AB R17, R17, R2 ;  /* 0x000000021111723e */ /* 0x000fca00000000ff */
[----:B------:R1:W-:Y:S02]  /*25d70*/  ST.E.128 [R8.64+0x9000], R16 ;  /* 0x0090001008007985 */ /* 0x0003e4000c101d04 */
.L_x_2615:
[----:B------:R-:W-:Y:S05]  /*25d80*/  BSYNC B0 ;  /* 0x0000000000007941 */ /* 0x000fea0003800000 */
.L_x_2614:
[----:B------:R-:W-:-:S04]  /*25d90*/  IADD3 R2, R4, 0x60, RZ ;  /* 0x0000006004027810 */ /* 0x000fc80007ffe0ff */
[----:B------:R-:W-:-:S13]  /*25da0*/  ISETP.GE.AND P0, PT, R2, R0, PT ;  /* 0x000000000200720c */ /* 0x000fda0003f06270 */
[----:B------:R-:W-:Y:S05]  /*25db0*/  @P0 BRA `(.L_x_2609) ;  /* 0x000002a000000947 */ /* 0x000fea0003800000 */
[----:B-1----:R-:W2:Y:S01]  /*25dc0*/  LD.E.128 R16, [R8.64+0xd000] ;  /* 0x00d0000408107980 */ /* 0x002ea2000c101d00 */
[----:B------:R-:W-:Y:S01]  /*25dd0*/  SHF.R.U32.HI R6, RZ, 0x10, R59 ;  /* 0x00000010ff067819 */ /* 0x000fe2000001163b */
[----:B------:R-:W-:Y:S01]  /*25de0*/  HADD2.F32 R20, -RZ, R102.H1_H1 ;  /* 0x30000066ff147230 */ /* 0x000fe20000004100 */
[----:B------:R-:W-:Y:S01]  /*25df0*/  SHF.R.U32.HI R10, RZ, 0x10, R53 ;  /* 0x00000010ff0a7819 */ /* 0x000fe20000011635 */
[----:B------:R-:W-:Y:S01]  /*25e00*/  HADD2.F32 R11, -RZ, R103.H0_H0 ;  /* 0x20000067ff0b7230 */ /* 0x000fe20000004100 */
        /* <DEDUP_REMOVED lines=37> */
.L_x_2609:
[----:B------:R-:W-:Y:S05]  /*26060*/  BSYNC B1 ;  /* 0x0000000000017941 */ /* 0x000fea0003800000 */
.L_x_2608:
        /* <DEDUP_REMOVED lines=32> */
[----:B------:R-:W-:Y:S01]  /*26270*/  HADD2.F32 R2, -RZ, R102.H0_H0 ;  /* 0x20000066ff027230 */ /* 0x000fe20000004100 */
        /* <DEDUP_REMOVED lines=16> */
.L_x_2619:
[----:B------:R-:W-:Y:S05]  /*26380*/  BSYNC B0 ;  /* 0x0000000000007941 */ /* 0x000fea0003800000 */
.L_x_2618:
        /* <DEDUP_REMOVED lines=46> */
.L_x_2621:
[----:B------:R-:W-:Y:S05]  /*26670*/  BSYNC B0 ;  /* 0x0000000000007941 */ /* 0x000fea0003800000 */
.L_x_2620:
        /* <DEDUP_REMOVED lines=29> */
[----:B------:R-:W-:Y:S01]  /*26850*/  HADD2.F32 R2, -RZ, R109.H1_H1 ;  /* 0x3000006dff027230 */ /* 0x000fe20000004100 */
        /* <DEDUP_REMOVED lines=16> */
.L_x_2623:
[----:B------:R-:W-:Y:S05]  /*26960*/  BSYNC B0 ;  /* 0x0000000000007941 */ /* 0x000fea0003800000 */
.L_x_2622:
[----:B------:R-:W-:-:S04]  /*26970*/  IADD3 R2, R4, 0x60, RZ ;  /* 0x0000006004027810 */ /* 0x000fc80007ffe0ff */
[----:B------:R-:W-:-:S13]  /*26980*/  ISETP.GE.AND P0, PT, R2, R0, PT ;  /* 0x000000000200720c */ /* 0x000fda0003f06270 */
[----:B------:R-:W-:Y:S05]  /*26990*/  @P0 BRA `(.L_x_2617) ;  /* 0x000002a000000947 */ /* 0x000fea0003800000 */
[----:B-1----:R-:W2:Y:S01]  /*269a0*/  LD.E.128 R16, [R8.64+0xe000] ;  /* 0x00e0000408107980 */ /* 0x002ea2000c101d00 */
[----:B------:R-:W-:Y:S01]  /*269b0*/  SHF.R.U32.HI R6, RZ, 0x10, R69 ;  /* 0x00000010ff067819 */ /* 0x000fe20000011645 */
[----:B------:R-:W-:Y:S01]  /*269c0*/  HADD2.F32 R20, -RZ, R111.H1_H1 ;  /* 0x3000006fff147230 */ /* 0x000fe20000004100 */
        /* <DEDUP_REMOVED lines=39> */
.L_x_2617:
[----:B------:R-:W-:Y:S05]  /*26c40*/  BSYNC B1 ;  /* 0x0000000000017941 */ /* 0x000fea0003800000 */
.L_x_2616:
[----:B------:R-:W-:Y:S01]  /*26c50*/  IADD3 R2, R93, 0x60, RZ ;  /* 0x000000605d027810 */ /* 0x000fe20007ffe0ff */
[----:B------:R-:W-:-:S03]  /*26c60*/  IMAD.MOV.U32 R3, RZ, RZ, 0x0 ;  /* 0x00000000ff037424 */ /* 0x000fc600078e00ff */
[----:B------:R-:W-:Y:S01]  /*26c70*/  ISETP.GE.AND P0, PT, R2, R84, PT ;  /* 0x000000540200720c */ /* 0x000fe20003f06270 */
[----:B------:R-:W-:-:S12]  /*26c80*/  IMAD.MOV.U32 R2, RZ, RZ, R138 ;  /* 0x000000ffff027224 */ /* 0x000fd800078e008a */
[----:B------:R-:W-:Y:S05]  /*26c90*/  @P0 RET.REL.NODEC R2 `(_ZN7cutlass13device_kernelIN5flash19enable_sm80_to_sm89INS1_16FlashAttnFwdSm80INS1_25CollectiveMainloopFwdSm80ILi8ELi1ELb0EN4cute5tupleIJNS5_1CILi128EEENS7_ILi48EEENS7_ILi256EEEEEELi256ENS_6half_tEfNS_4arch4Sm80ELb0ELb1ELb1ELb1ELb1ELb1ELb1ELb1EEENS1_21CollectiveEpilogueFwdINS6_IJS8_SA_S9_EEENS6_IJNS7_ILi1EEESI_SI_EEESC_SE_Li256ELb1ELb1ELb1ELb0EEENS1_36VarlenDynamicPersistentTileSchedulerILi128ELi48ELi256ELi256ELb1ELb1ELb0ELb1ELb0ELb1EEEEEEEEEvNT_6ParamsE) ;  /* 0xfffd936002000950 */ /* 0x000fea0003c3ffff */
        /* <DEDUP_REMOVED lines=30> */
[----:B------:R-:W-:Y:S01]  /*26e80*/  HADD2.F32 R3, -RZ, R110.H0_H0 ;  /* 0x2000006eff037230 */ /* 0x000fe20000004100 */
        /* <DEDUP_REMOVED lines=14> */
.L_x_2625:
[----:B------:R-:W-:Y:S05]  /*26f70*/  BSYNC B0 ;  /* 0x0000000000007941 */ /* 0x000fea0003800000 */
.L_x_2624:
[----:B------:R-:W-:Y:S01]  /*26f80*/  IADD3 R2, R4, 0x20, RZ ;  /* 0x0000002004027810 */ /* 0x000fe20007ffe0ff */
[----:B------:R-:W-:Y:S03]  /*26f90*/  BSSY B0, `(.L_x_2626) ;  /* 0x000002d000007945 */ /* 0x000fe60003800000 */
[----:B------:R-:W-:-:S13]  /*26fa0*/  ISETP.GE.AND P0, PT, R2, R0, PT ;  /* 0x000000000200720c */ /* 0x000fda0003f06270 */
[----:B------:R-:W-:Y:S05]  /*26fb0*/  @P0 BRA `(.L_x_2627) ;  /* 0x000002a000000947 */ /* 0x000fea0003800000 */
[----:B-1----:R-:W2:Y:S01]  /*26fc0*/  LD.E.128 R16, [R8.64+0x7000] ;  /* 0x0070000408107980 */ /* 0x002ea2000c101d00 */
[----:B------:R-:W-:Y:S01]  /*26fd0*/  SHF.R.U32.HI R6, RZ, 0x10, R75 ;  /* 0x00000010ff067819 */ /* 0x000fe2000001164b */
[----:B------:R-:W-:Y:S01]  /*26fe0*/  HADD2.F32 R20, -RZ, R111.H0_H0 ;  /* 0x2000006fff147230 */ /* 0x000fe20000004100 */
        /* <DEDUP_REMOVED lines=39> */
.L_x_2627:
[----:B------:R-:W-:Y:S05]  /*27260*/  BSYNC B0 ;  /* 0x0000000000007941 */ /* 0x000fea0003800000 */
.L_x_2626:
        /* <DEDUP_REMOVED lines=46> */
.L_x_2629:
[----:B------:R-:W-:Y:S05]  /*27550*/  BSYNC B0 ;  /* 0x0000000000007941 */ /* 0x000fea0003800000 */
.L_x_2628:
[----:B------:R-:W-:Y:S01]  /*27560*/  IADD3 R4, R4, 0x60, RZ ;  /* 0x0000006004047810 */ /* 0x000fe20007ffe0ff */
[----:B------:R-:W-:Y:S02]  /*27570*/  IMAD.MOV.U32 R2, RZ, RZ, R138 ;  /* 0x000000ffff027224 */ /* 0x000fe400078e008a */
[----:B------:R-:W-:Y:S01]  /*27580*/  IMAD.MOV.U32 R3, RZ, RZ, 0x0 ;  /* 0x00000000ff037424 */ /* 0x000fe200078e00ff */
[----:B------:R-:W-:-:S13]  /*27590*/  ISETP.GE.AND P0, PT, R4, R0, PT ;  /* 0x000000000400720c */ /* 0x000fda0003f06270 */
[----:B------:R-:W-:Y:S05]  /*275a0*/  @P0 RET.REL.NODEC R2 `(_ZN7cutlass13device_kernelIN5flash19enable_sm80_to_sm89INS1_16FlashAttnFwdSm80INS1_25CollectiveMainloopFwdSm80ILi8ELi1ELb0EN4cute5tupleIJNS5_1CILi128EEENS7_ILi48EEENS7_ILi256EEEEEELi256ENS_6half_tEfNS_4arch4Sm80ELb0ELb1ELb1ELb1ELb1ELb1ELb1ELb1EEENS1_21CollectiveEpilogueFwdINS6_IJS8_SA_S9_EEENS6_IJNS7_ILi1EEESI_SI_EEESC_SE_Li256ELb1ELb1ELb1ELb0EEENS1_36VarlenDynamicPersistentTileSchedulerILi128ELi48ELi256ELi256ELb1ELb1ELb0ELb1ELb0ELb1EEEEEEEEEvNT_6ParamsE) ;  /* 0xfffd8a5002000950 */ /* 0x000fea0003c3ffff */
        /* <DEDUP_REMOVED lines=12> */
[----:B------:R-:W-:Y:S02]  /*27670*/  HADD2.F32 R0, -RZ, R19.H1_H1 ;  /* 0x30000013ff007230 */ /* 0x000fe40000004100 */
        /* <DEDUP_REMOVED lines=21> */
[----:B------:R-:W-:Y:S01]  /*277d0*/  FMUL.FTZ R17, R3, R15 ;  /* 0x0000000f03117220 */ /* 0x000fe20000410000 */
[----:B------:R-:W-:Y:S01]  /*277e0*/  MOV R3, 0x0 ;  /* 0x0000000000037802 */ /* 0x000fe20000000f00 */
[----:B------:R-:W-:-:S02]  /*277f0*/  FFMA.FTZ R18, R11, R0, R18 ;  /* 0x000000000b127223 */ /* 0x000fc40000010012 */
[----:B------:R-:W-:Y:S02]  /*27800*/  FFMA.FTZ R2, R11, R2, -R13 ;  /* 0x000000020b027223 */ /* 0x000fe4000001080d */
[C---:B------:R-:W-:Y:S02]  /*27810*/  FFMA.FTZ R0, R4.reuse, R15, -R6 ;  /* 0x0000000f04007223 */ /* 0x040fe40000010806 */
[----:B------:R-:W-:Y:S01]  /*27820*/  FFMA.FTZ R17, R4, R20, R17 ;  /* 0x0000001404117223 */ /* 0x000fe20000010011 */
[----:B------:R-:W-:Y:S02]  /*27830*/  F2FP.PACK_AB R18, R18, R2 ;  /* 0x000000021212723e */ /* 0x000fe400000000ff */
[----:B------:R-:W-:Y:S02]  /*27840*/  MOV R2, R138 ;  /* 0x0000008a00027202 */ /* 0x000fe40000000f00 */
[----:B------:R-:W-:-:S05]  /*27850*/  F2FP.PACK_AB R17, R17, R0 ;  /* 0x000000001111723e */ /* 0x000fca00000000ff */
[----:B------:R1:W-:Y:S01]  /*27860*/  ST.E.128 [R8.64+0xf000], R16 ;  /* 0x00f0001008007985 */ /* 0x0003e2000c101d04 */
[----:B------:R-:W-:Y:S05]  /*27870*/  RET.REL.NODEC R2 `(_ZN7cutlass13device_kernelIN5flash19enable_sm80_to_sm89INS1_16FlashAttnFwdSm80INS1_25CollectiveMainloopFwdSm80ILi8ELi1ELb0EN4cute5tupleIJNS5_1CILi128EEENS7_ILi48EEENS7_ILi256EEEEEELi256ENS_6half_tEfNS_4arch4Sm80ELb0ELb1ELb1ELb1ELb1ELb1ELb1ELb1EEENS1_21CollectiveEpilogueFwdINS6_IJS8_SA_S9_EEENS6_IJNS7_ILi1EEESI_SI_EEESC_SE_Li256ELb1ELb1ELb1ELb0EEENS1_36VarlenDynamicPersistentTileSchedulerILi128ELi48ELi256ELi256ELb1ELb1ELb0ELb1ELb0ELb1EEEEEEEEEvNT_6ParamsE) ;  /* 0xfffd878002007950 */ /* 0x000fea0003c3ffff */
.L_x_2584:
[----:B-1---5:R-:W-:-:S13]  /*27880*/  ISETP.NE.AND P0, PT, R13, 0x1, PT ;  /* 0x000000010d00780c */ /* 0x022fda0003f05270 */
[----:B------:R1:W2:Y:S04]  /*27890*/  @P0 LD.E R18, [R10.64+0x168] ;  /* 0x000168040a120980 */ /* 0x0002a8000c101900 */
[----:B-1----:R2:W3:Y:S02]  /*278a0*/  @P0 LD.E R10, [R10.64+0x16c] ;  /* 0x00016c040a0a0980 */ /* 0x0024e4000c101900 */
[----:B--2---:R-:W-:-:S05]  /*278b0*/  @P0 IMAD.HI.U32 R11, R4, R18, RZ ;  /* 0x00000012040b0227 */ /* 0x004fca00078e00ff */
[----:B---3--:R-:W-:-:S04]  /*278c0*/  @P0 SHF.R.U32.HI R4, RZ, R10, R11 ;  /* 0x0000000aff040219 */ /* 0x008fc8000001160b */
[----:B------:R-:W-:Y:S01]  /*278d0*/  SHF.R.S32.HI R10, RZ, 0x1f, R4 ;  /* 0x0000001fff0a7819 */ /* 0x000fe20000011404 */
[-C--:B------:R-:W-:Y:S02]  /*278e0*/  IMAD R20, R9, R4.reuse, RZ ;  /* 0x0000000409147224 */ /* 0x080fe400078e02ff */
[----:B------:R-:W-:Y:S02]  /*278f0*/  IMAD R11, R3, R4, RZ ;  /* 0x00000004030b7224 */ /* 0x000fe400078e02ff */
[-C--:B------:R-:W-:Y:S02]  /*27900*/  IMAD R21, R8, R10.reuse, R20 ;  /* 0x0000000a08157224 */ /* 0x080fe400078e0214 */
[C---:B------:R-:W-:Y:S02]  /*27910*/  IMAD R20, R2.reuse, R10, R11 ;  /* 0x0000000a02147224 */ /* 0x040fe400078e020b */
[----:B------:R-:W-:-:S04]  /*27920*/  IMAD.WIDE.U32 R10, R2, R4, RZ ;  /* 0x00000004020a7225 */ /* 0x000fc800078e00ff */
[----:B------:R-:W-:Y:S01]  /*27930*/  IMAD.WIDE.U32 R18, R8, R4, RZ ;  /* 0x0000000408127225 */ /* 0x000fe200078e00ff */
[----:B------:R-:W-:-:S03]  /*27940*/  IADD3 R11, R11, R20, RZ ;  /* 0x000000140b0b7210 */ /* 0x000fc60007ffe0ff */
[-C--:B------:R-:W-:Y:S01]  /*27950*/  IMAD R9, R9, R6.reuse, RZ ;  /* 0x0000000609097224 */ /* 0x080fe200078e02ff */
[----:B------:R-:W-:Y:S01]  /*27960*/  IADD3 R19, R19, R21, RZ ;  /* 0x0000001513137210 */ /* 0x000fe20007ffe0ff */
[----:B------:R-:W-:Y:S02]  /*27970*/  IMAD R4, R3, R6, RZ ;  /* 0x0000000603047224 */ /* 0x000fe400078e02ff */
[----:B------:R-:W-:-:S04]  /*27980*/  IMAD.WIDE.U32 R10, R6, R2, R10 ;  /* 0x00000002060a7225 */ /* 0x000fc800078e000a */
[----:B------:R-:W-:Y:S01]  /*27990*/  IMAD.WIDE.U32 R18, R6, R8, R18 ;  /* 0x0000000806127225 */ /* 0x000fe200078e0012 */
[----:B------:R-:W-:-:S03]  /*279a0*/  LEA R21, P0, R10, R16, 0x1 ;  /* 0x000000100a157211 */ /* 0x000fc600078008ff */
[----:B------:R-:W-:Y:S01]  /*279b0*/  IMAD R3, R8, R24, R9 ;  /* 0x0000001808037224 */ /* 0x000fe200078e0209 */
[----:B------:R-:W-:Y:S01]  /*279c0*/  LEA R20, P1, R18, R14, 0x1 ;  /* 0x0000000e12147211 */ /* 0x000fe200078208ff */
[----:B------:R-:W-:-:S03]  /*279d0*/  IMAD R2, R2, R24, R4 ;  /* 0x0000001802027224 */ /* 0x000fc600078e0204 */
[----:B------:R-:W-:Y:S02]  /*279e0*/  IADD3 R3, R19, R3, RZ ;  /* 0x0000000313037210 */ /* 0x000fe40007ffe0ff */
[----:B------:R-:W-:Y:S02]  /*279f0*/  IADD3 R2, R11, R2, RZ ;  /* 0x000000020b027210 */ /* 0x000fe40007ffe0ff */
[----:B------:R-:W-:Y:S02]  /*27a00*/  LEA.HI.X R18, R18, R15, R3, 0x1, P1 ;  /* 0x0000000f12127211 */ /* 0x000fe400008f0c03 */
[----:B------:R-:W-:Y:S01]  /*27a10*/  LEA.HI.X R16, R10, R17, R2, 0x1, P0 ;  /* 0x000000110a107211 */ /* 0x000fe200000f0c02 */
[----:B------:R-:W-:Y:S05]  /*27a20*/  BRA.DIV ~URZ, `(.L_x_2630) ;  /* 0x000051527f007947 */ /* 0x000fea000b800000 */
[----:B------:R1:W2:Y:S02]  /*27a30*/  SHFL.IDX PT, R4, R18, RZ, 0x181f ;  /* 0x00181fff12047589 */ /* 0x0002a400000e0000 */
.L_x_2666:
[----:B------:R-:W-:Y:S05]  /*27a40*/  BRA.DIV ~URZ, `(.L_x_2631) ;  /* 0x000051a27f007947 */ /* 0x000fea000b800000 */
[----:B------:R3:W4:Y:S01]  /*27a50*/  SHFL.IDX PT, R8, R20, RZ, 0x181f ;  /* 0x00181fff14087589 */ /* 0x00072200000e0000 */
[----:B--2---:R-:W-:-:S03]  /*27a60*/  MOV R9, R4 ;  /* 0x0000000400097202 */ /* 0x004fc60000000f00 */
[----:B------:R3:W2:Y:S04]  /*27a70*/  SHFL.IDX PT, R6, R16, RZ, 0x181f ;  /* 0x00181fff10067589 */ /* 0x0006a800000e0000 */
[----:B------:R3:W1:Y:S02]  /*27a80*/  SHFL.IDX PT, R2, R21, RZ, 0x181f ;  /* 0x00181fff15027589 */ /* 0x00066400000e0000 */
.L_x_2667:
        /* <DEDUP_REMOVED lines=20> */
[----:B------:R-:W-:Y:S01]  /*27bd0*/  CS2R R28, SRZ ;  /* 0x00000000001c7805 */ /* 0x000fe2000001ff00 */
[----:B------:R-:W-:Y:S01]  /*27be0*/  CS2R R42, SRZ ;  /* 0x00000000002a7805 */ /* 0x000fe2000001ff00 */
[----:B------:R-:W-:Y:S01]  /*27bf0*/  CS2R R40, SRZ ;  /* 0x0000000000287805 */ /* 0x000fe2000001ff00 */
[----:B------:R-:W-:Y:S01]  /*27c00*/  CS2R R46, SRZ ;  /* 0x00000000002e7805 */ /* 0x000fe2000001ff00 */
[----:B------:R-:W-:-:S05]  /*27c10*/  CS2R R44, SRZ ;  /* 0x00000000002c7805 */ /* 0x000fca000001ff00 */
[----:B----4-:R-:W-:Y:S02]  /*27c20*/  @!P1 IMAD.WIDE R14, R56, 0x2, R8 ;  /* 0x00000002380e9825 */ /* 0x010fe400078e0208 */
[----:B------:R-:W-:-:S03]  /*27c30*/  @!P0 SHF.R.S32.HI R4, RZ, 0x1f, R6 ;  /* 0x0000001fff048819 */ /* 0x000fc60000011406 */
[----:B------:R2:W5:Y:S01]  /*27c40*/  @!P1 LD.E.128 R32, [R14.64] ;  /* 0x000000040e209980 */ /* 0x000562000c101d00 */
[----:B------:R-:W-:-:S04]  /*27c50*/  @!P0 LEA.HI R4, R4, R6, RZ, 0x3 ;  /* 0x0000000604048211 */ /* 0x000fc800078f18ff */
[----:B------:R-:W-:-:S05]  /*27c60*/  @!P0 LOP3.LUT R4, R4, 0xfffffff8, RZ, 0xc0, !PT ;  /* 0xfffffff804048812 */ /* 0x000fca00078ec0ff */
[----:B------:R-:W-:-:S04]  /*27c70*/  @!P0 IMAD.WIDE R10, R4, 0x2, R8 ;  /* 0x00000002040a8825 */ /* 0x000fc800078e0208 */
[--C-:B-1----:R-:W-:Y:S01]  /*27c80*/  @!P0 IMAD.WIDE R8, R4, 0x2, R2.reuse ;  /* 0x0000000204088825 */ /* 0x102fe200078e0202 */
[----:B------:R2:W5:Y:S03]  /*27c90*/  @!P0 LD.E.128 R40, [R10.64] ;  /* 0x000000040a288980 */ /* 0x000566000c101d00 */
[----:B------:R-:W-:Y:S01]  /*27ca0*/  @!P1 IMAD.WIDE R2, R56, 0x2, R2 ;  /* 0x0000000238029825 */ /* 0x000fe200078e0202 */
[----:B------:R2:W5:Y:S04]  /*27cb0*/  @!P0 LD.E.128 R44, [R8.64] ;  /* 0x00000004082c8980 */ /* 0x000568000c101d00 */
[----:B------:R2:W5:Y:S02]  /*27cc0*/  @!P1 LD.E.128 R28, [R2.64] ;  /* 0x00000004021c9980 */ /* 0x000564000c101d00 */
.L_x_2633:
[----:B------:R-:W-:Y:S05]  /*27cd0*/  BSYNC B0 ;  /* 0x0000000000007941 */ /* 0x000fea0003800000 */
.L_x_2632:
[----:B-----5:R-:W-:Y:S02]  /*27ce0*/  IMAD.MOV.U32 R6, RZ, RZ, R42 ;  /* 0x000000ffff067224 */ /* 0x020fe400078e002a */
[----:B------:R-:W-:-:S02]  /*27cf0*/  IMAD.MOV.U32 R4, RZ, RZ, R43 ;  /* 0x000000ffff047224 */ /* 0x000fc400078e002b */
[----:B--2---:R-:W-:Y:S01]  /*27d00*/  IMAD.MOV.U32 R3, RZ, RZ, R40 ;  /* 0x000000ffff037224 */ /* 0x004fe200078e0028 */
[----:B------:R-:W-:Y:S01]  /*27d10*/  PRMT R109, R6, 0x7610, R109 ;  /* 0x00007610066d7816 */ /* 0x000fe2000000006d */
[----:B-1----:R-:W-:Y:S01]  /*27d20*/  IMAD.MOV.U32 R2, RZ, RZ, R41 ;  /* 0x000000ffff027224 */ /* 0x002fe200078e0029 */
        /* <DEDUP_REMOVED lines=28> */
[----:B------:R1:W2:Y:S04]  /*27ef0*/  SHFL.IDX PT, R9, R18, 0x1, 0x181f ;  /* 0x00381f0012097f89 */ /* 0x0002a800000e0000 */
[----:B----4-:R1:W4:Y:S04]  /*27f00*/  SHFL.IDX PT, R8, R20, 0x1, 0x181f ;  /* 0x00381f0014087f89 */ /* 0x01032800000e0000 */
[----:B------:R1:W3:Y:S04]  /*27f10*/  SHFL.IDX PT, R4, R16, 0x1, 0x181f ;  /* 0x00381f0010047f89 */ /* 0x0002e800000e0000 */
[----:B------:R1:W1:Y:S02]  /*27f20*/  SHFL.IDX PT, R2, R21, 0x1, 0x181f ;  /* 0x00381f0015027f89 */ /* 0x00026400000e0000 */
.L_x_2668:
        /* <DEDUP_REMOVED lines=23> */
[----:B--2-4-:R-:W-:Y:S02]  /*280a0*/  @!P1 IMAD.WIDE R14, R56, 0x2, R8 ;  /* 0x00000002380e9825 */ /* 0x014fe400078e0208 */
        /* <DEDUP_REMOVED lines=10> */
.L_x_2636:
[----:B------:R-:W-:Y:S05]  /*28150*/  BSYNC B0 ;  /* 0x0000000000007941 */ /* 0x000fea0003800000 */
.L_x_2635:
[----:B--2--5:R-:W-:Y:S02]  /*28160*/  IMAD.MOV.U32 R3, RZ, RZ, R64 ;  /* 0x000000ffff037224 */ /* 0x024fe400078e0040 */
[----:B-1----:R-:W-:-:S02]  /*28170*/  IMAD.MOV.U32 R2, RZ, RZ, R65 ;  /* 0x000000ffff027224 */ /* 0x002fc400078e0041 */
        /* <DEDUP_REMOVED lines=12> */
[----:B------:R-:W-:-:S02]  /*28240*/  IMAD.MOV.U32 R3, RZ, RZ, R60 ;  /* 0x000000ffff037224 */ /* 0x000fc400078e003c */
        /* <DEDUP_REMOVED lines=13> */
[----:B------:R-:W-:Y:S02]  /*28320*/  PRMT R111, R6, 0x5410, R4 ;  /* 0x00005410066f7816 */ /* 0x000fe40000000004 */
[----:B------:R-:W-:Y:S01]  /*28330*/  PRMT R108, R108, 0x5410, R2 ;  /* 0x000054106c6c7816 */ /* 0x000fe20000000002 */
[----:B------:R-:W-:Y:S05]  /*28340*/  BRA.DIV ~URZ, `(.L_x_2637) ;  /* 0x00004b727f007947 */ /* 0x000fea000b800000 */
[----:B------:R1:W2:Y:S02]  /*28350*/  SHFL.IDX PT, R4, R18, 0x2, 0x181f ;  /* 0x00581f0012047f89 */ /* 0x0002a400000e0000 */
.L_x_2669:
[----:B------:R-:W-:Y:S05]  /*28360*/  BRA.DIV ~URZ, `(.L_x_2638) ;  /* 0x00004bc27f007947 */ /* 0x000fea000b800000 */
[----:B----4-:R3:W4:Y:S01]  /*28370*/  SHFL.IDX PT, R8, R20, 0x2, 0x181f ;  /* 0x00581f0014087f89 */ /* 0x01072200000e0000 */
[----:B--2---:R-:W-:-:S03]  /*28380*/  MOV R9, R4 ;  /* 0x0000000400097202 */ /* 0x004fc60000000f00 */
[----:B------:R3:W2:Y:S04]  /*28390*/  SHFL.IDX PT, R6, R16, 0x2, 0x181f ;  /* 0x00581f0010067f89 */ /* 0x0006a800000e0000 */
[----:B------:R3:W1:Y:S02]  /*283a0*/  SHFL.IDX PT, R2, R21, 0x2, 0x181f ;  /* 0x00581f0015027f89 */ /* 0x00066400000e0000 */
.L_x_2670:
        /* <DEDUP_REMOVED lines=21> */
[----:B------:R-:W-:-:S07]  /*28500*/  CS2R R84, SRZ ;  /* 0x0000000000547805 */ /* 0x000fce000001ff00 */
[----:B----4-:R-:W-:Y:S02]  /*28510*/  @!P1 IMAD.WIDE R10, R56, 0x2, R8 ;  /* 0x00000002380a9825 */ /* 0x010fe400078e0208 */
[----:B------:R-:W-:Y:S01]  /*28520*/  @!P0 SHF.R.S32.HI R4, RZ, 0x1f, R6 ;  /* 0x0000001fff048819 */ /* 0x000fe20000011406 */
[----:B------:R-:W-:Y:S02]  /*28530*/  CS2R R82, SRZ ;  /* 0x0000000000527805 */ /* 0x000fe4000001ff00 */
[----:B------:R2:W5:Y:S01]  /*28540*/  @!P1 LD.E.128 R72, [R10.64] ;  /* 0x000000040a489980 */ /* 0x000562000c101d00 */
[----:B------:R-:W-:-:S04]  /*28550*/  @!P0 LEA.HI R4, R4, R6, RZ, 0x3 ;  /* 0x0000000604048211 */ /* 0x000fc800078f18ff */
[----:B------:R-:W-:Y:S01]  /*28560*/  @!P0 LOP3.LUT R4, R4, 0xfffffff8, RZ, 0xc0, !PT ;  /* 0xfffffff804048812 */ /* 0x000fe200078ec0ff */
[----:B------:R-:W-:-:S04]  /*28570*/  CS2R R80, SRZ ;  /* 0x0000000000507805 */ /* 0x000fc8000001ff00 */
[----:B--2---:R-:W-:-:S04]  /*28580*/  @!P0 IMAD.WIDE R10, R4, 0x2, R8 ;  /* 0x00000002040a8825 */ /* 0x004fc800078e0208 */
[--C-:B-1----:R-:W-:Y:S01]  /*28590*/  @!P0 IMAD.WIDE R8, R4, 0x2, R2.reuse ;  /* 0x0000000204088825 */ /* 0x102fe200078e0202 */
[----:B------:R1:W5:Y:S03]  /*285a0*/  @!P0 LD.E.128 R84, [R10.64] ;  /* 0x000000040a548980 */ /* 0x000366000c101d00 */
[----:B------:R-:W-:Y:S01]  /*285b0*/  @!P1 IMAD.WIDE R2, R56, 0x2, R2 ;  /* 0x0000000238029825 */ /* 0x000fe200078e0202 */
[----:B------:R1:W5:Y:S04]  /*285c0*/  @!P0 LD.E.128 R80, [R8.64] ;  /* 0x0000000408508980 */ /* 0x000368000c101d00 */
[----:B------:R1:W5:Y:S02]  /*285d0*/  @!P1 LD.E.128 R68, [R2.64] ;  /* 0x0000000402449980 */ /* 0x000364000c101d00 */
.L_x_2640:
[----:B------:R-:W-:Y:S05]  /*285e0*/  BSYNC B0 ;  /* 0x0000000000007941 */ /* 0x000fea0003800000 */
.L_x_2639:
[----:B-----5:R-:W-:Y:S01]  /*285f0*/  IMAD.MOV.U32 R6, RZ, RZ, R86 ;  /* 0x000000ffff067224 */ /* 0x020fe200078e0056 */
[----:B------:R-:W-:Y:S01]  /*28600*/  CS2R R102, SRZ ;  /* 0x0000000000667805 */ /* 0x000fe2000001ff00 */
[----:B-1----:R-:W-:-:S02]  /*28610*/  IMAD.MOV.U32 R3, RZ, RZ, R84 ;  /* 0x000000ffff037224 */ /* 0x002fc400078e0054 */
[----:B------:R-:W-:Y:S02]  /*28620*/  IMAD.MOV.U32 R2, RZ, RZ, R85 ;  /* 0x000000ffff027224 */ /* 0x000fe400078e0055 */
        /* <DEDUP_REMOVED lines=14> */
[----:B------:R-:W-:Y:S01]  /*28710*/  PRMT R122, R2, 0x7610, R122 ;  /* 0x00007610027a7816 */ /* 0x000fe2000000007a */
[----:B------:R-:W-:Y:S01]  /*28720*/  IMAD.MOV.U32 R2, RZ, RZ, R81 ;  /* 0x000000ffff027224 */ /* 0x000fe200078e0051 */
[----:B------:R-:W-:Y:S01]  /*28730*/  PRMT R120, R6, 0x5410, R4 ;  /* 0x0000541006787816 */ /* 0x000fe20000000004 */
[----:B------:R-:W-:Y:S01]  /*28740*/  IMAD.SHL.U32 R6, R76, 0x80, RZ ;  /* 0x000000804c067824 */ /* 0x000fe200078e00ff */
[----:B------:R-:W-:Y:S01]  /*28750*/  PRMT R124, R3, 0x7610, R124 ;  /* 0x00007610037c7816 */ /* 0x000fe2000000007c */
[----:B------:R-:W-:Y:S01]  /*28760*/  IMAD.MOV.U32 R3, RZ, RZ, R70 ;  /* 0x000000ffff037224 */ /* 0x000fe200078e0046 */
[----:B------:R-:W-:Y:S01]  /*28770*/  PRMT R123, R2, 0x7610, R123 ;  /* 0x00007610027b7816 */ /* 0x000fe2000000007b */
[----:B------:R-:W-:Y:S01]  /*28780*/  IMAD.MOV.U32 R2, RZ, RZ, R71 ;  /* 0x000000ffff027224 */ /* 0x000fe200078e0047 */
[----:B------:R-:W-:-:S02]  /*28790*/  SHF.R.S32.HI R4, RZ, 0x1f, R22 ;  /* 0x0000001fff047819 */ /* 0x000fc40000011416 */
[----:B------:R-:W-:Y:S01]  /*287a0*/  PRMT R118, R118, 0x5410, R3 ;  /* 0x0000541076767816 */ /* 0x000fe20000000003 */
[----:B------:R-:W-:Y:S01]  /*287b0*/  IMAD.MOV.U32 R3, RZ, RZ, R68 ;  /* 0x000000ffff037224 */ /* 0x000fe200078e0044 */
[----:B------:R-:W-:Y:S01]  /*287c0*/  PRMT R119, R119, 0x5410, R2 ;  /* 0x0000541077777816 */ /* 0x000fe20000000002 */
[----:B------:R-:W-:Y:S01]  /*287d0*/  IMAD.MOV.U32 R2, RZ, RZ, R69 ;  /* 0x000000ffff027224 */ /* 0x000fe200078e0045 */
[----:B------:R-:W-:Y:S02]  /*287e0*/  LEA.HI R4, R4, R22, RZ, 0x3 ;  /* 0x0000001604047211 */ /* 0x000fe400078f18ff */
[----:B------:R-:W-:Y:S02]  /*287f0*/  PRMT R118, R3, 0x7610, R118 ;  /* 0x0000761003767816 */ /* 0x000fe40000000076 */
[----:B------:R-:W-:Y:S02]  /*28800*/  LEA.HI.SX32 R10, R4, R6, 0x1d ;  /* 0x00000006040a7211 */ /* 0x000fe400078feaff */
[----:B------:R-:W-:Y:S01]  /*28810*/  PRMT R117, R2, 0x7610, R117 ;  /* 0x0000761002757816 */ /* 0x000fe20000000075 */
[----:B------:R-:W-:Y:S05]  /*28820*/  BRA.DIV ~URZ, `(.L_x_2641) ;  /* 0x000048427f007947 */ /* 0x000fea000b800000 */
[----:B------:R1:W2:Y:S02]  /*28830*/  SHFL.IDX PT, R4, R18, 0x3, 0x181f ;  /* 0x00781f0012047f89 */ /* 0x0002a400000e0000 */
.L_x_2671:
[----:B------:R-:W-:Y:S05]  /*28840*/  BRA.DIV ~URZ, `(.L_x_2642) ;  /* 0x000048927f007947 */ /* 0x000fea000b800000 */
[----:B----4-:R4:W1:Y:S01]  /*28850*/  SHFL.IDX PT, R8, R20, 0x3, 0x181f ;  /* 0x00781f0014087f89 */ /* 0x01086200000e0000 */
[----:B--2---:R-:W-:-:S03]  /*28860*/  MOV R9, R4 ;  /* 0x0000000400097202 */ /* 0x004fc60000000f00 */
[----:B------:R4:W2:Y:S04]  /*28870*/  SHFL.IDX PT, R6, R16, 0x3, 0x181f ;  /* 0x00781f0010067f89 */ /* 0x0008a800000e0000 */
[----:B------:R4:W3:Y:S02]  /*28880*/  SHFL.IDX PT, R2, R21, 0x3, 0x181f ;  /* 0x00781f0015027f89 */ /* 0x0008e400000e0000 */
.L_x_2672:
[----:B------:R-:W-:Y:S01]  /*28890*/  IADD3 R3, R10, 0x60, RZ ;  /* 0x000000600a037810 */ /* 0x000fe20007ffe0ff */
[----:B------:R-:W-:Y:S01]  /*288a0*/  BSSY B0, `(.L_x_2643) ;  /* 0x0000021000007945 */ /* 0x000fe20003800000 */
[----:B------:R-:W-:Y:S01]  /*288b0*/  CS2R R100, SRZ ;  /* 0x0000000000647805 */ /* 0x000fe2000001ff00 */
[----:B------:R-:W-:Y:S01]  /*288c0*/  CS2R R90, SRZ ;  /* 0x00000000005a7805 */ /* 0x000fe2000001ff00 */
[----:B------:R-:W-:Y:S01]  /*288d0*/  ISETP.GE.AND P0, PT, R3, R13, PT ;  /* 0x0000000d0300720c */ /* 0x000fe20003f06270 */
[----:B--2---:R-:W-:Y:S01]  /*288e0*/  IMAD.MOV.U32 R3, RZ, RZ, R6 ;  /* 0x000000ffff037224 */ /* 0x004fe200078e0006 */
[----:B------:R-:W-:Y:S01]  /*288f0*/  CS2R R88, SRZ ;  /* 0x0000000000587805 */ /* 0x000fe2000001ff00 */
[----:B------:R-:W-:Y:S01]  /*28900*/  CS2R R98, SRZ ;  /* 0x0000000000627805 */ /* 0x000fe2000001ff00 */
[----:B------:R-:W-:Y:S01]  /*28910*/  CS2R R96, SRZ ;  /* 0x0000000000607805 */ /* 0x000fe2000001ff00 */
[----:B------:R-:W-:Y:S01]  /*28920*/  CS2R R78, SRZ ;  /* 0x00000000004e7805 */ /* 0x000fe2000001ff00 */
[----:B------:R-:W-:-:S07]  /*28930*/  CS2R R76, SRZ ;  /* 0x00000000004c7805 */ /* 0x000fce000001ff00 */
        /* <DEDUP_REMOVED lines=10> */
[----:B-1----:R-:W-:Y:S02]  /*289e0*/  @!P1 IMAD.WIDE R10, R56, 0x2, R8 ;  /* 0x00000002380a9825 */ /* 0x002fe400078e0208 */
[----:B------:R-:W-:Y:S01]  /*289f0*/  @!P0 SHF.R.S32.HI R4, RZ, 0x1f, R6 ;  /* 0x0000001fff048819 */ /* 0x000fe20000011406 */
[----:B------:R-:W-:Y:S01]  /*28a00*/  CS2R R98, SRZ ;  /* 0x0000000000627805 */ /* 0x000fe2000001ff00 */
[----:B------:R-:W-:Y:S01]  /*28a10*/  CS2R R96, SRZ ;  /* 0x0000000000607805 */ /* 0x000fe2000001ff00 */
[----:B------:R1:W5:Y:S01]  /*28a20*/  @!P1 LD.E.128 R88, [R10.64] ;  /* 0x000000040a589980 */ /* 0x000362000c101d00 */
[----:B------:R-:W-:-:S04]  /*28a30*/  @!P0 LEA.HI R4, R4, R6, RZ, 0x3 ;  /* 0x0000000604048211 */ /* 0x000fc800078f18ff */
[----:B------:R-:W-:-:S05]  /*28a40*/  @!P0 LOP3.LUT R4, R4, 0xfffffff8, RZ, 0xc0, !PT ;  /* 0xfffffff804048812 */ /* 0x000fca00078ec0ff */
[----:B------:R-:W-:-:S05]  /*28a50*/  @!P0 IMAD.WIDE R8, R4, 0x2, R8 ;  /* 0x0000000204088825 */ /* 0x000fca00078e0208 */
[----:B------:R2:W5:Y:S02]  /*28a60*/  @!P0 LD.E.128 R100, [R8.64] ;  /* 0x0000000408648980 */ /* 0x000564000c101d00 */
[----:B--23--:R-:W-:-:S04]  /*28a70*/  @!P1 IMAD.WIDE R8, R56, 0x2, R2 ;  /* 0x0000000238089825 */ /* 0x00cfc800078e0202 */
[----:B------:R-:W-:Y:S01]  /*28a80*/  @!P0 IMAD.WIDE R2, R4, 0x2, R2 ;  /* 0x0000000204028825 */ /* 0x000fe200078e0202 */
[----:B------:R1:W5:Y:S04]  /*28a90*/  @!P1 LD.E.128 R76, [R8.64] ;  /* 0x00000004084c9980 */ /* 0x000368000c101d00 */
[----:B------:R1:W5:Y:S02]  /*28aa0*/  @!P0 LD.E.128 R96, [R2.64] ;  /* 0x0000000402608980 */ /* 0x000364000c101d00 */
.L_x_2644:
[----:B------:R-:W-:Y:S05]  /*28ab0*/  BSYNC B0 ;  /* 0x0000000000007941 */ /* 0x000fea0003800000 */
.L_x_2643:
[----:B------:R-:W-:Y:S01]  /*28ac0*/  IADD3 R6, R92, -c[0x0][0x20], RZ ;  /* 0x800008005c067a10 */ /* 0x000fe20007ffe0ff */
[----:B------:R-:W-:-:S04]  /*28ad0*/  DEPBAR.LE SB0, 0x1 ;  /* 0x000080400000791a */ /* 0x000fc80000000000 */
[----:B-1-3--:R-:W2:Y:S01]  /*28ae0*/  LDL.64 R2, [R6+0x20] ;  /* 0x0000200006027983 */ /* 0x00aea20000100a00 */
[----:B------:R-:W-:Y:S03]  /*28af0*/  WARPSYNC 0xffffffff ;  /* 0xffffffff00007948 */ /* 0x000fe60003800000 */
[----:B------:R-:W-:Y:S06]  /*28b00*/  BAR.SYNC.DEFER_BLOCKING 0x0 ;  /* 0x0000000000007b1d */ /* 0x000fec0000010000 */
[----:B--2---:R1:W2:Y:S02]  /*28b10*/  LD.E R2, [R2.64] ;  /* 0x0000000402027980 */ /* 0x0042a4000c101900 */
[----:B-1---5:R-:W-:-:S05]  /*28b20*/  IMAD.MOV.U32 R3, RZ, RZ, R102 ;  /* 0x000000ffff037224 */ /* 0x022fca00078e0066 */
[----:B------:R-:W-:Y:S01]  /*28b30*/  PRMT R132, R132, 0x5410, R3 ;  /* 0x0000541084847816 */ /* 0x000fe20000000003 */
[----:B------:R-:W-:-:S05]  /*28b40*/  IMAD.MOV.U32 R3, RZ, RZ, R100 ;  /* 0x000000ffff037224 */ /* 0x000fca00078e0064 */
[----:B------:R-:W-:Y:S01]  /*28b50*/  PRMT R132, R3, 0x7610, R132 ;  /* 0x0000761003847816 */ /* 0x000fe20000000084 */
[----:B------:R-:W-:Y:S02]  /*28b60*/  IMAD.MOV.U32 R3, RZ, RZ, R90 ;  /* 0x000000ffff037224 */ /* 0x000fe400078e005a */
[----:B--2---:R-:W-:Y:S02]  /*28b70*/  IMAD R4, R2, -0x80, R13 ;  /* 0xffffff8002047824 */ /* 0x004fe400078e020d */
[----:B------:R-:W-:-:S05]  /*28b80*/  IMAD.MOV.U32 R2, RZ, RZ, R103 ;  /* 0x000000ffff027224 */ /* 0x000fca00078e0067 */
[----:B------:R-:W-:Y:S01]  /*28b90*/  PRMT R130, R130, 0x5410, R2 ;  /* 0x0000541082827816 */ /* 0x000fe20000000002 */
[----:B------:R-:W-:-:S05]  /*28ba0*/  IMAD.MOV.U32 R2, RZ, RZ, R101 ;  /* 0x000000ffff027224 */ /* 0x000fca00078e0065 */
[----:B------:R-:W-:Y:S01]  /*28bb0*/  PRMT R129, R129, 0x5410, R2 ;  /* 0x0000541081817816 */ /* 0x000fe20000000002 */
[----:B------:R-:W-:-:S05]  /*28bc0*/  IMAD.MOV.U32 R2, RZ, RZ, R91 ;  /* 0x000000ffff027224 */ /* 0x000fca00078e005b */
[----:B------:R-:W-:Y:S01]  /*28bd0*/  PRMT R128, R3, 0x5410, R2 ;  /* 0x0000541003807816 */ /* 0x000fe20000000002 */
[----:B------:R-:W-:Y:S02]  /*28be0*/  IMAD.MOV.U32 R2, RZ, RZ, R89 ;  /* 0x000000ffff027224 */ /* 0x000fe400078e0059 */
        /* <DEDUP_REMOVED lines=18> */
[----:B------:R-:W-:Y:S02]  /*28d10*/  PRMT R92, R2, 0x7610, R92 ;  /* 0x00007610025c7816 */ /* 0x000fe4000000005c */
[----:B------:R-:W2:Y:S01]  /*28d20*/  LDL.64 R2, [R6+0x28] ;  /* 0x0000280006027983 */ /* 0x000ea20000100a00 */
[----:B------:R-:W-:-:S04]  /*28d30*/  IMNMX R59, R4, 0x80, PT ;  /* 0x00000080043b7817 */ /* 0x000fc80003800200 */
[----:B------:R-:W-:Y:S01]  /*28d40*/  ISETP.GE.AND P0, PT, R93, R59, PT ;  /* 0x0000003b5d00720c */ /* 0x000fe20003f06270 */
[----:B------:R-:W-:Y:S01]  /*28d50*/  BSSY B1, `(.L_x_2645) ;  /* 0x00000dc000017945 */ /* 0x000fe20003800000 */
[----:B--2---:R1:W5:Y:S11]  /*28d60*/  LD.E.64 R36, [R2.64] ;  /* 0x0000000402247980 */ /* 0x004376000c101b00 */
[----:B------:R-:W-:Y:S05]  /*28d70*/  @P0 BRA `(.L_x_2646) ;  /* 0x00000d9000000947 */ /* 0x000fea0003800000 */
[----:B-1----:R-:W-:Y:S01]  /*28d80*/  SHF.R.S32.HI R2, RZ, 0x1f, R22 ;  /* 0x0000001fff027819 */ /* 0x002fe20000011416 */
[----:B------:R-:W-:Y:S01]  /*28d90*/  BSSY B0, `(.L_x_2647) ;  /* 0x000006b000007945 */ /* 0x000fe20003800000 */
[----:B------:R-:W-:-:S02]  /*28da0*/  ISETP.GE.AND P0, PT, R56, R0, PT ;  /* 0x000000003800720c */ /* 0x000fc40003f06270 */
[----:B------:R-:W-:-:S05]  /*28db0*/  LEA.HI R2, R2, R22, RZ, 0x6 ;  /* 0x0000001602027211 */ /* 0x000fca00078f30ff */
[----:B------:R-:W-:Y:S02]  /*28dc0*/  IMAD.SHL.U32 R3, R2, 0x8, RZ ;  /* 0x0000000802037824 */ /* 0x000fe400078e00ff */
[----:B------:R-:W-:-:S03]  /*28dd0*/  IMAD.SHL.U32 R2, R93, 0x40, RZ ;  /* 0x000000405d027824 */ /* 0x000fc600078e00ff */
[----:B------:R-:W-:Y:S02]  /*28de0*/  LOP3.LUT R14, R3, 0xfffffe00, RZ, 0xc0, !PT ;  /* 0xfffffe00030e7812 */ /* 0x000fe400078ec0ff */
[----:B------:R-:W-:Y:S01]  /*28df0*/  LOP3.LUT R2, R2, 0x1c0, RZ, 0xc0, !PT ;  /* 0x000001c002027812 */ /* 0x000fe200078ec0ff */
[----:B------:R-:W-:Y:S05]  /*28e00*/  @P0 BRA `(.L_x_2648) ;  /* 0x0000063000000947 */ /* 0x000fea0003800000 */
[----:B------:R-:W-:Y:S02]  /*28e10*/  LEA.HI R4, R0, R39, RZ, 0x1d ;  /* 0x0000002700047211 */ /* 0x000fe400078fe8ff */
[----:B------:R-:W-:Y:S02]  /*28e20*/  SHF.R.U32.HI R6, RZ, 0x3, R2 ;  /* 0x00000003ff067819 */ /* 0x000fe40000011602 */
[----:B------:R-:W-:-:S04]  /*28e30*/  SHF.R.S32.HI R3, RZ, 0x1f, R4 ;  /* 0x0000001fff037819 */ /* 0x000fc80000011404 */
[----:B------:R-:W-:Y:S02]  /*28e40*/  LEA.HI R3, R3, R4, RZ, 0x3 ;  /* 0x0000000403037211 */ /* 0x000fe400078f18ff */
[----:B------:R-:W-:Y:S02]  /*28e50*/  SHF.L.U32 R4, R4, 0x3, RZ ;  /* 0x0000000304047819 */ /* 0x000fe400000006ff */
[----:B------:R-:W-:Y:S02]  /*28e60*/  SHF.L.U32 R3, R3, 0xa, RZ ;  /* 0x0000000a03037819 */ /* 0x000fe400000006ff */
[----:B------:R-:W-:Y:S02]  /*28e70*/  LOP3.LUT R4, R2, 0x38, R4, 0xf8, !PT ;  /* 0x0000003802047812 */ /* 0x000fe400078ef804 */
[----:B------:R-:W-:Y:S02]  /*28e80*/  LOP3.LUT R3, R3, 0xffffe000, RZ, 0xc0, !PT ;  /* 0xffffe00003037812 */ /* 0x000fe400078ec0ff */
[----:B------:R-:W-:-:S04]  /*28e90*/  LOP3.LUT R4, R4, R6, RZ, 0x3c, !PT ;  /* 0x0000000604047212 */ /* 0x000fc800078e3cff */
[----:B------:R-:W-:Y:S02]  /*28ea0*/  IADD3 R4, R4, R3, R14 ;  /* 0x0000000304047210 */ /* 0x000fe40007ffe00e */
[----:B------:R-:W-:-:S03]  /*28eb0*/  LOP3.LUT R3, R2, 0x38, R56, 0xf8, !PT ;  /* 0x0000003802037812 */ /* 0x000fc600078ef838 */
[----:B-----5:R-:W-:Y:S01]  /*28ec0*/  IMAD.WIDE.U32 R26, R4, 0x2, R36 ;  /* 0x00000002041a7825 */ /* 0x020fe200078e0024 */
[----:B------:R-:W-:-:S04]  /*28ed0*/  LOP3.LUT R3, R3, R6, RZ, 0x3c, !PT ;  /* 0x0000000603037212 */ /* 0x000fc800078e3cff */
[----:B------:R-:W-:Y:S01]  /*28ee0*/  IADD3 R3, R14, R3, RZ ;  /* 0x000000030e037210 */ /* 0x000fe20007ffe0ff */
[----:B----4-:R-:W2:Y:S04]  /*28ef0*/  LD.E.128 R16, [R26.64] ;  /* 0x000000041a107980 */ /* 0x010ea8000c101d00 */
[----:B------:R-:W-:-:S05]  /*28f00*/  IMAD.WIDE.U32 R24, R3, 0x2, R36 ;  /* 0x0000000203187825 */ /* 0x000fca00078e0024 */
[----:B------:R-:W3:Y:S01]  /*28f10*/  LD.E.128 R20, [R24.64] ;  /* 0x0000000418147980 */ /* 0x000ee2000c101d00 */
[--C-:B------:R-:W-:Y:S02]  /*28f20*/  HADD2.F32 R3, -RZ, R38.reuse.H0_H0 ;  /* 0x20000026ff037230 */ /* 0x100fe40000004100 */
[----:B------:R-:W-:Y:S01]  /*28f30*/  HADD2.F32 R4, -RZ, R38.H1_H1 ;  /* 0x30000026ff047230 */ /* 0x000fe20000004100 */
[----:B------:R-:W-:Y:S02]  /*28f40*/  SHF.R.U64 R11, R28, 0x10, R29 ;  /* 0x000000101c0b7819 */ /* 0x000fe4000000121d */
[----:B------:R-:W-:Y:S02]  /*28f50*/  SHF.R.U64 R13, R32, 0x10, R33 ;  /* 0x00000010200d7819 */ /* 0x000fe40000001221 */
[----:B------:R-:W-:Y:S01]  /*28f60*/  SHF.R.U64 R15, R34, 0x10, R35 ;  /* 0x00000010220f7819 */ /* 0x000fe20000001223 */
[----:B--2---:R-:W-:-:S05]  /*28f70*/  HADD2.F32 R8, -RZ, R17.H0_H0 ;  /* 0x20000011ff087230 */ /* 0x004fca0000004100 */
[----:B------:R-:W-:Y:S01]  /*28f80*/  FMUL.FTZ R6, R8, R3 ;  /* 0x0000000308067220 */ /* 0x000fe20000410000 */
[----:B---3--:R-:W-:-:S05]  /*28f90*/  HADD2.F32 R9, -RZ, R21.H0_H0 ;  /* 0x20000015ff097230 */ /* 0x008fca0000004100 */
[-C--:B------:R-:W-:Y:S02]  /*28fa0*/  FFMA.FTZ R38, R9, R4.reuse, -R6 ;  /* 0x0000000409267223 */ /* 0x080fe40000010806 */
[----:B------:R-:W-:-:S04]  /*28fb0*/  FMUL.FTZ R4, R8, R4 ;  /* 0x0000000408047220 */ /* 0x000fc80000410000 */
[----:B------:R-:W-:Y:S01]  /*28fc0*/  FFMA.FTZ R57, R9, R3, R4 ;  /* 0x0000000309397223 */ /* 0x000fe20000010004 */
[----:B------:R-:W-:Y:S02]  /*28fd0*/  SHF.R.U32.HI R3, RZ, 0x10, R29 ;  /* 0x00000010ff037819 */ /* 0x000fe4000001161d */
[----:B------:R-:W-:-:S03]  /*28fe0*/  SHF.R.U32.HI R4, RZ, 0x10, R33 ;  /* 0x00000010ff047819 */ /* 0x000fc60000011621 */
[----:B------:R-:W-:Y:S02]  /*28ff0*/  HADD2.F32 R9, -RZ, R3.H0_H0 ;  /* 0x20000003ff097230 */ /* 0x000fe40000004100 */
[----:B------:R-:W-:Y:S02]  /*29000*/  HADD2.F32 R3, -RZ, R17.H1_H1 ;  /* 0x30000011ff037230 */ /* 0x000fe40000004100 */
[----:B------:R-:W-:Y:S02]  /*29010*/  HADD2.F32 R8, -RZ, R4.H0_H0 ;  /* 0x20000004ff087230 */ /* 0x000fe40000004100 */
[----:B------:R-:W-:Y:S01]  /*29020*/  HADD2.F32 R4, -RZ, R21.H1_H1 ;  /* 0x30000015ff047230 */ /* 0x000fe20000004100 */
[CC--:B------:R-:W-:Y:S02]  /*29030*/  FMUL.FTZ R6, R3.reuse, R9.reuse ;  /* 0x0000000903067220 */ /* 0x0c0fe40000410000 */
[-C--:B------:R-:W-:Y:S02]  /*29040*/  FMUL.FTZ R3, R3, R8.reuse ;  /* 0x0000000803037220 */ /* 0x080fe40000410000 */
[C---:B------:R-:W-:Y:S01]  /*29050*/  FFMA.FTZ R17, R4.reuse, R8, -R6 ;  /* 0x0000000804117223 */ /* 0x040fe20000010806 */
[----:B------:R-:W-:Y:S01]  /*29060*/  HADD2.F32 R8, -RZ, R19.H0_H0 ;  /* 0x20000013ff087230 */ /* 0x000fe20000004100 */
[----:B------:R-:W-:Y:S01]  /*29070*/  FFMA.FTZ R29, R4, R9, R3 ;  /* 0x00000009041d7223 */ /* 0x000fe20000010003 */
[----:B------:R-:W-:-:S02]  /*29080*/  HADD2.F32 R3, -RZ, R58.H0_H0 ;  /* 0x2000003aff037230 */ /* 0x000fc40000004100 */
[----:B------:R-:W-:Y:S02]  /*29090*/  HADD2.F32 R4, -RZ, R58.H1_H1 ;  /* 0x3000003aff047230 */ /* 0x000fe40000004100 */
[----:B------:R-:W-:Y:S01]  /*290a0*/  HADD2.F32 R9, -RZ, R23.H0_H0 ;  /* 0x20000017ff097230 */ /* 0x000fe20000004100 */
[----:B------:R-:W-:-:S04]  /*290b0*/  FMUL.FTZ R6, R8, R3 ;  /* 0x0000000308067220 */ /* 0x000fc80000410000 */
[-C--:B------:R-:W-:Y:S02]  /*290c0*/  FFMA.FTZ R28, R9, R4.reuse, -R6 ;  /* 0x00000004091c7223 */ /* 0x080fe40000010806 */
[----:B------:R-:W-:-:S04]  /*290d0*/  FMUL.FTZ R4, R8, R4 ;  /* 0x0000000408047220 */ /* 0x000fc80000410000 */
[----:B------:R-:W-:Y:S01]  /*290e0*/  FFMA.FTZ R32, R9, R3, R4 ;  /* 0x0000000309207223 */ /* 0x000fe20000010004 */
[----:B------:R-:W-:Y:S01]  /*290f0*/  SHF.R.U32.HI R3, RZ, 0x10, R31 ;  /* 0x00000010ff037819 */ /* 0x000fe2000001161f */
[----:B------:R-:W-:Y:S01]  /*29100*/  HADD2.F32 R6, -RZ, R19.H1_H1 ;  /* 0x30000013ff067230 */ /* 0x000fe20000004100 */
[----:B------:R-:W-:-:S03]  /*29110*/  SHF.R.U32.HI R4, RZ, 0x10, R35 ;  /* 0x00000010ff047819 */ /* 0x000fc60000011623 */
[----:B------:R-:W-:Y:S02]  /*29120*/  HADD2.F32 R3, -RZ, R3.H0_H0 ;  /* 0x20000003ff037230 */ /* 0x000fe40000004100 */
[----:B------:R-:W-:Y:S02]  /*29130*/  HADD2.F32 R4, -RZ, R4.H0_H0 ;  /* 0x20000004ff047230 */ /* 0x000fe40000004100 */
[----:B------:R-:W-:Y:S01]  /*29140*/  HADD2.F32 R8, -RZ, R23.H1_H1 ;  /* 0x30000017ff087230 */ /* 0x000fe20000004100 */
[----:B------:R-:W-:-:S04]  /*29150*/  FMUL.FTZ R9, R6, R3 ;  /* 0x0000000306097220 */ /* 0x000fc80000410000 */
[-C--:B------:R-:W-:Y:S02]  /*29160*/  FFMA.FTZ R10, R8, R4.reuse, -R9 ;  /* 0x00000004080a7223 */ /* 0x080fe40000010809 */
[----:B------:R-:W-:-:S04]  /*29170*/  FMUL.FTZ R4, R6, R4 ;  /* 0x0000000406047220 */ /* 0x000fc80000410000 */
[----:B------:R-:W-:Y:S01]  /*29180*/  FFMA.FTZ R21, R8, R3, R4 ;  /* 0x0000000308157223 */ /* 0x000fe20000010004 */
[----:B------:R-:W-:Y:S02]  /*29190*/  HADD2.F32 R3, -RZ, R94.H0_H0 ;  /* 0x2000005eff037230 */ /* 0x000fe40000004100 */
[----:B------:R-:W-:Y:S02]  /*291a0*/  HADD2.F32 R8, -RZ, R16.H0_H0 ;  /* 0x20000010ff087230 */ /* 0x000fe40000004100 */
[----:B------:R-:W-:Y:S02]  /*291b0*/  HADD2.F32 R4, -RZ, R94.H1_H1 ;  /* 0x3000005eff047230 */ /* 0x000fe40000004100 */
[----:B------:R-:W-:Y:S01]  /*291c0*/  HADD2.F32 R9, -RZ, R20.H0_H0 ;  /* 0x20000014ff097230 */ /* 0x000fe20000004100 */
[----:B------:R-:W-:-:S04]  /*291d0*/  FMUL.FTZ R6, R8, R3 ;  /* 0x0000000308067220 */ /* 0x000fc80000410000 */
[-C--:B------:R-:W-:Y:S02]  /*291e0*/  FFMA.FTZ R6, R9, R4.reuse, -R6 ;  /* 0x0000000409067223 */ /* 0x080fe40000010806 */
[----:B------:R-:W-:-:S04]  /*291f0*/  FMUL.FTZ R4, R8, R4 ;  /* 0x0000000408047220 */ /* 0x000fc80000410000 */
[----:B------:R-:W-:Y:S01]  /*29200*/  FFMA.FTZ R23, R9, R3, R4 ;  /* 0x0000000309177223 */ /* 0x000fe20000010004 */
[----:B------:R-:W-:Y:S01]  /*29210*/  SHF.R.U64 R3, R30, 0x10, R31 ;  /* 0x000000101e037819 */ /* 0x000fe2000000121f */
[----:B------:R-:W-:Y:S02]  /*29220*/  HADD2.F32 R31, -RZ, R11.H0_H0 ;  /* 0x2000000bff1f7230 */ /* 0x000fe40000004100 */
[----:B------:R-:W-:Y:S02]  /*29230*/  HADD2.F32 R9, -RZ, R16.H1_H1 ;  /* 0x30000010ff097230 */ /* 0x000fe40000004100 */
[----:B------:R-:W-:Y:S02]  /*29240*/  HADD2.F32 R30, -RZ, R13.H0_H0 ;  /* 0x2000000dff1e7230 */ /* 0x000fe40000004100 */
[----:B------:R-:W-:Y:S01]  /*29250*/  HADD2.F32 R13, -RZ, R20.H1_H1 ;  /* 0x30000014ff0d7230 */ /* 0x000fe20000004100 */
[----:B------:R-:W-:-:S04]  /*29260*/  FMUL.FTZ R4, R9, R31 ;  /* 0x0000001f09047220 */ /* 0x000fc80000410000 */
[----:B------:R-:W-:Y:S01]  /*29270*/  FFMA.FTZ R4, R13, R30, -R4 ;  /* 0x0000001e0d047223 */ /* 0x000fe20000010804 */
[----:B------:R-:W-:Y:S01]  /*29280*/  F2FP.PACK_AB R19, R10, R28 ;  /* 0x0000001c0a13723e */ /* 0x000fe200000000ff */
[----:B------:R-:W-:Y:S02]  /*29290*/  HADD2.F32 R28, -RZ, R3.H0_H0 ;  /* 0x20000003ff1c7230 */ /* 0x000fe40000004100 */
[--C-:B------:R-:W-:Y:S01]  /*292a0*/  HADD2.F32 R8, -RZ, R18.reuse.H0_H0 ;  /* 0x20000012ff087230 */ /* 0x100fe20000004100 */
[----:B------:R-:W-:Y:S01]  /*292b0*/  F2FP.PACK_AB R16, R4, R6 ;  /* 0x000000060410723e */ /* 0x000fe200000000ff */
[----:B------:R-:W-:Y:S02]  /*292c0*/  HADD2.F32 R6, -RZ, R18.H1_H1 ;  /* 0x30000012ff067230 */ /* 0x000fe40000004100 */
[----:B------:R-:W-:Y:S02]  /*292d0*/  HADD2.F32 R3, -RZ, R95.H0_H0 ;  /* 0x2000005fff037230 */ /* 0x000fe40000004100 */
[----:B------:R-:W-:-:S02]  /*292e0*/  HADD2.F32 R11, -RZ, R22.H0_H0 ;  /* 0x20000016ff0b7230 */ /* 0x000fc40000004100 */
[----:B------:R-:W-:Y:S01]  /*292f0*/  HADD2.F32 R10, -RZ, R22.H1_H1 ;  /* 0x30000016ff0a7230 */ /* 0x000fe20000004100 */
[----:B------:R-:W-:Y:S01]  /*29300*/  FMUL.FTZ R18, R8, R3 ;  /* 0x0000000308127220 */ /* 0x000fe20000410000 */
[----:B------:R-:W-:Y:S02]  /*29310*/  HADD2.F32 R4, -RZ, R95.H1_H1 ;  /* 0x3000005fff047230 */ /* 0x000fe40000004100 */
[----:B------:R-:W-:Y:S01]  /*29320*/  HADD2.F32 R20, -RZ, R15.H0_H0 ;  /* 0x2000000fff147230 */ /* 0x000fe20000004100 */
[----:B------:R-:W-:Y:S02]  /*29330*/  FMUL.FTZ R15, R6, R28 ;  /* 0x0000001c060f7220 */ /* 0x000fe40000410000 */
[----:B------:R-:W-:Y:S02]  /*29340*/  FFMA.FTZ R18, R11, R4, -R18 ;  /* 0x000000040b127223 */ /* 0x000fe40000010812 */
[----:B------:R-:W-:-:S05]  /*29350*/  FFMA.FTZ R15, R10, R20, -R15 ;  /* 0x000000140a0f7223 */ /* 0x000fca000001080f */
[----:B------:R-:W-:Y:S01]  /*29360*/  F2FP.PACK_AB R18, R15, R18 ;  /* 0x000000120f12723e */ /* 0x000fe200000000ff */
[----:B------:R-:W-:Y:S02]  /*29370*/  FMUL.FTZ R15, R8, R4 ;  /* 0x00000004080f7220 */ /* 0x000fe40000410000 */
[----:B------:R-:W-:Y:S02]  /*29380*/  FMUL.FTZ R4, R9, R30 ;  /* 0x0000001e09047220 */ /* 0x000fe40000410000 */
[----:B------:R-:W-:Y:S02]  /*29390*/  FMUL.FTZ R8, R6, R20 ;  /* 0x0000001406087220 */ /* 0x000fe40000410000 */
[----:B------:R-:W-:Y:S02]  /*293a0*/  FFMA.FTZ R6, R11, R3, R15 ;  /* 0x000000030b067223 */ /* 0x000fe4000001000f */
[----:B------:R-:W-:Y:S02]  /*293b0*/  FFMA.FTZ R4, R13, R31, R4 ;  /* 0x0000001f0d047223 */ /* 0x000fe40000010004 */
[----:B------:R-:W-:Y:S01]  /*293c0*/  FFMA.FTZ R3, R10, R28, R8 ;  /* 0x0000001c0a037223 */ /* 0x000fe20000010008 */
[----:B------:R-:W-:-:S02]  /*293d0*/  F2FP.PACK_AB R17, R17, R38 ;  /* 0x000000261111723e */ /* 0x000fc400000000ff */
[----:B------:R-:W-:Y:S02]  /*293e0*/  F2FP.PACK_AB R9, R29, R57 ;  /* 0x000000391d09723e */ /* 0x000fe400000000ff */
[----:B------:R-:W-:Y:S02]  /*293f0*/  F2FP.PACK_AB R11, R21, R32 ;  /* 0x00000020150b723e */ /* 0x000fe400000000ff */
[----:B------:R-:W-:Y:S02]  /*29400*/  F2FP.PACK_AB R8, R4, R23 ;  /* 0x000000170408723e */ /* 0x000fe400000000ff */
[----:B------:R-:W-:Y:S01]  /*29410*/  F2FP.PACK_AB R10, R3, R6 ;  /* 0x00000006030a723e */ /* 0x000fe200000000ff */
[----:B------:R1:W-:Y:S04]  /*29420*/  ST.E.128 [R24.64], R16 ;  /* 0x0000001018007985 */ /* 0x0003e8000c101d04 */
[----:B------:R1:W-:Y:S02]  /*29430*/  ST.E.128 [R26.64], R8 ;  /* 0x000000081a007985 */ /* 0x0003e4000c101d04 */
.L_x_2648:
[----:B------:R-:W-:Y:S05]  /*29440*/  BSYNC B0 ;  /* 0x0000000000007941 */ /* 0x000fea0003800000 */
.L_x_2647:
[----:B------:R-:W-:-:S04]  /*29450*/  IADD3 R6, R56, 0x40, RZ ;  /* 0x0000004038067810 */ /* 0x000fc80007ffe0ff */
[----:B------:R-:W-:-:S13]  /*29460*/  ISETP.GE.AND P0, PT, R6, R0, PT ;  /* 0x000000000600720c */ /* 0x000fda0003f06270 */
[----:B------:R-:W-:Y:S05]  /*29470*/  @P0 BRA `(.L_x_2646) ;  /* 0x0000069000000947 */ /* 0x000fea0003800000 */
[----:B-1----:R-:W-:-:S04]  /*29480*/  SHF.R.S32.HI R9, RZ, 0x1f, R6 ;  /* 0x0000001fff097819 */ /* 0x002fc80000011406 */
[CC--:B------:R-:W-:Y:S02]  /*29490*/  LEA.HI R4, R9.reuse, R6.reuse, RZ, 0x3 ;  /* 0x0000000609047211 */ /* 0x0c0fe400078f18ff */
[----:B------:R-:W-:Y:S02]  /*294a0*/  LEA.HI R9, R9, R6, RZ, 0x6 ;  /* 0x0000000609097211 */ /* 0x000fe400078f30ff */
[----:B------:R-:W-:-:S04]  /*294b0*/  SHF.R.S32.HI R3, RZ, 0x3, R4 ;  /* 0x00000003ff037819 */ /* 0x000fc80000011404 */
[----:B------:R-:W-:-:S04]  /*294c0*/  LEA.HI R3, R0, R3, RZ, 0x1d ;  /* 0x0000000300037211 */ /* 0x000fc800078fe8ff */
[----:B------:R-:W-:Y:S02]  /*294d0*/  SHF.R.S32.HI R6, RZ, 0x1f, R3 ;  /* 0x0000001fff067819 */ /* 0x000fe40000011403 */
[----:B------:R-:W-:Y:S02]  /*294e0*/  SHF.L.U32 R8, R3, 0x3, RZ ;  /* 0x0000000303087819 */ /* 0x000fe400000006ff */
[----:B------:R-:W-:Y:S02]  /*294f0*/  LEA.HI R3, R6, R3, RZ, 0x3 ;  /* 0x0000000306037211 */ /* 0x000fe400078f18ff */
[C---:B------:R-:W-:Y:S02]  /*29500*/  LOP3.LUT R6, R2.reuse, 0x38, R4, 0xf8, !PT ;  /* 0x0000003802067812 */ /* 0x040fe400078ef804 */
[----:B------:R-:W-:Y:S02]  /*29510*/  LOP3.LUT R4, R2, 0x38, R8, 0xf8, !PT ;  /* 0x0000003802047812 */ /* 0x000fe400078ef808 */
[----:B------:R-:W-:-:S02]  /*29520*/  SHF.R.U32.HI R8, RZ, 0x3, R2 ;  /* 0x00000003ff087819 */ /* 0x000fc40000011602 */
[----:B------:R-:W-:Y:S02]  /*29530*/  SHF.L.U32 R2, R3, 0xa, RZ ;  /* 0x0000000a03027819 */ /* 0x000fe400000006ff */
[----:B------:R-:W-:Y:S02]  /*29540*/  LOP3.LUT R3, R4, R8, RZ, 0x3c, !PT ;  /* 0x0000000804037212 */ /* 0x000fe400078e3cff */
[----:B------:R-:W-:Y:S02]  /*29550*/  LOP3.LUT R2, R2, 0xffffe000, RZ, 0xc0, !PT ;  /* 0xffffe00002027812 */ /* 0x000fe400078ec0ff */
[----:B------:R-:W-:Y:S02]  /*29560*/  SHF.L.U32 R4, R9, 0x7, RZ ;  /* 0x0000000709047819 */ /* 0x000fe400000006ff */
[----:B------:R-:W-:Y:S02]  /*29570*/  IADD3 R3, R3, R2, R14 ;  /* 0x0000000203037210 */ /* 0x000fe40007ffe00e */
[----:B------:R-:W-:-:S02]  /*29580*/  LOP3.LUT R6, R6, R8, RZ, 0x3c, !PT ;  /* 0x0000000806067212 */ /* 0x000fc400078e3cff */
[----:B------:R-:W-:Y:S01]  /*29590*/  LOP3.LUT R2, R4, 0xffffe000, RZ, 0xc0, !PT ;  /* 0xffffe00004027812 */ /* 0x000fe200078ec0ff */
[----:B----45:R-:W-:-:S03]  /*295a0*/  IMAD.WIDE.U32 R20, R3, 0x2, R36 ;  /* 0x0000000203147825 */ /* 0x030fc600078e0024 */
[----:B------:R-:W-:Y:S02]  /*295b0*/  IADD3 R2, R6, R2, R14 ;  /* 0x0000000206027210 */ /* 0x000fe40007ffe00e */
[----:B------:R-:W2:Y:S03]  /*295c0*/  LD.E.128 R8, [R20.64] ;  /* 0x0000000414087980 */ /* 0x000ea6000c101d00 */
[----:B------:R-:W-:-:S05]  /*295d0*/  IMAD.WIDE.U32 R14, R2, 0x2, R36 ;  /* 0x00000002020e7825 */ /* 0x000fca00078e0024 */
[----:B------:R-:W3:Y:S01]  /*295e0*/  LD.E.128 R16, [R14.64] ;  /* 0x000000040e107980 */ /* 0x000ee2000c101d00 */
[--C-:B------:R-:W-:Y:S02]  /*295f0*/  HADD2.F32 R2, -RZ, R105.reuse.H0_H0 ;  /* 0x20000069ff027230 */ /* 0x100fe40000004100 */
[----:B------:R-:W-:Y:S01]  /*29600*/  HADD2.F32 R3, -RZ, R105.H1_H1 ;  /* 0x30000069ff037230 */ /* 0x000fe20000004100 */
[----:B------:R-:W-:Y:S02]  /*29610*/  SHF.R.U64 R22, R44, 0x10, R45 ;  /* 0x000000102c167819 */ /* 0x000fe4000000122d */
[----:B------:R-:W-:-:S03]  /*29620*/  SHF.R.U64 R23, R40, 0x10, R41 ;  /* 0x0000001028177819 */ /* 0x000fc60000001229 */
[----:B------:R-:W-:Y:S02]  /*29630*/  HADD2.F32 R29, -RZ, R22.H0_H0 ;  /* 0x20000016ff1d7230 */ /* 0x000fe40000004100 */
[----:B------:R-:W-:Y:S02]  /*29640*/  HADD2.F32 R28, -RZ, R23.H0_H0 ;  /* 0x20000017ff1c7230 */ /* 0x000fe40000004100 */
        /* <DEDUP_REMOVED lines=34> */
[--C-:B------:R-:W-:Y:S02]  /*29870*/  HADD2.F32 R2, -RZ, R107.reuse.H0_H0 ;  /* 0x2000006bff027230 */ /* 0x100fe40000004100 */
[----:B------:R-:W-:Y:S02]  /*29880*/  HADD2.F32 R6, -RZ, R8.H0_H0 ;  /* 0x20000008ff067230 */ /* 0x000fe40000004100 */
[----:B------:R-:W-:Y:S02]  /*29890*/  HADD2.F32 R3, -RZ, R107.H1_H1 ;  /* 0x3000006bff037230 */ /* 0x000fe40000004100 */
[----:B------:R-:W-:Y:S01]  /*298a0*/  HADD2.F32 R11, -RZ, R16.H0_H0 ;  /* 0x20000010ff0b7230 */ /* 0x000fe20000004100 */
[----:B------:R-:W-:Y:S01]  /*298b0*/  FMUL.FTZ R4, R6, R2 ;  /* 0x0000000206047220 */ /* 0x000fe20000410000 */
[----:B------:R-:W-:-:S03]  /*298c0*/  HADD2.F32 R8, -RZ, R8.H1_H1 ;  /* 0x30000008ff087230 */ /* 0x000fc60000004100 */
[-C--:B------:R-:W-:Y:S02]  /*298d0*/  FFMA.FTZ R4, R11, R3.reuse, -R4 ;  /* 0x000000030b047223 */ /* 0x080fe40000010804 */
[----:B------:R-:W-:-:S04]  /*298e0*/  FMUL.FTZ R3, R6, R3 ;  /* 0x0000000306037220 */ /* 0x000fc80000410000 */
[----:B------:R-:W-:Y:S01]  /*298f0*/  FFMA.FTZ R26, R11, R2, R3 ;  /* 0x000000020b1a7223 */ /* 0x000fe20000010003 */
[----:B------:R-:W-:Y:S01]  /*29900*/  HADD2.F32 R11, -RZ, R16.H1_H1 ;  /* 0x30000010ff0b7230 */ /* 0x000fe20000004100 */
[----:B------:R-:W-:Y:S01]  /*29910*/  FMUL.FTZ R3, R8, R29 ;  /* 0x0000001d08037220 */ /* 0x000fe20000410000 */
[----:B------:R-:W-:-:S03]  /*29920*/  SHF.R.U64 R2, R46, 0x10, R47 ;  /* 0x000000102e027819 */ /* 0x000fc6000000122f */
[----:B------:R-:W-:Y:S01]  /*29930*/  FFMA.FTZ R3, R11, R28, -R3 ;  /* 0x0000001c0b037223 */ /* 0x000fe20000010803 */
[----:B------:R-:W-:Y:S01]  /*29940*/  SHF.R.U64 R13, R42, 0x10, R43 ;  /* 0x000000102a0d7819 */ /* 0x000fe2000000122b */
[----:B------:R-:W-:Y:S02]  /*29950*/  HADD2.F32 R23, -RZ, R2.H0_H0 ;  /* 0x20000002ff177230 */ /* 0x000fe40000004100 */
[--C-:B------:R-:W-:Y:S01]  /*29960*/  HADD2.F32 R6, -RZ, R10.reuse.H0_H0 ;  /* 0x2000000aff067230 */ /* 0x100fe20000004100 */
[----:B------:R-:W-:Y:S01]  /*29970*/  F2FP.PACK_AB R16, R3, R4 ;  /* 0x000000040310723e */ /* 0x000fe200000000ff */
[----:B------:R-:W-:Y:S02]  /*29980*/  HADD2.F32 R4, -RZ, R10.H1_H1 ;  /* 0x3000000aff047230 */ /* 0x000fe40000004100 */
[----:B------:R-:W-:Y:S01]  /*29990*/  HADD2.F32 R2, -RZ, R108.H0_H0 ;  /* 0x2000006cff027230 */ /* 0x000fe20000004100 */
[----:B------:R-:W-:Y:S01]  /*299a0*/  F2FP.PACK_AB R19, R9, R25 ;  /* 0x000000190913723e */ /* 0x000fe200000000ff */
[----:B------:R-:W-:-:S02]  /*299b0*/  HADD2.F32 R10, -RZ, R18.H0_H0 ;  /* 0x20000012ff0a7230 */ /* 0x000fc40000004100 */
[----:B------:R-:W-:Y:S01]  /*299c0*/  HADD2.F32 R9, -RZ, R18.H1_H1 ;  /* 0x30000012ff097230 */ /* 0x000fe20000004100 */
[----:B------:R-:W-:Y:S01]  /*299d0*/  FMUL.FTZ R18, R6, R2 ;  /* 0x0000000206127220 */ /* 0x000fe20000410000 */
[----:B------:R-:W-:Y:S02]  /*299e0*/  HADD2.F32 R3, -RZ, R109.H0_H0 ;  /* 0x2000006dff037230 */ /* 0x000fe40000004100 */
        /* <DEDUP_REMOVED lines=18> */
.L_x_2646:
[----:B------:R-:W-:Y:S05]  /*29b10*/  BSYNC B1 ;  /* 0x0000000000017941 */ /* 0x000fea0003800000 */
.L_x_2645:
[----:B-1----:R-:W-:Y:S01]  /*29b20*/  IADD3 R3, R93, 0x20, RZ ;  /* 0x000000205d037810 */ /* 0x002fe20007ffe0ff */
[----:B------:R-:W-:Y:S03]  /*29b30*/  BSSY B1, `(.L_x_2649) ;  /* 0x00000db000017945 */ /* 0x000fe60003800000 */
[----:B------:R-:W-:-:S13]  /*29b40*/  ISETP.GE.AND P0, PT, R3, R59, PT ;  /* 0x0000003b0300720c */ /* 0x000fda0003f06270 */
[----:B------:R-:W-:Y:S05]  /*29b50*/  @P0 BRA `(.L_x_2650) ;  /* 0x00000d8000000947 */ /* 0x000fea0003800000 */
[----:B------:R-:W-:Y:S01]  /*29b60*/  ISETP.GE.AND P0, PT, R56, R0, PT ;  /* 0x000000003800720c */ /* 0x000fe20003f06270 */
[----:B------:R-:W-:Y:S01]  /*29b70*/  IMAD.SHL.U32 R4, R3, 0x40, RZ ;  /* 0x0000004003047824 */ /* 0x000fe200078e00ff */
[----:B------:R-:W-:Y:S01]  /*29b80*/  SHF.R.S32.HI R2, RZ, 0x1f, R3 ;  /* 0x0000001fff027819 */ /* 0x000fe20000011403 */
[----:B------:R-:W-:Y:S03]  /*29b90*/  BSSY B0, `(.L_x_2651) ;  /* 0x0000069000007945 */ /* 0x000fe60003800000 */
[----:B------:R-:W-:Y:S02]  /*29ba0*/  LEA.HI R3, R2, R3, RZ, 0x3 ;  /* 0x0000000302037211 */ /* 0x000fe400078f18ff */
[----:B------:R-:W-:-:S03]  /*29bb0*/  LOP3.LUT R2, R4, 0x1c0, RZ, 0xc0, !PT ;  /* 0x000001c004027812 */ /* 0x000fc600078ec0ff */
[----:B------:R-:W-:Y:S01]  /*29bc0*/  IMAD.SHL.U32 R3, R3, 0x40, RZ ;  /* 0x0000004003037824 */ /* 0x000fe200078e00ff */
[----:B------:R-:W-:-:S04]  /*29bd0*/  SHF.R.U32.HI R35, RZ, 0x3, R2 ;  /* 0x00000003ff237819 */ /* 0x000fc80000011602 */
[----:B------:R-:W-:Y:S01]  /*29be0*/  LOP3.LUT R13, R3, 0xfffffe00, RZ, 0xc0, !PT ;  /* 0xfffffe00030d7812 */ /* 0x000fe200078ec0ff */
[----:B------:R-:W-:Y:S05]  /*29bf0*/  @P0 BRA `(.L_x_2652) ;  /* 0x0000062000000947 */ /* 0x000fea0003800000 */
[----:B------:R-:W-:-:S04]  /*29c00*/  LEA.HI R4, R0, R39, RZ, 0x1d ;  /* 0x0000002700047211 */ /* 0x000fc800078fe8ff */
        /* <DEDUP_REMOVED lines=15> */
[----:B------:R-:W-:Y:S02]  /*29d00*/  HADD2.F32 R3, -RZ, R108.H1_H1 ;  /* 0x3000006cff037230 */ /* 0x000fe40000004100 */
[----:B------:R-:W-:Y:S01]  /*29d10*/  HADD2.F32 R4, -RZ, R109.H1_H1 ;  /* 0x3000006dff047230 */ /* 0x000fe20000004100 */
[----:B------:R-:W-:Y:S01]  /*29d20*/  SHF.R.U64 R10, R52, 0x10, R53 ;  /* 0x00000010340a7819 */ /* 0x000fe20000001235 */
[----:B--2---:R-:W-:-:S05]  /*29d30*/  HADD2.F32 R6, -RZ, R17.H0_H0 ;  /* 0x20000011ff067230 */ /* 0x004fca0000004100 */
[C---:B------:R-:W-:Y:S02]  /*29d40*/  FMUL.FTZ R8, R6.reuse, R3 ;  /* 0x0000000306087220 */ /* 0x040fe40000410000 */
[----:B------:R-:W-:Y:S01]  /*29d50*/  FMUL.FTZ R6, R6, R4 ;  /* 0x0000000406067220 */ /* 0x000fe20000410000 */
[----:B---3--:R-:W-:-:S05]  /*29d60*/  HADD2.F32 R9, -RZ, R21.H0_H0 ;  /* 0x20000015ff097230 */ /* 0x008fca0000004100 */
[C---:B------:R-:W-:Y:S01]  /*29d70*/  FFMA.FTZ R33, R9.reuse, R3, R6 ;  /* 0x0000000309217223 */ /* 0x040fe20000010006 */
[----:B------:R-:W-:Y:S01]  /*29d80*/  SHF.R.U32.HI R3, RZ, 0x10, R53 ;  /* 0x00000010ff037819 */ /* 0x000fe20000011635 */
[----:B------:R-:W-:Y:S01]  /*29d90*/  FFMA.FTZ R34, R9, R4, -R8 ;  /* 0x0000000409227223 */ /* 0x000fe20000010808 */
[----:B------:R-:W-:Y:S01]  /*29da0*/  SHF.R.U32.HI R4, RZ, 0x10, R49 ;  /* 0x00000010ff047819 */ /* 0x000fe20000011631 */
[----:B------:R-:W-:Y:S02]  /*29db0*/  HADD2.F32 R6, -RZ, R17.H1_H1 ;  /* 0x30000011ff067230 */ /* 0x000fe40000004100 */
[----:B------:R-:W-:Y:S02]  /*29dc0*/  HADD2.F32 R3, -RZ, R3.H0_H0 ;  /* 0x20000003ff037230 */ /* 0x000fe40000004100 */
[----:B------:R-:W-:Y:S02]  /*29dd0*/  HADD2.F32 R4, -RZ, R4.H0_H0 ;  /* 0x20000004ff047230 */ /* 0x000fe40000004100 */
[----:B------:R-:W-:Y:S01]  /*29de0*/  HADD2.F32 R8, -RZ, R21.H1_H1 ;  /* 0x30000015ff087230 */ /* 0x000fe20000004100 */
[----:B------:R-:W-:-:S02]  /*29df0*/  FMUL.FTZ R9, R6, R3 ;  /* 0x0000000306097220 */ /* 0x000fc40000410000 */
[-C--:B------:R-:W-:Y:S02]  /*29e00*/  FMUL.FTZ R6, R6, R4.reuse ;  /* 0x0000000406067220 */ /* 0x080fe40000410000 */
[C---:B------:R-:W-:Y:S02]  /*29e10*/  FFMA.FTZ R26, R8.reuse, R4, -R9 ;  /* 0x00000004081a7223 */ /* 0x040fe40000010809 */
[----:B------:R-:W-:Y:S01]  /*29e20*/  FFMA.FTZ R21, R8, R3, R6 ;  /* 0x0000000308157223 */ /* 0x000fe20000010006 */
[----:B------:R-:W-:Y:S02]  /*29e30*/  HADD2.F32 R3, -RZ, R110.H0_H0 ;  /* 0x2000006eff037230 */ /* 0x000fe40000004100 */
[----:B------:R-:W-:Y:S02]  /*29e40*/  HADD2.F32 R6, -RZ, R16.H0_H0 ;  /* 0x20000010ff067230 */ /* 0x000fe40000004100 */
[----:B------:R-:W-:Y:S02]  /*29e50*/  HADD2.F32 R4, -RZ, R110.H1_H1 ;  /* 0x3000006eff047230 */ /* 0x000fe40000004100 */
[----:B------:R-:W-:Y:S01]  /*29e60*/  HADD2.F32 R9, -RZ, R20.H0_H0 ;  /* 0x20000014ff097230 */ /* 0x000fe20000004100 */
[----:B------:R-:W-:-:S02]  /*29e70*/  FMUL.FTZ R8, R6, R3 ;  /* 0x0000000306087220 */ /* 0x000fc40000410000 */
[-C--:B------:R-:W-:Y:S02]  /*29e80*/  FMUL.FTZ R6, R6, R4.reuse ;  /* 0x0000000406067220 */ /* 0x080fe40000410000 */
[C---:B------:R-:W-:Y:S02]  /*29e90*/  FFMA.FTZ R32, R9.reuse, R4, -R8 ;  /* 0x0000000409207223 */ /* 0x040fe40000010808 */
[----:B------:R-:W-:Y:S01]  /*29ea0*/  FFMA.FTZ R31, R9, R3, R6 ;  /* 0x00000003091f7223 */ /* 0x000fe20000010006 */
[----:B------:R-:W-:Y:S02]  /*29eb0*/  HADD2.F32 R3, -RZ, R111.H0_H0 ;  /* 0x2000006fff037230 */ /* 0x000fe40000004100 */
[----:B------:R-:W-:Y:S02]  /*29ec0*/  HADD2.F32 R6, -RZ, R18.H0_H0 ;  /* 0x20000012ff067230 */ /* 0x000fe40000004100 */
[----:B------:R-:W-:Y:S02]  /*29ed0*/  HADD2.F32 R4, -RZ, R112.H0_H0 ;  /* 0x20000070ff047230 */ /* 0x000fe40000004100 */
[----:B------:R-:W-:Y:S01]  /*29ee0*/  HADD2.F32 R9, -RZ, R22.H0_H0 ;  /* 0x20000016ff097230 */ /* 0x000fe20000004100 */
[----:B------:R-:W-:-:S02]  /*29ef0*/  FMUL.FTZ R8, R6, R3 ;  /* 0x0000000306087220 */ /* 0x000fc40000410000 */
[-C--:B------:R-:W-:Y:S02]  /*29f00*/  FMUL.FTZ R6, R6, R4.reuse ;  /* 0x0000000406067220 */ /* 0x080fe40000410000 */
[C---:B------:R-:W-:Y:S01]  /*29f10*/  FFMA.FTZ R30, R9.reuse, R4, -R8 ;  /* 0x00000004091e7223 */ /* 0x040fe20000010808 */
[----:B------:R-:W-:Y:S01]  /*29f20*/  HADD2.F32 R8, -RZ, R19.H0_H0 ;  /* 0x20000013ff087230 */ /* 0x000fe20000004100 */
[----:B------:R-:W-:Y:S01]  /*29f30*/  FFMA.FTZ R29, R9, R3, R6 ;  /* 0x00000003091d7223 */ /* 0x000fe20000010006 */
[----:B------:R-:W-:Y:S02]  /*29f40*/  HADD2.F32 R3, -RZ, R111.H1_H1 ;  /* 0x3000006fff037230 */ /* 0x000fe40000004100 */
[----:B------:R-:W-:Y:S02]  /*29f50*/  HADD2.F32 R4, -RZ, R112.H1_H1 ;  /* 0x30000070ff047230 */ /* 0x000fe40000004100 */
[----:B------:R-:W-:Y:S01]  /*29f60*/  HADD2.F32 R9, -RZ, R23.H0_H0 ;  /* 0x20000017ff097230 */ /* 0x000fe20000004100 */
[----:B------:R-:W-:-:S04]  /*29f70*/  FMUL.FTZ R6, R8, R3 ;  /* 0x0000000308067220 */ /* 0x000fc80000410000 */
[-C--:B------:R-:W-:Y:S02]  /*29f80*/  FFMA.FTZ R28, R9, R4.reuse, -R6 ;  /* 0x00000004091c7223 */ /* 0x080fe40000010806 */
[----:B------:R-:W-:Y:S01]  /*29f90*/  FMUL.FTZ R4, R8, R4 ;  /* 0x0000000408047220 */ /* 0x000fe20000410000 */
[----:B------:R-:W-:-:S03]  /*29fa0*/  SHF.R.U32.HI R6, RZ, 0x10, R51 ;  /* 0x00000010ff067819 */ /* 0x000fc60000011633 */
[----:B------:R-:W-:Y:S01]  /*29fb0*/  FFMA.FTZ R27, R9, R3, R4 ;  /* 0x00000003091b7223 */ /* 0x000fe20000010004 */
[----:B------:R-:W-:Y:S01]  /*29fc0*/  SHF.R.U32.HI R3, RZ, 0x10, R55 ;  /* 0x00000010ff037819 */ /* 0x000fe20000011637 */
[----:B------:R-:W-:Y:S02]  /*29fd0*/  HADD2.F32 R4, -RZ, R19.H1_H1 ;  /* 0x30000013ff047230 */ /* 0x000fe40000004100 */
[----:B------:R-:W-:Y:S02]  /*29fe0*/  HADD2.F32 R11, -RZ, R6.H0_H0 ;  /* 0x20000006ff0b7230 */ /* 0x000fe40000004100 */
[----:B------:R-:W-:Y:S02]  /*29ff0*/  HADD2.F32 R3, -RZ, R3.H0_H0 ;  /* 0x20000003ff037230 */ /* 0x000fe40000004100 */
[----:B------:R-:W-:Y:S01]  /*2a000*/  HADD2.F32 R6, -RZ, R23.H1_H1 ;  /* 0x30000017ff067230 */ /* 0x000fe20000004100 */
[----:B------:R-:W-:Y:S02]  /*2a010*/  SHF.R.U64 R17, R48, 0x10, R49 ;  /* 0x0000001030117819 */ /* 0x000fe40000001231 */
[----:B------:R-:W-:-:S02]  /*2a020*/  FMUL.FTZ R8, R4, R3 ;  /* 0x0000000304087220 */ /* 0x000fc40000410000 */
[-C--:B------:R-:W-:Y:S02]  /*2a030*/  FMUL.FTZ R4, R4, R11.reuse ;  /* 0x0000000b04047220 */ /* 0x080fe40000410000 */
[C---:B------:R-:W-:Y:S01]  /*2a040*/  FFMA.FTZ R8, R6.reuse, R11, -R8 ;  /* 0x0000000b06087223 */ /* 0x040fe20000010808 */
[----:B------:R-:W-:Y:S01]  /*2a050*/  HADD2.F32 R19, -RZ, R10.H0_H0 ;  /* 0x2000000aff137230 */ /* 0x000fe20000004100 */
[----:B------:R-:W-:Y:S01]  /*2a060*/  FFMA.FTZ R11, R6, R3, R4 ;  /* 0x00000003060b7223 */ /* 0x000fe20000010004 */
[----:B------:R-:W-:Y:S02]  /*2a070*/  HADD2.F32 R3, -RZ, R16.H1_H1 ;  /* 0x30000010ff037230 */ /* 0x000fe40000004100 */
[----:B------:R-:W-:Y:S02]  /*2a080*/  HADD2.F32 R17, -RZ, R17.H0_H0 ;  /* 0x20000011ff117230 */ /* 0x000fe40000004100 */
[----:B------:R-:W-:Y:S01]  /*2a090*/  HADD2.F32 R4, -RZ, R20.H1_H1 ;  /* 0x30000014ff047230 */ /* 0x000fe20000004100 */
[C---:B------:R-:W-:Y:S01]  /*2a0a0*/  FMUL.FTZ R10, R3.reuse, R19 ;  /* 0x00000013030a7220 */ /* 0x040fe20000410000 */
[----:B------:R-:W-:Y:S01]  /*2a0b0*/  SHF.R.U64 R6, R54, 0x10, R55 ;  /* 0x0000001036067819 */ /* 0x000fe20000001237 */
[-C--:B------:R-:W-:Y:S01]  /*2a0c0*/  FMUL.FTZ R3, R3, R17.reuse ;  /* 0x0000001103037220 */ /* 0x080fe20000410000 */
[----:B------:R-:W-:Y:S01]  /*2a0d0*/  SHF.R.U64 R9, R50, 0x10, R51 ;  /* 0x0000001032097819 */ /* 0x000fe20000001233 */
[----:B------:R-:W-:-:S02]  /*2a0e0*/  FFMA.FTZ R16, R4, R17, -R10 ;  /* 0x0000001104107223 */ /* 0x000fc4000001080a */
[----:B------:R-:W-:Y:S01]  /*2a0f0*/  FFMA.FTZ R10, R4, R19, R3 ;  /* 0x00000013040a7223 */ /* 0x000fe20000010003 */
[----:B------:R-:W-:Y:S02]  /*2a100*/  HADD2.F32 R3, -RZ, R18.H1_H1 ;  /* 0x30000012ff037230 */ /* 0x000fe40000004100 */
[----:B------:R-:W-:Y:S02]  /*2a110*/  HADD2.F32 R17, -RZ, R6.H0_H0 ;  /* 0x20000006ff117230 */ /* 0x000fe40000004100 */
[----:B------:R-:W-:Y:S02]  /*2a120*/  HADD2.F32 R9, -RZ, R9.H0_H0 ;  /* 0x20000009ff097230 */ /* 0x000fe40000004100 */
[----:B------:R-:W-:Y:S01]  /*2a130*/  HADD2.F32 R4, -RZ, R22.H1_H1 ;  /* 0x30000016ff047230 */ /* 0x000fe20000004100 */
[C---:B------:R-:W-:Y:S02]  /*2a140*/  FMUL.FTZ R6, R3.reuse, R17 ;  /* 0x0000001103067220 */ /* 0x040fe40000410000 */
[----:B------:R-:W-:-:S02]  /*2a150*/  FMUL.FTZ R3, R3, R9 ;  /* 0x0000000903037220 */ /* 0x000fc40000410000 */
[C---:B------:R-:W-:Y:S02]  /*2a160*/  FFMA.FTZ R6, R4.reuse, R9, -R6 ;  /* 0x0000000904067223 */ /* 0x040fe40000010806 */
[----:B------:R-:W-:Y:S01]  /*2a170*/  FFMA.FTZ R3, R4, R17, R3 ;  /* 0x0000001104037223 */ /* 0x000fe20000010003 */
[----:B------:R-:W-:Y:S02]  /*2a180*/  F2FP.PACK_AB R19, R8, R28 ;  /* 0x0000001c0813723e */ /* 0x000fe400000000ff */
[----:B------:R-:W-:Y:S02]  /*2a190*/  F2FP.PACK_AB R17, R26, R34 ;  /* 0x000000221a11723e */ /* 0x000fe400000000ff */
[----:B------:R-:W-:Y:S02]  /*2a1a0*/  F2FP.PACK_AB R16, R16, R32 ;  /* 0x000000201010723e */ /* 0x000fe400000000ff */
[----:B------:R-:W-:Y:S02]  /*2a1b0*/  F2FP.PACK_AB R8, R10, R31 ;  /* 0x0000001f0a08723e */ /* 0x000fe400000000ff */
[----:B------:R-:W-:-:S02]  /*2a1c0*/  F2FP.PACK_AB R18, R6, R30 ;  /* 0x0000001e0612723e */ /* 0x000fc400000000ff */
[----:B------:R-:W-:Y:S02]  /*2a1d0*/  F2FP.PACK_AB R11, R11, R27 ;  /* 0x0000001b0b0b723e */ /* 0x000fe400000000ff */
[----:B------:R-:W-:Y:S02]  /*2a1e0*/  F2FP.PACK_AB R9, R21, R33 ;  /* 0x000000211509723e */ /* 0x000fe400000000ff */
[----:B------:R-:W-:Y:S01]  /*2a1f0*/  F2FP.PACK_AB R10, R3, R29 ;  /* 0x0000001d030a723e */ /* 0x000fe200000000ff */
[----:B------:R1:W-:Y:S04]  /*2a200*/  ST.E.128 [R14.64], R16 ;  /* 0x000000100e007985 */ /* 0x0003e8000c101d04 */
[----:B------:R1:W-:Y:S02]  /*2a210*/  ST.E.128 [R24.64], R8 ;  /* 0x0000000818007985 */ /* 0x0003e4000c101d04 */
.L_x_2652:
[----:B------:R-:W-:Y:S05]  /*2a220*/  BSYNC B0 ;  /* 0x0000000000007941 */ /* 0x000fea0003800000 */
.L_x_2651:
[----:B-1----:R-:W-:-:S04]  /*2a230*/  IADD3 R9, R56, 0x40, RZ ;  /* 0x0000004038097810 */ /* 0x002fc80007ffe0ff */
[----:B------:R-:W-:-:S13]  /*2a240*/  ISETP.GE.AND P0, PT, R9, R0, PT ;  /* 0x000000000900720c */ /* 0x000fda0003f06270 */
[----:B------:R-:W-:Y:S05]  /*2a250*/  @P0 BRA `(.L_x_2650) ;  /* 0x0000068000000947 */ /* 0x000fea0003800000 */
[----:B------:R-:W-:-:S04]  /*2a260*/  SHF.R.S32.HI R10, RZ, 0x1f, R9 ;  /* 0x0000001fff0a7819 */ /* 0x000fc80000011409 */
        /* <DEDUP_REMOVED lines=8> */
[----:B------:R-:W-:Y:S02]  /*2a2f0*/  SHF.L.U32 R6, R3, 0xa, RZ ;  /* 0x0000000a03067819 */ /* 0x000fe400000006ff */
[----:B------:R-:W-:-:S02]  /*2a300*/  LOP3.LUT R3, R2, 0x38, R4, 0xf8, !PT ;  /* 0x0000003802037812 */ /* 0x000fc400078ef804 */
[-C--:B------:R-:W-:Y:S02]  /*2a310*/  LOP3.LUT R8, R8, R35.reuse, RZ, 0x3c, !PT ;  /* 0x0000002308087212 */ /* 0x080fe400078e3cff */
[----:B------:R-:W-:Y:S02]  /*2a320*/  LOP3.LUT R4, R6, 0xffffe000, RZ, 0xc0, !PT ;  /* 0xffffe00006047812 */ /* 0x000fe400078ec0ff */
[----:B------:R-:W-:Y:S02]  /*2a330*/  SHF.L.U32 R2, R9, 0x7, RZ ;  /* 0x0000000709027819 */ /* 0x000fe400000006ff */
[----:B------:R-:W-:Y:S02]  /*2a340*/  LOP3.LUT R6, R3, R35, RZ, 0x3c, !PT ;  /* 0x0000002303067212 */ /* 0x000fe400078e3cff */
[----:B------:R-:W-:Y:S02]  /*2a350*/  IADD3 R3, R8, R4, R13 ;  /* 0x0000000408037210 */ /* 0x000fe40007ffe00d */
[----:B------:R-:W-:-:S03]  /*2a360*/  LOP3.LUT R2, R2, 0xffffe000, RZ, 0xc0, !PT ;  /* 0xffffe00002027812 */ /* 0x000fc600078ec0ff */
[----:B-----5:R-:W-:Y:S01]  /*2a370*/  IMAD.WIDE.U32 R24, R3, 0x2, R36 ;  /* 0x0000000203187825 */ /* 0x020fe200078e0024 */
[----:B------:R-:W-:-:S04]  /*2a380*/  IADD3 R2, R6, R2, R13 ;  /* 0x0000000206027210 */ /* 0x000fc80007ffe00d */
[----:B----4-:R-:W2:Y:S01]  /*2a390*/  LD.E.128 R16, [R24.64] ;  /* 0x0000000418107980 */ /* 0x010ea2000c101d00 */
[----:B------:R-:W-:-:S05]  /*2a3a0*/  IMAD.WIDE.U32 R14, R2, 0x2, R36 ;  /* 0x00000002020e7825 */ /* 0x000fca00078e0024 */
[----:B------:R-:W3:Y:S01]  /*2a3b0*/  LD.E.128 R20, [R14.64] ;  /* 0x000000040e147980 */ /* 0x000ee2000c101d00 */
[--C-:B------:R-:W-:Y:S02]  /*2a3c0*/  HADD2.F32 R2, -RZ, R113.reuse.H0_H0 ;  /* 0x20000071ff027230 */ /* 0x100fe40000004100 */
[----:B------:R-:W-:Y:S01]  /*2a3d0*/  HADD2.F32 R3, -RZ, R113.H1_H1 ;  /* 0x30000071ff037230 */ /* 0x000fe20000004100 */
[----:B------:R-:W-:Y:S02]  /*2a3e0*/  SHF.R.U64 R26, R64, 0x10, R65 ;  /* 0x00000010401a7819 */ /* 0x000fe40000001241 */
[----:B------:R-:W-:Y:S01]  /*2a3f0*/  SHF.R.U64 R13, R62, 0x10, R63 ;  /* 0x000000103e0d7819 */ /* 0x000fe2000000123f */
[----:B--2---:R-:W-:-:S05]  /*2a400*/  HADD2.F32 R4, -RZ, R17.H0_H0 ;  /* 0x20000011ff047230 */ /* 0x004fca0000004100 */
[C---:B------:R-:W-:Y:S01]  /*2a410*/  FMUL.FTZ R6, R4.reuse, R2 ;  /* 0x0000000204067220 */ /* 0x040fe20000410000 */
[----:B---3--:R-:W-:Y:S01]  /*2a420*/  HADD2.F32 R8, -RZ, R21.H0_H0 ;  /* 0x20000015ff087230 */ /* 0x008fe20000004100 */
[----:B------:R-:W-:-:S04]  /*2a430*/  FMUL.FTZ R4, R4, R3 ;  /* 0x0000000304047220 */ /* 0x000fc80000410000 */
        /* <DEDUP_REMOVED lines=12> */
[--C-:B------:R-:W-:Y:S02]  /*2a500*/  HADD2.F32 R2, -RZ, R114.reuse.H0_H0 ;  /* 0x20000072ff027230 */ /* 0x100fe40000004100 */
[----:B------:R-:W-:Y:S02]  /*2a510*/  HADD2.F32 R4, -RZ, R19.H0_H0 ;  /* 0x20000013ff047230 */ /* 0x000fe40000004100 */
[----:B------:R-:W-:Y:S02]  /*2a520*/  HADD2.F32 R3, -RZ, R114.H1_H1 ;  /* 0x30000072ff037230 */ /* 0x000fe40000004100 */
[----:B------:R-:W-:Y:S01]  /*2a530*/  HADD2.F32 R8, -RZ, R23.H0_H0 ;  /* 0x20000017ff087230 */ /* 0x000fe20000004100 */
[----:B------:R-:W-:-:S02]  /*2a540*/  FMUL.FTZ R6, R4, R2 ;  /* 0x0000000204067220 */ /* 0x000fc40000410000 */
        /* <DEDUP_REMOVED lines=10> */
[-C--:B------:R-:W-:Y:S01]  /*2a5f0*/  FMUL.FTZ R9, R3, R2.reuse ;  /* 0x0000000203097220 */ /* 0x080fe20000410000 */
[--C-:B------:R-:W-:Y:S01]  /*2a600*/  HADD2.F32 R3, -RZ, R115.reuse.H1_H1 ;  /* 0x30000073ff037230 */ /* 0x100fe20000004100 */
[C---:B------:R-:W-:Y:S01]  /*2a610*/  FFMA.FTZ R23, R6.reuse, R2, -R8 ;  /* 0x0000000206177223 */ /* 0x040fe20000010808 */
[----:B------:R-:W-:Y:S01]  /*2a620*/  HADD2.F32 R8, -RZ, R16.H0_H0 ;  /* 0x20000010ff087230 */ /* 0x000fe20000004100 */
[----:B------:R-:W-:Y:S01]  /*2a630*/  FFMA.FTZ R21, R6, R4, R9 ;  /* 0x0000000406157223 */ /* 0x000fe20000010009 */
[----:B------:R-:W-:Y:S02]  /*2a640*/  HADD2.F32 R2, -RZ, R115.H0_H0 ;  /* 0x20000073ff027230 */ /* 0x000fe40000004100 */
[----:B------:R-:W-:Y:S01]  /*2a650*/  HADD2.F32 R9, -RZ, R20.H0_H0 ;  /* 0x20000014ff097230 */ /* 0x000fe20000004100 */
[C---:B------:R-:W-:Y:S01]  /*2a660*/  FMUL.FTZ R4, R8.reuse, R3 ;  /* 0x0000000308047220 */ /* 0x040fe20000410000 */
[----:B------:R-:W-:Y:S01]  /*2a670*/  HADD2.F32 R11, -RZ, R18.H0_H0 ;  /* 0x20000012ff0b7230 */ /* 0x000fe20000004100 */
[----:B------:R-:W-:-:S02]  /*2a680*/  FMUL.FTZ R6, R8, R2 ;  /* 0x0000000208067220 */ /* 0x000fc40000410000 */
[C---:B------:R-:W-:Y:S01]  /*2a690*/  FFMA.FTZ R29, R9.reuse, R2, R4 ;  /* 0x00000002091d7223 */ /* 0x040fe20000010004 */
[--C-:B------:R-:W-:Y:S01]  /*2a6a0*/  HADD2.F32 R2, -RZ, R116.reuse.H0_H0 ;  /* 0x20000074ff027230 */ /* 0x100fe20000004100 */
[----:B------:R-:W-:Y:S01]  /*2a6b0*/  FFMA.FTZ R30, R9, R3, -R6 ;  /* 0x00000003091e7223 */ /* 0x000fe20000010806 */
[----:B------:R-:W-:Y:S01]  /*2a6c0*/  HADD2.F32 R3, -RZ, R116.H1_H1 ;  /* 0x30000074ff037230 */ /* 0x000fe20000004100 */
[----:B------:R-:W-:Y:S01]  /*2a6d0*/  SHF.R.U64 R19, R60, 0x10, R61 ;  /* 0x000000103c137819 */ /* 0x000fe2000000123d */
[----:B------:R-:W-:Y:S01]  /*2a6e0*/  HADD2.F32 R10, -RZ, R20.H1_H1 ;  /* 0x30000014ff0a7230 */ /* 0x000fe20000004100 */
[C---:B------:R-:W-:Y:S01]  /*2a6f0*/  FMUL.FTZ R20, R11.reuse, R2 ;  /* 0x000000020b147220 */ /* 0x040fe20000410000 */
[----:B------:R-:W-:Y:S01]  /*2a700*/  HADD2.F32 R9, -RZ, R22.H0_H0 ;  /* 0x20000016ff097230 */ /* 0x000fe20000004100 */
[----:B------:R-:W-:Y:S01]  /*2a710*/  SHF.R.U64 R17, R66, 0x10, R67 ;  /* 0x0000001042117819 */ /* 0x000fe20000001243 */
[----:B------:R-:W-:Y:S01]  /*2a720*/  HADD2.F32 R4, -RZ, R18.H1_H1 ;  /* 0x30000012ff047230 */ /* 0x000fe20000004100 */
[-C--:B------:R-:W-:Y:S01]  /*2a730*/  FMUL.FTZ R11, R11, R3.reuse ;  /* 0x000000030b0b7220 */ /* 0x080fe20000410000 */
[----:B------:R-:W-:Y:S01]  /*2a740*/  HADD2.F32 R6, -RZ, R16.H1_H1 ;  /* 0x30000010ff067230 */ /* 0x000fe20000004100 */
[----:B------:R-:W-:Y:S01]  /*2a750*/  FFMA.FTZ R18, R9, R3, -R20 ;  /* 0x0000000309127223 */ /* 0x000fe20000010814 */
[----:B------:R-:W-:-:S02]  /*2a760*/  HADD2.F32 R20, -RZ, R19.H0_H0 ;  /* 0x20000013ff147230 */ /* 0x000fc40000004100 */
[----:B------:R-:W-:Y:S02]  /*2a770*/  HADD2.F32 R16, -RZ, R26.H0_H0 ;  /* 0x2000001aff107230 */ /* 0x000fe40000004100 */
[----:B------:R-:W-:Y:S02]  /*2a780*/  HADD2.F32 R19, -RZ, R13.H0_H0 ;  /* 0x2000000dff137230 */ /* 0x000fe40000004100 */
[----:B------:R-:W-:Y:S01]  /*2a790*/  HADD2.F32 R17, -RZ, R17.H0_H0 ;  /* 0x20000011ff117230 */ /* 0x000fe20000004100 */
[----:B------:R-:W-:Y:S01]  /*2a7a0*/  FFMA.FTZ R13, R9, R2, R11 ;  /* 0x00000002090d7223 */ /* 0x000fe2000001000b */
[----:B------:R-:W-:Y:S01]  /*2a7b0*/  HADD2.F32 R8, -RZ, R22.H1_H1 ;  /* 0x30000016ff087230 */ /* 0x000fe20000004100 */
[C---:B------:R-:W-:Y:S02]  /*2a7c0*/  FMUL.FTZ R3, R6.reuse, R20 ;  /* 0x0000001406037220 */ /* 0x040fe40000410000 */
[----:B------:R-:W-:Y:S02]  /*2a7d0*/  FMUL.FTZ R2, R6, R16 ;  /* 0x0000001006027220 */ /* 0x000fe40000410000 */
[----:B------:R-:W-:-:S02]  /*2a7e0*/  FMUL.FTZ R6, R4, R19 ;  /* 0x0000001304067220 */ /* 0x000fc40000410000 */
[-C--:B------:R-:W-:Y:S02]  /*2a7f0*/  FMUL.FTZ R4, R4, R17.reuse ;  /* 0x0000001104047220 */ /* 0x080fe40000410000 */
[----:B------:R-:W-:Y:S02]  /*2a800*/  FFMA.FTZ R3, R10, R16, -R3 ;  /* 0x000000100a037223 */ /* 0x000fe40000010803 */
[----:B------:R-:W-:Y:S02]  /*2a810*/  FFMA.FTZ R6, R8, R17, -R6 ;  /* 0x0000001108067223 */ /* 0x000fe40000010806 */
[----:B------:R-:W-:Y:S02]  /*2a820*/  FFMA.FTZ R2, R10, R20, R2 ;  /* 0x000000140a027223 */ /* 0x000fe40000010002 */
[----:B------:R-:W-:Y:S01]  /*2a830*/  FFMA.FTZ R4, R8, R19, R4 ;  /* 0x0000001308047223 */ /* 0x000fe20000010004 */
[----:B------:R-:W-:Y:S02]  /*2a840*/  F2FP.PACK_AB R17, R28, R34 ;  /* 0x000000221c11723e */ /* 0x000fe400000000ff */
[----:B------:R-:W-:-:S02]  /*2a850*/  F2FP.PACK_AB R19, R23, R32 ;  /* 0x000000201713723e */ /* 0x000fc400000000ff */
[----:B------:R-:W-:Y:S02]  /*2a860*/  F2FP.PACK_AB R16, R3, R30 ;  /* 0x0000001e0310723e */ /* 0x000fe400000000ff */
[----:B------:R-:W-:Y:S02]  /*2a870*/  F2FP.PACK_AB R18, R6, R18 ;  /* 0x000000120612723e */ /* 0x000fe400000000ff */
[----:B------:R-:W-:Y:S02]  /*2a880*/  F2FP.PACK_AB R9, R27, R33 ;  /* 0x000000211b09723e */ /* 0x000fe400000000ff */
[----:B------:R-:W-:Y:S02]  /*2a890*/  F2FP.PACK_AB R11, R21, R31 ;  /* 0x0000001f150b723e */ /* 0x000fe400000000ff */
[----:B------:R-:W-:Y:S02]  /*2a8a0*/  F2FP.PACK_AB R8, R2, R29 ;  /* 0x0000001d0208723e */ /* 0x000fe400000000ff */
[----:B------:R-:W-:Y:S01]  /*2a8b0*/  F2FP.PACK_AB R10, R4, R13 ;  /* 0x0000000d040a723e */ /* 0x000fe200000000ff */
[----:B------:R1:W-:Y:S04]  /*2a8c0*/  ST.E.128 [R14.64], R16 ;  /* 0x000000100e007985 */ /* 0x0003e8000c101d04 */
[----:B------:R1:W-:Y:S02]  /*2a8d0*/  ST.E.128 [R24.64], R8 ;  /* 0x0000000818007985 */ /* 0x0003e4000c101d04 */
.L_x_2650:
[----:B------:R-:W-:Y:S05]  /*2a8e0*/  BSYNC B1 ;  /* 0x0000000000017941 */ /* 0x000fea0003800000 */
.L_x_2649:
[----:B------:R-:W-:Y:S01]  /*2a8f0*/  IADD3 R3, R93, 0x40, RZ ;  /* 0x000000405d037810 */ /* 0x000fe20007ffe0ff */
[----:B------:R-:W-:Y:S03]  /*2a900*/  BSSY B1, `(.L_x_2653) ;  /* 0x00000db000017945 */ /* 0x000fe60003800000 */
[----:B------:R-:W-:-:S13]  /*2a910*/  ISETP.GE.AND P0, PT, R3, R59, PT ;  /* 0x0000003b0300720c */ /* 0x000fda0003f06270 */
[----:B------:R-:W-:Y:S05]  /*2a920*/  @P0 BRA `(.L_x_2654) ;  /* 0x00000d8000000947 */ /* 0x000fea0003800000 */
[----:B------:R-:W-:Y:S01]  /*2a930*/  ISETP.GE.AND P0, PT, R56, R0, PT ;  /* 0x000000003800720c */ /* 0x000fe20003f06270 */
[----:B------:R-:W-:Y:S01]  /*2a940*/  IMAD.SHL.U32 R4, R3, 0x40, RZ ;  /* 0x0000004003047824 */ /* 0x000fe200078e00ff */
[----:B------:R-:W-:Y:S01]  /*2a950*/  SHF.R.S32.HI R2, RZ, 0x1f, R3 ;  /* 0x0000001fff027819 */ /* 0x000fe20000011403 */
[----:B------:R-:W-:Y:S01]  /*2a960*/  BSSY B0, `(.L_x_2655) ;  /* 0x000006a000007945 */ /* 0x000fe20003800000 */
[----:B------:R-:W-:Y:S02]  /*2a970*/  SHF.R.U32.HI R48, RZ, 0x3, R0 ;  /* 0x00000003ff307819 */ /* 0x000fe40000011600 */
[----:B------:R-:W-:Y:S02]  /*2a980*/  LEA.HI R3, R2, R3, RZ, 0x3 ;  /* 0x0000000302037211 */ /* 0x000fe400078f18ff */
[----:B------:R-:W-:-:S03]  /*2a990*/  LOP3.LUT R2, R4, 0x1c0, RZ, 0xc0, !PT ;  /* 0x000001c004027812 */ /* 0x000fc600078ec0ff */
[----:B------:R-:W-:Y:S01]  /*2a9a0*/  IMAD.SHL.U32 R3, R3, 0x40, RZ ;  /* 0x0000004003037824 */ /* 0x000fe200078e00ff */
[----:B------:R-:W-:-:S04]  /*2a9b0*/  SHF.R.U32.HI R49, RZ, 0x3, R2 ;  /* 0x00000003ff317819 */ /* 0x000fc80000011602 */
[----:B------:R-:W-:Y:S01]  /*2a9c0*/  LOP3.LUT R28, R3, 0xfffffe00, RZ, 0xc0, !PT ;  /* 0xfffffe00031c7812 */ /* 0x000fe200078ec0ff */
[----:B------:R-:W-:Y:S05]  /*2a9d0*/  @P0 BRA `(.L_x_2656) ;  /* 0x0000062000000947 */ /* 0x000fea0003800000 */
[----:B------:R-:W-:Y:S02]  /*2a9e0*/  IADD3 R6, R39, R48, RZ ;  /* 0x0000003027067210 */ /* 0x000fe40007ffe0ff */
[----:B------:R-:W-:Y:S02]  /*2a9f0*/  LOP3.LUT R3, R2, 0x38, R56, 0xf8, !PT ;  /* 0x0000003802037812 */ /* 0x000fe400078ef838 */
[----:B-1----:R-:W-:Y:S02]  /*2aa00*/  SHF.R.S32.HI R8, RZ, 0x1f, R6 ;  /* 0x0000001fff087819 */ /* 0x002fe40000011406 */
[----:B------:R-:W-:Y:S02]  /*2aa10*/  LOP3.LUT R4, R3, R49, RZ, 0x3c, !PT ;  /* 0x0000003103047212 */ /* 0x000fe400078e3cff */
[----:B------:R-:W-:Y:S02]  /*2aa20*/  SHF.L.U32 R3, R6, 0x3, RZ ;  /* 0x0000000306037819 */ /* 0x000fe400000006ff */
[----:B------:R-:W-:-:S02]  /*2aa30*/  LEA.HI R6, R8, R6, RZ, 0x3 ;  /* 0x0000000608067211 */ /* 0x000fc400078f18ff */
[----:B------:R-:W-:Y:S02]  /*2aa40*/  IADD3 R8, R28, R4, RZ ;  /* 0x000000041c087210 */ /* 0x000fe40007ffe0ff */
[----:B------:R-:W-:Y:S02]  /*2aa50*/  LOP3.LUT R4, R2, 0x38, R3, 0xf8, !PT ;  /* 0x0000003802047812 */ /* 0x000fe400078ef803 */
[----:B------:R-:W-:Y:S01]  /*2aa60*/  SHF.L.U32 R3, R6, 0xa, RZ ;  /* 0x0000000a06037819 */ /* 0x000fe200000006ff */
[----:B-----5:R-:W-:Y:S01]  /*2aa70*/  IMAD.WIDE.U32 R32, R8, 0x2, R36 ;  /* 0x0000000208207825 */ /* 0x020fe200078e0024 */
[----:B------:R-:W-:Y:S02]  /*2aa80*/  LOP3.LUT R4, R4, R49, RZ, 0x3c, !PT ;  /* 0x0000003104047212 */ /* 0x000fe400078e3cff */
[----:B------:R-:W-:Y:S02]  /*2aa90*/  LOP3.LUT R3, R3, 0xffffe000, RZ, 0xc0, !PT ;  /* 0xffffe00003037812 */ /* 0x000fe400078ec0ff */
[----:B------:R-:W2:Y:S02]  /*2aaa0*/  LD.E.128 R8, [R32.64] ;  /* 0x0000000420087980 */ /* 0x000ea4000c101d00 */
[----:B------:R-:W-:-:S05]  /*2aab0*/  IADD3 R3, R4, R3, R28 ;  /* 0x0000000304037210 */ /* 0x000fca0007ffe01c */
[----:B------:R-:W-:-:S05]  /*2aac0*/  IMAD.WIDE.U32 R30, R3, 0x2, R36 ;  /* 0x00000002031e7825 */ /* 0x000fca00078e0024 */
[----:B----4-:R-:W3:Y:S01]  /*2aad0*/  LD.E.128 R16, [R30.64] ;  /* 0x000000041e107980 */ /* 0x010ee2000c101d00 */
[----:B------:R-:W-:Y:S01]  /*2aae0*/  SHF.R.U32.HI R34, RZ, 0x10, R69 ;  /* 0x00000010ff227819 */ /* 0x000fe20000011645 */
[--C-:B------:R-:W-:Y:S01]  /*2aaf0*/  HADD2.F32 R6, -RZ, R117.reuse.H0_H0 ;  /* 0x20000075ff067230 */ /* 0x100fe20000004100 */
[----:B------:R-:W-:Y:S01]  /*2ab00*/  SHF.R.U32.HI R29, RZ, 0x10, R73 ;  /* 0x00000010ff1d7819 */ /* 0x000fe20000011649 */
[----:B------:R-:W-:Y:S01]  /*2ab10*/  HADD2.F32 R3, -RZ, R117.H1_H1 ;  /* 0x30000075ff037230 */ /* 0x000fe20000004100 */
[----:B------:R-:W-:Y:S02]  /*2ab20*/  SHF.R.U32.HI R38, RZ, 0x10, R71 ;  /* 0x00000010ff267819 */ /* 0x000fe40000011647 */
[----:B------:R-:W-:Y:S02]  /*2ab30*/  SHF.R.U32.HI R35, RZ, 0x10, R75 ;  /* 0x00000010ff237819 */ /* 0x000fe4000001164b */
[----:B------:R-:W-:Y:S02]  /*2ab40*/  SHF.R.U64 R42, R68, 0x10, R69 ;  /* 0x00000010442a7819 */ /* 0x000fe40000001245 */
[----:B------:R-:W-:-:S02]  /*2ab50*/  SHF.R.U64 R43, R70, 0x10, R71 ;  /* 0x00000010462b7819 */ /* 0x000fc40000001247 */
[----:B------:R-:W-:Y:S02]  /*2ab60*/  SHF.R.U64 R40, R72, 0x10, R73 ;  /* 0x0000001048287819 */ /* 0x000fe40000001249 */
[----:B------:R-:W-:Y:S01]  /*2ab70*/  SHF.R.U64 R41, R74, 0x10, R75 ;  /* 0x000000104a297819 */ /* 0x000fe2000000124b */
[--C-:B--2---:R-:W-:Y:S02]  /*2ab80*/  HADD2.F32 R20, -RZ, R9.reuse.H0_H0 ;  /* 0x20000009ff147230 */ /* 0x104fe40000004100 */
[----:B------:R-:W-:Y:S02]  /*2ab90*/  HADD2.F32 R22, -RZ, R9.H1_H1 ;  /* 0x30000009ff167230 */ /* 0x000fe40000004100 */
[--C-:B------:R-:W-:Y:S02]  /*2aba0*/  HADD2.F32 R25, -RZ, R8.reuse.H0_H0 ;  /* 0x20000008ff197230 */ /* 0x100fe40000004100 */
[----:B------:R-:W-:Y:S02]  /*2abb0*/  HADD2.F32 R27, -RZ, R8.H1_H1 ;  /* 0x30000008ff1b7230 */ /* 0x000fe40000004100 */
[----:B------:R-:W-:-:S02]  /*2abc0*/  HADD2.F32 R26, -RZ, R10.H0_H0 ;  /* 0x2000000aff1a7230 */ /* 0x000fc40000004100 */
[----:B------:R-:W-:Y:S02]  /*2abd0*/  HADD2.F32 R23, -RZ, R11.H0_H0 ;  /* 0x2000000bff177230 */ /* 0x000fe40000004100 */
[--C-:B---3--:R-:W-:Y:S02]  /*2abe0*/  HADD2.F32 R4, -RZ, R17.reuse.H0_H0 ;  /* 0x20000011ff047230 */ /* 0x108fe40000004100 */
[--C-:B------:R-:W-:Y:S02]  /*2abf0*/  HADD2.F32 R9, -RZ, R16.reuse.H0_H0 ;  /* 0x20000010ff097230 */ /* 0x100fe40000004100 */
[----:B------:R-:W-:Y:S01]  /*2ac00*/  HADD2.F32 R15, -RZ, R16.H1_H1 ;  /* 0x30000010ff0f7230 */ /* 0x000fe20000004100 */
[CC--:B------:R-:W-:Y:S01]  /*2ac10*/  FMUL.FTZ R16, R4.reuse, R6.reuse ;  /* 0x0000000604107220 */ /* 0x0c0fe20000410000 */
[--C-:B------:R-:W-:Y:S01]  /*2ac20*/  HADD2.F32 R14, -RZ, R18.reuse.H0_H0 ;  /* 0x20000012ff0e7230 */ /* 0x100fe20000004100 */
[-C--:B------:R-:W-:Y:S01]  /*2ac30*/  FMUL.FTZ R4, R4, R3.reuse ;  /* 0x0000000304047220 */ /* 0x080fe20000410000 */
[----:B------:R-:W-:Y:S01]  /*2ac40*/  HADD2.F32 R13, -RZ, R18.H1_H1 ;  /* 0x30000012ff0d7230 */ /* 0x000fe20000004100 */
[C---:B------:R-:W-:Y:S01]  /*2ac50*/  FFMA.FTZ R47, R20.reuse, R3, -R16 ;  /* 0x00000003142f7223 */ /* 0x040fe20000010810 */
[----:B------:R-:W-:Y:S01]  /*2ac60*/  HADD2.F32 R8, -RZ, R17.H1_H1 ;  /* 0x30000011ff087230 */ /* 0x000fe20000004100 */
[----:B------:R-:W-:Y:S01]  /*2ac70*/  FFMA.FTZ R46, R20, R6, R4 ;  /* 0x00000006142e7223 */ /* 0x000fe20000010004 */
[----:B------:R-:W-:-:S02]  /*2ac80*/  HADD2.F32 R18, -RZ, R34.H0_H0 ;  /* 0x20000022ff127230 */ /* 0x000fc40000004100 */
[----:B------:R-:W-:Y:S02]  /*2ac90*/  HADD2.F32 R17, -RZ, R29.H0_H0 ;  /* 0x2000001dff117230 */ /* 0x000fe40000004100 */
[--C-:B------:R-:W-:Y:S01]  /*2aca0*/  HADD2.F32 R3, -RZ, R118.reuse.H0_H0 ;  /* 0x20000076ff037230 */ /* 0x100fe20000004100 */
[C---:B------:R-:W-:Y:S01]  /*2acb0*/  FMUL.FTZ R16, R8.reuse, R18 ;  /* 0x0000001208107220 */ /* 0x040fe20000410000 */
[----:B------:R-:W-:Y:S01]  /*2acc0*/  HADD2.F32 R4, -RZ, R119.H0_H0 ;  /* 0x20000077ff047230 */ /* 0x000fe20000004100 */
[-C--:B------:R-:W-:Y:S01]  /*2acd0*/  FMUL.FTZ R6, R8, R17.reuse ;  /* 0x0000001108067220 */ /* 0x080fe20000410000 */
[----:B------:R-:W-:Y:S01]  /*2ace0*/  HADD2.F32 R8, -RZ, R118.H1_H1 ;  /* 0x30000076ff087230 */ /* 0x000fe20000004100 */
[C---:B------:R-:W-:Y:S01]  /*2acf0*/  FFMA.FTZ R29, R22.reuse, R17, -R16 ;  /* 0x00000011161d7223 */ /* 0x040fe20000010810 */
[----:B------:R-:W-:Y:S01]  /*2ad00*/  HADD2.F32 R21, -RZ, R11.H1_H1 ;  /* 0x3000000bff157230 */ /* 0x000fe20000004100 */
[CC--:B------:R-:W-:Y:S01]  /*2ad10*/  FMUL.FTZ R16, R9.reuse, R3.reuse ;  /* 0x0000000309107220 */ /* 0x0c0fe20000410000 */
[----:B------:R-:W-:Y:S01]  /*2ad20*/  HADD2.F32 R11, -RZ, R19.H0_H0 ;  /* 0x20000013ff0b7230 */ /* 0x000fe20000004100 */
[----:B------:R-:W-:Y:S01]  /*2ad30*/  FMUL.FTZ R9, R9, R4 ;  /* 0x0000000409097220 */ /* 0x000fe20000410000 */
[----:B------:R-:W-:Y:S01]  /*2ad40*/  HADD2.F32 R24, -RZ, R10.H1_H1 ;  /* 0x3000000aff187230 */ /* 0x000fe20000004100 */
[----:B------:R-:W-:Y:S01]  /*2ad50*/  FFMA.FTZ R22, R22, R18, R6 ;  /* 0x0000001216167223 */ /* 0x000fe20000010006 */
[--C-:B------:R-:W-:Y:S01]  /*2ad60*/  HADD2.F32 R6, -RZ, R120.reuse.H0_H0 ;  /* 0x20000078ff067230 */ /* 0x100fe20000004100 */
[C---:B------:R-:W-:Y:S01]  /*2ad70*/  FFMA.FTZ R44, R25.reuse, R3, R9 ;  /* 0x00000003192c7223 */ /* 0x040fe20000010009 */
[----:B------:R-:W-:Y:S01]  /*2ad80*/  HADD2.F32 R3, -RZ, R119.H1_H1 ;  /* 0x30000077ff037230 */ /* 0x000fe20000004100 */
[----:B------:R-:W-:Y:S01]  /*2ad90*/  FFMA.FTZ R45, R25, R4, -R16 ;  /* 0x00000004192d7223 */ /* 0x000fe20000010810 */
[----:B------:R-:W-:Y:S01]  /*2ada0*/  HADD2.F32 R4, -RZ, R120.H1_H1 ;  /* 0x30000078ff047230 */ /* 0x000fe20000004100 */
[C---:B------:R-:W-:Y:S01]  /*2adb0*/  FMUL.FTZ R9, R14.reuse, R8 ;  /* 0x000000080e097220 */ /* 0x040fe20000410000 */
[----:B------:R-:W-:Y:S01]  /*2adc0*/  HADD2.F32 R10, -RZ, R19.H1_H1 ;  /* 0x30000013ff0a7230 */ /* 0x000fe20000004100 */
[-C--:B------:R-:W-:Y:S01]  /*2add0*/  FMUL.FTZ R14, R14, R6.reuse ;  /* 0x000000060e0e7220 */ /* 0x080fe20000410000 */
[----:B------:R-:W-:Y:S01]  /*2ade0*/  HADD2.F32 R34, -RZ, R38.H0_H0 ;  /* 0x20000026ff227230 */ /* 0x000fe20000004100 */
[----:B------:R-:W-:Y:S01]  /*2adf0*/  FFMA.FTZ R25, R26, R6, -R9 ;  /* 0x000000061a197223 */ /* 0x000fe20000010809 */
[----:B------:R-:W-:Y:S01]  /*2ae00*/  HADD2.F32 R16, -RZ, R35.H0_H0 ;  /* 0x20000023ff107230 */ /* 0x000fe20000004100 */
[C---:B------:R-:W-:Y:S01]  /*2ae10*/  FMUL.FTZ R9, R11.reuse, R3 ;  /* 0x000000030b097220 */ /* 0x040fe20000410000 */
[----:B------:R-:W-:Y:S01]  /*2ae20*/  HADD2.F32 R19, -RZ, R42.H0_H0 ;  /* 0x2000002aff137230 */ /* 0x000fe20000004100 */
[----:B------:R-:W-:Y:S01]  /*2ae30*/  FMUL.FTZ R11, R11, R4 ;  /* 0x000000040b0b7220 */ /* 0x000fe20000410000 */
[----:B------:R-:W-:Y:S01]  /*2ae40*/  HADD2.F32 R18, -RZ, R43.H0_H0 ;  /* 0x2000002bff127230 */ /* 0x000fe20000004100 */
[----:B------:R-:W-:Y:S01]  /*2ae50*/  FMUL.FTZ R6, R10, R34 ;  /* 0x000000220a067220 */ /* 0x000fe20000410000 */
[----:B------:R-:W-:Y:S01]  /*2ae60*/  HADD2.F32 R17, -RZ, R40.H0_H0 ;  /* 0x20000028ff117230 */ /* 0x000fe20000004100 */
[----:B------:R-:W-:-:S02]  /*2ae70*/  FFMA.FTZ R20, R26, R8, R14 ;  /* 0x000000081a147223 */ /* 0x000fc4000001000e */
[C---:B------:R-:W-:Y:S02]  /*2ae80*/  FFMA.FTZ R14, R23.reuse, R4, -R9 ;  /* 0x00000004170e7223 */ /* 0x040fe40000010809 */
[----:B------:R-:W-:Y:S02]  /*2ae90*/  FFMA.FTZ R11, R23, R3, R11 ;  /* 0x00000003170b7223 */ /* 0x000fe4000001000b */
[-C--:B------:R-:W-:Y:S02]  /*2aea0*/  FMUL.FTZ R4, R10, R16.reuse ;  /* 0x000000100a047220 */ /* 0x080fe40000410000 */
[----:B------:R-:W-:Y:S01]  /*2aeb0*/  FFMA.FTZ R3, R21, R16, -R6 ;  /* 0x0000001015037223 */ /* 0x000fe20000010806 */
[----:B------:R-:W-:Y:S01]  /*2aec0*/  HADD2.F32 R16, -RZ, R41.H0_H0 ;  /* 0x20000029ff107230 */ /* 0x000fe20000004100 */
[----:B------:R-:W-:Y:S02]  /*2aed0*/  FMUL.FTZ R8, R15, R19 ;  /* 0x000000130f087220 */ /* 0x000fe40000410000 */
[----:B------:R-:W-:-:S02]  /*2aee0*/  FMUL.FTZ R9, R13, R18 ;  /* 0x000000120d097220 */ /* 0x000fc40000410000 */
[-C--:B------:R-:W-:Y:S02]  /*2aef0*/  FMUL.FTZ R6, R15, R17.reuse ;  /* 0x000000110f067220 */ /* 0x080fe40000410000 */
[-C--:B------:R-:W-:Y:S02]  /*2af00*/  FMUL.FTZ R10, R13, R16.reuse ;  /* 0x000000100d0a7220 */ /* 0x080fe40000410000 */
[----:B------:R-:W-:Y:S01]  /*2af10*/  FFMA.FTZ R8, R27, R17, -R8 ;  /* 0x000000111b087223 */ /* 0x000fe20000010808 */
[----:B------:R-:W-:Y:S01]  /*2af20*/  F2FP.PACK_AB R17, R29, R47 ;  /* 0x0000002f1d11723e */ /* 0x000fe200000000ff */
[----:B------:R-:W-:Y:S01]  /*2af30*/  FFMA.FTZ R13, R24, R16, -R9 ;  /* 0x00000010180d7223 */ /* 0x000fe20000010809 */
[----:B------:R-:W-:Y:S01]  /*2af40*/  F2FP.PACK_AB R9, R22, R46 ;  /* 0x0000002e1609723e */ /* 0x000fe200000000ff */
[----:B------:R-:W-:Y:S01]  /*2af50*/  FFMA.FTZ R4, R21, R34, R4 ;  /* 0x0000002215047223 */ /* 0x000fe20000010004 */
[----:B------:R-:W-:Y:S01]  /*2af60*/  F2FP.PACK_AB R16, R8, R45 ;  /* 0x0000002d0810723e */ /* 0x000fe200000000ff */
[----:B------:R-:W-:Y:S01]  /*2af70*/  FFMA.FTZ R6, R27, R19, R6 ;  /* 0x000000131b067223 */ /* 0x000fe20000010006 */
[----:B------:R-:W-:Y:S01]  /*2af80*/  F2FP.PACK_AB R19, R3, R14 ;  /* 0x0000000e0313723e */ /* 0x000fe200000000ff */
[----:B------:R-:W-:Y:S01]  /*2af90*/  FFMA.FTZ R10, R24, R18, R10 ;  /* 0x00000012180a7223 */ /* 0x000fe2000001000a */
[----:B------:R-:W-:-:S02]  /*2afa0*/  F2FP.PACK_AB R18, R13, R25 ;  /* 0x000000190d12723e */ /* 0x000fc400000000ff */
[----:B------:R-:W-:Y:S02]  /*2afb0*/  F2FP.PACK_AB R11, R4, R11 ;  /* 0x0000000b040b723e */ /* 0x000fe400000000ff */
[----:B------:R-:W-:Y:S01]  /*2afc0*/  F2FP.PACK_AB R8, R6, R44 ;  /* 0x0000002c0608723e */ /* 0x000fe200000000ff */
[----:B------:R1:W-:Y:S01]  /*2afd0*/  ST.E.128 [R32.64], R16 ;  /* 0x0000001020007985 */ /* 0x0003e2000c101d04 */
[----:B------:R-:W-:-:S05]  /*2afe0*/  F2FP.PACK_AB R10, R10, R20 ;  /* 0x000000140a0a723e */ /* 0x000fca00000000ff */
[----:B------:R1:W-:Y:S02]  /*2aff0*/  ST.E.128 [R30.64], R8 ;  /* 0x000000081e007985 */ /* 0x0003e4000c101d04 */
.L_x_2656:
[----:B------:R-:W-:Y:S05]  /*2b000*/  BSYNC B0 ;  /* 0x0000000000007941 */ /* 0x000fea0003800000 */
.L_x_2655:
[----:B------:R-:W-:-:S04]  /*2b010*/  IADD3 R4, R56, 0x40, RZ ;  /* 0x0000004038047810 */ /* 0x000fc80007ffe0ff */
[----:B------:R-:W-:-:S13]  /*2b020*/  ISETP.GE.AND P0, PT, R4, R0, PT ;  /* 0x000000000400720c */ /* 0x000fda0003f06270 */
[----:B------:R-:W-:Y:S05]  /*2b030*/  @P0 BRA `(.L_x_2654) ;  /* 0x0000067000000947 */ /* 0x000fea0003800000 */
[----:B------:R-:W-:-:S04]  /*2b040*/  SHF.R.S32.HI R6, RZ, 0x1f, R4 ;  /* 0x0000001fff067819 */ /* 0x000fc80000011404 */
[CC--:B------:R-:W-:Y:S02]  /*2b050*/  LEA.HI R3, R6.reuse, R4.reuse, RZ, 0x6 ;  /* 0x0000000406037211 */ /* 0x0c0fe400078f30ff */
[----:B------:R-:W-:Y:S02]  /*2b060*/  LEA.HI R4, R6, R4, RZ, 0x3 ;  /* 0x0000000406047211 */ /* 0x000fe400078f18ff */
[----:B------:R-:W-:Y:S02]  /*2b070*/  SHF.L.U32 R6, R3, 0x7, RZ ;  /* 0x0000000703067819 */ /* 0x000fe400000006ff */
[----:B------:R-:W-:Y:S02]  /*2b080*/  LEA.HI.SX32 R3, R4, R48, 0x1d ;  /* 0x0000003004037211 */ /* 0x000fe400078feaff */
[----:B-1----:R-:W-:Y:S02]  /*2b090*/  LOP3.LUT R8, R2, 0x38, R4, 0xf8, !PT ;  /* 0x0000003802087812 */ /* 0x002fe400078ef804 */
[----:B------:R-:W-:-:S02]  /*2b0a0*/  SHF.R.S32.HI R4, RZ, 0x1f, R3 ;  /* 0x0000001fff047819 */ /* 0x000fc40000011403 */
[----:B------:R-:W-:Y:S02]  /*2b0b0*/  LOP3.LUT R9, R6, 0xffffe000, RZ, 0xc0, !PT ;  /* 0xffffe00006097812 */ /* 0x000fe400078ec0ff */
[----:B------:R-:W-:Y:S02]  /*2b0c0*/  LOP3.LUT R6, R8, R49, RZ, 0x3c, !PT ;  /* 0x0000003108067212 */ /* 0x000fe400078e3cff */
[----:B------:R-:W-:Y:S02]  /*2b0d0*/  SHF.L.U32 R8, R3, 0x3, RZ ;  /* 0x0000000303087819 */ /* 0x000fe400000006ff */
[----:B------:R-:W-:Y:S02]  /*2b0e0*/  LEA.HI R3, R4, R3, RZ, 0x3 ;  /* 0x0000000304037211 */ /* 0x000fe400078f18ff */
[----:B------:R-:W-:Y:S02]  /*2b0f0*/  LOP3.LUT R4, R2, 0x38, R8, 0xf8, !PT ;  /* 0x0000003802047812 */ /* 0x000fe400078ef808 */
[----:B------:R-:W-:-:S02]  /*2b100*/  SHF.L.U32 R2, R3, 0xa, RZ ;  /* 0x0000000a03027819 */ /* 0x000fc400000006ff */
[----:B------:R-:W-:Y:S02]  /*2b110*/  LOP3.LUT R3, R4, R49, RZ, 0x3c, !PT ;  /* 0x0000003104037212 */ /* 0x000fe400078e3cff */
[----:B------:R-:W-:Y:S02]  /*2b120*/  LOP3.LUT R2, R2, 0xffffe000, RZ, 0xc0, !PT ;  /* 0xffffe00002027812 */ /* 0x000fe400078ec0ff */
[--C-:B------:R-:W-:Y:S02]  /*2b130*/  IADD3 R6, R6, R9, R28.reuse ;  /* 0x0000000906067210 */ /* 0x100fe40007ffe01c */
[----:B------:R-:W-:-:S03]  /*2b140*/  IADD3 R2, R3, R2, R28 ;  /* 0x0000000203027210 */ /* 0x000fc60007ffe01c */
[----:B-----5:R-:W-:-:S04]  /*2b150*/  IMAD.WIDE.U32 R30, R6, 0x2, R36 ;  /* 0x00000002061e7825 */ /* 0x020fc800078e0024 */
[----:B------:R-:W-:Y:S01]  /*2b160*/  IMAD.WIDE.U32 R28, R2, 0x2, R36 ;  /* 0x00000002021c7825 */ /* 0x000fe200078e0024 */
[----:B------:R-:W2:Y:S04]  /*2b170*/  LD.E.128 R8, [R30.64] ;  /* 0x000000041e087980 */ /* 0x000ea8000c101d00 */
[----:B----4-:R-:W3:Y:S01]  /*2b180*/  LD.E.128 R16, [R28.64] ;  /* 0x000000041c107980 */ /* 0x010ee2000c101d00 */
[----:B------:R-:W-:Y:S01]  /*2b190*/  SHF.R.U32.HI R32, RZ, 0x10, R83 ;  /* 0x00000010ff207819 */ /* 0x000fe20000011653 */
[--C-:B------:R-:W-:Y:S01]  /*2b1a0*/  HADD2.F32 R4, -RZ, R122.reuse.H0_H0 ;  /* 0x2000007aff047230 */ /* 0x100fe20000004100 */
[----:B------:R-:W-:Y:S01]  /*2b1b0*/  SHF.R.U32.HI R27, RZ, 0x10, R87 ;  /* 0x00000010ff1b7819 */ /* 0x000fe20000011657 */
[----:B------:R-:W-:Y:S01]  /*2b1c0*/  HADD2.F32 R2, -RZ, R122.H1_H1 ;  /* 0x3000007aff027230 */ /* 0x000fe20000004100 */
[----:B------:R-:W-:-:S02]  /*2b1d0*/  SHF.R.U32.HI R34, RZ, 0x10, R81 ;  /* 0x00000010ff227819 */ /* 0x000fc40000011651 */
[--C-:B------:R-:W-:Y:S02]  /*2b1e0*/  SHF.R.U32.HI R33, RZ, 0x10, R85.reuse ;  /* 0x00000010ff217819 */ /* 0x100fe40000011655 */
[----:B------:R-:W-:Y:S02]  /*2b1f0*/  SHF.R.U64 R35, R84, 0x10, R85 ;  /* 0x0000001054237819 */ /* 0x000fe40000001255 */
[----:B------:R-:W-:Y:S02]  /*2b200*/  SHF.R.U64 R41, R82, 0x10, R83 ;  /* 0x0000001052297819 */ /* 0x000fe40000001253 */
[----:B------:R-:W-:Y:S02]  /*2b210*/  SHF.R.U64 R40, R80, 0x10, R81 ;  /* 0x0000001050287819 */ /* 0x000fe40000001251 */
[----:B------:R-:W-:Y:S01]  /*2b220*/  SHF.R.U64 R38, R86, 0x10, R87 ;  /* 0x0000001056267819 */ /* 0x000fe20000001257 */
[--C-:B--2---:R-:W-:Y:S02]  /*2b230*/  HADD2.F32 R20, -RZ, R11.reuse.H0_H0 ;  /* 0x2000000bff147230 */ /* 0x104fe40000004100 */
[----:B------:R-:W-:-:S02]  /*2b240*/  HADD2.F32 R15, -RZ, R11.H1_H1 ;  /* 0x3000000bff0f7230 */ /* 0x000fc40000004100 */
[----:B---3--:R-:W-:Y:S02]  /*2b250*/  HADD2.F32 R3, -RZ, R19.H0_H0 ;  /* 0x20000013ff037230 */ /* 0x008fe40000004100 */
[--C-:B------:R-:W-:Y:S02]  /*2b260*/  HADD2.F32 R21, -RZ, R9.reuse.H0_H0 ;  /* 0x20000009ff157230 */ /* 0x100fe40000004100 */
[----:B------:R-:W-:Y:S02]  /*2b270*/  HADD2.F32 R25, -RZ, R9.H1_H1 ;  /* 0x30000009ff197230 */ /* 0x000fe40000004100 */
[--C-:B------:R-:W-:Y:S02]  /*2b280*/  HADD2.F32 R14, -RZ, R16.reuse.H0_H0 ;  /* 0x20000010ff0e7230 */ /* 0x100fe40000004100 */
[----:B------:R-:W-:Y:S01]  /*2b290*/  HADD2.F32 R13, -RZ, R16.H1_H1 ;  /* 0x30000010ff0d7230 */ /* 0x000fe20000004100 */
[C---:B------:R-:W-:Y:S01]  /*2b2a0*/  FMUL.FTZ R16, R3.reuse, R4 ;  /* 0x0000000403107220 */ /* 0x040fe20000410000 */
[--C-:B------:R-:W-:Y:S01]  /*2b2b0*/  HADD2.F32 R11, -RZ, R18.reuse.H0_H0 ;  /* 0x20000012ff0b7230 */ /* 0x100fe20000004100 */
[-C--:B------:R-:W-:Y:S01]  /*2b2c0*/  FMUL.FTZ R3, R3, R2.reuse ;  /* 0x0000000203037220 */ /* 0x080fe20000410000 */
[----:B------:R-:W-:Y:S01]  /*2b2d0*/  HADD2.F32 R9, -RZ, R18.H1_H1 ;  /* 0x30000012ff097230 */ /* 0x000fe20000004100 */
[C---:B------:R-:W-:Y:S01]  /*2b2e0*/  FFMA.FTZ R43, R20.reuse, R2, -R16 ;  /* 0x00000002142b7223 */ /* 0x040fe20000010810 */
[----:B------:R-:W-:Y:S01]  /*2b2f0*/  HADD2.F32 R6, -RZ, R19.H1_H1 ;  /* 0x30000013ff067230 */ /* 0x000fe20000004100 */
[----:B------:R-:W-:Y:S01]  /*2b300*/  FFMA.FTZ R42, R20, R4, R3 ;  /* 0x00000004142a7223 */ /* 0x000fe20000010003 */
[----:B------:R-:W-:-:S02]  /*2b310*/  HADD2.F32 R18, -RZ, R32.H0_H0 ;  /* 0x20000020ff127230 */ /* 0x000fc40000004100 */
[--C-:B------:R-:W-:Y:S02]  /*2b320*/  HADD2.F32 R26, -RZ, R8.reuse.H0_H0 ;  /* 0x20000008ff1a7230 */ /* 0x100fe40000004100 */
[----:B------:R-:W-:Y:S01]  /*2b330*/  HADD2.F32 R24, -RZ, R8.H1_H1 ;  /* 0x30000008ff187230 */ /* 0x000fe20000004100 */
[----:B------:R-:W-:Y:S01]  /*2b340*/  FMUL.FTZ R16, R6, R18 ;  /* 0x0000001206107220 */ /* 0x000fe20000410000 */
[--C-:B------:R-:W-:Y:S02]  /*2b350*/  HADD2.F32 R23, -RZ, R10.reuse.H0_H0 ;  /* 0x2000000aff177230 */ /* 0x100fe40000004100 */
[----:B------:R-:W-:Y:S02]  /*2b360*/  HADD2.F32 R22, -RZ, R10.H1_H1 ;  /* 0x3000000aff167230 */ /* 0x000fe40000004100 */
[--C-:B------:R-:W-:Y:S02]  /*2b370*/  HADD2.F32 R8, -RZ, R17.reuse.H0_H0 ;  /* 0x20000011ff087230 */ /* 0x100fe40000004100 */
[----:B------:R-:W-:-:S02]  /*2b380*/  HADD2.F32 R10, -RZ, R17.H1_H1 ;  /* 0x30000011ff0a7230 */ /* 0x000fc40000004100 */
[----:B------:R-:W-:Y:S02]  /*2b390*/  HADD2.F32 R17, -RZ, R27.H0_H0 ;  /* 0x2000001bff117230 */ /* 0x000fe40000004100 */
[--C-:B------:R-:W-:Y:S02]  /*2b3a0*/  HADD2.F32 R2, -RZ, R123.reuse.H0_H0 ;  /* 0x2000007bff027230 */ /* 0x100fe40000004100 */
[----:B------:R-:W-:Y:S01]  /*2b3b0*/  HADD2.F32 R3, -RZ, R123.H1_H1 ;  /* 0x3000007bff037230 */ /* 0x000fe20000004100 */
[-C--:B------:R-:W-:Y:S01]  /*2b3c0*/  FMUL.FTZ R6, R6, R17.reuse ;  /* 0x0000001106067220 */ /* 0x080fe20000410000 */
[----:B------:R-:W-:Y:S01]  /*2b3d0*/  HADD2.F32 R19, -RZ, R40.H0_H0 ;  /* 0x20000028ff137230 */ /* 0x000fe20000004100 */
[----:B------:R-:W-:Y:S01]  /*2b3e0*/  FFMA.FTZ R32, R15, R17, -R16 ;  /* 0x000000110f207223 */ /* 0x000fe20000010810 */
[----:B------:R-:W-:Y:S01]  /*2b3f0*/  HADD2.F32 R17, -RZ, R34.H0_H0 ;  /* 0x20000022ff117230 */ /* 0x000fe20000004100 */
[C---:B------:R-:W-:Y:S02]  /*2b400*/  FMUL.FTZ R16, R8.reuse, R2 ;  /* 0x0000000208107220 */ /* 0x040fe40000410000 */
[----:B------:R-:W-:-:S02]  /*2b410*/  FMUL.FTZ R4, R8, R3 ;  /* 0x0000000308047220 */ /* 0x000fc40000410000 */
[----:B------:R-:W-:Y:S01]  /*2b420*/  FFMA.FTZ R27, R15, R18, R6 ;  /* 0x000000120f1b7223 */ /* 0x000fe20000010006 */
[----:B------:R-:W-:Y:S01]  /*2b430*/  HADD2.F32 R15, -RZ, R33.H0_H0 ;  /* 0x20000021ff0f7230 */ /* 0x000fe20000004100 */
[C---:B------:R-:W-:Y:S01]  /*2b440*/  FFMA.FTZ R34, R21.reuse, R3, -R16 ;  /* 0x0000000315227223 */ /* 0x040fe20000010810 */
[--C-:B------:R-:W-:Y:S01]  /*2b450*/  HADD2.F32 R3, -RZ, R124.reuse.H0_H0 ;  /* 0x2000007cff037230 */ /* 0x100fe20000004100 */
[----:B------:R-:W-:Y:S01]  /*2b460*/  FFMA.FTZ R21, R21, R2, R4 ;  /* 0x0000000215157223 */ /* 0x000fe20000010004 */
[--C-:B------:R-:W-:Y:S01]  /*2b470*/  HADD2.F32 R6, -RZ, R125.reuse.H0_H0 ;  /* 0x2000007dff067230 */ /* 0x100fe20000004100 */
[C---:B------:R-:W-:Y:S01]  /*2b480*/  FMUL.FTZ R2, R10.reuse, R17 ;  /* 0x000000110a027220 */ /* 0x040fe20000410000 */
[----:B------:R-:W-:Y:S01]  /*2b490*/  HADD2.F32 R4, -RZ, R125.H1_H1 ;  /* 0x3000007dff047230 */ /* 0x000fe20000004100 */
[-C--:B------:R-:W-:Y:S02]  /*2b4a0*/  FMUL.FTZ R8, R10, R15.reuse ;  /* 0x0000000f0a087220 */ /* 0x080fe40000410000 */
[----:B------:R-:W-:Y:S01]  /*2b4b0*/  FFMA.FTZ R15, R25, R15, -R2 ;  /* 0x0000000f190f7223 */ /* 0x000fe20000010802 */
[----:B------:R-:W-:Y:S01]  /*2b4c0*/  HADD2.F32 R2, -RZ, R124.H1_H1 ;  /* 0x3000007cff027230 */ /* 0x000fe20000004100 */
[----:B------:R-:W-:-:S02]  /*2b4d0*/  FMUL.FTZ R16, R14, R3 ;  /* 0x000000030e107220 */ /* 0x000fc40000410000 */
[----:B------:R-:W-:Y:S02]  /*2b4e0*/  FMUL.FTZ R14, R14, R6 ;  /* 0x000000060e0e7220 */ /* 0x000fe40000410000 */
[----:B------:R-:W-:Y:S02]  /*2b4f0*/  FMUL.FTZ R10, R11, R2 ;  /* 0x000000020b0a7220 */ /* 0x000fe40000410000 */
[C---:B------:R-:W-:Y:S01]  /*2b500*/  FFMA.FTZ R20, R26.reuse, R6, -R16 ;  /* 0x000000061a147223 */ /* 0x040fe20000010810 */
[----:B------:R-:W-:Y:S01]  /*2b510*/  HADD2.F32 R16, -RZ, R35.H0_H0 ;  /* 0x20000023ff107230 */ /* 0x000fe20000004100 */
[----:B------:R-:W-:Y:S02]  /*2b520*/  FFMA.FTZ R18, R26, R3, R14 ;  /* 0x000000031a127223 */ /* 0x000fe4000001000e */
[----:B------:R-:W-:Y:S01]  /*2b530*/  FFMA.FTZ R8, R25, R17, R8 ;  /* 0x0000001119087223 */ /* 0x000fe20000010008 */
[----:B------:R-:W-:Y:S01]  /*2b540*/  HADD2.F32 R17, -RZ, R41.H0_H0 ;  /* 0x20000029ff117230 */ /* 0x000fe20000004100 */
[-C--:B------:R-:W-:Y:S01]  /*2b550*/  FMUL.FTZ R3, R11, R4.reuse ;  /* 0x000000040b037220 */ /* 0x080fe20000410000 */
[----:B------:R-:W-:Y:S01]  /*2b560*/  HADD2.F32 R11, -RZ, R38.H0_H0 ;  /* 0x20000026ff0b7230 */ /* 0x000fe20000004100 */
[----:B------:R-:W-:-:S02]  /*2b570*/  FFMA.FTZ R14, R23, R4, -R10 ;  /* 0x00000004170e7223 */ /* 0x000fc4000001080a */
[----:B------:R-:W-:Y:S02]  /*2b580*/  FFMA.FTZ R10, R23, R2, R3 ;  /* 0x00000002170a7223 */ /* 0x000fe40000010003 */
[CC--:B------:R-:W-:Y:S02]  /*2b590*/  FMUL.FTZ R2, R13.reuse, R16.reuse ;  /* 0x000000100d027220 */ /* 0x0c0fe40000410000 */
[----:B------:R-:W-:Y:S02]  /*2b5a0*/  FMUL.FTZ R3, R13, R19 ;  /* 0x000000130d037220 */ /* 0x000fe40000410000 */
[C---:B------:R-:W-:Y:S02]  /*2b5b0*/  FMUL.FTZ R6, R9.reuse, R17 ;  /* 0x0000001109067220 */ /* 0x040fe40000410000 */
[----:B------:R-:W-:Y:S01]  /*2b5c0*/  FMUL.FTZ R4, R9, R11 ;  /* 0x0000000b09047220 */ /* 0x000fe20000410000 */
[----:B------:R-:W-:Y:S01]  /*2b5d0*/  F2FP.PACK_AB R9, R8, R21 ;  /* 0x000000150809723e */ /* 0x000fe200000000ff */
[----:B------:R-:W-:Y:S01]  /*2b5e0*/  FFMA.FTZ R2, R24, R19, R2 ;  /* 0x0000001318027223 */ /* 0x000fe20000010002 */
[----:B------:R-:W-:Y:S01]  /*2b5f0*/  F2FP.PACK_AB R19, R32, R43 ;  /* 0x0000002b2013723e */ /* 0x000fe200000000ff */
[----:B------:R-:W-:-:S02]  /*2b600*/  FFMA.FTZ R3, R24, R16, -R3 ;  /* 0x0000001018037223 */ /* 0x000fc40000010803 */
[----:B------:R-:W-:Y:S01]  /*2b610*/  FFMA.FTZ R6, R22, R11, -R6 ;  /* 0x0000000b16067223 */ /* 0x000fe20000010806 */
[----:B------:R-:W-:Y:S01]  /*2b620*/  F2FP.PACK_AB R8, R2, R18 ;  /* 0x000000120208723e */ /* 0x000fe200000000ff */
[----:B------:R-:W-:Y:S01]  /*2b630*/  FFMA.FTZ R4, R22, R17, R4 ;  /* 0x0000001116047223 */ /* 0x000fe20000010004 */
[----:B------:R-:W-:Y:S02]  /*2b640*/  F2FP.PACK_AB R17, R15, R34 ;  /* 0x000000220f11723e */ /* 0x000fe400000000ff */
[----:B------:R-:W-:Y:S02]  /*2b650*/  F2FP.PACK_AB R16, R3, R20 ;  /* 0x000000140310723e */ /* 0x000fe400000000ff */
[----:B------:R-:W-:Y:S02]  /*2b660*/  F2FP.PACK_AB R18, R6, R14 ;  /* 0x0000000e0612723e */ /* 0x000fe400000000ff */
[----:B------:R-:W-:Y:S02]  /*2b670*/  F2FP.PACK_AB R11, R27, R42 ;  /* 0x0000002a1b0b723e */ /* 0x000fe400000000ff */
[----:B------:R-:W-:Y:S01]  /*2b680*/  F2FP.PACK_AB R10, R4, R10 ;  /* 0x0000000a040a723e */ /* 0x000fe200000000ff */
[----:B------:R1:W-:Y:S04]  /*2b690*/  ST.E.128 [R30.64], R16 ;  /* 0x000000101e007985 */ /* 0x0003e8000c101d04 */
[----:B------:R1:W-:Y:S02]  /*2b6a0*/  ST.E.128 [R28.64], R8 ;  /* 0x000000081c007985 */ /* 0x0003e4000c101d04 */
.L_x_2654:
[----:B------:R-:W-:Y:S05]  /*2b6b0*/  BSYNC B1 ;  /* 0x0000000000017941 */ /* 0x000fea0003800000 */
.L_x_2653:
[----:B------:R-:W-:Y:S01]  /*2b6c0*/  IADD3 R4, R93, 0x60, RZ ;  /* 0x000000605d047810 */ /* 0x000fe20007ffe0ff */
[----:B------:R-:W-:-:S02]  /*2b6d0*/  IMAD.MOV.U32 R2, RZ, RZ, R138 ;  /* 0x000000ffff027224 */ /* 0x000fc400078e008a */
[----:B------:R-:W-:Y:S01]  /*2b6e0*/  IMAD.MOV.U32 R3, RZ, RZ, 0x0 ;  /* 0x00000000ff037424 */ /* 0x000fe200078e00ff */
[----:B------:R-:W-:-:S13]  /*2b6f0*/  ISETP.GE.AND P0, PT, R4, R59, PT ;  /* 0x0000003b0400720c */ /* 0x000fda0003f06270 */
[----:B------:R-:W-:Y:S05]  /*2b700*/  @P0 RET.REL.NODEC R2 `(_ZN7cutlass13device_kernelIN5flash19enable_sm80_to_sm89INS1_16FlashAttnFwdSm80INS1_25CollectiveMainloopFwdSm80ILi8ELi1ELb0EN4cute5tupleIJNS5_1CILi128EEENS7_ILi48EEENS7_ILi256EEEEEELi256ENS_6half_tEfNS_4arch4Sm80ELb0ELb1ELb1ELb1ELb1ELb1ELb1ELb1EEENS1_21CollectiveEpilogueFwdINS6_IJS8_SA_S9_EEENS6_IJNS7_ILi1EEESI_SI_EEESC_SE_Li256ELb1ELb1ELb1ELb0EEENS1_36VarlenDynamicPersistentTileSchedulerILi128ELi48ELi256ELi256ELb1ELb1ELb0ELb1ELb0ELb1EEEEEEEEEvNT_6ParamsE) ;  /* 0xfffd48f002000950 */ /* 0x000fea0003c3ffff */
        /* <DEDUP_REMOVED lines=9> */
[----:B-1----:R-:W-:Y:S01]  /*2b7a0*/  LOP3.LUT R28, R2, 0xfffffe00, RZ, 0xc0, !PT ;  /* 0xfffffe00021c7812 */ /* 0x002fe200078ec0ff */
[----:B------:R-:W-:Y:S05]  /*2b7b0*/  @P0 BRA `(.L_x_2658) ;  /* 0x0000062000000947 */ /* 0x000fea0003800000 */
[----:B------:R-:W-:Y:S02]  /*2b7c0*/  IADD3 R6, R39, R35, RZ ;  /* 0x0000002327067210 */ /* 0x000fe40007ffe0ff */
[----:B------:R-:W-:Y:S02]  /*2b7d0*/  LOP3.LUT R2, R4, 0x38, R56, 0xf8, !PT ;  /* 0x0000003804027812 */ /* 0x000fe400078ef838 */
[----:B------:R-:W-:Y:S02]  /*2b7e0*/  SHF.R.S32.HI R8, RZ, 0x1f, R6 ;  /* 0x0000001fff087819 */ /* 0x000fe40000011406 */
        /* <DEDUP_REMOVED lines=48> */
[C---:B------:R-:W-:Y:S01]  /*2baf0*/  FMUL.FTZ R16, R9.reuse, R2 ;  /* 0x0000000209107220 */ /* 0x040fe20000410000 */
[----:B------:R-:W-:Y:S01]  /*2bb00*/  HADD2.F32 R11, -RZ, R19.H0_H0 ;  /* 0x20000013ff0b7230 */ /* 0x000fe20000004100 */
[-C--:B------:R-:W-:Y:S01]  /*2bb10*/  FMUL.FTZ R9, R9, R3.reuse ;  /* 0x0000000309097220 */ /* 0x080fe20000410000 */
        /* <DEDUP_REMOVED lines=44> */
.L_x_2658:
[----:B------:R-:W-:Y:S05]  /*2bde0*/  BSYNC B0 ;  /* 0x0000000000007941 */ /* 0x000fea0003800000 */
.L_x_2657:
[----:B------:R-:W-:Y:S01]  /*2bdf0*/  IADD3 R6, R56, 0x40, RZ ;  /* 0x0000004038067810 */ /* 0x000fe20007ffe0ff */
[----:B------:R-:W-:Y:S02]  /*2be00*/  IMAD.MOV.U32 R2, RZ, RZ, R138 ;  /* 0x000000ffff027224 */ /* 0x000fe400078e008a */
[----:B------:R-:W-:Y:S01]  /*2be10*/  IMAD.MOV.U32 R3, RZ, RZ, 0x0 ;  /* 0x00000000ff037424 */ /* 0x000fe200078e00ff */
[----:B------:R-:W-:-:S13]  /*2be20*/  ISETP.GE.AND P0, PT, R6, R0, PT ;  /* 0x000000000600720c */ /* 0x000fda0003f06270 */
[----:B------:R-:W-:Y:S05]  /*2be30*/  @P0 RET.REL.NODEC R2 `(_ZN7cutlass13device_kernelIN5flash19enable_sm80_to_sm89INS1_16FlashAttnFwdSm80INS1_25CollectiveMainloopFwdSm80ILi8ELi1ELb0EN4cute5tupleIJNS5_1CILi128EEENS7_ILi48EEENS7_ILi256EEEEEELi256ENS_6half_tEfNS_4arch4Sm80ELb0ELb1ELb1ELb1ELb1ELb1ELb1ELb1EEENS1_21CollectiveEpilogueFwdINS6_IJS8_SA_S9_EEENS6_IJNS7_ILi1EEESI_SI_EEESC_SE_Li256ELb1ELb1ELb1ELb0EEENS1_36VarlenDynamicPersistentTileSchedulerILi128ELi48ELi256ELi256ELb1ELb1ELb0ELb1ELb0ELb1EEEEEEEEEvNT_6ParamsE) ;  /* 0xfffd41c002000950 */ /* 0x000fea0003c3ffff */
[----:B------:R-:W-:-:S04]  /*2be40*/  SHF.R.S32.HI R2, RZ, 0x1f, R6 ;  /* 0x0000001fff027819 */ /* 0x000fc80000011406 */
[CC--:B------:R-:W-:Y:S02]  /*2be50*/  LEA.HI R3, R2.reuse, R6.reuse, RZ, 0x6 ;  /* 0x0000000602037211 */ /* 0x0c0fe400078f30ff */
[----:B------:R-:W-:Y:S02]  /*2be60*/  LEA.HI R2, R2, R6, RZ, 0x3 ;  /* 0x0000000602027211 */ /* 0x000fe400078f18ff */
[----:B------:R-:W-:Y:S02]  /*2be70*/  SHF.L.U32 R3, R3, 0x7, RZ ;  /* 0x0000000703037819 */ /* 0x000fe400000006ff */
[----:B------:R-:W-:Y:S02]  /*2be80*/  LEA.HI.SX32 R0, R2, R35, 0x1d ;  /* 0x0000002302007211 */ /* 0x000fe400078feaff */
[----:B------:R-:W-:Y:S02]  /*2be90*/  LOP3.LUT R6, R4, 0x38, R2, 0xf8, !PT ;  /* 0x0000003804067812 */ /* 0x000fe400078ef802 */
[----:B------:R-:W-:-:S02]  /*2bea0*/  SHF.R.S32.HI R2, RZ, 0x1f, R0 ;  /* 0x0000001fff027819 */ /* 0x000fc40000011400 */
[----:B-1----:R-:W-:Y:S02]  /*2beb0*/  LOP3.LUT R8, R3, 0xffffe000, RZ, 0xc0, !PT ;  /* 0xffffe00003087812 */ /* 0x002fe400078ec0ff */
        /* <DEDUP_REMOVED lines=13> */
[--C-:B------:R-:W-:Y:S01]  /*2bf90*/  HADD2.F32 R3, -RZ, R129.reuse.H0_H0 ;  /* 0x20000081ff037230 */ /* 0x100fe20000004100 */
[----:B------:R-:W-:Y:S01]  /*2bfa0*/  SHF.R.U32.HI R29, RZ, 0x10, R97 ;  /* 0x00000010ff1d7819 */ /* 0x000fe20000011661 */
[----:B------:R-:W-:Y:S01]  /*2bfb0*/  HADD2.F32 R0, -RZ, R129.H1_H1 ;  /* 0x30000081ff007230 */ /* 0x000fe20000004100 */
[----:B------:R-:W-:Y:S02]  /*2bfc0*/  SHF.R.U32.HI R31, RZ, 0x10, R99 ;  /* 0x00000010ff1f7819 */ /* 0x000fe40000011663 */
[----:B------:R-:W-:Y:S01]  /*2bfd0*/  SHF.R.U32.HI R28, RZ, 0x10, R101 ;  /* 0x00000010ff1c7819 */ /* 0x000fe20000011665 */
[----:B------:R-:W-:Y:S01]  /*2bfe0*/  HADD2.F32 R29, -RZ, R29.H0_H0 ;  /* 0x2000001dff1d7230 */ /* 0x000fe20000004100 */
[----:B------:R-:W-:Y:S01]  /*2bff0*/  SHF.R.U32.HI R30, RZ, 0x10, R103 ;  /* 0x00000010ff1e7819 */ /* 0x000fe20000011667 */
[----:B------:R-:W-:Y:S01]  /*2c000*/  HADD2.F32 R31, -RZ, R31.H0_H0 ;  /* 0x2000001fff1f7230 */ /* 0x000fe20000004100 */
[----:B------:R-:W-:Y:S01]  /*2c010*/  SHF.R.U64 R34, R96, 0x10, R97 ;  /* 0x0000001060227819 */ /* 0x000fe20000001261 */
[----:B------:R-:W-:Y:S01]  /*2c020*/  HADD2.F32 R28, -RZ, R28.H0_H0 ;  /* 0x2000001cff1c7230 */ /* 0x000fe20000004100 */
[----:B------:R-:W-:Y:S01]  /*2c030*/  SHF.R.U64 R35, R98, 0x10, R99 ;  /* 0x0000001062237819 */ /* 0x000fe20000001263 */
[----:B------:R-:W-:Y:S01]  /*2c040*/  HADD2.F32 R30, -RZ, R30.H0_H0 ;  /* 0x2000001eff1e7230 */ /* 0x000fe20000004100 */
[----:B------:R-:W-:Y:S01]  /*2c050*/  SHF.R.U64 R32, R100, 0x10, R101 ;  /* 0x0000001064207819 */ /* 0x000fe20000001265 */
[----:B------:R-:W-:Y:S01]  /*2c060*/  HADD2.F32 R34, -RZ, R34.H0_H0 ;  /* 0x20000022ff227230 */ /* 0x000fe20000004100 */
[----:B------:R-:W-:Y:S01]  /*2c070*/  SHF.R.U64 R33, R102, 0x10, R103 ;  /* 0x0000001066217819 */ /* 0x000fe20000001267 */
[----:B------:R-:W-:-:S02]  /*2c080*/  HADD2.F32 R35, -RZ, R35.H0_H0 ;  /* 0x20000023ff237230 */ /* 0x000fc40000004100 */
[----:B------:R-:W-:Y:S02]  /*2c090*/  HADD2.F32 R32, -RZ, R32.H0_H0 ;  /* 0x20000020ff207230 */ /* 0x000fe40000004100 */
[----:B------:R-:W-:Y:S02]  /*2c0a0*/  HADD2.F32 R33, -RZ, R33.H0_H0 ;  /* 0x20000021ff217230 */ /* 0x000fe40000004100 */
[----:B--2---:R-:W-:Y:S02]  /*2c0b0*/  HADD2.F32 R15, -RZ, R9.H0_H0 ;  /* 0x20000009ff0f7230 */ /* 0x004fe40000004100 */
[----:B------:R-:W-:Y:S02]  /*2c0c0*/  HADD2.F32 R13, -RZ, R11.H0_H0 ;  /* 0x2000000bff0d7230 */ /* 0x000fe40000004100 */
[--C-:B---3--:R-:W-:Y:S02]  /*2c0d0*/  HADD2.F32 R2, -RZ, R17.reuse.H0_H0 ;  /* 0x20000011ff027230 */ /* 0x108fe40000004100 */
[----:B------:R-:W-:-:S02]  /*2c0e0*/  HADD2.F32 R6, -RZ, R17.H1_H1 ;  /* 0x30000011ff067230 */ /* 0x000fc40000004100 */
[--C-:B------:R-:W-:Y:S01]  /*2c0f0*/  HADD2.F32 R4, -RZ, R19.reuse.H0_H0 ;  /* 0x20000013ff047230 */ /* 0x100fe20000004100 */
[CC--:B------:R-:W-:Y:S01]  /*2c100*/  FMUL.FTZ R17, R2.reuse, R3.reuse ;  /* 0x0000000302117220 */ /* 0x0c0fe20000410000 */
[--C-:B------:R-:W-:Y:S01]  /*2c110*/  HADD2.F32 R23, -RZ, R8.reuse.H0_H0 ;  /* 0x20000008ff177230 */ /* 0x100fe20000004100 */
[-C--:B------:R-:W-:Y:S01]  /*2c120*/  FMUL.FTZ R2, R2, R0.reuse ;  /* 0x0000000002027220 */ /* 0x080fe20000410000 */
[----:B------:R-:W-:Y:S01]  /*2c130*/  HADD2.F32 R21, -RZ, R8.H1_H1 ;  /* 0x30000008ff157230 */ /* 0x000fe20000004100 */
[C---:B------:R-:W-:Y:S01]  /*2c140*/  FFMA.FTZ R37, R15.reuse, R0, -R17 ;  /* 0x000000000f257223 */ /* 0x040fe20000010811 */
[--C-:B------:R-:W-:Y:S01]  /*2c150*/  HADD2.F32 R0, -RZ, R130.reuse.H0_H0 ;  /* 0x20000082ff007230 */ /* 0x100fe20000004100 */
[----:B------:R-:W-:Y:S01]  /*2c160*/  FFMA.FTZ R36, R15, R3, R2 ;  /* 0x000000030f247223 */ /* 0x000fe20000010002 */
[----:B------:R-:W-:Y:S01]  /*2c170*/  HADD2.F32 R2, -RZ, R130.H1_H1 ;  /* 0x30000082ff027230 */ /* 0x000fe20000004100 */
[----:B------:R-:W-:Y:S01]  /*2c180*/  FMUL.FTZ R17, R6, R29 ;  /* 0x0000001d06117220 */ /* 0x000fe20000410000 */
[----:B------:R-:W-:Y:S01]  /*2c190*/  HADD2.F32 R8, -RZ, R19.H1_H1 ;  /* 0x30000013ff087230 */ /* 0x000fe20000004100 */
[C---:B------:R-:W-:Y:S01]  /*2c1a0*/  FMUL.FTZ R3, R4.reuse, R0 ;  /* 0x0000000004037220 */ /* 0x040fe20000410000 */
[----:B------:R-:W-:Y:S01]  /*2c1b0*/  HADD2.F32 R14, -RZ, R9.H1_H1 ;  /* 0x30000009ff0e7230 */ /* 0x000fe20000004100 */
[----:B------:R-:W-:Y:S01]  /*2c1c0*/  FMUL.FTZ R4, R4, R2 ;  /* 0x0000000204047220 */ /* 0x000fe20000410000 */
[----:B------:R-:W-:Y:S01]  /*2c1d0*/  HADD2.F32 R22, -RZ, R11.H1_H1 ;  /* 0x3000000bff167230 */ /* 0x000fe20000004100 */
[----:B------:R-:W-:Y:S01]  /*2c1e0*/  FMUL.FTZ R6, R6, R28 ;  /* 0x0000001c06067220 */ /* 0x000fe20000410000 */
[--C-:B------:R-:W-:Y:S01]  /*2c1f0*/  HADD2.F32 R20, -RZ, R10.reuse.H0_H0 ;  /* 0x2000000aff147230 */ /* 0x100fe20000004100 */
[C---:B------:R-:W-:Y:S01]  /*2c200*/  FFMA.FTZ R15, R13.reuse, R0, R4 ;  /* 0x000000000d0f7223 */ /* 0x040fe20000010004 */
[----:B------:R-:W-:Y:S01]  /*2c210*/  HADD2.F32 R11, -RZ, R10.H1_H1 ;  /* 0x3000000aff0b7230 */ /* 0x000fe20000004100 */
[----:B------:R-:W-:Y:S01]  /*2c220*/  FMUL.FTZ R0, R8, R31 ;  /* 0x0000001f08007220 */ /* 0x000fe20000410000 */
[----:B------:R-:W-:Y:S01]  /*2c230*/  HADD2.F32 R10, -RZ, R16.H0_H0 ;  /* 0x20000010ff0a7230 */ /* 0x000fe20000004100 */
[----:B------:R-:W-:Y:S01]  /*2c240*/  FFMA.FTZ R17, R14, R28, -R17 ;  /* 0x0000001c0e117223 */ /* 0x000fe20000010811 */
[----:B------:R-:W-:Y:S01]  /*2c250*/  HADD2.F32 R9, -RZ, R18.H0_H0 ;  /* 0x20000012ff097230 */ /* 0x000fe20000004100 */
[----:B------:R-:W-:Y:S01]  /*2c260*/  FFMA.FTZ R28, R13, R2, -R3 ;  /* 0x000000020d1c7223 */ /* 0x000fe20000010803 */
[--C-:B------:R-:W-:Y:S01]  /*2c270*/  HADD2.F32 R2, -RZ, R131.reuse.H0_H0 ;  /* 0x20000083ff027230 */ /* 0x100fe20000004100 */
[----:B------:R-:W-:Y:S01]  /*2c280*/  FFMA.FTZ R19, R22, R30, -R0 ;  /* 0x0000001e16137223 */ /* 0x000fe20000010800 */
[----:B------:R-:W-:Y:S01]  /*2c290*/  HADD2.F32 R0, -RZ, R131.H1_H1 ;  /* 0x30000083ff007230 */ /* 0x000fe20000004100 */
[----:B------:R-:W-:Y:S01]  /*2c2a0*/  FFMA.FTZ R14, R14, R29, R6 ;  /* 0x0000001d0e0e7223 */ /* 0x000fe20000010006 */
[--C-:B------:R-:W-:Y:S01]  /*2c2b0*/  HADD2.F32 R4, -RZ, R132.reuse.H0_H0 ;  /* 0x20000084ff047230 */ /* 0x100fe20000004100 */
[C---:B------:R-:W-:Y:S01]  /*2c2c0*/  FMUL.FTZ R13, R10.reuse, R2 ;  /* 0x000000020a0d7220 */ /* 0x040fe20000410000 */
[----:B------:R-:W-:Y:S01]  /*2c2d0*/  HADD2.F32 R3, -RZ, R132.H1_H1 ;  /* 0x30000084ff037230 */ /* 0x000fe20000004100 */
[C---:B------:R-:W-:Y:S01]  /*2c2e0*/  FMUL.FTZ R6, R9.reuse, R0 ;  /* 0x0000000009067220 */ /* 0x040fe20000410000 */
[----:B------:R-:W-:Y:S01]  /*2c2f0*/  HADD2.F32 R16, -RZ, R16.H1_H1 ;  /* 0x30000010ff107230 */ /* 0x000fe20000004100 */
[----:B------:R-:W-:Y:S01]  /*2c300*/  FMUL.FTZ R10, R10, R4 ;  /* 0x000000040a0a7220 */ /* 0x000fe20000410000 */
[----:B------:R-:W-:Y:S01]  /*2c310*/  HADD2.F32 R18, -RZ, R18.H1_H1 ;  /* 0x30000012ff127230 */ /* 0x000fe20000004100 */
[----:B------:R-:W-:Y:S01]  /*2c320*/  FMUL.FTZ R9, R9, R3 ;  /* 0x0000000309097220 */ /* 0x000fe20000410000 */
[----:B------:R-:W-:Y:S01]  /*2c330*/  F2FP.PACK_AB R17, R17, R37 ;  /* 0x000000251111723e */ /* 0x000fe200000000ff */
[----:B------:R-:W-:Y:S01]  /*2c340*/  FMUL.FTZ R8, R8, R30 ;  /* 0x0000001e08087220 */ /* 0x000fe20000410000 */
[----:B------:R-:W-:Y:S01]  /*2c350*/  F2FP.PACK_AB R19, R19, R28 ;  /* 0x0000001c1313723e */ /* 0x000fe200000000ff */
[----:B------:R-:W-:-:S02]  /*2c360*/  FFMA.FTZ R13, R23, R4, -R13 ;  /* 0x00000004170d7223 */ /* 0x000fc4000001080d */
[C---:B------:R-:W-:Y:S02]  /*2c370*/  FFMA.FTZ R3, R20.reuse, R3, -R6 ;  /* 0x0000000314037223 */ /* 0x040fe40000010806 */
[----:B------:R-:W-:Y:S02]  /*2c380*/  FFMA.FTZ R23, R23, R2, R10 ;  /* 0x0000000217177223 */ /* 0x000fe4000001000a */
[----:B------:R-:W-:Y:S01]  /*2c390*/  FFMA.FTZ R20, R20, R0, R9 ;  /* 0x0000000014147223 */ /* 0x000fe20000010009 */
[----:B------:R-:W-:Y:S01]  /*2c3a0*/  F2FP.PACK_AB R9, R14, R36 ;  /* 0x000000240e09723e */ /* 0x000fe200000000ff */
[----:B------:R-:W-:Y:S02]  /*2c3b0*/  FFMA.FTZ R22, R22, R31, R8 ;  /* 0x0000001f16167223 */ /* 0x000fe40000010008 */
[----:B------:R-:W-:Y:S02]  /*2c3c0*/  FMUL.FTZ R0, R18, R35 ;  /* 0x0000002312007220 */ /* 0x000fe40000410000 */
[----:B------:R-:W-:-:S02]  /*2c3d0*/  FMUL.FTZ R2, R16, R34 ;  /* 0x0000002210027220 */ /* 0x000fc40000410000 */
[-C--:B------:R-:W-:Y:S02]  /*2c3e0*/  FMUL.FTZ R10, R18, R33.reuse ;  /* 0x00000021120a7220 */ /* 0x080fe40000410000 */
[-C--:B------:R-:W-:Y:S02]  /*2c3f0*/  FMUL.FTZ R8, R16, R32.reuse ;  /* 0x0000002010087220 */ /* 0x080fe40000410000 */
[----:B------:R-:W-:Y:S02]  /*2c400*/  FFMA.FTZ R18, R11, R33, -R0 ;  /* 0x000000210b127223 */ /* 0x000fe40000010800 */
[----:B------:R-:W-:Y:S01]  /*2c410*/  FFMA.FTZ R16, R21, R32, -R2 ;  /* 0x0000002015107223 */ /* 0x000fe20000010802 */
[----:B------:R-:W-:Y:S01]  /*2c420*/  MOV R2, R138 ;  /* 0x0000008a00027202 */ /* 0x000fe20000000f00 */
[----:B------:R-:W-:Y:S01]  /*2c430*/  FFMA.FTZ R10, R11, R35, R10 ;  /* 0x000000230b0a7223 */ /* 0x000fe2000001000a */
[----:B------:R-:W-:Y:S01]  /*2c440*/  F2FP.PACK_AB R18, R18, R3 ;  /* 0x000000031212723e */ /* 0x000fe200000000ff */
[----:B------:R-:W-:Y:S01]  /*2c450*/  FFMA.FTZ R8, R21, R34, R8 ;  /* 0x0000002215087223 */ /* 0x000fe20000010008 */
[----:B------:R-:W-:-:S02]  /*2c460*/  F2FP.PACK_AB R16, R16, R13 ;  /* 0x0000000d1010723e */ /* 0x000fc400000000ff */
[----:B------:R-:W-:Y:S02]  /*2c470*/  F2FP.PACK_AB R11, R22, R15 ;  /* 0x0000000f160b723e */ /* 0x000fe400000000ff */
[----:B------:R-:W-:Y:S01]  /*2c480*/  F2FP.PACK_AB R10, R10, R20 ;  /* 0x000000140a0a723e */ /* 0x000fe200000000ff */
[----:B------:R1:W-:Y:S01]  /*2c490*/  ST.E.128 [R26.64], R16 ;  /* 0x000000101a007985 */ /* 0x0003e2000c101d04 */
[----:B------:R-:W-:Y:S02]  /*2c4a0*/  F2FP.PACK_AB R8, R8, R23 ;  /* 0x000000170808723e */ /* 0x000fe400000000ff */
[----:B------:R-:W-:-:S03]  /*2c4b0*/  MOV R3, 0x0 ;  /* 0x0000000000037802 */ /* 0x000fc60000000f00 */
[----:B------:R1:W-:Y:S01]  /*2c4c0*/  ST.E.128 [R24.64], R8 ;  /* 0x0000000818007985 */ /* 0x0003e2000c101d04 */
[----:B------:R-:W-:Y:S05]  /*2c4d0*/  RET.REL.NODEC R2 `(_ZN7cutlass13device_kernelIN5flash19enable_sm80_to_sm89INS1_16FlashAttnFwdSm80INS1_25CollectiveMainloopFwdSm80ILi8ELi1ELb0EN4cute5tupleIJNS5_1CILi128EEENS7_ILi48EEENS7_ILi256EEEEEELi256ENS_6half_tEfNS_4arch4Sm80ELb0ELb1ELb1ELb1ELb1ELb1ELb1ELb1EEENS1_21CollectiveEpilogueFwdINS6_IJS8_SA_S9_EEENS6_IJNS7_ILi1EEESI_SI_EEESC_SE_Li256ELb1ELb1ELb1ELb0EEENS1_36VarlenDynamicPersistentTileSchedulerILi128ELi48ELi256ELi256ELb1ELb1ELb0ELb1ELb0ELb1EEEEEEEEEvNT_6ParamsE) ;  /* 0xfffd3b2002007950 */ /* 0x000fea0003c3ffff */
.L_x_2585:
[----:B------:R-:W-:Y:S01]  /*2c4e0*/  IMAD.MOV.U32 R235, RZ, RZ, R29 ;  /* 0x000000ffffeb7224 */ /* 0x000fe200078e001d */
[----:B------:R-:W-:Y:S01]  /*2c4f0*/  MOV R2, RZ ;  /* 0x000000ff00027202 */ /* 0x000fe20000000f00 */
[----:B------:R-:W-:Y:S01]  /*2c500*/  IMAD.MOV.U32 R236, RZ, RZ, 0x181f ;  /* 0x0000181fffec7424 */ /* 0x000fe200078e00ff */
[----:B------:R-:W-:Y:S02]  /*2c510*/  MOV R3, 0x2c530 ;  /* 0x0002c53000037802 */ /* 0x000fe40000000f00 */
[----:B------:R-:W-:Y:S05]  /*2c520*/  CALL.REL.NOINC `($__internal_40_$__cuda_sm70_shflsync_idx_p) ;  /* 0x00000d5000007944 */ /* 0x000fea0003c00000 */
[----:B------:R-:W-:Y:S01]  /*2c530*/  MOV R6, R237 ;  /* 0x000000ed00067202 */ /* 0x000fe20000000f00 */
[----:B------:R-:W-:Y:S05]  /*2c540*/  BRA `(.L_x_2659) ;  /* 0xffff6b0000007947 */ /* 0x000fea000383ffff */
.L_x_2586:
[----:B------:R-:W-:Y:S01]  /*2c550*/  IMAD.MOV.U32 R235, RZ, RZ, R34 ;  /* 0x000000ffffeb7224 */ /* 0x000fe200078e0022 */
[----:B------:R-:W-:Y:S01]  /*2c560*/  MOV R2, RZ ;  /* 0x000000ff00027202 */ /* 0x000fe20000000f00 */
[----:B------:R-:W-:Y:S01]  /*2c570*/  IMAD.MOV.U32 R236, RZ, RZ, 0x181f ;  /* 0x0000181fffec7424 */ /* 0x000fe200078e00ff */
[----:B------:R-:W-:Y:S02]  /*2c580*/  MOV R3, 0x2c5a0 ;  /* 0x0002c5a000037802 */ /* 0x000fe40000000f00 */
[----:B-12---:R-:W-:Y:S05]  /*2c590*/  CALL.REL.NOINC `($__internal_40_$__cuda_sm70_shflsync_idx_p) ;  /* 0x00000ce000007944 */ /* 0x006fea0003c00000 */
[----:B------:R-:W-:Y:S01]  /*2c5a0*/  IMAD.MOV.U32 R235, RZ, RZ, R28 ;  /* 0x000000ffffeb7224 */ /* 0x000fe200078e001c */
[----:B------:R-:W-:Y:S01]  /*2c5b0*/  MOV R2, RZ ;  /* 0x000000ff00027202 */ /* 0x000fe20000000f00 */
[----:B------:R-:W-:Y:S01]  /*2c5c0*/  IMAD.MOV.U32 R236, RZ, RZ, 0x181f ;  /* 0x0000181fffec7424 */ /* 0x000fe200078e00ff */
[----:B------:R-:W-:Y:S01]  /*2c5d0*/  MOV R8, R237 ;  /* 0x000000ed00087202 */ /* 0x000fe20000000f00 */
[----:B------:R-:W-:Y:S01]  /*2c5e0*/  IMAD.MOV.U32 R9, RZ, RZ, R6 ;  /* 0x000000ffff097224 */ /* 0x000fe200078e0006 */
[----:B------:R-:W-:-:S02]  /*2c5f0*/  MOV R3, 0x2c610 ;  /* 0x0002c61000037802 */ /* 0x000fc40000000f00 */
[----:B------:R-:W-:Y:S05]  /*2c600*/  CALL.REL.NOINC `($__internal_40_$__cuda_sm70_shflsync_idx_p) ;  /* 0x00000c7000007944 */ /* 0x000fea0003c00000 */
[----:B------:R-:W-:Y:S01]  /*2c610*/  IMAD.MOV.U32 R10, RZ, RZ, R237 ;  /* 0x000000ffff0a7224 */ /* 0x000fe200078e00ed */
[----:B------:R-:W-:Y:S01]  /*2c620*/  MOV R2, RZ ;  /* 0x000000ff00027202 */ /* 0x000fe20000000f00 */
[----:B------:R-:W-:Y:S01]  /*2c630*/  IMAD.MOV.U32 R235, RZ, RZ, R35 ;  /* 0x000000ffffeb7224 */ /* 0x000fe200078e0023 */
[----:B------:R-:W-:-:S02]  /*2c640*/  MOV R236, 0x181f ;  /* 0x0000181f00ec7802 */ /* 0x000fc40000000f00 */
[----:B------:R-:W-:Y:S02]  /*2c650*/  MOV R3, 0x2c670 ;  /* 0x0002c67000037802 */ /* 0x000fe40000000f00 */
[----:B------:R-:W-:Y:S05]  /*2c660*/  CALL.REL.NOINC `($__internal_40_$__cuda_sm70_shflsync_idx_p) ;  /* 0x00000c1000007944 */ /* 0x000fea0003c00000 */
[----:B------:R-:W-:Y:S01]  /*2c670*/  MOV R2, R237 ;  /* 0x000000ed00027202 */ /* 0x000fe20000000f00 */
[----:B------:R-:W-:Y:S05]  /*2c680*/  BRA `(.L_x_2660) ;  /* 0xffff6a1000007947 */ /* 0x000fea000383ffff */
.L_x_2589:
[----:B------:R-:W-:Y:S01]  /*2c690*/  IMAD.MOV.U32 R235, RZ, RZ, R29 ;  /* 0x000000ffffeb7224 */ /* 0x000fe200078e001d */
[----:B------:R-:W-:Y:S01]  /*2c6a0*/  MOV R2, 0x1 ;  /* 0x0000000100027802 */ /* 0x000fe20000000f00 */
[----:B------:R-:W-:Y:S01]  /*2c6b0*/  IMAD.MOV.U32 R236, RZ, RZ, 0x181f ;  /* 0x0000181fffec7424 */ /* 0x000fe200078e00ff */
[----:B------:R-:W-:Y:S02]  /*2c6c0*/  MOV R3, 0x2c6e0 ;  /* 0x0002c6e000037802 */ /* 0x000fe40000000f00 */
[----:B---3--:R-:W-:Y:S05]  /*2c6d0*/  CALL.REL.NOINC `($__internal_40_$__cuda_sm70_shflsync_idx_p) ;  /* 0x00000ba000007944 */ /* 0x008fea0003c00000 */
[----:B------:R-:W-:Y:S01]  /*2c6e0*/  IMAD.MOV.U32 R6, RZ, RZ, R237 ;  /* 0x000000ffff067224 */ /* 0x000fe200078e00ed */
[----:B------:R-:W-:Y:S01]  /*2c6f0*/  MOV R2, 0x1 ;  /* 0x0000000100027802 */ /* 0x000fe20000000f00 */
[----:B------:R-:W-:Y:S01]  /*2c700*/  IMAD.MOV.U32 R235, RZ, RZ, R34 ;  /* 0x000000ffffeb7224 */ /* 0x000fe200078e0022 */
[----:B------:R-:W-:Y:S02]  /*2c710*/  MOV R236, 0x181f ;  /* 0x0000181f00ec7802 */ /* 0x000fe40000000f00 */
[----:B------:R-:W-:Y:S02]  /*2c720*/  MOV R3, 0x2c740 ;  /* 0x0002c74000037802 */ /* 0x000fe40000000f00 */
[----:B------:R-:W-:Y:S05]  /*2c730*/  CALL.REL.NOINC `($__internal_40_$__cuda_sm70_shflsync_idx_p) ;  /* 0x00000b4000007944 */ /* 0x000fea0003c00000 */
[----:B------:R-:W-:Y:S01]  /*2c740*/  IMAD.MOV.U32 R235, RZ, RZ, R28 ;  /* 0x000000ffffeb7224 */ /* 0x000fe200078e001c */
[----:B------:R-:W-:Y:S01]  /*2c750*/  MOV R2, 0x1 ;  /* 0x0000000100027802 */ /* 0x000fe20000000f00 */
[----:B------:R-:W-:Y:S01]  /*2c760*/  IMAD.MOV.U32 R236, RZ, RZ, 0x181f ;  /* 0x0000181fffec7424 */ /* 0x000fe200078e00ff */
[----:B------:R-:W-:Y:S01]  /*2c770*/  MOV R8, R237 ;  /* 0x000000ed00087202 */ /* 0x000fe20000000f00 */
[----:B------:R-:W-:Y:S01]  /*2c780*/  IMAD.MOV.U32 R9, RZ, RZ, R6 ;  /* 0x000000ffff097224 */ /* 0x000fe200078e0006 */
[----:B------:R-:W-:-:S02]  /*2c790*/  MOV R3, 0x2c7b0 ;  /* 0x0002c7b000037802 */ /* 0x000fc40000000f00 */
[----:B------:R-:W-:Y:S05]  /*2c7a0*/  CALL.REL.NOINC `($__internal_40_$__cuda_sm70_shflsync_idx_p) ;  /* 0x00000ad000007944 */ /* 0x000fea0003c00000 */
        /* <DEDUP_REMOVED lines=8> */
.L_x_2592:
[----:B------:R-:W-:Y:S01]  /*2c830*/  IMAD.MOV.U32 R235, RZ, RZ, R29 ;  /* 0x000000ffffeb7224 */ /* 0x000fe200078e001d */
[----:B------:R-:W-:Y:S01]  /*2c840*/  MOV R2, 0x2 ;  /* 0x0000000200027802 */ /* 0x000fe20000000f00 */
[----:B------:R-:W-:Y:S01]  /*2c850*/  IMAD.MOV.U32 R236, RZ, RZ, 0x181f ;  /* 0x0000181fffec7424 */ /* 0x000fe200078e00ff */
[----:B------:R-:W-:Y:S02]  /*2c860*/  MOV R3, 0x2c880 ;  /* 0x0002c88000037802 */ /* 0x000fe40000000f00 */
[----:B--2---:R-:W-:Y:S05]  /*2c870*/  CALL.REL.NOINC `($__internal_40_$__cuda_sm70_shflsync_idx_p) ;  /* 0x00000a0000007944 */ /* 0x004fea0003c00000 */
[----:B------:R-:W-:Y:S01]  /*2c880*/  MOV R6, R237 ;  /* 0x000000ed00067202 */ /* 0x000fe20000000f00 */
[----:B------:R-:W-:Y:S05]  /*2c890*/  BRA `(.L_x_2662) ;  /* 0xffff72f000007947 */ /* 0x000fea000383ffff */
.L_x_2593:
[----:B------:R-:W-:Y:S01]  /*2c8a0*/  IMAD.MOV.U32 R235, RZ, RZ, R34 ;  /* 0x000000ffffeb7224 */ /* 0x000fe200078e0022 */
[----:B------:R-:W-:Y:S01]  /*2c8b0*/  MOV R2, 0x2 ;  /* 0x0000000200027802 */ /* 0x000fe20000000f00 */
[----:B------:R-:W-:Y:S01]  /*2c8c0*/  IMAD.MOV.U32 R236, RZ, RZ, 0x181f ;  /* 0x0000181fffec7424 */ /* 0x000fe200078e00ff */
[----:B------:R-:W-:Y:S02]  /*2c8d0*/  MOV R3, 0x2c8f0 ;  /* 0x0002c8f000037802 */ /* 0x000fe40000000f00 */
[----:B-123--:R-:W-:Y:S05]  /*2c8e0*/  CALL.REL.NOINC `($__internal_40_$__cuda_sm70_shflsync_idx_p) ;  /* 0x0000099000007944 */ /* 0x00efea0003c00000 */
        /* <DEDUP_REMOVED lines=15> */
.L_x_2596:
[----:B------:R-:W-:Y:S01]  /*2c9e0*/  IMAD.MOV.U32 R235, RZ, RZ, R29 ;  /* 0x000000ffffeb7224 */ /* 0x000fe200078e001d */
[----:B------:R-:W-:Y:S01]  /*2c9f0*/  MOV R2, 0x3 ;  /* 0x0000000300027802 */ /* 0x000fe20000000f00 */
[----:B------:R-:W-:Y:S01]  /*2ca00*/  IMAD.MOV.U32 R236, RZ, RZ, 0x181f ;  /* 0x0000181fffec7424 */ /* 0x000fe200078e00ff */
[----:B------:R-:W-:Y:S02]  /*2ca10*/  MOV R3, 0x2ca30 ;  /* 0x0002ca3000037802 */ /* 0x000fe40000000f00 */
[----:B----4-:R-:W-:Y:S05]  /*2ca20*/  CALL.REL.NOINC `($__internal_40_$__cuda_sm70_shflsync_idx_p) ;  /* 0x0000085000007944 */ /* 0x010fea0003c00000 */
[----:B------:R-:W-:Y:S01]  /*2ca30*/  MOV R9, R237 ;  /* 0x000000ed00097202 */ /* 0x000fe20000000f00 */
[----:B------:R-:W-:Y:S05]  /*2ca40*/  BRA `(.L_x_2664) ;  /* 0xffff776000007947 */ /* 0x000fea000383ffff */
.L_x_2597:
[----:B------:R-:W-:Y:S01]  /*2ca50*/  IMAD.MOV.U32 R235, RZ, RZ, R34 ;  /* 0x000000ffffeb7224 */ /* 0x000fe200078e0022 */
[----:B------:R-:W-:Y:S01]  /*2ca60*/  MOV R2, 0x3 ;  /* 0x0000000300027802 */ /* 0x000fe20000000f00 */
[----:B------:R-:W-:Y:S01]  /*2ca70*/  IMAD.MOV.U32 R236, RZ, RZ, 0x181f ;  /* 0x0000181fffec7424 */ /* 0x000fe200078e00ff */
[----:B------:R-:W-:Y:S02]  /*2ca80*/  MOV R3, 0x2caa0 ;  /* 0x0002caa000037802 */ /* 0x000fe40000000f00 */
[----:B-12-4-:R-:W-:Y:S05]  /*2ca90*/  CALL.REL.NOINC `($__internal_40_$__cuda_sm70_shflsync_idx_p) ;  /* 0x000007e000007944 */ /* 0x016fea0003c00000 */
[----:B------:R-:W-:Y:S01]  /*2caa0*/  IMAD.MOV.U32 R235, RZ, RZ, R28 ;  /* 0x000000ffffeb7224 */ /* 0x000fe200078e001c */
[----:B------:R-:W-:Y:S01]  /*2cab0*/  MOV R236, 0x181f ;  /* 0x0000181f00ec7802 */ /* 0x000fe20000000f00 */
[----:B------:R-:W-:Y:S01]  /*2cac0*/  IMAD.MOV.U32 R2, RZ, RZ, 0x3 ;  /* 0x00000003ff027424 */ /* 0x000fe200078e00ff */
[----:B------:R-:W-:-:S02]  /*2cad0*/  MOV R8, R237 ;  /* 0x000000ed00087202 */ /* 0x000fc40000000f00 */
[----:B------:R-:W-:Y:S02]  /*2cae0*/  MOV R3, 0x2cb00 ;  /* 0x0002cb0000037802 */ /* 0x000fe40000000f00 */
[----:B------:R-:W-:Y:S05]  /*2caf0*/  CALL.REL.NOINC `($__internal_40_$__cuda_sm70_shflsync_idx_p) ;  /* 0x0000078000007944 */ /* 0x000fea0003c00000 */
[----:B------:R-:W-:Y:S01]  /*2cb00*/  IMAD.MOV.U32 R10, RZ, RZ, R237 ;  /* 0x000000ffff0a7224 */ /* 0x000fe200078e00ed */
[----:B------:R-:W-:Y:S01]  /*2cb10*/  MOV R2, 0x3 ;  /* 0x0000000300027802 */ /* 0x000fe20000000f00 */
[----:B------:R-:W-:Y:S01]  /*2cb20*/  IMAD.MOV.U32 R235, RZ, RZ, R35 ;  /* 0x000000ffffeb7224 */ /* 0x000fe200078e0023 */
[----:B------:R-:W-:Y:S02]  /*2cb30*/  MOV R236, 0x181f ;  /* 0x0000181f00ec7802 */ /* 0x000fe40000000f00 */
[----:B------:R-:W-:Y:S02]  /*2cb40*/  MOV R3, 0x2cb60 ;  /* 0x0002cb6000037802 */ /* 0x000fe40000000f00 */
[----:B------:R-:W-:Y:S05]  /*2cb50*/  CALL.REL.NOINC `($__internal_40_$__cuda_sm70_shflsync_idx_p) ;  /* 0x0000072000007944 */ /* 0x000fea0003c00000 */
[----:B------:R-:W-:Y:S01]  /*2cb60*/  MOV R2, R237 ;  /* 0x000000ed00027202 */ /* 0x000fe20000000f00 */
[----:B------:R-:W-:Y:S05]  /*2cb70*/  BRA `(.L_x_2665) ;  /* 0xffff767000007947 */ /* 0x000fea000383ffff */
.L_x_2630:
[----:B------:R-:W-:Y:S01]  /*2cb80*/  IMAD.MOV.U32 R235, RZ, RZ, R18 ;  /* 0x000000ffffeb7224 */ /* 0x000fe200078e0012 */
[----:B------:R-:W-:Y:S01]  /*2cb90*/  MOV R2, RZ ;  /* 0x000000ff00027202 */ /* 0x000fe20000000f00 */
[----:B------:R-:W-:Y:S01]  /*2cba0*/  IMAD.MOV.U32 R236, RZ, RZ, 0x181f ;  /* 0x0000181fffec7424 */ /* 0x000fe200078e00ff */
[----:B------:R-:W-:Y:S02]  /*2cbb0*/  MOV R3, 0x2cbd0 ;  /* 0x0002cbd000037802 */ /* 0x000fe40000000f00 */
[----:B------:R-:W-:Y:S05]  /*2cbc0*/  CALL.REL.NOINC `($__internal_40_$__cuda_sm70_shflsync_idx_p) ;  /* 0x000006b000007944 */ /* 0x000fea0003c00000 */
[----:B------:R-:W-:Y:S01]  /*2cbd0*/  MOV R4, R237 ;  /* 0x000000ed00047202 */ /* 0x000fe20000000f00 */
[----:B------:R-:W-:Y:S05]  /*2cbe0*/  BRA `(.L_x_2666) ;  /* 0xffffae5000007947 */ /* 0x000fea000383ffff */
.L_x_2631:
[----:B------:R-:W-:Y:S01]  /*2cbf0*/  IMAD.MOV.U32 R235, RZ, RZ, R20 ;  /* 0x000000ffffeb7224 */ /* 0x000fe200078e0014 */
[----:B------:R-:W-:Y:S01]  /*2cc00*/  MOV R2, RZ ;  /* 0x000000ff00027202 */ /* 0x000fe20000000f00 */
[----:B------:R-:W-:Y:S01]  /*2cc10*/  IMAD.MOV.U32 R236, RZ, RZ, 0x181f ;  /* 0x0000181fffec7424 */ /* 0x000fe200078e00ff */
[----:B------:R-:W-:-:S02]  /*2cc20*/  MOV R3, 0x2cc40 ;  /* 0x0002cc4000037802 */ /* 0x000fc40000000f00 */
        /* <DEDUP_REMOVED lines=16> */
.L_x_2634:
[----:B------:R-:W-:Y:S01]  /*2cd30*/  IMAD.MOV.U32 R235, RZ, RZ, R18 ;  /* 0x000000ffffeb7224 */ /* 0x000fe200078e0012 */
[----:B------:R-:W-:Y:S01]  /*2cd40*/  MOV R2, 0x1 ;  /* 0x0000000100027802 */ /* 0x000fe20000000f00 */
[----:B------:R-:W-:Y:S01]  /*2cd50*/  IMAD.MOV.U32 R236, RZ, RZ, 0x181f ;  /* 0x0000181fffec7424 */ /* 0x000fe200078e00ff */
[----:B------:R-:W-:Y:S02]  /*2cd60*/  MOV R3, 0x2cd80 ;  /* 0x0002cd8000037802 */ /* 0x000fe40000000f00 */
[----:B---34-:R-:W-:Y:S05]  /*2cd70*/  CALL.REL.NOINC `($__internal_40_$__cuda_sm70_shflsync_idx_p) ;  /* 0x0000050000007944 */ /* 0x018fea0003c00000 */
        /* <DEDUP_REMOVED lines=20> */
.L_x_2637:
[----:B------:R-:W-:Y:S01]  /*2cec0*/  IMAD.MOV.U32 R235, RZ, RZ, R18 ;  /* 0x000000ffffeb7224 */ /* 0x000fe200078e0012 */
[----:B------:R-:W-:Y:S01]  /*2ced0*/  MOV R2, 0x2 ;  /* 0x0000000200027802 */ /* 0x000fe20000000f00 */
[----:B------:R-:W-:Y:S01]  /*2cee0*/  IMAD.MOV.U32 R236, RZ, RZ, 0x181f ;  /* 0x0000181fffec7424 */ /* 0x000fe200078e00ff */
[----:B------:R-:W-:Y:S02]  /*2cef0*/  MOV R3, 0x2cf10 ;  /* 0x0002cf1000037802 */ /* 0x000fe40000000f00 */
[----:B----4-:R-:W-:Y:S05]  /*2cf00*/  CALL.REL.NOINC `($__internal_40_$__cuda_sm70_shflsync_idx_p) ;  /* 0x0000037000007944 */ /* 0x010fea0003c00000 */
[----:B------:R-:W-:Y:S01]  /*2cf10*/  MOV R4, R237 ;  /* 0x000000ed00047202 */ /* 0x000fe20000000f00 */
[----:B------:R-:W-:Y:S05]  /*2cf20*/  BRA `(.L_x_2669) ;  /* 0xffffb43000007947 */ /* 0x000fea000383ffff */
.L_x_2638:
[----:B------:R-:W-:Y:S01]  /*2cf30*/  IMAD.MOV.U32 R235, RZ, RZ, R20 ;  /* 0x000000ffffeb7224 */ /* 0x000fe200078e0014 */
[----:B------:R-:W-:Y:S01]  /*2cf40*/  MOV R2, 0x2 ;  /* 0x0000000200027802 */ /* 0x000fe20000000f00 */
[----:B------:R-:W-:Y:S01]  /*2cf50*/  IMAD.MOV.U32 R236, RZ, RZ, 0x181f ;  /* 0x0000181fffec7424 */ /* 0x000fe200078e00ff */
[----:B------:R-:W-:-:S02]  /*2cf60*/  MOV R3, 0x2cf80 ;  /* 0x0002cf8000037802 */ /* 0x000fc40000000f00 */
[----:B-12-4-:R-:W-:Y:S05]  /*2cf70*/  CALL.REL.NOINC `($__internal_40_$__cuda_sm70_shflsync_idx_p) ;  /* 0x0000030000007944 */ /* 0x016fea0003c00000 */
        /* <DEDUP_REMOVED lines=15> */
.L_x_2641:
[----:B------:R-:W-:Y:S01]  /*2d070*/  IMAD.MOV.U32 R235, RZ, RZ, R18 ;  /* 0x000000ffffeb7224 */ /* 0x000fe200078e0012 */
[----:B------:R-:W-:Y:S01]  /*2d080*/  MOV R2, 0x3 ;  /* 0x0000000300027802 */ /* 0x000fe20000000f00 */
[----:B------:R-:W-:Y:S01]  /*2d090*/  IMAD.MOV.U32 R236, RZ, RZ, 0x181f ;  /* 0x0000181fffec7424 */ /* 0x000fe200078e00ff */
[----:B------:R-:W-:Y:S02]  /*2d0a0*/  MOV R3, 0x2d0c0 ;  /* 0x0002d0c000037802 */ /* 0x000fe40000000f00 */
[----:B---34-:R-:W-:Y:S05]  /*2d0b0*/  CALL.REL.NOINC `($__internal_40_$__cuda_sm70_shflsync_idx_p) ;  /* 0x000001c000007944 */ /* 0x018fea0003c00000 */
[----:B------:R-:W-:Y:S01]  /*2d0c0*/  MOV R4, R237 ;  /* 0x000000ed00047202 */ /* 0x000fe20000000f00 */
[----:B------:R-:W-:Y:S05]  /*2d0d0*/  BRA `(.L_x_2671) ;  /* 0xffffb76000007947 */ /* 0x000fea000383ffff */
.L_x_2642:
[----:B------:R-:W-:Y:S01]  /*2d0e0*/  IMAD.MOV.U32 R235, RZ, RZ, R20 ;  /* 0x000000ffffeb7224 */ /* 0x000fe200078e0014 */
[----:B------:R-:W-:Y:S01]  /*2d0f0*/  MOV R2, 0x3 ;  /* 0x0000000300027802 */ /* 0x000fe20000000f00 */
[----:B------:R-:W-:Y:S01]  /*2d100*/  IMAD.MOV.U32 R236, RZ, RZ, 0x181f ;  /* 0x0000181fffec7424 */ /* 0x000fe200078e00ff */
[----:B------:R-:W-:Y:S02]  /*2d110*/  MOV R3, 0x2d130 ;  /* 0x0002d13000037802 */ /* 0x000fe40000000f00 */
[----:B-1234-:R-:W-:Y:S05]  /*2d120*/  CALL.REL.NOINC `($__internal_40_$__cuda_sm70_shflsync_idx_p) ;  /* 0x0000015000007944 */ /* 0x01efea0003c00000 */
        /* <DEDUP_REMOVED lines=15> */
        .weak           $__internal_39_$__cuda_sm70_shflsync_bfly_p
        .type           $__internal_39_$__cuda_sm70_shflsync_bfly_p,@function
        .size           $__internal_39_$__cuda_sm70_shflsync_bfly_p,($__internal_40_$__cuda_sm70_shflsync_idx_p - $__internal_39_$__cuda_sm70_shflsync_bfly_p)
$__internal_39_$__cuda_sm70_shflsync_bfly_p:
[----:B------:R-:W-:Y:S02]  /*2d220*/  MOV R184, 0x1f ;  /* 0x0000001f00b87802 */ /* 0x000fe40000000f00 */
[----:B------:R-:W-:-:S04]  /*2d230*/  MOV R185, 0xffffffff ;  /* 0xffffffff00b97802 */ /* 0x000fc80000000f00 */
[----:B------:R-:W-:Y:S04]  /*2d240*/  WARPSYNC R185 ;  /* 0x000000b900007348 */ /* 0x000fe80003800000 */
[----:B------:R1:W2:Y:S02]  /*2d250*/  SHFL.BFLY PT, R184, R0, R3, R184 ;  /* 0x0c00000300b87389 */ /* 0x0002a400000e00b8 */
[----:B-1----:R-:W-:-:S04]  /*2d260*/  MOV R3, 0x0 ;  /* 0x0000000000037802 */ /* 0x002fc80000000f00 */
[----:B--2---:R-:W-:Y:S05]  /*2d270*/  RET.REL.NODEC R2 `(_ZN7cutlass13device_kernelIN5flash19enable_sm80_to_sm89INS1_16FlashAttnFwdSm80INS1_25CollectiveMainloopFwdSm80ILi8ELi1ELb0EN4cute5tupleIJNS5_1CILi128EEENS7_ILi48EEENS7_ILi256EEEEEELi256ENS_6half_tEfNS_4arch4Sm80ELb0ELb1ELb1ELb1ELb1ELb1ELb1ELb1EEENS1_21CollectiveEpilogueFwdINS6_IJS8_SA_S9_EEENS6_IJNS7_ILi1EEESI_SI_EEESC_SE_Li256ELb1ELb1ELb1ELb0EEENS1_36VarlenDynamicPersistentTileSchedulerILi128ELi48ELi256ELi256ELb1ELb1ELb0ELb1ELb0ELb1EEEEEEEEEvNT_6ParamsE) ;  /* 0xfffd2d8002007950 */ /* 0x004fea0003c3ffff */
        .weak           $__internal_40_$__cuda_sm70_shflsync_idx_p
        .type           $__internal_40_$__cuda_sm70_shflsync_idx_p,@function
        .size           $__internal_40_$__cuda_sm70_shflsync_idx_p,($__internal_41_$__cuda_sm70_shflsync_up_p - $__internal_40_$__cuda_sm70_shflsync_idx_p)
$__internal_40_$__cuda_sm70_shflsync_idx_p:
[----:B------:R-:W-:-:S04]  /*2d280*/  MOV R237, 0xffffffff ;  /* 0xffffffff00ed7802 */ /* 0x000fc80000000f00 */
[----:B------:R-:W-:Y:S04]  /*2d290*/  WARPSYNC R237 ;  /* 0x000000ed00007348 */ /* 0x000fe80003800000 */
[----:B------:R1:W2:Y:S02]  /*2d2a0*/  SHFL.IDX PT, R237, R235, R2, R236 ;  /* 0x00000002ebed7389 */ /* 0x0002a400000e00ec */
[----:B-1----:R-:W-:Y:S02]  /*2d2b0*/  MOV R2, R3 ;  /* 0x0000000300027202 */ /* 0x002fe40000000f00 */
[----:B------:R-:W-:-:S04]  /*2d2c0*/  MOV R3, 0x0 ;  /* 0x0000000000037802 */ /* 0x000fc80000000f00 */
[----:B--2---:R-:W-:Y:S05]  /*2d2d0*/  RET.REL.NODEC R2 `(_ZN7cutlass13device_kernelIN5flash19enable_sm80_to_sm89INS1_16FlashAttnFwdSm80INS1_25CollectiveMainloopFwdSm80ILi8ELi1ELb0EN4cute5tupleIJNS5_1CILi128EEENS7_ILi48EEENS7_ILi256EEEEEELi256ENS_6half_tEfNS_4arch4Sm80ELb0ELb1ELb1ELb1ELb1ELb1ELb1ELb1EEENS1_21CollectiveEpilogueFwdINS6_IJS8_SA_S9_EEENS6_IJNS7_ILi1EEESI_SI_EEESC_SE_Li256ELb1ELb1ELb1ELb0EEENS1_36VarlenDynamicPersistentTileSchedulerILi128ELi48ELi256ELi256ELb1ELb1ELb0ELb1ELb0ELb1EEEEEEEEEvNT_6ParamsE) ;  /* 0xfffd2d2002007950 */ /* 0x004fea0003c3ffff */
        .weak           $__internal_41_$__cuda_sm70_shflsync_up_p
        .type           $__internal_41_$__cuda_sm70_shflsync_up_p,@function
        .size           $__internal_41_$__cuda_sm70_shflsync_up_p,($__internal_42_$__cuda_sm70_votesync_ballot - $__internal_41_$__cuda_sm70_shflsync_up_p)
$__internal_41_$__cuda_sm70_shflsync_up_p:
[----:B------:R-:W-:Y:S02]  /*2d2e0*/  MOV R4, RZ ;  /* 0x000000ff00047202 */ /* 0x000fe40000000f00 */
[----:B------:R-:W-:-:S04]  /*2d2f0*/  MOV R15, 0xffffffff ;  /* 0xffffffff000f7802 */ /* 0x000fc80000000f00 */
[----:B------:R-:W-:Y:S04]  /*2d300*/  WARPSYNC R15 ;  /* 0x0000000f00007348 */ /* 0x000fe80003800000 */
[----:B------:R1:W2:Y:S02]  /*2d310*/  SHFL.UP PT, R4, R0, R3, R4 ;  /* 0x0400000300047389 */ /* 0x0002a400000e0004 */
[----:B-1----:R-:W-:-:S04]  /*2d320*/  MOV R3, 0x0 ;  /* 0x0000000000037802 */ /* 0x002fc80000000f00 */
[----:B--2---:R-:W-:Y:S05]  /*2d330*/  RET.REL.NODEC R2 `(_ZN7cutlass13device_kernelIN5flash19enable_sm80_to_sm89INS1_16FlashAttnFwdSm80INS1_25CollectiveMainloopFwdSm80ILi8ELi1ELb0EN4cute5tupleIJNS5_1CILi128EEENS7_ILi48EEENS7_ILi256EEEEEELi256ENS_6half_tEfNS_4arch4Sm80ELb0ELb1ELb1ELb1ELb1ELb1ELb1ELb1EEENS1_21CollectiveEpilogueFwdINS6_IJS8_SA_S9_EEENS6_IJNS7_ILi1EEESI_SI_EEESC_SE_Li256ELb1ELb1ELb1ELb0EEENS1_36VarlenDynamicPersistentTileSchedulerILi128ELi48ELi256ELi256ELb1ELb1ELb0ELb1ELb0ELb1EEEEEEEEEvNT_6ParamsE) ;  /* 0xfffd2cc002007950 */ /* 0x004fea0003c3ffff */
        .weak           $__internal_42_$__cuda_sm70_votesync_ballot
        .type           $__internal_42_$__cuda_sm70_votesync_ballot,@function
        .size           $__internal_42_$__cuda_sm70_votesync_ballot,(.L_x_3281 - $__internal_42_$__cuda_sm70_votesync_ballot)
$__internal_42_$__cuda_sm70_votesync_ballot:
[----:B------:R-:W-:Y:S01]  /*2d340*/  ISETP.NE.U32.AND P0, PT, R0, 0x1, PT ;  /* 0x000000010000780c */ /* 0x000fe20003f05070 */
[----:B------:R-:W-:-:S04]  /*2d350*/  IMAD.MOV.U32 R3, RZ, RZ, -0x1 ;  /* 0xffffffffff037424 */ /* 0x000fc800078e00ff */
[----:B------:R-:W-:Y:S08]  /*2d360*/  WARPSYNC R3 ;  /* 0x0000000300007348 */ /* 0x000ff00003800000 */
[----:B------:R-:W-:-:S04]  /*2d370*/  VOTE.ANY R0, PT, !P0 ;  /* 0x0000000000007806 */ /* 0x000fc800040e0100 */
[----:B------:R-:W-:Y:S01]  /*2d380*/  LOP3.LUT R0, R0, R3, RZ, 0xc0, !PT ;  /* 0x0000000300007212 */ /* 0x000fe200078ec0ff */
[----:B------:R-:W-:-:S04]  /*2d390*/  IMAD.MOV.U32 R3, RZ, RZ, 0x0 ;  /* 0x00000000ff037424 */ /* 0x000fc800078e00ff */
[----:B------:R-:W-:Y:S05]  /*2d3a0*/  RET.REL.NODEC R2 `(_ZN7cutlass13device_kernelIN5flash19enable_sm80_to_sm89INS1_16FlashAttnFwdSm80INS1_25CollectiveMainloopFwdSm80ILi8ELi1ELb0EN4cute5tupleIJNS5_1CILi128EEENS7_ILi48EEENS7_ILi256EEEEEELi256ENS_6half_tEfNS_4arch4Sm80ELb0ELb1ELb1ELb1ELb1ELb1ELb1ELb1EEENS1_21CollectiveEpilogueFwdINS6_IJS8_SA_S9_EEENS6_IJNS7_ILi1EEESI_SI_EEESC_SE_Li256ELb1ELb1ELb1ELb0EEENS1_36VarlenDynamicPersistentTileSchedulerILi128ELi48ELi256ELi256ELb1ELb1ELb0ELb1ELb0ELb1EEEEEEEEEvNT_6ParamsE) ;  /* 0xfffd2c5002007950 */ /* 0x000fea0003c3ffff */
.L_x_2673:
        /* <DEDUP_REMOVED lines=13> */
.L_x_3281:


//--------------------- .text._ZN7cutlass13device_kernelIN5flash19enable_sm80_to_sm89INS1_16FlashAttnFwdSm80INS1_25CollectiveMainloopFwdSm80ILi8ELi1ELb0EN4cute5tupleIJNS5_1CILi128EEENS7_ILi96EEENS7_ILi256EEEEEELi256ENS_6half_tEfNS_4arch4Sm80ELb1ELb0ELb1ELb0ELb1ELb0ELb1ELb1EEENS1_21CollectiveEpilogueFwdINS6_IJS8_SA_S9_EEENS6_IJNS7_ILi1EEESI_SI_EEESC_SE_Li256ELb0ELb1ELb1ELb0EEENS1_30DynamicPersistentTileSchedulerILi256ELi256ELb1ELb1ELb0EEEEEEEEEvNT_6ParamsE --------------------------
	.section	.text._ZN7cutlass13device_kernelIN5flash19enable_sm80_to_sm89INS1_16FlashAttnFwdSm80INS1_25CollectiveMainloopFwdSm80ILi8ELi1ELb0EN4cute5tupleIJNS5_1CILi128EEENS7_ILi96EEENS7_ILi256EEEEEELi256ENS_6half_tEfNS_4arch4Sm80ELb1ELb0ELb1ELb0ELb1ELb0ELb1ELb1EEENS1_21CollectiveEpilogueFwdINS6_IJS8_SA_S9_EEENS6_IJNS7_ILi1EEESI_SI_EEESC_SE_Li256ELb0ELb1ELb1ELb0EEENS1_30DynamicPersistentTileSchedulerILi256ELi256ELb1ELb1ELb0EEEEEEEEEvNT_6ParamsE,"ax",@progbits
	.sectioninfo	@"SHI_REGISTERS=255"
	.align	128
.text._ZN7cutlass13device_kernelIN5flash19enable_sm80_to_sm89INS1_16FlashAttnFwdSm80INS1_25CollectiveMainloopFwdSm80ILi8ELi1ELb0EN4cute5tupleIJNS5_1CILi128EEENS7_ILi96EEENS7_ILi256EEEEEELi256ENS_6half_tEfNS_4arch4Sm80ELb1ELb0ELb1ELb0ELb1ELb0ELb1ELb1EEENS1_21CollectiveEpilogueFwdINS6_IJS8_SA_S9_EEENS6_IJNS7_ILi1EEESI_SI_EEESC_SE_Li256ELb0ELb1ELb1ELb0EEENS1_30DynamicPersistentTileSchedulerILi256ELi256ELb1ELb1ELb0EEEEEEEEEvNT_6ParamsE:
        .type           _ZN7cutlass13device_kernelIN5flash19enable_sm80_to_sm89INS1_16FlashAttnFwdSm80INS1_25CollectiveMainloopFwdSm80ILi8ELi1ELb0EN4cute5tupleIJNS5_1CILi128EEENS7_ILi96EEENS7_ILi256EEEEEELi256ENS_6half_tEfNS_4arch4Sm80ELb1ELb0ELb1ELb0ELb1ELb0ELb1ELb1EEENS1_21CollectiveEpilogueFwdINS6_IJS8_SA_S9_EEENS6_IJNS7_ILi1EEESI_SI_EEESC_SE_Li256ELb0ELb1ELb1ELb0EEENS1_30DynamicPersistentTileSchedulerILi256ELi256ELb1ELb1ELb0EEEEEEEEEvNT_6ParamsE,@function
        .size           _ZN7cutlass13device_kernelIN5flash19enable_sm80_to_sm89INS1_16FlashAttnFwdSm80INS1_25CollectiveMainloopFwdSm80ILi8ELi1ELb0EN4cute5tupleIJNS5_1CILi128EEENS7_ILi96EEENS7_ILi256EEEEEELi256ENS_6half_tEfNS_4arch4Sm80ELb1ELb0ELb1ELb0ELb1ELb0ELb1ELb1EEENS1_21CollectiveEpilogueFwdINS6_IJS8_SA_S9_EEENS6_IJNS7_ILi1EEESI_SI_EEESC_SE_Li256ELb0ELb1ELb1ELb0EEENS1_30DynamicPersistentTileSchedulerILi256ELi256ELb1ELb1ELb0EEEEEEEEEvNT_6ParamsE,(.L_x_3287 - _ZN7cutlass13device_kernelIN5flash19enable_sm80_to_sm89INS1_16FlashAttnFwdSm80INS1_25CollectiveMainloopFwdSm80ILi8ELi1ELb0EN4cute5tupleIJNS5_1CILi128EEENS7_ILi96EEENS7_ILi256EEEEEELi256ENS_6half_tEfNS_4arch4Sm80ELb1ELb0ELb1ELb0ELb1ELb0ELb1ELb1EEENS1_21CollectiveEpilogueFwdINS6_IJS8_SA_S9_EEENS6_IJNS7_ILi1EEESI_SI_EEESC_SE_Li256ELb0ELb1ELb1ELb0EEENS1_30DynamicPersistentTileSchedulerILi256ELi256ELb1ELb1ELb0EEEEEEEEEvNT_6ParamsE)
        .other          _ZN7cutlass13device_kernelIN5flash19enable_sm80_to_sm89INS1_16FlashAttnFwdSm80INS1_25CollectiveMainloopFwdSm80ILi8ELi1ELb0EN4cute5tupleIJNS5_1CILi128EEENS7_ILi96EEENS7_ILi256EEEEEELi256ENS_6half_tEfNS_4arch4Sm80ELb1ELb0ELb1ELb0ELb1ELb0ELb1ELb1EEENS1_21CollectiveEpilogueFwdINS6_IJS8_SA_S9_EEENS6_IJNS7_ILi1EEESI_SI_EEESC_SE_Li256ELb0ELb1ELb1ELb0EEENS1_30DynamicPersistentTileSchedulerILi256ELi256ELb1ELb1ELb0EEEEEEEEEvNT_6ParamsE,@"STO_CUDA_ENTRY STV_DEFAULT"
_ZN7cutlass13device_kernelIN5flash19enable_sm80_to_sm89INS1_16FlashAttnFwdSm80INS1_25CollectiveMainloopFwdSm80ILi8ELi1ELb0EN4cute5tupleIJNS5_1CILi128EEENS7_ILi96EEENS7_ILi256EEEEEELi256ENS_6half_tEfNS_4arch4Sm80ELb1ELb0ELb1ELb0ELb1ELb0ELb1ELb1EEENS1_21CollectiveEpilogueFwdINS6_IJS8_SA_S9_EEENS6_IJNS7_ILi1EEESI_SI_EEESC_SE_Li256ELb0ELb1ELb1ELb0EEENS1_30DynamicPersistentTileSchedulerILi256ELi256ELb1ELb1ELb0EEEEEEEEEvNT_6ParamsE:
        /* <DEDUP_REMOVED lines=13> */
[----:B------:R-:W-:Y:S01]  /*00d0*/  ULDC.64 UR6, c[0x0][0x118] ;  /* 0x0000460000067ab9 */ /* 0x000fe20000000a00 */
[----:B------:R-:W-:Y:S01]  /*00e0*/  IMAD.MOV.U32 R220, RZ, RZ, 0x40 ;  /* 0x00000040ffdc7424 */ /* 0x000fe200078e00ff */
[CC--:B------:R-:W-:Y:S02]  /*00f0*/  LEA.HI R6, R14.reuse, R19.reuse, RZ, 0x4 ;  /* 0x000000130e067211 */ /* 0x0c0fe400078f20ff */
[-C--:B------:R-:W-:Y:S02]  /*0100*/  LEA.HI R10, R14, R19.reuse, RZ, 0x3 ;  /* 0x000000130e0a7211 */ /* 0x080fe400078f18ff */
[----:B------:R-:W-:Y:S02]  /*0110*/  LOP3.LUT R2, R6, 0xfffffff0, RZ, 0xc0, !PT ;  /* 0xfffffff006027812 */ /* 0x000fe400078ec0ff */
[----:B------:R-:W-:-:S02]  /*0120*/  LEA.HI R0, R14, R19, RZ, 0x2 ;  /* 0x000000130e007211 */ /* 0x000fc400078f10ff */
[----:B------:R-:W-:Y:S01]  /*0130*/  SHF.R.S32.HI R7, RZ, 0x3, R10 ;  /* 0x00000003ff077819 */ /* 0x000fe2000001140a */
[----:B------:R-:W-:Y:S01]  /*0140*/  IMAD.IADD R5, R19, 0x1, -R2 ;  /* 0x0000000113057824 */ /* 0x000fe200078e0a02 */
[----:B------:R-:W-:Y:S02]  /*0150*/  LOP3.LUT R4, R10, 0xfffffff8, RZ, 0xc0, !PT ;  /* 0xfffffff80a047812 */ /* 0x000fe400078ec0ff */
[----:B------:R-:W-:Y:S01]  /*0160*/  SHF.R.S32.HI R3, RZ, 0x4, R6 ;  /* 0x00000004ff037819 */ /* 0x000fe20000011406 */
[----:B------:R-:W-:Y:S01]  /*0170*/  IMAD.SHL.U32 R2, R7, 0x40, RZ ;  /* 0x0000004007027824 */ /* 0x000fe200078e00ff */
[----:B------:R-:W-:Y:S01]  /*0180*/  LOP3.LUT R0, R0, 0xfffffffc, RZ, 0xc0, !PT ;  /* 0xfffffffc00007812 */ /* 0x000fe200078ec0ff */
[C---:B------:R-:W-:Y:S01]  /*0190*/  IMAD.IADD R8, R19.reuse, 0x1, -R4 ;  /* 0x0000000113087824 */ /* 0x040fe200078e0a04 */
[----:B------:R-:W-:Y:S02]  /*01a0*/  LEA.HI R4, R6, R3, RZ, 0x1 ;  /* 0x0000000306047211 */ /* 0x000fe400078f08ff */
[----:B------:R-:W-:Y:S01]  /*01b0*/  SHF.R.S32.HI R9, RZ, 0x1f, R5 ;  /* 0x0000001fff097819 */ /* 0x000fe20000011405 */
[----:B------:R-:W-:Y:S01]  /*01c0*/  IMAD.IADD R7, R19, 0x1, -R0 ;  /* 0x0000000113077824 */ /* 0x000fe200078e0a00 */
[----:B------:R-:W-:Y:S01]  /*01d0*/  LOP3.LUT R0, R2, 0x1c0, RZ, 0xc0, !PT ;  /* 0x000001c002007812 */ /* 0x000fe200078ec0ff */
[----:B------:R-:W-:Y:S01]  /*01e0*/  IMAD.SHL.U32 R18, R8, 0x8, RZ ;  /* 0x0000000808127824 */ /* 0x000fe200078e00ff */
[----:B------:R-:W-:-:S02]  /*01f0*/  LOP3.LUT R4, R4, 0xfffffffe, RZ, 0xc0, !PT ;  /* 0xfffffffe04047812 */ /* 0x000fc400078ec0ff */
[----:B------:R-:W-:Y:S02]  /*0200*/  SHF.R.U32.HI R6, RZ, 0x3, R0 ;  /* 0x00000003ff067819 */ /* 0x000fe40000011600 */
[----:B------:R-:W-:Y:S01]  /*0210*/  LOP3.LUT R2, R0, 0x38, R18, 0xf8, !PT ;  /* 0x0000003800027812 */ /* 0x000fe200078ef812 */
[----:B------:R-:W-:Y:S01]  /*0220*/  IMAD.IADD R135, R3, 0x1, -R4 ;  /* 0x0000000103877824 */ /* 0x000fe200078e0a04 */
[----:B------:R-:W-:Y:S01]  /*0230*/  LEA.HI R0, R7, R7, RZ, 0x1 ;  /* 0x0000000707007211 */ /* 0x000fe200078f08ff */
[----:B------:R-:W-:Y:S01]  /*0240*/  IMAD.SHL.U32 R3, R8, 0x40, RZ ;  /* 0x0000004008037824 */ /* 0x000fe200078e00ff */
[----:B------:R-:W-:Y:S01]  /*0250*/  LEA.HI R9, R9, R5, RZ, 0x3 ;  /* 0x0000000509097211 */ /* 0x000fe200078f18ff */
[----:B------:R-:W-:Y:S01]  /*0260*/  STL [R1+0xc], R18 ;  /* 0x00000c1201007387 */ /* 0x000fe20000100800 */
[----:B------:R-:W-:Y:S02]  /*0270*/  LOP3.LUT R12, R2, R6, RZ, 0x3c, !PT ;  /* 0x00000006020c7212 */ /* 0x000fe400078e3cff */
[----:B------:R-:W-:-:S02]  /*0280*/  LOP3.LUT R2, R0, 0x1ffffffe, RZ, 0xc0, !PT ;  /* 0x1ffffffe00027812 */ /* 0x000fc400078ec0ff */
[----:B------:R-:W-:Y:S02]  /*0290*/  LOP3.LUT R4, R9, 0xfffffff8, RZ, 0xc0, !PT ;  /* 0xfffffff809047812 */ /* 0x000fe400078ec0ff */
[----:B------:R-:W-:Y:S01]  /*02a0*/  LOP3.LUT R0, R3, 0x1c0, RZ, 0xc0, !PT ;  /* 0x000001c003007812 */ /* 0x000fe200078ec0ff */
[----:B------:R-:W-:Y:S01]  /*02b0*/  IMAD.IADD R13, R7, 0x1, -R2 ;  /* 0x00000001070d7824 */ /* 0x000fe200078e0a02 */
[----:B------:R-:W-:Y:S01]  /*02c0*/  LEA.HI R6, R14, R19, RZ, 0x5 ;  /* 0x000000130e067211 */ /* 0x000fe200078f28ff */
[----:B------:R-:W-:Y:S01]  /*02d0*/  IMAD.IADD R8, R5, 0x1, -R4 ;  /* 0x0000000105087824 */ /* 0x000fe200078e0a04 */
[----:B------:R-:W-:Y:S02]  /*02e0*/  LOP3.LUT R4, R0, 0x8, R10, 0xf8, !PT ;  /* 0x0000000800047812 */ /* 0x000fe400078ef80a */
[----:B------:R-:W-:Y:S02]  /*02f0*/  SHF.R.U32.HI R2, RZ, 0x3, R0 ;  /* 0x00000003ff027819 */ /* 0x000fe40000011600 */
[----:B------:R-:W-:-:S02]  /*0300*/  SHF.R.S32.HI R5, RZ, 0x5, R6 ;  /* 0x00000005ff057819 */ /* 0x000fc40000011406 */
[----:B------:R-:W-:Y:S02]  /*0310*/  SHF.R.S32.HI R0, RZ, 0x1f, R6 ;  /* 0x0000001fff007819 */ /* 0x000fe40000011406 */
[----:B------:R-:W-:Y:S02]  /*0320*/  LOP3.LUT R3, R6, 0xffffffe0, RZ, 0xc0, !PT ;  /* 0xffffffe006037812 */ /* 0x000fe400078ec0ff */
[----:B------:R-:W-:Y:S02]  /*0330*/  LEA.HI R0, R0, R5, RZ, 0x3 ;  /* 0x0000000500007211 */ /* 0x000fe400078f18ff */
[----:B------:R-:W-:Y:S01]  /*0340*/  LOP3.LUT R11, R4, R2, RZ, 0x3c, !PT ;  /* 0x00000002040b7212 */ /* 0x000fe200078e3cff */
        /* <DEDUP_REMOVED lines=9> */
[----:B------:R-:W-:Y:S01]  /*03e0*/  LEA.HI R6, R6, R17, RZ, 0x2 ;  /* 0x0000001106067211 */ /* 0x000fe200078f10ff */
[----:B------:R-:W-:Y:S01]  /*03f0*/  IMAD.SHL.U32 R10, R10, 0x8, RZ ;  /* 0x000000080a0a7824 */ /* 0x000fe200078e00ff */
[----:B------:R-:W-:Y:S01]  /*0400*/  LOP3.LUT R4, R0, 0x8, R4, 0xf8, !PT ;  /* 0x0000000800047812 */ /* 0x000fe200078ef804 */
[----:B------:R-:W-:Y:S01]  /*0410*/  IMAD R135, R135, 0x200, R11 ;  /* 0x0000020087877824 */ /* 0x000fe200078e020b */
[----:B------:R-:W-:-:S02]  /*0420*/  SHF.R.U32.HI R218, RZ, 0x3, R0 ;  /* 0x00000003ffda7819 */ /* 0x000fc40000011600 */
[----:B------:R-:W-:Y:S02]  /*0430*/  LOP3.LUT R2, R2, 0xfffffe00, RZ, 0xc0, !PT ;  /* 0xfffffe0002027812 */ /* 0x000fe400078ec0ff */
[----:B------:R-:W-:Y:S02]  /*0440*/  SHF.R.S32.HI R0, RZ, 0x2, R6 ;  /* 0x00000002ff007819 */ /* 0x000fe40000011406 */
[----:B------:R-:W-:Y:S01]  /*0450*/  LOP3.LUT R218, R4, R218, RZ, 0x3c, !PT ;  /* 0x000000da04da7212 */ /* 0x000fe200078e3cff */
[----:B------:R-:W-:Y:S01]  /*0460*/  IMAD R3, R5, 0x400, R2 ;  /* 0x0000040005037824 */ /* 0x000fe200078e0202 */
[C---:B------:R-:W-:Y:S01]  /*0470*/  IADD3 R5, R18.reuse, 0x40, RZ ;  /* 0x0000004012057810 */ /* 0x040fe20007ffe0ff */
[----:B------:R-:W-:Y:S01]  /*0480*/  IMAD R16, R7, 0x10, R0 ;  /* 0x0000001007107824 */ /* 0x000fe200078e0200 */
[----:B------:R-:W-:Y:S01]  /*0490*/  IADD3 R4, R18, 0x80, RZ ;  /* 0x0000008012047810 */ /* 0x000fe20007ffe0ff */
[----:B------:R-:W-:Y:S01]  /*04a0*/  IMAD.IADD R0, R3, 0x1, R218 ;  /* 0x0000000103007824 */ /* 0x000fe200078e02da */
[----:B------:R-:W-:-:S02]  /*04b0*/  SHF.R.S32.HI R3, RZ, 0x1f, R18 ;  /* 0x0000001fff037819 */ /* 0x000fc40000011412 */
[----:B------:R-:W-:Y:S01]  /*04c0*/  LOP3.LUT R218, R218, R2, RZ, 0xfc, !PT ;  /* 0x00000002dada7212 */ /* 0x000fe200078efcff */
[----:B------:R-:W-:Y:S01]  /*04d0*/  STL [R1+0x194], R16 ;  /* 0x0001941001007387 */ /* 0x000fe20000100800 */
[----:B------:R-:W-:Y:S02]  /*04e0*/  LEA.HI R2, R14, R19, RZ, 0x7 ;  /* 0x000000130e027211 */ /* 0x000fe400078f38ff */
[----:B------:R-:W-:Y:S01]  /*04f0*/  LOP3.LUT R10, R12, 0x7ffffe00, R10, 0xf8, !PT ;  /* 0x7ffffe000c0a7812 */ /* 0x000fe200078ef80a */
[----:B------:R-:W-:Y:S01]  /*0500*/  STL [R1+0x80], R15 ;  /* 0x0000800f01007387 */ /* 0x000fe20000100800 */
[----:B------:R-:W-:Y:S02]  /*0510*/  SHF.R.S32.HI R2, RZ, 0x7, R2 ;  /* 0x00000007ff027819 */ /* 0x000fe40000011402 */
[----:B------:R-:W-:Y:S01]  /*0520*/  LOP3.LUT R2, R6, 0x7ffffffc, RZ, 0xc0, !PT ;  /* 0x7ffffffc06027812 */ /* 0x000fe200078ec0ff */
[----:B------:R1:W-:Y:S01]  /*0530*/  STL [R1+0x10c], R3 ;  /* 0x00010c0301007387 */ /* 0x0003e20000100800 */
[----:B------:R-:W-:Y:S01]  /*0540*/  IMAD.SHL.U32 R251, R10, 0x2, RZ ;  /* 0x000000020afb7824 */ /* 0x000fe200078e00ff */
[----:B------:R-:W-:-:S02]  /*0550*/  R2P PR, R8, 0x6 ;  /* 0x0000000608007804 */ /* 0x000fc40000000000 */
[----:B------:R2:W-:Y:S01]  /*0560*/  STL [R1+0x28], R5 ;  /* 0x0000280501007387 */ /* 0x0005e20000100800 */
[----:B------:R-:W-:Y:S01]  /*0570*/  IMAD.IADD R2, R17, 0x1, -R2 ;  /* 0x0000000111027824 */ /* 0x000fe200078e0a02 */
[----:B------:R-:W-:Y:S02]  /*0580*/  LEA R222, R0, 0x18100, 0x1 ;  /* 0x0001810000de7811 */ /* 0x000fe400078e08ff */
[----:B------:R3:W-:Y:S01]  /*0590*/  STL [R1+0x24], R4 ;  /* 0x0000240401007387 */ /* 0x0007e20000100800 */
[----:B------:R-:W-:Y:S01]  /*05a0*/  IMAD.SHL.U32 R2, R2, 0x2, RZ ;  /* 0x0000000202027824 */ /* 0x000fe200078e00ff */
[----:B------:R-:W-:Y:S02]  /*05b0*/  SEL R219, R219, 0xffffffe0, !P1 ;  /* 0xffffffe0dbdb7807 */ /* 0x000fe40004800000 */
[----:B------:R-:W-:Y:S02]  /*05c0*/  LEA R218, R218, 0x100, 0x1 ;  /* 0x00000100dada7811 */ /* 0x000fe400078e08ff */
[----:B------:R-:W-:Y:S01]  /*05d0*/  IADD3 R33, R2, 0x8, RZ ;  /* 0x0000000802217810 */ /* 0x000fe20007ffe0ff */
[----:B------:R-:W-:Y:S01]  /*05e0*/  IMAD.IADD R223, R222, 0x1, R219 ;  /* 0x00000001dedf7824 */ /* 0x000fe200078e02db */
[C---:B------:R-:W-:Y:S01]  /*05f0*/  IADD3 R32, R2.reuse, 0x10, RZ ;  /* 0x0000001002207810 */ /* 0x040fe20007ffe0ff */
[----:B------:R-:W-:Y:S01]  /*0600*/  IMAD.IADD R219, R219, 0x1, R218 ;  /* 0x00000001dbdb7824 */ /* 0x000fe200078e02da */
[----:B------:R-:W-:-:S02]  /*0610*/  IADD3 R31, R2, 0x18, RZ ;  /* 0x00000018021f7810 */ /* 0x000fc40007ffe0ff */
[C---:B------:R-:W-:Y:S02]  /*0620*/  IADD3 R30, R2.reuse, 0x20, RZ ;  /* 0x00000020021e7810 */ /* 0x040fe40007ffe0ff */
[C---:B------:R-:W-:Y:S02]  /*0630*/  IADD3 R29, R2.reuse, 0x28, RZ ;  /* 0x00000028021d7810 */ /* 0x040fe40007ffe0ff */
[----:B------:R-:W-:Y:S02]  /*0640*/  IADD3 R28, R2, 0x30, RZ ;  /* 0x00000030021c7810 */ /* 0x000fe40007ffe0ff */
[----:B-1----:R-:W-:Y:S02]  /*0650*/  IADD3 R3, R18, 0xc0, RZ ;  /* 0x000000c012037810 */ /* 0x002fe40007ffe0ff */
[----:B------:R-:W-:Y:S02]  /*0660*/  IADD3 R27, R2, 0x38, RZ ;  /* 0x00000038021b7810 */ /* 0x000fe40007ffe0ff */
[----:B--2---:R-:W-:-:S02]  /*0670*/  SHF.R.S32.HI R5, RZ, 0x1f, R5 ;  /* 0x0000001fff057819 */ /* 0x004fc40000011405 */
[C---:B------:R-:W-:Y:S02]  /*0680*/  IADD3 R26, R2.reuse, 0x40, RZ ;  /* 0x00000040021a7810 */ /* 0x040fe40007ffe0ff */
[----:B---3--:R-:W-:Y:S01]  /*0690*/  SHF.R.S32.HI R4, RZ, 0x1f, R4 ;  /* 0x0000001fff047819 */ /* 0x008fe20000011404 */
        /* <DEDUP_REMOVED lines=17> */
[----:B-1----:R-:W-:Y:S02]  /*07b0*/  SHF.R.S32.HI R3, RZ, 0x1f, R3 ;  /* 0x0000001fff037819 */ /* 0x002fe40000011403 */
[C---:B------:R-:W-:Y:S02]  /*07c0*/  IADD3 R9, R2.reuse, 0xc0, RZ ;  /* 0x000000c002097810 */ /* 0x040fe40007ffe0ff */
[C---:B------:R-:W-:Y:S01]  /*07d0*/  IADD3 R8, R2.reuse, 0xc8, RZ ;  /* 0x000000c802087810 */ /* 0x040fe20007ffe0ff */
[----:B------:R1:W-:Y:S01]  /*07e0*/  STL [R1+0x100], R3 ;  /* 0x0001000301007387 */ /* 0x0003e20000100800 */
[----:B------:R-:W-:-:S02]  /*07f0*/  IADD3 R7, R2, 0xd0, RZ ;  /* 0x000000d002077810 */ /* 0x000fc40007ffe0ff */
[C---:B------:R-:W-:Y:S02]  /*0800*/  IADD3 R6, R2.reuse, 0xd8, RZ ;  /* 0x000000d802067810 */ /* 0x040fe40007ffe0ff */
[C---:B------:R-:W-:Y:S02]  /*0810*/  IADD3 R5, R2.reuse, 0xe0, RZ ;  /* 0x000000e002057810 */ /* 0x040fe40007ffe0ff */
[----:B--2---:R-:W-:Y:S02]  /*0820*/  IADD3 R4, R2, 0xe8, RZ ;  /* 0x000000e802047810 */ /* 0x004fe40007ffe0ff */
[----:B------:R-:W-:Y:S02]  /*0830*/  SEL R220, R220, 0xffffffc0, !P2 ;  /* 0xffffffc0dcdc7807 */ /* 0x000fe40005000000 */
[----:B------:R-:W-:-:S03]  /*0840*/  LEA R135, R135, 0xc100, 0x1 ;  /* 0x0000c10087877811 */ /* 0x000fc600078e08ff */
[----:B------:R-:W-:Y:S02]  /*0850*/  IMAD.IADD R225, R222, 0x1, R220 ;  /* 0x00000001dee17824 */ /* 0x000fe400078e02dc */
[C---:B------:R-:W-:Y:S02]  /*0860*/  IMAD.IADD R221, R220.reuse, 0x1, R218 ;  /* 0x00000001dcdd7824 */ /* 0x040fe400078e02da */
[----:B------:R-:W-:Y:S02]  /*0870*/  IMAD.IADD R224, R223, 0x1, R220 ;  /* 0x00000001dfe07824 */ /* 0x000fe400078e02dc */
[----:B------:R-:W-:Y:S02]  /*0880*/  IMAD.IADD R220, R220, 0x1, R219 ;  /* 0x00000001dcdc7824 */ /* 0x000fe400078e02db */
[----:B-1----:R-:W-:Y:S01]  /*0890*/  IMAD R3, R13, 0x8, R16 ;  /* 0x000000080d037824 */ /* 0x002fe200078e0210 */
[----:B------:R-:W-:Y:S02]  /*08a0*/  IADD3 R16, R2, 0x90, RZ ;  /* 0x0000009002107810 */ /* 0x000fe40007ffe0ff */
[----:B------:R-:W-:-:S02]  /*08b0*/  SHF.R.S32.HI R13, RZ, 0x1f, R33 ;  /* 0x0000001fff0d7819 */ /* 0x000fc40000011421 */
[----:B------:R1:W-:Y:S04]  /*08c0*/  STL [R1+0x18c], R3 ;  /* 0x00018c0301007387 */ /* 0x0003e80000100800 */
[----:B------:R2:W-:Y:S04]  /*08d0*/  STL [R1+0x68], R2 ;  /* 0x0000680201007387 */ /* 0x0005e80000100800 */
[----:B------:R-:W-:Y:S04]  /*08e0*/  STL [R1+0xfc], R33 ;  /* 0x0000fc2101007387 */ /* 0x000fe80000100800 */
[----:B------:R3:W-:Y:S04]  /*08f0*/  STL [R1+0xf8], R32 ;  /* 0x0000f82001007387 */ /* 0x0007e80000100800 */
[----:B------:R-:W-:Y:S04]  /*0900*/  STL [R1+0xf4], R31 ;  /* 0x0000f41f01007387 */ /* 0x000fe80000100800 */
[----:B------:R4:W-:Y:S04]  /*0910*/  STL [R1+0xf0], R30 ;  /* 0x0000f01e01007387 */ /* 0x0009e80000100800 */
[----:B------:R-:W-:Y:S01]  /*0920*/  STL [R1+0xec], R29 ;  /* 0x0000ec1d01007387 */ /* 0x000fe20000100800 */
[----:B-1----:R-:W-:-:S03]  /*0930*/  IADD3 R3, R2, 0xf0, RZ ;  /* 0x000000f002037810 */ /* 0x002fc60007ffe0ff */
[----:B------:R1:W-:Y:S01]  /*0940*/  STL [R1+0xe8], R28 ;  /* 0x0000e81c01007387 */ /* 0x0003e20000100800 */
[----:B--2---:R-:W-:-:S03]  /*0950*/  IADD3 R2, R2, 0xf8, RZ ;  /* 0x000000f802027810 */ /* 0x004fc60007ffe0ff */
[----:B------:R2:W-:Y:S01]  /*0960*/  STL [R1+0xe4], R27 ;  /* 0x0000e41b01007387 */ /* 0x0005e20000100800 */
[----:B------:R-:W-:-:S03]  /*0970*/  SHF.R.S32.HI R0, RZ, 0x1f, R2 ;  /* 0x0000001fff007819 */ /* 0x000fc60000011402 */
[----:B------:R-:W-:Y:S01]  /*0980*/  STL [R1+0xe0], R26 ;  /* 0x0000e01a01007387 */ /* 0x000fe20000100800 */
[----:B---3--:R-:W-:-:S03]  /*0990*/  SHF.R.S32.HI R32, RZ, 0x1f, R32 ;  /* 0x0000001fff207819 */ /* 0x008fc60000011420 */
[----:B------:R3:W-:Y:S04]  /*09a0*/  STL [R1+0xdc], R25 ;  /* 0x0000dc1901007387 */ /* 0x0007e80000100800 */
[----:B------:R5:W-:Y:S01]  /*09b0*/  STL [R1+0xd8], R24 ;  /* 0x0000d81801007387 */ /* 0x000be20000100800 */
[----:B----4-:R-:W-:-:S03]  /*09c0*/  SHF.R.S32.HI R30, RZ, 0x1f, R30 ;  /* 0x0000001fff1e7819 */ /* 0x010fc6000001141e */
        /* <DEDUP_REMOVED lines=9> */
[----:B-----5:R-:W-:-:S03]  /*0a60*/  SHF.R.S32.HI R24, RZ, 0x1f, R24 ;  /* 0x0000001fff187819 */ /* 0x020fc60000011418 */
[----:B------:R-:W-:Y:S04]  /*0a70*/  STL [R1+0xbc], R17 ;  /* 0x0000bc1101007387 */ /* 0x000fe80000100800 */
[----:B------:R5:W-:Y:S01]  /*0a80*/  STL [R1+0xb8], R16 ;  /* 0x0000b81001007387 */ /* 0x000be20000100800 */
[----:B----4-:R-:W-:-:S03]  /*0a90*/  SHF.R.S32.HI R22, RZ, 0x1f, R22 ;  /* 0x0000001fff167819 */ /* 0x010fc60000011416 */
[----:B------:R4:W-:Y:S01]  /*0aa0*/  STL [R1+0xb4], R15 ;  /* 0x0000b40f01007387 */ /* 0x0009e20000100800 */
[----:B-1----:R-:W-:-:S03]  /*0ab0*/  SHF.R.S32.HI R21, RZ, 0x1f, R21 ;  /* 0x0000001fff157819 */ /* 0x002fc60000011415 */
[----:B------:R-:W-:Y:S04]  /*0ac0*/  STL [R1+0xb0], R14 ;  /* 0x0000b00e01007387 */ /* 0x000fe80000100800 */
[----:B------:R1:W-:Y:S01]  /*0ad0*/  STL [R1+0xac], R12 ;  /* 0x0000ac0c01007387 */ /* 0x0003e20000100800 */
[----:B--2---:R-:W-:-:S03]  /*0ae0*/  SHF.R.S32.HI R19, RZ, 0x1f, R19 ;  /* 0x0000001fff137819 */ /* 0x004fc60000011413 */
[----:B------:R2:W-:Y:S01]  /*0af0*/  STL [R1+0xa8], R11 ;  /* 0x0000a80b01007387 */ /* 0x0005e20000100800 */
[----:B---3--:R-:W-:-:S03]  /*0b00*/  SHF.R.S32.HI R18, RZ, 0x1f, R18 ;  /* 0x0000001fff127819 */ /* 0x008fc60000011412 */
[----:B------:R3:W-:Y:S04]  /*0b10*/  STL [R1+0xa4], R10 ;  /* 0x0000a40a01007387 */ /* 0x0007e80000100800 */
[----:B------:R3:W-:Y:S01]  /*0b20*/  STL [R1+0xa0], R9 ;  /* 0x0000a00901007387 */ /* 0x0007e20000100800 */
[----:B-----5:R-:W-:-:S03]  /*0b30*/  SHF.R.S32.HI R16, RZ, 0x1f, R16 ;  /* 0x0000001fff107819 */ /* 0x020fc60000011410 */
[----:B------:R5:W-:Y:S01]  /*0b40*/  STL [R1+0x9c], R8 ;  /* 0x00009c0801007387 */ /* 0x000be20000100800 */
[----:B----4-:R-:W-:-:S03]  /*0b50*/  SHF.R.S32.HI R15, RZ, 0x1f, R15 ;  /* 0x0000001fff0f7819 */ /* 0x010fc6000001140f */
[----:B------:R4:W-:Y:S04]  /*0b60*/  STL [R1+0x98], R7 ;  /* 0x0000980701007387 */ /* 0x0009e80000100800 */
[----:B------:R4:W-:Y:S01]  /*0b70*/  STL [R1+0x94], R6 ;  /* 0x0000940601007387 */ /* 0x0009e20000100800 */
[----:B-1----:R-:W-:-:S03]  /*0b80*/  SHF.R.S32.HI R12, RZ, 0x1f, R12 ;  /* 0x0000001fff0c7819 */ /* 0x002fc6000001140c */
[----:B------:R1:W-:Y:S01]  /*0b90*/  STL [R1+0x90], R5 ;  /* 0x0000900501007387 */ /* 0x0003e20000100800 */
[----:B--2---:R-:W-:-:S03]  /*0ba0*/  SHF.R.S32.HI R11, RZ, 0x1f, R11 ;  /* 0x0000001fff0b7819 */ /* 0x004fc6000001140b */
[----:B------:R2:W-:Y:S01]  /*0bb0*/  STL [R1+0x8c], R4 ;  /* 0x00008c0401007387 */ /* 0x0005e20000100800 */
[----:B---3--:R-:W-:-:S03]  /*0bc0*/  SHF.R.S32.HI R10, RZ, 0x1f, R10 ;  /* 0x0000001fff0a7819 */ /* 0x008fc6000001140a */
[----:B------:R3:W-:Y:S01]  /*0bd0*/  STL [R1+0x188], R13 ;  /* 0x0001880d01007387 */ /* 0x0007e20000100800 */
[----:B------:R-:W-:-:S03]  /*0be0*/  SHF.R.S32.HI R9, RZ, 0x1f, R9 ;  /* 0x0000001fff097819 */ /* 0x000fc60000011409 */
[----:B------:R3:W-:Y:S01]  /*0bf0*/  STL [R1+0x88], R3 ;  /* 0x0000880301007387 */ /* 0x0007e20000100800 */
[----:B-----5:R-:W-:-:S03]  /*0c00*/  SHF.R.S32.HI R8, RZ, 0x1f, R8 ;  /* 0x0000001fff087819 */ /* 0x020fc60000011408 */
[----:B------:R-:W-:Y:S01]  /*0c10*/  STL [R1+0x184], R32 ;  /* 0x0001842001007387 */ /* 0x000fe20000100800 */
[----:B----4-:R-:W-:-:S03]  /*0c20*/  SHF.R.S32.HI R7, RZ, 0x1f, R7 ;  /* 0x0000001fff077819 */ /* 0x010fc60000011407 */
[----:B------:R-:W-:Y:S01]  /*0c30*/  STL [R1+0x84], R2 ;  /* 0x0000840201007387 */ /* 0x000fe20000100800 */
[----:B------:R-:W-:Y:S02]  /*0c40*/  SHF.R.S32.HI R6, RZ, 0x1f, R6 ;  /* 0x0000001fff067819 */ /* 0x000fe40000011406 */
[----:B-1----:R-:W-:Y:S02]  /*0c50*/  SHF.R.S32.HI R5, RZ, 0x1f, R5 ;  /* 0x0000001fff057819 */ /* 0x002fe40000011405 */
[----:B--2---:R-:W-:Y:S02]  /*0c60*/  SHF.R.S32.HI R4, RZ, 0x1f, R4 ;  /* 0x0000001fff047819 */ /* 0x004fe40000011404 */
[----:B---3--:R-:W-:Y:S02]  /*0c70*/  SHF.R.S32.HI R13, RZ, 0x1f, R31 ;  /* 0x0000001fff0d7819 */ /* 0x008fe4000001141f */
[----:B------:R-:W-:-:S03]  /*0c80*/  SHF.R.S32.HI R3, RZ, 0x1f, R3 ;  /* 0x0000001fff037819 */ /* 0x000fc60000011403 */
[----:B------:R1:W-:Y:S04]  /*0c90*/  STL [R1+0x180], R13 ;  /* 0x0001800d01007387 */ /* 0x0003e80000100800 */
        /* <DEDUP_REMOVED lines=21> */
[----:B-1----:R-:W-:-:S05]  /*0df0*/  SHF.R.S32.HI R13, RZ, 0x1f, R14 ;  /* 0x0000001fff0d7819 */ /* 0x002fca000001140e */
[----:B------:R2:W-:Y:S04]  /*0e00*/  STL [R1+0x13c], R13 ;  /* 0x00013c0d01007387 */ /* 0x0005e80000100800 */
        /* <DEDUP_REMOVED lines=10> */
[----:B------:R2:W-:Y:S02]  /*0eb0*/  STL [R1+0x110], R0 ;  /* 0x0001100001007387 */ /* 0x0005e40000100800 */
.L_x_2731:
        /* <DEDUP_REMOVED lines=19> */
.L_x_2675:
[----:B------:R-:W-:-:S04]  /*0ff0*/  MOV R0, c[0x0][0x554] ;  /* 0x0001550000007a02 */ /* 0x000fc80000000f00 */
[----:B------:R-:W-:Y:S02]  /*1000*/  ISETP.NE.AND P0, PT, R0, 0x1, PT ;  /* 0x000000010000780c */ /* 0x000fe40003f05270 */
[----:B------:R-:W-:-:S11]  /*1010*/  MOV R0, R2 ;  /* 0x0000000200007202 */ /* 0x000fd60000000f00 */
[----:B------:R-:W-:-:S05]  /*1020*/  @P0 IMAD.HI.U32 R4, R2, c[0x0][0x558], RZ ;  /* 0x0001560002040a27 */ /* 0x000fca00078e00ff */
[----:B------:R-:W-:-:S05]  /*1030*/  @P0 SHF.R.U32.HI R0, RZ, c[0x0][0x55c], R4 ;  /* 0x00015700ff000a19 */ /* 0x000fca0000011604 */
[----:B------:R-:W-:Y:S02]  /*1040*/  IMAD R4, R0, c[0x0][0x554], RZ ;  /* 0x0001550000047a24 */ /* 0x000fe400078e02ff */
.L_x_2676:
[----:B------:R-:W-:Y:S05]  /*1050*/  BSYNC B0 ;  /* 0x0000000000007941 */ /* 0x000fea0003800000 */
.L_x_2674:
[----:B------:R-:W-:Y:S01]  /*1060*/  IMAD.MOV.U32 R5, RZ, RZ, c[0x0][0x548] ;  /* 0x00015200ff057624 */ /* 0x000fe200078e00ff */
[----:B------:R-:W-:Y:S01]  /*1070*/  ISETP.NE.U32.AND P0, PT, RZ, c[0x0][0x370], PT ;  /* 0x0000dc00ff007a0c */ /* 0x000fe20003f05070 */
[----:B------:R-:W2:Y:S01]  /*1080*/  LDL.LU R6, [R1+0x78] ;  /* 0x0000780001067983 */ /* 0x000ea20000300800 */
[----:B------:R-:W-:Y:S01]  /*1090*/  IMAD.IADD R4, R2, 0x1, -R4 ;  /* 0x0000000102047824 */ /* 0x000fe200078e0a04 */
[----:B------:R-:W-:Y:S02]  /*10a0*/  MOV R7, RZ ;  /* 0x000000ff00077202 */ /* 0x000fe40000000f00 */
[----:B------:R-:W-:Y:S01]  /*10b0*/  ISETP.NE.AND P1, PT, R5, 0x1, PT ;  /* 0x000000010500780c */ /* 0x000fe20003f25270 */
[----:B------:R-:W-:Y:S01]  /*10c0*/  IMAD R5, R3, c[0x0][0x554], R4 ;  /* 0x0001550003057a24 */ /* 0x000fe200078e0204 */
[----:B------:R-:W-:-:S03]  /*10d0*/  ISETP.NE.AND.EX P0, PT, RZ, c[0x0][0x374], PT, P0 ;  /* 0x0000dd00ff007a0c */ /* 0x000fc60003f05300 */
[----:B------:R-:W-:-:S08]  /*10e0*/  IMAD.MOV.U32 R11, RZ, RZ, R5 ;  /* 0x000000ffff0b7224 */ /* 0x000fd000078e0005 */
[----:B------:R-:W-:-:S04]  /*10f0*/  @P1 IMAD.HI.U32 R2, R5, c[0x0][0x54c], RZ ;  /* 0x0001530005021a27 */ /* 0x000fc800078e00ff */
[----:B------:R-:W-:Y:S01]  /*1100*/  @P0 IMAD.MOV.U32 R3, RZ, RZ, 0x4 ;  /* 0x00000004ff030424 */ /* 0x000fe200078e00ff */
[----:B------:R-:W-:-:S05]  /*1110*/  @P1 SHF.R.U32.HI R11, RZ, c[0x0][0x550], R2 ;  /* 0x00015400ff0b1a19 */ /* 0x000fca0000011602 */
[----:B------:R-:W-:Y:S01]  /*1120*/  @P0 IMAD.WIDE R2, R11, R3, c[0x0][0x370] ;  /* 0x0000dc000b020625 */ /* 0x000fe200078e0203 */
[----:B------:R-:W-:Y:S04]  /*1130*/  STL [R1+0x6c], R11 ;  /* 0x00006c0b01007387 */ /* 0x000fe80000100800 */
[----:B------:R1:W3:Y:S01]  /*1140*/  @P0 LDG.E R7, [R2.64] ;  /* 0x0000000602070981 */ /* 0x0002e2000c1e1900 */
[----:B------:R-:W-:Y:S01]  /*1150*/  IMAD.MOV.U32 R12, RZ, RZ, R0 ;  /* 0x000000ffff0c7224 */ /* 0x000fe200078e0000 */
[----:B------:R-:W-:Y:S01]  /*1160*/  BSSY B0, `(.L_x_2677) ;  /* 0x0000047000007945 */ /* 0x000fe20003800000 */
[----:B------:R-:W-:-:S05]  /*1170*/  IMAD.MOV.U32 R4, RZ, RZ, c[0x0][0x2c4] ;  /* 0x0000b100ff047624 */ /* 0x000fca00078e00ff */
[----:B------:R-:W-:Y:S01]  /*1180*/  ISETP.NE.AND P3, PT, R4, 0x1, PT ;  /* 0x000000010400780c */ /* 0x000fe20003f65270 */
[----:B------:R-:W-:-:S05]  /*1190*/  IMAD.MOV.U32 R4, RZ, RZ, c[0x0][0x168] ;  /* 0x00005a00ff047624 */ /* 0x000fca00078e00ff */
[----:B------:R-:W-:Y:S01]  /*11a0*/  IADD3 R4, -R4, 0x60, RZ ;  /* 0x0000006004047810 */ /* 0x000fe20007ffe1ff */
[----:B-1----:R-:W-:-:S05]  /*11b0*/  IMAD.MOV.U32 R2, RZ, RZ, c[0x0][0x53c] ;  /* 0x00014f00ff027624 */ /* 0x002fca00078e00ff */
        /* <DEDUP_REMOVED lines=8> */
[----:B------:R-:W-:Y:S01]  /*1240*/  STL [R1+0x74], R12 ;  /* 0x0000740c01007387 */ /* 0x000fe20000100800 */
[----:B------:R-:W-:-:S03]  /*1250*/  IMAD R2, R2, c[0x0][0x1d0], R4 ;  /* 0x0000740002027a24 */ /* 0x000fc600078e0204 */
[----:B------:R-:W-:-:S04]  /*1260*/  SHF.L.U32 R17, R0, 0x7, RZ ;  /* 0x0000000700117819 */ /* 0x000fc800000006ff */
[----:B------:R-:W-:Y:S01]  /*1270*/  IADD3 R0, R17, 0x7f, RZ ;  /* 0x0000007f11007810 */ /* 0x000fe20007ffe0ff */
[----:B------:R-:W-:Y:S04]  /*1280*/  STL [R1+0x7c], R17 ;  /* 0x00007c1101007387 */ /* 0x000fe80000100800 */
[----:B------:R-:W-:-:S05]  /*1290*/  @P3 IMAD.HI.U32 R3, R0, c[0x0][0x2c8], RZ ;  /* 0x0000b20000033a27 */ /* 0x000fca00078e00ff */
[----:B------:R-:W-:Y:S02]  /*12a0*/  @P3 SHF.R.U32.HI R0, RZ, c[0x0][0x2cc], R3 ;  /* 0x0000b300ff003a19 */ /* 0x000fe40000011603 */
[----:B------:R-:W-:-:S03]  /*12b0*/  IADD3 R3, R250, 0x5f, RZ ;  /* 0x0000005ffa037810 */ /* 0x000fc60007ffe0ff */
[----:B------:R-:W-:Y:S02]  /*12c0*/  IMAD.IADD R2, R2, 0x1, R0 ;  /* 0x0000000102027824 */ /* 0x000fe400078e0200 */
[----:B------:R-:W-:-:S04]  /*12d0*/  IMAD.HI R0, R3, 0x2aaaaaab, RZ ;  /* 0x2aaaaaab03007827 */ /* 0x000fc800078e02ff */
[----:B------:R-:W-:Y:S01]  /*12e0*/  IMAD.HI R3, R2, 0x2aaaaaab, RZ ;  /* 0x2aaaaaab02037827 */ /* 0x000fe200078e02ff */
[----:B------:R-:W-:-:S04]  /*12f0*/  SHF.R.U32.HI R2, RZ, 0x1f, R0 ;  /* 0x0000001fff027819 */ /* 0x000fc80000011600 */
[----:B------:R-:W-:Y:S02]  /*1300*/  SHF.R.U32.HI R4, RZ, 0x1f, R3 ;  /* 0x0000001fff047819 */ /* 0x000fe40000011603 */
[----:B------:R-:W-:Y:S02]  /*1310*/  LEA.HI.SX32 R0, R0, R2, 0x1c ;  /* 0x0000000200007211 */ /* 0x000fe400078fe2ff */
[----:B------:R-:W-:Y:S02]  /*1320*/  LEA.HI.SX32 R2, R3, R4, 0x1c ;  /* 0x0000000403027211 */ /* 0x000fe400078fe2ff */
[----:B--2---:R-:W-:-:S04]  /*1330*/  LOP3.LUT R6, R6, 0xfffffffd, RZ, 0xc0, !PT ;  /* 0xfffffffd06067812 */ /* 0x004fc800078ec0ff */
[----:B------:R-:W-:-:S05]  /*1340*/  @P3 LOP3.LUT R6, R6, 0x2, RZ, 0xfc, !PT ;  /* 0x0000000206063812 */ /* 0x000fca00078efcff */
[----:B------:R-:W-:Y:S04]  /*1350*/  STL [R1+0x78], R6 ;  /* 0x0000780601007387 */ /* 0x000fe80000100800 */
[----:B---3--:R1:W-:Y:S02]  /*1360*/  STL [R1+0x3c], R7 ;  /* 0x00003c0701007387 */ /* 0x0083e40000100800 */
[----:B-1----:R-:W-:Y:S01]  /*1370*/  IMNMX R7, R0, R2, PT ;  /* 0x0000000200077217 */ /* 0x002fe20003800200 */
[----:B------:R-:W-:Y:S01]  /*1380*/  IMAD.MOV.U32 R2, RZ, RZ, RZ ;  /* 0x000000ffff027224 */ /* 0x000fe200078e00ff */
[----:B------:R-:W-:Y:S02]  /*1390*/  IADD3 R0, -R11, RZ, RZ ;  /* 0x000000ff0b007210 */ /* 0x000fe40007ffe1ff */
[----:B------:R-:W-:-:S03]  /*13a0*/  ISETP.GE.AND P0, PT, R7, 0x1, PT ;  /* 0x000000010700780c */ /* 0x000fc60003f06270 */
[----:B------:R-:W-:-:S05]  /*13b0*/  IMAD R16, R0, c[0x0][0x548], R5 ;  /* 0x0001520000107a24 */ /* 0x000fca00078e0205 */
[----:B------:R1:W-:Y:S05]  /*13c0*/  STL [R1+0x70], R16 ;  /* 0x0000701001007387 */ /* 0x0003ea0000100800 */
        /* <DEDUP_REMOVED lines=32> */
.L_x_2678:
[----:B------:R-:W-:Y:S05]  /*15d0*/  BSYNC B0 ;  /* 0x0000000000007941 */ /* 0x000fea0003800000 */
.L_x_2677:
[----:B------:R-:W-:Y:S01]  /*15e0*/  LOP3.LUT R0, R12, 0xffff, RZ, 0xc0, !PT ;  /* 0x0000ffff0c007812 */ /* 0x000fe200078ec0ff */
[----:B------:R-:W-:Y:S01]  /*15f0*/  CS2R R128, SRZ ;  /* 0x0000000000807805 */ /* 0x000fe2000001ff00 */
[----:B------:R-:W-:Y:S01]  /*1600*/  CS2R R12, SRZ ;  /* 0x00000000000c7805 */ /* 0x000fe2000001ff00 */
        /* <DEDUP_REMOVED lines=70> */
[----:B--2---:R-:W2:Y:S01]  /*1a70*/  S2R R3, SR_TID.X ;  /* 0x0000000000037919 */ /* 0x004ea20000002100 */
[----:B------:R-:W-:-:S03]  /*1a80*/  ISETP.NE.U32.AND P0, PT, RZ, c[0x0][0x340], PT ;  /* 0x0000d000ff007a0c */ /* 0x000fc60003f05070 */
[----:B------:R-:W3:Y:S01]  /*1a90*/  LDL R12, [R1+0xc] ;  /* 0x00000c00010c7983 */ /* 0x000ee20000100800 */
[----:B------:R-:W-:-:S03]  /*1aa0*/  ISETP.NE.AND.EX P0, PT, RZ, c[0x0][0x344], PT, P0 ;  /* 0x0000d100ff007a0c */ /* 0x000fc60003f05300 */
[----:B------:R-:W4:Y:S04]  /*1ab0*/  LDL R10, [R1+0x28] ;  /* 0x00002800010a7983 */ /* 0x000f280000100800 */
[----:B------:R-:W4:Y:S04]  /*1ac0*/  LDL R9, [R1+0x24] ;  /* 0x0000240001097983 */ /* 0x000f280000100800 */
[----:B------:R-:W4:Y:S02]  /*1ad0*/  LDL R8, [R1+0x20] ;  /* 0x0000200001087983 */ /* 0x000f240000100800 */
[----:B------:R-:W-:Y:S01]  /*1ae0*/  @P0 IMAD.MOV.U32 R2, RZ, RZ, 0x4 ;  /* 0x00000004ff020424 */ /* 0x000fe200078e00ff */
[----:B--2---:R-:W-:-:S02]  /*1af0*/  SHF.R.S32.HI R4, RZ, 0x1f, R3 ;  /* 0x0000001fff047819 */ /* 0x004fc40000011403 */
[----:B------:R-:W-:Y:S02]  /*1b00*/  SHF.R.S32.HI R5, RZ, 0x1f, R3 ;  /* 0x0000001fff057819 */ /* 0x000fe40000011403 */
[-C--:B------:R-:W-:Y:S02]  /*1b10*/  LEA.HI R4, R4, R3.reuse, RZ, 0x3 ;  /* 0x0000000304047211 */ /* 0x080fe400078f18ff */
[----:B------:R-:W-:Y:S02]  /*1b20*/  LEA.HI R5, R5, R3, RZ, 0x3 ;  /* 0x0000000305057211 */ /* 0x000fe400078f18ff */
[----:B------:R-:W-:Y:S02]  /*1b30*/  LOP3.LUT R4, R4, 0xfffffff8, RZ, 0xc0, !PT ;  /* 0xfffffff804047812 */ /* 0x000fe400078ec0ff */
[----:B------:R-:W-:-:S03]  /*1b40*/  SHF.R.S32.HI R5, RZ, 0x3, R5 ;  /* 0x00000003ff057819 */ /* 0x000fc60000011405 */
[----:B------:R-:W-:Y:S02]  /*1b50*/  IMAD.IADD R4, R3, 0x1, -R4 ;  /* 0x0000000103047824 */ /* 0x000fe400078e0a04 */
[----:B------:R-:W-:-:S05]  /*1b60*/  @P0 IMAD.WIDE R2, R11, R2, c[0x0][0x340] ;  /* 0x0000d0000b020625 */ /* 0x000fca00078e0202 */
[----:B------:R2:W5:Y:S01]  /*1b70*/  @P0 LDG.E R14, [R2.64] ;  /* 0x00000006020e0981 */ /* 0x000562000c1e1900 */
[----:B------:R-:W-:Y:S02]  /*1b80*/  SHF.R.S32.HI R15, RZ, 0x1f, R16 ;  /* 0x0000001fff0f7819 */ /* 0x000fe40000011410 */
[----:B------:R-:W-:-:S03]  /*1b90*/  LEA R4, R4, R5, 0x5 ;  /* 0x0000000504047211 */ /* 0x000fc600078e28ff */
[----:B------:R-:W-:Y:S02]  /*1ba0*/  IMAD R0, R15, c[0x0][0x1b8], RZ ;  /* 0x00006e000f007a24 */ /* 0x000fe400078e02ff */
[----:B------:R-:W-:Y:S01]  /*1bb0*/  IMAD.IADD R4, R17, 0x1, R4 ;  /* 0x0000000111047824 */ /* 0x000fe200078e0204 */
[----:B------:R-:W-:Y:S01]  /*1bc0*/  SHF.R.S32.HI R6, RZ, 0x1f, R11 ;  /* 0x0000001fff067819 */ /* 0x000fe2000001140b */
[----:B------:R-:W-:Y:S02]  /*1bd0*/  IMAD R5, R16, c[0x0][0x1bc], R0 ;  /* 0x00006f0010057a24 */ /* 0x000fe400078e0200 */
[----:B------:R-:W-:-:S04]  /*1be0*/  @P3 IMAD.HI.U32 R7, R4, c[0x0][0x2c8], RZ ;  /* 0x0000b20004073a27 */ /* 0x000fc800078e00ff */
[----:B------:R-:W-:Y:S01]  /*1bf0*/  IMAD.MOV.U32 R0, RZ, RZ, R4 ;  /* 0x000000ffff007224 */ /* 0x000fe200078e0004 */
[----:B------:R-:W-:Y:S01]  /*1c00*/  @P3 SHF.R.U32.HI R0, RZ, c[0x0][0x2cc], R7 ;  /* 0x0000b300ff003a19 */ /* 0x000fe20000011607 */
[----:B--2---:R-:W-:-:S05]  /*1c10*/  IMAD.WIDE.U32 R2, R16, c[0x0][0x1b8], RZ ;  /* 0x00006e0010027a25 */ /* 0x004fca00078e00ff */
[----:B------:R-:W-:Y:S01]  /*1c20*/  IADD3 R3, R3, R5, RZ ;  /* 0x0000000503037210 */ /* 0x000fe20007ffe0ff */
[----:B------:R-:W-:Y:S01]  /*1c30*/  IMAD R5, R6, c[0x0][0x1c0], RZ ;  /* 0x0000700006057a24 */ /* 0x000fe200078e02ff */
[----:B------:R-:W-:-:S03]  /*1c40*/  SHF.R.S32.HI R7, RZ, 0x1f, R0 ;  /* 0x0000001fff077819 */ /* 0x000fc60000011400 */
[C---:B------:R-:W-:Y:S02]  /*1c50*/  IMAD R6, R11.reuse, c[0x0][0x1c4], R5 ;  /* 0x000071000b067a24 */ /* 0x040fe400078e0205 */
[----:B------:R-:W-:Y:S02]  /*1c60*/  IMAD.MOV R5, RZ, RZ, -R0 ;  /* 0x000000ffff057224 */ /* 0x000fe400078e0a00 */
[----:B------:R-:W-:-:S04]  /*1c70*/  IMAD.WIDE.U32 R2, R11, c[0x0][0x1c0], R2 ;  /* 0x000070000b027a25 */ /* 0x000fc800078e0002 */
[----:B------:R-:W-:Y:S02]  /*1c80*/  IMAD R4, R5, c[0x0][0x2c4], R4 ;  /* 0x0000b10005047a24 */ /* 0x000fe400078e0204 */
[----:B------:R-:W-:Y:S02]  /*1c90*/  IMAD.IADD R3, R3, 0x1, R6 ;  /* 0x0000000103037824 */ /* 0x000fe400078e0206 */
        /* <DEDUP_REMOVED lines=9> */
[----:B------:R-:W-:Y:S02]  /*1d30*/  LEA R13, P1, R2, c[0x0][0x160], 0x1 ;  /* 0x00005800020d7a11 */ /* 0x000fe400078208ff */
[----:B------:R-:W-:Y:S02]  /*1d40*/  IADD3 R136, R252, -0x1, RZ ;  /* 0xfffffffffc887810 */ /* 0x000fe40007ffe0ff */
[----:B------:R-:W-:Y:S02]  /*1d50*/  LEA.HI.X R5, R2, c[0x0][0x164], R0, 0x1, P1 ;  /* 0x0000590002057a11 */ /* 0x000fe400008f0c00 */
[----:B---3--:R-:W-:Y:S02]  /*1d60*/  ISETP.GE.AND P6, PT, R12, c[0x0][0x198], PT ;  /* 0x000066000c007a0c */ /* 0x008fe40003fc6270 */
[----:B----4-:R-:W-:Y:S02]  /*1d70*/  ISETP.GE.AND P5, PT, R10, c[0x0][0x198], PT ;  /* 0x000066000a007a0c */ /* 0x010fe40003fa6270 */
[----:B------:R-:W-:-:S02]  /*1d80*/  ISETP.GE.AND P4, PT, R9, c[0x0][0x198], PT ;  /* 0x0000660009007a0c */ /* 0x000fc40003f86270 */
[----:B------:R-:W-:Y:S02]  /*1d90*/  ISETP.GE.AND P3, PT, R8, c[0x0][0x198], PT ;  /* 0x0000660008007a0c */ /* 0x000fe40003f66270 */
[----:B------:R-:W-:Y:S01]  /*1da0*/  @!P0 MOV R14, R11 ;  /* 0x0000000b000e8202 */ /* 0x000fe20000000f00 */
[----:B------:R-:W-:Y:S08]  /*1db0*/  BRA.DIV ~URZ, `(.L_x_2680) ;  /* 0x00013c927f007947 */ /* 0x000ff0000b800000 */
[----:B------:R2:W3:Y:S02]  /*1dc0*/  SHFL.IDX PT, R4, R5, RZ, 0x181f ;  /* 0x00181fff05047589 */ /* 0x0004e400000e0000 */
.L_x_2732:
[----:B------:R-:W-:Y:S05]  /*1dd0*/  BRA.DIV ~URZ, `(.L_x_2681) ;  /* 0x00013ce27f007947 */ /* 0x000fea000b800000 */
[----:B------:R4:W1:Y:S02]  /*1de0*/  SHFL.IDX PT, R0, R13, RZ, 0x181f ;  /* 0x00181fff0d007589 */ /* 0x00086400000e0000 */
.L_x_2733:
[----:B--2---:R-:W2:Y:S04]  /*1df0*/  LDL R3, [R1+0x7c] ;  /* 0x00007c0001037983 */ /* 0x004ea80000100800 */
[----:B------:R-:W4:Y:S01]  /*1e00*/  S2R R6, SR_TID.X ;  /* 0x0000000000067919 */ /* 0x000f220000002100 */
[----:B-1----:R-:W-:-:S04]  /*1e10*/  IMAD.MOV.U32 R16, RZ, RZ, c[0x0][0x2c4] ;  /* 0x0000b100ff107624 */ /* 0x002fc800078e00ff */
[----:B------:R-:W-:Y:S01]  /*1e20*/  IMAD R16, R16, c[0x0][0x168], RZ ;  /* 0x00005a0010107a24 */ /* 0x000fe200078e02ff */
[----:B----4-:R-:W-:-:S04]  /*1e30*/  SHF.R.S32.HI R2, RZ, 0x1f, R6 ;  /* 0x0000001fff027819 */ /* 0x010fc80000011406 */
[----:B------:R-:W-:-:S04]  /*1e40*/  LEA.HI R2, R2, R6, RZ, 0x3 ;  /* 0x0000000602027211 */ /* 0x000fc800078f18ff */
[----:B------:R-:W-:Y:S01]  /*1e50*/  SHF.R.S32.HI R2, RZ, 0x3, R2 ;  /* 0x00000003ff027819 */ /* 0x000fe20000011402 */
[----:B------:R-:W-:Y:S04]  /*1e60*/  BSSY B0, `(.L_x_2682) ;  /* 0x000001b000007945 */ /* 0x000fe80003800000 */
[----:B--2---:R-:W-:-:S05]  /*1e70*/  IMAD.IADD R12, R2, 0x1, R3 ;  /* 0x00000001020c7824 */ /* 0x004fca00078e0203 */
[----:B------:R-:W-:-:S13]  /*1e80*/  ISETP.GE.AND P0, PT, R12, R16, PT ;  /* 0x000000100c00720c */ /* 0x000fda0003f06270 */
[----:B------:R-:W-:Y:S05]  /*1e90*/  @P0 BRA `(.L_x_2683) ;  /* 0x0000017000000947 */ /* 0x000fea0003800000 */
        /* <DEDUP_REMOVED lines=8> */
[----:B--2---:R-:W-:-:S02]  /*1f20*/  LEA R10, P0, R6, R0, 0x1 ;  /* 0x00000000060a7211 */ /* 0x004fc400078008ff */
[----:B----4-:R-:W-:Y:S02]  /*1f30*/  LEA R8, P2, R2, R0, 0x1 ;  /* 0x0000000002087211 */ /* 0x010fe400078408ff */
[-C--:B---3--:R-:W-:Y:S02]  /*1f40*/  LEA.HI.X R11, R6, R4.reuse, R7, 0x1, P0 ;  /* 0x00000004060b7211 */ /* 0x088fe400000f0c07 */
[----:B------:R-:W-:-:S03]  /*1f50*/  LEA.HI.X R9, R2, R4, R3, 0x1, P2 ;  /* 0x0000000402097211 */ /* 0x000fc600010f0c03 */
[----:B------:R-:W-:Y:S01]  /*1f60*/  @!PT LDS RZ, [RZ] ;  /* 0x00000000fffff984 */ /* 0x000fe20000000800 */
[----:B------:R-:W-:Y:S01]  /*1f70*/  @!PT LDS RZ, [RZ] ;  /* 0x00000000fffff984 */ /* 0x000fe20000000800 */
[----:B------:R-:W-:Y:S01]  /*1f80*/  @!PT LDS RZ, [RZ] ;  /* 0x00000000fffff984 */ /* 0x000fe20000000800 */
[----:B------:R1:W-:Y:S01]  /*1f90*/  LDGSTS.E.BYPASS.LTC128B.128 [R251+0x18100], [R10.64], !P6 ;  /* 0x181000000afb7fae */ /* 0x0003e2000f101d46 */
[----:B------:R-:W-:-:S03]  /*1fa0*/  LEA R6, P1, R19, R0, 0x1 ;  /* 0x0000000013067211 */ /* 0x000fc600078208ff */
[----:B------:R1:W-:Y:S01]  /*1fb0*/  LDGSTS.E.BYPASS.LTC128B.128 [R251+0x1c100], [R8.64], !P5 ;  /* 0x1c10000008fb7fae */ /* 0x0003e2000e901d46 */
[----:B------:R-:W-:Y:S02]  /*1fc0*/  LEA R2, P0, R17, R0, 0x1 ;  /* 0x0000000011027211 */ /* 0x000fe400078008ff */
[-C--:B------:R-:W-:Y:S02]  /*1fd0*/  LEA.HI.X R7, R19, R4.reuse, R20, 0x1, P1 ;  /* 0x0000000413077211 */ /* 0x080fe400008f0c14 */
[----:B------:R-:W-:-:S03]  /*1fe0*/  LEA.HI.X R3, R17, R4, R18, 0x1, P0 ;  /* 0x0000000411037211 */ /* 0x000fc600000f0c12 */
[----:B------:R1:W-:Y:S04]  /*1ff0*/  LDGSTS.E.BYPASS.LTC128B.128 [R251+0x20100], [R6.64], !P4 ;  /* 0x2010000006fb7fae */ /* 0x0003e8000e101d46 */
[----:B------:R1:W-:Y:S02]  /*2000*/  LDGSTS.E.BYPASS.LTC128B.128 [R251+0x24100], [R2.64], !P3 ;  /* 0x2410000002fb7fae */ /* 0x0003e4000d901d46 */
.L_x_2683:
[----:B------:R-:W-:Y:S05]  /*2010*/  BSYNC B0 ;  /* 0x0000000000007941 */ /* 0x000fea0003800000 */
.L_x_2682:
[----:B------:R-:W-:Y:S05]  /*2020*/  BRA.DIV ~URZ, `(.L_x_2684) ;  /* 0x00013af27f007947 */ /* 0x000fea000b800000 */
[----:B---3--:R2:W3:Y:S04]  /*2030*/  SHFL.IDX PT, R4, R5, 0x1, 0x181f ;  /* 0x00381f0005047f89 */ /* 0x0084e800000e0000 */
[----:B------:R2:W4:Y:S02]  /*2040*/  SHFL.IDX PT, R0, R13, 0x1, 0x181f ;  /* 0x00381f000d007f89 */ /* 0x00052400000e0000 */
.L_x_2734:
[----:B-1----:R-:W-:Y:S01]  /*2050*/  IADD3 R2, R12, 0x20, RZ ;  /* 0x000000200c027810 */ /* 0x002fe20007ffe0ff */
[----:B------:R-:W-:Y:S03]  /*2060*/  BSSY B0, `(.L_x_2685) ;  /* 0x000001a000007945 */ /* 0x000fe60003800000 */
[----:B------:R-:W-:-:S13]  /*2070*/  ISETP.GE.AND P0, PT, R2, R16, PT ;  /* 0x000000100200720c */ /* 0x000fda0003f06270 */
[----:B------:R-:W-:Y:S05]  /*2080*/  @P0 BRA `(.L_x_2686) ;  /* 0x0000017000000947 */ /* 0x000fea0003800000 */
        /* <DEDUP_REMOVED lines=8> */
[----:B--2---:R-:W-:-:S04]  /*2110*/  LEA R10, P0, R6, R0, 0x1 ;  /* 0x00000000060a7211 */ /* 0x004fc800078008ff */
[----:B----4-:R-:W-:Y:S02]  /*2120*/  LEA.HI.X R11, R6, R4, R7, 0x1, P0 ;  /* 0x00000004060b7211 */ /* 0x010fe400000f0c07 */
[----:B---3--:R-:W-:-:S03]  /*2130*/  LEA R8, P2, R3, R0, 0x1 ;  /* 0x0000000003087211 */ /* 0x008fc600078408ff */
[----:B------:R-:W-:Y:S01]  /*2140*/  @!PT LDS RZ, [RZ] ;  /* 0x00000000fffff984 */ /* 0x000fe20000000800 */
[----:B------:R-:W-:Y:S01]  /*2150*/  @!PT LDS RZ, [RZ] ;  /* 0x00000000fffff984 */ /* 0x000fe20000000800 */
[----:B------:R-:W-:Y:S01]  /*2160*/  @!PT LDS RZ, [RZ] ;  /* 0x00000000fffff984 */ /* 0x000fe20000000800 */
[----:B------:R1:W-:Y:S01]  /*2170*/  LDGSTS.E.BYPASS.LTC128B.128 [R251+0x19100], [R10.64], !P6 ;  /* 0x191000000afb7fae */ /* 0x0003e2000f101d46 */
[-C--:B------:R-:W-:Y:S02]  /*2180*/  LEA R6, P1, R19, R0.reuse, 0x1 ;  /* 0x0000000013067211 */ /* 0x080fe400078208ff */
[----:B------:R-:W-:Y:S02]  /*2190*/  LEA R2, P0, R17, R0, 0x1 ;  /* 0x0000000011027211 */ /* 0x000fe400078008ff */
[-C--:B------:R-:W-:Y:S02]  /*21a0*/  LEA.HI.X R9, R3, R4.reuse, R21, 0x1, P2 ;  /* 0x0000000403097211 */ /* 0x080fe400010f0c15 */
[----:B------:R-:W-:-:S03]  /*21b0*/  LEA.HI.X R7, R19, R4, R20, 0x1, P1 ;  /* 0x0000000413077211 */ /* 0x000fc600008f0c14 */
[----:B------:R1:W-:Y:S01]  /*21c0*/  LDGSTS.E.BYPASS.LTC128B.128 [R251+0x1d100], [R8.64], !P5 ;  /* 0x1d10000008fb7fae */ /* 0x0003e2000e901d46 */
[----:B------:R-:W-:-:S03]  /*21d0*/  LEA.HI.X R3, R17, R4, R18, 0x1, P0 ;  /* 0x0000000411037211 */ /* 0x000fc600000f0c12 */
[----:B------:R1:W-:Y:S04]  /*21e0*/  LDGSTS.E.BYPASS.LTC128B.128 [R251+0x21100], [R6.64], !P4 ;  /* 0x2110000006fb7fae */ /* 0x0003e8000e101d46 */
[----:B------:R1:W-:Y:S02]  /*21f0*/  LDGSTS.E.BYPASS.LTC128B.128 [R251+0x25100], [R2.64], !P3 ;  /* 0x2510000002fb7fae */ /* 0x0003e4000d901d46 */
.L_x_2686:
[----:B------:R-:W-:Y:S05]  /*2200*/  BSYNC B0 ;  /* 0x0000000000007941 */ /* 0x000fea0003800000 */
.L_x_2685:
[----:B------:R-:W-:Y:S05]  /*2210*/  BRA.DIV ~URZ, `(.L_x_2687) ;  /* 0x000139c27f007947 */ /* 0x000fea000b800000 */
[----:B---3--:R3:W1:Y:S02]  /*2220*/  SHFL.IDX PT, R4, R5, 0x2, 0x181f ;  /* 0x00581f0005047f89 */ /* 0x00866400000e0000 */
.L_x_2735:
[----:B------:R-:W-:Y:S05]  /*2230*/  BRA.DIV ~URZ, `(.L_x_2688) ;  /* 0x00013a127f007947 */ /* 0x000fea000b800000 */
[----:B----4-:R4:W2:Y:S02]  /*2240*/  SHFL.IDX PT, R0, R13, 0x2, 0x181f ;  /* 0x00581f000d007f89 */ /* 0x0108a400000e0000 */
.L_x_2736:
[----:B-1----:R-:W-:Y:S01]  /*2250*/  IADD3 R2, R12, 0x40, RZ ;  /* 0x000000400c027810 */ /* 0x002fe20007ffe0ff */
[----:B------:R-:W-:Y:S03]  /*2260*/  BSSY B0, `(.L_x_2689) ;  /* 0x000001a000007945 */ /* 0x000fe60003800000 */
[----:B------:R-:W-:-:S13]  /*2270*/  ISETP.GE.AND P0, PT, R2, R16, PT ;  /* 0x000000100200720c */ /* 0x000fda0003f06270 */
[----:B------:R-:W-:Y:S05]  /*2280*/  @P0 BRA `(.L_x_2690) ;  /* 0x0000017000000947 */ /* 0x000fea0003800000 */
        /* <DEDUP_REMOVED lines=8> */
[----:B---3--:R-:W-:-:S04]  /*2310*/  LEA R10, P0, R6, R0, 0x1 ;  /* 0x00000000060a7211 */ /* 0x008fc800078008ff */
[----:B----4-:R-:W-:Y:S02]  /*2320*/  LEA.HI.X R11, R6, R4, R7, 0x1, P0 ;  /* 0x00000004060b7211 */ /* 0x010fe400000f0c07 */
[----:B--2---:R-:W-:-:S03]  /*2330*/  LEA R8, P2, R3, R0, 0x1 ;  /* 0x0000000003087211 */ /* 0x004fc600078408ff */
        /* <DEDUP_REMOVED lines=12> */
.L_x_2690:
[----:B------:R-:W-:Y:S05]  /*2400*/  BSYNC B0 ;  /* 0x0000000000007941 */ /* 0x000fea0003800000 */
.L_x_2689:
[----:B------:R-:W-:Y:S05]  /*2410*/  BRA.DIV ~URZ, `(.L_x_2691) ;  /* 0x000138927f007947 */ /* 0x000fea000b800000 */
[----:B------:R1:W3:Y:S04]  /*2420*/  SHFL.IDX PT, R4, R5, 0x3, 0x181f ;  /* 0x00781f0005047f89 */ /* 0x0002e800000e0000 */
[----:B--2---:R1:W2:Y:S02]  /*2430*/  SHFL.IDX PT, R0, R13, 0x3, 0x181f ;  /* 0x00781f000d007f89 */ /* 0x0042a400000e0000 */
.L_x_2737:
[----:B----4-:R-:W4:Y:S04]  /*2440*/  LDL R20, [R1+0xc] ;  /* 0x00000c0001147983 */ /* 0x010f280000100800 */
[----:B---3--:R-:W3:Y:S04]  /*2450*/  LDL R21, [R1+0x10c] ;  /* 0x00010c0001157983 */ /* 0x008ee80000100800 */
[----:B--2---:R-:W2:Y:S04]  /*2460*/  LDL R30, [R1+0x28] ;  /* 0x00002800011e7983 */ /* 0x004ea80000100800 */
[----:B------:R-:W2:Y:S04]  /*2470*/  LDL R19, [R1+0x108] ;  /* 0x0001080001137983 */ /* 0x000ea80000100800 */
[----:B------:R-:W2:Y:S04]  /*2480*/  LDL R29, [R1+0x24] ;  /* 0x00002400011d7983 */ /* 0x000ea80000100800 */
[----:B------:R-:W2:Y:S04]  /*2490*/  LDL R18, [R1+0x104] ;  /* 0x0001040001127983 */ /* 0x000ea80000100800 */
[----:B------:R-:W2:Y:S04]  /*24a0*/  LDL R28, [R1+0x20] ;  /* 0x00002000011c7983 */ /* 0x000ea80000100800 */
[----:B------:R-:W2:Y:S01]  /*24b0*/  LDL R17, [R1+0x100] ;  /* 0x0001000001117983 */ /* 0x000ea20000100800 */
[----:B-1----:R-:W-:-:S04]  /*24c0*/  IADD3 R2, R12, 0x60, RZ ;  /* 0x000000600c027810 */ /* 0x002fc80007ffe0ff */
[----:B------:R-:W-:Y:S01]  /*24d0*/  ISETP.GE.AND P0, PT, R2, R16, PT ;  /* 0x000000100200720c */ /* 0x000fe20003f06270 */
[----:B------:R-:W1:Y:S01]  /*24e0*/  S2R R5, SR_TID.X ;  /* 0x0000000000057919 */ /* 0x000e620000002100 */
[----:B-----5:R-:W-:-:S05]  /*24f0*/  IMAD.WIDE.U32 R146, R14, c[0x0][0x2b0], RZ ;  /* 0x0000ac000e927a25 */ /* 0x020fca00078e00ff */
[----:B------:R2:W-:Y:S01]  /*2500*/  STL.64 [R1+0x50], R146 ;  /* 0x0000509201007387 */ /* 0x0005e20000100a00 */
[--C-:B-1----:R-:W-:Y:S02]  /*2510*/  SHF.R.S32.HI R22, RZ, 0x1f, R5.reuse ;  /* 0x0000001fff167819 */ /* 0x102fe40000011405 */
[----:B------:R-:W-:Y:S02]  /*2520*/  SHF.R.S32.HI R24, RZ, 0x1f, R5 ;  /* 0x0000001fff187819 */ /* 0x000fe40000011405 */
[-C--:B------:R-:W-:Y:S02]  /*2530*/  LEA.HI R22, R22, R5.reuse, RZ, 0x3 ;  /* 0x0000000516167211 */ /* 0x080fe400078f18ff */
[----:B------:R-:W-:Y:S02]  /*2540*/  LEA.HI R24, R24, R5, RZ, 0x3 ;  /* 0x0000000518187211 */ /* 0x000fe400078f18ff */
[----:B------:R-:W-:Y:S02]  /*2550*/  LOP3.LUT R22, R22, 0xfffffff8, RZ, 0xc0, !PT ;  /* 0xfffffff816167812 */ /* 0x000fe400078ec0ff */
[----:B------:R-:W-:-:S03]  /*2560*/  SHF.R.S32.HI R24, RZ, 0x3, R24 ;  /* 0x00000003ff187819 */ /* 0x000fc60000011418 */
[----:B------:R-:W-:-:S04]  /*2570*/  IMAD.IADD R22, R5, 0x1, -R22 ;  /* 0x0000000105167824 */ /* 0x000fc800078e0a16 */
[----:B------:R-:W-:Y:S01]  /*2580*/  IMAD R133, R22, 0x20, R24 ;  /* 0x0000002016857824 */ /* 0x000fe200078e0218 */
[----:B----4-:R-:W-:-:S04]  /*2590*/  @!P0 LEA R10, P1, R20, R0, 0x1 ;  /* 0x00000000140a8211 */ /* 0x010fc800078208ff */
[----:B---3--:R-:W-:Y:S02]  /*25a0*/  @!P0 LEA.HI.X R11, R20, R4, R21, 0x1, P1 ;  /* 0x00000004140b8211 */ /* 0x008fe400008f0c15 */
[----:B--2---:R-:W-:-:S03]  /*25b0*/  @!P0 LEA R8, P1, R30, R0, 0x1 ;  /* 0x000000001e088211 */ /* 0x004fc600078208ff */
        /* <DEDUP_REMOVED lines=8> */
[----:B------:R-:W-:-:S03]  /*2640*/  @!P0 LEA R2, P1, R28, R0, 0x1 ;  /* 0x000000001c028211 */ /* 0x000fc600078208ff */
[----:B------:R1:W-:Y:S01]  /*2650*/  @!P0 LDGSTS.E.BYPASS.LTC128B.128 [R251+0x23100], [R6.64], !P4 ;  /* 0x2310000006fb8fae */ /* 0x0003e2000e101d46 */
[----:B------:R-:W-:-:S05]  /*2660*/  SHF.R.S32.HI R0, RZ, 0x1f, R14 ;  /* 0x0000001fff007819 */ /* 0x000fca000001140e */
[----:B------:R-:W-:-:S04]  /*2670*/  IMAD R0, R0, c[0x0][0x2b0], RZ ;  /* 0x0000ac0000007a24 */ /* 0x000fc800078e02ff */
[----:B------:R-:W-:-:S04]  /*2680*/  IMAD R0, R14, c[0x0][0x2b4], R0 ;  /* 0x0000ad000e007a24 */ /* 0x000fc800078e0200 */
[----:B------:R-:W-:-:S05]  /*2690*/  IMAD.IADD R144, R147, 0x1, R0 ;  /* 0x0000000193907824 */ /* 0x000fca00078e0200 */
[----:B------:R1:W-:Y:S01]  /*26a0*/  STL [R1+0x60], R144 ;  /* 0x0000609001007387 */ /* 0x0003e20000100800 */
[----:B------:R-:W-:-:S05]  /*26b0*/  @!P0 LEA.HI.X R3, R28, R4, R17, 0x1, P1 ;  /* 0x000000041c038211 */ /* 0x000fca00008f0c11 */
[----:B------:R1:W-:Y:S04]  /*26c0*/  @!P0 LDGSTS.E.BYPASS.LTC128B.128 [R251+0x27100], [R2.64], !P3 ;  /* 0x2710000002fb8fae */ /* 0x0003e8000d901d46 */
[----:B------:R-:W0:Y:S01]  /*26d0*/  LDGDEPBAR ;  /* 0x00000000000079af */ /* 0x000e220000000000 */
[----:B------:R-:W-:Y:S02]  /*26e0*/  WARPSYNC 0xffffffff ;  /* 0xffffffff00007948 */ /* 0x000fe40003800000 */
[----:B------:R-:W2:Y:S04]  /*26f0*/  LDL.LU R5, [R1+0x78] ;  /* 0x0000780001057983 */ /* 0x000ea80000300800 */
[----:B------:R-:W3:Y:S01]  /*2700*/  LDL R145, [R1+0x3c] ;  /* 0x00003c0001917983 */ /* 0x000ee20000100800 */
[----:B-1----:R-:W-:-:S02]  /*2710*/  IMAD.MOV.U32 R6, RZ, RZ, 0x60 ;  /* 0x00000060ff067424 */ /* 0x002fc400078e00ff */
[----:B------:R-:W-:Y:S01]  /*2720*/  IMAD.MOV.U32 R148, RZ, RZ, c[0x0][0x2b8] ;  /* 0x0000ae00ff947624 */ /* 0x000fe200078e00ff */
[----:B------:R-:W4:Y:S01]  /*2730*/  LDL R16, [R1+0x70] ;  /* 0x0000700001107983 */ /* 0x000f220000100800 */
[----:B------:R-:W-:-:S03]  /*2740*/  IMAD R134, R252, R6, -0x60 ;  /* 0xffffffa0fc867424 */ /* 0x000fc600078e0206 */
[----:B------:R-:W-:Y:S01]  /*2750*/  ISETP.NE.AND P1, PT, R148, 0x1, PT ;  /* 0x000000019400780c */ /* 0x000fe20003f25270 */
[----:B------:R-:W-:-:S05]  /*2760*/  IMAD.IADD R2, R133, 0x1, R134 ;  /* 0x0000000185027824 */ /* 0x000fca00078e0286 */
[----:B------:R-:W-:-:S04]  /*2770*/  ISETP.GE.AND P0, PT, R2, R250, PT ;  /* 0x000000fa0200720c */ /* 0x000fc80003f06270 */
[----:B------:R-:W-:Y:S01]  /*2780*/  ISETP.GT.OR P0, PT, R133, 0x5f, P0 ;  /* 0x0000005f8500780c */ /* 0x000fe20000704670 */
[----:B------:R-:W-:Y:S01]  /*2790*/  IMAD.MOV.U32 R14, RZ, RZ, RZ ;  /* 0x000000ffff0e7224 */ /* 0x000fe200078e00ff */
[----:B------:R-:W-:Y:S01]  /*27a0*/  BAR.SYNC.DEFER_BLOCKING 0x0 ;  /* 0x0000000000007b1d */ /* 0x000fe20000010000 */
[----:B---3--:R-:W-:Y:S01]  /*27b0*/  IMAD.IADD R2, R2, 0x1, R145 ;  /* 0x0000000102027824 */ /* 0x008fe200078e0291 */
[----:B--2---:R-:W-:-:S03]  /*27c0*/  LOP3.LUT R5, R5, 0xfffffffe, RZ, 0xc0, !PT ;  /* 0xfffffffe05057812 */ /* 0x004fc600078ec0ff */
[----:B------:R-:W-:Y:S01]  /*27d0*/  @P1 IMAD.HI.U32 R3, R2, c[0x0][0x2bc], RZ ;  /* 0x0000af0002031a27 */ /* 0x000fe200078e00ff */
[----:B------:R-:W-:-:S03]  /*27e0*/  @P1 LOP3.LUT R5, R5, 0x1, RZ, 0xfc, !PT ;  /* 0x0000000105051812 */ /* 0x000fc600078efcff */
[----:B------:R-:W-:Y:S01]  /*27f0*/  IMAD.MOV.U32 R0, RZ, RZ, R2 ;  /* 0x000000ffff007224 */ /* 0x000fe200078e0002 */
[----:B------:R-:W-:Y:S01]  /*2800*/  @P1 SHF.R.U32.HI R0, RZ, c[0x0][0x2c0], R3 ;  /* 0x0000b000ff001a19 */ /* 0x000fe20000011603 */
[----:B------:R1:W-:Y:S03]  /*2810*/  STL [R1+0x78], R5 ;  /* 0x0000780501007387 */ /* 0x0003e60000100800 */
[----:B------:R-:W-:-:S04]  /*2820*/  @!P0 IADD3 R3, P1, R0, R146, RZ ;  /* 0x0000009200038210 */ /* 0x000fc80007f3e0ff */
[----:B-1----:R-:W-:Y:S02]  /*2830*/  @!P0 LEA.HI.X.SX32 R5, R0, R144, 0x1, P1 ;  /* 0x0000009000058211 */ /* 0x002fe400008f0eff */
[----:B------:R-:W-:-:S04]  /*2840*/  @!P0 LEA R4, P1, R3, c[0x0][0x2a0], 0x2 ;  /* 0x0000a80003048a11 */ /* 0x000fc800078210ff */
[----:B------:R-:W-:-:S05]  /*2850*/  @!P0 LEA.HI.X R5, R3, c[0x0][0x2a4], R5, 0x2, P1 ;  /* 0x0000a90003058a11 */ /* 0x000fca00008f1405 */
[----:B------:R1:W2:Y:S01]  /*2860*/  @!P0 LDG.E R14, [R4.64] ;  /* 0x00000006040e8981 */ /* 0x0002a2000c1e1900 */
[----:B------:R-:W-:-:S04]  /*2870*/  IMAD.MOV R0, RZ, RZ, -R0 ;  /* 0x000000ffff007224 */ /* 0x000fc800078e0a00 */
[----:B------:R-:W-:-:S05]  /*2880*/  IMAD R23, R0, c[0x0][0x2b8], R2 ;  /* 0x0000ae0000177a24 */ /* 0x000fca00078e0202 */
[----:B------:R-:W-:Y:S01]  /*2890*/  SHF.R.S32.HI R10, RZ, 0x1f, R23 ;  /* 0x0000001fff0a7819 */ /* 0x000fe20000011417 */
[----:B------:R-:W-:-:S04]  /*28a0*/  IMAD.WIDE.U32 R2, R23, c[0x0][0x1e0], RZ ;  /* 0x0000780017027a25 */ /* 0x000fc800078e00ff */
[----:B------:R-:W-:-:S04]  /*28b0*/  IMAD R0, R10, c[0x0][0x1e0], RZ ;  /* 0x000078000a007a24 */ /* 0x000fc800078e02ff */
[----:B------:R-:W-:-:S04]  /*28c0*/  IMAD R0, R23, c[0x0][0x1e4], R0 ;  /* 0x0000790017007a24 */ /* 0x000fc800078e0200 */
[----:B------:R-:W-:Y:S02]  /*28d0*/  IMAD.IADD R3, R3, 0x1, R0 ;  /* 0x0000000103037824 */ /* 0x000fe400078e0200 */
[----:B------:R-:W-:Y:S02]  /*28e0*/  IMAD R0, R15, c[0x0][0x1e8], RZ ;  /* 0x00007a000f007a24 */ /* 0x000fe400078e02ff */
[----:B----4-:R-:W-:-:S04]  /*28f0*/  IMAD.WIDE.U32 R142, R16, c[0x0][0x1e8], RZ ;  /* 0x00007a00108e7a25 */ /* 0x010fc800078e00ff */
[----:B------:R-:W-:-:S04]  /*2900*/  IMAD R0, R16, c[0x0][0x1ec], R0 ;  /* 0x00007b0010007a24 */ /* 0x000fc800078e0200 */
[----:B------:R-:W-:Y:S02]  /*2910*/  IMAD.IADD R141, R143, 0x1, R0 ;  /* 0x000000018f8d7824 */ /* 0x000fe400078e0200 */
[----:B------:R-:W-:Y:S02]  /*2920*/  IMAD.MOV.U32 R132, RZ, RZ, c[0x0][0x2ac] ;  /* 0x0000ab00ff847624 */ /* 0x000fe400078e00ff */
[----:B-1----:R-:W-:-:S04]  /*2930*/  IMAD R5, R252, -0x60, R6 ;  /* 0xffffffa0fc057824 */ /* 0x002fc800078e0206 */
[----:B------:R-:W-:-:S04]  /*2940*/  IMAD R132, R132, c[0x0][0x1d0], R5 ;  /* 0x0000740084847a24 */ /* 0x000fc800078e0205 */
[----:B------:R-:W-:Y:S02]  /*2950*/  IMAD.IADD R26, R132, 0x1, -R24 ;  /* 0x00000001841a7824 */ /* 0x000fe400078e0a18 */
[----:B------:R-:W-:Y:S01]  /*2960*/  IMAD.WIDE.U32 R24, R16, c[0x0][0x210], RZ ;  /* 0x0000840010187a25 */ /* 0x000fe200078e00ff */
[----:B------:R-:W-:Y:S03]  /*2970*/  STL [R1+0x14], R23 ;  /* 0x0000141701007387 */ /* 0x000fe60000100800 */
[----:B------:R-:W-:Y:S02]  /*2980*/  IMAD.SHL.U32 R138, R30, 0x2, RZ ;  /* 0x000000021e8a7824 */ /* 0x000fe400078e00ff */
[----:B------:R-:W-:Y:S01]  /*2990*/  IMAD.SHL.U32 R139, R29, 0x2, RZ ;  /* 0x000000021d8b7824 */ /* 0x000fe200078e00ff */
[C---:B------:R-:W-:Y:S01]  /*29a0*/  SHF.L.U64.HI R128, R20.reuse, 0x1, R21 ;  /* 0x0000000114807819 */ /* 0x040fe20000010215 */
[----:B------:R-:W-:Y:S01]  /*29b0*/  IMAD.SHL.U32 R137, R20, 0x2, RZ ;  /* 0x0000000214897824 */ /* 0x000fe200078e00ff */
[----:B------:R-:W-:-:S02]  /*29c0*/  SHF.L.U64.HI R129, R30, 0x1, R19 ;  /* 0x000000011e817819 */ /* 0x000fc40000010213 */
[----:B------:R-:W-:Y:S02]  /*29d0*/  SHF.L.U64.HI R130, R29, 0x1, R18 ;  /* 0x000000011d827819 */ /* 0x000fe40000010212 */
[----:B------:R-:W-:Y:S01]  /*29e0*/  IADD3 R226, R135, 0x20, RZ ;  /* 0x0000002087e27810 */ /* 0x000fe20007ffe0ff */
[C---:B------:R-:W-:Y:S01]  /*29f0*/  IMAD.SHL.U32 R140, R28.reuse, 0x2, RZ ;  /* 0x000000021c8c7824 */ /* 0x040fe200078e00ff */
[----:B------:R-:W-:Y:S02]  /*2a00*/  SHF.L.U64.HI R131, R28, 0x1, R17 ;  /* 0x000000011c837819 */ /* 0x000fe40000010211 */
[----:B--2---:R-:W-:Y:S01]  /*2a10*/  SHF.R.S32.HI R12, RZ, 0x1f, R14 ;  /* 0x0000001fff0c7819 */ /* 0x004fe2000001140e */
[----:B------:R-:W-:-:S04]  /*2a20*/  IMAD.WIDE.U32 R2, R14, c[0x0][0x1f0], R2 ;  /* 0x00007c000e027a25 */ /* 0x000fc800078e0002 */
[----:B------:R-:W-:Y:S01]  /*2a30*/  IMAD R4, R12, c[0x0][0x1f0], RZ ;  /* 0x00007c000c047a24 */ /* 0x000fe200078e02ff */
[----:B------:R-:W-:-:S03]  /*2a40*/  IADD3 R0, P0, R2, R142, RZ ;  /* 0x0000008e02007210 */ /* 0x000fc60007f1e0ff */
[----:B------:R-:W-:-:S05]  /*2a50*/  IMAD R4, R14, c[0x0][0x1f4], R4 ;  /* 0x00007d000e047a24 */ /* 0x000fca00078e0204 */
[----:B------:R-:W-:Y:S02]  /*2a60*/  IADD3.X R2, R141, R3, R4, P0, !PT ;  /* 0x000000038d027210 */ /* 0x000fe400007fe404 */
[----:B------:R-:W-:-:S04]  /*2a70*/  LEA R9, P0, R0, c[0x0][0x1c8], 0x1 ;  /* 0x0000720000097a11 */ /* 0x000fc800078008ff */
[----:B------:R-:W-:Y:S02]  /*2a80*/  LEA.HI.X R13, R0, c[0x0][0x1cc], R2, 0x1, P0 ;  /* 0x00007300000d7a11 */ /* 0x000fe400000f0c02 */
[----:B------:R-:W1:Y:S01]  /*2a90*/  SHFL.IDX PT, R0, R9, RZ, 0x181f ;  /* 0x00181fff09007589 */ /* 0x000e6200000e0000 */
[----:B------:R-:W-:-:S03]  /*2aa0*/  ISETP.GE.AND P0, PT, R26, 0x1, PT ;  /* 0x000000011a00780c */ /* 0x000fc60003f06270 */
[----:B------:R-:W2:Y:S04]  /*2ab0*/  SHFL.IDX PT, R2, R13, RZ, 0x181f ;  /* 0x00181fff0d027589 */ /* 0x000ea800000e0000 */
[----:B------:R-:W3:Y:S06]  /*2ac0*/  SHFL.IDX PT, R8, R9, 0x1, 0x181f ;  /* 0x00381f0009087f89 */ /* 0x000eec00000e0000 */
[----:B------:R-:W-:-:S02]  /*2ad0*/  @P0 ISETP.GE.AND P3, PT, R20, c[0x0][0x1d4], PT ;  /* 0x0000750014000a0c */ /* 0x000fc40003f66270 */
[----:B------:R-:W-:Y:S01]  /*2ae0*/  @P0 ISETP.GE.AND P4, PT, R30, c[0x0][0x1d4], PT ;  /* 0x000075001e000a0c */ /* 0x000fe20003f86270 */
[----:B------:R-:W4:Y:S01]  /*2af0*/  SHFL.IDX PT, R11, R13, 0x1, 0x181f ;  /* 0x00381f000d0b7f89 */ /* 0x000f2200000e0000 */
[-C--:B-1----:R-:W-:Y:S02]  /*2b00*/  @P0 LEA R4, P2, R20, R0.reuse, 0x1 ;  /* 0x0000000014040211 */ /* 0x082fe400078408ff */
[----:B------:R-:W-:Y:S02]  /*2b10*/  @P0 LEA R6, P1, R30, R0, 0x1 ;  /* 0x000000001e060211 */ /* 0x000fe400078208ff */
[-C--:B--2---:R-:W-:Y:S02]  /*2b20*/  @P0 LEA.HI.X R5, R20, R2.reuse, R21, 0x1, P2 ;  /* 0x0000000214050211 */ /* 0x084fe400010f0c15 */
[----:B------:R-:W-:Y:S02]  /*2b30*/  @P0 LEA.HI.X R7, R30, R2, R19, 0x1, P1 ;  /* 0x000000021e070211 */ /* 0x000fe400008f0c13 */
[----:B------:R-:W-:Y:S01]  /*2b40*/  ISETP.GE.AND P1, PT, R26, 0x21, PT ;  /* 0x000000211a00780c */ /* 0x000fe20003f26270 */
[----:B------:R1:W-:Y:S01]  /*2b50*/  @P0 LDGSTS.E.BYPASS.LTC128B.128 [R251+0xc100], [R4.64], !P3 ;  /* 0x0c10000004fb0fae */ /* 0x0003e2000d901d46 */
[----:B------:R-:W-:-:S03]  /*2b60*/  @P0 ISETP.GE.AND P5, PT, R29, c[0x0][0x1d4], PT ;  /* 0x000075001d000a0c */ /* 0x000fc60003fa6270 */
[----:B------:R2:W-:Y:S01]  /*2b70*/  @P0 LDGSTS.E.BYPASS.LTC128B.128 [R251+0xf100], [R6.64], !P4 ;  /* 0x0f10000006fb0fae */ /* 0x0005e2000e101d46 */
[----:B------:R-:W-:Y:S02]  /*2b80*/  @P0 ISETP.GE.AND P4, PT, R28, c[0x0][0x1d4], PT ;  /* 0x000075001c000a0c */ /* 0x000fe40003f86270 */
[----:B-1----:R-:W-:-:S04]  /*2b90*/  @P0 LEA R4, P2, R29, R0, 0x1 ;  /* 0x000000001d040211 */ /* 0x002fc800078408ff */
[----:B------:R-:W-:Y:S02]  /*2ba0*/  @P0 LEA.HI.X R5, R29, R2, R18, 0x1, P2 ;  /* 0x000000021d050211 */ /* 0x000fe400010f0c12 */
[----:B--2---:R-:W-:-:S03]  /*2bb0*/  @P0 LEA R6, P2, R28, R0, 0x1 ;  /* 0x000000001c060211 */ /* 0x004fc600078408ff */
[----:B------:R3:W-:Y:S01]  /*2bc0*/  @P0 LDGSTS.E.BYPASS.LTC128B.128 [R251+0x12100], [R4.64], !P5 ;  /* 0x1210000004fb0fae */ /* 0x0007e2000e901d46 */
[----:B------:R-:W-:Y:S02]  /*2bd0*/  @P0 LEA.HI.X R7, R28, R2, R17, 0x1, P2 ;  /* 0x000000021c070211 */ /* 0x000fe400010f0c11 */
[----:B------:R-:W-:Y:S01]  /*2be0*/  @P1 ISETP.GE.AND P2, PT, R20, c[0x0][0x1d4], PT ;  /* 0x0000750014001a0c */ /* 0x000fe20003f46270 */
[----:B------:R-:W-:Y:S02]  /*2bf0*/  IMAD R0, R10, c[0x0][0x208], RZ ;  /* 0x000082000a007a24 */ /* 0x000fe400078e02ff */
[----:B------:R1:W-:Y:S01]  /*2c00*/  @P0 LDGSTS.E.BYPASS.LTC128B.128 [R251+0x15100], [R6.64], !P4 ;  /* 0x1510000006fb0fae */ /* 0x0003e2000e101d46 */
[----:B------:R-:W-:Y:S01]  /*2c10*/  @P1 ISETP.GE.AND P4, PT, R30, c[0x0][0x1d4], PT ;  /* 0x000075001e001a0c */ /* 0x000fe20003f86270 */
[----:B------:R-:W-:Y:S02]  /*2c20*/  IMAD.WIDE.U32 R2, R23, c[0x0][0x208], RZ ;  /* 0x0000820017027a25 */ /* 0x000fe400078e00ff */
[----:B------:R-:W-:Y:S01]  /*2c30*/  SHFL.IDX PT, R10, R13, 0x2, 0x181f ;  /* 0x00581f000d0a7f89 */ /* 0x000fe200000e0000 */
[----:B---3--:R-:W-:-:S04]  /*2c40*/  @P1 LEA R4, P3, R20, R8, 0x1 ;  /* 0x0000000814041211 */ /* 0x008fc800078608ff */
[----:B----4-:R-:W-:Y:S01]  /*2c50*/  @P1 LEA.HI.X R5, R20, R11, R21, 0x1, P3 ;  /* 0x0000000b14051211 */ /* 0x010fe200018f0c15 */
[----:B-1----:R-:W-:Y:S02]  /*2c60*/  IMAD R7, R23, c[0x0][0x20c], R0 ;  /* 0x0000830017077a24 */ /* 0x002fe400078e0200 */
[----:B------:R-:W1:Y:S01]  /*2c70*/  SHFL.IDX PT, R0, R9, 0x2, 0x181f ;  /* 0x00581f0009007f89 */ /* 0x000e6200000e0000 */
[----:B------:R-:W-:-:S03]  /*2c80*/  @P1 LEA R6, P0, R30, R8, 0x1 ;  /* 0x000000081e061211 */ /* 0x000fc600078008ff */
[----:B------:R2:W-:Y:S01]  /*2c90*/  @P1 LDGSTS.E.BYPASS.LTC128B.128 [R251+0xd100], [R4.64], !P2 ;  /* 0x0d10000004fb1fae */ /* 0x0005e2000d101d46 */
[----:B------:R-:W-:Y:S01]  /*2ca0*/  @P1 ISETP.GE.AND P2, PT, R29, c[0x0][0x1d4], PT ;  /* 0x000075001d001a0c */ /* 0x000fe20003f46270 */
[----:B------:R-:W-:Y:S01]  /*2cb0*/  IMAD.IADD R3, R3, 0x1, R7 ;  /* 0x0000000103037824 */ /* 0x000fe200078e0207 */
[----:B------:R-:W-:Y:S02]  /*2cc0*/  @P1 LEA.HI.X R7, R30, R11, R19, 0x1, P0 ;  /* 0x0000000b1e071211 */ /* 0x000fe400000f0c13 */
[----:B------:R-:W-:-:S03]  /*2cd0*/  ISETP.GE.AND P0, PT, R26, 0x41, PT ;  /* 0x000000411a00780c */ /* 0x000fc60003f06270 */
[----:B------:R3:W-:Y:S01]  /*2ce0*/  @P1 LDGSTS.E.BYPASS.LTC128B.128 [R251+0x10100], [R6.64], !P4 ;  /* 0x1010000006fb1fae */ /* 0x0007e2000e101d46 */
[----:B------:R-:W-:Y:S01]  /*2cf0*/  @P1 ISETP.GE.AND P4, PT, R28, c[0x0][0x1d4], PT ;  /* 0x000075001c001a0c */ /* 0x000fe20003f86270 */
[----:B------:R-:W-:Y:S01]  /*2d00*/  IMAD.WIDE.U32 R2, R14, c[0x0][0x218], R2 ;  /* 0x000086000e027a25 */ /* 0x000fe200078e0002 */
[----:B--2---:R-:W-:-:S04]  /*2d10*/  @P1 LEA R4, P3, R29, R8, 0x1 ;  /* 0x000000081d041211 */ /* 0x004fc800078608ff */
[----:B------:R-:W-:Y:S01]  /*2d20*/  @P1 LEA.HI.X R5, R29, R11, R18, 0x1, P3 ;  /* 0x0000000b1d051211 */ /* 0x000fe200018f0c12 */
[----:B---3--:R-:W-:-:S04]  /*2d30*/  IMAD R6, R15, c[0x0][0x210], RZ ;  /* 0x000084000f067a24 */ /* 0x008fc800078e02ff */
[----:B------:R2:W-:Y:S04]  /*2d40*/  @P1 LDGSTS.E.BYPASS.LTC128B.128 [R251+0x13100], [R4.64], !P2 ;  /* 0x1310000004fb1fae */ /* 0x0005e8000d101d46 */
[----:B------:R-:W-:Y:S04]  /*2d50*/  STL [R1+0x10], R14 ;  /* 0x0000100e01007387 */ /* 0x000fe80000100800 */
[----:B------:R-:W-:Y:S01]  /*2d60*/  STL.64 [R1+0x48], R142 ;  /* 0x0000488e01007387 */ /* 0x000fe20000100a00 */
[----:B--2---:R-:W-:Y:S01]  /*2d70*/  IMAD R5, R16, c[0x0][0x214], R6 ;  /* 0x0000850010057a24 */ /* 0x004fe200078e0206 */
[----:B------:R-:W-:Y:S01]  /*2d80*/  @P1 LEA R6, P3, R28, R8, 0x1 ;  /* 0x000000081c061211 */ /* 0x000fe200078608ff */
[----:B------:R-:W-:Y:S01]  /*2d90*/  IMAD R8, R12, c[0x0][0x218], RZ ;  /* 0x000086000c087a24 */ /* 0x000fe200078e02ff */
[----:B-1----:R-:W-:-:S02]  /*2da0*/  @P0 LEA R4, P2, R20, R0, 0x1 ;  /* 0x0000000014040211 */ /* 0x002fc400078408ff */
[----:B------:R-:W-:Y:S02]  /*2db0*/  @P1 LEA.HI.X R7, R28, R11, R17, 0x1, P3 ;  /* 0x0000000b1c071211 */ /* 0x000fe400018f0c11 */
[C---:B------:R-:W-:Y:S01]  /*2dc0*/  @P0 ISETP.GE.AND P3, PT, R20.reuse, c[0x0][0x1d4], PT ;  /* 0x0000750014000a0c */ /* 0x040fe20003f66270 */
[----:B------:R-:W-:Y:S01]  /*2dd0*/  IMAD.IADD R9, R25, 0x1, R5 ;  /* 0x0000000119097824 */ /* 0x000fe200078e0205 */
[----:B------:R-:W-:Y:S01]  /*2de0*/  @P0 LEA.HI.X R5, R20, R10, R21, 0x1, P2 ;  /* 0x0000000a14050211 */ /* 0x000fe200010f0c15 */
[----:B------:R-:W-:Y:S01]  /*2df0*/  IMAD R8, R14, c[0x0][0x21c], R8 ;  /* 0x000087000e087a24 */ /* 0x000fe200078e0208 */
[----:B------:R-:W-:Y:S01]  /*2e00*/  IADD3 R2, P2, R2, R24, RZ ;  /* 0x0000001802027210 */ /* 0x000fe20007f5e0ff */
[----:B------:R1:W-:Y:S03]  /*2e10*/  @P1 LDGSTS.E.BYPASS.LTC128B.128 [R251+0x16100], [R6.64], !P4 ;  /* 0x1610000006fb1fae */ /* 0x0003e6000e101d46 */
[----:B------:R-:W-:Y:S01]  /*2e20*/  IADD3.X R3, R9, R3, R8, P2, !PT ;  /* 0x0000000309037210 */ /* 0x000fe200017fe408 */
[----:B------:R-:W-:Y:S01]  /*2e30*/  STL [R1+0x40], R141 ;  /* 0x0000408d01007387 */ /* 0x000fe20000100800 */
[----:B------:R-:W-:-:S02]  /*2e40*/  @P0 LEA R8, P2, R30, R0, 0x1 ;  /* 0x000000001e080211 */ /* 0x000fc400078408ff */
[----:B------:R-:W-:Y:S01]  /*2e50*/  LEA R13, P1, R2, c[0x0][0x1f8], 0x1 ;  /* 0x00007e00020d7a11 */ /* 0x000fe200078208ff */
[----:B------:R-:W-:Y:S01]  /*2e60*/  STL.64 [R1+0x58], R24 ;  /* 0x0000581801007387 */ /* 0x000fe20000100a00 */
[----:B------:R-:W-:-:S03]  /*2e70*/  @P0 ISETP.GE.AND P4, PT, R30, c[0x0][0x1d4], PT ;  /* 0x000075001e000a0c */ /* 0x000fc60003f86270 */
[----:B------:R2:W-:Y:S01]  /*2e80*/  STL [R1+0x64], R9 ;  /* 0x0000640901007387 */ /* 0x0005e20000100800 */
[----:B------:R-:W-:-:S03]  /*2e90*/  LEA.HI.X R27, R2, c[0x0][0x1fc], R3, 0x1, P1 ;  /* 0x00007f00021b7a11 */ /* 0x000fc600008f0c03 */
[----:B------:R3:W-:Y:S01]  /*2ea0*/  @P0 LDGSTS.E.BYPASS.LTC128B.128 [R251+0xe100], [R4.64], !P3 ;  /* 0x0e10000004fb0fae */ /* 0x0007e2000d901d46 */
[----:B------:R-:W-:-:S03]  /*2eb0*/  @P0 ISETP.GE.AND P1, PT, R28, c[0x0][0x1d4], PT ;  /* 0x000075001c000a0c */ /* 0x000fc60003f26270 */
[----:B------:R-:W-:Y:S04]  /*2ec0*/  SHFL.IDX PT, R12, R13, 0x1, 0x181f ;  /* 0x00381f000d0c7f89 */ /* 0x000fe800000e0000 */
[----:B------:R-:W4:Y:S01]  /*2ed0*/  LDL R149, [R1+0x34] ;  /* 0x0000340001957983 */ /* 0x000f220000100800 */
[----:B-1----:R-:W-:-:S04]  /*2ee0*/  @P0 LEA R6, P3, R29, R0, 0x1 ;  /* 0x000000001d060211 */ /* 0x002fc800078608ff */
[CC--:B------:R-:W-:Y:S02]  /*2ef0*/  @P0 LEA.HI.X R7, R29.reuse, R10.reuse, R18, 0x1, P3 ;  /* 0x0000000a1d070211 */ /* 0x0c0fe400018f0c12 */
[----:B--2---:R-:W-:Y:S02]  /*2f00*/  @P0 LEA.HI.X R9, R30, R10, R19, 0x1, P2 ;  /* 0x0000000a1e090211 */ /* 0x004fe400010f0c13 */
[----:B------:R-:W-:-:S03]  /*2f10*/  @P0 ISETP.GE.AND P2, PT, R29, c[0x0][0x1d4], PT ;  /* 0x000075001d000a0c */ /* 0x000fc60003f46270 */
[----:B------:R1:W-:Y:S01]  /*2f20*/  @P0 LDGSTS.E.BYPASS.LTC128B.128 [R251+0x11100], [R8.64], !P4 ;  /* 0x1110000008fb0fae */ /* 0x0003e2000e101d46 */
[----:B---3--:R-:W-:-:S04]  /*2f30*/  @P0 LEA R4, P3, R28, R0, 0x1 ;  /* 0x000000001c040211 */ /* 0x008fc800078608ff */
[----:B------:R-:W-:-:S05]  /*2f40*/  @P0 LEA.HI.X R5, R28, R10, R17, 0x1, P3 ;  /* 0x0000000a1c050211 */ /* 0x000fca00018f0c11 */
[----:B------:R2:W-:Y:S04]  /*2f50*/  @P0 LDGSTS.E.BYPASS.LTC128B.128 [R251+0x14100], [R6.64], !P2 ;  /* 0x1410000006fb0fae */ /* 0x0005e8000d101d46 */
[----:B------:R2:W-:Y:S04]  /*2f60*/  @P0 LDGSTS.E.BYPASS.LTC128B.128 [R251+0x17100], [R4.64], !P1 ;  /* 0x1710000004fb0fae */ /* 0x0005e8000c901d46 */
[----:B------:R-:W0:Y:S04]  /*2f70*/  LDGDEPBAR ;  /* 0x00000000000079af */ /* 0x000e280000000000 */
[----:B------:R-:W3:Y:S04]  /*2f80*/  SHFL.IDX PT, R0, R13, RZ, 0x181f ;  /* 0x00181fff0d007589 */ /* 0x000ee800000e0000 */
[----:B------:R-:W5:Y:S04]  /*2f90*/  SHFL.IDX PT, R2, R27, RZ, 0x181f ;  /* 0x00181fff1b027589 */ /* 0x000f6800000e0000 */
[----:B------:R-:W1:Y:S01]  /*2fa0*/  SHFL.IDX PT, R3, R27, 0x1, 0x181f ;  /* 0x00381f001b037f89 */ /* 0x000e6200000e0000 */
[----:B------:R-:W-:-:S02]  /*2fb0*/  R2P PR, R22, 0x6 ;  /* 0x0000000616007804 */ /* 0x000fc40000000000 */
[----:B------:R-:W-:Y:S01]  /*2fc0*/  ISETP.GE.AND P5, PT, R20, c[0x0][0x1d4], PT ;  /* 0x0000750014007a0c */ /* 0x000fe20003fa6270 */
[----:B------:R-:W-:-:S04]  /*2fd0*/  DEPBAR.LE SB0, 0x1 ;  /* 0x000080400000791a */ /* 0x000fc80000000000 */
[----:B------:R-:W-:-:S04]  /*2fe0*/  DEPBAR.LE SB0, 0x0 ;  /* 0x000080000000791a */ /* 0x000fc80000000000 */
[----:B------:R-:W-:Y:S01]  /*2ff0*/  BAR.SYNC.DEFER_BLOCKING 0x0 ;  /* 0x0000000000007b1d */ /* 0x000fe20000010000 */
[CC--:B---3--:R-:W-:Y:S02]  /*3000*/  IADD3 R20, P0, R0.reuse, R138.reuse, RZ ;  /* 0x0000008a00147210 */ /* 0x0c8fe40007f1e0ff */
[----:B------:R-:W-:Y:S02]  /*3010*/  IADD3 R18, P4, R0, R139, RZ ;  /* 0x0000008b00127210 */ /* 0x000fe40007f9e0ff */
[----:B------:R-:W-:Y:S01]  /*3020*/  @P1 IADD3 R226, R135, -0x20, RZ ;  /* 0xffffffe087e21810 */ /* 0x000fe20007ffe0ff */
[--C-:B-----5:R-:W-:Y:S01]  /*3030*/  IMAD.X R21, R2, 0x1, R129.reuse, P0 ;  /* 0x0000000102157824 */ /* 0x120fe200000e0681 */
[-C--:B------:R-:W-:Y:S01]  /*3040*/  IADD3 R14, P1, R12, R137.reuse, RZ ;  /* 0x000000890c0e7210 */ /* 0x080fe20007f3e0ff */
[----:B------:R-:W-:Y:S01]  /*3050*/  IMAD.X R19, R2, 0x1, R130, P4 ;  /* 0x0000000102137824 */ /* 0x000fe200020e0682 */
[----:B------:R-:W-:Y:S02]  /*3060*/  IADD3 R24, P0, R12, R138, RZ ;  /* 0x0000008a0c187210 */ /* 0x000fe40007f1e0ff */
[----:B------:R-:W-:Y:S01]  /*3070*/  ISETP.GE.AND P4, PT, R30, c[0x0][0x1d4], PT ;  /* 0x000075001e007a0c */ /* 0x000fe20003f86270 */
[C---:B-1----:R-:W-:Y:S01]  /*3080*/  IMAD.X R15, R3.reuse, 0x1, R128, P1 ;  /* 0x00000001030f7824 */ /* 0x042fe200008e0680 */
[----:B------:R-:W-:Y:S01]  /*3090*/  IADD3 R22, P3, R0, R137, RZ ;  /* 0x0000008900167210 */ /* 0x000fe20007f7e0ff */
[----:B------:R-:W-:Y:S01]  /*30a0*/  IMAD.X R25, R3, 0x1, R129, P0 ;  /* 0x0000000103197824 */ /* 0x000fe200000e0681 */
[----:B------:R-:W-:-:S02]  /*30b0*/  ISETP.LT.OR P1, PT, R26, 0x1, P5 ;  /* 0x000000011a00780c */ /* 0x000fc40002f21670 */
[----:B------:R-:W-:Y:S01]  /*30c0*/  ISETP.LT.OR P0, PT, R26, 0x1, P4 ;  /* 0x000000011a00780c */ /* 0x000fe20002701670 */
[----:B------:R-:W-:Y:S01]  /*30d0*/  IMAD.X R23, R2, 0x1, R128, P3 ;  /* 0x0000000102177824 */ /* 0x000fe200018e0680 */
[----:B------:R-:W-:-:S05]  /*30e0*/  IADD3 R16, P3, R0, R140, RZ ;  /* 0x0000008c00107210 */ /* 0x000fca0007f7e0ff */
[----:B------:R-:W-:Y:S01]  /*30f0*/  IMAD.X R17, R2, 0x1, R131, P3 ;  /* 0x0000000102117824 */ /* 0x000fe200018e0683 */
[----:B------:R-:W-:Y:S01]  /*3100*/  ISETP.GE.AND P3, PT, R29, c[0x0][0x1d4], PT ;  /* 0x000075001d007a0c */ /* 0x000fe20003f66270 */
[----:B------:R-:W-:Y:S04]  /*3110*/  LDSM.16.M88.4 R8, [R222] ;  /* 0x00000000de08783b */ /* 0x000fe80000000200 */
[----:B------:R-:W-:Y:S04]  /*3120*/  LDSM.16.M88.4 R32, [R135] ;  /* 0x000000008720783b */ /* 0x000fe80000000200 */
[----:B------:R-:W-:Y:S04]  /*3130*/  LDSM.16.M88.4 R40, [R135+0x800] ;  /* 0x000800008728783b */ /* 0x000fe80000000200 */
[----:B------:R-:W-:Y:S04]  /*3140*/  LDSM.16.M88.4 R48, [R135+0x1000] ;  /* 0x001000008730783b */ /* 0x000fe80000000200 */
[----:B------:R-:W-:Y:S04]  /*3150*/  LDSM.16.M88.4 R52, [R135+0x1800] ;  /* 0x001800008734783b */ /* 0x000fe80000000200 */
[----:B------:R-:W-:Y:S04]  /*3160*/  LDSM.16.M88.4 R44, [R135+0x2000] ;  /* 0x00200000872c783b */ /* 0x000fe80000000200 */
[----:B------:R-:W-:Y:S04]  /*3170*/  LDSM.16.M88.4 R56, [R135+0x2800] ;  /* 0x002800008738783b */ /* 0x000fe80000000200 */
[----:B--2---:R-:W-:Y:S04]  /*3180*/  LDSM.16.M88.4 R4, [R223] ;  /* 0x00000000df04783b */ /* 0x004fe80000000200 */
[----:B------:R-:W-:Y:S04]  /*3190*/  LDSM.16.M88.4 R92, [R226] ;  /* 0x00000000e25c783b */ /* 0x000fe80000000200 */
[----:B------:R-:W-:Y:S04]  /*31a0*/  LDSM.16.M88.4 R96, [R226+0x800] ;  /* 0x00080000e260783b */ /* 0x000fe80000000200 */
[----:B------:R-:W-:Y:S04]  /*31b0*/  LDSM.16.M88.4 R100, [R226+0x1000] ;  /* 0x00100000e264783b */ /* 0x000fe80000000200 */
[----:B------:R-:W-:Y:S04]  /*31c0*/  LDSM.16.M88.4 R104, [R226+0x1800] ;  /* 0x00180000e268783b */ /* 0x000fe80000000200 */
[----:B------:R-:W-:Y:S04]  /*31d0*/  LDSM.16.M88.4 R108, [R226+0x2000] ;  /* 0x00200000e26c783b */ /* 0x000fe80000000200 */
[----:B------:R-:W-:Y:S04]  /*31e0*/  LDSM.16.M88.4 R112, [R226+0x2800] ;  /* 0x00280000e270783b */ /* 0x000fe80000000200 */
[----:B------:R-:W-:Y:S01]  /*31f0*/  @!PT LDS RZ, [RZ] ;  /* 0x00000000fffff984 */ /* 0x000fe20000000800 */
[----:B------:R-:W-:Y:S01]  /*3200*/  @!PT LDS RZ, [RZ] ;  /* 0x00000000fffff984 */ /* 0x000fe20000000800 */
[----:B------:R-:W-:Y:S01]  /*3210*/  @!PT LDS RZ, [RZ] ;  /* 0x00000000fffff984 */ /* 0x000fe20000000800 */
[----:B------:R1:W-:Y:S04]  /*3220*/  LDGSTS.E.BYPASS.LTC128B.128 [R251+0x100], [R22.64], !P1 ;  /* 0x0010000016fb7fae */ /* 0x0003e8000c901d46 */
[----:B------:R1:W-:Y:S01]  /*3230*/  LDGSTS.E.BYPASS.LTC128B.128 [R251+0x3100], [R20.64], !P0 ;  /* 0x0310000014fb7fae */ /* 0x0003e2000c101d46 */
[----:B------:R-:W-:-:S02]  /*3240*/  ISETP.LT.OR P0, PT, R26, 0x1, P3 ;  /* 0x000000011a00780c */ /* 0x000fc40001f01670 */
[----:B------:R-:W-:-:S11]  /*3250*/  ISETP.GE.AND P1, PT, R28, c[0x0][0x1d4], PT ;  /* 0x000075001c007a0c */ /* 0x000fd60003f26270 */
[----:B------:R2:W-:Y:S01]  /*3260*/  LDGSTS.E.BYPASS.LTC128B.128 [R251+0x6100], [R18.64], !P0 ;  /* 0x0610000012fb7fae */ /* 0x0005e2000c101d46 */
[----:B------:R-:W-:-:S13]  /*3270*/  ISETP.LT.OR P0, PT, R26, 0x1, P1 ;  /* 0x000000011a00780c */ /* 0x000fda0000f01670 */
[----:B------:R3:W-:Y:S04]  /*3280*/  LDGSTS.E.BYPASS.LTC128B.128 [R251+0x9100], [R16.64], !P0 ;  /* 0x0910000010fb7fae */ /* 0x0007e8000c101d46 */
[----:B------:R-:W5:Y:S01]  /*3290*/  SHFL.IDX PT, R0, R13, 0x2, 0x181f ;  /* 0x00581f000d007f89 */ /* 0x000f6200000e0000 */
[----:B---3--:R-:W-:-:S05]  /*32a0*/  IADD3 R16, P0, R12, R139, RZ ;  /* 0x0000008b0c107210 */ /* 0x008fca0007f1e0ff */
[----:B------:R-:W-:Y:S01]  /*32b0*/  IMAD.X R17, R3, 0x1, R130, P0 ;  /* 0x0000000103117824 */ /* 0x000fe200000e0682 */
[----:B------:R-:W-:Y:S01]  /*32c0*/  ISETP.LT.OR P0, PT, R26, 0x21, P5 ;  /* 0x000000211a00780c */ /* 0x000fe20002f01670 */
[----:B------:R-:W3:-:S12]  /*32d0*/  SHFL.IDX PT, R2, R27, 0x2, 0x181f ;  /* 0x00581f001b027f89 */ /* 0x000ed800000e0000 */
[----:B------:R1:W-:Y:S02]  /*32e0*/  LDGSTS.E.BYPASS.LTC128B.128 [R251+0x1100], [R14.64], !P0 ;  /* 0x011000000efb7fae */ /* 0x0003e4000c101d46 */
[----:B-1----:R-:W-:-:S05]  /*32f0*/  IADD3 R14, P0, R12, R140, RZ ;  /* 0x0000008c0c0e7210 */ /* 0x002fca0007f1e0ff */
[----:B------:R-:W-:Y:S01]  /*3300*/  IMAD.X R15, R3, 0x1, R131, P0 ;  /* 0x00000001030f7824 */ /* 0x000fe200000e0683 */
[----:B------:R-:W-:-:S13]  /*3310*/  ISETP.LT.OR P0, PT, R26, 0x21, P4 ;  /* 0x000000211a00780c */ /* 0x000fda0002701670 */
[----:B------:R1:W-:Y:S01]  /*3320*/  LDGSTS.E.BYPASS.LTC128B.128 [R251+0x4100], [R24.64], !P0 ;  /* 0x0410000018fb7fae */ /* 0x0003e2000c101d46 */
[----:B-----5:R-:W-:-:S05]  /*3330*/  IADD3 R12, P0, R0, R137, RZ ;  /* 0x00000089000c7210 */ /* 0x020fca0007f1e0ff */
[----:B---3--:R-:W-:Y:S01]  /*3340*/  IMAD.X R13, R2, 0x1, R128, P0 ;  /* 0x00000001020d7824 */ /* 0x008fe200000e0680 */
[----:B------:R-:W-:-:S13]  /*3350*/  ISETP.LT.OR P0, PT, R26, 0x21, P3 ;  /* 0x000000211a00780c */ /* 0x000fda0001f01670 */
[----:B------:R3:W-:Y:S02]  /*3360*/  LDGSTS.E.BYPASS.LTC128B.128 [R251+0x7100], [R16.64], !P0 ;  /* 0x0710000010fb7fae */ /* 0x0007e4000c101d46 */
[----:B---3--:R-:W-:-:S05]  /*3370*/  IADD3 R16, P0, R0, R138, RZ ;  /* 0x0000008a00107210 */ /* 0x008fca0007f1e0ff */
[----:B------:R-:W-:Y:S01]  /*3380*/  IMAD.X R17, R2, 0x1, R129, P0 ;  /* 0x0000000102117824 */ /* 0x000fe200000e0681 */
[----:B------:R-:W-:-:S13]  /*3390*/  ISETP.LT.OR P0, PT, R26, 0x21, P1 ;  /* 0x000000211a00780c */ /* 0x000fda0000f01670 */
[----:B------:R3:W-:Y:S01]  /*33a0*/  LDGSTS.E.BYPASS.LTC128B.128 [R251+0xa100], [R14.64], !P0 ;  /* 0x0a1000000efb7fae */ /* 0x0007e2000c101d46 */
[C---:B------:R-:W-:Y:S01]  /*33b0*/  ISETP.LT.OR P4, PT, R26.reuse, 0x41, P4 ;  /* 0x000000411a00780c */ /* 0x040fe20002781670 */
[----:B------:R-:W-:Y:S01]  /*33c0*/  IMAD.MOV.U32 R3, RZ, RZ, 0x40 ;  /* 0x00000040ff037424 */ /* 0x000fe200078e00ff */
[C---:B------:R-:W-:Y:S02]  /*33d0*/  ISETP.LT.OR P3, PT, R26.reuse, 0x41, P3 ;  /* 0x000000411a00780c */ /* 0x040fe40001f61670 */
[----:B------:R-:W-:Y:S02]  /*33e0*/  ISETP.LT.OR P1, PT, R26, 0x41, P1 ;  /* 0x000000411a00780c */ /* 0x000fe40000f21670 */
[----:B---3--:R-:W-:-:S05]  /*33f0*/  IADD3 R14, P0, R0, R139, RZ ;  /* 0x0000008b000e7210 */ /* 0x008fca0007f1e0ff */
[----:B------:R-:W-:Y:S01]  /*3400*/  IMAD.X R15, R2, 0x1, R130, P0 ;  /* 0x00000001020f7824 */ /* 0x000fe200000e0682 */
[----:B------:R-:W-:Y:S01]  /*3410*/  ISETP.LT.OR P0, PT, R26, 0x41, P5 ;  /* 0x000000411a00780c */ /* 0x000fe20002f01670 */
[C---:B------:R-:W-:Y:S08]  /*3420*/  HMMA.16816.F32 R28, R8.reuse, R40, RZ ;  /* 0x00000028081c723c */ /* 0x040ff000000018ff */
[C---:B------:R-:W-:Y:S04]  /*3430*/  HMMA.16816.F32 R20, R8.reuse, R42, RZ ;  /* 0x0000002a0814723c */ /* 0x040fe800000018ff */
[----:B------:R3:W-:Y:S04]  /*3440*/  LDGSTS.E.BYPASS.LTC128B.128 [R251+0x2100], [R12.64], !P0 ;  /* 0x021000000cfb7fae */ /* 0x0007e8000c101d46 */
[----:B------:R-:W-:Y:S01]  /*3450*/  HMMA.16816.F32 R40, R8, R48, RZ ;  /* 0x000000300828723c */ /* 0x000fe200000018ff */
[----:B------:R2:W-:Y:S04]  /*3460*/  LDGSTS.E.BYPASS.LTC128B.128 [R251+0x5100], [R16.64], !P4 ;  /* 0x0510000010fb7fae */ /* 0x0005e8000e101d46 */
[----:B------:R5:W-:Y:S01]  /*3470*/  LDGSTS.E.BYPASS.LTC128B.128 [R251+0x8100], [R14.64], !P3 ;  /* 0x081000000efb7fae */ /* 0x000be2000d901d46 */
[----:B---3--:R-:W-:-:S02]  /*3480*/  IADD3 R12, P0, R0, R140, RZ ;  /* 0x0000008c000c7210 */ /* 0x008fc40007f1e0ff */
[----:B------:R-:W-:-:S03]  /*3490*/  SEL R0, R3, 0xffffffc0, !P2 ;  /* 0xffffffc003007807 */ /* 0x000fc60005000000 */
[----:B------:R-:W-:Y:S02]  /*34a0*/  IMAD.X R13, R2, 0x1, R131, P0 ;  /* 0x00000001020d7824 */ /* 0x000fe400000e0683 */
[----:B------:R-:W-:-:S03]  /*34b0*/  IMAD.IADD R217, R135, 0x1, R0 ;  /* 0x0000000187d97824 */ /* 0x000fc600078e0200 */
[----:B------:R5:W-:Y:S04]  /*34c0*/  LDGSTS.E.BYPASS.LTC128B.128 [R251+0xb100], [R12.64], !P1 ;  /* 0x0b1000000cfb7fae */ /* 0x000be8000c901d46 */
[----:B------:R-:W-:Y:S01]  /*34d0*/  LDSM.16.M88.4 R64, [R217+0x1000] ;  /* 0x00100000d940783b */ /* 0x000fe20000000200 */
[C---:B------:R-:W-:Y:S03]  /*34e0*/  HMMA.16816.F32 R36, R8.reuse, R32, RZ ;  /* 0x000000200824723c */ /* 0x040fe600000018ff */
[----:B------:R-:W-:Y:S04]  /*34f0*/  LDSM.16.M88.4 R72, [R217] ;  /* 0x00000000d948783b */ /* 0x000fe80000000200 */
[----:B------:R-:W-:Y:S01]  /*3500*/  LDSM.16.M88.4 R68, [R217+0x800] ;  /* 0x00080000d944783b */ /* 0x000fe20000000200 */
[----:B------:R-:W-:Y:S01]  /*3510*/  HMMA.16816.F32 R32, R8, R34, RZ ;  /* 0x000000220820723c */ /* 0x000fe200000018ff */
[----:B------:R-:W-:-:S02]  /*3520*/  IADD3 R227, R226, 0x9000, RZ ;  /* 0x00009000e2e37810 */ /* 0x000fc40007ffe0ff */
[C---:B------:R-:W-:Y:S01]  /*3530*/  IADD3 R233, R226.reuse, 0x3000, RZ ;  /* 0x00003000e2e97810 */ /* 0x040fe20007ffe0ff */
[----:B------:R-:W-:Y:S04]  /*3540*/  LDSM.16.M88.4 R124, [R217+0x3000] ;  /* 0x00300000d97c783b */ /* 0x000fe80000000200 */
[C---:B------:R-:W-:Y:S01]  /*3550*/  HMMA.16816.F32 R48, R8.reuse, R50, RZ ;  /* 0x000000320830723c */ /* 0x040fe200000018ff */
[C---:B------:R-:W-:Y:S01]  /*3560*/  IADD3 R228, R226.reuse, 0x3800, RZ ;  /* 0x00003800e2e47810 */ /* 0x040fe20007ffe0ff */
[----:B------:R-:W-:Y:S04]  /*3570*/  LDSM.16.M88.4 R116, [R217+0x5800] ;  /* 0x00580000d974783b */ /* 0x000fe80000000200 */
[----:B-----5:R-:W3:Y:S02]  /*3580*/  LDSM.16.M88.4 R12, [R225] ;  /* 0x00000000e10c783b */ /* 0x020ee40000000200 */
[C---:B------:R-:W-:Y:S08]  /*3590*/  HMMA.16816.F32 R60, R8.reuse, R52, RZ ;  /* 0x00000034083c723c */ /* 0x040ff000000018ff */
[C---:B------:R-:W-:Y:S01]  /*35a0*/  HMMA.16816.F32 R80, R8.reuse, R54, RZ ;  /* 0x000000360850723c */ /* 0x040fe200000018ff */
[----:B------:R-:W-:Y:S01]  /*35b0*/  IADD3 R229, R226, 0x4000, RZ ;  /* 0x00004000e2e57810 */ /* 0x000fe20007ffe0ff */
[----:B------:R-:W0:Y:S06]  /*35c0*/  LDGDEPBAR ;  /* 0x00000000000079af */ /* 0x000e2c0000000000 */
[C---:B------:R-:W-:Y:S08]  /*35d0*/  HMMA.16816.F32 R88, R8.reuse, R44, RZ ;  /* 0x0000002c0858723c */ /* 0x040ff000000018ff */
[C---:B------:R-:W-:Y:S08]  /*35e0*/  HMMA.16816.F32 R84, R8.reuse, R46, RZ ;  /* 0x0000002e0854723c */ /* 0x040ff000000018ff */
[C---:B------:R-:W-:Y:S08]  /*35f0*/  HMMA.16816.F32 R76, R8.reuse, R56, RZ ;  /* 0x00000038084c723c */ /* 0x040ff000000018ff */
[----:B-1----:R-:W-:Y:S08]  /*3600*/  HMMA.16816.F32 R24, R8, R58, RZ ;  /* 0x0000003a0818723c */ /* 0x002ff000000018ff */
[C---:B------:R-:W-:Y:S01]  /*3610*/  HMMA.16816.F32 R8, R4.reuse, R100, R40 ;  /* 0x000000640408723c */ /* 0x040fe20000001828 */
[----:B------:R-:W1:Y:S07]  /*3620*/  LDSM.16.M88.4 R40, [R217+0x1800] ;  /* 0x00180000d928783b */ /* 0x000e6e0000000200 */
[C---:B------:R-:W-:Y:S08]  /*3630*/  HMMA.16816.F32 R56, R4.reuse, R92, R36 ;  /* 0x0000005c0438723c */ /* 0x040ff00000001824 */
[C---:B------:R-:W-:Y:S08]  /*3640*/  HMMA.16816.F32 R52, R4.reuse, R94, R32 ;  /* 0x0000005e0434723c */ /* 0x040ff00000001820 */
[C---:B--2---:R-:W-:Y:S08]  /*3650*/  HMMA.16816.F32 R16, R4.reuse, R98, R20 ;  /* 0x000000620410723c */ /* 0x044ff00000001814 */
[C---:B------:R-:W-:Y:S08]  /*3660*/  HMMA.16816.F32 R20, R4.reuse, R102, R48 ;  /* 0x000000660414723c */ /* 0x040ff00000001830 */
[C---:B------:R-:W-:Y:S08]  /*3670*/  HMMA.16816.F32 R44, R4.reuse, R96, R28 ;  /* 0x00000060042c723c */ /* 0x040ff0000000181c */
[C---:B------:R-:W-:Y:S08]  /*3680*/  HMMA.16816.F32 R36, R4.reuse, R104, R60 ;  /* 0x000000680424723c */ /* 0x040ff0000000183c */
[C---:B------:R-:W-:Y:S08]  /*3690*/  HMMA.16816.F32 R32, R4.reuse, R106, R80 ;  /* 0x0000006a0420723c */ /* 0x040ff00000001850 */
[C---:B------:R-:W-:Y:S08]  /*36a0*/  HMMA.16816.F32 R96, R4.reuse, R112, R76 ;  /* 0x000000700460723c */ /* 0x040ff0000000184c */
[----:B------:R-:W-:Y:S01]  /*36b0*/  HMMA.16816.F32 R104, R4, R114, R24 ;  /* 0x000000720468723c */ /* 0x000fe20000001818 */
[----:B------:R-:W2:Y:S07]  /*36c0*/  LDSM.16.M88.4 R24, [R217+0x2000] ;  /* 0x00200000d918783b */ /* 0x000eae0000000200 */
[----:B---3--:R-:W-:Y:S01]  /*36d0*/  HMMA.16816.F32 R76, R12, R64, R8 ;  /* 0x000000400c4c723c */ /* 0x008fe20000001808 */
[----:B------:R-:W3:Y:S01]  /*36e0*/  LDSM.16.M88.4 R8, [R217+0x2800] ;  /* 0x00280000d908783b */ /* 0x000ee20000000200 */
[----:B------:R-:W-:-:S05]  /*36f0*/  IMAD.IADD R216, R227, 0x1, R0 ;  /* 0x00000001e3d87824 */ /* 0x000fca00078e0200 */
[----:B------:R-:W-:Y:S01]  /*3700*/  LDSM.16.M88.4 R48, [R216+-0x7800] ;  /* 0xff880000d830783b */ /* 0x000fe20000000200 */
[----:B------:R-:W-:Y:S08]  /*3710*/  HMMA.16816.F32 R28, R4, R108, R88 ;  /* 0x0000006c041c723c */ /* 0x000ff00000001858 */
[C---:B------:R-:W-:Y:S08]  /*3720*/  HMMA.16816.F32 R100, R12.reuse, R72, R56 ;  /* 0x000000480c64723c */ /* 0x040ff00000001838 */
[----:B------:R-:W-:Y:S01]  /*3730*/  HMMA.16816.F32 R92, R12, R74, R52 ;  /* 0x0000004a0c5c723c */ /* 0x000fe20000001834 */
[----:B------:R-:W-:Y:S07]  /*3740*/  LDSM.16.M88.4 R52, [R216+-0x9000] ;  /* 0xff700000d834783b */ /* 0x000fee0000000200 */
[----:B------:R-:W-:Y:S01]  /*3750*/  HMMA.16816.F32 R84, R4, R110, R84 ;  /* 0x0000006e0454723c */ /* 0x000fe20000001854 */
[----:B------:R-:W5:Y:S04]  /*3760*/  LDSM.16.M88.4 R4, [R224] ;  /* 0x00000000e004783b */ /* 0x000f680000000200 */
[----:B------:R-:W-:Y:S03]  /*3770*/  LDSM.16.M88.4 R108, [R135+0x3800] ;  /* 0x00380000876c783b */ /* 0x000fe60000000200 */
[C---:B------:R-:W-:Y:S01]  /*3780*/  HMMA.16816.F32 R72, R12.reuse, R66, R20 ;  /* 0x000000420c48723c */ /* 0x040fe20000001814 */
[----:B------:R-:W3:Y:S07]  /*3790*/  LDSM.16.M88.4 R64, [R216+-0x8000] ;  /* 0xff800000d840783b */ /* 0x000eee0000000200 */
[C---:B------:R-:W-:Y:S01]  /*37a0*/  HMMA.16816.F32 R88, R12.reuse, R68, R44 ;  /* 0x000000440c58723c */ /* 0x040fe2000000182c */
[----:B------:R-:W-:Y:S07]  /*37b0*/  LDSM.16.M88.4 R44, [R216+-0x7000] ;  /* 0xff900000d82c783b */ /* 0x000fee0000000200 */
[C---:B------:R-:W-:Y:S01]  /*37c0*/  HMMA.16816.F32 R80, R12.reuse, R70, R16 ;  /* 0x000000460c50723c */ /* 0x040fe20000001810 */
[----:B------:R-:W4:Y:S04]  /*37d0*/  LDSM.16.M88.4 R68, [R216+-0x8800] ;  /* 0xff780000d844783b */ /* 0x000f280000000200 */
[----:B------:R-:W-:Y:S03]  /*37e0*/  LDSM.16.M88.4 R16, [R222+0x4000] ;  /* 0x00400000de10783b */ /* 0x000fe60000000200 */
[C---:B-1----:R-:W-:Y:S01]  /*37f0*/  HMMA.16816.F32 R60, R12.reuse, R40, R36 ;  /* 0x000000280c3c723c */ /* 0x042fe20000001824 */
[----:B------:R-:W1:Y:S07]  /*3800*/  LDSM.16.M88.4 R36, [R216+-0x6800] ;  /* 0xff980000d824783b */ /* 0x000e6e0000000200 */
[C---:B------:R-:W-:Y:S08]  /*3810*/  HMMA.16816.F32 R56, R12.reuse, R42, R32 ;  /* 0x0000002a0c38723c */ /* 0x040ff00000001820 */
[C---:B--2---:R-:W-:Y:S08]  /*3820*/  HMMA.16816.F32 R40, R12.reuse, R24, R28 ;  /* 0x000000180c28723c */ /* 0x044ff0000000181c */
[C---:B---3--:R-:W-:Y:S08]  /*3830*/  HMMA.16816.F32 R28, R12.reuse, R8, R96 ;  /* 0x000000080c1c723c */ /* 0x048ff00000001860 */
[C---:B------:R-:W-:Y:S08]  /*3840*/  HMMA.16816.F32 R20, R12.reuse, R10, R104 ;  /* 0x0000000a0c14723c */ /* 0x040ff00000001868 */
[----:B------:R-:W-:Y:S01]  /*3850*/  HMMA.16816.F32 R32, R12, R26, R84 ;  /* 0x0000001a0c20723c */ /* 0x000fe20000001854 */
[----:B------:R-:W2:Y:S07]  /*3860*/  LDSM.16.M88.4 R24, [R135+0x3000] ;  /* 0x003000008718783b */ /* 0x000eae0000000200 */
[C---:B-----5:R-:W-:Y:S08]  /*3870*/  HMMA.16816.F32 R8, R4.reuse, R54, R92 ;  /* 0x000000360408723c */ /* 0x060ff0000000185c */
[C---:B------:R-:W-:Y:S01]  /*3880*/  HMMA.16816.F32 R84, R4.reuse, R64, R76 ;  /* 0x000000400454723c */ /* 0x040fe2000000184c */
[----:B------:R-:W3:Y:S07]  /*3890*/  LDSM.16.M88.4 R76, [R135+0x4000] ;  /* 0x00400000874c783b */ /* 0x000eee0000000200 */
[C---:B------:R-:W-:Y:S08]  /*38a0*/  HMMA.16816.F32 R12, R4.reuse, R52, R100 ;  /* 0x00000034040c723c */ /* 0x040ff00000001864 */
[C---:B------:R-:W-:Y:S08]  /*38b0*/  HMMA.16816.F32 R92, R4.reuse, R48, R60 ;  /* 0x00000030045c723c */ /* 0x040ff0000000183c */
[C---:B------:R-:W-:Y:S01]  /*38c0*/  HMMA.16816.F32 R96, R4.reuse, R50, R56 ;  /* 0x000000320460723c */ /* 0x040fe20000001838 */
[----:B------:R-:W5:Y:S07]  /*38d0*/  LDSM.16.M88.4 R48, [R135+0x4800] ;  /* 0x004800008730783b */ /* 0x000f6e0000000200 */
[C---:B----4-:R-:W-:Y:S08]  /*38e0*/  HMMA.16816.F32 R52, R4.reuse, R68, R88 ;  /* 0x000000440434723c */ /* 0x050ff00000001858 */
[C---:B------:R-:W-:Y:S08]  /*38f0*/  HMMA.16816.F32 R80, R4.reuse, R70, R80 ;  /* 0x000000460450723c */ /* 0x040ff00000001850 */
[C---:B------:R-:W-:Y:S01]  /*3900*/  HMMA.16816.F32 R100, R4.reuse, R44, R40 ;  /* 0x0000002c0464723c */ /* 0x040fe20000001828 */
[----:B------:R-:W4:Y:S07]  /*3910*/  LDSM.16.M88.4 R40, [R135+0x5000] ;  /* 0x005000008728783b */ /* 0x000f2e0000000200 */
[C---:B-1----:R-:W-:Y:S01]  /*3920*/  HMMA.16816.F32 R68, R4.reuse, R36, R28 ;  /* 0x000000240444723c */ /* 0x042fe2000000181c */
[----:B------:R-:W-:Y:S07]  /*3930*/  LDSM.16.M88.4 R28, [R228] ;  /* 0x00000000e41c783b */ /* 0x000fee0000000200 */
[C---:B------:R-:W-:Y:S01]  /*3940*/  HMMA.16816.F32 R56, R4.reuse, R38, R20 ;  /* 0x000000260438723c */ /* 0x040fe20000001814 */
[----:B------:R-:W1:Y:S07]  /*3950*/  LDSM.16.M88.4 R36, [R135+0x5800] ;  /* 0x005800008724783b */ /* 0x000e6e0000000200 */
[----:B------:R-:W-:Y:S01]  /*3960*/  HMMA.16816.F32 R88, R4, R66, R72 ;  /* 0x000000420458723c */ /* 0x000fe20000001848 */
[C---:B------:R-:W-:Y:S01]  /*3970*/  IADD3 R230, R226.reuse, 0x4800, RZ ;  /* 0x00004800e2e67810 */ /* 0x040fe20007ffe0ff */
[----:B------:R-:W-:Y:S01]  /*3980*/  LDSM.16.M88.4 R64, [R229] ;  /* 0x00000000e540783b */ /* 0x000fe20000000200 */
[----:B------:R-:W-:-:S02]  /*3990*/  IADD3 R231, R226, 0x5000, RZ ;  /* 0x00005000e2e77810 */ /* 0x000fc40007ffe0ff */
[C---:B------:R-:W-:Y:S01]  /*39a0*/  IADD3 R232, R226.reuse, 0x5800, RZ ;  /* 0x00005800e2e87810 */ /* 0x040fe20007ffe0ff */
[----:B------:R-:W-:Y:S02]  /*39b0*/  LDSM.16.M88.4 R104, [R230] ;  /* 0x00000000e668783b */ /* 0x000fe40000000200 */
[----:B------:R-:W-:Y:S02]  /*39c0*/  HMMA.16816.F32 R72, R4, R46, R32 ;  /* 0x0000002e0448723c */ /* 0x000fe40000001820 */
[----:B------:R-:W-:Y:S04]  /*39d0*/  LDSM.16.M88.4 R4, [R223+0x4000] ;  /* 0x00400000df04783b */ /* 0x000fe80000000200 */
[----:B------:R-:W1:Y:S02]  /*39e0*/  LDSM.16.M88.4 R32, [R233] ;  /* 0x00000000e920783b */ /* 0x000e640000000200 */
[C---:B--2---:R-:W-:Y:S02]  /*39f0*/  HMMA.16816.F32 R44, R16.reuse, R24, R12 ;  /* 0x00000018102c723c */ /* 0x044fe4000000180c */
[----:B------:R-:W2:Y:S04]  /*3a00*/  LDSM.16.M88.4 R112, [R231] ;  /* 0x00000000e770783b */ /* 0x000ea80000000200 */
[----:B------:R-:W1:Y:S02]  /*3a10*/  LDSM.16.M88.4 R120, [R232] ;  /* 0x00000000e878783b */ /* 0x000e640000000200 */
[C---:B------:R-:W-:Y:S02]  /*3a20*/  HMMA.16816.F32 R24, R16.reuse, R26, R8 ;  /* 0x0000001a1018723c */ /* 0x040fe40000001808 */
[----:B------:R-:W1:Y:S06]  /*3a30*/  LDSM.16.M88.4 R8, [R225+0x4000] ;  /* 0x00400000e108783b */ /* 0x000e6c0000000200 */
[C---:B------:R-:W-:Y:S01]  /*3a40*/  HMMA.16816.F32 R20, R16.reuse, R108, R52 ;  /* 0x0000006c1014723c */ /* 0x040fe20000001834 */
[----:B------:R-:W1:Y:S07]  /*3a50*/  LDSM.16.M88.4 R52, [R217+0x3800] ;  /* 0x00380000d934783b */ /* 0x000e6e0000000200 */
[C---:B------:R-:W-:Y:S01]  /*3a60*/  HMMA.16816.F32 R12, R16.reuse, R110, R80 ;  /* 0x0000006e100c723c */ /* 0x040fe20000001850 */
[----:B------:R-:W-:Y:S07]  /*3a70*/  LDSM.16.M88.4 R108, [R217+0x5000] ;  /* 0x00500000d96c783b */ /* 0x000fee0000000200 */
[C---:B---3--:R-:W-:Y:S08]  /*3a80*/  HMMA.16816.F32 R80, R16.reuse, R78, R88 ;  /* 0x0000004e1050723c */ /* 0x048ff00000001858 */
[C---:B-----5:R-:W-:Y:S08]  /*3a90*/  HMMA.16816.F32 R88, R16.reuse, R48, R92 ;  /* 0x000000301058723c */ /* 0x060ff0000000185c */
[C---:B------:R-:W-:Y:S08]  /*3aa0*/  HMMA.16816.F32 R60, R16.reuse, R76, R84 ;  /* 0x0000004c103c723c */ /* 0x040ff00000001854 */
[C---:B------:R-:W-:Y:S01]  /*3ab0*/  HMMA.16816.F32 R96, R16.reuse, R50, R96 ;  /* 0x000000321060723c */ /* 0x040fe20000001860 */
[----:B------:R-:W3:Y:S07]  /*3ac0*/  LDSM.16.M88.4 R48, [R217+0x4000] ;  /* 0x00400000d930783b */ /* 0x000eee0000000200 */
[C---:B----4-:R-:W-:Y:S08]  /*3ad0*/  HMMA.16816.F32 R92, R16.reuse, R42, R72 ;  /* 0x0000002a105c723c */ /* 0x050ff00000001848 */
[C---:B------:R-:W-:Y:S08]  /*3ae0*/  HMMA.16816.F32 R100, R16.reuse, R40, R100 ;  /* 0x000000281064723c */ /* 0x040ff00000001864 */
[C---:B-1----:R-:W-:Y:S08]  /*3af0*/  HMMA.16816.F32 R84, R16.reuse, R36, R68 ;  /* 0x000000241054723c */ /* 0x042ff00000001844 */
[----:B------:R-:W-:Y:S08]  /*3b00*/  HMMA.16816.F32 R72, R16, R38, R56 ;  /* 0x000000261048723c */ /* 0x000ff00000001838 */
[C---:B------:R-:W-:Y:S01]  /*3b10*/  HMMA.16816.F32 R68, R4.reuse, R32, R44 ;  /* 0x000000200444723c */ /* 0x040fe2000000182c */
[----:B------:R-:W1:Y:S07]  /*3b20*/  LDSM.16.M88.4 R44, [R217+0x4800] ;  /* 0x00480000d92c783b */ /* 0x000e6e0000000200 */
[C---:B------:R-:W-:Y:S08]  /*3b30*/  HMMA.16816.F32 R76, R4.reuse, R34, R24 ;  /* 0x00000022044c723c */ /* 0x040ff00000001818 */
[C---:B------:R-:W-:Y:S08]  /*3b40*/  HMMA.16816.F32 R56, R4.reuse, R28, R20 ;  /* 0x0000001c0438723c */ /* 0x040ff00000001814 */
[C---:B------:R-:W-:Y:S08]  /*3b50*/  HMMA.16816.F32 R40, R4.reuse, R30, R12 ;  /* 0x0000001e0428723c */ /* 0x040ff0000000180c */
[C---:B------:R-:W-:Y:S08]  /*3b60*/  HMMA.16816.F32 R36, R4.reuse, R64, R60 ;  /* 0x000000400424723c */ /* 0x040ff0000000183c */
[C---:B------:R-:W-:Y:S08]  /*3b70*/  HMMA.16816.F32 R32, R4.reuse, R66, R80 ;  /* 0x000000420420723c */ /* 0x040ff00000001850 */
[C---:B------:R-:W-:Y:S08]  /*3b80*/  HMMA.16816.F32 R28, R4.reuse, R104, R88 ;  /* 0x00000068041c723c */ /* 0x040ff00000001858 */
[C---:B------:R-:W-:Y:S08]  /*3b90*/  HMMA.16816.F32 R24, R4.reuse, R106, R96 ;  /* 0x0000006a0418723c */ /* 0x040ff00000001860 */
[C---:B--2---:R-:W-:Y:S08]  /*3ba0*/  HMMA.16816.F32 R20, R4.reuse, R112, R100 ;  /* 0x000000700414723c */ /* 0x044ff00000001864 */
[C---:B------:R-:W-:Y:S01]  /*3bb0*/  HMMA.16816.F32 R16, R4.reuse, R114, R92 ;  /* 0x000000720410723c */ /* 0x040fe2000000185c */
[----:B------:R-:W-:Y:S07]  /*3bc0*/  LDSM.16.M88.4 R112, [R216+-0x5800] ;  /* 0xffa80000d870783b */ /* 0x000fee0000000200 */
[C---:B------:R-:W-:Y:S08]  /*3bd0*/  HMMA.16816.F32 R12, R4.reuse, R120, R84 ;  /* 0x00000078040c723c */ /* 0x040ff00000001854 */
[----:B------:R-:W-:Y:S01]  /*3be0*/  HMMA.16816.F32 R64, R4, R122, R72 ;  /* 0x0000007a0440723c */ /* 0x000fe20000001848 */
[----:B------:R-:W-:Y:S04]  /*3bf0*/  LDSM.16.M88.4 R4, [R224+0x4000] ;  /* 0x00400000e004783b */ /* 0x000fe80000000200 */
[----:B------:R-:W2:Y:S03]  /*3c00*/  LDSM.16.M88.4 R72, [R216+-0x6000] ;  /* 0xffa00000d848783b */ /* 0x000ea60000000200 */
[C---:B------:R-:W-:Y:S01]  /*3c10*/  HMMA.16816.F32 R68, R8.reuse, R124, R68 ;  /* 0x0000007c0844723c */ /* 0x040fe20000001844 */
[C---:B------:R-:W-:Y:S01]  /*3c20*/  IADD3 R239, R226.reuse, 0x6000, RZ ;  /* 0x00006000e2ef7810 */ /* 0x040fe20007ffe0ff */
[----:B------:R-:W-:Y:S06]  /*3c30*/  LDSM.16.M88.4 R120, [R135+0x9000] ;  /* 0x009000008778783b */ /* 0x000fec0000000200 */
[C---:B------:R-:W-:Y:S08]  /*3c40*/  HMMA.16816.F32 R76, R8.reuse, R126, R76 ;  /* 0x0000007e084c723c */ /* 0x040ff0000000184c */
[C---:B------:R-:W-:Y:S01]  /*3c50*/  HMMA.16816.F32 R100, R8.reuse, R52, R56 ;  /* 0x000000340864723c */ /* 0x040fe20000001838 */
[----:B------:R-:W4:Y:S07]  /*3c60*/  LDSM.16.M88.4 R56, [R216+-0x5000] ;  /* 0xffb00000d838783b */ /* 0x000f2e0000000200 */
[C---:B------:R-:W-:Y:S01]  /*3c70*/  HMMA.16816.F32 R104, R8.reuse, R54, R40 ;  /* 0x000000360868723c */ /* 0x040fe20000001828 */
[----:B------:R-:W5:Y:S04]  /*3c80*/  LDSM.16.M88.4 R52, [R216+-0x4800] ;  /* 0xffb80000d834783b */ /* 0x000f680000000200 */
[----:B------:R-:W-:Y:S03]  /*3c90*/  LDSM.16.M88.4 R40, [R216+-0x3800] ;  /* 0xffc80000d828783b */ /* 0x000fe60000000200 */
[C---:B---3--:R-:W-:Y:S08]  /*3ca0*/  HMMA.16816.F32 R96, R8.reuse, R48, R36 ;  /* 0x000000300860723c */ /* 0x048ff00000001824 */
[C---:B------:R-:W-:Y:S01]  /*3cb0*/  HMMA.16816.F32 R92, R8.reuse, R50, R32 ;  /* 0x00000032085c723c */ /* 0x040fe20000001820 */
[----:B------:R-:W-:Y:S07]  /*3cc0*/  LDSM.16.M88.4 R32, [R135+0x6000] ;  /* 0x006000008720783b */ /* 0x000fee0000000200 */
[C---:B-1----:R-:W-:Y:S01]  /*3cd0*/  HMMA.16816.F32 R88, R8.reuse, R44, R28 ;  /* 0x0000002c0858723c */ /* 0x042fe2000000181c */
[----:B------:R-:W-:Y:S07]  /*3ce0*/  LDSM.16.M88.4 R28, [R135+0x6800] ;  /* 0x00680000871c783b */ /* 0x000fee0000000200 */
[C---:B------:R-:W-:Y:S01]  /*3cf0*/  HMMA.16816.F32 R84, R8.reuse, R46, R24 ;  /* 0x0000002e0854723c */ /* 0x040fe20000001818 */
[----:B------:R-:W1:Y:S07]  /*3d00*/  LDSM.16.M88.4 R44, [R216+-0x4000] ;  /* 0xffc00000d82c783b */ /* 0x000e6e0000000200 */
[C---:B------:R-:W-:Y:S01]  /*3d10*/  HMMA.16816.F32 R48, R8.reuse, R116, R12 ;  /* 0x000000740830723c */ /* 0x040fe2000000180c */
[----:B------:R-:W3:Y:S07]  /*3d20*/  LDSM.16.M88.4 R12, [R222+0x8000] ;  /* 0x00800000de0c783b */ /* 0x000eee0000000200 */
[C---:B------:R-:W-:Y:S08]  /*3d30*/  HMMA.16816.F32 R80, R8.reuse, R108, R20 ;  /* 0x0000006c0850723c */ /* 0x040ff00000001814 */
[C---:B------:R-:W-:Y:S08]  /*3d40*/  HMMA.16816.F32 R60, R8.reuse, R110, R16 ;  /* 0x0000006e083c723c */ /* 0x040ff00000001810 */
[----:B------:R-:W-:Y:S01]  /*3d50*/  HMMA.16816.F32 R36, R8, R118, R64 ;  /* 0x000000760824723c */ /* 0x000fe20000001840 */
[C---:B------:R-:W-:Y:S01]  /*3d60*/  IADD3 R234, R226.reuse, 0x6800, RZ ;  /* 0x00006800e2ea7810 */ /* 0x040fe20007ffe0ff */
[----:B------:R-:W-:Y:S06]  /*3d70*/  LDSM.16.M88.4 R116, [R217+0x6000] ;  /* 0x00600000d974783b */ /* 0x000fec0000000200 */
[C---:B--2---:R-:W-:Y:S01]  /*3d80*/  HMMA.16816.F32 R24, R4.reuse, R72, R68 ;  /* 0x000000480418723c */ /* 0x044fe20000001844 */
[----:B------:R-:W2:Y:S07]  /*3d90*/  LDSM.16.M88.4 R68, [R135+0x7000] ;  /* 0x007000008744783b */ /* 0x000eae0000000200 */
[C---:B------:R-:W-:Y:S08]  /*3da0*/  HMMA.16816.F32 R20, R4.reuse, R74, R76 ;  /* 0x0000004a0414723c */ /* 0x040ff0000000184c */
[C---:B------:R-:W-:Y:S01]  /*3db0*/  HMMA.16816.F32 R16, R4.reuse, R112, R100 ;  /* 0x000000700410723c */ /* 0x040fe20000001864 */
[----:B------:R-:W-:Y:S07]  /*3dc0*/  LDSM.16.M88.4 R100, [R135+0x7800] ;  /* 0x007800008764783b */ /* 0x000fee0000000200 */
[C---:B------:R-:W-:Y:S01]  /*3dd0*/  HMMA.16816.F32 R8, R4.reuse, R114, R104 ;  /* 0x000000720408723c */ /* 0x040fe20000001868 */
[C---:B------:R-:W-:Y:S01]  /*3de0*/  IADD3 R235, R226.reuse, 0x7000, RZ ;  /* 0x00007000e2eb7810 */ /* 0x040fe20007ffe0ff */
[----:B------:R-:W-:Y:S06]  /*3df0*/  LDSM.16.M88.4 R112, [R216+-0x3000] ;  /* 0xffd00000d870783b */ /* 0x000fec0000000200 */
[C---:B----4-:R-:W-:Y:S08]  /*3e00*/  HMMA.16816.F32 R64, R4.reuse, R56, R96 ;  /* 0x000000380440723c */ /* 0x050ff00000001860 */
[C---:B------:R-:W-:Y:S01]  /*3e10*/  HMMA.16816.F32 R56, R4.reuse, R58, R92 ;  /* 0x0000003a0438723c */ /* 0x040fe2000000185c */
[----:B------:R-:W4:Y:S07]  /*3e20*/  LDSM.16.M88.4 R92, [R135+0x8000] ;  /* 0x00800000875c783b */ /* 0x000f2e0000000200 */
[C---:B-----5:R-:W-:Y:S08]  /*3e30*/  HMMA.16816.F32 R72, R4.reuse, R52, R88 ;  /* 0x000000340448723c */ /* 0x060ff00000001858 */
[C---:B------:R-:W-:Y:S08]  /*3e40*/  HMMA.16816.F32 R84, R4.reuse, R54, R84 ;  /* 0x000000360454723c */ /* 0x040ff00000001854 */
[C---:B-1----:R-:W-:Y:S08]  /*3e50*/  HMMA.16816.F32 R76, R4.reuse, R44, R80 ;  /* 0x0000002c044c723c */ /* 0x042ff00000001850 */
[C---:B------:R-:W-:Y:S08]  /*3e60*/  HMMA.16816.F32 R96, R4.reuse, R40, R48 ;  /* 0x000000280460723c */ /* 0x040ff00000001830 */
[----:B------:R-:W-:Y:S01]  /*3e70*/  HMMA.16816.F32 R80, R4, R42, R36 ;  /* 0x0000002a0450723c */ /* 0x000fe20000001824 */
[----:B------:R-:W-:Y:S07]  /*3e80*/  LDSM.16.M88.4 R36, [R235] ;  /* 0x00000000eb24783b */ /* 0x000fee0000000200 */
[C---:B---3--:R-:W-:Y:S01]  /*3e90*/  HMMA.16816.F32 R52, R12.reuse, R32, R24 ;  /* 0x000000200c34723c */ /* 0x048fe20000001818 */
[----:B------:R-:W-:Y:S07]  /*3ea0*/  LDSM.16.M88.4 R24, [R234] ;  /* 0x00000000ea18783b */ /* 0x000fee0000000200 */
[C---:B------:R-:W-:Y:S01]  /*3eb0*/  HMMA.16816.F32 R48, R12.reuse, R34, R20 ;  /* 0x000000220c30723c */ /* 0x040fe20000001814 */
[----:B------:R-:W1:Y:S07]  /*3ec0*/  LDSM.16.M88.4 R32, [R135+0x8800] ;  /* 0x008800008720783b */ /* 0x000e6e0000000200 */
[C---:B------:R-:W-:Y:S08]  /*3ed0*/  HMMA.16816.F32 R40, R12.reuse, R28, R16 ;  /* 0x0000001c0c28723c */ /* 0x040ff00000001810 */
[----:B------:R-:W-:Y:S01]  /*3ee0*/  HMMA.16816.F32 R20, R12, R30, R8 ;  /* 0x0000001e0c14723c */ /* 0x000fe20000001808 */
[----:B------:R-:W-:Y:S04]  /*3ef0*/  LDSM.16.M88.4 R8, [R223+0x8000] ;  /* 0x00800000df08783b */ /* 0x000fe80000000200 */
[----:B------:R-:W3:Y:S03]  /*3f00*/  LDSM.16.M88.4 R28, [R239] ;  /* 0x00000000ef1c783b */ /* 0x000ee60000000200 */
[----:B------:R-:W-:Y:S01]  /*3f10*/  HMMA.16816.F32 R88, R4, R46, R60 ;  /* 0x0000002e0458723c */ /* 0x000fe2000000183c */
[C---:B------:R-:W-:Y:S01]  /*3f20*/  IADD3 R236, R226.reuse, 0x7800, RZ ;  /* 0x00007800e2ec7810 */ /* 0x040fe20007ffe0ff */
[----:B------:R-:W-:Y:S06]  /*3f30*/  LDSM.16.M88.4 R4, [R225+0x8000] ;  /* 0x00800000e104783b */ /* 0x000fec0000000200 */
[C---:B--2---:R-:W-:Y:S08]  /*3f40*/  HMMA.16816.F32 R16, R12.reuse, R68, R64 ;  /* 0x000000440c10723c */ /* 0x044ff00000001840 */
[----:B------:R-:W-:Y:S01]  /*3f50*/  HMMA.16816.F32 R44, R12, R70, R56 ;  /* 0x000000460c2c723c */ /* 0x000fe20000001838 */
[----:B------:R-:W2:Y:S01]  /*3f60*/  LDSM.16.M88.4 R68, [R236] ;  /* 0x00000000ec44783b */ /* 0x000ea20000000200 */
[----:B------:R-:W-:-:S06]  /*3f70*/  IADD3 R237, R226, 0x8000, RZ ;  /* 0x00008000e2ed7810 */ /* 0x000fcc0007ffe0ff */
[C---:B----4-:R-:W-:Y:S01]  /*3f80*/  HMMA.16816.F32 R60, R12.reuse, R92, R76 ;  /* 0x0000005c0c3c723c */ /* 0x050fe2000000184c */
[----:B------:R-:W4:Y:S07]  /*3f90*/  LDSM.16.M88.4 R76, [R237] ;  /* 0x00000000ed4c783b */ /* 0x000f2e0000000200 */
[C---:B------:R-:W-:Y:S08]  /*3fa0*/  HMMA.16816.F32 R56, R12.reuse, R94, R88 ;  /* 0x0000005e0c38723c */ /* 0x040ff00000001858 */
[C---:B------:R-:W-:Y:S08]  /*3fb0*/  HMMA.16816.F32 R72, R12.reuse, R100, R72 ;  /* 0x000000640c48723c */ /* 0x040ff00000001848 */
[C---:B------:R-:W-:Y:S01]  /*3fc0*/  HMMA.16816.F32 R64, R12.reuse, R102, R84 ;  /* 0x000000660c40723c */ /* 0x040fe20000001854 */
[C---:B------:R-:W-:Y:S01]  /*3fd0*/  IADD3 R238, R226.reuse, 0x8800, RZ ;  /* 0x00008800e2ee7810 */ /* 0x040fe20007ffe0ff */
[----:B------:R-:W-:Y:S04]  /*3fe0*/  LDSM.16.M88.4 R100, [R217+0x7800] ;  /* 0x00780000d964783b */ /* 0x000fe80000000200 */
[----:B------:R-:W-:Y:S02]  /*3ff0*/  LDSM.16.M88.4 R108, [R238] ;  /* 0x00000000ee6c783b */ /* 0x000fe40000000200 */
[C---:B-1----:R-:W-:Y:S08]  /*4000*/  HMMA.16816.F32 R92, R12.reuse, R32, R96 ;  /* 0x000000200c5c723c */ /* 0x042ff00000001860 */
[----:B------:R-:W-:Y:S01]  /*4010*/  HMMA.16816.F32 R104, R12, R34, R80 ;  /* 0x000000220c68723c */ /* 0x000fe20000001850 */
[----:B------:R-:W-:Y:S04]  /*4020*/  LDSM.16.M88.4 R32, [R217+0x7000] ;  /* 0x00700000d920783b */ /* 0x000fe80000000200 */
[----:B------:R-:W-:Y:S03]  /*4030*/  LDSM.16.M88.4 R80, [R217+0x8800] ;  /* 0x00880000d950783b */ /* 0x000fe60000000200 */
[C---:B---3--:R-:W-:Y:S08]  /*4040*/  HMMA.16816.F32 R12, R8.reuse, R28, R52 ;  /* 0x0000001c080c723c */ /* 0x048ff00000001834 */
[C---:B------:R-:W-:Y:S08]  /*4050*/  HMMA.16816.F32 R52, R8.reuse, R30, R48 ;  /* 0x0000001e0834723c */ /* 0x040ff00000001830 */
[C---:B------:R-:W-:Y:S08]  /*4060*/  HMMA.16816.F32 R48, R8.reuse, R24, R40 ;  /* 0x000000180830723c */ /* 0x040ff00000001828 */
[C---:B------:R-:W-:Y:S01]  /*4070*/  HMMA.16816.F32 R40, R8.reuse, R26, R20 ;  /* 0x0000001a0828723c */ /* 0x040fe20000001814 */
[----:B------:R-:W-:Y:S07]  /*4080*/  LDSM.16.M88.4 R20, [R222+0xc000] ;  /* 0x00c00000de14783b */ /* 0x000fee0000000200 */
[C---:B------:R-:W-:Y:S01]  /*4090*/  HMMA.16816.F32 R28, R8.reuse, R36, R16 ;  /* 0x00000024081c723c */ /* 0x040fe20000001810 */
[----:B------:R-:W-:Y:S07]  /*40a0*/  LDSM.16.M88.4 R16, [R224+0x8000] ;  /* 0x00800000e010783b */ /* 0x000fee0000000200 */
[C---:B------:R-:W-:Y:S01]  /*40b0*/  HMMA.16816.F32 R24, R8.reuse, R38, R44 ;  /* 0x000000260818723c */ /* 0x040fe2000000182c */
[----:B------:R-:W1:Y:S07]  /*40c0*/  LDSM.16.M88.4 R36, [R217+0x6800] ;  /* 0x00680000d924783b */ /* 0x000e6e0000000200 */
[----:B--2---:R-:W-:Y:S01]  /*40d0*/  HMMA.16816.F32 R88, R8, R68, R72 ;  /* 0x000000440858723c */ /* 0x004fe20000001848 */
[----:B------:R-:W2:Y:S07]  /*40e0*/  LDSM.16.M88.4 R72, [R217+0x8000] ;  /* 0x00800000d948783b */ /* 0x000eae0000000200 */
[----:B------:R-:W-:Y:S08]  /*40f0*/  HMMA.16816.F32 R12, R4, R116, R12 ;  /* 0x00000074040c723c */ /* 0x000ff0000000180c */
[----:B------:R-:W-:Y:S08]  /*4100*/  HMMA.16816.F32 R96, R8, R70, R64 ;  /* 0x000000460860723c */ /* 0x000ff00000001840 */
[----:B------:R-:W-:Y:S01]  /*4110*/  HMMA.16816.F32 R44, R4, R118, R52 ;  /* 0x00000076042c723c */ /* 0x000fe20000001834 */
[----:B------:R-:W-:Y:S07]  /*4120*/  LDSM.16.M88.4 R52, [R216+-0x1800] ;  /* 0xffe80000d834783b */ /* 0x000fee0000000200 */
[C---:B----4-:R-:W-:Y:S08]  /*4130*/  HMMA.16816.F32 R84, R8.reuse, R76, R60 ;  /* 0x0000004c0854723c */ /* 0x050ff0000000183c */
[----:B------:R-:W-:Y:S08]  /*4140*/  HMMA.16816.F32 R76, R8, R78, R56 ;  /* 0x0000004e084c723c */ /* 0x000ff00000001838 */
[----:B-1----:R-:W-:Y:S01]  /*4150*/  HMMA.16816.F32 R60, R4, R38, R40 ;  /* 0x00000026043c723c */ /* 0x002fe20000001828 */
[----:B------:R-:W1:Y:S07]  /*4160*/  LDSM.16.M88.4 R40, [R216+-0x2800] ;  /* 0xffd80000d828783b */ /* 0x000e6e0000000200 */
[----:B------:R-:W-:Y:S08]  /*4170*/  HMMA.16816.F32 R68, R8, R108, R92 ;  /* 0x0000006c0844723c */ /* 0x000ff0000000185c */
[----:B------:R-:W-:Y:S01]  /*4180*/  HMMA.16816.F32 R64, R4, R36, R48 ;  /* 0x000000240440723c */ /* 0x000fe20000001830 */
[----:B------:R-:W3:Y:S07]  /*4190*/  LDSM.16.M88.4 R36, [R216+-0x2000] ;  /* 0xffe00000d824783b */ /* 0x000eee0000000200 */
[----:B------:R-:W-:Y:S01]  /*41a0*/  HMMA.16816.F32 R92, R8, R110, R104 ;  /* 0x0000006e085c723c */ /* 0x000fe20000001868 */
[----:B------:R-:W-:Y:S07]  /*41b0*/  LDSM.16.M88.4 R104, [R227] ;  /* 0x00000000e368783b */ /* 0x000fee0000000200 */
[----:B------:R-:W-:Y:S01]  /*41c0*/  HMMA.16816.F32 R8, R16, R112, R12 ;  /* 0x000000701008723c */ /* 0x000fe2000000180c */
[----:B------:R-:W4:Y:S07]  /*41d0*/  LDSM.16.M88.4 R12, [R223+0xc000] ;  /* 0x00c00000df0c783b */ /* 0x000f2e0000000200 */
[C---:B------:R-:W-:Y:S08]  /*41e0*/  HMMA.16816.F32 R56, R4.reuse, R32, R28 ;  /* 0x000000200438723c */ /* 0x040ff0000000181c */
[C---:B------:R-:W-:Y:S08]  /*41f0*/  HMMA.16816.F32 R48, R4.reuse, R34, R24 ;  /* 0x000000220430723c */ /* 0x040ff00000001818 */
[C---:B------:R-:W-:Y:S08]  /*4200*/  HMMA.16816.F32 R32, R4.reuse, R100, R88 ;  /* 0x000000640420723c */ /* 0x040ff00000001858 */
[----:B------:R-:W-:Y:S08]  /*4210*/  HMMA.16816.F32 R88, R4, R102, R96 ;  /* 0x000000660458723c */ /* 0x000ff00000001860 */
[----:B------:R-:W-:Y:S08]  /*4220*/  HMMA.16816.F32 R28, R16, R114, R44 ;  /* 0x00000072101c723c */ /* 0x000ff0000000182c */
[C---:B--2---:R-:W-:Y:S08]  /*4230*/  HMMA.16816.F32 R96, R4.reuse, R72, R84 ;  /* 0x000000480460723c */ /* 0x044ff00000001854 */
[C---:B------:R-:W-:Y:S01]  /*4240*/  HMMA.16816.F32 R72, R4.reuse, R74, R76 ;  /* 0x0000004a0448723c */ /* 0x040fe2000000184c */
[----:B------:R-:W2:Y:S07]  /*4250*/  LDSM.16.M88.4 R76, [R135+0x9800] ;  /* 0x00980000874c783b */ /* 0x000eae0000000200 */
[----:B------:R-:W-:Y:S01]  /*4260*/  HMMA.16816.F32 R108, R4, R80, R68 ;  /* 0x00000050046c723c */ /* 0x000fe20000001844 */
[----:B------:R-:W5:Y:S07]  /*4270*/  LDSM.16.M88.4 R68, [R216+-0x1000] ;  /* 0xfff00000d844783b */ /* 0x000f6e0000000200 */
[----:B------:R-:W-:Y:S01]  /*4280*/  HMMA.16816.F32 R24, R20, R120, R8 ;  /* 0x000000781418723c */ /* 0x000fe20000001808 */
[----:B------:R-:W-:Y:S01]  /*4290*/  LDSM.16.M88.4 R8, [R225+0xc000] ;  /* 0x00c00000e108783b */ /* 0x000fe20000000200 */
[----:B------:R-:W-:-:S06]  /*42a0*/  IADD3 R240, R226, 0x9800, RZ ;  /* 0x00009800e2f07810 */ /* 0x000fcc0007ffe0ff */
[----:B-1----:R-:W-:Y:S08]  /*42b0*/  HMMA.16816.F32 R44, R16, R40, R64 ;  /* 0x00000028102c723c */ /* 0x002ff00000001840 */
[----:B------:R-:W-:Y:S01]  /*42c0*/  HMMA.16816.F32 R112, R4, R82, R92 ;  /* 0x000000520470723c */ /* 0x000fe2000000185c */
[----:B------:R-:W1:Y:S04]  /*42d0*/  LDSM.16.M88.4 R80, [R217+0x9000] ;  /* 0x00900000d950783b */ /* 0x000e680000000200 */
[----:B------:R-:W-:Y:S03]  /*42e0*/  LDSM.16.M88.4 R4, [R224+0xc000] ;  /* 0x00c00000e004783b */ /* 0x000fe60000000200 */
[----:B------:R-:W-:Y:S08]  /*42f0*/  HMMA.16816.F32 R28, R20, R122, R28 ;  /* 0x0000007a141c723c */ /* 0x000ff0000000181c */
[C---:B---3--:R-:W-:Y:S01]  /*4300*/  HMMA.16816.F32 R100, R16.reuse, R36, R56 ;  /* 0x000000241064723c */ /* 0x048fe20000001838 */
[----:B------:R-:W3:Y:S07]  /*4310*/  LDSM.16.M88.4 R56, [R240] ;  /* 0x00000000f038783b */ /* 0x000eee0000000200 */
[----:B------:R-:W-:Y:S01]  /*4320*/  HMMA.16816.F32 R92, R16, R38, R48 ;  /* 0x00000026105c723c */ /* 0x000fe20000001830 */
[----:B------:R-:W1:Y:S04]  /*4330*/  LDSM.16.M88.4 R48, [R216+-0x800] ;  /* 0xfff80000d830783b */ /* 0x000e680000000200 */
[----:B------:R-:W-:Y:S03]  /*4340*/  LDSM.16.M88.4 R36, [R135+0xa000] ;  /* 0x00a000008724783b */ /* 0x000fe60000000200 */
[----:B----4-:R-:W-:Y:S08]  /*4350*/  HMMA.16816.F32 R24, R12, R104, R24 ;  /* 0x000000680c18723c */ /* 0x010ff00000001818 */
[----:B------:R-:W-:Y:S08]  /*4360*/  HMMA.16816.F32 R84, R16, R52, R32 ;  /* 0x000000341054723c */ /* 0x000ff00000001820 */
[----:B--2---:R-:W-:Y:S08]  /*4370*/  HMMA.16816.F32 R32, R20, R76, R44 ;  /* 0x0000004c1420723c */ /* 0x004ff0000000182c */
[----:B------:R-:W-:Y:S01]  /*4380*/  HMMA.16816.F32 R40, R16, R42, R60 ;  /* 0x0000002a1028723c */ /* 0x000fe2000000183c */
[----:B------:R-:W2:Y:S07]  /*4390*/  LDSM.16.M88.4 R60, [R216] ;  /* 0x00000000d83c783b */ /* 0x000eae0000000200 */
[----:B------:R-:W-:Y:S08]  /*43a0*/  HMMA.16816.F32 R28, R12, R106, R28 ;  /* 0x0000006a0c1c723c */ /* 0x000ff0000000181c */
[----:B-----5:R-:W-:Y:S01]  /*43b0*/  HMMA.16816.F32 R104, R16, R70, R72 ;  /* 0x000000461068723c */ /* 0x020fe20000001848 */
[----:B------:R-:W4:Y:S01]  /*43c0*/  LDSM.16.M88.4 R72, [R217+0x9800] ;  /* 0x00980000d948783b */ /* 0x000f220000000200 */
[----:B------:R-:W-:-:S05]  /*43d0*/  IADD3 R241, R226, 0xa000, RZ ;  /* 0x0000a000e2f17810 */ /* 0x000fca0007ffe0ff */
[----:B------:R-:W5:Y:S01]  /*43e0*/  LDSM.16.M88.4 R64, [R241] ;  /* 0x00000000f140783b */ /* 0x000f620000000200 */
[----:B-1----:R-:W-:Y:S08]  /*43f0*/  HMMA.16816.F32 R24, R8, R80, R24 ;  /* 0x000000500818723c */ /* 0x002ff00000001818 */
[----:B---3--:R-:W-:Y:S08]  /*4400*/  HMMA.16816.F32 R32, R12, R56, R32 ;  /* 0x000000380c20723c */ /* 0x008ff00000001820 */
[----:B------:R-:W-:Y:S08]  /*4410*/  HMMA.16816.F32 R40, R20, R78, R40 ;  /* 0x0000004e1428723c */ /* 0x000ff00000001828 */
[----:B------:R-:W-:Y:S08]  /*4420*/  HMMA.16816.F32 R28, R8, R82, R28 ;  /* 0x00000052081c723c */ /* 0x000ff0000000181c */
[C---:B------:R-:W-:Y:S08]  /*4430*/  HMMA.16816.F32 R108, R16.reuse, R48, R108 ;  /* 0x00000030106c723c */ /* 0x040ff0000000186c */
[C---:B------:R-:W-:Y:S01]  /*4440*/  HMMA.16816.F32 R112, R16.reuse, R50, R112 ;  /* 0x000000321070723c */ /* 0x040fe20000001870 */
[----:B------:R-:W1:Y:S07]  /*4450*/  LDSM.16.M88.4 R48, [R216+0x800] ;  /* 0x00080000d830783b */ /* 0x000e6e0000000200 */
[----:B------:R-:W-:Y:S01]  /*4460*/  HMMA.16816.F32 R88, R16, R54, R88 ;  /* 0x000000361058723c */ /* 0x000fe20000001858 */
[----:B------:R-:W3:Y:S07]  /*4470*/  LDSM.16.M88.4 R52, [R135+0xa800] ;  /* 0x00a800008734783b */ /* 0x000eee0000000200 */
[----:B--2---:R-:W-:Y:S08]  /*4480*/  HMMA.16816.F32 R44, R4, R60, R24 ;  /* 0x0000003c042c723c */ /* 0x004ff00000001818 */
[----:B------:R-:W-:Y:S08]  /*4490*/  HMMA.16816.F32 R24, R20, R36, R100 ;  /* 0x000000241418723c */ /* 0x000ff00000001864 */
[----:B------:R-:W-:Y:S08]  /*44a0*/  HMMA.16816.F32 R96, R16, R68, R96 ;  /* 0x000000441060723c */ /* 0x000ff00000001860 */
[----:B------:R-:W-:Y:S08]  /*44b0*/  HMMA.16816.F32 R68, R20, R38, R92 ;  /* 0x000000261444723c */ /* 0x000ff0000000185c */
[----:B----4-:R-:W-:Y:S08]  /*44c0*/  HMMA.16816.F32 R16, R8, R72, R32 ;  /* 0x000000480810723c */ /* 0x010ff00000001820 */
[----:B------:R-:W-:Y:S08]  /*44d0*/  HMMA.16816.F32 R36, R12, R58, R40 ;  /* 0x0000003a0c24723c */ /* 0x000ff00000001828 */
[----:B------:R-:W-:Y:S01]  /*44e0*/  HMMA.16816.F32 R28, R4, R62, R28 ;  /* 0x0000003e041c723c */ /* 0x000fe2000000181c */
[----:B------:R-:W2:Y:S01]  /*44f0*/  LDSM.16.M88.4 R60, [R217+0xa000] ;  /* 0x00a00000d93c783b */ /* 0x000ea20000000200 */
[----:B------:R-:W-:Y:S01]  /*4500*/  FMUL.FTZ R0, R44, c[0x0][0x320] ;  /* 0x0000c8002c007a20 */ /* 0x000fe20000410000 */
[----:B------:R-:W-:-:S02]  /*4510*/  IADD3 R242, R226, 0xa800, RZ ;  /* 0x0000a800e2f27810 */ /* 0x000fc40007ffe0ff */
[----:B------:R-:W4:Y:S01]  /*4520*/  LDSM.16.M88.4 R40, [R135+0xb000] ;  /* 0x00b000008728783b */ /* 0x000f220000000200 */
[----:B------:R3:W2:Y:S02]  /*4530*/  MUFU.TANH R116, R0 ;  /* 0x0000000000747308 */ /* 0x0006a40000002400 */
[----:B-----5:R-:W-:Y:S08]  /*4540*/  HMMA.16816.F32 R24, R12, R64, R24 ;  /* 0x000000400c18723c */ /* 0x020ff00000001818 */
[----:B-1----:R-:W-:Y:S01]  /*4550*/  HMMA.16816.F32 R32, R4, R48, R16 ;  /* 0x000000300420723c */ /* 0x002fe20000001810 */
[----:B---3--:R-:W-:-:S07]  /*4560*/  FMUL.FTZ R0, R45, c[0x0][0x320] ;  /* 0x0000c8002d007a20 */ /* 0x008fce0000410000 */
[----:B------:R-:W-:Y:S01]  /*4570*/  HMMA.16816.F32 R16, R8, R74, R36 ;  /* 0x0000004a0810723c */ /* 0x000fe20000001824 */
[----:B------:R-:W1:Y:S01]  /*4580*/  LDSM.16.M88.4 R36, [R242] ;  /* 0x00000000f224783b */ /* 0x000e620000000200 */
[----:B------:R3:W1:Y:S06]  /*4590*/  MUFU.TANH R95, R0 ;  /* 0x00000000005f7308 */ /* 0x00066c0000002400 */
[C---:B------:R-:W-:Y:S08]  /*45a0*/  HMMA.16816.F32 R84, R20.reuse, R52, R84 ;  /* 0x000000341454723c */ /* 0x040ff00000001854 */
[----:B------:R-:W-:Y:S01]  /*45b0*/  HMMA.16816.F32 R80, R20, R54, R88 ;  /* 0x000000361450723c */ /* 0x000fe20000001858 */
[----:B------:R-:W5:Y:S01]  /*45c0*/  LDSM.16.M88.4 R52, [R216+0x1000] ;  /* 0x00100000d834783b */ /* 0x000f620000000200 */
[----:B---3--:R-:W-:-:S04]  /*45d0*/  FMUL.FTZ R0, R46, c[0x0][0x320] ;  /* 0x0000c8002e007a20 */ /* 0x008fc80000410000 */
[----:B------:R3:W1:Y:S02]  /*45e0*/  MUFU.TANH R121, R0 ;  /* 0x0000000000797308 */ /* 0x0006640000002400 */
[----:B--2---:R-:W-:Y:S01]  /*45f0*/  HMMA.16816.F32 R24, R8, R60, R24 ;  /* 0x0000003c0818723c */ /* 0x004fe20000001818 */
[----:B---3--:R-:W-:-:S05]  /*4600*/  FMUL.FTZ R0, R47, c[0x0][0x320] ;  /* 0x0000c8002f007a20 */ /* 0x008fca0000410000 */
[----:B------:R2:W3:Y:S02]  /*4610*/  MUFU.TANH R120, R0 ;  /* 0x0000000000787308 */ /* 0x0004e40000002400 */
[----:B------:R-:W-:Y:S01]  /*4620*/  HMMA.16816.F32 R44, R12, R66, R68 ;  /* 0x000000420c2c723c */ /* 0x000fe20000001844 */
[----:B------:R-:W-:Y:S01]  /*4630*/  LDSM.16.M88.4 R68, [R135+0xb800] ;  /* 0x00b800008744783b */ /* 0x000fe20000000200 */
[----:B--2---:R-:W-:-:S04]  /*4640*/  FMUL.FTZ R0, R28, c[0x0][0x320] ;  /* 0x0000c8001c007a20 */ /* 0x004fc80000410000 */
[----:B------:R2:W1:Y:S02]  /*4650*/  MUFU.TANH R92, R0 ;  /* 0x00000000005c7308 */ /* 0x0004640000002400 */
[----:B------:R-:W-:Y:S01]  /*4660*/  HMMA.16816.F32 R16, R4, R50, R16 ;  /* 0x000000320410723c */ /* 0x000fe20000001810 */
[----:B------:R-:W1:Y:S01]  /*4670*/  LDSM.16.M88.4 R48, [R217+0xa800] ;  /* 0x00a80000d930783b */ /* 0x000e620000000200 */
[----:B--2---:R-:W-:-:S04]  /*4680*/  FMUL.FTZ R0, R29, c[0x0][0x320] ;  /* 0x0000c8001d007a20 */ /* 0x004fc80000410000 */
[----:B------:R2:W1:Y:S02]  /*4690*/  MUFU.TANH R91, R0 ;  /* 0x00000000005b7308 */ /* 0x0004640000002400 */
[----:B--2---:R-:W-:-:S06]  /*46a0*/  FMUL.FTZ R0, R30, c[0x0][0x320] ;  /* 0x0000c8001e007a20 */ /* 0x004fcc0000410000 */
[----:B------:R2:W1:Y:S01]  /*46b0*/  MUFU.TANH R94, R0 ;  /* 0x00000000005e7308 */ /* 0x0004620000002400 */
[----:B----4-:R-:W-:Y:S01]  /*46c0*/  HMMA.16816.F32 R76, R20, R40, R96 ;  /* 0x00000028144c723c */ /* 0x010fe20000001860 */
[----:B--2---:R-:W-:-:S06]  /*46d0*/  FMUL.FTZ R0, R31, c[0x0][0x320] ;  /* 0x0000c8001f007a20 */ /* 0x004fcc0000410000 */
[----:B------:R2:W4:Y:S01]  /*46e0*/  MUFU.TANH R93, R0 ;  /* 0x00000000005d7308 */ /* 0x0005220000002400 */
[----:B-1----:R-:W-:Y:S01]  /*46f0*/  HMMA.16816.F32 R28, R12, R36, R84 ;  /* 0x000000240c1c723c */ /* 0x002fe20000001854 */
[----:B--2---:R-:W-:-:S06]  /*4700*/  FMUL.FTZ R0, R32, c[0x0][0x320] ;  /* 0x0000c80020007a20 */ /* 0x004fcc0000410000 */
[----:B------:R1:W2:Y:S01]  /*4710*/  MUFU.TANH R89, R0 ;  /* 0x0000000000597308 */ /* 0x0002a20000002400 */
[----:B------:R-:W-:Y:S08]  /*4720*/  HMMA.16816.F32 R64, R20, R42, R104 ;  /* 0x0000002a1440723c */ /* 0x000ff00000001868 */
[----:B-----5:R-:W-:Y:S01]  /*4730*/  HMMA.16816.F32 R40, R4, R52, R24 ;  /* 0x000000340428723c */ /* 0x020fe20000001818 */
[----:B-1----:R-:W-:-:S07]  /*4740*/  FMUL.FTZ R0, R33, c[0x0][0x320] ;  /* 0x0000c80021007a20 */ /* 0x002fce0000410000 */
[----:B------:R-:W-:Y:S01]  /*4750*/  HMMA.16816.F32 R24, R8, R62, R44 ;  /* 0x0000003e0818723c */ /* 0x000fe2000000182c */
[----:B------:R-:W1:Y:S01]  /*4760*/  LDSM.16.M88.4 R60, [R216+0x1800] ;  /* 0x00180000d83c783b */ /* 0x000e620000000200 */
[----:B------:R5:W1:Y:S01]  /*4770*/  MUFU.TANH R88, R0 ;  /* 0x0000000000587308 */ /* 0x000a620000002400 */
[C---:B------:R-:W-:Y:S02]  /*4780*/  IADD3 R243, R226.reuse, 0xb000, RZ ;  /* 0x0000b000e2f37810 */ /* 0x040fe40007ffe0ff */
[----:B------:R-:W-:Y:S01]  /*4790*/  LDSM.16.M88.4 R44, [R217+0xb000] ;  /* 0x00b00000d92c783b */ /* 0x000fe20000000200 */
[----:B------:R-:W-:Y:S02]  /*47a0*/  IADD3 R244, R226, 0xb800, RZ ;  /* 0x0000b800e2f47810 */ /* 0x000fe40007ffe0ff */
[----:B------:R-:W-:Y:S01]  /*47b0*/  HMMA.16816.F32 R36, R12, R38, R80 ;  /* 0x000000260c24723c */ /* 0x000fe20000001850 */
[----:B------:R-:W1:Y:S01]  /*47c0*/  LDSM.16.M88.4 R56, [R243] ;  /* 0x00000000f338783b */ /* 0x000e620000000200 */
[----:B-----5:R-:W-:-:S04]  /*47d0*/  FMUL.FTZ R0, R34, c[0x0][0x320] ;  /* 0x0000c80022007a20 */ /* 0x020fc80000410000 */
[----:B------:R5:W1:Y:S02]  /*47e0*/  MUFU.TANH R90, R0 ;  /* 0x00000000005a7308 */ /* 0x000a640000002400 */
[----:B-----5:R-:W-:-:S06]  /*47f0*/  FMUL.FTZ R0, R35, c[0x0][0x320] ;  /* 0x0000c80023007a20 */ /* 0x020fcc0000410000 */
[----:B------:R5:W1:Y:S01]  /*4800*/  MUFU.TANH R86, R0 ;  /* 0x0000000000567308 */ /* 0x000a620000002400 */
[----:B------:R-:W-:Y:S01]  /*4810*/  HMMA.16816.F32 R32, R8, R48, R28 ;  /* 0x000000300820723c */ /* 0x000fe2000000181c */
[----:B-----5:R-:W-:-:S06]  /*4820*/  FMUL.FTZ R0, R16, c[0x0][0x320] ;  /* 0x0000c80010007a20 */ /* 0x020fcc0000410000 */
[----:B------:R5:W1:Y:S01]  /*4830*/  MUFU.TANH R85, R0 ;  /* 0x0000000000557308 */ /* 0x000a620000002400 */
[----:B------:R-:W-:Y:S01]  /*4840*/  HMMA.16816.F32 R72, R20, R68, R108 ;  /* 0x000000441448723c */ /* 0x000fe2000000186c */
[----:B-----5:R-:W-:-:S06]  /*4850*/  FMUL.FTZ R0, R17, c[0x0][0x320] ;  /* 0x0000c80011007a20 */ /* 0x020fcc0000410000 */
[----:B------:R5:W1:Y:S02]  /*4860*/  MUFU.TANH R84, R0 ;  /* 0x0000000000547308 */ /* 0x000a640000002400 */
[----:B-----5:R-:W-:-:S06]  /*4870*/  FMUL.FTZ R0, R18, c[0x0][0x320] ;  /* 0x0000c80012007a20 */ /* 0x020fcc0000410000 */
[----:B------:R5:W1:Y:S02]  /*4880*/  MUFU.TANH R69, R0 ;  /* 0x0000000000457308 */ /* 0x000a640000002400 */
[----:B-----5:R-:W-:Y:S02]  /*4890*/  FMUL.FTZ R0, R19, c[0x0][0x320] ;  /* 0x0000c80013007a20 */ /* 0x020fe40000410000 */
[----:B------:R-:W-:Y:S01]  /*48a0*/  HMMA.16816.F32 R16, R4, R54, R24 ;  /* 0x000000360410723c */ /* 0x000fe20000001818 */
[----:B------:R-:W5:Y:S03]  /*48b0*/  LDSM.16.M88.4 R52, [R244] ;  /* 0x00000000f434783b */ /* 0x000f660000000200 */
[----:B------:R1:W1:Y:S02]  /*48c0*/  MUFU.TANH R68, R0 ;  /* 0x0000000000447308 */ /* 0x0002640000002400 */
[----:B-1----:R-:W-:-:S06]  /*48d0*/  FMUL.FTZ R0, R40, c[0x0][0x320] ;  /* 0x0000c80028007a20 */ /* 0x002fcc0000410000 */
[----:B------:R1:W1:Y:S01]  /*48e0*/  MUFU.TANH R100, R0 ;  /* 0x0000000000647308 */ /* 0x0002620000002400 */
[----:B------:R-:W-:Y:S01]  /*48f0*/  HMMA.16816.F32 R24, R8, R50, R36 ;  /* 0x000000320818723c */ /* 0x000fe20000001824 */
[----:B------:R-:W-:Y:S01]  /*4900*/  LDSM.16.M88.4 R48, [R216+0x2000] ;  /* 0x00200000d830783b */ /* 0x000fe20000000200 */
[----:B-1----:R-:W-:-:S05]  /*4910*/  FMUL.FTZ R0, R41, c[0x0][0x320] ;  /* 0x0000c80029007a20 */ /* 0x002fca0000410000 */
[----:B------:R1:W1:Y:S01]  /*4920*/  MUFU.TANH R103, R0 ;  /* 0x0000000000677308 */ /* 0x0002620000002400 */
[----:B------:R-:W-:Y:S08]  /*4930*/  HMMA.16816.F32 R20, R20, R70, R112 ;  /* 0x000000461414723c */ /* 0x000ff00000001870 */
[----:B------:R-:W-:Y:S01]  /*4940*/  HMMA.16816.F32 R36, R4, R60, R32 ;  /* 0x0000003c0424723c */ /* 0x000fe20000001820 */
[----:B-1----:R-:W-:-:S04]  /*4950*/  FMUL.FTZ R0, R42, c[0x0][0x320] ;  /* 0x0000c8002a007a20 */ /* 0x002fc80000410000 */
[----:B------:R1:W1:Y:S03]  /*4960*/  MUFU.TANH R105, R0 ;  /* 0x0000000000697308 */ /* 0x0002660000002400 */
[C---:B------:R-:W-:Y:S01]  /*4970*/  HMMA.16816.F32 R32, R12.reuse, R58, R64 ;  /* 0x0000003a0c20723c */ /* 0x040fe20000001840 */
[----:B-1----:R-:W-:Y:S02]  /*4980*/  FMUL.FTZ R0, R43, c[0x0][0x320] ;  /* 0x0000c8002b007a20 */ /* 0x002fe40000410000 */
[----:B------:R-:W1:Y:S02]  /*4990*/  LDSM.16.M88.4 R40, [R217+0xb800] ;  /* 0x00b80000d928783b */ /* 0x000e640000000200 */
[----:B------:R2:W1:Y:S03]  /*49a0*/  MUFU.TANH R104, R0 ;  /* 0x0000000000687308 */ /* 0x0004660000002400 */
[----:B------:R-:W-:Y:S01]  /*49b0*/  HMMA.16816.F32 R28, R12, R56, R76 ;  /* 0x000000380c1c723c */ /* 0x000fe2000000184c */
[----:B--2---:R-:W-:-:S04]  /*49c0*/  FMUL.FTZ R0, R16, c[0x0][0x320] ;  /* 0x0000c80010007a20 */ /* 0x004fc80000410000 */
[----:B------:R2:W1:Y:S03]  /*49d0*/  MUFU.TANH R60, R0 ;  /* 0x00000000003c7308 */ /* 0x0004660000002400 */
[----:B------:R-:W-:Y:S02]  /*49e0*/  FMUL.FTZ R37, R37, c[0x0][0x320] ;  /* 0x0000c80025257a20 */ /* 0x000fe40000410000 */
[----:B------:R-:W-:Y:S02]  /*49f0*/  FMUL.FTZ R38, R38, c[0x0][0x320] ;  /* 0x0000c80026267a20 */ /* 0x000fe40000410000 */
[----:B--2---:R-:W-:-:S04]  /*4a00*/  FMUL.FTZ R0, R17, c[0x0][0x320] ;  /* 0x0000c80011007a20 */ /* 0x004fc80000410000 */
[----:B------:R2:W1:Y:S01]  /*4a10*/  MUFU.TANH R58, R0 ;  /* 0x00000000003a7308 */ /* 0x0004620000002400 */
[----:B------:R-:W-:Y:S02]  /*4a20*/  FMUL.FTZ R39, R39, c[0x0][0x320] ;  /* 0x0000c80027277a20 */ /* 0x000fe40000410000 */
[----:B--2---:R-:W-:-:S05]  /*4a30*/  FMUL.FTZ R0, R18, c[0x0][0x320] ;  /* 0x0000c80012007a20 */ /* 0x004fca0000410000 */
[----:B------:R2:W1:Y:S08]  /*4a40*/  MUFU.TANH R102, R0 ;  /* 0x0000000000667308 */ /* 0x0004700000002400 */
[----:B------:R-:W1:Y:S01]  /*4a50*/  MUFU.TANH R56, R37 ;  /* 0x0000002500387308 */ /* 0x000e620000002400 */
[----:B--2---:R-:W-:Y:S02]  /*4a60*/  FMUL.FTZ R0, R19, c[0x0][0x320] ;  /* 0x0000c80013007a20 */ /* 0x004fe40000410000 */
[C---:B-----5:R-:W-:Y:S05]  /*4a70*/  HMMA.16816.F32 R16, R12.reuse, R52, R72 ;  /* 0x000000340c10723c */ /* 0x060fea0000001848 */
[----:B------:R-:W2:Y:S03]  /*4a80*/  MUFU.TANH R99, R38 ;  /* 0x0000002600637308 */ /* 0x000ea60000002400 */
[----:B------:R-:W-:Y:S05]  /*4a90*/  HMMA.16816.F32 R12, R12, R54, R20 ;  /* 0x000000360c0c723c */ /* 0x000fea0000001814 */
[----:B------:R5:W1:Y:S08]  /*4aa0*/  MUFU.TANH R101, R0 ;  /* 0x0000000000657308 */ /* 0x000a700000002400 */
[----:B------:R1:W1:Y:S01]  /*4ab0*/  MUFU.TANH R98, R39 ;  /* 0x0000002700627308 */ /* 0x0002620000002400 */
[----:B-----5:R-:W-:-:S02]  /*4ac0*/  FMUL.FTZ R0, R36, c[0x0][0x320] ;  /* 0x0000c80024007a20 */ /* 0x020fc40000410000 */
[----:B-1----:R-:W1:Y:S01]  /*4ad0*/  LDSM.16.M88.4 R36, [R216+0x2800] ;  /* 0x00280000d824783b */ /* 0x002e620000000200 */
[C---:B------:R-:W-:Y:S08]  /*4ae0*/  HMMA.16816.F32 R28, R8.reuse, R44, R28 ;  /* 0x0000002c081c723c */ /* 0x040ff0000000181c */
[C---:B------:R-:W-:Y:S08]  /*4af0*/  HMMA.16816.F32 R32, R8.reuse, R46, R32 ;  /* 0x0000002e0820723c */ /* 0x040ff00000001820 */
[----:B------:R-:W-:Y:S08]  /*4b00*/  HMMA.16816.F32 R16, R8, R40, R16 ;  /* 0x000000280810723c */ /* 0x000ff00000001810 */
[----:B------:R-:W-:Y:S01]  /*4b10*/  HMMA.16816.F32 R24, R4, R62, R24 ;  /* 0x0000003e0418723c */ /* 0x000fe20000001818 */
[----:B------:R-:W-:Y:S01]  /*4b20*/  ISETP.GT.AND P0, PT, R136, R149, PT ;  /* 0x000000958800720c */ /* 0x000fe20003f04270 */
[----:B------:R1:W1:Y:S01]  /*4b30*/  MUFU.TANH R57, R0 ;  /* 0x0000000000397308 */ /* 0x0002620000002400 */
[----:B------:R-:W-:-:S05]  /*4b40*/  DEPBAR.LE SB0, 0x0 ;  /* 0x000080000000791a */ /* 0x000fca0000000000 */
[----:B------:R-:W-:Y:S08]  /*4b50*/  HMMA.16816.F32 R8, R8, R42, R12 ;  /* 0x0000002a0808723c */ /* 0x000ff0000000180c */
[C---:B------:R-:W-:Y:S08]  /*4b60*/  HMMA.16816.F32 R28, R4.reuse, R48, R28 ;  /* 0x00000030041c723c */ /* 0x040ff0000000181c */
[C---:B------:R-:W-:Y:S08]  /*4b70*/  HMMA.16816.F32 R20, R4.reuse, R50, R32 ;  /* 0x000000320414723c */ /* 0x040ff00000001820 */
[C---:B-1----:R-:W-:Y:S08]  /*4b80*/  HMMA.16816.F32 R12, R4.reuse, R36, R16 ;  /* 0x00000024040c723c */ /* 0x042ff00000001810 */
[----:B------:R-:W-:Y:S01]  /*4b90*/  HMMA.16816.F32 R4, R4, R38, R8 ;  /* 0x000000260404723c */ /* 0x000fe20000001808 */
        /* <DEDUP_REMOVED lines=42> */
[----:B------:R-:W-:-:S02]  /*4e40*/  ISETP.GT.AND P6, PT, R133, 0x5f, PT ;  /* 0x0000005f8500780c */ /* 0x000fc40003fc4270 */
[C---:B------:R-:W-:Y:S02]  /*4e50*/  IADD3 R249, R226.reuse, 0x2800, RZ ;  /* 0x00002800e2f97810 */ /* 0x040fe40007ffe0ff */
[C---:B------:R-:W-:Y:S02]  /*4e60*/  IADD3 R248, R226.reuse, 0x2000, RZ ;  /* 0x00002000e2f87810 */ /* 0x040fe40007ffe0ff */
[C---:B------:R-:W-:Y:S02]  /*4e70*/  IADD3 R247, R226.reuse, 0x1800, RZ ;  /* 0x00001800e2f77810 */ /* 0x040fe40007ffe0ff */
[C---:B------:R-:W-:Y:S02]  /*4e80*/  IADD3 R246, R226.reuse, 0x1000, RZ ;  /* 0x00001000e2f67810 */ /* 0x040fe40007ffe0ff */
[----:B------:R-:W-:Y:S01]  /*4e90*/  IADD3 R245, R226, 0x800, RZ ;  /* 0x00000800e2f57810 */ /* 0x000fe20007ffe0ff */
[----:B------:R-:W-:Y:S05]  /*4ea0*/  @!P0 BRA `(.L_x_2693) ;  /* 0x0000064000008947 */ /* 0x000fea0003800000 */
[----:B--234-:R-:W-:Y:S01]  /*4eb0*/  ISETP.NE.AND P5, PT, R148, 0x1, PT ;  /* 0x000000019400780c */ /* 0x01cfe20003fa5270 */
[----:B-1----:R-:W-:Y:S01]  /*4ec0*/  IMAD.MOV.U32 R6, RZ, RZ, RZ ;  /* 0x000000ffff067224 */ /* 0x002fe200078e00ff */
[----:B------:R-:W-:-:S04]  /*4ed0*/  IADD3 R2, R133, R134, R145 ;  /* 0x0000008685027210 */ /* 0x000fc80007ffe091 */
[----:B------:R-:W-:-:S05]  /*4ee0*/  IADD3 R2, R2, -0x60, RZ ;  /* 0xffffffa002027810 */ /* 0x000fca0007ffe0ff */
        /* <DEDUP_REMOVED lines=11> */
[----:B------:R-:W-:Y:S01]  /*4fa0*/  SHF.R.S32.HI R0, RZ, 0x1f, R7 ;  /* 0x0000001fff007819 */ /* 0x000fe20000011407 */
[----:B------:R1:W-:Y:S04]  /*4fb0*/  STL [R1+0x14], R7 ;  /* 0x0000140701007387 */ /* 0x0003e80000100800 */
[----:B------:R-:W-:-:S04]  /*4fc0*/  IMAD R0, R0, c[0x0][0x1e0], RZ ;  /* 0x0000780000007a24 */ /* 0x000fc800078e02ff */
[----:B------:R-:W-:-:S04]  /*4fd0*/  IMAD R0, R7, c[0x0][0x1e4], R0 ;  /* 0x0000790007007a24 */ /* 0x000fc800078e0200 */
[----:B------:R-:W-:Y:S01]  /*4fe0*/  IMAD.IADD R3, R3, 0x1, R0 ;  /* 0x0000000103037824 */ /* 0x000fe200078e0200 */
[----:B--2---:R1:W-:Y:S01]  /*4ff0*/  STL [R1+0x10], R6 ;  /* 0x0000100601007387 */ /* 0x0043e20000100800 */
[----:B------:R-:W-:Y:S02]  /*5000*/  SHF.R.S32.HI R0, RZ, 0x1f, R6 ;  /* 0x0000001fff007819 */ /* 0x000fe40000011406 */
        /* <DEDUP_REMOVED lines=8> */
[----:B------:R2:W3:Y:S02]  /*5090*/  SHFL.IDX PT, R4, R5, RZ, 0x181f ;  /* 0x00181fff05047589 */ /* 0x0004e400000e0000 */
.L_x_2738:
[----:B------:R-:W-:Y:S05]  /*50a0*/  BRA.DIV ~URZ, `(.L_x_2695) ;  /* 0x00010d327f007947 */ /* 0x000fea000b800000 */
[----:B-1----:R-:W4:Y:S04]  /*50b0*/  LDL R6, [R1+0xc] ;  /* 0x00000c0001067983 */ /* 0x002f280000100800 */
[----:B------:R-:W5:Y:S04]  /*50c0*/  LDL R39, [R1+0x28] ;  /* 0x0000280001277983 */ /* 0x000f680000100800 */
[----:B--2---:R-:W2:Y:S04]  /*50d0*/  LDL R38, [R1+0x24] ;  /* 0x0000240001267983 */ /* 0x004ea80000100800 */
[----:B---3--:R-:W3:Y:S04]  /*50e0*/  LDL R37, [R1+0x20] ;  /* 0x0000200001257983 */ /* 0x008ee80000100800 */
[----:B------:R-:W1:Y:S04]  /*50f0*/  SHFL.IDX PT, R3, R22, RZ, 0x181f ;  /* 0x00181fff16037589 */ /* 0x000e6800000e0000 */
[----:B------:R-:W1:Y:S04]  /*5100*/  SHFL.IDX PT, R0, R22, 0x1, 0x181f ;  /* 0x00381f0016007f89 */ /* 0x000e6800000e0000 */
[----:B------:R-:W1:Y:S02]  /*5110*/  SHFL.IDX PT, R2, R5, 0x1, 0x181f ;  /* 0x00381f0005027f89 */ /* 0x000e6400000e0000 */
[----:B-1----:R-:W-:-:S02]  /*5120*/  IADD3 R20, P0, R3, R137, RZ ;  /* 0x0000008903147210 */ /* 0x002fc40007f1e0ff */
[C---:B------:R-:W-:Y:S02]  /*5130*/  IADD3 R18, P2, R3.reuse, R138, RZ ;  /* 0x0000008a03127210 */ /* 0x040fe40007f5e0ff */
[C---:B------:R-:W-:Y:S01]  /*5140*/  IADD3 R14, P1, R3.reuse, R140, RZ ;  /* 0x0000008c030e7210 */ /* 0x040fe20007f3e0ff */
[--C-:B------:R-:W-:Y:S01]  /*5150*/  IMAD.X R21, R4, 0x1, R128.reuse, P0 ;  /* 0x0000000104157824 */ /* 0x100fe200000e0680 */
[----:B------:R-:W-:Y:S01]  /*5160*/  IADD3 R12, P0, R0, R137, RZ ;  /* 0x00000089000c7210 */ /* 0x000fe20007f1e0ff */
[C---:B------:R-:W-:Y:S01]  /*5170*/  IMAD.X R19, R4.reuse, 0x1, R129, P2 ;  /* 0x0000000104137824 */ /* 0x040fe200010e0681 */
[-C--:B------:R-:W-:Y:S01]  /*5180*/  IADD3 R16, P4, R3, R139.reuse, RZ ;  /* 0x0000008b03107210 */ /* 0x080fe20007f9e0ff */
[----:B------:R-:W-:Y:S01]  /*5190*/  IMAD.X R15, R4, 0x1, R131, P1 ;  /* 0x00000001040f7824 */ /* 0x000fe200008e0683 */
[----:B------:R-:W-:Y:S01]  /*51a0*/  IADD3 R10, P2, R0, R138, RZ ;  /* 0x0000008a000a7210 */ /* 0x000fe20007f5e0ff */
[----:B------:R-:W-:Y:S01]  /*51b0*/  IMAD.X R13, R2, 0x1, R128, P0 ;  /* 0x00000001020d7824 */ /* 0x000fe200000e0680 */
[----:B------:R-:W-:Y:S01]  /*51c0*/  IADD3 R8, P1, R0, R139, RZ ;  /* 0x0000008b00087210 */ /* 0x000fe20007f3e0ff */
[----:B------:R-:W-:-:S02]  /*51d0*/  IMAD.X R17, R4, 0x1, R130, P4 ;  /* 0x0000000104117824 */ /* 0x000fc400020e0682 */
[C---:B------:R-:W-:Y:S01]  /*51e0*/  IMAD.X R11, R2.reuse, 0x1, R129, P2 ;  /* 0x00000001020b7824 */ /* 0x040fe200010e0681 */
[----:B------:R1:W1:Y:S01]  /*51f0*/  SHFL.IDX PT, R4, R5, 0x2, 0x181f ;  /* 0x00581f0005047f89 */ /* 0x00026200000e0000 */
[----:B------:R-:W-:Y:S01]  /*5200*/  IMAD.X R9, R2, 0x1, R130, P1 ;  /* 0x0000000102097824 */ /* 0x000fe200008e0682 */
[----:B----4-:R-:W-:Y:S02]  /*5210*/  ISETP.GE.AND P3, PT, R6, c[0x0][0x1d4], PT ;  /* 0x0000750006007a0c */ /* 0x010fe40003f66270 */
[----:B------:R-:W-:Y:S02]  /*5220*/  IADD3 R6, P0, R0, R140, RZ ;  /* 0x0000008c00067210 */ /* 0x000fe40007f1e0ff */
[----:B-----5:R-:W-:Y:S01]  /*5230*/  ISETP.GE.AND P2, PT, R39, c[0x0][0x1d4], PT ;  /* 0x0000750027007a0c */ /* 0x020fe20003f46270 */
[----:B------:R4:W1:Y:S02]  /*5240*/  SHFL.IDX PT, R0, R22, 0x2, 0x181f ;  /* 0x00581f0016007f89 */ /* 0x00086400000e0000 */
[----:B------:R-:W-:Y:S01]  /*5250*/  IMAD.X R7, R2, 0x1, R131, P0 ;  /* 0x0000000102077824 */ /* 0x000fe200000e0683 */
[----:B--2---:R-:W-:-:S02]  /*5260*/  ISETP.GE.AND P1, PT, R38, c[0x0][0x1d4], PT ;  /* 0x0000750026007a0c */ /* 0x004fc40003f26270 */
[----:B---3--:R-:W-:-:S03]  /*5270*/  ISETP.GE.AND P0, PT, R37, c[0x0][0x1d4], PT ;  /* 0x0000750025007a0c */ /* 0x008fc60003f06270 */
[----:B------:R4:W-:Y:S04]  /*5280*/  LDGSTS.E.BYPASS.LTC128B.128 [R251+0xc100], [R20.64], !P3 ;  /* 0x0c10000014fb7fae */ /* 0x0009e8000d901d46 */
[----:B------:R4:W-:Y:S04]  /*5290*/  LDGSTS.E.BYPASS.LTC128B.128 [R251+0xf100], [R18.64], !P2 ;  /* 0x0f10000012fb7fae */ /* 0x0009e8000d101d46 */
[----:B------:R4:W-:Y:S04]  /*52a0*/  LDGSTS.E.BYPASS.LTC128B.128 [R251+0x12100], [R16.64], !P1 ;  /* 0x1210000010fb7fae */ /* 0x0009e8000c901d46 */
[----:B------:R2:W-:Y:S04]  /*52b0*/  LDGSTS.E.BYPASS.LTC128B.128 [R251+0x15100], [R14.64], !P0 ;  /* 0x151000000efb7fae */ /* 0x0005e8000c101d46 */
[----:B------:R3:W-:Y:S04]  /*52c0*/  LDGSTS.E.BYPASS.LTC128B.128 [R251+0xd100], [R12.64], !P3 ;  /* 0x0d1000000cfb7fae */ /* 0x0007e8000d901d46 */
[----:B------:R4:W-:Y:S04]  /*52d0*/  LDGSTS.E.BYPASS.LTC128B.128 [R251+0x10100], [R10.64], !P2 ;  /* 0x101000000afb7fae */ /* 0x0009e8000d101d46 */
[----:B------:R4:W-:Y:S04]  /*52e0*/  LDGSTS.E.BYPASS.LTC128B.128 [R251+0x13100], [R8.64], !P1 ;  /* 0x1310000008fb7fae */ /* 0x0009e8000c901d46 */
[----:B------:R5:W-:Y:S01]  /*52f0*/  LDGSTS.E.BYPASS.LTC128B.128 [R251+0x16100], [R6.64], !P0 ;  /* 0x1610000006fb7fae */ /* 0x000be2000c101d46 */
[----:B--2---:R-:W-:-:S02]  /*5300*/  SEL R14, RZ, 0x10, P2 ;  /* 0x00000010ff0e7807 */ /* 0x004fc40001000000 */
[----:B---3--:R-:W-:Y:S02]  /*5310*/  SEL R13, RZ, 0x10, P1 ;  /* 0x00000010ff0d7807 */ /* 0x008fe40000800000 */
[----:B------:R-:W-:Y:S02]  /*5320*/  SEL R12, RZ, 0x10, P0 ;  /* 0x00000010ff0c7807 */ /* 0x000fe40000000000 */
[----:B-----5:R-:W-:-:S04]  /*5330*/  SEL R7, RZ, 0x10, P3 ;  /* 0x00000010ff077807 */ /* 0x020fc80001800000 */
.L_x_2739:
[----:B-1--4-:R-:W-:Y:S02]  /*5340*/  IADD3 R10, -R7, 0x10, RZ ;  /* 0x00000010070a7810 */ /* 0x012fe40007ffe1ff */
[----:B------:R-:W-:Y:S02]  /*5350*/  IADD3 R2, -R14, 0x10, RZ ;  /* 0x000000100e027810 */ /* 0x000fe40007ffe1ff */
[----:B------:R-:W-:Y:S02]  /*5360*/  LOP3.LUT R10, R10, 0xf, RZ, 0xc0, !PT ;  /* 0x0000000f0a0a7812 */ /* 0x000fe400078ec0ff */
[----:B------:R-:W-:-:S02]  /*5370*/  IADD3 R6, -R13, 0x10, RZ ;  /* 0x000000100d067810 */ /* 0x000fc40007ffe1ff */
[----:B------:R-:W-:Y:S02]  /*5380*/  LOP3.LUT R2, R2, 0xf, RZ, 0xc0, !PT ;  /* 0x0000000f02027812 */ /* 0x000fe400078ec0ff */
[-C--:B------:R-:W-:Y:S02]  /*5390*/  IADD3 R10, P1, P0, R10, R0.reuse, R137 ;  /* 0x000000000a0a7210 */ /* 0x080fe4000783e089 */
[----:B------:R-:W-:Y:S02]  /*53a0*/  LOP3.LUT R6, R6, 0xf, RZ, 0xc0, !PT ;  /* 0x0000000f06067812 */ /* 0x000fe400078ec0ff */
[----:B------:R-:W-:Y:S02]  /*53b0*/  IADD3 R3, -R12, 0x10, RZ ;  /* 0x000000100c037810 */ /* 0x000fe40007ffe1ff */
[----:B------:R-:W-:Y:S02]  /*53c0*/  IADD3 R8, P3, P2, R2, R0, R138 ;  /* 0x0000000002087210 */ /* 0x000fe40007a7e08a */
[----:B------:R-:W-:-:S02]  /*53d0*/  IADD3.X R11, RZ, R4, R128, P1, P0 ;  /* 0x00000004ff0b7210 */ /* 0x000fc40000fe0480 */
[----:B------:R-:W-:Y:S02]  /*53e0*/  IADD3 R6, P1, P0, R6, R0, R139 ;  /* 0x0000000006067210 */ /* 0x000fe4000783e08b */
[----:B------:R-:W-:Y:S02]  /*53f0*/  LOP3.LUT R2, R3, 0xf, RZ, 0xc0, !PT ;  /* 0x0000000f03027812 */ /* 0x000fe400078ec0ff */
[-C--:B------:R-:W-:Y:S02]  /*5400*/  IADD3.X R9, RZ, R4.reuse, R129, P3, P2 ;  /* 0x00000004ff097210 */ /* 0x080fe40001fe4481 */
[----:B------:R-:W-:Y:S02]  /*5410*/  ISETP.NE.U32.AND P3, PT, R7, RZ, PT ;  /* 0x000000ff0700720c */ /* 0x000fe40003f65070 */
[----:B------:R-:W-:Y:S02]  /*5420*/  IADD3.X R7, RZ, R4, R130, P1, P0 ;  /* 0x00000004ff077210 */ /* 0x000fe40000fe0482 */
[----:B------:R-:W-:-:S02]  /*5430*/  IADD3 R2, P1, P0, R2, R0, R140 ;  /* 0x0000000002027210 */ /* 0x000fc4000783e08c */
[----:B------:R-:W-:Y:S02]  /*5440*/  ISETP.NE.U32.AND P2, PT, R14, RZ, PT ;  /* 0x000000ff0e00720c */ /* 0x000fe40003f45070 */
[----:B------:R-:W-:Y:S02]  /*5450*/  IADD3.X R3, RZ, R4, R131, P1, P0 ;  /* 0x00000004ff037210 */ /* 0x000fe40000fe0483 */
[----:B------:R-:W-:Y:S02]  /*5460*/  ISETP.NE.U32.AND P1, PT, R13, RZ, PT ;  /* 0x000000ff0d00720c */ /* 0x000fe40003f25070 */
[----:B------:R-:W-:Y:S01]  /*5470*/  ISETP.NE.U32.AND P0, PT, R12, RZ, PT ;  /* 0x000000ff0c00720c */ /* 0x000fe20003f05070 */
[----:B------:R-:W-:Y:S01]  /*5480*/  @!PT LDS RZ, [RZ] ;  /* 0x00000000fffff984 */ /* 0x000fe20000000800 */
[----:B------:R-:W-:Y:S01]  /*5490*/  @!PT LDS RZ, [RZ] ;  /* 0x00000000fffff984 */ /* 0x000fe20000000800 */
[----:B------:R-:W-:Y:S01]  /*54a0*/  @!PT LDS RZ, [RZ] ;  /* 0x00000000fffff984 */ /* 0x000fe20000000800 */
[----:B------:R1:W-:Y:S06]  /*54b0*/  LDGSTS.E.BYPASS.LTC128B.128.ZFILL [R251+0xe100], [R10.64], P3 ;  /* 0x0e1000000afb7fae */ /* 0x0003ec0009941d46 */
[----:B------:R1:W-:Y:S04]  /*54c0*/  LDGSTS.E.BYPASS.LTC128B.128.ZFILL [R251+0x11100], [R8.64], P2 ;  /* 0x1110000008fb7fae */ /* 0x0003e80009141d46 */
[----:B------:R1:W-:Y:S04]  /*54d0*/  LDGSTS.E.BYPASS.LTC128B.128.ZFILL [R251+0x14100], [R6.64], P1 ;  /* 0x1410000006fb7fae */ /* 0x0003e80008941d46 */
[----:B------:R1:W-:Y:S02]  /*54e0*/  LDGSTS.E.BYPASS.LTC128B.128.ZFILL [R251+0x17100], [R2.64], P0 ;  /* 0x1710000002fb7fae */ /* 0x0003e40008141d46 */
.L_x_2693:
[----:B--234-:R-:W-:Y:S05]  /*54f0*/  BSYNC B0 ;  /* 0x0000000000007941 */ /* 0x01cfea0003800000 */
.L_x_2692:
[----:B-1----:R-:W2:Y:S01]  /*5500*/  LDL R3, [R1+0x7c] ;  /* 0x00007c0001037983 */ /* 0x002ea20000100800 */
[----:B------:R-:W-:-:S03]  /*5510*/  IMAD.MOV.U32 R4, RZ, RZ, c[0x0][0x2c4] ;  /* 0x0000b100ff047624 */ /* 0x000fc600078e00ff */
[----:B------:R-:W2:Y:S04]  /*5520*/  LDL R0, [R1+0x18c] ;  /* 0x00018c0001007983 */ /* 0x000ea80000100800 */
[----:B------:R-:W3:Y:S01]  /*5530*/  LDL R2, [R1+0x68] ;  /* 0x0000680001027983 */ /* 0x000ee20000100800 */
[----:B------:R-:W-:-:S03]  /*5540*/  ISETP.NE.AND P0, PT, R4, 0x1, PT ;  /* 0x000000010400780c */ /* 0x000fc60003f05270 */
[----:B------:R-:W0:Y:S01]  /*5550*/  LDGDEPBAR ;  /* 0x00000000000079af */ /* 0x000e220000000000 */
[----:B--2---:R-:W-:-:S05]  /*5560*/  IMAD.IADD R3, R0, 0x1, R3 ;  /* 0x0000000100037824 */ /* 0x004fca00078e0203 */
[----:B------:R1:W-:Y:S04]  /*5570*/  STL [R1+0x30], R3 ;  /* 0x0000300301007387 */ /* 0x0003e80000100800 */
[----:B------:R-:W-:Y:S01]  /*5580*/  @P0 IMAD.HI.U32 R0, R3, c[0x0][0x2c8], RZ ;  /* 0x0000b20003000a27 */ /* 0x000fe200078e00ff */
[----:B---3--:R-:W-:Y:S02]  /*5590*/  IADD3 R5, -R2, 0x1, R132 ;  /* 0x0000000102057810 */ /* 0x008fe40007ffe184 */
[----:B------:R-:W-:Y:S01]  /*55a0*/  MOV R4, R3 ;  /* 0x0000000300047202 */ /* 0x000fe20000000f00 */
[----:B------:R-:W-:Y:S01]  /*55b0*/  IMAD.IADD R6, R132, 0x1, -R2 ;  /* 0x0000000184067824 */ /* 0x000fe200078e0a02 */
[----:B------:R-:W-:Y:S02]  /*55c0*/  @P0 SHF.R.U32.HI R4, RZ, c[0x0][0x2cc], R0 ;  /* 0x0000b300ff040a19 */ /* 0x000fe40000011600 */
[----:B------:R-:W-:Y:S01]  /*55d0*/  IADD3 R5, R5, -c[0x0][0x168], RZ ;  /* 0x80005a0005057a10 */ /* 0x000fe20007ffe0ff */
[----:B------:R-:W-:Y:S05]  /*55e0*/  BRA.DIV ~URZ, `(.L_x_2696) ;  /* 0x00010d127f007947 */ /* 0x000fea000b800000 */
[----:B------:R2:W3:Y:S02]  /*55f0*/  SHFL.IDX PT, R0, R4, RZ, 0x1c1f ;  /* 0x001c1fff04007589 */ /* 0x0004e400000e0000 */
.L_x_2740:
[----:B---3--:R-:W-:-:S05]  /*5600*/  IMAD.IADD R0, R5, 0x1, R0 ;  /* 0x0000000105007824 */ /* 0x008fca00078e0200 */
[----:B------:R-:W-:-:S04]  /*5610*/  IMNMX R0, R6, R0, PT ;  /* 0x0000000006007217 */ /* 0x000fc80003800200 */
[C---:B------:R-:W-:Y:S02]  /*5620*/  ISETP.GT.AND P0, PT, R0.reuse, RZ, PT ;  /* 0x000000ff0000720c */ /* 0x040fe40003f04270 */
[----:B------:R-:W-:Y:S02]  /*5630*/  ISETP.GT.AND P1, PT, R0, 0x1, PT ;  /* 0x000000010000780c */ /* 0x000fe40003f24270 */
[----:B------:R-:W-:Y:S02]  /*5640*/  FSEL R7, R116, -INF , P0 ;  /* 0xff80000074077808 */ /* 0x000fe40000000000 */
[C---:B------:R-:W-:Y:S02]  /*5650*/  ISETP.GT.AND P4, PT, R0.reuse, 0x9, PT ;  /* 0x000000090000780c */ /* 0x040fe40003f84270 */
[----:B------:R-:W-:Y:S02]  /*5660*/  ISETP.GT.AND P0, PT, R0, 0x10, PT ;  /* 0x000000100000780c */ /* 0x000fe40003f04270 */
        /* <DEDUP_REMOVED lines=44> */
[----:B------:R-:W3:Y:S01]  /*5930*/  SHFL.IDX PT, R0, R4, 0x1, 0x1c1f ;  /* 0x003c1f0004007f89 */ /* 0x000ee200000e0000 */
[----:B------:R-:W-:-:S04]  /*5940*/  FMNMX.FTZ R2, R7, R8, !PT ;  /* 0x0000000807027209 */ /* 0x000fc80007810000 */
[----:B------:R-:W-:-:S04]  /*5950*/  FMNMX.FTZ R2, R12, R2, !PT ;  /* 0x000000020c027209 */ /* 0x000fc80007810000 */
[----:B------:R-:W-:-:S04]  /*5960*/  FMNMX.FTZ R2, R14, R2, !PT ;  /* 0x000000020e027209 */ /* 0x000fc80007810000 */
[----:B------:R-:W-:-:S04]  /*5970*/  FMNMX.FTZ R2, R15, R2, !PT ;  /* 0x000000020f027209 */ /* 0x000fc80007810000 */
[----:B------:R-:W-:-:S04]  /*5980*/  FMNMX.FTZ R2, R16, R2, !PT ;  /* 0x0000000210027209 */ /* 0x000fc80007810000 */
[----:B------:R-:W-:Y:S01]  /*5990*/  FMNMX.FTZ R2, R18, R2, !PT ;  /* 0x0000000212027209 */ /* 0x000fe20007810000 */
[----:B---3--:R-:W-:-:S03]  /*59a0*/  IMAD.IADD R0, R5, 0x1, R0 ;  /* 0x0000000105007824 */ /* 0x008fc600078e0200 */
        /* <DEDUP_REMOVED lines=10> */
[----:B-1----:R-:W-:Y:S02]  /*5a50*/  FMNMX.FTZ R3, R5, R6, !PT ;  /* 0x0000000605037209 */ /* 0x002fe40007810000 */
        /* <DEDUP_REMOVED lines=31> */
[C---:B------:R-:W-:Y:S02]  /*5c50*/  ISETP.GT.AND P0, PT, R0.reuse, 0x31, PT ;  /* 0x000000310000780c */ /* 0x040fe40003f04270 */
        /* <DEDUP_REMOVED lines=43> */
[----:B------:R-:W-:Y:S02]  /*5f10*/  FSEL R88, R30, -INF , P0 ;  /* 0xff8000001e587808 */ /* 0x000fe40000000000 */
[----:B------:R-:W-:Y:S02]  /*5f20*/  FMNMX.FTZ R2, R89, R3, !PT ;  /* 0x0000000359027209 */ /* 0x000fe40007810000 */
[----:B------:R-:W1:Y:S02]  /*5f30*/  SHFL.BFLY PT, R3, R0, 0x2, 0x1f ;  /* 0x0c401f0000037f89 */ /* 0x000e6400000e0000 */
[----:B------:R-:W-:-:S05]  /*5f40*/  FMNMX.FTZ R2, R88, R2, !PT ;  /* 0x0000000258027209 */ /* 0x000fca0007810000 */
[----:B------:R-:W3:Y:S01]  /*5f50*/  SHFL.BFLY PT, R24, R2, 0x2, 0x1f ;  /* 0x0c401f0002187f89 */ /* 0x000ee200000e0000 */
[----:B-1----:R-:W-:-:S05]  /*5f60*/  FMNMX.FTZ R0, R3, R0, !PT ;  /* 0x0000000003007209 */ /* 0x002fca0007810000 */
[----:B------:R-:W1:Y:S01]  /*5f70*/  SHFL.BFLY PT, R132, R0, 0x1, 0x1f ;  /* 0x0c201f0000847f89 */ /* 0x000e6200000e0000 */
[----:B---3--:R-:W-:-:S05]  /*5f80*/  FMNMX.FTZ R24, R2, R24, !PT ;  /* 0x0000001802187209 */ /* 0x008fca0007810000 */
[----:B------:R3:W4:Y:S01]  /*5f90*/  SHFL.BFLY PT, R3, R24, 0x1, 0x1f ;  /* 0x0c201f0018037f89 */ /* 0x00072200000e0000 */
[----:B-1----:R-:W-:-:S05]  /*5fa0*/  FMNMX.FTZ R132, R0, R132, !PT ;  /* 0x0000008400847209 */ /* 0x002fca0007810000 */
.L_x_2741:
[C---:B------:R-:W-:Y:S01]  /*5fb0*/  FMUL.FTZ R2, R132.reuse, c[0x0][0x2d0] ;  /* 0x0000b40084027a20 */ /* 0x040fe20000410000 */
[----:B------:R-:W-:Y:S01]  /*5fc0*/  FSETP.NEU.FTZ.AND P0, PT, R132, -INF , PT ;  /* 0xff8000008400780b */ /* 0x000fe20003f1d000 */
[----:B------:R-:W-:Y:S01]  /*5fd0*/  WARPSYNC 0xffffffff ;  /* 0xffffffff00007948 */ /* 0x000fe20003800000 */
[----:B---34-:R-:W-:Y:S01]  /*5fe0*/  FMNMX.FTZ R24, R3, R24, !PT ;  /* 0x0000001803187209 */ /* 0x018fe20007810000 */
[----:B------:R-:W-:Y:S01]  /*5ff0*/  LDSM.16.MT88.4 R36, [R218+0x800] ;  /* 0x00080000da24783b */ /* 0x000fe20000004200 */
[----:B------:R-:W-:Y:S02]  /*6000*/  FSEL R2, R2, RZ, P0 ;  /* 0x000000ff02027208 */ /* 0x000fe40000000000 */
[----:B------:R-:W-:Y:S01]  /*6010*/  FSETP.NEU.FTZ.AND P0, PT, R24, -INF , PT ;  /* 0xff8000001800780b */ /* 0x000fe20003f1d000 */
[----:B------:R-:W-:Y:S02]  /*6020*/  LDSM.16.MT88.4 R32, [R219] ;  /* 0x00000000db20783b */ /* 0x000fe40000004200 */
[----:B------:R-:W-:-:S02]  /*6030*/  FFMA.FTZ R0, R7, c[0x0][0x2d0], -R2 ;  /* 0x0000b40007007a23 */ /* 0x000fc40000010802 */
[--C-:B------:R-:W-:Y:S01]  /*6040*/  FFMA.FTZ R3, R18, c[0x0][0x2d0], -R2.reuse ;  /* 0x0000b40012037a23 */ /* 0x100fe20000010802 */
[----:B------:R-:W-:Y:S01]  /*6050*/  LDSM.16.MT88.4 R60, [R219+0x800] ;  /* 0x00080000db3c783b */ /* 0x000fe20000004200 */
[----:B------:R1:W-:Y:S03]  /*6060*/  MUFU.EX2 R120, R0 ;  /* 0x0000000000787308 */ /* 0x0003e60000000800 */
[----:B------:R-:W-:Y:S04]  /*6070*/  LDSM.16.MT88.4 R72, [R218+0x3000] ;  /* 0x00300000da48783b */ /* 0x000fe80000004200 */
[----:B------:R-:W-:Y:S01]  /*6080*/  LDSM.16.MT88.4 R56, [R220] ;  /* 0x00000000dc38783b */ /* 0x000fe20000004200 */
        /* <DEDUP_REMOVED lines=9> */
[----:B------:R-:W3:Y:S03]  /*6120*/  MUFU.EX2 R134, R3 ;  /* 0x0000000300867308 */ /* 0x000ee60000000800 */
[----:B------:R-:W-:Y:S04]  /*6130*/  LDSM.16.MT88.4 R80, [R219+0x3800] ;  /* 0x00380000db50783b */ /* 0x000fe80000004200 */
[----:B------:R-:W-:Y:S01]  /*6140*/  LDSM.16.MT88.4 R84, [R220+0x3000] ;  /* 0x00300000dc54783b */ /* 0x000fe20000004200 */
[----:B-1----:R-:W-:Y:S01]  /*6150*/  FFMA.FTZ R0, R12, c[0x0][0x2d0], -R2 ;  /* 0x0000b4000c007a23 */ /* 0x002fe20000010802 */
[----:B----4-:R-:W-:-:S03]  /*6160*/  F2FP.PACK_AB R20, R27, R120 ;  /* 0x000000781b14723e */ /* 0x010fc600000000ff */
[----:B------:R1:W-:Y:S01]  /*6170*/  MUFU.EX2 R125, R0 ;  /* 0x00000000007d7308 */ /* 0x0003e20000000800 */
[----:B---3--:R-:W-:Y:S01]  /*6180*/  F2FP.PACK_AB R18, R134, R131 ;  /* 0x000000838612723e */ /* 0x008fe200000000ff */
[----:B-1----:R-:W-:-:S06]  /*6190*/  FFMA.FTZ R0, R14, c[0x0][0x2d0], -R2 ;  /* 0x0000b4000e007a23 */ /* 0x002fcc0000010802 */
[----:B------:R1:W3:Y:S02]  /*61a0*/  MUFU.EX2 R127, R0 ;  /* 0x00000000007f7308 */ /* 0x0002e40000000800 */
[----:B-1----:R-:W-:Y:S01]  /*61b0*/  FFMA.FTZ R0, R15, c[0x0][0x2d0], -R2 ;  /* 0x0000b4000f007a23 */ /* 0x002fe20000010802 */
[----:B---3--:R-:W-:-:S05]  /*61c0*/  F2FP.PACK_AB R22, R127, R125 ;  /* 0x0000007d7f16723e */ /* 0x008fca00000000ff */
[----:B------:R1:W-:Y:S02]  /*61d0*/  MUFU.EX2 R128, R0 ;  /* 0x0000000000807308 */ /* 0x0003e40000000800 */
[----:B-1----:R-:W-:-:S06]  /*61e0*/  FFMA.FTZ R0, R16, c[0x0][0x2d0], -R2 ;  /* 0x0000b40010007a23 */ /* 0x002fcc0000010802 */
[----:B------:R1:W3:Y:S02]  /*61f0*/  MUFU.EX2 R129, R0 ;  /* 0x0000000000817308 */ /* 0x0002e40000000800 */
[----:B-1----:R-:W-:Y:S01]  /*6200*/  FMUL.FTZ R0, R24, c[0x0][0x2d0] ;  /* 0x0000b40018007a20 */ /* 0x002fe20000410000 */
[----:B---3--:R-:W-:-:S04]  /*6210*/  F2FP.PACK_AB R16, R129, R128 ;  /* 0x000000808110723e */ /* 0x008fc800000000ff */
[----:B------:R-:W-:-:S05]  /*6220*/  FSEL R0, R0, RZ, P0 ;  /* 0x000000ff00007208 */ /* 0x000fca0000000000 */
[----:B------:R-:W-:-:S04]  /*6230*/  FFMA.FTZ R3, R5, c[0x0][0x2d0], -R0 ;  /* 0x0000b40005037a23 */ /* 0x000fc80000010800 */
[----:B------:R1:W-:Y:S02]  /*6240*/  MUFU.EX2 R26, R3 ;  /* 0x00000003001a7308 */ /* 0x0003e40000000800 */
[--C-:B-1----:R-:W-:Y:S02]  /*6250*/  FFMA.FTZ R3, R6, c[0x0][0x2d0], -R0.reuse ;  /* 0x0000b40006037a23 */ /* 0x102fe40000010800 */
[----:B--2---:R-:W1:Y:S04]  /*6260*/  LDSM.16.MT88.4 R4, [R218] ;  /* 0x00000000da04783b */ /* 0x004e680000004200 */
        /* <DEDUP_REMOVED lines=9> */
[C---:B-1----:R-:W-:Y:S08]  /*6300*/  HMMA.16816.F32 R28, R20.reuse, R4, RZ ;  /* 0x00000004141c723c */ /* 0x042ff000000018ff */
[----:B------:R-:W-:Y:S01]  /*6310*/  HMMA.16816.F32 R8, R20, R6, RZ ;  /* 0x000000061408723c */ /* 0x000fe200000018ff */
[----:B--2---:R-:W-:-:S02]  /*6320*/  FFMA.FTZ R3, R13, c[0x0][0x2d0], -R0 ;  /* 0x0000b4000d037a23 */ /* 0x004fc40000010800 */
[----:B------:R-:W1:Y:S02]  /*6330*/  LDSM.16.MT88.4 R12, [R221] ;  /* 0x00000000dd0c783b */ /* 0x000e640000004200 */
[----:B------:R2:W3:Y:S03]  /*6340*/  MUFU.EX2 R133, R3 ;  /* 0x0000000300857308 */ /* 0x0004e60000000800 */
[C---:B------:R-:W-:Y:S08]  /*6350*/  HMMA.16816.F32 R4, R20.reuse, R32, RZ ;  /* 0x000000201404723c */ /* 0x040ff000000018ff */
[----:B------:R-:W-:Y:S01]  /*6360*/  HMMA.16816.F32 R52, R20, R34, RZ ;  /* 0x000000221434723c */ /* 0x000fe200000018ff */
[----:B--2---:R-:W-:Y:S01]  /*6370*/  FFMA.FTZ R3, R17, c[0x0][0x2d0], -R0 ;  /* 0x0000b40011037a23 */ /* 0x004fe20000010800 */
[----:B---3--:R-:W-:-:S06]  /*6380*/  F2FP.PACK_AB R17, R133, R130 ;  /* 0x000000828511723e */ /* 0x008fcc00000000ff */
[----:B------:R-:W-:Y:S01]  /*6390*/  HMMA.16816.F32 R32, R20, R56, RZ ;  /* 0x000000381420723c */ /* 0x000fe200000018ff */
[----:B------:R2:W-:Y:S02]  /*63a0*/  MUFU.EX2 R136, R3 ;  /* 0x0000000300887308 */ /* 0x0005e40000000800 */
[----:B--2---:R-:W-:-:S06]  /*63b0*/  FFMA.FTZ R3, R19, c[0x0][0x2d0], -R0 ;  /* 0x0000b40013037a23 */ /* 0x004fcc0000010800 */
[----:B------:R-:W2:Y:S02]  /*63c0*/  MUFU.EX2 R137, R3 ;  /* 0x0000000300897308 */ /* 0x000ea40000000800 */
[----:B--2---:R-:W-:-:S07]  /*63d0*/  F2FP.PACK_AB R19, R137, R136 ;  /* 0x000000888913723e */ /* 0x004fce00000000ff */
[C---:B------:R-:W-:Y:S08]  /*63e0*/  HMMA.16816.F32 R40, R16.reuse, R36, R28 ;  /* 0x000000241028723c */ /* 0x040ff0000000181c */
[C---:B------:R-:W-:Y:S08]  /*63f0*/  HMMA.16816.F32 R8, R16.reuse, R38, R8 ;  /* 0x000000261008723c */ /* 0x040ff00000001808 */
[----:B------:R-:W-:Y:S08]  /*6400*/  HMMA.16816.F32 R4, R16, R60, R4 ;  /* 0x0000003c1004723c */ /* 0x000ff00000001804 */
[----:B------:R-:W-:Y:S01]  /*6410*/  MOV R146, R41 ;  /* 0x0000002900927202 */ /* 0x000fe20000000f00 */
[----:B-1----:R-:W-:Y:S01]  /*6420*/  HMMA.16816.F32 R36, R20, R14, RZ ;  /* 0x0000000e1424723c */ /* 0x002fe200000018ff */
[----:B------:R-:W-:-:S02]  /*6430*/  MOV R145, R42 ;  /* 0x0000002a00917202 */ /* 0x000fc40000000f00 */
[----:B------:R-:W-:Y:S02]  /*6440*/  MOV R144, R43 ;  /* 0x0000002b00907202 */ /* 0x000fe40000000f00 */
[----:B------:R-:W-:Y:S02]  /*6450*/  MOV R143, R40 ;  /* 0x00000028008f7202 */ /* 0x000fe40000000f00 */
[----:B------:R-:W-:Y:S01]  /*6460*/  MOV R142, R9 ;  /* 0x00000009008e7202 */ /* 0x000fe20000000f00 */
[----:B------:R-:W-:Y:S01]  /*6470*/  HMMA.16816.F32 R40, R20, R12, RZ ;  /* 0x0000000c1428723c */ /* 0x000fe200000018ff */
[----:B------:R-:W-:Y:S02]  /*6480*/  MOV R141, R10 ;  /* 0x0000000a008d7202 */ /* 0x000fe40000000f00 */
[----:B------:R-:W-:Y:S02]  /*6490*/  MOV R140, R11 ;  /* 0x0000000b008c7202 */ /* 0x000fe40000000f00 */
[----:B------:R-:W-:-:S02]  /*64a0*/  MOV R139, R8 ;  /* 0x00000008008b7202 */ /* 0x000fc40000000f00 */
[----:B------:R-:W-:Y:S01]  /*64b0*/  MOV R138, R5 ;  /* 0x00000005008a7202 */ /* 0x000fe20000000f00 */
[----:B------:R-:W-:Y:S01]  /*64c0*/  HMMA.16816.F32 R12, R20, R72, RZ ;  /* 0x00000048140c723c */ /* 0x000fe200000018ff */
[----:B------:R-:W-:Y:S02]  /*64d0*/  MOV R123, R6 ;  /* 0x00000006007b7202 */ /* 0x000fe40000000f00 */
[----:B------:R-:W-:Y:S02]  /*64e0*/  MOV R122, R7 ;  /* 0x00000007007a7202 */ /* 0x000fe40000000f00 */
[----:B------:R-:W-:-:S03]  /*64f0*/  MOV R121, R4 ;  /* 0x0000000400797202 */ /* 0x000fc60000000f00 */
[----:B------:R-:W-:Y:S08]  /*6500*/  HMMA.16816.F32 R8, R20, R74, RZ ;  /* 0x0000004a1408723c */ /* 0x000ff000000018ff */
[C---:B------:R-:W-:Y:S01]  /*6510*/  HMMA.16816.F32 R60, R16.reuse, R62, R52 ;  /* 0x0000003e103c723c */ /* 0x040fe20000001834 */
[----:B------:R-:W1:Y:S07]  /*6520*/  LDSM.16.MT88.4 R52, [R221+0x3800] ;  /* 0x00380000dd34783b */ /* 0x000e6e0000004200 */
[----:B------:R-:W-:Y:S01]  /*6530*/  HMMA.16816.F32 R148, R16, R68, R40 ;  /* 0x000000441094723c */ /* 0x000fe20000001828 */
[----:B------:R-:W2:Y:S07]  /*6540*/  LDSM.16.MT88.4 R40, [R218+0x6000] ;  /* 0x00600000da28783b */ /* 0x000eae0000004200 */
[C---:B------:R-:W-:Y:S08]  /*6550*/  HMMA.16816.F32 R4, R20.reuse, R76, RZ ;  /* 0x0000004c1404723c */ /* 0x040ff000000018ff */
[----:B------:R-:W-:Y:S01]  /*6560*/  HMMA.16816.F32 R28, R20, R58, RZ ;  /* 0x0000003a141c723c */ /* 0x000fe200000018ff */
[----:B------:R-:W3:Y:S07]  /*6570*/  LDSM.16.MT88.4 R56, [R220+0x3800] ;  /* 0x00380000dc38783b */ /* 0x000eee0000004200 */
[----:B------:R-:W-:Y:S01]  /*6580*/  HMMA.16816.F32 R208, R16, R44, R12 ;  /* 0x0000002c10d0723c */ /* 0x000fe2000000180c */
[----:B------:R-:W-:-:S02]  /*6590*/  MOV R68, R150 ;  /* 0x0000009600447202 */ /* 0x000fc40000000f00 */
[----:B------:R-:W-:Y:S02]  /*65a0*/  MOV R3, R151 ;  /* 0x0000009700037202 */ /* 0x000fe40000000f00 */
[----:B------:R-:W-:Y:S02]  /*65b0*/  MOV R76, R148 ;  /* 0x00000094004c7202 */ /* 0x000fe40000000f00 */
[----:B------:R-:W-:Y:S01]  /*65c0*/  MOV R77, R149 ;  /* 0x00000095004d7202 */ /* 0x000fe20000000f00 */
[----:B------:R-:W-:Y:S01]  /*65d0*/  HMMA.16816.F32 R188, R16, R46, R8 ;  /* 0x0000002e10bc723c */ /* 0x000fe20000001808 */
[----:B------:R-:W4:Y:S07]  /*65e0*/  LDSM.16.MT88.4 R44, [R219+0x6000] ;  /* 0x00600000db2c783b */ /* 0x000f2e0000004200 */
[C---:B------:R-:W-:Y:S07]  /*65f0*/  HMMA.16816.F32 R12, R20.reuse, R64, RZ ;  /* 0x00000040140c723c */ /* 0x040fee00000018ff */
[----:B------:R-:W-:Y:S01]  /*6600*/  MOV R65, R146 ;  /* 0x0000009200417202 */ /* 0x000fe20000000f00 */
[----:B------:R-:W-:Y:S01]  /*6610*/  HMMA.16816.F32 R8, R20, R66, RZ ;  /* 0x000000421408723c */ /* 0x000fe200000018ff */
[----:B------:R-:W-:-:S06]  /*6620*/  MOV R64, R143 ;  /* 0x0000008f00407202 */ /* 0x000fcc0000000f00 */
[----:B------:R-:W-:Y:S01]  /*6630*/  MOV R66, R145 ;  /* 0x0000009100427202 */ /* 0x000fe20000000f00 */
[----:B------:R-:W-:Y:S01]  /*6640*/  HMMA.16816.F32 R212, R16, R48, R32 ;  /* 0x0000003010d4723c */ /* 0x000fe20000001820 */
[----:B------:R-:W5:Y:S01]  /*6650*/  LDSM.16.MT88.4 R32, [R218+0x6800] ;  /* 0x00680000da20783b */ /* 0x000f620000004200 */
[----:B------:R-:W-:-:S05]  /*6660*/  MOV R67, R144 ;  /* 0x0000009000437202 */ /* 0x000fca0000000f00 */
[--C-:B------:R-:W-:Y:S01]  /*6670*/  FFMA.FTZ R48, R95, c[0x0][0x2d0], -R0.reuse ;  /* 0x0000b4005f307a23 */ /* 0x100fe20000010800 */
[----:B------:R-:W-:Y:S01]  /*6680*/  HMMA.16816.F32 R204, R16, R80, R4 ;  /* 0x0000005010cc723c */ /* 0x000fe20000001804 */
[----:B------:R-:W-:-:S06]  /*6690*/  FFMA.FTZ R49, R94, c[0x0][0x2d0], -R0 ;  /* 0x0000b4005e317a23 */ /* 0x000fcc0000010800 */
[----:B------:R-:W-:Y:S01]  /*66a0*/  MOV R80, R121 ;  /* 0x0000007900507202 */ /* 0x000fe20000000f00 */
[----:B------:R-:W-:Y:S01]  /*66b0*/  HMMA.16816.F32 R4, R20, R84, RZ ;  /* 0x000000541404723c */ /* 0x000fe200000018ff */
[----:B------:R-:W-:-:S06]  /*66c0*/  MOV R81, R138 ;  /* 0x0000008a00517202 */ /* 0x000fcc0000000f00 */
[----:B------:R-:W-:Y:S01]  /*66d0*/  MOV R85, R142 ;  /* 0x0000008e00557202 */ /* 0x000fe20000000f00 */
[----:B------:R-:W-:Y:S01]  /*66e0*/  HMMA.16816.F32 R200, R16, R70, R36 ;  /* 0x0000004610c8723c */ /* 0x000fe20000001824 */
[----:B------:R-:W3:Y:S01]  /*66f0*/  LDSM.16.MT88.4 R36, [R219+0x6800] ;  /* 0x00680000db24783b */ /* 0x000ee20000004200 */
[----:B------:R-:W-:-:S06]  /*6700*/  MOV R84, R139 ;  /* 0x0000008b00547202 */ /* 0x000fcc0000000f00 */
[C---:B-1----:R-:W-:Y:S07]  /*6710*/  HMMA.16816.F32 R184, R16.reuse, R52, R12 ;  /* 0x0000003410b8723c */ /* 0x042fee000000180c */
[--C-:B------:R-:W-:Y:S01]  /*6720*/  FFMA.FTZ R52, R91, c[0x0][0x2d0], -R0.reuse ;  /* 0x0000b4005b347a23 */ /* 0x100fe20000010800 */
[----:B------:R-:W-:Y:S01]  /*6730*/  HMMA.16816.F32 R176, R16, R54, R8 ;  /* 0x0000003610b0723c */ /* 0x000fe20000001808 */
[----:B------:R-:W-:-:S06]  /*6740*/  FFMA.FTZ R53, R90, c[0x0][0x2d0], -R0 ;  /* 0x0000b4005a357a23 */ /* 0x000fcc0000010800 */
[--C-:B------:R-:W-:Y:S01]  /*6750*/  FFMA.FTZ R55, R89, c[0x0][0x2d0], -R0.reuse ;  /* 0x0000b40059377a23 */ /* 0x100fe20000010800 */
[----:B------:R-:W-:Y:S01]  /*6760*/  HMMA.16816.F32 R192, R16, R50, R28 ;  /* 0x0000003210c0723c */ /* 0x000fe2000000181c */
[----:B------:R-:W-:-:S06]  /*6770*/  FFMA.FTZ R54, R88, c[0x0][0x2d0], -R0 ;  /* 0x0000b40058367a23 */ /* 0x000fcc0000010800 */
[--C-:B------:R-:W-:Y:S01]  /*6780*/  FFMA.FTZ R50, R93, c[0x0][0x2d0], -R0.reuse ;  /* 0x0000b4005d327a23 */ /* 0x100fe20000010800 */
[----:B--2---:R-:W-:Y:S01]  /*6790*/  HMMA.16816.F32 R12, R20, R40, RZ ;  /* 0x00000028140c723c */ /* 0x004fe200000018ff */
[----:B------:R-:W-:-:S07]  /*67a0*/  FFMA.FTZ R51, R92, c[0x0][0x2d0], -R0 ;  /* 0x0000b4005c337a23 */ /* 0x000fce0000010800 */
[C---:B------:R-:W-:Y:S01]  /*67b0*/  HMMA.16816.F32 R8, R20.reuse, R42, RZ ;  /* 0x0000002a1408723c */ /* 0x040fe200000018ff */
[----:B------:R-:W1:Y:S07]  /*67c0*/  LDSM.16.MT88.4 R40, [R221+0x6000] ;  /* 0x00600000dd28783b */ /* 0x000e6e0000004200 */
[----:B------:R-:W-:Y:S07]  /*67d0*/  HMMA.16816.F32 R28, R20, R78, RZ ;  /* 0x0000004e141c723c */ /* 0x000fee00000018ff */
[----:B------:R-:W-:Y:S01]  /*67e0*/  MOV R78, R68 ;  /* 0x00000044004e7202 */ /* 0x000fe20000000f00 */
[----:B---3--:R-:W-:Y:S01]  /*67f0*/  HMMA.16816.F32 R180, R16, R56, R4 ;  /* 0x0000003810b4723c */ /* 0x008fe20000001804 */
[----:B------:R-:W-:Y:S01]  /*6800*/  MOV R79, R3 ;  /* 0x00000003004f7202 */ /* 0x000fe20000000f00 */
[----:B------:R-:W-:-:S02]  /*6810*/  FADD.FTZ R3, R120, R27 ;  /* 0x0000001b78037221 */ /* 0x000fc40000010000 */
[----:B------:R-:W-:Y:S02]  /*6820*/  FFMA.FTZ R27, R103, c[0x0][0x2d0], -R2 ;  /* 0x0000b400671b7a23 */ /* 0x000fe40000010802 */
[----:B------:R-:W-:Y:S01]  /*6830*/  FADD.FTZ R3, R125, R3 ;  /* 0x000000037d037221 */ /* 0x000fe20000010000 */
[----:B------:R-:W-:Y:S01]  /*6840*/  MOV R56, R141 ;  /* 0x0000008d00387202 */ /* 0x000fe20000000f00 */
[----:B----4-:R-:W-:Y:S01]  /*6850*/  HMMA.16816.F32 R4, R20, R44, RZ ;  /* 0x0000002c1404723c */ /* 0x010fe200000018ff */
[----:B------:R-:W-:Y:S01]  /*6860*/  MOV R57, R140 ;  /* 0x0000008c00397202 */ /* 0x000fe20000000f00 */
[----:B------:R-:W-:-:S04]  /*6870*/  FADD.FTZ R3, R127, R3 ;  /* 0x000000037f037221 */ /* 0x000fc80000010000 */
[----:B------:R-:W-:Y:S02]  /*6880*/  FADD.FTZ R3, R128, R3 ;  /* 0x0000000380037221 */ /* 0x000fe40000010000 */
[C---:B-----5:R-:W-:Y:S01]  /*6890*/  HMMA.16816.F32 R172, R16.reuse, R32, R12 ;  /* 0x0000002010ac723c */ /* 0x060fe2000000180c */
[----:B------:R-:W2:Y:S01]  /*68a0*/  LDSM.16.MT88.4 R12, [R221+0x6800] ;  /* 0x00680000dd0c783b */ /* 0x000ea20000004200 */
[----:B------:R-:W-:Y:S02]  /*68b0*/  FADD.FTZ R3, R129, R3 ;  /* 0x0000000381037221 */ /* 0x000fe40000010000 */
[--C-:B------:R-:W-:Y:S02]  /*68c0*/  FFMA.FTZ R45, R116, c[0x0][0x2d0], -R2.reuse ;  /* 0x0000b400742d7a23 */ /* 0x100fe40000010802 */
[----:B------:R-:W-:Y:S02]  /*68d0*/  FFMA.FTZ R44, R115, c[0x0][0x2d0], -R2 ;  /* 0x0000b400732c7a23 */ /* 0x000fe40000010802 */
[----:B------:R-:W-:Y:S07]  /*68e0*/  HMMA.16816.F32 R72, R16, R82, R28 ;  /* 0x000000521048723c */ /* 0x000fee000000181c */
[----:B------:R-:W-:Y:S01]  /*68f0*/  MOV R82, R123 ;  /* 0x0000007b00527202 */ /* 0x000fe20000000f00 */
[----:B------:R-:W-:Y:S01]  /*6900*/  HMMA.16816.F32 R28, R20, R86, RZ ;  /* 0x00000056141c723c */ /* 0x000fe200000018ff */
[----:B------:R-:W-:-:S06]  /*6910*/  MOV R83, R122 ;  /* 0x0000007a00537202 */ /* 0x000fcc0000000f00 */
[----:B------:R-:W-:Y:S01]  /*6920*/  MOV R86, R56 ;  /* 0x0000003800567202 */ /* 0x000fe20000000f00 */
[----:B------:R-:W-:Y:S01]  /*6930*/  HMMA.16816.F32 R168, R16, R36, R4 ;  /* 0x0000002410a8723c */ /* 0x000fe20000001804 */
[----:B------:R-:W-:-:S06]  /*6940*/  IMAD.MOV.U32 R87, RZ, RZ, R57 ;  /* 0x000000ffff577224 */ /* 0x000fcc00078e0039 */
[--C-:B------:R-:W-:Y:S01]  /*6950*/  FFMA.FTZ R37, R108, c[0x0][0x2d0], -R2.reuse ;  /* 0x0000b4006c257a23 */ /* 0x100fe20000010802 */
[----:B-1----:R-:W-:Y:S01]  /*6960*/  HMMA.16816.F32 R4, R20, R40, RZ ;  /* 0x000000281404723c */ /* 0x002fe200000018ff */
[----:B------:R-:W-:-:S06]  /*6970*/  FFMA.FTZ R36, R107, c[0x0][0x2d0], -R2 ;  /* 0x0000b4006b247a23 */ /* 0x000fcc0000010802 */
[--C-:B------:R-:W-:Y:S01]  /*6980*/  FFMA.FTZ R41, R112, c[0x0][0x2d0], -R2.reuse ;  /* 0x0000b40070297a23 */ /* 0x100fe20000010802 */
[----:B------:R-:W-:Y:S01]  /*6990*/  HMMA.16816.F32 R160, R16, R34, R8 ;  /* 0x0000002210a0723c */ /* 0x000fe20000001808 */
[----:B------:R-:W-:Y:S01]  /*69a0*/  LDSM.16.MT88.4 R32, [R219+0x9000] ;  /* 0x00900000db20783b */ /* 0x000fe20000004200 */
[----:B------:R-:W-:-:S06]  /*69b0*/  FFMA.FTZ R40, R111, c[0x0][0x2d0], -R2 ;  /* 0x0000b4006f287a23 */ /* 0x000fcc0000010802 */
[----:B------:R-:W-:Y:S01]  /*69c0*/  HMMA.16816.F32 R68, R16, R58, R28 ;  /* 0x0000003a1044723c */ /* 0x000fe2000000181c */
[----:B------:R-:W1:Y:S07]  /*69d0*/  LDSM.16.MT88.4 R28, [R220+0x6000] ;  /* 0x00600000dc1c783b */ /* 0x000e6e0000004200 */
[----:B------:R-:W-:Y:S07]  /*69e0*/  HMMA.16816.F32 R8, R20, R46, RZ ;  /* 0x0000002e1408723c */ /* 0x000fee00000018ff */
[--C-:B------:R-:W-:Y:S01]  /*69f0*/  FFMA.FTZ R46, R97, c[0x0][0x2d0], -R0.reuse ;  /* 0x0000b400612e7a23 */ /* 0x100fe20000010800 */
[----:B--2---:R-:W-:Y:S01]  /*6a00*/  HMMA.16816.F32 R152, R16, R12, R4 ;  /* 0x0000000c1098723c */ /* 0x004fe20000001804 */
[----:B------:R-:W-:-:S06]  /*6a10*/  FFMA.FTZ R47, R96, c[0x0][0x2d0], -R0 ;  /* 0x0000b400602f7a23 */ /* 0x000fcc0000010800 */
[----:B------:R-:W-:Y:S01]  /*6a20*/  FADD.FTZ R12, R26, R25 ;  /* 0x000000191a0c7221 */ /* 0x000fe20000010000 */
[----:B------:R-:W-:Y:S01]  /*6a30*/  HMMA.16816.F32 R4, R20, R42, RZ ;  /* 0x0000002a1404723c */ /* 0x000fe200000018ff */
[--C-:B------:R-:W-:Y:S02]  /*6a40*/  FFMA.FTZ R26, R106, c[0x0][0x2d0], -R2.reuse ;  /* 0x0000b4006a1a7a23 */ /* 0x100fe40000010802 */
[----:B------:R-:W-:-:S04]  /*6a50*/  FFMA.FTZ R25, R119, c[0x0][0x2d0], -R2 ;  /* 0x0000b40077197a23 */ /* 0x000fc80000010802 */
[--C-:B------:R-:W-:Y:S01]  /*6a60*/  FFMA.FTZ R43, R114, c[0x0][0x2d0], -R2.reuse ;  /* 0x0000b400722b7a23 */ /* 0x100fe20000010802 */
[----:B------:R-:W-:Y:S01]  /*6a70*/  HMMA.16816.F32 R148, R16, R38, R8 ;  /* 0x000000261094723c */ /* 0x000fe20000001808 */
[----:B------:R-:W2:Y:S01]  /*6a80*/  LDSM.16.MT88.4 R8, [R220+0x6800] ;  /* 0x00680000dc08783b */ /* 0x000ea20000004200 */
[--C-:B------:R-:W-:Y:S01]  /*6a90*/  FFMA.FTZ R42, R113, c[0x0][0x2d0], -R2.reuse ;  /* 0x0000b400712a7a23 */ /* 0x100fe20000010802 */
[----:B------:R-:W-:Y:S04]  /*6aa0*/  MUFU.EX2 R26, R26 ;  /* 0x0000001a001a7308 */ /* 0x000fe80000000800 */
[--C-:B------:R-:W-:Y:S02]  /*6ab0*/  FFMA.FTZ R39, R110, c[0x0][0x2d0], -R2.reuse ;  /* 0x0000b4006e277a23 */ /* 0x100fe40000010802 */
[----:B------:R-:W-:-:S07]  /*6ac0*/  FFMA.FTZ R38, R109, c[0x0][0x2d0], -R2 ;  /* 0x0000b4006d267a23 */ /* 0x000fce0000010802 */
[----:B------:R-:W-:Y:S08]  /*6ad0*/  HMMA.16816.F32 R120, R16, R14, R4 ;  /* 0x0000000e1078723c */ /* 0x000ff00000001804 */
[----:B-1----:R-:W-:Y:S07]  /*6ae0*/  HMMA.16816.F32 R4, R20, R28, RZ ;  /* 0x0000001c1404723c */ /* 0x002fee00000018ff */
[----:B------:R-:W-:-:S06]  /*6af0*/  FFMA.FTZ R28, R100, c[0x0][0x2d0], -R2 ;  /* 0x0000b400641c7a23 */ /* 0x000fcc0000010802 */
[----:B------:R-:W-:Y:S11]  /*6b00*/  MUFU.EX2 R28, R28 ;  /* 0x0000001c001c7308 */ /* 0x000ff60000000800 */
[----:B--2---:R-:W-:Y:S07]  /*6b10*/  HMMA.16816.F32 R144, R16, R8, R4 ;  /* 0x000000081090723c */ /* 0x004fee0000001804 */
[----:B------:R-:W-:Y:S01]  /*6b20*/  FADD.FTZ R8, R124, R12 ;  /* 0x0000000c7c087221 */ /* 0x000fe20000010000 */
[----:B------:R-:W-:Y:S01]  /*6b30*/  HMMA.16816.F32 R4, R20, R30, RZ ;  /* 0x0000001e1404723c */ /* 0x000fe200000018ff */
[----:B------:R-:W-:Y:S06]  /*6b40*/  LDSM.16.MT88.4 R12, [R218+0x9800] ;  /* 0x00980000da0c783b */ /* 0x000fec0000004200 */
[----:B------:R-:W-:-:S02]  /*6b50*/  FFMA.FTZ R30, R118, c[0x0][0x2d0], -R2 ;  /* 0x0000b400761e7a23 */ /* 0x000fc40000010802 */
[----:B------:R-:W-:Y:S02]  /*6b60*/  FFMA.FTZ R31, R117, c[0x0][0x2d0], -R2 ;  /* 0x0000b400751f7a23 */ /* 0x000fe40000010802 */
[----:B------:R-:W-:-:S04]  /*6b70*/  FADD.FTZ R2, R131, R3 ;  /* 0x0000000383027221 */ /* 0x000fc80000010000 */
[----:B------:R-:W-:-:S09]  /*6b80*/  FADD.FTZ R2, R134, R2 ;  /* 0x0000000286027221 */ /* 0x000fd20000010000 */
[----:B------:R-:W-:Y:S07]  /*6b90*/  HMMA.16816.F32 R156, R16, R10, R4 ;  /* 0x0000000a109c723c */ /* 0x000fee0000001804 */
[----:B------:R-:W-:Y:S02]  /*6ba0*/  FADD.FTZ R4, R126, R8 ;  /* 0x000000087e047221 */ /* 0x000fe40000010000 */
[----:B------:R-:W1:Y:S02]  /*6bb0*/  LDSM.16.MT88.4 R8, [R218+0x9000] ;  /* 0x00900000da08783b */ /* 0x000e640000004200 */
[----:B------:R-:W-:-:S04]  /*6bc0*/  FADD.FTZ R29, R130, R4 ;  /* 0x00000004821d7221 */ /* 0x000fc80000010000 */
[----:B------:R-:W-:-:S04]  /*6bd0*/  FADD.FTZ R3, R133, R29 ;  /* 0x0000001d85037221 */ /* 0x000fc80000010000 */
[----:B------:R-:W-:Y:S01]  /*6be0*/  FADD.FTZ R3, R136, R3 ;  /* 0x0000000388037221 */ /* 0x000fe20000010000 */
[----:B-1----:R-:W-:Y:S01]  /*6bf0*/  HMMA.16816.F32 R4, R20, R8, RZ ;  /* 0x000000081404723c */ /* 0x002fe200000018ff */
[----:B------:R1:W2:Y:S06]  /*6c00*/  MUFU.EX2 R8, R25 ;  /* 0x0000001900087308 */ /* 0x0002ac0000000800 */
[--C-:B------:R-:W-:Y:S02]  /*6c10*/  FFMA.FTZ R9, R105, c[0x0][0x2d0], -R0.reuse ;  /* 0x0000b40069097a23 */ /* 0x100fe40000010800 */
[--C-:B-1----:R-:W-:Y:S11]  /*6c20*/  FFMA.FTZ R25, R98, c[0x0][0x2d0], -R0.reuse ;  /* 0x0000b40062197a23 */ /* 0x102ff60000010800 */
[----:B------:R-:W-:Y:S04]  /*6c30*/  @!UPT UIADD3 URZ, URZ, URZ, URZ ;  /* 0x0000003f3f3ff290 */ /* 0x000fe8000fffe03f */
[----:B------:R-:W-:Y:S01]  /*6c40*/  HMMA.16816.F32 R164, R16, R12, R4 ;  /* 0x0000000c10a4723c */ /* 0x000fe20000001804 */
[----:B------:R-:W1:Y:S06]  /*6c50*/  MUFU.EX2 R12, R27 ;  /* 0x0000001b000c7308 */ /* 0x000e6c0000000800 */
[--C-:B------:R-:W-:Y:S01]  /*6c60*/  FFMA.FTZ R13, R101, c[0x0][0x2d0], -R0.reuse ;  /* 0x0000b400650d7a23 */ /* 0x100fe20000010800 */
[----:B------:R-:W-:Y:S01]  /*6c70*/  HMMA.16816.F32 R4, R20, R10, RZ ;  /* 0x0000000a1404723c */ /* 0x000fe200000018ff */
[----:B------:R-:W-:Y:S06]  /*6c80*/  MUFU.EX2 R27, R45 ;  /* 0x0000002d001b7308 */ /* 0x000fec0000000800 */
[----:B------:R-:W-:-:S02]  /*6c90*/  FFMA.FTZ R10, R104, c[0x0][0x2d0], -R0 ;  /* 0x0000b400680a7a23 */ /* 0x000fc40000010800 */
[----:B------:R-:W-:-:S06]  /*6ca0*/  FFMA.FTZ R11, R102, c[0x0][0x2d0], -R0 ;  /* 0x0000b400660b7a23 */ /* 0x000fcc0000010800 */
[----:B------:R-:W-:Y:S09]  /*6cb0*/  MUFU.EX2 R11, R11 ;  /* 0x0000000b000b7308 */ /* 0x000ff20000000800 */
[----:B------:R-:W-:Y:S01]  /*6cc0*/  HMMA.16816.F32 R196, R16, R14, R4 ;  /* 0x0000000e10c4723c */ /* 0x000fe20000001804 */
[----:B------:R-:W3:Y:S06]  /*6cd0*/  MUFU.EX2 R5, R30 ;  /* 0x0000001e00057308 */ /* 0x000eec0000000800 */
[----:B------:R-:W-:Y:S01]  /*6ce0*/  FFMA.FTZ R15, R99, c[0x0][0x2d0], -R0 ;  /* 0x0000b400630f7a23 */ /* 0x000fe20000010800 */
[----:B--2---:R-:W-:Y:S01]  /*6cf0*/  F2FP.PACK_AB R14, R8, R26 ;  /* 0x0000001a080e723e */ /* 0x004fe200000000ff */
[----:B------:R-:W-:Y:S01]  /*6d00*/  FADD.FTZ R0, R28, R2 ;  /* 0x000000021c007221 */ /* 0x000fe20000010000 */
[----:B------:R2:W4:Y:S01]  /*6d10*/  MUFU.EX2 R4, R31 ;  /* 0x0000001f00047308 */ /* 0x0005220000000800 */
[----:B------:R-:W-:-:S02]  /*6d20*/  FADD.FTZ R2, R137, R3 ;  /* 0x0000000389027221 */ /* 0x000fc40000010000 */
[C---:B-1----:R-:W-:Y:S01]  /*6d30*/  FADD.FTZ R0, R12.reuse, R0 ;  /* 0x000000000c007221 */ /* 0x042fe20000010000 */
[----:B------:R-:W-:-:S03]  /*6d40*/  F2FP.PACK_AB R12, R12, R28 ;  /* 0x0000001c0c0c723e */ /* 0x000fc600000000ff */
[----:B------:R-:W-:Y:S01]  /*6d50*/  FADD.FTZ R0, R26, R0 ;  /* 0x000000001a007221 */ /* 0x000fe20000010000 */
[----:B------:R-:W1:Y:S03]  /*6d60*/  MUFU.EX2 R3, R44 ;  /* 0x0000002c00037308 */ /* 0x000e660000000800 */
[----:B------:R-:W-:-:S04]  /*6d70*/  FADD.FTZ R0, R8, R0 ;  /* 0x0000000008007221 */ /* 0x000fc80000010000 */
[----:B---3--:R-:W-:Y:S01]  /*6d80*/  FADD.FTZ R0, R5, R0 ;  /* 0x0000000005007221 */ /* 0x008fe20000010000 */
[----:B--2---:R-:W2:Y:S01]  /*6d90*/  LDSM.16.MT88.4 R28, [R219+0x9800] ;  /* 0x00980000db1c783b */ /* 0x004ea20000004200 */
[C---:B----4-:R-:W-:Y:S01]  /*6da0*/  F2FP.PACK_AB R8, R4.reuse, R5 ;  /* 0x000000050408723e */ /* 0x050fe200000000ff */
[----:B------:R-:W-:Y:S01]  /*6db0*/  MUFU.EX2 R26, R42 ;  /* 0x0000002a001a7308 */ /* 0x000fe20000000800 */
[----:B------:R-:W-:Y:S02]  /*6dc0*/  FADD.FTZ R0, R4, R0 ;  /* 0x0000000004007221 */ /* 0x000fe40000010000 */
[----:B------:R-:W-:Y:S02]  /*6dd0*/  HMMA.16816.F32 R4, R20, R32, RZ ;  /* 0x000000201404723c */ /* 0x000fe400000018ff */
[----:B------:R-:W-:-:S03]  /*6de0*/  FADD.FTZ R0, R27, R0 ;  /* 0x000000001b007221 */ /* 0x000fc60000010000 */
[----:B------:R-:W-:Y:S01]  /*6df0*/  MUFU.EX2 R32, R41 ;  /* 0x0000002900207308 */ /* 0x000fe20000000800 */
[----:B-1----:R-:W-:-:S07]  /*6e00*/  FADD.FTZ R0, R3, R0 ;  /* 0x0000000003007221 */ /* 0x002fce0000010000 */
[----:B------:R-:W-:Y:S08]  /*6e10*/  MUFU.EX2 R33, R38 ;  /* 0x0000002600217308 */ /* 0x000ff00000000800 */
[----:B------:R-:W-:Y:S03]  /*6e20*/  MUFU.EX2 R41, R37 ;  /* 0x0000002500297308 */ /* 0x000fe60000000800 */
[----:B--2---:R-:W-:Y:S05]  /*6e30*/  HMMA.16816.F32 R140, R16, R28, R4 ;  /* 0x0000001c108c723c */ /* 0x004fea0000001804 */
[----:B------:R-:W1:Y:S03]  /*6e40*/  MUFU.EX2 R28, R43 ;  /* 0x0000002b001c7308 */ /* 0x000e660000000800 */
[----:B------:R-:W-:Y:S05]  /*6e50*/  HMMA.16816.F32 R4, R20, R34, RZ ;  /* 0x000000221404723c */ /* 0x000fea00000018ff */
[----:B------:R-:W2:Y:S08]  /*6e60*/  MUFU.EX2 R29, R40 ;  /* 0x00000028001d7308 */ /* 0x000eb00000000800 */
[----:B------:R-:W3:Y:S01]  /*6e70*/  MUFU.EX2 R34, R39 ;  /* 0x0000002700227308 */ /* 0x000ee20000000800 */
[----:B-1----:R-:W-:-:S04]  /*6e80*/  FADD.FTZ R0, R28, R0 ;  /* 0x000000001c007221 */ /* 0x002fc80000010000 */
[----:B------:R-:W-:-:S03]  /*6e90*/  FADD.FTZ R0, R26, R0 ;  /* 0x000000001a007221 */ /* 0x000fc60000010000 */
[----:B------:R1:W4:Y:S01]  /*6ea0*/  MUFU.EX2 R35, R36 ;  /* 0x0000002400237308 */ /* 0x0003220000000800 */
[----:B------:R-:W-:-:S04]  /*6eb0*/  FADD.FTZ R0, R32, R0 ;  /* 0x0000000020007221 */ /* 0x000fc80000010000 */
[----:B--2---:R-:W-:Y:S01]  /*6ec0*/  FADD.FTZ R0, R29, R0 ;  /* 0x000000001d007221 */ /* 0x004fe20000010000 */
[----:B------:R-:W-:Y:S01]  /*6ed0*/  HMMA.16816.F32 R136, R16, R30, R4 ;  /* 0x0000001e1088723c */ /* 0x000fe20000001804 */
[C---:B---3--:R-:W-:Y:S02]  /*6ee0*/  F2FP.PACK_AB R128, R33.reuse, R34 ;  /* 0x000000222180723e */ /* 0x048fe400000000ff */
[----:B------:R-:W-:Y:S01]  /*6ef0*/  FADD.FTZ R0, R34, R0 ;  /* 0x0000000022007221 */ /* 0x000fe20000010000 */
[----:B------:R-:W2:Y:S03]  /*6f00*/  MUFU.EX2 R40, R9 ;  /* 0x0000000900287308 */ /* 0x000ea60000000800 */
[----:B------:R-:W-:Y:S01]  /*6f10*/  FADD.FTZ R0, R33, R0 ;  /* 0x0000000021007221 */ /* 0x000fe20000010000 */
[----:B------:R-:W-:Y:S01]  /*6f20*/  F2FP.PACK_AB R6, R29, R32 ;  /* 0x000000201d06723e */ /* 0x000fe200000000ff */
[----:B-1----:R-:W1:Y:S02]  /*6f30*/  LDSM.16.MT88.4 R36, [R221+0x9000] ;  /* 0x00900000dd24783b */ /* 0x002e640000004200 */
[----:B------:R-:W-:Y:S01]  /*6f40*/  FADD.FTZ R0, R41, R0 ;  /* 0x0000000029007221 */ /* 0x000fe20000010000 */
[C---:B----4-:R-:W-:Y:S01]  /*6f50*/  F2FP.PACK_AB R130, R35.reuse, R41 ;  /* 0x000000292382723e */ /* 0x050fe200000000ff */
[----:B------:R3:W4:Y:S01]  /*6f60*/  MUFU.EX2 R9, R10 ;  /* 0x0000000a00097308 */ /* 0x0007220000000800 */
[----:B------:R-:W-:Y:S01]  /*6f70*/  F2FP.PACK_AB R4, R26, R28 ;  /* 0x0000001c1a04723e */ /* 0x000fe200000000ff */
[----:B------:R-:W-:-:S02]  /*6f80*/  FADD.FTZ R0, R35, R0 ;  /* 0x0000000023007221 */ /* 0x000fc40000010000 */
[----:B------:R-:W5:Y:S01]  /*6f90*/  LDSM.16.MT88.4 R32, [R221+0x9800] ;  /* 0x00980000dd20783b */ /* 0x000f620000004200 */
[----:B--2---:R-:W-:-:S03]  /*6fa0*/  FADD.FTZ R2, R40, R2 ;  /* 0x0000000228027221 */ /* 0x004fc60000010000 */
[----:B------:R2:W2:Y:S01]  /*6fb0*/  MUFU.EX2 R7, R13 ;  /* 0x0000000d00077308 */ /* 0x0004a20000000800 */
[----:B------:R1:W-:Y:S01]  /*6fc0*/  STL [R1+0x1c], R0 ;  /* 0x00001c0001007387 */ /* 0x0003e20000100800 */
[----:B---3--:R-:W-:-:S06]  /*6fd0*/  F2FP.PACK_AB R10, R3, R27 ;  /* 0x0000001b030a723e */ /* 0x008fcc00000000ff */
[----:B------:R3:W1:Y:S01]  /*6fe0*/  MUFU.EX2 R5, R15 ;  /* 0x0000000f00057308 */ /* 0x0006620000000800 */
[----:B----4-:R-:W-:-:S04]  /*6ff0*/  FADD.FTZ R2, R9, R2 ;  /* 0x0000000209027221 */ /* 0x010fc80000010000 */
[----:B------:R-:W-:Y:S01]  /*7000*/  FADD.FTZ R2, R11, R2 ;  /* 0x000000020b027221 */ /* 0x000fe20000010000 */
[----:B--2---:R-:W-:Y:S02]  /*7010*/  F2FP.PACK_AB R13, R9, R40 ;  /* 0x00000028090d723e */ /* 0x004fe400000000ff */
[----:B------:R-:W2:Y:S01]  /*7020*/  MUFU.EX2 R3, R25 ;  /* 0x0000001900037308 */ /* 0x000ea20000000800 */
[C---:B---3--:R-:W-:Y:S01]  /*7030*/  F2FP.PACK_AB R15, R7.reuse, R11 ;  /* 0x0000000b070f723e */ /* 0x048fe200000000ff */
[----:B-1----:R-:W-:-:S06]  /*7040*/  FADD.FTZ R0, R7, R2 ;  /* 0x0000000207007221 */ /* 0x002fcc0000010000 */
[----:B------:R-:W-:Y:S01]  /*7050*/  MUFU.EX2 R26, R48 ;  /* 0x00000030001a7308 */ /* 0x000fe20000000800 */
[----:B------:R-:W-:Y:S01]  /*7060*/  HMMA.16816.F32 R28, R20, R36, RZ ;  /* 0x00000024141c723c */ /* 0x000fe200000018ff */
[----:B------:R-:W-:Y:S01]  /*7070*/  FADD.FTZ R0, R5, R0 ;  /* 0x0000000005007221 */ /* 0x000fe20000010000 */
[----:B--2---:R-:W-:-:S03]  /*7080*/  F2FP.PACK_AB R9, R3, R5 ;  /* 0x000000050309723e */ /* 0x004fc600000000ff */
[----:B------:R-:W-:Y:S02]  /*7090*/  FADD.FTZ R0, R3, R0 ;  /* 0x0000000003007221 */ /* 0x000fe40000010000 */
[----:B------:R-:W1:Y:S08]  /*70a0*/  MUFU.EX2 R7, R46 ;  /* 0x0000002e00077308 */ /* 0x000e700000000800 */
[----:B------:R-:W2:Y:S08]  /*70b0*/  MUFU.EX2 R5, R47 ;  /* 0x0000002f00057308 */ /* 0x000eb00000000800 */
[----:B------:R-:W3:Y:S01]  /*70c0*/  MUFU.EX2 R25, R49 ;  /* 0x0000003100197308 */ /* 0x000ee20000000800 */
[----:B-1----:R-:W-:Y:S01]  /*70d0*/  FADD.FTZ R0, R7, R0 ;  /* 0x0000000007007221 */ /* 0x002fe20000010000 */
[----:B-----5:R-:W-:Y:S06]  /*70e0*/  HMMA.16816.F32 R124, R16, R32, R28 ;  /* 0x00000020107c723c */ /* 0x020fec000000181c */
[----:B------:R-:W1:Y:S01]  /*70f0*/  MUFU.EX2 R32, R50 ;  /* 0x0000003200207308 */ /* 0x000e620000000800 */
[C---:B--2---:R-:W-:Y:S01]  /*7100*/  FADD.FTZ R0, R5.reuse, R0 ;  /* 0x0000000005007221 */ /* 0x044fe20000010000 */
[----:B------:R-:W-:Y:S01]  /*7110*/  HMMA.16816.F32 R28, R20, R38, RZ ;  /* 0x00000026141c723c */ /* 0x000fe200000018ff */
[----:B------:R-:W-:-:S02]  /*7120*/  F2FP.PACK_AB R11, R5, R7 ;  /* 0x00000007050b723e */ /* 0x000fc400000000ff */
[----:B------:R-:W-:-:S03]  /*7130*/  FADD.FTZ R0, R26, R0 ;  /* 0x000000001a007221 */ /* 0x000fc60000010000 */
[----:B------:R-:W2:Y:S01]  /*7140*/  MUFU.EX2 R27, R51 ;  /* 0x00000033001b7308 */ /* 0x000ea20000000800 */
[C---:B---3--:R-:W-:Y:S01]  /*7150*/  FADD.FTZ R0, R25.reuse, R0 ;  /* 0x0000000019007221 */ /* 0x048fe20000010000 */
[----:B------:R-:W-:-:S03]  /*7160*/  F2FP.PACK_AB R5, R25, R26 ;  /* 0x0000001a1905723e */ /* 0x000fc600000000ff */
[----:B-1----:R-:W-:-:S03]  /*7170*/  FADD.FTZ R0, R32, R0 ;  /* 0x0000000020007221 */ /* 0x002fc60000010000 */
[----:B------:R-:W1:Y:S01]  /*7180*/  MUFU.EX2 R3, R52 ;  /* 0x0000003400037308 */ /* 0x000e620000000800 */
[----:B--2---:R-:W-:-:S07]  /*7190*/  F2FP.PACK_AB R7, R27, R32 ;  /* 0x000000201b07723e */ /* 0x004fce00000000ff */
[----:B------:R-:W2:Y:S02]  /*71a0*/  MUFU.EX2 R2, R53 ;  /* 0x0000003500027308 */ /* 0x000ea40000000800 */
[----:B------:R-:W-:Y:S01]  /*71b0*/  HMMA.16816.F32 R116, R16, R34, R28 ;  /* 0x000000221074723c */ /* 0x000fe2000000181c */
[----:B------:R-:W3:Y:S01]  /*71c0*/  LDSM.16.MT88.4 R28, [R220+0x9000] ;  /* 0x00900000dc1c783b */ /* 0x000ee20000004200 */
[----:B------:R-:W-:-:S04]  /*71d0*/  FADD.FTZ R0, R27, R0 ;  /* 0x000000001b007221 */ /* 0x000fc80000010000 */
[----:B-1----:R-:W-:-:S04]  /*71e0*/  FADD.FTZ R0, R3, R0 ;  /* 0x0000000003007221 */ /* 0x002fc80000010000 */
[C---:B--2---:R-:W-:Y:S01]  /*71f0*/  FADD.FTZ R0, R2.reuse, R0 ;  /* 0x0000000002007221 */ /* 0x044fe20000010000 */
[----:B------:R-:W-:Y:S02]  /*7200*/  F2FP.PACK_AB R129, R2, R3 ;  /* 0x000000030281723e */ /* 0x000fe400000000ff */
[----:B------:R-:W1:Y:S08]  /*7210*/  MUFU.EX2 R3, R55 ;  /* 0x0000003700037308 */ /* 0x000e700000000800 */
[----:B------:R-:W2:Y:S01]  /*7220*/  MUFU.EX2 R2, R54 ;  /* 0x0000003600027308 */ /* 0x000ea20000000800 */
[----:B-1----:R-:W-:Y:S01]  /*7230*/  FADD.FTZ R0, R3, R0 ;  /* 0x0000000003007221 */ /* 0x002fe20000010000 */
[----:B---3--:R-:W-:Y:S03]  /*7240*/  HMMA.16816.F32 R32, R20, R28, RZ ;  /* 0x0000001c1420723c */ /* 0x008fe600000018ff */
[C---:B--2---:R-:W-:Y:S01]  /*7250*/  FADD.FTZ R0, R2.reuse, R0 ;  /* 0x0000000002007221 */ /* 0x044fe20000010000 */
[----:B------:R-:W-:-:S04]  /*7260*/  F2FP.PACK_AB R131, R2, R3 ;  /* 0x000000030283723e */ /* 0x000fc800000000ff */
[----:B------:R-:W-:Y:S01]  /*7270*/  STL [R1+0x2c], R0 ;  /* 0x00002c0001007387 */ /* 0x000fe20000100800 */
[----:B------:R-:W-:Y:S03]  /*7280*/  HMMA.16816.F32 R20, R20, R30, RZ ;  /* 0x0000001e1414723c */ /* 0x000fe600000018ff */
[----:B------:R-:W1:Y:S11]  /*7290*/  LDSM.16.MT88.4 R28, [R220+0x9800] ;  /* 0x00980000dc1c783b */ /* 0x000e760000004200 */
[----:B------:R-:W-:Y:S01]  /*72a0*/  @!UPT UIADD3 URZ, URZ, URZ, URZ ;  /* 0x0000003f3f3ff290 */ /* 0x000fe2000fffe03f */
[C---:B-1----:R-:W-:Y:S09]  /*72b0*/  HMMA.16816.F32 R100, R16.reuse, R28, R32 ;  /* 0x0000001c1064723c */ /* 0x042ff20000001820 */
        /* <DEDUP_REMOVED lines=43> */
[----:B------:R-:W1:Y:S11]  /*7570*/  LDSM.16.MT88.4 R16, [R221+0xa000] ;  /* 0x00a00000dd10783b */ /* 0x000e760000004200 */
[----:B------:R-:W-:Y:S04]  /*7580*/  @!UPT UIADD3 URZ, URZ, URZ, URZ ;  /* 0x0000003f3f3ff290 */ /* 0x000fe8000fffe03f */
[----:B------:R-:W-:Y:S02]  /*7590*/  MOV R25, R140 ;  /* 0x0000008c00197202 */ /* 0x000fe40000000f00 */
[----:B------:R-:W-:Y:S02]  /*75a0*/  MOV R3, R141 ;  /* 0x0000008d00037202 */ /* 0x000fe40000000f00 */
[----:B------:R-:W-:Y:S02]  /*75b0*/  MOV R2, R142 ;  /* 0x0000008e00027202 */ /* 0x000fe40000000f00 */
[----:B------:R-:W-:Y:S01]  /*75c0*/  MOV R0, R143 ;  /* 0x0000008f00007202 */ /* 0x000fe20000000f00 */
[C---:B-1----:R-:W-:Y:S08]  /*75d0*/  HMMA.16816.F32 R208, R12.reuse, R16, R124 ;  /* 0x000000100cd0723c */ /* 0x042ff0000000187c */
[C---:B------:R-:W-:Y:S01]  /*75e0*/  HMMA.16816.F32 R192, R12.reuse, R18, R116 ;  /* 0x000000120cc0723c */ /* 0x040fe20000001874 */
[----:B------:R-:W1:Y:S07]  /*75f0*/  LDSM.16.MT88.4 R16, [R220+0xa000] ;  /* 0x00a00000dc10783b */ /* 0x000e6e0000004200 */
[C---:B-1----:R-:W-:Y:S08]  /*7600*/  HMMA.16816.F32 R140, R12.reuse, R16, R100 ;  /* 0x000000100c8c723c */ /* 0x042ff00000001864 */
[----:B------:R-:W-:Y:S01]  /*7610*/  HMMA.16816.F32 R188, R12, R18, R44 ;  /* 0x000000120cbc723c */ /* 0x000fe2000000182c */
[----:B------:R-:W1:Y:S04]  /*7620*/  LDSM.16.MT88.4 R12, [R218+0x1800] ;  /* 0x00180000da0c783b */ /* 0x000e680000004200 */
[----:B------:R-:W2:Y:S11]  /*7630*/  LDSM.16.MT88.4 R16, [R219+0x1800] ;  /* 0x00180000db10783b */ /* 0x000eb60000004200 */
[----:B------:R-:W-:-:S02]  /*7640*/  MOV R101, R140 ;  /* 0x0000008c00657202 */ /* 0x000fc40000000f00 */
[----:B------:R-:W-:Y:S02]  /*7650*/  MOV R100, R141 ;  /* 0x0000008d00647202 */ /* 0x000fe40000000f00 */
[----:B------:R-:W-:Y:S02]  /*7660*/  MOV R27, R142 ;  /* 0x0000008e001b7202 */ /* 0x000fe40000000f00 */
[----:B------:R-:W-:Y:S01]  /*7670*/  MOV R26, R143 ;  /* 0x0000008f001a7202 */ /* 0x000fe20000000f00 */
        /* <DEDUP_REMOVED lines=8> */
[----:B------:R-:W-:Y:S01]  /*7700*/  HMMA.16816.F32 R176, R8, R14, R36 ;  /* 0x0000000e08b0723c */ /* 0x000fe20000001824 */
[----:B------:R-:W1:Y:S01]  /*7710*/  LDSM.16.MT88.4 R12, [R218+0x4800] ;  /* 0x00480000da0c783b */ /* 0x000e620000004200 */
[----:B------:R-:W-:-:S02]  /*7720*/  MOV R61, R3 ;  /* 0x00000003003d7202 */ /* 0x000fc40000000f00 */
[----:B------:R-:W-:Y:S02]  /*7730*/  MOV R62, R2 ;  /* 0x00000002003e7202 */ /* 0x000fe40000000f00 */
[----:B------:R-:W-:Y:S02]  /*7740*/  MOV R63, R0 ;  /* 0x00000000003f7202 */ /* 0x000fe40000000f00 */
[C---:B--2---:R-:W-:Y:S01]  /*7750*/  HMMA.16816.F32 R160, R8.reuse, R16, R92 ;  /* 0x0000001008a0723c */ /* 0x044fe2000000185c */
[----:B------:R-:W-:Y:S02]  /*7760*/  MOV R36, R101 ;  /* 0x0000006500247202 */ /* 0x000fe40000000f00 */
[----:B------:R-:W-:Y:S02]  /*7770*/  MOV R37, R100 ;  /* 0x0000006400257202 */ /* 0x000fe40000000f00 */
[----:B------:R-:W-:Y:S02]  /*7780*/  MOV R38, R27 ;  /* 0x0000001b00267202 */ /* 0x000fe40000000f00 */
[----:B------:R-:W-:Y:S01]  /*7790*/  MOV R39, R26 ;  /* 0x0000001a00277202 */ /* 0x000fe20000000f00 */
        /* <DEDUP_REMOVED lines=31> */
[----:B------:R-:W2:Y:S11]  /*7990*/  LDSM.16.MT88.4 R16, [R220+0xa800] ;  /* 0x00a80000dc10783b */ /* 0x000eb60000004200 */
[----:B------:R-:W-:Y:S04]  /*79a0*/  @!UPT UIADD3 URZ, URZ, URZ, URZ ;  /* 0x0000003f3f3ff290 */ /* 0x000fe8000fffe03f */
[----:B------:R-:W-:Y:S01]  /*79b0*/  IMAD.MOV.U32 R25, RZ, RZ, R60 ;  /* 0x000000ffff197224 */ /* 0x000fe200078e003c */
[----:B------:R-:W-:Y:S02]  /*79c0*/  MOV R3, R61 ;  /* 0x0000003d00037202 */ /* 0x000fe40000000f00 */
[----:B------:R-:W-:Y:S02]  /*79d0*/  MOV R2, R62 ;  /* 0x0000003e00027202 */ /* 0x000fe40000000f00 */
[----:B------:R-:W-:Y:S02]  /*79e0*/  MOV R0, R63 ;  /* 0x0000003f00007202 */ /* 0x000fe40000000f00 */
[C---:B-1----:R-:W-:Y:S08]  /*79f0*/  HMMA.16816.F32 R60, R8.reuse, R12, R208 ;  /* 0x0000000c083c723c */ /* 0x042ff000000018d0 */
[C---:B------:R-:W-:Y:S01]  /*7a00*/  HMMA.16816.F32 R48, R8.reuse, R14, R192 ;  /* 0x0000000e0830723c */ /* 0x040fe200000018c0 */
[----:B------:R-:W1:Y:S07]  /*7a10*/  LDSM.16.MT88.4 R12, [R218+0x2000] ;  /* 0x00200000da0c783b */ /* 0x000e6e0000004200 */
[C---:B--2---:R-:W-:Y:S08]  /*7a20*/  HMMA.16816.F32 R36, R8.reuse, R16, R36 ;  /* 0x000000100824723c */ /* 0x044ff00000001824 */
[----:B------:R-:W-:Y:S01]  /*7a30*/  HMMA.16816.F32 R20, R8, R18, R188 ;  /* 0x000000120814723c */ /* 0x000fe200000018bc */
[----:B------:R-:W2:Y:S04]  /*7a40*/  LDSM.16.MT88.4 R16, [R219+0x2000] ;  /* 0x00200000db10783b */ /* 0x000ea80000004200 */
[----:B------:R-:W3:Y:S03]  /*7a50*/  LDSM.16.MT88.4 R8, [R220+0x2000] ;  /* 0x00200000dc08783b */ /* 0x000ee60000004200 */
[C---:B-1----:R-:W-:Y:S08]  /*7a60*/  HMMA.16816.F32 R144, R4.reuse, R12, R172 ;  /* 0x0000000c0490723c */ /* 0x042ff000000018ac */
[C---:B------:R-:W-:Y:S01]  /*7a70*/  HMMA.16816.F32 R84, R4.reuse, R14, R152 ;  /* 0x0000000e0454723c */ /* 0x040fe20000001898 */
[----:B------:R-:W1:Y:S06]  /*7a80*/  LDSM.16.MT88.4 R12, [R221+0x2000] ;  /* 0x00200000dd0c783b */ /* 0x000e6c0000004200 */
[----:B------:R-:W-:Y:S01]  /*7a90*/  MOV R155, R0 ;  /* 0x00000000009b7202 */ /* 0x000fe20000000f00 */
[----:B--2---:R-:W-:Y:S01]  /*7aa0*/  HMMA.16816.F32 R172, R4, R16, R204 ;  /* 0x0000001004ac723c */ /* 0x004fe200000018cc */
[----:B------:R-:W-:-:S02]  /*7ab0*/  MOV R153, R3 ;  /* 0x0000000300997202 */ /* 0x000fc40000000f00 */
[----:B------:R-:W-:Y:S02]  /*7ac0*/  MOV R154, R2 ;  /* 0x00000002009a7202 */ /* 0x000fe40000000f00 */
[----:B------:R-:W-:-:S03]  /*7ad0*/  MOV R152, R25 ;  /* 0x0000001900987202 */ /* 0x000fc60000000f00 */
[C---:B------:R-:W-:Y:S01]  /*7ae0*/  HMMA.16816.F32 R88, R4.reuse, R18, R184 ;  /* 0x000000120458723c */ /* 0x040fe200000018b8 */
[----:B------:R-:W2:Y:S07]  /*7af0*/  LDSM.16.MT88.4 R16, [R218+0x5000] ;  /* 0x00500000da10783b */ /* 0x000eae0000004200 */
[C---:B---3--:R-:W-:Y:S01]  /*7b00*/  HMMA.16816.F32 R156, R4.reuse, R8, R160 ;  /* 0x00000008049c723c */ /* 0x048fe200000018a0 */
[----:B------:R-:W-:Y:S07]  /*7b10*/  LDSM.16.MT88.4 R160, [R221+0x2800] ;  /* 0x00280000dda0783b */ /* 0x000fee0000004200 */
[C---:B------:R-:W-:Y:S01]  /*7b20*/  HMMA.16816.F32 R96, R4.reuse, R10, R96 ;  /* 0x0000000a0460723c */ /* 0x040fe20000001860 */
[----:B------:R-:W3:Y:S07]  /*7b30*/  LDSM.16.MT88.4 R8, [R221+0x5000] ;  /* 0x00500000dd08783b */ /* 0x000eee0000004200 */
[C---:B-1----:R-:W-:Y:S08]  /*7b40*/  HMMA.16816.F32 R164, R4.reuse, R12, R180 ;  /* 0x0000000c04a4723c */ /* 0x042ff000000018b4 */
[C---:B------:R-:W-:Y:S01]  /*7b50*/  HMMA.16816.F32 R92, R4.reuse, R14, R176 ;  /* 0x0000000e045c723c */ /* 0x040fe200000018b0 */
[----:B------:R-:W1:Y:S04]  /*7b60*/  LDSM.16.MT88.4 R12, [R219+0x5000] ;  /* 0x00500000db0c783b */ /* 0x000e680000004200 */
[----:B------:R-:W-:Y:S03]  /*7b70*/  LDSM.16.MT88.4 R176, [R218+0x2800] ;  /* 0x00280000dab0783b */ /* 0x000fe60000004200 */
[C---:B--2---:R-:W-:Y:S08]  /*7b80*/  HMMA.16816.F32 R104, R4.reuse, R16, R200 ;  /* 0x000000100468723c */ /* 0x044ff000000018c8 */
[C---:B------:R-:W-:Y:S01]  /*7b90*/  HMMA.16816.F32 R200, R4.reuse, R18, R168 ;  /* 0x0000001204c8723c */ /* 0x040fe200000018a8 */
[----:B------:R-:W2:Y:S07]  /*7ba0*/  LDSM.16.MT88.4 R168, [R219+0x2800] ;  /* 0x00280000dba8783b */ /* 0x000eae0000004200 */
[C---:B---3--:R-:W-:Y:S01]  /*7bb0*/  HMMA.16816.F32 R112, R4.reuse, R8, R136 ;  /* 0x000000080470723c */ /* 0x048fe20000001888 */
[----:B------:R-:W-:Y:S07]  /*7bc0*/  LDSM.16.MT88.4 R136, [R219+0x5800] ;  /* 0x00580000db88783b */ /* 0x000fee0000004200 */
[----:B------:R-:W-:Y:S01]  /*7bd0*/  MOV R0, R107 ;  /* 0x0000006b00007202 */ /* 0x000fe20000000f00 */
[----:B------:R-:W-:Y:S01]  /*7be0*/  HMMA.16816.F32 R116, R4, R10, R116 ;  /* 0x0000000a0474723c */ /* 0x000fe20000001874 */
[----:B------:R-:W-:Y:S01]  /*7bf0*/  MOV R3, R105 ;  /* 0x0000006900037202 */ /* 0x000fe20000000f00 */
[----:B------:R-:W3:Y:S01]  /*7c00*/  LDSM.16.MT88.4 R8, [R219+0x8000] ;  /* 0x00800000db08783b */ /* 0x000ee20000004200 */
[----:B------:R-:W-:-:S02]  /*7c10*/  MOV R16, R104 ;  /* 0x0000006800107202 */ /* 0x000fc40000000f00 */
[----:B------:R-:W-:-:S03]  /*7c20*/  MOV R2, R106 ;  /* 0x0000006a00027202 */ /* 0x000fc60000000f00 */
[C---:B-1----:R-:W-:Y:S07]  /*7c30*/  HMMA.16816.F32 R192, R4.reuse, R12, R148 ;  /* 0x0000000c04c0723c */ /* 0x042fee0000001894 */
[----:B------:R-:W-:Y:S01]  /*7c40*/  MOV R151, R0 ;  /* 0x0000000000977202 */ /* 0x000fe20000000f00 */
[----:B------:R-:W-:Y:S01]  /*7c50*/  HMMA.16816.F32 R184, R4, R14, R140 ;  /* 0x0000000e04b8723c */ /* 0x000fe2000000188c */
[----:B------:R-:W4:Y:S01]  /*7c60*/  LDL R0, [R1+0x7c] ;  /* 0x00007c0001007983 */ /* 0x000f220000100800 */
[----:B------:R-:W-:-:S02]  /*7c70*/  MOV R149, R3 ;  /* 0x0000000300957202 */ /* 0x000fc40000000f00 */
[----:B------:R-:W-:Y:S01]  /*7c80*/  MOV R148, R16 ;  /* 0x0000001000947202 */ /* 0x000fe20000000f00 */
[----:B------:R-:W5:Y:S01]  /*7c90*/  LDL R3, [R1+0x34] ;  /* 0x0000340001037983 */ /* 0x000f620000100800 */
[----:B------:R-:W-:Y:S02]  /*7ca0*/  MOV R150, R2 ;  /* 0x0000000200967202 */ /* 0x000fe40000000f00 */
[C---:B--2---:R-:W-:Y:S01]  /*7cb0*/  HMMA.16816.F32 R172, R128.reuse, R168, R172 ;  /* 0x000000a880ac723c */ /* 0x044fe200000018ac */
[----:B------:R-:W1:Y:S04]  /*7cc0*/  LDSM.16.MT88.4 R16, [R220+0x5000] ;  /* 0x00500000dc10783b */ /* 0x000e680000004200 */
[----:B------:R-:W2:Y:S03]  /*7cd0*/  LDSM.16.MT88.4 R12, [R218+0x8000] ;  /* 0x00800000da0c783b */ /* 0x000ea60000004200 */
[C---:B------:R-:W-:Y:S01]  /*7ce0*/  HMMA.16816.F32 R168, R128.reuse, R170, R88 ;  /* 0x000000aa80a8723c */ /* 0x040fe20000001858 */
[----:B------:R-:W-:Y:S07]  /*7cf0*/  LDSM.16.MT88.4 R88, [R221+0x8800] ;  /* 0x00880000dd58783b */ /* 0x000fee0000004200 */
[----:B------:R-:W-:Y:S08]  /*7d00*/  HMMA.16816.F32 R180, R128, R176, R144 ;  /* 0x000000b080b4723c */ /* 0x000ff00000001890 */
[C---:B---3--:R-:W-:Y:S08]  /*7d10*/  HMMA.16816.F32 R188, R4.reuse, R8, R44 ;  /* 0x0000000804bc723c */ /* 0x048ff0000000182c */
[----:B------:R-:W-:Y:S01]  /*7d20*/  HMMA.16816.F32 R120, R4, R10, R32 ;  /* 0x0000000a0478723c */ /* 0x000fe20000001820 */
[----:B------:R-:W3:Y:S01]  /*7d30*/  LDSM.16.MT88.4 R8, [R218+0xb000] ;  /* 0x00b00000da08783b */ /* 0x000ee20000004200 */
[----:B------:R-:W-:-:S03]  /*7d40*/  MOV R2, c[0x0][0x2c4] ;  /* 0x0000b10000027a02 */ /* 0x000fc60000000f00 */
[----:B------:R-:W-:Y:S01]  /*7d50*/  LDSM.16.MT88.4 R144, [R218+0x5800] ;  /* 0x00580000da90783b */ /* 0x000fe20000004200 */
[----:B------:R-:W-:Y:S02]  /*7d60*/  IADD3 R252, R252, -0x2, RZ ;  /* 0xfffffffefcfc7810 */ /* 0x000fe40007ffe0ff */
[----:B------:R-:W-:Y:S08]  /*7d70*/  HMMA.16816.F32 R164, R128, R160, R164 ;  /* 0x000000a080a4723c */ /* 0x000ff000000018a4 */
[C---:B-1----:R-:W-:Y:S08]  /*7d80*/  HMMA.16816.F32 R124, R4.reuse, R16, R124 ;  /* 0x00000010047c723c */ /* 0x042ff0000000187c */
[C---:B------:R-:W-:Y:S01]  /*7d90*/  HMMA.16816.F32 R100, R4.reuse, R18, R100 ;  /* 0x000000120464723c */ /* 0x040fe20000001864 */
[----:B------:R-:W1:Y:S07]  /*7da0*/  LDSM.16.MT88.4 R16, [R221+0x8000] ;  /* 0x00800000dd10783b */ /* 0x000e6e0000004200 */
[C---:B--2---:R-:W-:Y:S01]  /*7db0*/  HMMA.16816.F32 R212, R4.reuse, R12, R80 ;  /* 0x0000000c04d4723c */ /* 0x044fe20000001850 */
[----:B------:R-:W-:Y:S07]  /*7dc0*/  LDSM.16.MT88.4 R80, [R219+0x8800] ;  /* 0x00880000db50783b */ /* 0x000fee0000004200 */
[C---:B------:R-:W-:Y:S01]  /*7dd0*/  HMMA.16816.F32 R196, R4.reuse, R14, R56 ;  /* 0x0000000e04c4723c */ /* 0x040fe20000001838 */
[----:B------:R-:W2:Y:S04]  /*7de0*/  LDSM.16.MT88.4 R12, [R220+0x8000] ;  /* 0x00800000dc0c783b */ /* 0x000ea80000004200 */
[----:B------:R-:W-:Y:S03]  /*7df0*/  LDSM.16.MT88.4 R56, [R221+0x5800] ;  /* 0x00580000dd38783b */ /* 0x000fe60000004200 */
[C---:B---3--:R-:W-:Y:S08]  /*7e00*/  HMMA.16816.F32 R208, R4.reuse, R8, R40 ;  /* 0x0000000804d0723c */ /* 0x048ff00000001828 */
[----:B------:R-:W-:Y:S01]  /*7e10*/  HMMA.16816.F32 R40, R4, R10, R28 ;  /* 0x0000000a0428723c */ /* 0x000fe2000000181c */
[----:B------:R-:W3:Y:S01]  /*7e20*/  LDSM.16.MT88.4 R8, [R220+0xb000] ;  /* 0x00b00000dc08783b */ /* 0x000ee20000004200 */
[----:B------:R-:W-:-:S06]  /*7e30*/  ISETP.NE.AND P1, PT, R2, 0x1, PT ;  /* 0x000000010200780c */ /* 0x000fcc0003f25270 */
[----:B------:R-:W-:Y:S08]  /*7e40*/  HMMA.16816.F32 R176, R128, R178, R84 ;  /* 0x000000b280b0723c */ /* 0x000ff00000001854 */
[C---:B-1----:R-:W-:Y:S08]  /*7e50*/  HMMA.16816.F32 R108, R4.reuse, R16, R76 ;  /* 0x00000010046c723c */ /* 0x042ff0000000184c */
[C---:B------:R-:W-:Y:S01]  /*7e60*/  HMMA.16816.F32 R104, R4.reuse, R18, R72 ;  /* 0x000000120468723c */ /* 0x040fe20000001848 */
[----:B------:R-:W1:Y:S04]  /*7e70*/  LDSM.16.MT88.4 R16, [R219+0xb000] ;  /* 0x00b00000db10783b */ /* 0x000e680000004200 */
[----:B------:R-:W-:Y:S03]  /*7e80*/  LDSM.16.MT88.4 R72, [R218+0x8800] ;  /* 0x00880000da48783b */ /* 0x000fe60000004200 */
[C---:B--2---:R-:W-:Y:S01]  /*7e90*/  HMMA.16816.F32 R44, R4.reuse, R12, R64 ;  /* 0x0000000c042c723c */ /* 0x044fe20000001840 */
[----:B------:R-:W-:Y:S07]  /*7ea0*/  LDSM.16.MT88.4 R64, [R220+0x5800] ;  /* 0x00580000dc40783b */ /* 0x000fee0000004200 */
[C---:B------:R-:W-:Y:S01]  /*7eb0*/  HMMA.16816.F32 R32, R4.reuse, R14, R52 ;  /* 0x0000000e0420723c */ /* 0x040fe20000001834 */
[----:B------:R-:W-:Y:S07]  /*7ec0*/  LDSM.16.MT88.4 R12, [R221+0xb000] ;  /* 0x00b00000dd0c783b */ /* 0x000fee0000004200 */
[C---:B---3--:R-:W-:Y:S08]  /*7ed0*/  HMMA.16816.F32 R36, R4.reuse, R8, R36 ;  /* 0x000000080424723c */ /* 0x048ff00000001824 */
[----:B------:R-:W-:Y:S08]  /*7ee0*/  HMMA.16816.F32 R20, R4, R10, R20 ;  /* 0x0000000a0414723c */ /* 0x000ff00000001814 */
[----:B------:R-:W-:Y:S08]  /*7ef0*/  HMMA.16816.F32 R160, R128, R162, R92 ;  /* 0x000000a280a0723c */ /* 0x000ff0000000185c */
[----:B-1----:R-:W-:Y:S01]  /*7f00*/  HMMA.16816.F32 R204, R4, R16, R152 ;  /* 0x0000001004cc723c */ /* 0x002fe20000001898 */
[----:B------:R-:W1:Y:S07]  /*7f10*/  LDSM.16.MT88.4 R152, [R220+0x2800] ;  /* 0x00280000dc98783b */ /* 0x000e6e0000004200 */
[C---:B------:R-:W-:Y:S08]  /*7f20*/  HMMA.16816.F32 R76, R128.reuse, R80, R188 ;  /* 0x00000050804c723c */ /* 0x040ff000000018bc */
[----:B------:R-:W-:Y:S08]  /*7f30*/  HMMA.16816.F32 R84, R128, R88, R108 ;  /* 0x000000588054723c */ /* 0x000ff0000000186c */
[----:B------:R-:W-:Y:S08]  /*7f40*/  HMMA.16816.F32 R28, R4, R18, R68 ;  /* 0x00000012041c723c */ /* 0x000ff00000001844 */
[C---:B------:R-:W-:Y:S01]  /*7f50*/  HMMA.16816.F32 R52, R128.reuse, R56, R112 ;  /* 0x000000388034723c */ /* 0x040fe20000001870 */
[----:B------:R-:W-:Y:S07]  /*7f60*/  LDSM.16.MT88.4 R112, [R219+0xb800] ;  /* 0x00b80000db70783b */ /* 0x000fee0000004200 */
[C---:B------:R-:W-:Y:S01]  /*7f70*/  HMMA.16816.F32 R80, R128.reuse, R82, R120 ;  /* 0x000000528050723c */ /* 0x040fe20000001878 */
[----:B------:R-:W-:Y:S07]  /*7f80*/  LDSM.16.MT88.4 R120, [R221+0xb800] ;  /* 0x00b80000dd78783b */ /* 0x000fee0000004200 */
[C---:B-1----:R-:W-:Y:S08]  /*7f90*/  HMMA.16816.F32 R156, R128.reuse, R152, R156 ;  /* 0x00000098809c723c */ /* 0x042ff0000000189c */
[C---:B------:R-:W-:Y:S01]  /*7fa0*/  HMMA.16816.F32 R152, R128.reuse, R154, R96 ;  /* 0x0000009a8098723c */ /* 0x040fe20000001860 */
[----:B------:R-:W1:Y:S07]  /*7fb0*/  LDSM.16.MT88.4 R96, [R220+0x8800] ;  /* 0x00880000dc60783b */ /* 0x000e6e0000004200 */
[----:B------:R-:W-:Y:S01]  /*7fc0*/  HMMA.16816.F32 R88, R128, R90, R104 ;  /* 0x0000005a8058723c */ /* 0x000fe20000001868 */
[----:B------:R-:W2:Y:S07]  /*7fd0*/  LDSM.16.MT88.4 R104, [R218+0xb800] ;  /* 0x00b80000da68783b */ /* 0x000eae0000004200 */
[C---:B------:R-:W-:Y:S08]  /*7fe0*/  HMMA.16816.F32 R16, R4.reuse, R12, R60 ;  /* 0x0000000c0410723c */ /* 0x040ff0000000183c */
[----:B------:R-:W-:Y:S01]  /*7ff0*/  HMMA.16816.F32 R48, R4, R14, R48 ;  /* 0x0000000e0430723c */ /* 0x000fe20000001830 */
[----:B------:R-:W3:Y:S07]  /*8000*/  LDSM.16.MT88.4 R4, [R220+0xb800] ;  /* 0x00b80000dc04783b */ /* 0x000eee0000004200 */
[C---:B------:R-:W-:Y:S08]  /*8010*/  HMMA.16816.F32 R60, R128.reuse, R64, R124 ;  /* 0x00000040803c723c */ /* 0x040ff0000000187c */
[----:B------:R-:W-:Y:S01]  /*8020*/  HMMA.16816.F32 R148, R128, R144, R148 ;  /* 0x000000908094723c */ /* 0x000fe20000001894 */
[----:B----4-:R-:W-:-:S05]  /*8030*/  @P1 IMAD.HI.U32 R2, R0, c[0x0][0x2c8], RZ ;  /* 0x0000b20000021a27 */ /* 0x010fca00078e00ff */
[----:B------:R-:W-:-:S04]  /*8040*/  @P1 SHF.R.U32.HI R0, RZ, c[0x0][0x2cc], R2 ;  /* 0x0000b300ff001a19 */ /* 0x000fc80000011602 */
[----:B------:R-:W-:-:S05]  /*8050*/  IADD3 R0, R0, -c[0x0][0x168], R250 ;  /* 0x80005a0000007a10 */ /* 0x000fca0007ffe0fa */
[----:B------:R-:W-:-:S05]  /*8060*/  IMAD.HI R0, R0, 0x2aaaaaab, RZ ;  /* 0x2aaaaaab00007827 */ /* 0x000fca00078e02ff */
[----:B------:R-:W-:-:S04]  /*8070*/  SHF.R.U32.HI R2, RZ, 0x1f, R0 ;  /* 0x0000001fff027819 */ /* 0x000fc80000011600 */
[----:B------:R-:W-:-:S04]  /*8080*/  LEA.HI.SX32 R0, R0, R2, 0x1c ;  /* 0x0000000200007211 */ /* 0x000fc800078fe2ff */
[----:B-----5:R-:W-:-:S05]  /*8090*/  IMNMX R3, R3, R0, !PT ;  /* 0x0000000003037217 */ /* 0x020fca0007800200 */
[----:B------:R4:W-:Y:S01]  /*80a0*/  STL [R1+0x38], R3 ;  /* 0x0000380301007387 */ /* 0x0009e20000100800 */
[----:B------:R-:W-:Y:S01]  /*80b0*/  ISETP.GE.AND P0, PT, R252, R3, PT ;  /* 0x00000003fc00720c */ /* 0x000fe20003f06270 */
[C---:B------:R-:W-:Y:S08]  /*80c0*/  HMMA.16816.F32 R56, R128.reuse, R58, R116 ;  /* 0x0000003a8038723c */ /* 0x040ff00000001874 */
[C---:B------:R-:W-:Y:S08]  /*80d0*/  HMMA.16816.F32 R64, R128.reuse, R66, R100 ;  /* 0x000000428040723c */ /* 0x040ff00000001864 */
[C---:B------:R-:W-:Y:S08]  /*80e0*/  HMMA.16816.F32 R140, R128.reuse, R136, R192 ;  /* 0x00000088808c723c */ /* 0x040ff000000018c0 */
[C---:B------:R-:W-:Y:S08]  /*80f0*/  HMMA.16816.F32 R68, R128.reuse, R72, R212 ;  /* 0x000000488044723c */ /* 0x040ff000000018d4 */
[C---:B-1----:R-:W-:Y:S08]  /*8100*/  HMMA.16816.F32 R92, R128.reuse, R96, R44 ;  /* 0x00000060805c723c */ /* 0x042ff0000000182c */
[C---:B--2---:R-:W-:Y:S08]  /*8110*/  HMMA.16816.F32 R100, R128.reuse, R104, R208 ;  /* 0x000000688064723c */ /* 0x044ff000000018d0 */
[C---:B------:R-:W-:Y:S08]  /*8120*/  HMMA.16816.F32 R108, R128.reuse, R112, R204 ;  /* 0x00000070806c723c */ /* 0x040ff000000018cc */
        /* <DEDUP_REMOVED lines=8> */
[C---:B---3--:R-:W-:Y:S08]  /*81b0*/  HMMA.16816.F32 R124, R128.reuse, R4, R36 ;  /* 0x00000004807c723c */ /* 0x048ff00000001824 */
[----:B------:R-:W-:Y:S01]  /*81c0*/  HMMA.16816.F32 R128, R128, R6, R20 ;  /* 0x000000068080723c */ /* 0x000fe20000001814 */
[----:B------:R-:W-:Y:S02]  /*81d0*/  @!UPT UIADD3 URZ, URZ, URZ, URZ ;  /* 0x0000003f3f3ff290 */ /* 0x000fe4000fffe03f */
[----:B------:R-:W-:Y:S11]  /*81e0*/  @!P0 BRA `(.L_x_2698) ;  /* 0x00005ba000008947 */ /* 0x000ff60003800000 */
[----:B----4-:R1:W-:Y:S01]  /*81f0*/  STL [R1+0x18], R252 ;  /* 0x000018fc01007387 */ /* 0x0103e20000100800 */
[----:B------:R-:W-:-:S02]  /*8200*/  MOV R134, R24 ;  /* 0x0000001800867202 */ /* 0x000fc40000000f00 */
[----:B------:R-:W-:-:S07]  /*8210*/  MOV R133, R132 ;  /* 0x0000008400857202 */ /* 0x000fce0000000f00 */
.L_x_2709:
[----:B------:R-:W2:Y:S01]  /*8220*/  LDL R2, [R1+0x18] ;  /* 0x0000180001027983 */ /* 0x000ea20000100800 */
[----:B------:R-:W-:Y:S04]  /*8230*/  DEPBAR.LE SB0, 0x0 ;  /* 0x000080000000791a */ /* 0x000fe80000000000 */
[----:B------:R-:W2:Y:S01]  /*8240*/  LDL R0, [R1+0x34] ;  /* 0x0000340001007983 */ /* 0x000ea20000100800 */
[----:B------:R-:W-:Y:S01]  /*8250*/  WARPSYNC 0xffffffff ;  /* 0xffffffff00007948 */ /* 0x000fe20003800000 */
[----:B------:R-:W-:Y:S02]  /*8260*/  BSSY B0, `(.L_x_2699) ;  /* 0x000007c000007945 */ /* 0x000fe40003800000 */
[----:B------:R-:W-:Y:S06]  /*8270*/  BAR.SYNC.DEFER_BLOCKING 0x0 ;  /* 0x0000000000007b1d */ /* 0x000fec0000010000 */
[----:B------:R3:W4:Y:S04]  /*8280*/  LDSM.16.M88.4 R48, [R222] ;  /* 0x00000000de30783b */ /* 0x0007280000000200 */
[----:B------:R3:W1:Y:S04]  /*8290*/  LDSM.16.M88.4 R8, [R135] ;  /* 0x000000008708783b */ /* 0x0006680000000200 */
[----:B------:R3:W1:Y:S04]  /*82a0*/  LDSM.16.M88.4 R16, [R135+0x800] ;  /* 0x000800008710783b */ /* 0x0006680000000200 */
[----:B------:R3:W1:Y:S04]  /*82b0*/  LDSM.16.M88.4 R24, [R135+0x1000] ;  /* 0x001000008718783b */ /* 0x0006680000000200 */
[----:B------:R3:W1:Y:S04]  /*82c0*/  LDSM.16.M88.4 R32, [R135+0x1800] ;  /* 0x001800008720783b */ /* 0x0006680000000200 */
[----:B------:R3:W1:Y:S04]  /*82d0*/  LDSM.16.M88.4 R40, [R135+0x2000] ;  /* 0x002000008728783b */ /* 0x0006680000000200 */
[----:B------:R3:W1:Y:S04]  /*82e0*/  LDSM.16.M88.4 R184, [R135+0x2800] ;  /* 0x0028000087b8783b */ /* 0x0006680000000200 */
[----:B------:R3:W1:Y:S04]  /*82f0*/  LDSM.16.M88.4 R188, [R223] ;  /* 0x00000000dfbc783b */ /* 0x0006680000000200 */
[----:B------:R3:W1:Y:S04]  /*8300*/  LDSM.16.M88.4 R192, [R226] ;  /* 0x00000000e2c0783b */ /* 0x0006680000000200 */
[----:B------:R3:W1:Y:S04]  /*8310*/  LDSM.16.M88.4 R196, [R245] ;  /* 0x00000000f5c4783b */ /* 0x0006680000000200 */
[----:B------:R3:W1:Y:S04]  /*8320*/  LDSM.16.M88.4 R200, [R246] ;  /* 0x00000000f6c8783b */ /* 0x0006680000000200 */
[----:B------:R3:W1:Y:S04]  /*8330*/  LDSM.16.M88.4 R204, [R247] ;  /* 0x00000000f7cc783b */ /* 0x0006680000000200 */
[----:B------:R3:W1:Y:S04]  /*8340*/  LDSM.16.M88.4 R208, [R248] ;  /* 0x00000000f8d0783b */ /* 0x0006680000000200 */
[----:B------:R3:W1:Y:S01]  /*8350*/  LDSM.16.M88.4 R212, [R249] ;  /* 0x00000000f9d4783b */ /* 0x0006620000000200 */
[----:B--2---:R-:W-:Y:S11]  /*8360*/  ISETP.GT.AND P0, PT, R0, R2, PT ;  /* 0x000000020000720c */ /* 0x004ff60003f04270 */
[----:B------:R-:W-:Y:S02]  /*8370*/  @!UPT UIADD3 URZ, URZ, URZ, URZ ;  /* 0x0000003f3f3ff290 */ /* 0x000fe4000fffe03f */
[----:B------:R-:W-:-:S05]  /*8380*/  @P0 BRA `(.L_x_2700) ;  /* 0x0000069000000947 */ /* 0x000fca0003800000 */
[----:B-1-34-:R-:W2:Y:S04]  /*8390*/  LDL R4, [R1+0x14] ;  /* 0x0000140001047983 */ /* 0x01aea80000100800 */
[----:B------:R-:W3:Y:S04]  /*83a0*/  LDL R5, [R1+0x10] ;  /* 0x0000100001057983 */ /* 0x000ee80000100800 */
[----:B------:R-:W4:Y:S04]  /*83b0*/  LDL.64 R28, [R1+0x58] ;  /* 0x00005800011c7983 */ /* 0x000f280000100a00 */
[----:B------:R-:W5:Y:S04]  /*83c0*/  LDL R6, [R1+0x64] ;  /* 0x0000640001067983 */ /* 0x000f680000100800 */
[----:B------:R-:W4:Y:S04]  /*83d0*/  LDL R14, [R1+0x100] ;  /* 0x00010000010e7983 */ /* 0x000f280000100800 */
[----:B------:R-:W4:Y:S04]  /*83e0*/  LDL R22, [R1+0x20] ;  /* 0x0000200001167983 */ /* 0x000f280000100800 */
[----:B------:R-:W5:Y:S04]  /*83f0*/  LDL R13, [R1+0x104] ;  /* 0x00010400010d7983 */ /* 0x000f680000100800 */
[----:B------:R-:W5:Y:S04]  /*8400*/  LDL R21, [R1+0x24] ;  /* 0x0000240001157983 */ /* 0x000f680000100800 */
[----:B------:R-:W5:Y:S04]  /*8410*/  LDL R12, [R1+0x108] ;  /* 0x00010800010c7983 */ /* 0x000f680000100800 */
[----:B------:R-:W5:Y:S04]  /*8420*/  LDL R20, [R1+0x28] ;  /* 0x0000280001147983 */ /* 0x000f680000100800 */
[----:B------:R-:W5:Y:S04]  /*8430*/  LDL R7, [R1+0x10c] ;  /* 0x00010c0001077983 */ /* 0x000f680000100800 */
[----:B------:R-:W5:Y:S01]  /*8440*/  LDL R15, [R1+0xc] ;  /* 0x00000c00010f7983 */ /* 0x000f620000100800 */
[----:B--2---:R-:W-:Y:S01]  /*8450*/  SHF.R.S32.HI R0, RZ, 0x1f, R4 ;  /* 0x0000001fff007819 */ /* 0x004fe20000011404 */
[----:B------:R-:W-:Y:S04]  /*8460*/  IMAD.WIDE.U32 R2, R4, c[0x0][0x208], RZ ;  /* 0x0000820004027a25 */ /* 0x000fe800078e00ff */
[----:B------:R-:W-:Y:S04]  /*8470*/  IMAD R0, R0, c[0x0][0x208], RZ ;  /* 0x0000820000007a24 */ /* 0x000fe800078e02ff */
[----:B------:R-:W-:Y:S01]  /*8480*/  IMAD R0, R4, c[0x0][0x20c], R0 ;  /* 0x0000830004007a24 */ /* 0x000fe200078e0200 */
[----:B---3--:R-:W-:Y:S03]  /*8490*/  SHF.R.S32.HI R4, RZ, 0x1f, R5 ;  /* 0x0000001fff047819 */ /* 0x008fe60000011405 */
[----:B------:R-:W-:Y:S02]  /*84a0*/  IMAD.IADD R3, R3, 0x1, R0 ;  /* 0x0000000103037824 */ /* 0x000fe400078e0200 */
[----:B------:R-:W-:Y:S02]  /*84b0*/  IMAD R0, R4, c[0x0][0x218], RZ ;  /* 0x0000860004007a24 */ /* 0x000fe400078e02ff */
[C---:B------:R-:W-:Y:S01]  /*84c0*/  IMAD.WIDE.U32 R2, R5.reuse, c[0x0][0x218], R2 ;  /* 0x0000860005027a25 */ /* 0x040fe200078e0002 */
[----:B----4-:R-:W-:Y:S03]  /*84d0*/  SHF.L.U64.HI R14, R22, 0x1, R14 ;  /* 0x00000001160e7819 */ /* 0x010fe6000001020e */
[----:B------:R-:W-:Y:S01]  /*84e0*/  IMAD R0, R5, c[0x0][0x21c], R0 ;  /* 0x0000870005007a24 */ /* 0x000fe200078e0200 */
[----:B------:R-:W-:Y:S01]  /*84f0*/  IADD3 R5, P0, R28, R2, RZ ;  /* 0x000000021c057210 */ /* 0x000fe20007f1e0ff */
[----:B------:R-:W-:Y:S03]  /*8500*/  IMAD.SHL.U32 R36, R22, 0x2, RZ ;  /* 0x0000000216247824 */ /* 0x000fe600078e00ff */
[----:B-----5:R-:W-:Y:S02]  /*8510*/  IADD3.X R0, R6, R3, R0, P0, !PT ;  /* 0x0000000306007210 */ /* 0x020fe400007fe400 */
[----:B------:R-:W-:Y:S02]  /*8520*/  LEA R6, P0, R5, c[0x0][0x1f8], 0x1 ;  /* 0x00007e0005067a11 */ /* 0x000fe400078008ff */
        /* <DEDUP_REMOVED lines=8> */
[----:B------:R1:W2:Y:S02]  /*85b0*/  SHFL.IDX PT, R4, R5, RZ, 0x181f ;  /* 0x00181fff05047589 */ /* 0x0002a400000e0000 */
.L_x_2742:
[----:B------:R-:W-:-:S05]  /*85c0*/  BRA.DIV ~URZ, `(.L_x_2702) ;  /* 0x0000e5a27f007947 */ /* 0x000fca000b800000 */
[----:B------:R-:W3:Y:S04]  /*85d0*/  LDL R20, [R1+0xc] ;  /* 0x00000c0001147983 */ /* 0x000ee80000100800 */
[----:B------:R-:W4:Y:S04]  /*85e0*/  LDL R38, [R1+0x28] ;  /* 0x0000280001267983 */ /* 0x000f280000100800 */
[----:B------:R-:W5:Y:S04]  /*85f0*/  LDL R2, [R1+0x24] ;  /* 0x0000240001027983 */ /* 0x000f680000100800 */
[----:B--2---:R-:W2:Y:S04]  /*8600*/  LDL R37, [R1+0x20] ;  /* 0x0000200001257983 */ /* 0x004ea80000100800 */
[----:B------:R-:W1:Y:S04]  /*8610*/  SHFL.IDX PT, R3, R6, RZ, 0x181f ;  /* 0x00181fff06037589 */ /* 0x000e6800000e0000 */
[----:B------:R-:W1:Y:S01]  /*8620*/  SHFL.IDX PT, R0, R6, 0x1, 0x181f ;  /* 0x00381f0006007f89 */ /* 0x000e6200000e0000 */
[----:B--2---:R-:W-:Y:S02]  /*8630*/  ISETP.GE.AND P1, PT, R37, c[0x0][0x1d4], PT ;  /* 0x0000750025007a0c */ /* 0x004fe40003f26270 */
[----:B---3--:R-:W-:Y:S02]  /*8640*/  ISETP.GE.AND P4, PT, R20, c[0x0][0x1d4], PT ;  /* 0x0000750014007a0c */ /* 0x008fe40003f86270 */
[C---:B-1----:R-:W-:Y:S02]  /*8650*/  IADD3 R20, P0, R3.reuse, R29, RZ ;  /* 0x0000001d03147210 */ /* 0x042fe40007f1e0ff */
[----:B----4-:R-:W-:Y:S02]  /*8660*/  ISETP.GE.AND P3, PT, R38, c[0x0][0x1d4], PT ;  /* 0x0000750026007a0c */ /* 0x010fe40003f66270 */
[----:B-----5:R-:W-:Y:S01]  /*8670*/  ISETP.GE.AND P2, PT, R2, c[0x0][0x1d4], PT ;  /* 0x0000750002007a0c */ /* 0x020fe20003f46270 */
[C---:B------:R-:W-:Y:S01]  /*8680*/  IMAD.X R21, R4.reuse, 0x1, R7, P0 ;  /* 0x0000000104157824 */ /* 0x040fe200000e0607 */
[----:B------:R-:W1:Y:S01]  /*8690*/  SHFL.IDX PT, R2, R5, 0x1, 0x181f ;  /* 0x00381f0005027f89 */ /* 0x000e6200000e0000 */
[C---:B------:R-:W-:Y:S02]  /*86a0*/  IADD3 R22, P0, R3.reuse, R30, RZ ;  /* 0x0000001e03167210 */ /* 0x040fe40007f1e0ff */
[----:B------:R-:W-:Y:S02]  /*86b0*/  SEL R15, RZ, 0x10, P4 ;  /* 0x00000010ff0f7807 */ /* 0x000fe40002000000 */
[----:B------:R2:W-:Y:S01]  /*86c0*/  LDGSTS.E.BYPASS.LTC128B.128 [R251+0x100], [R20.64], !P4 ;  /* 0x0010000014fb7fae */ /* 0x0005e2000e101d46 */
[C---:B------:R-:W-:Y:S01]  /*86d0*/  IMAD.X R23, R4.reuse, 0x1, R12, P0 ;  /* 0x0000000104177824 */ /* 0x040fe200000e060c */
[----:B------:R-:W-:Y:S04]  /*86e0*/  SEL R28, RZ, 0x10, P3 ;  /* 0x00000010ff1c7807 */ /* 0x000fe80001800000 */
[----:B------:R3:W-:Y:S01]  /*86f0*/  LDGSTS.E.BYPASS.LTC128B.128 [R251+0x3100], [R22.64], !P3 ;  /* 0x0310000016fb7fae */ /* 0x0007e2000d901d46 */
[C---:B--2---:R-:W-:Y:S05]  /*8700*/  IADD3 R20, P0, R3.reuse, R31, RZ ;  /* 0x0000001f03147210 */ /* 0x044fea0007f1e0ff */
[C---:B------:R-:W-:Y:S01]  /*8710*/  IMAD.X R21, R4.reuse, 0x1, R13, P0 ;  /* 0x0000000104157824 */ /* 0x040fe200000e060d */
[----:B---3--:R-:W-:Y:S04]  /*8720*/  IADD3 R22, P0, R3, R36, RZ ;  /* 0x0000002403167210 */ /* 0x008fe80007f1e0ff */
[----:B------:R2:W-:Y:S01]  /*8730*/  LDGSTS.E.BYPASS.LTC128B.128 [R251+0x6100], [R20.64], !P2 ;  /* 0x0610000014fb7fae */ /* 0x0005e2000d101d46 */
[----:B------:R-:W-:Y:S03]  /*8740*/  IMAD.X R23, R4, 0x1, R14, P0 ;  /* 0x0000000104177824 */ /* 0x000fe600000e060e */
[----:B------:R3:W4:Y:S04]  /*8750*/  SHFL.IDX PT, R4, R5, 0x2, 0x181f ;  /* 0x00581f0005047f89 */ /* 0x00072800000e0000 */
[----:B------:R5:W-:Y:S01]  /*8760*/  LDGSTS.E.BYPASS.LTC128B.128 [R251+0x9100], [R22.64], !P1 ;  /* 0x0910000016fb7fae */ /* 0x000be2000c901d46 */
[----:B--2---:R-:W-:Y:S05]  /*8770*/  IADD3 R20, P0, R0, R29, RZ ;  /* 0x0000001d00147210 */ /* 0x004fea0007f1e0ff */
[----:B-1----:R-:W-:Y:S05]  /*8780*/  IMAD.X R21, R2, 0x1, R7, P0 ;  /* 0x0000000102157824 */ /* 0x002fea00000e0607 */
[----:B------:R1:W-:Y:S02]  /*8790*/  LDGSTS.E.BYPASS.LTC128B.128 [R251+0x1100], [R20.64], !P4 ;  /* 0x0110000014fb7fae */ /* 0x0003e4000e101d46 */
[----:B-1----:R-:W-:Y:S05]  /*87a0*/  IADD3 R20, P0, R0, R30, RZ ;  /* 0x0000001e00147210 */ /* 0x002fea0007f1e0ff */
[----:B------:R-:W-:Y:S01]  /*87b0*/  IMAD.X R21, R2, 0x1, R12, P0 ;  /* 0x0000000102157824 */ /* 0x000fe200000e060c */
[----:B-----5:R-:W-:Y:S04]  /*87c0*/  IADD3 R22, P0, R0, R31, RZ ;  /* 0x0000001f00167210 */ /* 0x020fe80007f1e0ff */
[----:B------:R1:W-:Y:S01]  /*87d0*/  LDGSTS.E.BYPASS.LTC128B.128 [R251+0x4100], [R20.64], !P3 ;  /* 0x0410000014fb7fae */ /* 0x0003e2000d901d46 */
[----:B------:R-:W-:Y:S05]  /*87e0*/  IMAD.X R23, R2, 0x1, R13, P0 ;  /* 0x0000000102177824 */ /* 0x000fea00000e060d */
[----:B------:R2:W-:Y:S01]  /*87f0*/  LDGSTS.E.BYPASS.LTC128B.128 [R251+0x7100], [R22.64], !P2 ;  /* 0x0710000016fb7fae */ /* 0x0005e2000d101d46 */
[----:B-1----:R-:W-:Y:S03]  /*8800*/  IADD3 R20, P0, R0, R36, RZ ;  /* 0x0000002400147210 */ /* 0x002fe60007f1e0ff */
[----:B------:R3:W1:Y:S02]  /*8810*/  SHFL.IDX PT, R0, R6, 0x2, 0x181f ;  /* 0x00581f0006007f89 */ /* 0x00066400000e0000 */
[----:B------:R-:W-:Y:S01]  /*8820*/  IMAD.X R21, R2, 0x1, R14, P0 ;  /* 0x0000000102157824 */ /* 0x000fe200000e060e */
[----:B--2---:R-:W-:Y:S02]  /*8830*/  SEL R23, RZ, 0x10, P2 ;  /* 0x00000010ff177807 */ /* 0x004fe40001000000 */
[----:B------:R-:W-:Y:S02]  /*8840*/  SEL R22, RZ, 0x10, P1 ;  /* 0x00000010ff167807 */ /* 0x000fe40000800000 */
[----:B------:R3:W-:Y:S04]  /*8850*/  LDGSTS.E.BYPASS.LTC128B.128 [R251+0xa100], [R20.64], !P1 ;  /* 0x0a10000014fb7fae */ /* 0x0007e8000c901d46 */
.L_x_2743:
[C---:B----4-:R-:W-:Y:S02]  /*8860*/  ISETP.NE.U32.AND P2, PT, R15.reuse, RZ, PT ;  /* 0x000000ff0f00720c */ /* 0x050fe40003f45070 */
[----:B------:R-:W-:Y:S02]  /*8870*/  IADD3 R15, -R15, 0x10, RZ ;  /* 0x000000100f0f7810 */ /* 0x000fe40007ffe1ff */
[----:B---3--:R-:W-:Y:S02]  /*8880*/  IADD3 R6, -R23, 0x10, RZ ;  /* 0x0000001017067810 */ /* 0x008fe40007ffe1ff */
[----:B------:R-:W-:Y:S02]  /*8890*/  LOP3.LUT R15, R15, 0xf, RZ, 0xc0, !PT ;  /* 0x0000000f0f0f7812 */ /* 0x000fe400078ec0ff */
[----:B------:R-:W-:Y:S02]  /*88a0*/  IADD3 R20, -R28, 0x10, RZ ;  /* 0x000000101c147810 */ /* 0x000fe40007ffe1ff */
[----:B-1----:R-:W-:Y:S02]  /*88b0*/  IADD3 R2, P1, P0, R15, R0, R29 ;  /* 0x000000000f027210 */ /* 0x002fe4000783e01d */
[----:B------:R-:W-:Y:S02]  /*88c0*/  LOP3.LUT R6, R6, 0xf, RZ, 0xc0, !PT ;  /* 0x0000000f06067812 */ /* 0x000fe400078ec0ff */
[----:B------:R-:W-:Y:S02]  /*88d0*/  IADD3.X R3, RZ, R4, R7, P1, P0 ;  /* 0x00000004ff037210 */ /* 0x000fe40000fe0407 */
[----:B------:R-:W-:Y:S03]  /*88e0*/  LOP3.LUT R20, R20, 0xf, RZ, 0xc0, !PT ;  /* 0x0000000f14147812 */ /* 0x000fe600078ec0ff */
[----:B------:R-:W-:Y:S01]  /*88f0*/  @!PT LDS RZ, [RZ] ;  /* 0x00000000fffff984 */ /* 0x000fe20000000800 */
[----:B------:R-:W-:Y:S01]  /*8900*/  @!PT LDS RZ, [RZ] ;  /* 0x00000000fffff984 */ /* 0x000fe20000000800 */
[----:B------:R-:W-:Y:S01]  /*8910*/  @!PT LDS RZ, [RZ] ;  /* 0x00000000fffff984 */ /* 0x000fe20000000800 */
[----:B------:R1:W-:Y:S01]  /*8920*/  LDGSTS.E.BYPASS.LTC128B.128.ZFILL [R251+0x2100], [R2.64], P2 ;  /* 0x0210000002fb7fae */ /* 0x0003e20009141d46 */
[-C--:B------:R-:W-:Y:S02]  /*8930*/  IADD3 R6, P3, P2, R6, R0.reuse, R31 ;  /* 0x0000000006067210 */ /* 0x080fe40007a7e01f */
[----:B------:R-:W-:Y:S02]  /*8940*/  IADD3 R20, P1, P0, R20, R0, R30 ;  /* 0x0000000014147210 */ /* 0x000fe4000783e01e */
[-C--:B------:R-:W-:Y:S02]  /*8950*/  IADD3.X R7, RZ, R4.reuse, R13, P3, P2 ;  /* 0x00000004ff077210 */ /* 0x080fe40001fe440d */
[----:B------:R-:W-:Y:S02]  /*8960*/  ISETP.NE.U32.AND P3, PT, R28, RZ, PT ;  /* 0x000000ff1c00720c */ /* 0x000fe40003f65070 */
[----:B------:R-:W-:Y:S02]  /*8970*/  IADD3.X R21, RZ, R4, R12, P1, P0 ;  /* 0x00000004ff157210 */ /* 0x000fe40000fe040c */
[----:B------:R-:W-:Y:S09]  /*8980*/  ISETP.NE.U32.AND P2, PT, R23, RZ, PT ;  /* 0x000000ff1700720c */ /* 0x000ff20003f45070 */
        /* <DEDUP_REMOVED lines=9> */
.L_x_2700:
[----:B-1-34-:R-:W-:Y:S05]  /*8a20*/  BSYNC B0 ;  /* 0x0000000000007941 */ /* 0x01afea0003800000 */
.L_x_2699:
[----:B------:R-:W0:Y:S01]  /*8a30*/  LDGDEPBAR ;  /* 0x00000000000079af */ /* 0x000e220000000000 */
[----:B------:R-:W-:Y:S01]  /*8a40*/  WARPSYNC 0xffffffff ;  /* 0xffffffff00007948 */ /* 0x000fe20003800000 */
[C---:B--2---:R-:W-:Y:S01]  /*8a50*/  HMMA.16816.F32 R4, R48.reuse, R8, RZ ;  /* 0x000000083004723c */ /* 0x044fe200000018ff */
[----:B------:R-:W-:Y:S07]  /*8a60*/  BSSY B0, `(.L_x_2703) ;  /* 0x0000210000007945 */ /* 0x000fee0003800000 */
        /* <DEDUP_REMOVED lines=29> */
[----:B------:R-:W5:Y:S07]  /*8c40*/  LDSM.16.M88.4 R188, [R217+0x2000] ;  /* 0x00200000d9bc783b */ /* 0x000f6e0000000200 */
        /* <DEDUP_REMOVED lines=8> */
[----:B------:R-:W-:Y:S07]  /*8cd0*/  LDSM.16.M88.4 R200, [R216+-0x8000] ;  /* 0xff800000d8c8783b */ /* 0x000fee0000000200 */
[C---:B----4-:R-:W-:Y:S08]  /*8ce0*/  HMMA.16816.F32 R28, R184.reuse, R204, R28 ;  /* 0x000000ccb81c723c */ /* 0x050ff0000000181c */
[C---:B------:R-:W-:Y:S01]  /*8cf0*/  HMMA.16816.F32 R32, R184.reuse, R206, R32 ;  /* 0x000000ceb820723c */ /* 0x040fe20000001820 */
[----:B------:R-:W-:Y:S07]  /*8d00*/  LDSM.16.M88.4 R204, [R216+-0x7800] ;  /* 0xff880000d8cc783b */ /* 0x000fee0000000200 */
[C---:B-----5:R-:W-:Y:S08]  /*8d10*/  HMMA.16816.F32 R36, R184.reuse, R188, R36 ;  /* 0x000000bcb824723c */ /* 0x060ff00000001824 */
        /* <DEDUP_REMOVED lines=42> */
[----:B------:R-:W2:Y:S08]  /*8fc0*/  LDSM.16.M88.4 R184, [R231] ;  /* 0x00000000e7b8783b */ /* 0x000eb00000000200 */
[----:B------:R-:W3:Y:S01]  /*8fd0*/  LDSM.16.M88.4 R208, [R232] ;  /* 0x00000000e8d0783b */ /* 0x000ee20000000200 */
        /* <DEDUP_REMOVED lines=113> */
[----:B------:R-:W-:Y:S01]  /*96f0*/  LDSM.16.M88.4 R208, [R135+0xa000] ;  /* 0x00a0000087d0783b */ /* 0x000fe20000000200 */
[C---:B-1----:R-:W-:Y:S08]  /*9700*/  HMMA.16816.F32 R4, R188.reuse, R192, R4 ;  /* 0x000000c0bc04723c */ /* 0x042ff00000001804 */
[C---:B------:R-:W-:Y:S01]  /*9710*/  HMMA.16816.F32 R8, R188.reuse, R194, R8 ;  /* 0x000000c2bc08723c */ /* 0x040fe20000001808 */
[----:B------:R-:W1:Y:S07]  /*9720*/  LDSM.16.M88.4 R192, [R216+-0x800] ;  /* 0xfff80000d8c0783b */ /* 0x000e6e0000000200 */
        /* <DEDUP_REMOVED lines=18> */
[----:B------:R-:W-:Y:S07]  /*9850*/  LDSM.16.M88.4 R200, [R223+0xc000] ;  /* 0x00c00000dfc8783b */ /* 0x000fee0000000200 */
[C---:B----4-:R-:W-:Y:S08]  /*9860*/  HMMA.16816.F32 R12, R196.reuse, R204, R12 ;  /* 0x000000ccc40c723c */ /* 0x050ff0000000180c */
[C---:B------:R-:W-:Y:S01]  /*9870*/  HMMA.16816.F32 R16, R196.reuse, R206, R16 ;  /* 0x000000cec410723c */ /* 0x040fe20000001810 */
[----:B------:R-:W4:Y:S07]  /*9880*/  LDSM.16.M88.4 R204, [R227] ;  /* 0x00000000e3cc783b */ /* 0x000f2e0000000200 */
[C---:B------:R-:W-:Y:S08]  /*9890*/  HMMA.16816.F32 R20, R196.reuse, R208, R20 ;  /* 0x000000d0c414723c */ /* 0x040ff00000001814 */
[C---:B------:R-:W-:Y:S01]  /*98a0*/  HMMA.16816.F32 R24, R196.reuse, R210, R24 ;  /* 0x000000d2c418723c */ /* 0x040fe20000001818 */
[----:B------:R-:W5:Y:S07]  /*98b0*/  LDSM.16.M88.4 R208, [R240] ;  /* 0x00000000f0d0783b */ /* 0x000f6e0000000200 */
[C---:B--2---:R-:W-:Y:S08]  /*98c0*/  HMMA.16816.F32 R28, R196.reuse, R184, R28 ;  /* 0x000000b8c41c723c */ /* 0x044ff0000000181c */
[C---:B------:R-:W-:Y:S01]  /*98d0*/  HMMA.16816.F32 R32, R196.reuse, R186, R32 ;  /* 0x000000bac420723c */ /* 0x040fe20000001820 */
[----:B------:R-:W2:Y:S07]  /*98e0*/  LDSM.16.M88.4 R184, [R241] ;  /* 0x00000000f1b8783b */ /* 0x000eae0000000200 */
[C---:B-1----:R-:W-:Y:S08]  /*98f0*/  HMMA.16816.F32 R36, R196.reuse, R188, R36 ;  /* 0x000000bcc424723c */ /* 0x042ff00000001824 */
[C---:B------:R-:W-:Y:S01]  /*9900*/  HMMA.16816.F32 R40, R196.reuse, R190, R40 ;  /* 0x000000bec428723c */ /* 0x040fe20000001828 */
[----:B------:R-:W1:Y:S07]  /*9910*/  LDSM.16.M88.4 R188, [R242] ;  /* 0x00000000f2bc783b */ /* 0x000e6e0000000200 */
[C---:B---3--:R-:W-:Y:S08]  /*9920*/  HMMA.16816.F32 R44, R196.reuse, R192, R44 ;  /* 0x000000c0c42c723c */ /* 0x048ff0000000182c */
[----:B------:R-:W-:Y:S01]  /*9930*/  HMMA.16816.F32 R48, R196, R194, R48 ;  /* 0x000000c2c430723c */ /* 0x000fe20000001830 */
[----:B------:R-:W3:Y:S07]  /*9940*/  LDSM.16.M88.4 R192, [R243] ;  /* 0x00000000f3c0783b */ /* 0x000eee0000000200 */
[C---:B----4-:R-:W-:Y:S01]  /*9950*/  HMMA.16816.F32 R4, R200.reuse, R204, R4 ;  /* 0x000000ccc804723c */ /* 0x050fe20000001804 */
[----:B------:R-:W4:Y:S07]  /*9960*/  LDSM.16.M88.4 R196, [R244] ;  /* 0x00000000f4c4783b */ /* 0x000f2e0000000200 */
[C---:B------:R-:W-:Y:S01]  /*9970*/  HMMA.16816.F32 R8, R200.reuse, R206, R8 ;  /* 0x000000cec808723c */ /* 0x040fe20000001808 */
[----:B------:R-:W-:Y:S07]  /*9980*/  LDSM.16.M88.4 R204, [R225+0xc000] ;  /* 0x00c00000e1cc783b */ /* 0x000fee0000000200 */
[C---:B-----5:R-:W-:Y:S08]  /*9990*/  HMMA.16816.F32 R12, R200.reuse, R208, R12 ;  /* 0x000000d0c80c723c */ /* 0x060ff0000000180c */
[C---:B------:R-:W-:Y:S01]  /*99a0*/  HMMA.16816.F32 R16, R200.reuse, R210, R16 ;  /* 0x000000d2c810723c */ /* 0x040fe20000001810 */
[----:B------:R-:W5:Y:S07]  /*99b0*/  LDSM.16.M88.4 R208, [R217+0x9000] ;  /* 0x00900000d9d0783b */ /* 0x000f6e0000000200 */
[C---:B--2---:R-:W-:Y:S08]  /*99c0*/  HMMA.16816.F32 R20, R200.reuse, R184, R20 ;  /* 0x000000b8c814723c */ /* 0x044ff00000001814 */
[C---:B------:R-:W-:Y:S01]  /*99d0*/  HMMA.16816.F32 R24, R200.reuse, R186, R24 ;  /* 0x000000bac818723c */ /* 0x040fe20000001818 */
[----:B------:R-:W2:Y:S07]  /*99e0*/  LDSM.16.M88.4 R184, [R217+0x9800] ;  /* 0x00980000d9b8783b */ /* 0x000eae0000000200 */
        /* <DEDUP_REMOVED lines=9> */
[C---:B-----5:R-:W-:Y:S01]  /*9a80*/  HMMA.16816.F32 R4, R204.reuse, R208, R4 ;  /* 0x000000d0cc04723c */ /* 0x060fe20000001804 */
[----:B------:R-:W-:Y:S07]  /*9a90*/  LDSM.16.M88.4 R200, [R224+0xc000] ;  /* 0x00c00000e0c8783b */ /* 0x000fee0000000200 */
[C---:B------:R-:W-:Y:S01]  /*9aa0*/  HMMA.16816.F32 R8, R204.reuse, R210, R8 ;  /* 0x000000d2cc08723c */ /* 0x040fe20000001808 */
[----:B------:R-:W-:Y:S07]  /*9ab0*/  LDSM.16.M88.4 R208, [R216] ;  /* 0x00000000d8d0783b */ /* 0x000fee0000000200 */
[C---:B--2---:R-:W-:Y:S08]  /*9ac0*/  HMMA.16816.F32 R12, R204.reuse, R184, R12 ;  /* 0x000000b8cc0c723c */ /* 0x044ff0000000180c */
[C---:B------:R-:W-:Y:S01]  /*9ad0*/  HMMA.16816.F32 R16, R204.reuse, R186, R16 ;  /* 0x000000bacc10723c */ /* 0x040fe20000001810 */
[----:B------:R-:W2:Y:S07]  /*9ae0*/  LDSM.16.M88.4 R184, [R217+0xb800] ;  /* 0x00b80000d9b8783b */ /* 0x000eae0000000200 */
[C---:B-1----:R-:W-:Y:S08]  /*9af0*/  HMMA.16816.F32 R20, R204.reuse, R188, R20 ;  /* 0x000000bccc14723c */ /* 0x042ff00000001814 */
[C---:B------:R-:W-:Y:S08]  /*9b00*/  HMMA.16816.F32 R24, R204.reuse, R190, R24 ;  /* 0x000000becc18723c */ /* 0x040ff00000001818 */
[C---:B---3--:R-:W-:Y:S08]  /*9b10*/  HMMA.16816.F32 R28, R204.reuse, R192, R28 ;  /* 0x000000c0cc1c723c */ /* 0x048ff0000000181c */
[C---:B------:R-:W-:Y:S08]  /*9b20*/  HMMA.16816.F32 R32, R204.reuse, R194, R32 ;  /* 0x000000c2cc20723c */ /* 0x040ff00000001820 */
[C---:B----4-:R-:W-:Y:S08]  /*9b30*/  HMMA.16816.F32 R36, R204.reuse, R196, R36 ;  /* 0x000000c4cc24723c */ /* 0x050ff00000001824 */
        /* <DEDUP_REMOVED lines=19> */
[----:B------:R-:W-:Y:S01]  /*9c70*/  MUFU.TANH R250, R4 ;  /* 0x0000000400fa7308 */ /* 0x000fe20000002400 */
[----:B--2---:R2:W-:Y:S09]  /*9c80*/  STL [R1+0x8], R2 ;  /* 0x0000080201007387 */ /* 0x0045f20000100800 */
[----:B------:R3:W-:Y:S01]  /*9c90*/  MUFU.TANH R215, R5 ;  /* 0x0000000500d77308 */ /* 0x0007e20000002400 */
        /* <DEDUP_REMOVED lines=8> */
[----:B------:R-:W-:Y:S02]  /*9d20*/  FMUL.FTZ R19, R19, c[0x0][0x320] ;  /* 0x0000c80013137a20 */ /* 0x000fe40000410000 */
[----:B------:R-:W-:Y:S01]  /*9d30*/  FMUL.FTZ R16, R16, c[0x0][0x320] ;  /* 0x0000c80010107a20 */ /* 0x000fe20000410000 */
[----:B--2---:R-:W2:Y:S04]  /*9d40*/  LDL R2, [R1+0x18] ;  /* 0x0000180001027983 */ /* 0x004ea80000100800 */
[----:B------:R-:W-:Y:S01]  /*9d50*/  MUFU.TANH R211, R9 ;  /* 0x0000000900d37308 */ /* 0x000fe20000002400 */
[----:B---3--:R-:W3:Y:S09]  /*9d60*/  LDSM.16.M88.4 R4, [R216+0x1000] ;  /* 0x00100000d804783b */ /* 0x008ef20000000200 */
[----:B------:R-:W4:Y:S01]  /*9d70*/  MUFU.TANH R3, R10 ;  /* 0x0000000a00037308 */ /* 0x000f220000002400 */
[----:B-1----:R-:W2:Y:S09]  /*9d80*/  LDL R0, [R1+0x34] ;  /* 0x0000340001007983 */ /* 0x002eb20000100800 */
[----:B------:R1:W1:Y:S10]  /*9d90*/  MUFU.TANH R252, R11 ;  /* 0x0000000b00fc7308 */ /* 0x0002740000002400 */
[----:B------:R-:W2:Y:S01]  /*9da0*/  MUFU.TANH R199, R17 ;  /* 0x0000001100c77308 */ /* 0x000ea20000002400 */
[----:B----4-:R-:W-:Y:S09]  /*9db0*/  STL [R1], R3 ;  /* 0x0000000301007387 */ /* 0x010ff20000100800 */
[----:B------:R-:W4:Y:S01]  /*9dc0*/  MUFU.TANH R210, R18 ;  /* 0x0000001200d27308 */ /* 0x000f220000002400 */
[----:B-1----:R-:W1:Y:S01]  /*9dd0*/  LDSM.16.M88.4 R8, [R216+0x1800] ;  /* 0x00180000d808783b */ /* 0x002e620000000200 */
[C---:B---3--:R-:W-:Y:S08]  /*9de0*/  HMMA.16816.F32 R20, R200.reuse, R4, R20 ;  /* 0x00000004c814723c */ /* 0x048ff00000001814 */
[----:B------:R-:W3:Y:S01]  /*9df0*/  MUFU.TANH R209, R19 ;  /* 0x0000001300d17308 */ /* 0x000ee20000002400 */
[C---:B------:R-:W-:Y:S01]  /*9e00*/  HMMA.16816.F32 R24, R200.reuse, R6, R24 ;  /* 0x00000006c818723c */ /* 0x040fe20000001818 */
[----:B------:R-:W5:Y:S08]  /*9e10*/  LDSM.16.M88.4 R4, [R216+0x2000] ;  /* 0x00200000d804783b */ /* 0x000f700000000200 */
[----:B------:R-:W1:Y:S06]  /*9e20*/  MUFU.TANH R208, R12 ;  /* 0x0000000c00d07308 */ /* 0x000e6c0000002400 */
[----:B------:R-:W-:Y:S04]  /*9e30*/  FMUL.FTZ R20, R20, c[0x0][0x320] ;  /* 0x0000c80014147a20 */ /* 0x000fe80000410000 */
[----:B------:R-:W2:Y:S01]  /*9e40*/  MUFU.TANH R207, R13 ;  /* 0x0000000d00cf7308 */ /* 0x000ea20000002400 */
[----:B------:R-:W-:Y:S02]  /*9e50*/  FMUL.FTZ R21, R21, c[0x0][0x320] ;  /* 0x0000c80015157a20 */ /* 0x000fe40000410000 */
[----:B------:R-:W-:Y:S02]  /*9e60*/  FMUL.FTZ R22, R22, c[0x0][0x320] ;  /* 0x0000c80016167a20 */ /* 0x000fe40000410000 */
[----:B------:R-:W-:Y:S02]  /*9e70*/  FMUL.FTZ R23, R23, c[0x0][0x320] ;  /* 0x0000c80017177a20 */ /* 0x000fe40000410000 */
[----:B------:R-:W-:Y:S02]  /*9e80*/  FMUL.FTZ R24, R24, c[0x0][0x320] ;  /* 0x0000c80018187a20 */ /* 0x000fe40000410000 */
[----:B------:R-:W-:Y:S01]  /*9e90*/  FMUL.FTZ R25, R25, c[0x0][0x320] ;  /* 0x0000c80019197a20 */ /* 0x000fe20000410000 */
[----:B------:R-:W2:Y:S01]  /*9ea0*/  MUFU.TANH R196, R20 ;  /* 0x0000001400c47308 */ /* 0x000ea20000002400 */
[----:B------:R-:W-:Y:S02]  /*9eb0*/  FMUL.FTZ R26, R26, c[0x0][0x320] ;  /* 0x0000c8001a1a7a20 */ /* 0x000fe40000410000 */
[----:B------:R-:W-:Y:S01]  /*9ec0*/  FMUL.FTZ R27, R27, c[0x0][0x320] ;  /* 0x0000c8001b1b7a20 */ /* 0x000fe20000410000 */
[C---:B-1----:R-:W-:Y:S06]  /*9ed0*/  HMMA.16816.F32 R28, R200.reuse, R8, R28 ;  /* 0x00000008c81c723c */ /* 0x042fec000000181c */
[----:B------:R1:W1:Y:S02]  /*9ee0*/  MUFU.TANH R185, R21 ;  /* 0x0000001500b97308 */ /* 0x0002640000002400 */
[C---:B------:R-:W-:Y:S01]  /*9ef0*/  HMMA.16816.F32 R32, R200.reuse, R10, R32 ;  /* 0x0000000ac820723c */ /* 0x040fe20000001820 */
[----:B------:R-:W3:Y:S01]  /*9f00*/  LDSM.16.M88.4 R8, [R216+0x2800] ;  /* 0x00280000d808783b */ /* 0x000ee20000000200 */
[----:B------:R-:W-:Y:S06]  /*9f10*/  DEPBAR.LE SB0, 0x0 ;  /* 0x000080000000791a */ /* 0x000fec0000000000 */
[----:B------:R4:W2:Y:S01]  /*9f20*/  MUFU.TANH R206, R22 ;  /* 0x0000001600ce7308 */ /* 0x0008a20000002400 */
[----:B------:R-:W-:Y:S01]  /*9f30*/  BAR.SYNC.DEFER_BLOCKING 0x0 ;  /* 0x0000000000007b1d */ /* 0x000fe20000010000 */
[C---:B-----5:R-:W-:Y:S06]  /*9f40*/  HMMA.16816.F32 R36, R200.reuse, R4, R36 ;  /* 0x00000004c824723c */ /* 0x060fec0000001824 */
[----:B------:R-:W-:Y:S02]  /*9f50*/  FMUL.FTZ R30, R30, c[0x0][0x320] ;  /* 0x0000c8001e1e7a20 */ /* 0x000fe40000410000 */
[----:B------:R-:W2:Y:S01]  /*9f60*/  MUFU.TANH R214, R14 ;  /* 0x0000000e00d67308 */ /* 0x000ea20000002400 */
[C---:B------:R-:W-:Y:S03]  /*9f70*/  HMMA.16816.F32 R40, R200.reuse, R6, R40 ;  /* 0x00000006c828723c */ /* 0x040fe60000001828 */
[----:B-1----:R-:W-:Y:S02]  /*9f80*/  FMUL.FTZ R21, R29, c[0x0][0x320] ;  /* 0x0000c8001d157a20 */ /* 0x002fe40000410000 */
[----:B------:R-:W-:Y:S02]  /*9f90*/  FMUL.FTZ R34, R34, c[0x0][0x320] ;  /* 0x0000c80022227a20 */ /* 0x000fe40000410000 */
[----:B------:R-:W-:Y:S02]  /*9fa0*/  FMUL.FTZ R35, R35, c[0x0][0x320] ;  /* 0x0000c80023237a20 */ /* 0x000fe40000410000 */
[----:B------:R-:W1:Y:S03]  /*9fb0*/  MUFU.TANH R189, R34 ;  /* 0x0000002200bd7308 */ /* 0x000e660000002400 */
[----:B------:R-:W-:Y:S02]  /*9fc0*/  FMUL.FTZ R20, R32, c[0x0][0x320] ;  /* 0x0000c80020147a20 */ /* 0x000fe40000410000 */
[----:B----4-:R-:W-:Y:S02]  /*9fd0*/  FMUL.FTZ R22, R28, c[0x0][0x320] ;  /* 0x0000c8001c167a20 */ /* 0x010fe40000410000 */
[----:B------:R-:W-:Y:S02]  /*9fe0*/  FMUL.FTZ R38, R38, c[0x0][0x320] ;  /* 0x0000c80026267a20 */ /* 0x000fe40000410000 */
[----:B------:R-:W-:Y:S01]  /*9ff0*/  FMUL.FTZ R39, R39, c[0x0][0x320] ;  /* 0x0000c80027277a20 */ /* 0x000fe20000410000 */
[----:B------:R-:W4:Y:S01]  /*a000*/  MUFU.TANH R188, R35 ;  /* 0x0000002300bc7308 */ /* 0x000f220000002400 */
[----:B------:R-:W-:Y:S01]  /*a010*/  FMUL.FTZ R19, R33, c[0x0][0x320] ;  /* 0x0000c80021137a20 */ /* 0x000fe20000410000 */
[C---:B---3--:R-:W-:Y:S03]  /*a020*/  HMMA.16816.F32 R44, R200.reuse, R8, R44 ;  /* 0x00000008c82c723c */ /* 0x048fe6000000182c */
[----:B------:R-:W-:Y:S02]  /*a030*/  FMUL.FTZ R18, R36, c[0x0][0x320] ;  /* 0x0000c80024127a20 */ /* 0x000fe40000410000 */
[----:B------:R-:W-:Y:S03]  /*a040*/  FMUL.FTZ R17, R37, c[0x0][0x320] ;  /* 0x0000c80025117a20 */ /* 0x000fe60000410000 */
[----:B------:R3:W1:Y:S01]  /*a050*/  MUFU.TANH R187, R38 ;  /* 0x0000002600bb7308 */ /* 0x0006620000002400 */
[----:B------:R-:W-:Y:S03]  /*a060*/  HMMA.16816.F32 R48, R200, R10, R48 ;  /* 0x0000000ac830723c */ /* 0x000fe60000001830 */
[----:B------:R-:W-:Y:S02]  /*a070*/  FMUL.FTZ R31, R31, c[0x0][0x320] ;  /* 0x0000c8001f1f7a20 */ /* 0x000fe40000410000 */
[----:B------:R-:W-:Y:S02]  /*a080*/  FMUL.FTZ R42, R42, c[0x0][0x320] ;  /* 0x0000c8002a2a7a20 */ /* 0x000fe40000410000 */
[----:B------:R-:W-:Y:S02]  /*a090*/  FMUL.FTZ R43, R43, c[0x0][0x320] ;  /* 0x0000c8002b2b7a20 */ /* 0x000fe40000410000 */
[----:B------:R5:W1:Y:S06]  /*a0a0*/  MUFU.TANH R186, R39 ;  /* 0x0000002700ba7308 */ /* 0x000a6c0000002400 */
[----:B------:R-:W-:Y:S02]  /*a0b0*/  FMUL.FTZ R37, R44, c[0x0][0x320] ;  /* 0x0000c8002c257a20 */ /* 0x000fe40000410000 */
[----:B------:R-:W-:Y:S02]  /*a0c0*/  FMUL.FTZ R36, R45, c[0x0][0x320] ;  /* 0x0000c8002d247a20 */ /* 0x000fe40000410000 */
[----:B------:R1:W1:Y:S01]  /*a0d0*/  MUFU.TANH R213, R15 ;  /* 0x0000000f00d57308 */ /* 0x0002620000002400 */
[----:B------:R-:W-:Y:S02]  /*a0e0*/  FMUL.FTZ R46, R46, c[0x0][0x320] ;  /* 0x0000c8002e2e7a20 */ /* 0x000fe40000410000 */
[----:B------:R-:W-:Y:S02]  /*a0f0*/  FMUL.FTZ R47, R47, c[0x0][0x320] ;  /* 0x0000c8002f2f7a20 */ /* 0x000fe40000410000 */
[----:B---3--:R-:W-:Y:S02]  /*a100*/  FMUL.FTZ R38, R41, c[0x0][0x320] ;  /* 0x0000c80029267a20 */ /* 0x008fe40000410000 */
[----:B------:R-:W-:Y:S02]  /*a110*/  FMUL.FTZ R35, R48, c[0x0][0x320] ;  /* 0x0000c80030237a20 */ /* 0x000fe40000410000 */
[----:B------:R-:W-:Y:S01]  /*a120*/  FMUL.FTZ R34, R49, c[0x0][0x320] ;  /* 0x0000c80031227a20 */ /* 0x000fe20000410000 */
[----:B------:R3:W1:Y:S01]  /*a130*/  MUFU.TANH R204, R16 ;  /* 0x0000001000cc7308 */ /* 0x0006620000002400 */
[----:B------:R-:W-:Y:S02]  /*a140*/  FMUL.FTZ R50, R50, c[0x0][0x320] ;  /* 0x0000c80032327a20 */ /* 0x000fe40000410000 */
[----:B------:R-:W-:Y:S02]  /*a150*/  FMUL.FTZ R51, R51, c[0x0][0x320] ;  /* 0x0000c80033337a20 */ /* 0x000fe40000410000 */
[----:B-----5:R-:W-:Y:S05]  /*a160*/  FMUL.FTZ R39, R40, c[0x0][0x320] ;  /* 0x0000c80028277a20 */ /* 0x020fea0000410000 */
[----:B------:R3:W1:Y:S10]  /*a170*/  MUFU.TANH R205, R23 ;  /* 0x0000001700cd7308 */ /* 0x0006740000002400 */
[----:B------:R-:W1:Y:S10]  /*a180*/  MUFU.TANH R24, R24 ;  /* 0x0000001800187308 */ /* 0x000e740000002400 */
[----:B------:R3:W1:Y:S10]  /*a190*/  MUFU.TANH R23, R25 ;  /* 0x0000001900177308 */ /* 0x0006740000002400 */
[----:B------:R3:W1:Y:S10]  /*a1a0*/  MUFU.TANH R198, R26 ;  /* 0x0000001a00c67308 */ /* 0x0006740000002400 */
[----:B------:R3:W1:Y:S10]  /*a1b0*/  MUFU.TANH R197, R27 ;  /* 0x0000001b00c57308 */ /* 0x0006740000002400 */
[----:B------:R-:W1:Y:S10]  /*a1c0*/  MUFU.TANH R22, R22 ;  /* 0x0000001600167308 */ /* 0x000e740000002400 */
[----:B------:R-:W1:Y:S10]  /*a1d0*/  MUFU.TANH R21, R21 ;  /* 0x0000001500157308 */ /* 0x000e740000002400 */
[----:B------:R3:W1:Y:S10]  /*a1e0*/  MUFU.TANH R195, R30 ;  /* 0x0000001e00c37308 */ /* 0x0006740000002400 */
[----:B------:R3:W1:Y:S10]  /*a1f0*/  MUFU.TANH R194, R31 ;  /* 0x0000001f00c27308 */ /* 0x0006740000002400 */
[----:B------:R-:W1:Y:S10]  /*a200*/  MUFU.TANH R20, R20 ;  /* 0x0000001400147308 */ /* 0x000e740000002400 */
[----:B------:R-:W1:Y:S10]  /*a210*/  MUFU.TANH R19, R19 ;  /* 0x0000001300137308 */ /* 0x000e740000002400 */
[----:B------:R-:W1:Y:S10]  /*a220*/  MUFU.TANH R18, R18 ;  /* 0x0000001200127308 */ /* 0x000e740000002400 */
[----:B------:R-:W1:Y:S10]  /*a230*/  MUFU.TANH R17, R17 ;  /* 0x0000001100117308 */ /* 0x000e740000002400 */
[----:B------:R-:W1:Y:S01]  /*a240*/  MUFU.TANH R39, R39 ;  /* 0x0000002700277308 */ /* 0x000e620000002400 */
[----:B--2---:R-:W-:Y:S09]  /*a250*/  ISETP.GT.AND P0, PT, R2, R0, PT ;  /* 0x000000000200720c */ /* 0x004ff20003f04270 */
[----:B------:R-:W2:Y:S10]  /*a260*/  MUFU.TANH R38, R38 ;  /* 0x0000002600267308 */ /* 0x000eb40000002400 */
        /* <DEDUP_REMOVED lines=11> */
[----:B--2-4-:R-:W2:Y:S01]  /*a320*/  LDL R12, [R1+0x3c] ;  /* 0x00003c00010c7983 */ /* 0x014ea20000100800 */
[----:B------:R-:W-:Y:S02]  /*a330*/  IMAD.MOV.U32 R13, RZ, RZ, c[0x0][0x2b8] ;  /* 0x0000ae00ff0d7624 */ /* 0x000fe400078e00ff */
[----:B------:R-:W-:Y:S01]  /*a340*/  IMAD.MOV.U32 R11, RZ, RZ, RZ ;  /* 0x000000ffff0b7224 */ /* 0x000fe200078e00ff */
[----:B------:R-:W4:Y:S02]  /*a350*/  LDL.64 R28, [R1+0x50] ;  /* 0x00005000011c7983 */ /* 0x000f240000100a00 */
[----:B------:R-:W-:Y:S02]  /*a360*/  ISETP.NE.AND P1, PT, R13, 0x1, PT ;  /* 0x000000010d00780c */ /* 0x000fe40003f25270 */
[----:B---3--:R-:W3:Y:S04]  /*a370*/  LDL R16, [R1+0x60] ;  /* 0x0000600001107983 */ /* 0x008ee80000100800 */
[----:B------:R-:W5:Y:S04]  /*a380*/  S2R R14, SR_TID.X ;  /* 0x00000000000e7919 */ /* 0x000f680000002100 */
[----:B------:R-:W3:Y:S04]  /*a390*/  LDL.64 R26, [R1+0x48] ;  /* 0x00004800011a7983 */ /* 0x000ee80000100a00 */
[----:B------:R-:W3:Y:S04]  /*a3a0*/  LDL R6, [R1+0x40] ;  /* 0x0000400001067983 */ /* 0x000ee80000100800 */
[----:B------:R-:W3:Y:S04]  /*a3b0*/  LDL R10, [R1+0x100] ;  /* 0x00010000010a7983 */ /* 0x000ee80000100800 */
[----:B-1----:R-:W3:Y:S04]  /*a3c0*/  LDL R15, [R1+0x20] ;  /* 0x00002000010f7983 */ /* 0x002ee80000100800 */
[----:B------:R-:W3:Y:S01]  /*a3d0*/  LDL R9, [R1+0x104] ;  /* 0x0001040001097983 */ /* 0x000ee20000100800 */
[--C-:B-----5:R-:W-:Y:S03]  /*a3e0*/  SHF.R.S32.HI R0, RZ, 0x1f, R14.reuse ;  /* 0x0000001fff007819 */ /* 0x120fe6000001140e */
        /* <DEDUP_REMOVED lines=8> */
[----:B------:R-:W-:Y:S02]  /*a470*/  IMAD.IADD R0, R14, 0x1, -R0 ;  /* 0x000000010e007824 */ /* 0x000fe400078e0a00 */
[----:B------:R-:W5:Y:S02]  /*a480*/  LDL R14, [R1+0x24] ;  /* 0x00002400010e7983 */ /* 0x000f640000100800 */
[----:B------:R-:W-:Y:S02]  /*a490*/  IMAD R0, R0, 0x20, R3 ;  /* 0x0000002000007824 */ /* 0x000fe400078e0203 */
[----:B--2---:R-:W-:Y:S02]  /*a4a0*/  IMAD R2, R2, 0x60, R12 ;  /* 0x0000006002027824 */ /* 0x004fe400078e020c */
[----:B------:R-:W2:Y:S03]  /*a4b0*/  LDL R12, [R1+0xc] ;  /* 0x00000c00010c7983 */ /* 0x000ea60000100800 */
[----:B------:R-:W-:Y:S05]  /*a4c0*/  IADD3 R2, R2, -0x60, R0 ;  /* 0xffffffa002027810 */ /* 0x000fea0007ffe000 */
[----:B------:R-:W-:Y:S04]  /*a4d0*/  @P1 IMAD.HI.U32 R3, R2, c[0x0][0x2bc], RZ ;  /* 0x0000af0002031a27 */ /* 0x000fe800078e00ff */
[----:B------:R-:W-:Y:S01]  /*a4e0*/  IMAD.MOV.U32 R0, RZ, RZ, R2 ;  /* 0x000000ffff007224 */ /* 0x000fe200078e0002 */
[----:B------:R-:W-:Y:S04]  /*a4f0*/  @P1 SHF.R.U32.HI R0, RZ, c[0x0][0x2c0], R3 ;  /* 0x0000b000ff001a19 */ /* 0x000fe80000011603 */
[C---:B----4-:R-:W-:Y:S04]  /*a500*/  @!P6 IADD3 R3, P0, R0.reuse, R28, RZ ;  /* 0x0000001c0003e210 */ /* 0x050fe80007f1e0ff */
[----:B---3--:R-:W-:Y:S01]  /*a510*/  @!P6 LEA.HI.X.SX32 R5, R0, R16, 0x1, P0 ;  /* 0x000000100005e211 */ /* 0x008fe200000f0eff */
[----:B------:R-:W-:Y:S01]  /*a520*/  IMAD.MOV R0, RZ, RZ, -R0 ;  /* 0x000000ffff007224 */ /* 0x000fe200078e0a00 */
[C---:B------:R-:W-:Y:S03]  /*a530*/  @!P6 LEA R4, P0, R3.reuse, c[0x0][0x2a0], 0x2 ;  /* 0x0000a8000304ea11 */ /* 0x040fe600078010ff */
[----:B------:R-:W-:Y:S01]  /*a540*/  IMAD R16, R0, c[0x0][0x2b8], R2 ;  /* 0x0000ae0000107a24 */ /* 0x000fe200078e0202 */
[----:B------:R-:W-:Y:S01]  /*a550*/  @!P6 LEA.HI.X R5, R3, c[0x0][0x2a4], R5, 0x2, P0 ;  /* 0x0000a9000305ea11 */ /* 0x000fe200000f1405 */
[C---:B------:R-:W-:Y:S01]  /*a560*/  IMAD.SHL.U32 R28, R15.reuse, 0x2, RZ ;  /* 0x000000020f1c7824 */ /* 0x040fe200078e00ff */
[----:B------:R-:W-:Y:S01]  /*a570*/  SHF.L.U64.HI R10, R15, 0x1, R10 ;  /* 0x000000010f0a7819 */ /* 0x000fe2000001020a */
[----:B------:R-:W-:Y:S01]  /*a580*/  IMAD.WIDE.U32 R2, R16, c[0x0][0x1e0], RZ ;  /* 0x0000780010027a25 */ /* 0x000fe200078e00ff */
[----:B------:R-:W-:Y:S01]  /*a590*/  SHF.R.S32.HI R0, RZ, 0x1f, R16 ;  /* 0x0000001fff007819 */ /* 0x000fe20000011410 */
[----:B------:R-:W3:Y:S04]  /*a5a0*/  @!P6 LDG.E R11, [R4.64] ;  /* 0x00000006040be981 */ /* 0x000ee8000c1e1900 */
[----:B------:R-:W-:Y:S01]  /*a5b0*/  IMAD R0, R0, c[0x0][0x1e0], RZ ;  /* 0x0000780000007a24 */ /* 0x000fe200078e02ff */
[----:B------:R1:W-:Y:S01]  /*a5c0*/  STL [R1+0x14], R16 ;  /* 0x0000141001007387 */ /* 0x0003e20000100800 */
[----:B-----5:R-:W-:Y:S02]  /*a5d0*/  SHF.L.U64.HI R8, R13, 0x1, R8 ;  /* 0x000000010d087819 */ /* 0x020fe40000010208 */
[----:B------:R-:W-:Y:S04]  /*a5e0*/  IMAD R0, R16, c[0x0][0x1e4], R0 ;  /* 0x0000790010007a24 */ /* 0x000fe800078e0200 */
[----:B------:R-:W-:Y:S01]  /*a5f0*/  IMAD.IADD R3, R3, 0x1, R0 ;  /* 0x0000000103037824 */ /* 0x000fe200078e0200 */
[C---:B------:R-:W-:Y:S01]  /*a600*/  SHF.L.U64.HI R9, R14.reuse, 0x1, R9 ;  /* 0x000000010e097819 */ /* 0x040fe20000010209 */
[----:B------:R-:W-:Y:S01]  /*a610*/  IMAD.SHL.U32 R27, R14, 0x2, RZ ;  /* 0x000000020e1b7824 */ /* 0x000fe200078e00ff */
[C---:B--2---:R-:W-:Y:S01]  /*a620*/  SHF.L.U64.HI R7, R12.reuse, 0x1, R7 ;  /* 0x000000010c077819 */ /* 0x044fe20000010207 */
[----:B------:R-:W-:Y:S01]  /*a630*/  IMAD.SHL.U32 R25, R12, 0x2, RZ ;  /* 0x000000020c197824 */ /* 0x000fe200078e00ff */
[----:B---3--:R-:W-:Y:S01]  /*a640*/  SHF.R.S32.HI R0, RZ, 0x1f, R11 ;  /* 0x0000001fff007819 */ /* 0x008fe2000001140b */
[----:B------:R-:W-:Y:S01]  /*a650*/  IMAD.WIDE.U32 R2, R11, c[0x0][0x1f0], R2 ;  /* 0x00007c000b027a25 */ /* 0x000fe200078e0002 */
[----:B------:R1:W-:Y:S03]  /*a660*/  STL [R1+0x10], R11 ;  /* 0x0000100b01007387 */ /* 0x0003e60000100800 */
[----:B------:R-:W-:Y:S01]  /*a670*/  IMAD R0, R0, c[0x0][0x1f0], RZ ;  /* 0x00007c0000007a24 */ /* 0x000fe200078e02ff */
[----:B------:R-:W-:Y:S01]  /*a680*/  IADD3 R5, P0, R26, R2, RZ ;  /* 0x000000021a057210 */ /* 0x000fe20007f1e0ff */
[----:B------:R-:W-:Y:S02]  /*a690*/  IMAD.SHL.U32 R26, R13, 0x2, RZ ;  /* 0x000000020d1a7824 */ /* 0x000fe400078e00ff */
[----:B------:R-:W-:Y:S05]  /*a6a0*/  IMAD R0, R11, c[0x0][0x1f4], R0 ;  /* 0x00007d000b007a24 */ /* 0x000fea00078e0200 */
[----:B------:R-:W-:Y:S02]  /*a6b0*/  IADD3.X R2, R6, R3, R0, P0, !PT ;  /* 0x0000000306027210 */ /* 0x000fe400007fe400 */
[C---:B------:R-:W-:Y:S04]  /*a6c0*/  LEA R6, P0, R5.reuse, c[0x0][0x1c8], 0x1 ;  /* 0x0000720005067a11 */ /* 0x040fe800078008ff */
[----:B------:R-:W-:Y:S01]  /*a6d0*/  LEA.HI.X R5, R5, c[0x0][0x1cc], R2, 0x1, P0 ;  /* 0x0000730005057a11 */ /* 0x000fe200000f0c02 */
[----:B------:R-:W-:-:S06]  /*a6e0*/  BRA.DIV ~URZ, `(.L_x_2705) ;  /* 0x0000c9a27f007947 */ /* 0x000fcc000b800000 */
[----:B------:R2:W3:Y:S02]  /*a6f0*/  SHFL.IDX PT, R4, R5, RZ, 0x181f ;  /* 0x00181fff05047589 */ /* 0x0004e400000e0000 */
.L_x_2744:
[----:B------:R-:W-:-:S05]  /*a700*/  BRA.DIV ~URZ, `(.L_x_2706) ;  /* 0x0000c9f27f007947 */ /* 0x000fca000b800000 */
[----:B------:R-:W4:Y:S04]  /*a710*/  LDL R12, [R1+0xc] ;  /* 0x00000c00010c7983 */ /* 0x000f280000100800 */
[----:B------:R-:W5:Y:S04]  /*a720*/  LDL R30, [R1+0x28] ;  /* 0x00002800011e7983 */ /* 0x000f680000100800 */
[----:B--2---:R-:W2:Y:S04]  /*a730*/  LDL R2, [R1+0x24] ;  /* 0x0000240001027983 */ /* 0x004ea80000100800 */
[----:B---3--:R-:W3:Y:S04]  /*a740*/  LDL R29, [R1+0x20] ;  /* 0x00002000011d7983 */ /* 0x008ee80000100800 */
[----:B------:R-:W1:Y:S04]  /*a750*/  SHFL.IDX PT, R3, R6, RZ, 0x181f ;  /* 0x00181fff06037589 */ /* 0x000e6800000e0000 */
[----:B------:R-:W1:Y:S01]  /*a760*/  SHFL.IDX PT, R0, R6, 0x1, 0x181f ;  /* 0x00381f0006007f89 */ /* 0x000e6200000e0000 */
[----:B---3--:R-:W-:Y:S02]  /*a770*/  ISETP.GE.AND P1, PT, R29, c[0x0][0x1d4], PT ;  /* 0x000075001d007a0c */ /* 0x008fe40003f26270 */
[----:B----4-:R-:W-:Y:S02]  /*a780*/  ISETP.GE.AND P4, PT, R12, c[0x0][0x1d4], PT ;  /* 0x000075000c007a0c */ /* 0x010fe40003f86270 */
[C---:B-1----:R-:W-:Y:S02]  /*a790*/  IADD3 R12, P0, R3.reuse, R25, RZ ;  /* 0x00000019030c7210 */ /* 0x042fe40007f1e0ff */
[----:B-----5:R-:W-:Y:S02]  /*a7a0*/  ISETP.GE.AND P3, PT, R30, c[0x0][0x1d4], PT ;  /* 0x000075001e007a0c */ /* 0x020fe40003f66270 */
[----:B--2---:R-:W-:Y:S01]  /*a7b0*/  ISETP.GE.AND P2, PT, R2, c[0x0][0x1d4], PT ;  /* 0x0000750002007a0c */ /* 0x004fe20003f46270 */
        /* <DEDUP_REMOVED lines=30> */
.L_x_2745:
        /* <DEDUP_REMOVED lines=28> */
.L_x_2704:
[----:B--2-4-:R-:W-:Y:S05]  /*ab60*/  BSYNC B0 ;  /* 0x0000000000007941 */ /* 0x014fea0003800000 */
.L_x_2703:
[----:B------:R-:W2:Y:S01]  /*ab70*/  LDL R4, [R1+0x30] ;  /* 0x0000300001047983 */ /* 0x000ea20000100800 */
[----:B------:R-:W-:Y:S03]  /*ab80*/  IMAD.MOV.U32 R0, RZ, RZ, c[0x0][0x2c4] ;  /* 0x0000b100ff007624 */ /* 0x000fe600078e00ff */
[----:B------:R-:W4:Y:S02]  /*ab90*/  LDL R3, [R1+0x18] ;  /* 0x0000180001037983 */ /* 0x000f240000100800 */
[----:B------:R-:W-:Y:S02]  /*aba0*/  ISETP.NE.AND P0, PT, R0, 0x1, PT ;  /* 0x000000010000780c */ /* 0x000fe40003f05270 */
[----:B------:R-:W5:Y:S04]  /*abb0*/  LDL R2, [R1+0x68] ;  /* 0x0000680001027983 */ /* 0x000f680000100800 */
[----:B------:R-:W0:Y:S07]  /*abc0*/  LDGDEPBAR ;  /* 0x00000000000079af */ /* 0x000e2e0000000000 */
[----:B--2---:R-:W-:Y:S04]  /*abd0*/  @P0 IMAD.HI.U32 R0, R4, c[0x0][0x2c8], RZ ;  /* 0x0000b20004000a27 */ /* 0x004fe800078e00ff */
[----:B----4-:R-:W-:Y:S01]  /*abe0*/  IMAD R5, R3, -0x60, RZ ;  /* 0xffffffa003057824 */ /* 0x010fe200078e02ff */
[----:B------:R-:W-:Y:S02]  /*abf0*/  @P0 SHF.R.U32.HI R4, RZ, c[0x0][0x2cc], R0 ;  /* 0x0000b300ff040a19 */ /* 0x000fe40000011600 */
[----:B------:R-:W-:Y:S02]  /*ac00*/  MOV R0, c[0x0][0x2ac] ;  /* 0x0000ab0000007a02 */ /* 0x000fe40000000f00 */
[----:B-----5:R-:W-:Y:S05]  /*ac10*/  IADD3 R5, -R2, 0x1, R5 ;  /* 0x0000000102057810 */ /* 0x020fea0007ffe105 */
[----:B------:R-:W-:Y:S05]  /*ac20*/  IMAD R5, R0, c[0x0][0x1d0], R5 ;  /* 0x0000740000057a24 */ /* 0x000fea00078e0205 */
[----:B------:R-:W-:Y:S01]  /*ac30*/  IADD3 R5, R5, -c[0x0][0x168], RZ ;  /* 0x80005a0005057a10 */ /* 0x000fe20007ffe0ff */
[----:B------:R-:W-:-:S05]  /*ac40*/  BRA.DIV ~URZ, `(.L_x_2707) ;  /* 0x0000c9d27f007947 */ /* 0x000fca000b800000 */
[----:B------:R2:W4:Y:S02]  /*ac50*/  SHFL.IDX PT, R0, R4, RZ, 0x1c1f ;  /* 0x001c1fff04007589 */ /* 0x00052400000e0000 */
.L_x_2746:
[----:B----4-:R-:W-:Y:S05]  /*ac60*/  IMAD.IADD R0, R5, 0x1, R0 ;  /* 0x0000000105007824 */ /* 0x010fea00078e0200 */
[C---:B------:R-:W-:Y:S02]  /*ac70*/  ISETP.GT.AND P0, PT, R0.reuse, RZ, PT ;  /* 0x000000ff0000720c */ /* 0x040fe40003f04270 */
[C---:B------:R-:W-:Y:S02]  /*ac80*/  ISETP.GT.AND P1, PT, R0.reuse, 0x1, PT ;  /* 0x000000010000780c */ /* 0x040fe40003f24270 */
[----:B------:R-:W-:Y:S02]  /*ac90*/  ISETP.GT.AND P4, PT, R0, 0x9, PT ;  /* 0x000000090000780c */ /* 0x000fe40003f84270 */
[----:B------:R-:W-:Y:S02]  /*aca0*/  FSEL R6, R250, -INF , P0 ;  /* 0xff800000fa067808 */ /* 0x000fe40000000000 */
[C---:B------:R-:W-:Y:S02]  /*acb0*/  ISETP.GT.AND P0, PT, R0.reuse, 0x10, PT ;  /* 0x000000100000780c */ /* 0x040fe40003f04270 */
[C---:B------:R-:W-:Y:S02]  /*acc0*/  ISETP.GT.AND P2, PT, R0.reuse, 0x8, PT ;  /* 0x000000080000780c */ /* 0x040fe40003f44270 */
[----:B------:R-:W-:Y:S02]  /*acd0*/  FSEL R33, R215, -INF , P1 ;  /* 0xff800000d7217808 */ /* 0x000fe40000800000 */
[C---:B------:R-:W-:Y:S02]  /*ace0*/  ISETP.GT.AND P1, PT, R0.reuse, 0x11, PT ;  /* 0x000000110000780c */ /* 0x040fe40003f24270 */
[C---:B------:R-:W-:Y:S02]  /*acf0*/  ISETP.GT.AND P3, PT, R0.reuse, 0x18, PT ;  /* 0x000000180000780c */ /* 0x040fe40003f64270 */
[----:B---3--:R-:W-:Y:S02]  /*ad00*/  FSEL R31, R211, -INF , P4 ;  /* 0xff800000d31f7808 */ /* 0x008fe40002000000 */
[----:B------:R-:W-:Y:S02]  /*ad10*/  ISETP.GT.AND P4, PT, R0, 0x19, PT ;  /* 0x000000190000780c */ /* 0x000fe40003f84270 */
[----:B------:R-:W-:Y:S02]  /*ad20*/  FSEL R30, R208, -INF , P0 ;  /* 0xff800000d01e7808 */ /* 0x000fe40000000000 */
[----:B------:R-:W-:Y:S02]  /*ad30*/  ISETP.GT.AND P0, PT, R0, 0x20, PT ;  /* 0x000000200000780c */ /* 0x000fe40003f04270 */
[----:B------:R-:W-:Y:S02]  /*ad40*/  FSEL R32, R212, -INF , P2 ;  /* 0xff800000d4207808 */ /* 0x000fe40001000000 */
[----:B------:R-:W-:Y:S02]  /*ad50*/  FSEL R29, R207, -INF , P1 ;  /* 0xff800000cf1d7808 */ /* 0x000fe40000800000 */
[----:B------:R-:W-:Y:S02]  /*ad60*/  ISETP.GT.AND P2, PT, R0, 0x21, PT ;  /* 0x000000210000780c */ /* 0x000fe40003f44270 */
[----:B-1----:R-:W-:Y:S02]  /*ad70*/  FSEL R28, R204, -INF , P3 ;  /* 0xff800000cc1c7808 */ /* 0x002fe40001800000 */
        /* <DEDUP_REMOVED lines=12> */
[C---:B------:R-:W-:Y:S02]  /*ae40*/  ISETP.GT.AND P2, PT, R0.reuse, 0x40, PT ;  /* 0x000000400000780c */ /* 0x040fe40003f44270 */
[----:B------:R-:W-:Y:S02]  /*ae50*/  FSEL R21, R21, -INF , P0 ;  /* 0xff80000015157808 */ /* 0x000fe40000000000 */
[C---:B------:R-:W-:Y:S02]  /*ae60*/  ISETP.GT.AND P1, PT, R0.reuse, 0x41, PT ;  /* 0x000000410000780c */ /* 0x040fe40003f24270 */
[----:B------:R-:W-:Y:S02]  /*ae70*/  ISETP.GT.AND P0, PT, R0, 0x48, PT ;  /* 0x000000480000780c */ /* 0x000fe40003f04270 */
[----:B------:R-:W-:Y:S02]  /*ae80*/  FSEL R20, R20, -INF , P3 ;  /* 0xff80000014147808 */ /* 0x000fe40001800000 */
[----:B------:R-:W-:Y:S02]  /*ae90*/  FSEL R19, R19, -INF , P4 ;  /* 0xff80000013137808 */ /* 0x000fe40002000000 */
[----:B------:R-:W-:Y:S02]  /*aea0*/  ISETP.GT.AND P4, PT, R0, 0x49, PT ;  /* 0x000000490000780c */ /* 0x000fe40003f84270 */
[----:B------:R-:W-:Y:S02]  /*aeb0*/  FSEL R18, R18, -INF , P2 ;  /* 0xff80000012127808 */ /* 0x000fe40001000000 */
[C---:B------:R-:W-:Y:S02]  /*aec0*/  ISETP.GT.AND P3, PT, R0.reuse, 0x50, PT ;  /* 0x000000500000780c */ /* 0x040fe40003f64270 */
[----:B------:R-:W-:Y:S02]  /*aed0*/  FSEL R17, R17, -INF , P1 ;  /* 0xff80000011117808 */ /* 0x000fe40000800000 */
[C---:B------:R-:W-:Y:S02]  /*aee0*/  ISETP.GT.AND P2, PT, R0.reuse, 0x51, PT ;  /* 0x000000510000780c */ /* 0x040fe40003f44270 */
        /* <DEDUP_REMOVED lines=9> */
[----:B------:R-:W3:Y:S04]  /*af80*/  LDL.LU R196, [R1+0x8] ;  /* 0x0000080001c47983 */ /* 0x000ee80000300800 */
[----:B------:R-:W4:Y:S04]  /*af90*/  LDL.LU R3, [R1+0x4] ;  /* 0x0000040001037983 */ /* 0x000f280000300800 */
[----:B------:R-:W5:Y:S04]  /*afa0*/  LDL.LU R2, [R1] ;  /* 0x0000000001027983 */ /* 0x000f680000300800 */
[----:B------:R-:W1:Y:S02]  /*afb0*/  SHFL.IDX PT, R0, R4, 0x1, 0x1c1f ;  /* 0x003c1f0004007f89 */ /* 0x000e6400000e0000 */
[----:B-1----:R-:W-:Y:S05]  /*afc0*/  IMAD.IADD R0, R5, 0x1, R0 ;  /* 0x0000000105007824 */ /* 0x002fea00078e0200 */
[C---:B------:R-:W-:Y:S02]  /*afd0*/  ISETP.GT.AND P0, PT, R0.reuse, RZ, PT ;  /* 0x000000ff0000720c */ /* 0x040fe40003f04270 */
[C---:B------:R-:W-:Y:S02]  /*afe0*/  ISETP.GT.AND P1, PT, R0.reuse, 0x1, PT ;  /* 0x000000010000780c */ /* 0x040fe40003f24270 */
[C---:B------:R-:W-:Y:S02]  /*aff0*/  ISETP.GT.AND P4, PT, R0.reuse, 0x9, PT ;  /* 0x000000090000780c */ /* 0x040fe40003f84270 */
[C---:B------:R-:W-:Y:S02]  /*b000*/  ISETP.GT.AND P2, PT, R0.reuse, 0x8, PT ;  /* 0x000000080000780c */ /* 0x040fe40003f44270 */
[----:B------:R-:W-:Y:S02]  /*b010*/  ISETP.GT.AND P3, PT, R0, 0x18, PT ;  /* 0x000000180000780c */ /* 0x000fe40003f64270 */
        /* <DEDUP_REMOVED lines=11> */
[----:B------:R-:W-:Y:S02]  /*b0d0*/  FSEL R38, R188, -INF , P4 ;  /* 0xff800000bc267808 */ /* 0x000fe40002000000 */
[C---:B------:R-:W-:Y:S02]  /*b0e0*/  ISETP.GT.AND P4, PT, R0.reuse, 0x49, PT ;  /* 0x000000490000780c */ /* 0x040fe40003f84270 */
[----:B------:R-:W-:Y:S02]  /*b0f0*/  ISETP.GT.AND P3, PT, R0, 0x50, PT ;  /* 0x000000500000780c */ /* 0x000fe40003f64270 */
[----:B------:R-:W-:Y:S02]  /*b100*/  FSEL R34, R132, -INF , P4 ;  /* 0xff80000084227808 */ /* 0x000fe40002000000 */
[----:B------:R-:W-:Y:S02]  /*b110*/  FSEL R10, R193, -INF , P3 ;  /* 0xff800000c10a7808 */ /* 0x000fe40001800000 */
[----:B---3--:R-:W-:Y:S02]  /*b120*/  FSEL R5, R196, -INF , P0 ;  /* 0xff800000c4057808 */ /* 0x008fe40000000000 */
[C---:B------:R-:W-:Y:S02]  /*b130*/  ISETP.GT.AND P0, PT, R0.reuse, 0x10, PT ;  /* 0x000000100000780c */ /* 0x040fe40003f04270 */
[----:B----4-:R-:W-:Y:S02]  /*b140*/  FSEL R185, R3, -INF , P1 ;  /* 0xff80000003b97808 */ /* 0x010fe40000800000 */
[----:B------:R-:W-:Y:S02]  /*b150*/  ISETP.GT.AND P1, PT, R0, 0x11, PT ;  /* 0x000000110000780c */ /* 0x000fe40003f24270 */
[----:B------:R-:W-:Y:S02]  /*b160*/  FSEL R49, R214, -INF , P0 ;  /* 0xff800000d6317808 */ /* 0x000fe40000000000 */
[----:B------:R-:W-:Y:S02]  /*b170*/  ISETP.GT.AND P0, PT, R0, 0x20, PT ;  /* 0x000000200000780c */ /* 0x000fe40003f04270 */
[----:B-----5:R-:W-:Y:S02]  /*b180*/  FSEL R51, R2, -INF , P2 ;  /* 0xff80000002337808 */ /* 0x020fe40001000000 */
[----:B------:R-:W-:Y:S02]  /*b190*/  FSEL R48, R213, -INF , P1 ;  /* 0xff800000d5307808 */ /* 0x000fe40000800000 */
[----:B------:R-:W-:Y:S02]  /*b1a0*/  ISETP.GT.AND P2, PT, R0, 0x21, PT ;  /* 0x000000210000780c */ /* 0x000fe40003f44270 */
[----:B------:R-:W-:Y:S02]  /*b1b0*/  FSEL R45, R206, -INF , P0 ;  /* 0xff800000ce2d7808 */ /* 0x000fe40000000000 */
[C---:B------:R-:W-:Y:S02]  /*b1c0*/  ISETP.GT.AND P1, PT, R0.reuse, 0x30, PT ;  /* 0x000000300000780c */ /* 0x040fe40003f24270 */
[C---:B------:R-:W-:Y:S02]  /*b1d0*/  ISETP.GT.AND P0, PT, R0.reuse, 0x31, PT ;  /* 0x000000310000780c */ /* 0x040fe40003f04270 */
[----:B------:R-:W-:Y:S02]  /*b1e0*/  FSEL R44, R205, -INF , P2 ;  /* 0xff800000cd2c7808 */ /* 0x000fe40001000000 */
[----:B------:R-:W-:Y:S02]  /*b1f0*/  FSEL R41, R195, -INF , P1 ;  /* 0xff800000c3297808 */ /* 0x000fe40000800000 */
[----:B------:R-:W-:Y:S02]  /*b200*/  ISETP.GT.AND P2, PT, R0, 0x40, PT ;  /* 0x000000400000780c */ /* 0x000fe40003f44270 */
        /* <DEDUP_REMOVED lines=62> */
[----:B--2---:R-:W-:Y:S04]  /*b5f0*/  FMNMX.FTZ R4, R8, R0, !PT ;  /* 0x0000000008047209 */ /* 0x004fe80007810000 */
[----:B------:R-:W-:Y:S05]  /*b600*/  FMNMX.FTZ R4, R7, R4, !PT ;  /* 0x0000000407047209 */ /* 0x000fea0007810000 */
[----:B------:R-:W1:Y:S02]  /*b610*/  SHFL.BFLY PT, R0, R4, 0x2, 0x1f ;  /* 0x0c401f0004007f89 */ /* 0x000e6400000e0000 */
[----:B-1----:R-:W-:Y:S06]  /*b620*/  FMNMX.FTZ R4, R4, R0, !PT ;  /* 0x0000000004047209 */ /* 0x002fec0007810000 */
[----:B------:R1:W2:Y:S02]  /*b630*/  SHFL.BFLY PT, R0, R4, 0x1, 0x1f ;  /* 0x0c201f0004007f89 */ /* 0x0002a400000e0000 */
.L_x_2747:
        /* <DEDUP_REMOVED lines=39> */
[----:B------:R-:W-:Y:S02]  /*b8b0*/  FFMA.FTZ R32, R32, c[0x0][0x2d0], -R2 ;  /* 0x0000b40020207a23 */ /* 0x000fe40000010802 */
[--C-:B------:R-:W-:Y:S02]  /*b8c0*/  FFMA.FTZ R133, R51, c[0x0][0x2d0], -R4.reuse ;  /* 0x0000b40033857a23 */ /* 0x100fe40000010804 */
        /* <DEDUP_REMOVED lines=39> */
[C---:B------:R-:W-:Y:S02]  /*bb40*/  FMUL.FTZ R48, R0.reuse, R136 ;  /* 0x0000008800307220 */ /* 0x040fe40000410000 */
[----:B------:R-:W-:Y:S02]  /*bb50*/  FMUL.FTZ R49, R0, R137 ;  /* 0x0000008900317220 */ /* 0x000fe40000410000 */
[----:B------:R-:W-:Y:S02]  /*bb60*/  FADD.FTZ R2, -R2, R134 ;  /* 0x0000008602027221 */ /* 0x000fe40000010100 */
[----:B------:R-:W-:Y:S02]  /*bb70*/  FFMA.FTZ R134, R50, c[0x0][0x2d0], -R4 ;  /* 0x0000b40032867a23 */ /* 0x000fe40000010804 */
[----:B------:R-:W-:Y:S02]  /*bb80*/  FMUL.FTZ R2, R2, c[0x0][0x2d0] ;  /* 0x0000b40002027a20 */ /* 0x000fe40000410000 */
[C---:B------:R-:W-:Y:S01]  /*bb90*/  FMUL.FTZ R21, R0.reuse, R165 ;  /* 0x000000a500157220 */ /* 0x040fe20000410000 */
[----:B------:R-:W-:Y:S01]  /*bba0*/  MOV R165, R28 ;  /* 0x0000001c00a57202 */ /* 0x000fe20000000f00 */
[C---:B------:R-:W-:Y:S02]  /*bbb0*/  FMUL.FTZ R12, R0.reuse, R172 ;  /* 0x000000ac000c7220 */ /* 0x040fe40000410000 */
[----:B------:R-:W1:Y:S01]  /*bbc0*/  MUFU.EX2 R2, R2 ;  /* 0x0000000200027308 */ /* 0x000e620000000800 */
[C---:B------:R-:W-:Y:S01]  /*bbd0*/  FMUL.FTZ R17, R0.reuse, R169 ;  /* 0x000000a900117220 */ /* 0x040fe20000410000 */
[----:B------:R-:W-:Y:S01]  /*bbe0*/  MOV R169, R29 ;  /* 0x0000001d00a97202 */ /* 0x000fe20000000f00 */
[----:B------:R-:W-:Y:S01]  /*bbf0*/  FMUL.FTZ R29, R0, R157 ;  /* 0x0000009d001d7220 */ /* 0x000fe20000410000 */
[----:B------:R-:W-:Y:S01]  /*bc00*/  MOV R157, R165 ;  /* 0x000000a5009d7202 */ /* 0x000fe20000000f00 */
[----:B------:R-:W-:Y:S02]  /*bc10*/  FADD.FTZ R4, R32, R6 ;  /* 0x0000000620047221 */ /* 0x000fe40000010000 */
[C---:B----4-:R-:W-:Y:S01]  /*bc20*/  FMUL.FTZ R5, R0.reuse, R181 ;  /* 0x000000b500057220 */ /* 0x050fe20000410000 */
[----:B------:R-:W-:Y:S01]  /*bc30*/  MOV R181, R18 ;  /* 0x0000001200b57202 */ /* 0x000fe20000000f00 */
[----:B------:R-:W-:Y:S01]  /*bc40*/  FADD.FTZ R188, R31, R4 ;  /* 0x000000041fbc7221 */ /* 0x000fe20000010000 */
[----:B------:R-:W3:Y:S01]  /*bc50*/  MUFU.EX2 R172, R185 ;  /* 0x000000b900ac7308 */ /* 0x000ee20000000800 */
        /* <DEDUP_REMOVED lines=12> */
[----:B------:R-:W-:Y:S01]  /*bd20*/  FMUL.FTZ R24, R0, R160 ;  /* 0x000000a000187220 */ /* 0x000fe20000410000 */
[----:B------:R-:W-:Y:S01]  /*bd30*/  MOV R173, R26 ;  /* 0x0000001a00ad7202 */ /* 0x000fe20000000f00 */
[C---:B-1----:R-:W-:Y:S01]  /*bd40*/  FMUL.FTZ R50, R2.reuse, R138 ;  /* 0x0000008a02327220 */ /* 0x042fe20000410000 */
[----:B------:R-:W-:Y:S01]  /*bd50*/  MOV R160, R30 ;  /* 0x0000001e00a07202 */ /* 0x000fe20000000f00 */
[C---:B------:R-:W-:Y:S02]  /*bd60*/  FMUL.FTZ R51, R2.reuse, R139 ;  /* 0x0000008b02337220 */ /* 0x040fe40000410000 */
[----:B------:R-:W1:Y:S01]  /*bd70*/  LDSM.16.MT88.4 R136, [R218] ;  /* 0x00000000da88783b */ /* 0x000e620000004200 */
[C---:B------:R-:W-:Y:S01]  /*bd80*/  FMUL.FTZ R22, R2.reuse, R166 ;  /* 0x000000a602167220 */ /* 0x040fe20000410000 */
[----:B------:R-:W-:Y:S01]  /*bd90*/  MUFU.EX2 R133, R196 ;  /* 0x000000c400857308 */ /* 0x000fe20000000800 */
[C---:B------:R-:W-:Y:S01]  /*bda0*/  FMUL.FTZ R6, R2.reuse, R182 ;  /* 0x000000b602067220 */ /* 0x040fe20000410000 */
[----:B------:R-:W-:Y:S01]  /*bdb0*/  MOV R182, R173 ;  /* 0x000000ad00b67202 */ /* 0x000fe20000000f00 */
[----:B------:R-:W-:Y:S01]  /*bdc0*/  FMUL.FTZ R7, R2, R183 ;  /* 0x000000b702077220 */ /* 0x000fe20000410000 */
[----:B---3--:R-:W-:Y:S01]  /*bdd0*/  F2FP.PACK_AB R185, R172, R187 ;  /* 0x000000bbacb9723e */ /* 0x008fe200000000ff */
        /* <DEDUP_REMOVED lines=8> */
[----:B------:R-:W-:Y:S01]  /*be60*/  FMUL.FTZ R26, R2, R162 ;  /* 0x000000a2021a7220 */ /* 0x000fe20000410000 */
[----:B------:R-:W-:Y:S01]  /*be70*/  MUFU.EX2 R134, R193 ;  /* 0x000000c100867308 */ /* 0x000fe20000000800 */
[----:B------:R-:W-:Y:S01]  /*be80*/  FMUL.FTZ R28, R0, R156 ;  /* 0x0000009c001c7220 */ /* 0x000fe20000410000 */
[----:B------:R-:W-:Y:S01]  /*be90*/  MOV R156, R27 ;  /* 0x0000001b009c7202 */ /* 0x000fe20000000f00 */
[C---:B------:R-:W-:Y:S02]  /*bea0*/  FMUL.FTZ R27, R2.reuse, R163 ;  /* 0x000000a3021b7220 */ /* 0x040fe40000410000 */
[C---:B------:R-:W-:Y:S02]  /*beb0*/  FMUL.FTZ R30, R2.reuse, R158 ;  /* 0x0000009e021e7220 */ /* 0x040fe40000410000 */
[----:B------:R-:W-:Y:S02]  /*bec0*/  FMUL.FTZ R31, R2, R159 ;  /* 0x0000009f021f7220 */ /* 0x000fe40000410000 */
        /* <DEDUP_REMOVED lines=15> */
[C---:B------:R-:W-:Y:S02]  /*bfc0*/  FMUL.FTZ R44, R0.reuse, R140 ;  /* 0x0000008c002c7220 */ /* 0x040fe40000410000 */
[----:B------:R-:W-:Y:S02]  /*bfd0*/  FMUL.FTZ R45, R0, R141 ;  /* 0x0000008d002d7220 */ /* 0x000fe40000410000 */
[C---:B------:R-:W-:Y:S02]  /*bfe0*/  FMUL.FTZ R46, R2.reuse, R142 ;  /* 0x0000008e022e7220 */ /* 0x040fe40000410000 */
[----:B------:R-:W-:Y:S01]  /*bff0*/  FMUL.FTZ R47, R2, R143 ;  /* 0x0000008f022f7220 */ /* 0x000fe20000410000 */
[----:B------:R-:W-:Y:S01]  /*c000*/  MUFU.EX2 R144, R194 ;  /* 0x000000c200907308 */ /* 0x000fe20000000800 */
[C---:B------:R-:W-:Y:S01]  /*c010*/  FMUL.FTZ R52, R0.reuse, R52 ;  /* 0x0000003400347220 */ /* 0x040fe20000410000 */
[----:B------:R-:W-:Y:S01]  /*c020*/  LDSM.16.MT88.4 R140, [R218+0x800] ;  /* 0x00080000da8c783b */ /* 0x000fe20000004200 */
        /* <DEDUP_REMOVED lines=19> */
[----:B---3--:R-:W-:Y:S01]  /*c160*/  MOV R202, R166 ;  /* 0x000000a600ca7202 */ /* 0x008fe20000000f00 */
        /* <DEDUP_REMOVED lines=24> */
[----:B---3--:R-:W-:Y:S01]  /*c2f0*/  LDSM.16.MT88.4 R176, [R218+0x2800] ;  /* 0x00280000dab0783b */ /* 0x008fe20000004200 */
        /* <DEDUP_REMOVED lines=44> */
[----:B------:R-:W-:Y:S02]  /*c5c0*/  FADD.FTZ R0, R133, R188 ;  /* 0x000000bc85007221 */ /* 0x000fe40000010000 */
[----:B------:R-:W-:Y:S01]  /*c5d0*/  MUFU.EX2 R188, R181 ;  /* 0x000000b500bc7308 */ /* 0x000fe20000000800 */
[----:B--2---:R-:W-:Y:S01]  /*c5e0*/  FFMA.FTZ R164, R2, R164, R187 ;  /* 0x000000a402a47223 */ /* 0x004fe200000100bb */
[----:B------:R-:W-:Y:S08]  /*c5f0*/  F2FP.PACK_AB R187, R166, R165 ;  /* 0x000000a5a6bb723e */ /* 0x000ff000000000ff */
[----:B------:R-:W2:Y:S01]  /*c600*/  MUFU.EX2 R2, R195 ;  /* 0x000000c300027308 */ /* 0x000ea20000000800 */
[C---:B-1----:R-:W-:Y:S09]  /*c610*/  HMMA.16816.F32 R4, R184.reuse, R136, R4 ;  /* 0x00000088b804723c */ /* 0x042ff20000001804 */
[----:B------:R-:W1:Y:S01]  /*c620*/  MUFU.EX2 R195, R192 ;  /* 0x000000c000c37308 */ /* 0x000e620000000800 */
[C---:B------:R-:W-:Y:S01]  /*c630*/  HMMA.16816.F32 R8, R184.reuse, R138, R8 ;  /* 0x0000008ab808723c */ /* 0x040fe20000001808 */
[----:B------:R-:W3:Y:S08]  /*c640*/  LDSM.16.MT88.4 R136, [R219] ;  /* 0x00000000db88783b */ /* 0x000ef00000004200 */
[----:B------:R-:W-:Y:S03]  /*c650*/  MUFU.EX2 R192, R215 ;  /* 0x000000d700c07308 */ /* 0x000fe60000000800 */
[----:B--2---:R-:W-:Y:S04]  /*c660*/  FADD.FTZ R0, R2, R0 ;  /* 0x0000000002007221 */ /* 0x004fe80000010000 */
[----:B------:R-:W-:Y:S04]  /*c670*/  FADD.FTZ R0, R144, R0 ;  /* 0x0000000090007221 */ /* 0x000fe80000010000 */
[----:B------:R-:W-:Y:S01]  /*c680*/  FADD.FTZ R0, R134, R0 ;  /* 0x0000000086007221 */ /* 0x000fe20000010000 */
[C---:B---3--:R-:W-:Y:S08]  /*c690*/  HMMA.16816.F32 R12, R184.reuse, R136, R12 ;  /* 0x00000088b80c723c */ /* 0x048ff0000000180c */
[C---:B------:R-:W-:Y:S01]  /*c6a0*/  HMMA.16816.F32 R16, R184.reuse, R138, R16 ;  /* 0x0000008ab810723c */ /* 0x040fe20000001810 */
[----:B------:R-:W2:Y:S07]  /*c6b0*/  LDSM.16.MT88.4 R136, [R221] ;  /* 0x00000000dd88783b */ /* 0x000eae0000004200 */
[C---:B--2---:R-:W-:Y:S08]  /*c6c0*/  HMMA.16816.F32 R20, R184.reuse, R136, R20 ;  /* 0x00000088b814723c */ /* 0x044ff00000001814 */
[C---:B------:R-:W-:Y:S01]  /*c6d0*/  HMMA.16816.F32 R24, R184.reuse, R138, R24 ;  /* 0x0000008ab818723c */ /* 0x040fe20000001818 */
[----:B------:R-:W2:Y:S07]  /*c6e0*/  LDSM.16.MT88.4 R136, [R220] ;  /* 0x00000000dc88783b */ /* 0x000eae0000004200 */
        /* <DEDUP_REMOVED lines=38> */
[----:B------:R-:W-:Y:S01]  /*c950*/  HMMA.16816.F32 R128, R184, R138, R128 ;  /* 0x0000008ab880723c */ /* 0x000fe20000001880 */
[----:B------:R2:W3:Y:S03]  /*c960*/  MUFU.EX2 R133, R204 ;  /* 0x000000cc00857308 */ /* 0x0004e60000000800 */
[----:B------:R-:W-:Y:S03]  /*c970*/  F2FP.PACK_AB R137, R173, R167 ;  /* 0x000000a7ad89723e */ /* 0x000fe600000000ff */
[----:B------:R-:W-:Y:S02]  /*c980*/  F2FP.PACK_AB R138, R134, R144 ;  /* 0x00000090868a723e */ /* 0x000fe400000000ff */
[----:B------:R-:W4:Y:S02]  /*c990*/  LDSM.16.MT88.4 R144, [R219+0x800] ;  /* 0x00080000db90783b */ /* 0x000f240000004200 */
[----:B------:R-:W5:Y:S01]  /*c9a0*/  MUFU.EX2 R2, R203 ;  /* 0x000000cb00027308 */ /* 0x000f620000000800 */
[----:B-1----:R-:W-:Y:S02]  /*c9b0*/  F2FP.PACK_AB R139, R195, R196 ;  /* 0x000000c4c38b723e */ /* 0x002fe400000000ff */
[----:B------:R-:W-:Y:S05]  /*c9c0*/  F2FP.PACK_AB R185, R189, R190 ;  /* 0x000000bebdb9723e */ /* 0x000fea00000000ff */
[C---:B------:R-:W-:Y:S02]  /*c9d0*/  HMMA.16816.F32 R4, R136.reuse, R140, R4 ;  /* 0x0000008c8804723c */ /* 0x040fe40000001804 */
[----:B------:R-:W-:Y:S03]  /*c9e0*/  MUFU.EX2 R186, R168 ;  /* 0x000000a800ba7308 */ /* 0x000fe60000000800 */
[----:B--2---:R-:W-:Y:S01]  /*c9f0*/  MOV R204, R173 ;  /* 0x000000ad00cc7202 */ /* 0x004fe20000000f00 */
[----:B---3--:R-:W-:Y:S02]  /*ca00*/  FADD.FTZ R0, R133, R0 ;  /* 0x0000000085007221 */ /* 0x008fe40000010000 */
[C---:B------:R-:W-:Y:S01]  /*ca10*/  HMMA.16816.F32 R8, R136.reuse, R142, R8 ;  /* 0x0000008e8808723c */ /* 0x040fe20000001808 */
[----:B------:R-:W1:Y:S03]  /*ca20*/  LDSM.16.MT88.4 R140, [R221+0x800] ;  /* 0x00080000dd8c783b */ /* 0x000e660000004200 */
[----:B------:R-:W-:Y:S01]  /*ca30*/  MUFU.EX2 R184, R160 ;  /* 0x000000a000b87308 */ /* 0x000fe20000000800 */
[----:B-----5:R-:W-:Y:S01]  /*ca40*/  FADD.FTZ R0, R2, R0 ;  /* 0x0000000002007221 */ /* 0x020fe20000010000 */
[----:B------:R-:W-:Y:S03]  /*ca50*/  MOV R203, R167 ;  /* 0x000000a700cb7202 */ /* 0x000fe60000000f00 */
[----:B------:R-:W-:Y:S05]  /*ca60*/  FADD.FTZ R0, R148, R0 ;  /* 0x0000000094007221 */ /* 0x000fea0000010000 */
[----:B------:R-:W2:Y:S01]  /*ca70*/  MUFU.EX2 R134, R201 ;  /* 0x000000c900867308 */ /* 0x000ea20000000800 */
[C---:B----4-:R-:W-:Y:S08]  /*ca80*/  HMMA.16816.F32 R12, R136.reuse, R144, R12 ;  /* 0x00000090880c723c */ /* 0x050ff0000000180c */
[C---:B------:R-:W-:Y:S01]  /*ca90*/  HMMA.16816.F32 R16, R136.reuse, R146, R16 ;  /* 0x000000928810723c */ /* 0x040fe20000001810 */
[----:B------:R-:W3:Y:S03]  /*caa0*/  LDSM.16.MT88.4 R144, [R220+0x800] ;  /* 0x00080000dc90783b */ /* 0x000ee60000004200 */
[C---:B--2---:R-:W-:Y:S04]  /*cab0*/  FADD.FTZ R0, R134.reuse, R0 ;  /* 0x0000000086007221 */ /* 0x044fe80000010000 */
        /* <DEDUP_REMOVED lines=58> */
[----:B------:R-:W-:Y:S04]  /*ce60*/  FADD.FTZ R0, R2, R0 ;  /* 0x0000000002007221 */ /* 0x000fe80000010000 */
[C---:B------:R-:W-:Y:S01]  /*ce70*/  HMMA.16816.F32 R24, R136.reuse, R150, R24 ;  /* 0x000000968818723c */ /* 0x040fe20000001818 */
[----:B------:R-:W1:Y:S03]  /*ce80*/  LDSM.16.MT88.4 R148, [R219+0x4000] ;  /* 0x00400000db94783b */ /* 0x000e660000004200 */
[----:B------:R-:W-:Y:S04]  /*ce90*/  FADD.FTZ R0, R152, R0 ;  /* 0x0000000098007221 */ /* 0x000fe80000010000 */
[C---:B----4-:R-:W-:Y:S04]  /*cea0*/  HMMA.16816.F32 R28, R136.reuse, R140, R28 ;  /* 0x0000008c881c723c */ /* 0x050fe8000000181c */
[C---:B------:R-:W-:Y:S04]  /*ceb0*/  FADD.FTZ R0, R134.reuse, R0 ;  /* 0x0000000086007221 */ /* 0x040fe80000010000 */
        /* <DEDUP_REMOVED lines=39> */
[----:B------:R-:W-:Y:S01]  /*d130*/  F2FP.PACK_AB R136, R2, R133 ;  /* 0x000000850288723e */ /* 0x000fe200000000ff */
[----:B------:R-:W4:Y:S01]  /*d140*/  LDSM.16.MT88.4 R152, [R220+0x1800] ;  /* 0x00180000dc98783b */ /* 0x000f220000004200 */
[----:B------:R-:W-:Y:S01]  /*d150*/  MUFU.EX2 R2, R157 ;  /* 0x0000009d00027308 */ /* 0x000fe20000000800 */
[----:B------:R-:W-:Y:S02]  /*d160*/  F2FP.PACK_AB R137, R205, R206 ;  /* 0x000000cecd89723e */ /* 0x000fe400000000ff */
[----:B------:R-:W-:Y:S07]  /*d170*/  F2FP.PACK_AB R139, R208, R207 ;  /* 0x000000cfd08b723e */ /* 0x000fee00000000ff */
[C---:B--2---:R-:W-:Y:S01]  /*d180*/  HMMA.16816.F32 R4, R136.reuse, R144, R4 ;  /* 0x000000908804723c */ /* 0x044fe20000001804 */
[----:B------:R-:W2:Y:S07]  /*d190*/  MUFU.EX2 R133, R182 ;  /* 0x000000b600857308 */ /* 0x000eae0000000800 */
[C---:B------:R-:W-:Y:S01]  /*d1a0*/  HMMA.16816.F32 R8, R136.reuse, R146, R8 ;  /* 0x000000928808723c */ /* 0x040fe20000001808 */
[----:B------:R-:W5:Y:S02]  /*d1b0*/  LDSM.16.MT88.4 R144, [R218+0x4800] ;  /* 0x00480000da90783b */ /* 0x000f640000004200 */
[----:B------:R-:W4:Y:S05]  /*d1c0*/  MUFU.EX2 R134, R252 ;  /* 0x000000fc00867308 */ /* 0x000f2a0000000800 */
[C---:B-1----:R-:W-:Y:S08]  /*d1d0*/  HMMA.16816.F32 R12, R136.reuse, R148, R12 ;  /* 0x00000094880c723c */ /* 0x042ff0000000180c */
[C---:B------:R-:W-:Y:S01]  /*d1e0*/  HMMA.16816.F32 R16, R136.reuse, R150, R16 ;  /* 0x000000968810723c */ /* 0x040fe20000001810 */
[----:B------:R-:W1:Y:S03]  /*d1f0*/  LDSM.16.MT88.4 R148, [R219+0x4800] ;  /* 0x00480000db94783b */ /* 0x000e660000004200 */
[----:B--2---:R-:W-:Y:S04]  /*d200*/  FADD.FTZ R0, R133, R0 ;  /* 0x0000000085007221 */ /* 0x004fe80000010000 */
[C---:B---3--:R-:W-:Y:S04]  /*d210*/  HMMA.16816.F32 R20, R136.reuse, R140, R20 ;  /* 0x0000008c8814723c */ /* 0x048fe80000001814 */
[----:B------:R-:W-:Y:S04]  /*d220*/  FADD.FTZ R0, R2, R0 ;  /* 0x0000000002007221 */ /* 0x000fe80000010000 */
[C---:B------:R-:W-:Y:S01]  /*d230*/  HMMA.16816.F32 R24, R136.reuse, R142, R24 ;  /* 0x0000008e8818723c */ /* 0x040fe20000001818 */
[----:B------:R-:W2:Y:S03]  /*d240*/  LDSM.16.MT88.4 R140, [R221+0x4800] ;  /* 0x00480000dd8c783b */ /* 0x000ea60000004200 */
[----:B------:R-:W-:Y:S04]  /*d250*/  FADD.FTZ R0, R156, R0 ;  /* 0x000000009c007221 */ /* 0x000fe80000010000 */
[C---:B----4-:R-:W-:Y:S04]  /*d260*/  HMMA.16816.F32 R28, R136.reuse, R152, R28 ;  /* 0x00000098881c723c */ /* 0x050fe8000000181c */
[----:B------:R-:W-:Y:S04]  /*d270*/  FADD.FTZ R0, R134, R0 ;  /* 0x0000000086007221 */ /* 0x000fe80000010000 */
[C---:B------:R-:W-:Y:S01]  /*d280*/  HMMA.16816.F32 R32, R136.reuse, R154, R32 ;  /* 0x0000009a8820723c */ /* 0x040fe20000001820 */
[----:B------:R-:W-:Y:S07]  /*d290*/  LDSM.16.MT88.4 R152, [R218+0x7800] ;  /* 0x00780000da98783b */ /* 0x000fee0000004200 */
[C---:B-----5:R-:W-:Y:S08]  /*d2a0*/  HMMA.16816.F32 R36, R136.reuse, R144, R36 ;  /* 0x000000908824723c */ /* 0x060ff00000001824 */
        /* <DEDUP_REMOVED lines=16> */
[----:B------:R-:W-:Y:S07]  /*d3b0*/  LDSM.16.MT88.4 R148, [R221+0xa800] ;  /* 0x00a80000dd94783b */ /* 0x000fee0000004200 */
        /* <DEDUP_REMOVED lines=15> */
[C---:B--2---:R-:W-:Y:S08]  /*d4b0*/  HMMA.16816.F32 R124, R136.reuse, R144, R124 ;  /* 0x00000090887c723c */ /* 0x044ff0000000187c */
[----:B------:R-:W-:Y:S01]  /*d4c0*/  HMMA.16816.F32 R128, R136, R146, R128 ;  /* 0x000000928880723c */ /* 0x000fe20000001880 */
[----:B------:R-:W2:Y:S06]  /*d4d0*/  LDSM.16.MT88.4 R144, [R220+0x2000] ;  /* 0x00200000dc90783b */ /* 0x000eac0000004200 */
[----:B------:R-:W-:Y:S02]  /*d4e0*/  F2FP.PACK_AB R136, R2, R133 ;  /* 0x000000850288723e */ /* 0x000fe400000000ff */
[----:B------:R-:W-:Y:S01]  /*d4f0*/  F2FP.PACK_AB R138, R134, R156 ;  /* 0x0000009c868a723e */ /* 0x000fe200000000ff */
[----:B------:R4:W-:Y:S01]  /*d500*/  MUFU.EX2 R133, R169 ;  /* 0x000000a900857308 */ /* 0x0009e20000000800 */
[----:B------:R-:W-:Y:S01]  /*d510*/  LDSM.16.MT88.4 R156, [R219+0x5000] ;  /* 0x00500000db9c783b */ /* 0x000fe20000004200 */
[----:B------:R-:W-:Y:S02]  /*d520*/  F2FP.PACK_AB R137, R193, R194 ;  /* 0x000000c2c189723e */ /* 0x000fe400000000ff */
[----:B------:R-:W-:Y:S06]  /*d530*/  F2FP.PACK_AB R139, R191, R192 ;  /* 0x000000c0bf8b723e */ /* 0x000fec00000000ff */
[----:B------:R-:W5:Y:S01]  /*d540*/  MUFU.EX2 R2, R161 ;  /* 0x000000a100027308 */ /* 0x000f620000000800 */
[C---:B-1----:R-:W-:Y:S08]  /*d550*/  HMMA.16816.F32 R4, R136.reuse, R140, R4 ;  /* 0x0000008c8804723c */ /* 0x042ff00000001804 */
[C---:B------:R-:W-:Y:S01]  /*d560*/  HMMA.16816.F32 R8, R136.reuse, R142, R8 ;  /* 0x0000008e8808723c */ /* 0x040fe20000001808 */
[----:B------:R-:W1:Y:S01]  /*d570*/  LDSM.16.MT88.4 R140, [R218+0x5000] ;  /* 0x00500000da8c783b */ /* 0x000e620000004200 */
[----:B------:R-:W2:Y:S06]  /*d580*/  MUFU.EX2 R134, R180 ;  /* 0x000000b400867308 */ /* 0x000eac0000000800 */
[C---:B------:R-:W-:Y:S01]  /*d590*/  HMMA.16816.F32 R12, R136.reuse, R152, R12 ;  /* 0x00000098880c723c */ /* 0x040fe2000000180c */
[----:B----4-:R-:W-:Y:S03]  /*d5a0*/  LDSM.16.MT88.4 R168, [R219+0x2800] ;  /* 0x00280000dba8783b */ /* 0x010fe60000004200 */
[----:B-----5:R-:W-:Y:S04]  /*d5b0*/  FADD.FTZ R0, R2, R0 ;  /* 0x0000000002007221 */ /* 0x020fe80000010000 */
[C---:B------:R-:W-:Y:S01]  /*d5c0*/  HMMA.16816.F32 R16, R136.reuse, R154, R16 ;  /* 0x0000009a8810723c */ /* 0x040fe20000001810 */
[----:B------:R-:W4:Y:S03]  /*d5d0*/  LDSM.16.MT88.4 R152, [R221+0x5000] ;  /* 0x00500000dd98783b */ /* 0x000f260000004200 */
[C---:B------:R-:W-:Y:S01]  /*d5e0*/  FADD.FTZ R0, R184.reuse, R0 ;  /* 0x00000000b8007221 */ /* 0x040fe20000010000 */
[----:B------:R-:W-:Y:S01]  /*d5f0*/  F2FP.PACK_AB R184, R184, R2 ;  /* 0x00000002b8b8723e */ /* 0x000fe200000000ff */
[----:B------:R-:W-:Y:S02]  /*d600*/  FADD.FTZ R2, R172, R164 ;  /* 0x000000a4ac027221 */ /* 0x000fe40000010000 */
[C---:B---3--:R-:W-:Y:S01]  /*d610*/  HMMA.16816.F32 R20, R136.reuse, R148, R20 ;  /* 0x000000948814723c */ /* 0x048fe20000001814 */
[----:B------:R-:W-:Y:S03]  /*d620*/  LDSM.16.MT88.4 R160, [R221+0x2800] ;  /* 0x00280000dda0783b */ /* 0x000fe60000004200 */
[----:B------:R-:W-:Y:S01]  /*d630*/  FADD.FTZ R0, R133, R0 ;  /* 0x0000000085007221 */ /* 0x000fe20000010000 */
[----:B--2---:R-:W-:Y:S03]  /*d640*/  F2FP.PACK_AB R187, R134, R188 ;  /* 0x000000bc86bb723e */ /* 0x004fe600000000ff */
[C---:B------:R-:W-:Y:S01]  /*d650*/  HMMA.16816.F32 R24, R136.reuse, R150, R24 ;  /* 0x000000968818723c */ /* 0x040fe20000001818 */
[----:B------:R-:W2:Y:S03]  /*d660*/  LDSM.16.MT88.4 R148, [R220+0x5000] ;  /* 0x00500000dc94783b */ /* 0x000ea60000004200 */
[C---:B------:R-:W-:Y:S01]  /*d670*/  FADD.FTZ R0, R186.reuse, R0 ;  /* 0x00000000ba007221 */ /* 0x040fe20000010000 */
[----:B------:R-:W-:Y:S02]  /*d680*/  F2FP.PACK_AB R186, R186, R133 ;  /* 0x00000085baba723e */ /* 0x000fe400000000ff */
[----:B------:R-:W-:Y:S01]  /*d690*/  MOV R133, R132 ;  /* 0x0000008400857202 */ /* 0x000fe20000000f00 */
[C---:B------:R-:W-:Y:S01]  /*d6a0*/  HMMA.16816.F32 R28, R136.reuse, R144, R28 ;  /* 0x00000090881c723c */ /* 0x040fe2000000181c */
[----:B------:R3:W-:Y:S07]  /*d6b0*/  STL [R1+0x1c], R0 ;  /* 0x00001c0001007387 */ /* 0x0007ee0000100800 */
[C---:B------:R-:W-:Y:S01]  /*d6c0*/  HMMA.16816.F32 R32, R136.reuse, R146, R32 ;  /* 0x000000928820723c */ /* 0x040fe20000001820 */
[----:B------:R-:W-:Y:S07]  /*d6d0*/  LDSM.16.MT88.4 R144, [R219+0x8000] ;  /* 0x00800000db90783b */ /* 0x000fee0000004200 */
[C---:B-1----:R-:W-:Y:S08]  /*d6e0*/  HMMA.16816.F32 R36, R136.reuse, R140, R36 ;  /* 0x0000008c8824723c */ /* 0x042ff00000001824 */
[C---:B------:R-:W-:Y:S01]  /*d6f0*/  HMMA.16816.F32 R40, R136.reuse, R142, R40 ;  /* 0x0000008e8828723c */ /* 0x040fe20000001828 */
[----:B------:R-:W1:Y:S03]  /*d700*/  LDSM.16.MT88.4 R140, [R218+0x8000] ;  /* 0x00800000da8c783b */ /* 0x000e660000004200 */
[----:B---3--:R-:W-:Y:S04]  /*d710*/  FADD.FTZ R0, R165, R2 ;  /* 0x00000002a5007221 */ /* 0x008fe80000010000 */
[C---:B------:R-:W-:Y:S04]  /*d720*/  HMMA.16816.F32 R44, R136.reuse, R156, R44 ;  /* 0x0000009c882c723c */ /* 0x040fe8000000182c */
[----:B------:R-:W-:Y:S04]  /*d730*/  FADD.FTZ R0, R202, R0 ;  /* 0x00000000ca007221 */ /* 0x000fe80000010000 */
[C---:B------:R-:W-:Y:S01]  /*d740*/  HMMA.16816.F32 R48, R136.reuse, R158, R48 ;  /* 0x0000009e8830723c */ /* 0x040fe20000001830 */
[----:B------:R-:W3:Y:S03]  /*d750*/  LDSM.16.MT88.4 R156, [R221+0x8000] ;  /* 0x00800000dd9c783b */ /* 0x000ee60000004200 */
[----:B------:R-:W-:Y:S04]  /*d760*/  FADD.FTZ R0, R203, R0 ;  /* 0x00000000cb007221 */ /* 0x000fe80000010000 */
        /* <DEDUP_REMOVED lines=8> */
[----:B------:R-:W-:Y:S03]  /*d7f0*/  LDSM.16.MT88.4 R148, [R221+0xb000] ;  /* 0x00b00000dd94783b */ /* 0x000fe60000004200 */
[----:B------:R-:W-:Y:S04]  /*d800*/  FADD.FTZ R0, R198, R0 ;  /* 0x00000000c6007221 */ /* 0x000fe80000010000 */
        /* <DEDUP_REMOVED lines=8> */
[----:B------:R-:W2:Y:S03]  /*d890*/  LDSM.16.MT88.4 R144, [R219+0xb000] ;  /* 0x00b00000db90783b */ /* 0x000ea60000004200 */
[----:B------:R-:W-:Y:S04]  /*d8a0*/  FADD.FTZ R0, R206, R0 ;  /* 0x00000000ce007221 */ /* 0x000fe80000010000 */
[C---:B---3--:R-:W-:Y:S04]  /*d8b0*/  HMMA.16816.F32 R84, R136.reuse, R156, R84 ;  /* 0x0000009c8854723c */ /* 0x048fe80000001854 */
        /* <DEDUP_REMOVED lines=15> */
[C---:B------:R-:W-:Y:S01]  /*d9b0*/  HMMA.16816.F32 R112, R136.reuse, R146, R112 ;  /* 0x000000928870723c */ /* 0x040fe20000001870 */
[----:B------:R-:W1:Y:S03]  /*d9c0*/  LDSM.16.MT88.4 R144, [R218+0x5800] ;  /* 0x00580000da90783b */ /* 0x000e660000004200 */
[----:B------:R-:W-:Y:S04]  /*d9d0*/  FADD.FTZ R0, R190, R0 ;  /* 0x00000000be007221 */ /* 0x000fe80000010000 */
[C---:B------:R-:W-:Y:S04]  /*d9e0*/  HMMA.16816.F32 R116, R136.reuse, R148, R116 ;  /* 0x000000948874723c */ /* 0x040fe80000001874 */
[----:B------:R-:W-:Y:S04]  /*d9f0*/  FADD.FTZ R0, R189, R0 ;  /* 0x00000000bd007221 */ /* 0x000fe80000010000 */
[C---:B------:R-:W-:Y:S04]  /*da00*/  HMMA.16816.F32 R120, R136.reuse, R150, R120 ;  /* 0x000000968878723c */ /* 0x040fe80000001878 */
[----:B------:R-:W-:Y:S04]  /*da10*/  FADD.FTZ R0, R188, R0 ;  /* 0x00000000bc007221 */ /* 0x000fe80000010000 */
[C---:B---3--:R-:W-:Y:S04]  /*da20*/  HMMA.16816.F32 R124, R136.reuse, R156, R124 ;  /* 0x0000009c887c723c */ /* 0x048fe8000000187c */
[----:B------:R-:W-:Y:S01]  /*da30*/  FADD.FTZ R0, R134, R0 ;  /* 0x0000000086007221 */ /* 0x000fe20000010000 */
[-C--:B------:R-:W-:Y:S03]  /*da40*/  MOV R134, R3.reuse ;  /* 0x0000000300867202 */ /* 0x080fe60000000f00 */
[----:B------:R-:W-:Y:S01]  /*da50*/  HMMA.16816.F32 R128, R136, R158, R128 ;  /* 0x0000009e8880723c */ /* 0x000fe20000001880 */
[----:B------:R-:W2:Y:S07]  /*da60*/  LDSM.16.MT88.4 R136, [R219+0x5800] ;  /* 0x00580000db88783b */ /* 0x000eae0000004200 */
[C---:B------:R-:W-:Y:S01]  /*da70*/  HMMA.16816.F32 R180, R184.reuse, R176, R4 ;  /* 0x000000b0b8b4723c */ /* 0x040fe20000001804 */
[----:B------:R-:W3:Y:S07]  /*da80*/  LDSM.16.MT88.4 R4, [R221+0x5800] ;  /* 0x00580000dd04783b */ /* 0x000eee0000004200 */
[C---:B------:R-:W-:Y:S01]  /*da90*/  HMMA.16816.F32 R176, R184.reuse, R178, R8 ;  /* 0x000000b2b8b0723c */ /* 0x040fe20000001808 */
[----:B------:R-:W5:Y:S07]  /*daa0*/  LDSM.16.MT88.4 R8, [R220+0x5800] ;  /* 0x00580000dc08783b */ /* 0x000f6e0000004200 */
[C---:B------:R-:W-:Y:S01]  /*dab0*/  HMMA.16816.F32 R172, R184.reuse, R168, R12 ;  /* 0x000000a8b8ac723c */ /* 0x040fe2000000180c */
[----:B------:R-:W1:Y:S07]  /*dac0*/  LDSM.16.MT88.4 R12, [R218+0x8800] ;  /* 0x00880000da0c783b */ /* 0x000e6e0000004200 */
[C---:B------:R-:W-:Y:S01]  /*dad0*/  HMMA.16816.F32 R168, R184.reuse, R170, R16 ;  /* 0x000000aab8a8723c */ /* 0x040fe20000001810 */
[----:B------:R-:W2:Y:S07]  /*dae0*/  LDSM.16.MT88.4 R16, [R219+0x8800] ;  /* 0x00880000db10783b */ /* 0x000eae0000004200 */
[C---:B------:R-:W-:Y:S01]  /*daf0*/  HMMA.16816.F32 R164, R184.reuse, R160, R20 ;  /* 0x000000a0b8a4723c */ /* 0x040fe20000001814 */
[----:B------:R-:W2:Y:S07]  /*db00*/  LDSM.16.MT88.4 R20, [R221+0x8800] ;  /* 0x00880000dd14783b */ /* 0x000eae0000004200 */
[C---:B------:R-:W-:Y:S01]  /*db10*/  HMMA.16816.F32 R160, R184.reuse, R162, R24 ;  /* 0x000000a2b8a0723c */ /* 0x040fe20000001818 */
[----:B------:R-:W3:Y:S07]  /*db20*/  LDSM.16.MT88.4 R24, [R220+0x8800] ;  /* 0x00880000dc18783b */ /* 0x000eee0000004200 */
[C---:B----4-:R-:W-:Y:S08]  /*db30*/  HMMA.16816.F32 R156, R184.reuse, R152, R28 ;  /* 0x00000098b89c723c */ /* 0x050ff0000000181c */
[C---:B------:R-:W-:Y:S08]  /*db40*/  HMMA.16816.F32 R152, R184.reuse, R154, R32 ;  /* 0x0000009ab898723c */ /* 0x040ff00000001820 */
[C---:B-1----:R-:W-:Y:S08]  /*db50*/  HMMA.16816.F32 R148, R184.reuse, R144, R36 ;  /* 0x00000090b894723c */ /* 0x042ff00000001824 */
[C---:B------:R-:W-:Y:S08]  /*db60*/  HMMA.16816.F32 R144, R184.reuse, R146, R40 ;  /* 0x00000092b890723c */ /* 0x040ff00000001828 */
[C---:B--2---:R-:W-:Y:S08]  /*db70*/  HMMA.16816.F32 R140, R184.reuse, R136, R44 ;  /* 0x00000088b88c723c */ /* 0x044ff0000000182c */
[C---:B------:R-:W-:Y:S08]  /*db80*/  HMMA.16816.F32 R136, R184.reuse, R138, R48 ;  /* 0x0000008ab888723c */ /* 0x040ff00000001830 */
[C---:B---3--:R-:W-:Y:S08]  /*db90*/  HMMA.16816.F32 R52, R184.reuse, R4, R52 ;  /* 0x00000004b834723c */ /* 0x048ff00000001834 */
[C---:B------:R-:W-:Y:S01]  /*dba0*/  HMMA.16816.F32 R56, R184.reuse, R6, R56 ;  /* 0x00000006b838723c */ /* 0x040fe20000001838 */
[----:B------:R-:W1:Y:S07]  /*dbb0*/  LDSM.16.MT88.4 R4, [R218+0xb800] ;  /* 0x00b80000da04783b */ /* 0x000e6e0000004200 */
[C---:B-----5:R-:W-:Y:S08]  /*dbc0*/  HMMA.16816.F32 R60, R184.reuse, R8, R60 ;  /* 0x00000008b83c723c */ /* 0x060ff0000000183c */
[C---:B------:R-:W-:Y:S01]  /*dbd0*/  HMMA.16816.F32 R64, R184.reuse, R10, R64 ;  /* 0x0000000ab840723c */ /* 0x040fe20000001840 */
[----:B------:R-:W2:Y:S07]  /*dbe0*/  LDSM.16.MT88.4 R8, [R219+0xb800] ;  /* 0x00b80000db08783b */ /* 0x000eae0000004200 */
[C---:B------:R-:W-:Y:S08]  /*dbf0*/  HMMA.16816.F32 R68, R184.reuse, R12, R68 ;  /* 0x0000000cb844723c */ /* 0x040ff00000001844 */
[C---:B------:R-:W-:Y:S01]  /*dc00*/  HMMA.16816.F32 R72, R184.reuse, R14, R72 ;  /* 0x0000000eb848723c */ /* 0x040fe20000001848 */
[----:B------:R-:W3:Y:S07]  /*dc10*/  LDSM.16.MT88.4 R12, [R221+0xb800] ;  /* 0x00b80000dd0c783b */ /* 0x000eee0000004200 */
[C---:B------:R-:W-:Y:S01]  /*dc20*/  HMMA.16816.F32 R76, R184.reuse, R16, R76 ;  /* 0x00000010b84c723c */ /* 0x040fe2000000184c */
[----:B------:R-:W4:Y:S04]  /*dc30*/  LDL R16, [R1+0x38] ;  /* 0x0000380001107983 */ /* 0x000f280000100800 */
[----:B------:R-:W5:Y:S03]  /*dc40*/  LDL.LU R2, [R1+0x18] ;  /* 0x0000180001027983 */ /* 0x000f660000300800 */
[C---:B------:R-:W-:Y:S01]  /*dc50*/  HMMA.16816.F32 R80, R184.reuse, R18, R80 ;  /* 0x00000012b850723c */ /* 0x040fe20000001850 */
[----:B------:R-:W-:Y:S07]  /*dc60*/  STL [R1+0x2c], R0 ;  /* 0x00002c0001007387 */ /* 0x000fee0000100800 */
[C---:B------:R-:W-:Y:S08]  /*dc70*/  HMMA.16816.F32 R84, R184.reuse, R20, R84 ;  /* 0x00000014b854723c */ /* 0x040ff00000001854 */
[C---:B------:R-:W-:Y:S08]  /*dc80*/  HMMA.16816.F32 R88, R184.reuse, R22, R88 ;  /* 0x00000016b858723c */ /* 0x040ff00000001858 */
[C---:B------:R-:W-:Y:S07]  /*dc90*/  HMMA.16816.F32 R92, R184.reuse, R24, R92 ;  /* 0x00000018b85c723c */ /* 0x040fee000000185c */
[----:B------:R-:W-:Y:S01]  /*dca0*/  MOV R24, R3 ;  /* 0x0000000300187202 */ /* 0x000fe20000000f00 */
[C---:B------:R-:W-:Y:S08]  /*dcb0*/  HMMA.16816.F32 R96, R184.reuse, R26, R96 ;  /* 0x0000001ab860723c */ /* 0x040ff00000001860 */
[C---:B-1----:R-:W-:Y:S08]  /*dcc0*/  HMMA.16816.F32 R100, R184.reuse, R4, R100 ;  /* 0x00000004b864723c */ /* 0x042ff00000001864 */
[C---:B------:R-:W-:Y:S01]  /*dcd0*/  HMMA.16816.F32 R104, R184.reuse, R6, R104 ;  /* 0x00000006b868723c */ /* 0x040fe20000001868 */
[----:B------:R-:W1:Y:S07]  /*dce0*/  LDSM.16.MT88.4 R4, [R220+0xb800] ;  /* 0x00b80000dc04783b */ /* 0x000e6e0000004200 */
[C---:B--2---:R-:W-:Y:S08]  /*dcf0*/  HMMA.16816.F32 R108, R184.reuse, R8, R108 ;  /* 0x00000008b86c723c */ /* 0x044ff0000000186c */
[C---:B------:R-:W-:Y:S08]  /*dd00*/  HMMA.16816.F32 R112, R184.reuse, R10, R112 ;  /* 0x0000000ab870723c */ /* 0x040ff00000001870 */
[C---:B---3--:R-:W-:Y:S08]  /*dd10*/  HMMA.16816.F32 R116, R184.reuse, R12, R116 ;  /* 0x0000000cb874723c */ /* 0x048ff00000001874 */
[C---:B------:R-:W-:Y:S08]  /*dd20*/  HMMA.16816.F32 R120, R184.reuse, R14, R120 ;  /* 0x0000000eb878723c */ /* 0x040ff00000001878 */
[C---:B-1----:R-:W-:Y:S08]  /*dd30*/  HMMA.16816.F32 R124, R184.reuse, R4, R124 ;  /* 0x00000004b87c723c */ /* 0x042ff0000000187c */
[----:B------:R-:W-:Y:S04]  /*dd40*/  HMMA.16816.F32 R128, R184, R6, R128 ;  /* 0x00000006b880723c */ /* 0x000fe80000001880 */
[C---:B-----5:R-:W-:Y:S02]  /*dd50*/  IADD3 R252, R2.reuse, -0x1, RZ ;  /* 0xffffffff02fc7810 */ /* 0x060fe40007ffe0ff */
[----:B----4-:R-:W-:Y:S03]  /*dd60*/  ISETP.GT.AND P0, PT, R2, R16, PT ;  /* 0x000000100200720c */ /* 0x010fe60003f04270 */
[----:B------:R1:W-:Y:S10]  /*dd70*/  STL [R1+0x18], R252 ;  /* 0x000018fc01007387 */ /* 0x0003f40000100800 */
[----:B-1----:R-:W-:-:S05]  /*dd80*/  @P0 BRA `(.L_x_2709) ;  /* 0xffffa49000000947 */ /* 0x002fca000383ffff */
.L_x_2698:
[----:B----4-:R-:W2:Y:S02]  /*dd90*/  LDL R0, [R1+0x34] ;  /* 0x0000340001007983 */ /* 0x010ea40000100800 */
[----:B--2---:R-:W-:-:S13]  /*dda0*/  ISETP.GE.AND P0, PT, R252, R0, PT ;  /* 0x00000000fc00720c */ /* 0x004fda0003f06270 */
[----:B------:R-:W-:Y:S05]  /*ddb0*/  @!P0 BRA `(.L_x_2710) ;  /* 0x000051c000008947 */ /* 0x000fea0003800000 */
[----:B------:R-:W-:Y:S02]  /*ddc0*/  MOV R134, R24 ;  /* 0x0000001800867202 */ /* 0x000fe40000000f00 */
[----:B------:R-:W-:Y:S02]  /*ddd0*/  MOV R133, R132 ;  /* 0x0000008400857202 */ /* 0x000fe40000000f00 */
.L_x_2717:
[----:B------:R-:W2:Y:S01]  /*dde0*/  LDL R4, [R1+0x14] ;  /* 0x0000140001047983 */ /* 0x000ea20000100800 */
[----:B------:R-:W-:Y:S04]  /*ddf0*/  DEPBAR.LE SB0, 0x0 ;  /* 0x000080000000791a */ /* 0x000fe80000000000 */
[----:B------:R-:W3:Y:S01]  /*de00*/  LDL R6, [R1+0x10] ;  /* 0x0000100001067983 */ /* 0x000ee20000100800 */
[----:B------:R-:W-:Y:S03]  /*de10*/  WARPSYNC 0xffffffff ;  /* 0xffffffff00007948 */ /* 0x000fe60003800000 */
        /* <DEDUP_REMOVED lines=9> */
[----:B------:R-:W-:Y:S06]  /*deb0*/  BAR.SYNC.DEFER_BLOCKING 0x0 ;  /* 0x0000000000007b1d */ /* 0x000fec0000010000 */
[----:B------:R1:W1:Y:S04]  /*dec0*/  LDSM.16.M88.4 R48, [R222] ;  /* 0x00000000de30783b */ /* 0x0002680000000200 */
        /* <DEDUP_REMOVED lines=13> */
[----:B--2---:R-:W-:Y:S01]  /*dfa0*/  SHF.R.S32.HI R0, RZ, 0x1f, R4 ;  /* 0x0000001fff007819 */ /* 0x004fe20000011404 */
[----:B------:R-:W-:Y:S04]  /*dfb0*/  IMAD.WIDE.U32 R2, R4, c[0x0][0x208], RZ ;  /* 0x0000820004027a25 */ /* 0x000fe800078e00ff */
[----:B------:R-:W-:Y:S04]  /*dfc0*/  IMAD R0, R0, c[0x0][0x208], RZ ;  /* 0x0000820000007a24 */ /* 0x000fe800078e02ff */
[----:B------:R-:W-:Y:S02]  /*dfd0*/  IMAD R0, R4, c[0x0][0x20c], R0 ;  /* 0x0000830004007a24 */ /* 0x000fe400078e0200 */
[----:B------:R-:W2:Y:S02]  /*dfe0*/  LDL R4, [R1+0xc] ;  /* 0x00000c0001047983 */ /* 0x000ea40000100800 */
[----:B------:R-:W-:Y:S01]  /*dff0*/  IMAD.IADD R3, R3, 0x1, R0 ;  /* 0x0000000103037824 */ /* 0x000fe200078e0200 */
[----:B---3--:R-:W-:Y:S03]  /*e000*/  SHF.R.S32.HI R0, RZ, 0x1f, R6 ;  /* 0x0000001fff007819 */ /* 0x008fe60000011406 */
[----:B------:R-:W-:Y:S01]  /*e010*/  IMAD.WIDE.U32 R2, R6, c[0x0][0x218], R2 ;  /* 0x0000860006027a25 */ /* 0x000fe200078e0002 */
[C---:B----4-:R-:W-:Y:S03]  /*e020*/  SHF.L.U64.HI R14, R21.reuse, 0x1, R14 ;  /* 0x00000001150e7819 */ /* 0x050fe6000001020e */
[----:B------:R-:W-:Y:S02]  /*e030*/  IMAD R0, R0, c[0x0][0x218], RZ ;  /* 0x0000860000007a24 */ /* 0x000fe400078e02ff */
[----:B------:R-:W-:Y:S02]  /*e040*/  IMAD.SHL.U32 R47, R21, 0x2, RZ ;  /* 0x00000002152f7824 */ /* 0x000fe400078e00ff */
[----:B------:R-:W-:Y:S01]  /*e050*/  IMAD R0, R6, c[0x0][0x21c], R0 ;  /* 0x0000870006007a24 */ /* 0x000fe200078e0200 */
[----:B------:R-:W-:Y:S02]  /*e060*/  IADD3 R6, P0, R22, R2, RZ ;  /* 0x0000000216067210 */ /* 0x000fe40007f1e0ff */
[----:B-----5:R-:W-:Y:S02]  /*e070*/  SHF.L.U64.HI R13, R20, 0x1, R13 ;  /* 0x00000001140d7819 */ /* 0x020fe4000001020d */
[----:B------:R-:W-:Y:S02]  /*e080*/  IADD3.X R2, R5, R3, R0, P0, !PT ;  /* 0x0000000305027210 */ /* 0x000fe400007fe400 */
[----:B------:R-:W-:Y:S02]  /*e090*/  LEA R5, P0, R6, c[0x0][0x1f8], 0x1 ;  /* 0x00007e0006057a11 */ /* 0x000fe400078008ff */
[----:B------:R-:W-:Y:S02]  /*e0a0*/  SHF.L.U32 R46, R20, 0x1, RZ ;  /* 0x00000001142e7819 */ /* 0x000fe400000006ff */
[----:B------:R-:W-:Y:S01]  /*e0b0*/  LEA.HI.X R6, R6, c[0x0][0x1fc], R2, 0x1, P0 ;  /* 0x00007f0006067a11 */ /* 0x000fe200000f0c02 */
[C---:B------:R-:W-:Y:S01]  /*e0c0*/  IMAD.SHL.U32 R39, R15.reuse, 0x2, RZ ;  /* 0x000000020f277824 */ /* 0x040fe200078e00ff */
[----:B------:R-:W-:Y:S02]  /*e0d0*/  SHF.L.U64.HI R12, R15, 0x1, R12 ;  /* 0x000000010f0c7819 */ /* 0x000fe4000001020c */
[C---:B--2---:R-:W-:Y:S02]  /*e0e0*/  SHF.L.U64.HI R7, R4.reuse, 0x1, R7 ;  /* 0x0000000104077819 */ /* 0x044fe40000010207 */
[----:B------:R-:W-:Y:S01]  /*e0f0*/  SHF.L.U32 R37, R4, 0x1, RZ ;  /* 0x0000000104257819 */ /* 0x000fe200000006ff */
[----:B------:R-:W-:-:S05]  /*e100*/  BRA.DIV ~URZ, `(.L_x_2711) ;  /* 0x00009d127f007947 */ /* 0x000fca000b800000 */
[----:B-1----:R1:W2:Y:S02]  /*e110*/  SHFL.IDX PT, R0, R6, RZ, 0x181f ;  /* 0x00181fff06007589 */ /* 0x0022a400000e0000 */
.L_x_2748:
[----:B------:R-:W3:Y:S01]  /*e120*/  LDL R20, [R1+0xc] ;  /* 0x00000c0001147983 */ /* 0x000ee20000100800 */
[----:B------:R-:W-:Y:S05]  /*e130*/  BSSY B0, `(.L_x_2712) ;  /* 0x000023d000007945 */ /* 0x000fea0003800000 */
[----:B------:R-:W4:Y:S06]  /*e140*/  LDL R23, [R1+0x28] ;  /* 0x0000280001177983 */ /* 0x000f2c0000100800 */
[----:B------:R-:W5:Y:S06]  /*e150*/  LDL R22, [R1+0x24] ;  /* 0x0000240001167983 */ /* 0x000f6c0000100800 */
[----:B--2---:R-:W2:Y:S06]  /*e160*/  LDL R15, [R1+0x20] ;  /* 0x00002000010f7983 */ /* 0x004eac0000100800 */
[----:B------:R-:W1:Y:S06]  /*e170*/  SHFL.IDX PT, R2, R5, RZ, 0x181f ;  /* 0x00181fff05027589 */ /* 0x000e6c00000e0000 */
[----:B------:R-:W2:Y:S06]  /*e180*/  SHFL.IDX PT, R3, R5, 0x1, 0x181f ;  /* 0x00381f0005037f89 */ /* 0x000eac00000e0000 */
[----:B------:R-:W2:Y:S01]  /*e190*/  SHFL.IDX PT, R4, R6, 0x1, 0x181f ;  /* 0x00381f0006047f89 */ /* 0x000ea200000e0000 */
[C---:B-1----:R-:W-:Y:S02]  /*e1a0*/  IADD3 R28, P2, R2.reuse, R39, RZ ;  /* 0x00000027021c7210 */ /* 0x042fe40007f5e0ff */
[----:B------:R-:W-:Y:S02]  /*e1b0*/  IADD3 R30, P0, R2, R46, RZ ;  /* 0x0000002e021e7210 */ /* 0x000fe40007f1e0ff */
[C---:B------:R-:W-:Y:S02]  /*e1c0*/  IADD3.X R29, R0.reuse, R12, RZ, P2, !PT ;  /* 0x0000000c001d7210 */ /* 0x040fe400017fe4ff */
[----:B------:R-:W-:Y:S02]  /*e1d0*/  IADD3.X R31, R0, R13, RZ, P0, !PT ;  /* 0x0000000d001f7210 */ /* 0x000fe400007fe4ff */
[----:B---3--:R-:W-:Y:S02]  /*e1e0*/  ISETP.GE.AND P1, PT, R20, c[0x0][0x1d4], PT ;  /* 0x0000750014007a0c */ /* 0x008fe40003f26270 */
[----:B------:R-:W-:Y:S02]  /*e1f0*/  IADD3 R20, P3, R2, R37, RZ ;  /* 0x0000002502147210 */ /* 0x000fe40007f7e0ff */
[----:B------:R-:W-:Y:S02]  /*e200*/  SEL R132, RZ, 0x10, P1 ;  /* 0x00000010ff847807 */ /* 0x000fe40000800000 */
[----:B------:R-:W-:Y:S02]  /*e210*/  IADD3.X R21, R0, R7, RZ, P3, !PT ;  /* 0x0000000700157210 */ /* 0x000fe40001ffe4ff */
[----:B----4-:R-:W-:Y:S02]  /*e220*/  ISETP.GE.AND P5, PT, R23, c[0x0][0x1d4], PT ;  /* 0x0000750017007a0c */ /* 0x010fe40003fa6270 */
[----:B------:R-:W-:Y:S02]  /*e230*/  IADD3 R36, -R132, 0x10, RZ ;  /* 0x0000001084247810 */ /* 0x000fe40007ffe1ff */
[----:B-----5:R-:W-:Y:S01]  /*e240*/  ISETP.GE.AND P4, PT, R22, c[0x0][0x1d4], PT ;  /* 0x0000750016007a0c */ /* 0x020fe20003f86270 */
[----:B------:R1:W-:Y:S01]  /*e250*/  LDGSTS.E.BYPASS.LTC128B.128 [R251+0x100], [R20.64], !P1 ;  /* 0x0010000014fb7fae */ /* 0x0003e2000c901d46 */
[----:B------:R-:W-:Y:S02]  /*e260*/  IADD3 R22, P0, R2, R47, RZ ;  /* 0x0000002f02167210 */ /* 0x000fe40007f1e0ff */
[----:B------:R-:W-:Y:S02]  /*e270*/  SEL R44, RZ, 0x10, P4 ;  /* 0x00000010ff2c7807 */ /* 0x000fe40002000000 */
[----:B--2---:R-:W-:Y:S01]  /*e280*/  ISETP.GE.AND P3, PT, R15, c[0x0][0x1d4], PT ;  /* 0x000075000f007a0c */ /* 0x004fe20003f66270 */
[----:B------:R-:W2:Y:S01]  /*e290*/  SHFL.IDX PT, R2, R5, 0x2, 0x181f ;  /* 0x00581f0005027f89 */ /* 0x000ea200000e0000 */
[----:B------:R-:W-:Y:S02]  /*e2a0*/  IADD3.X R23, R0, R14, RZ, P0, !PT ;  /* 0x0000000e00177210 */ /* 0x000fe400007fe4ff */
[----:B------:R-:W-:Y:S02]  /*e2b0*/  SEL R15, RZ, 0x10, P5 ;  /* 0x00000010ff0f7807 */ /* 0x000fe40002800000 */
[----:B------:R-:W-:Y:S01]  /*e2c0*/  LOP3.LUT R36, R36, 0xf, RZ, 0xc0, !PT ;  /* 0x0000000f24247812 */ /* 0x000fe200078ec0ff */
[----:B------:R3:W-:Y:S01]  /*e2d0*/  LDGSTS.E.BYPASS.LTC128B.128 [R251+0x3100], [R28.64], !P5 ;  /* 0x031000001cfb7fae */ /* 0x0007e2000e901d46 */
[----:B------:R-:W-:Y:S02]  /*e2e0*/  IADD3 R38, -R44, 0x10, RZ ;  /* 0x000000102c267810 */ /* 0x000fe40007ffe1ff */
[----:B------:R-:W-:Y:S02]  /*e2f0*/  SEL R45, RZ, 0x10, P3 ;  /* 0x00000010ff2d7807 */ /* 0x000fe40001800000 */
[----:B------:R-:W-:Y:S01]  /*e300*/  LOP3.LUT R38, R38, 0xf, RZ, 0xc0, !PT ;  /* 0x0000000f26267812 */ /* 0x000fe200078ec0ff */
[----:B------:R4:W-:Y:S01]  /*e310*/  LDGSTS.E.BYPASS.LTC128B.128 [R251+0x6100], [R30.64], !P4 ;  /* 0x061000001efb7fae */ /* 0x0009e2000e101d46 */
[----:B------:R-:W-:Y:S05]  /*e320*/  ISETP.NE.U32.AND P2, PT, R15, RZ, PT ;  /* 0x000000ff0f00720c */ /* 0x000fea0003f45070 */
[----:B------:R5:W-:Y:S01]  /*e330*/  LDGSTS.E.BYPASS.LTC128B.128 [R251+0x9100], [R22.64], !P3 ;  /* 0x0910000016fb7fae */ /* 0x000be2000d901d46 */
[----:B-1----:R-:W-:Y:S05]  /*e340*/  IADD3 R20, P0, R3, R37, RZ ;  /* 0x0000002503147210 */ /* 0x002fea0007f1e0ff */
[----:B------:R-:W1:Y:S01]  /*e350*/  SHFL.IDX PT, R0, R6, 0x2, 0x181f ;  /* 0x00581f0006007f89 */ /* 0x000e6200000e0000 */
[----:B------:R-:W-:Y:S05]  /*e360*/  IADD3.X R21, R4, R7, RZ, P0, !PT ;  /* 0x0000000704157210 */ /* 0x000fea00007fe4ff */
[----:B------:R1:W-:Y:S01]  /*e370*/  LDGSTS.E.BYPASS.LTC128B.128 [R251+0x1100], [R20.64], !P1 ;  /* 0x0110000014fb7fae */ /* 0x0003e2000c901d46 */
[----:B----4-:R-:W-:Y:S04]  /*e380*/  IADD3 R30, -R15, 0x10, RZ ;  /* 0x000000100f1e7810 */ /* 0x010fe80007ffe1ff */
[----:B------:R-:W-:Y:S02]  /*e390*/  LOP3.LUT R30, R30, 0xf, RZ, 0xc0, !PT ;  /* 0x0000000f1e1e7812 */ /* 0x000fe400078ec0ff */
[C---:B-----5:R-:W-:Y:S04]  /*e3a0*/  IADD3 R22, P1, R3.reuse, R46, RZ ;  /* 0x0000002e03167210 */ /* 0x060fe80007f3e0ff */
[C---:B------:R-:W-:Y:S02]  /*e3b0*/  IADD3.X R23, R4.reuse, R13, RZ, P1, !PT ;  /* 0x0000000d04177210 */ /* 0x040fe40000ffe4ff */
[C---:B-1----:R-:W-:Y:S04]  /*e3c0*/  IADD3 R20, P0, R3.reuse, R39, RZ ;  /* 0x0000002703147210 */ /* 0x042fe80007f1e0ff */
[C---:B------:R-:W-:Y:S02]  /*e3d0*/  IADD3.X R21, R4.reuse, R12, RZ, P0, !PT ;  /* 0x0000000c04157210 */ /* 0x040fe400007fe4ff */
[----:B---3--:R-:W-:Y:S02]  /*e3e0*/  IADD3 R28, P0, R3, R47, RZ ;  /* 0x0000002f031c7210 */ /* 0x008fe40007f1e0ff */
[----:B------:R-:W-:Y:S01]  /*e3f0*/  IADD3 R3, -R45, 0x10, RZ ;  /* 0x000000102d037810 */ /* 0x000fe20007ffe1ff */
[----:B------:R1:W-:Y:S01]  /*e400*/  LDGSTS.E.BYPASS.LTC128B.128 [R251+0x4100], [R20.64], !P5 ;  /* 0x0410000014fb7fae */ /* 0x0003e2000e901d46 */
[----:B------:R-:W-:Y:S02]  /*e410*/  IADD3.X R29, R4, R14, RZ, P0, !PT ;  /* 0x0000000e041d7210 */ /* 0x000fe400007fe4ff */
[----:B--2---:R-:W-:Y:S02]  /*e420*/  IADD3 R36, P1, P0, R36, R2, R37 ;  /* 0x0000000224247210 */ /* 0x004fe4000783e025 */
[----:B------:R-:W-:Y:S01]  /*e430*/  LOP3.LUT R3, R3, 0xf, RZ, 0xc0, !PT ;  /* 0x0000000f03037812 */ /* 0x000fe200078ec0ff */
[----:B------:R1:W-:Y:S01]  /*e440*/  LDGSTS.E.BYPASS.LTC128B.128 [R251+0x7100], [R22.64], !P4 ;  /* 0x0710000016fb7fae */ /* 0x0003e2000e101d46 */
[----:B------:R-:W-:Y:S02]  /*e450*/  IADD3.X R37, RZ, R0, R7, P1, P0 ;  /* 0x00000000ff257210 */ /* 0x000fe40000fe0407 */
[C---:B------:R-:W-:Y:S03]  /*e460*/  HMMA.16816.F32 R4, R48.reuse, R8, RZ ;  /* 0x000000083004723c */ /* 0x040fe600000018ff */
[----:B------:R-:W-:Y:S01]  /*e470*/  IADD3 R30, P1, P0, R30, R2, R39 ;  /* 0x000000021e1e7210 */ /* 0x000fe2000783e027 */
[----:B------:R2:W-:Y:S03]  /*e480*/  LDGSTS.E.BYPASS.LTC128B.128 [R251+0xa100], [R28.64], !P3 ;  /* 0x0a1000001cfb7fae */ /* 0x0005e6000d901d46 */
[----:B------:R-:W-:Y:S01]  /*e490*/  IADD3.X R31, RZ, R0, R12, P1, P0 ;  /* 0x00000000ff1f7210 */ /* 0x000fe20000fe040c */
[C---:B------:R-:W-:Y:S01]  /*e4a0*/  HMMA.16816.F32 R8, R48.reuse, R10, RZ ;  /* 0x0000000a3008723c */ /* 0x040fe200000018ff */
[----:B------:R-:W-:Y:S04]  /*e4b0*/  IADD3 R38, P1, P0, R38, R2, R46 ;  /* 0x0000000226267210 */ /* 0x000fe8000783e02e */
[----:B------:R-:W-:Y:S02]  /*e4c0*/  IADD3.X R39, RZ, R0, R13, P1, P0 ;  /* 0x00000000ff277210 */ /* 0x000fe40000fe040d */
[----:B------:R-:W-:Y:S05]  /*e4d0*/  IADD3 R2, P1, P0, R3, R2, R47 ;  /* 0x0000000203027210 */ /* 0x000fea000783e02f */
[----:B------:R-:W-:Y:S02]  /*e4e0*/  IADD3.X R3, RZ, R0, R14, P1, P0 ;  /* 0x00000000ff037210 */ /* 0x000fe40000fe040e */
[C---:B------:R-:W-:Y:S01]  /*e4f0*/  HMMA.16816.F32 R12, R48.reuse, R16, RZ ;  /* 0x00000010300c723c */ /* 0x040fe200000018ff */
[----:B------:R-:W-:Y:S01]  /*e500*/  ISETP.NE.U32.AND P0, PT, R132, RZ, PT ;  /* 0x000000ff8400720c */ /* 0x000fe20003f05070 */
[----:B------:R-:W3:Y:S01]  /*e510*/  LDL R0, [R1+0x34] ;  /* 0x0000340001007983 */ /* 0x000ee20000100800 */
[----:B------:R-:W-:Y:S05]  /*e520*/  ISETP.NE.U32.AND P1, PT, R44, RZ, PT ;  /* 0x000000ff2c00720c */ /* 0x000fea0003f25070 */
[C---:B------:R-:W-:Y:S06]  /*e530*/  HMMA.16816.F32 R16, R48.reuse, R18, RZ ;  /* 0x000000123010723c */ /* 0x040fec00000018ff */
[----:B------:R4:W-:Y:S01]  /*e540*/  LDGSTS.E.BYPASS.LTC128B.128.ZFILL [R251+0x2100], [R36.64], P0 ;  /* 0x0210000024fb7fae */ /* 0x0009e20008141d46 */
[----:B------:R-:W-:Y:S01]  /*e550*/  ISETP.NE.U32.AND P0, PT, R45, RZ, PT ;  /* 0x000000ff2d00720c */ /* 0x000fe20003f05070 */
[C---:B-1----:R-:W-:Y:S04]  /*e560*/  HMMA.16816.F32 R20, R48.reuse, R24, RZ ;  /* 0x000000183014723c */ /* 0x042fe800000018ff */
[----:B------:R2:W-:Y:S04]  /*e570*/  LDGSTS.E.BYPASS.LTC128B.128.ZFILL [R251+0x5100], [R30.64], P2 ;  /* 0x051000001efb7fae */ /* 0x0005e80009141d46 */
[C---:B------:R-:W-:Y:S02]  /*e580*/  HMMA.16816.F32 R24, R48.reuse, R26, RZ ;  /* 0x0000001a3018723c */ /* 0x040fe400000018ff */
[----:B------:R4:W-:Y:S06]  /*e590*/  LDGSTS.E.BYPASS.LTC128B.128.ZFILL [R251+0x8100], [R38.64], P1 ;  /* 0x0810000026fb7fae */ /* 0x0009ec0008941d46 */
[----:B------:R1:W-:Y:S06]  /*e5a0*/  LDGSTS.E.BYPASS.LTC128B.128.ZFILL [R251+0xb100], [R2.64], P0 ;  /* 0x0b10000002fb7fae */ /* 0x0003ec0008141d46 */
[----:B------:R-:W0:Y:S01]  /*e5b0*/  LDGDEPBAR ;  /* 0x00000000000079af */ /* 0x000e220000000000 */
[C---:B--2---:R-:W-:Y:S08]  /*e5c0*/  HMMA.16816.F32 R28, R48.reuse, R32, RZ ;  /* 0x00000020301c723c */ /* 0x044ff000000018ff */
[C---:B------:R-:W-:Y:S08]  /*e5d0*/  HMMA.16816.F32 R32, R48.reuse, R34, RZ ;  /* 0x000000223020723c */ /* 0x040ff000000018ff */
[C---:B----4-:R-:W-:Y:S08]  /*e5e0*/  HMMA.16816.F32 R36, R48.reuse, R40, RZ ;  /* 0x000000283024723c */ /* 0x050ff000000018ff */
[C---:B------:R-:W-:Y:S08]  /*e5f0*/  HMMA.16816.F32 R40, R48.reuse, R42, RZ ;  /* 0x0000002a3028723c */ /* 0x040ff000000018ff */
[C---:B------:R-:W-:Y:S08]  /*e600*/  HMMA.16816.F32 R44, R48.reuse, R184, RZ ;  /* 0x000000b8302c723c */ /* 0x040ff000000018ff */
[----:B------:R-:W-:Y:S01]  /*e610*/  HMMA.16816.F32 R48, R48, R186, RZ ;  /* 0x000000ba3030723c */ /* 0x000fe200000018ff */
[----:B------:R-:W-:Y:S07]  /*e620*/  LDSM.16.M88.4 R184, [R225] ;  /* 0x00000000e1b8783b */ /* 0x000fee0000000200 */
[C---:B------:R-:W-:Y:S08]  /*e630*/  HMMA.16816.F32 R4, R188.reuse, R192, R4 ;  /* 0x000000c0bc04723c */ /* 0x040ff00000001804 */
[C---:B------:R-:W-:Y:S01]  /*e640*/  HMMA.16816.F32 R8, R188.reuse, R194, R8 ;  /* 0x000000c2bc08723c */ /* 0x040fe20000001808 */
[----:B------:R-:W2:Y:S07]  /*e650*/  LDSM.16.M88.4 R192, [R217] ;  /* 0x00000000d9c0783b */ /* 0x000eae0000000200 */
[C---:B------:R-:W-:Y:S08]  /*e660*/  HMMA.16816.F32 R12, R188.reuse, R196, R12 ;  /* 0x000000c4bc0c723c */ /* 0x040ff0000000180c */
[C---:B------:R-:W-:Y:S01]  /*e670*/  HMMA.16816.F32 R16, R188.reuse, R198, R16 ;  /* 0x000000c6bc10723c */ /* 0x040fe20000001810 */
[----:B------:R-:W4:Y:S07]  /*e680*/  LDSM.16.M88.4 R196, [R217+0x800] ;  /* 0x00080000d9c4783b */ /* 0x000f2e0000000200 */
[C---:B------:R-:W-:Y:S08]  /*e690*/  HMMA.16816.F32 R20, R188.reuse, R200, R20 ;  /* 0x000000c8bc14723c */ /* 0x040ff00000001814 */
[C---:B------:R-:W-:Y:S01]  /*e6a0*/  HMMA.16816.F32 R24, R188.reuse, R202, R24 ;  /* 0x000000cabc18723c */ /* 0x040fe20000001818 */
[----:B------:R-:W5:Y:S07]  /*e6b0*/  LDSM.16.M88.4 R200, [R217+0x1000] ;  /* 0x00100000d9c8783b */ /* 0x000f6e0000000200 */
[C---:B------:R-:W-:Y:S08]  /*e6c0*/  HMMA.16816.F32 R28, R188.reuse, R204, R28 ;  /* 0x000000ccbc1c723c */ /* 0x040ff0000000181c */
[C---:B------:R-:W-:Y:S01]  /*e6d0*/  HMMA.16816.F32 R32, R188.reuse, R206, R32 ;  /* 0x000000cebc20723c */ /* 0x040fe20000001820 */
[----:B------:R-:W1:Y:S07]  /*e6e0*/  LDSM.16.M88.4 R204, [R217+0x1800] ;  /* 0x00180000d9cc783b */ /* 0x000e6e0000000200 */
[C---:B------:R-:W-:Y:S08]  /*e6f0*/  HMMA.16816.F32 R36, R188.reuse, R208, R36 ;  /* 0x000000d0bc24723c */ /* 0x040ff00000001824 */
[C---:B------:R-:W-:Y:S01]  /*e700*/  HMMA.16816.F32 R40, R188.reuse, R210, R40 ;  /* 0x000000d2bc28723c */ /* 0x040fe20000001828 */
[----:B------:R-:W-:Y:S07]  /*e710*/  LDSM.16.M88.4 R208, [R217+0x2800] ;  /* 0x00280000d9d0783b */ /* 0x000fee0000000200 */
[C---:B------:R-:W-:Y:S08]  /*e720*/  HMMA.16816.F32 R44, R188.reuse, R212, R44 ;  /* 0x000000d4bc2c723c */ /* 0x040ff0000000182c */
[----:B------:R-:W-:Y:S01]  /*e730*/  HMMA.16816.F32 R48, R188, R214, R48 ;  /* 0x000000d6bc30723c */ /* 0x000fe20000001830 */
[----:B------:R-:W1:Y:S07]  /*e740*/  LDSM.16.M88.4 R188, [R217+0x2000] ;  /* 0x00200000d9bc783b */ /* 0x000e6e0000000200 */
[C---:B--2---:R-:W-:Y:S08]  /*e750*/  HMMA.16816.F32 R4, R184.reuse, R192, R4 ;  /* 0x000000c0b804723c */ /* 0x044ff00000001804 */
[C---:B------:R-:W-:Y:S01]  /*e760*/  HMMA.16816.F32 R8, R184.reuse, R194, R8 ;  /* 0x000000c2b808723c */ /* 0x040fe20000001808 */
[----:B------:R-:W-:Y:S07]  /*e770*/  LDSM.16.M88.4 R192, [R216+-0x9000] ;  /* 0xff700000d8c0783b */ /* 0x000fee0000000200 */
[C---:B----4-:R-:W-:Y:S08]  /*e780*/  HMMA.16816.F32 R12, R184.reuse, R196, R12 ;  /* 0x000000c4b80c723c */ /* 0x050ff0000000180c */
[C---:B------:R-:W-:Y:S01]  /*e790*/  HMMA.16816.F32 R16, R184.reuse, R198, R16 ;  /* 0x000000c6b810723c */ /* 0x040fe20000001810 */
[----:B------:R-:W-:Y:S07]  /*e7a0*/  LDSM.16.M88.4 R196, [R216+-0x8800] ;  /* 0xff780000d8c4783b */ /* 0x000fee0000000200 */
[C---:B-----5:R-:W-:Y:S08]  /*e7b0*/  HMMA.16816.F32 R20, R184.reuse, R200, R20 ;  /* 0x000000c8b814723c */ /* 0x060ff00000001814 */
[C---:B------:R-:W-:Y:S01]  /*e7c0*/  HMMA.16816.F32 R24, R184.reuse, R202, R24 ;  /* 0x000000cab818723c */ /* 0x040fe20000001818 */
[----:B------:R-:W-:Y:S07]  /*e7d0*/  LDSM.16.M88.4 R200, [R216+-0x8000] ;  /* 0xff800000d8c8783b */ /* 0x000fee0000000200 */
[C---:B-1----:R-:W-:Y:S08]  /*e7e0*/  HMMA.16816.F32 R28, R184.reuse, R204, R28 ;  /* 0x000000ccb81c723c */ /* 0x042ff0000000181c */
[C---:B------:R-:W-:Y:S01]  /*e7f0*/  HMMA.16816.F32 R32, R184.reuse, R206, R32 ;  /* 0x000000ceb820723c */ /* 0x040fe20000001820 */
[----:B------:R-:W-:Y:S07]  /*e800*/  LDSM.16.M88.4 R204, [R216+-0x7800] ;  /* 0xff880000d8cc783b */ /* 0x000fee0000000200 */
[C---:B------:R-:W-:Y:S08]  /*e810*/  HMMA.16816.F32 R36, R184.reuse, R188, R36 ;  /* 0x000000bcb824723c */ /* 0x040ff00000001824 */
[C---:B------:R-:W-:Y:S01]  /*e820*/  HMMA.16816.F32 R40, R184.reuse, R190, R40 ;  /* 0x000000beb828723c */ /* 0x040fe20000001828 */
[----:B------:R-:W1:Y:S07]  /*e830*/  LDSM.16.M88.4 R188, [R224] ;  /* 0x00000000e0bc783b */ /* 0x000e6e0000000200 */
[C---:B------:R-:W-:Y:S08]  /*e840*/  HMMA.16816.F32 R44, R184.reuse, R208, R44 ;  /* 0x000000d0b82c723c */ /* 0x040ff0000000182c */
[----:B------:R-:W-:Y:S01]  /*e850*/  HMMA.16816.F32 R48, R184, R210, R48 ;  /* 0x000000d2b830723c */ /* 0x000fe20000001830 */
[----:B------:R-:W2:Y:S06]  /*e860*/  LDSM.16.M88.4 R184, [R216+-0x7000] ;  /* 0xff900000d8b8783b */ /* 0x000eac0000000200 */
[----:B------:R-:W4:Y:S01]  /*e870*/  LDSM.16.M88.4 R208, [R216+-0x6800] ;  /* 0xff980000d8d0783b */ /* 0x000f220000000200 */
[----:B---3--:R-:W-:Y:S01]  /*e880*/  ISETP.GT.AND P0, PT, R252, R0, PT ;  /* 0x00000000fc00720c */ /* 0x008fe20003f04270 */
        /* <DEDUP_REMOVED lines=36> */
[----:B------:R-:W2:Y:S06]  /*ead0*/  LDSM.16.M88.4 R184, [R231] ;  /* 0x00000000e7b8783b */ /* 0x000eac0000000200 */
        /* <DEDUP_REMOVED lines=18> */
[----:B------:R-:W2:Y:S06]  /*ec00*/  LDSM.16.M88.4 R188, [R217+0x5000] ;  /* 0x00500000d9bc783b */ /* 0x000eac0000000200 */
        /* <DEDUP_REMOVED lines=18> */
[----:B------:R-:W2:Y:S06]  /*ed30*/  LDSM.16.M88.4 R184, [R216+-0x4000] ;  /* 0xffc00000d8b8783b */ /* 0x000eac0000000200 */
        /* <DEDUP_REMOVED lines=94> */
[----:B------:R-:W1:Y:S06]  /*f320*/  LDSM.16.M88.4 R188, [R135+0xb000] ;  /* 0x00b0000087bc783b */ /* 0x000e6c0000000200 */
[----:B------:R-:W5:Y:S01]  /*f330*/  LDSM.16.M88.4 R192, [R135+0xb800] ;  /* 0x00b8000087c0783b */ /* 0x000f620000000200 */
        /* <DEDUP_REMOVED lines=15> */
[C---:B-----5:R-:W-:Y:S08]  /*f430*/  HMMA.16816.F32 R44, R196.reuse, R192, R44 ;  /* 0x000000c0c42c723c */ /* 0x060ff0000000182c */
[----:B------:R-:W-:Y:S01]  /*f440*/  HMMA.16816.F32 R48, R196, R194, R48 ;  /* 0x000000c2c430723c */ /* 0x000fe20000001830 */
[----:B------:R-:W5:Y:S06]  /*f450*/  LDSM.16.M88.4 R192, [R243] ;  /* 0x00000000f3c0783b */ /* 0x000f6c0000000200 */
[----:B------:R-:W1:Y:S01]  /*f460*/  LDSM.16.M88.4 R196, [R244] ;  /* 0x00000000f4c4783b */ /* 0x000e620000000200 */
        /* <DEDUP_REMOVED lines=12> */
[C---:B-----5:R-:W-:Y:S08]  /*f530*/  HMMA.16816.F32 R36, R200.reuse, R192, R36 ;  /* 0x000000c0c824723c */ /* 0x060ff00000001824 */
[C---:B------:R-:W-:Y:S01]  /*f540*/  HMMA.16816.F32 R40, R200.reuse, R194, R40 ;  /* 0x000000c2c828723c */ /* 0x040fe20000001828 */
[----:B------:R-:W4:Y:S07]  /*f550*/  LDSM.16.M88.4 R192, [R217+0xa800] ;  /* 0x00a80000d9c0783b */ /* 0x000f2e0000000200 */
[C---:B------:R-:W-:Y:S08]  /*f560*/  HMMA.16816.F32 R44, R200.reuse, R196, R44 ;  /* 0x000000c4c82c723c */ /* 0x040ff0000000182c */
[----:B------:R-:W-:Y:S01]  /*f570*/  HMMA.16816.F32 R48, R200, R198, R48 ;  /* 0x000000c6c830723c */ /* 0x000fe20000001830 */
[----:B------:R-:W5:Y:S06]  /*f580*/  LDSM.16.M88.4 R196, [R217+0xb000] ;  /* 0x00b00000d9c4783b */ /* 0x000f6c0000000200 */
[----:B------:R-:W-:Y:S01]  /*f590*/  LDSM.16.M88.4 R200, [R224+0xc000] ;  /* 0x00c00000e0c8783b */ /* 0x000fe20000000200 */
[C---:B---3--:R-:W-:Y:S08]  /*f5a0*/  HMMA.16816.F32 R4, R204.reuse, R208, R4 ;  /* 0x000000d0cc04723c */ /* 0x048ff00000001804 */
[C---:B------:R-:W-:Y:S01]  /*f5b0*/  HMMA.16816.F32 R8, R204.reuse, R210, R8 ;  /* 0x000000d2cc08723c */ /* 0x040fe20000001808 */
[----:B------:R-:W-:Y:S07]  /*f5c0*/  LDSM.16.M88.4 R208, [R216] ;  /* 0x00000000d8d0783b */ /* 0x000fee0000000200 */
[C---:B--2---:R-:W-:Y:S08]  /*f5d0*/  HMMA.16816.F32 R12, R204.reuse, R184, R12 ;  /* 0x000000b8cc0c723c */ /* 0x044ff0000000180c */
[C---:B------:R-:W-:Y:S01]  /*f5e0*/  HMMA.16816.F32 R16, R204.reuse, R186, R16 ;  /* 0x000000bacc10723c */ /* 0x040fe20000001810 */
[----:B------:R-:W2:Y:S07]  /*f5f0*/  LDSM.16.M88.4 R184, [R217+0xb800] ;  /* 0x00b80000d9b8783b */ /* 0x000eae0000000200 */
[C---:B-1----:R-:W-:Y:S08]  /*f600*/  HMMA.16816.F32 R20, R204.reuse, R188, R20 ;  /* 0x000000bccc14723c */ /* 0x042ff00000001814 */
[C---:B------:R-:W-:Y:S08]  /*f610*/  HMMA.16816.F32 R24, R204.reuse, R190, R24 ;  /* 0x000000becc18723c */ /* 0x040ff00000001818 */
[C---:B----4-:R-:W-:Y:S08]  /*f620*/  HMMA.16816.F32 R28, R204.reuse, R192, R28 ;  /* 0x000000c0cc1c723c */ /* 0x050ff0000000181c */
[C---:B------:R-:W-:Y:S08]  /*f630*/  HMMA.16816.F32 R32, R204.reuse, R194, R32 ;  /* 0x000000c2cc20723c */ /* 0x040ff00000001820 */
[C---:B-----5:R-:W-:Y:S08]  /*f640*/  HMMA.16816.F32 R36, R204.reuse, R196, R36 ;  /* 0x000000c4cc24723c */ /* 0x060ff00000001824 */
        /* <DEDUP_REMOVED lines=29> */
[----:B------:R-:W-:Y:S05]  /*f820*/  FMUL.FTZ R19, R19, c[0x0][0x320] ;  /* 0x0000c80013137a20 */ /* 0x000fea0000410000 */
[----:B------:R-:W1:Y:S01]  /*f830*/  MUFU.TANH R210, R9 ;  /* 0x0000000900d27308 */ /* 0x000e620000002400 */
[----:B----4-:R-:W4:Y:S09]  /*f840*/  LDSM.16.M88.4 R4, [R216+0x1000] ;  /* 0x00100000d804783b */ /* 0x010f320000000200 */
[----:B------:R-:W1:Y:S10]  /*f850*/  MUFU.TANH R215, R10 ;  /* 0x0000000a00d77308 */ /* 0x000e740000002400 */
[----:B------:R5:W1:Y:S10]  /*f860*/  MUFU.TANH R213, R11 ;  /* 0x0000000b00d57308 */ /* 0x000a740000002400 */
[----:B------:R-:W1:Y:S10]  /*f870*/  MUFU.TANH R199, R16 ;  /* 0x0000001000c77308 */ /* 0x000e740000002400 */
[----:B------:R-:W1:Y:S01]  /*f880*/  MUFU.TANH R197, R17 ;  /* 0x0000001100c57308 */ /* 0x000e620000002400 */
[----:B-----5:R-:W5:Y:S01]  /*f890*/  LDSM.16.M88.4 R8, [R216+0x1800] ;  /* 0x00180000d808783b */ /* 0x020f620000000200 */
[C---:B----4-:R-:W-:Y:S08]  /*f8a0*/  HMMA.16816.F32 R20, R200.reuse, R4, R20 ;  /* 0x00000004c814723c */ /* 0x050ff00000001814 */
[----:B------:R-:W4:Y:S01]  /*f8b0*/  MUFU.TANH R204, R18 ;  /* 0x0000001200cc7308 */ /* 0x000f220000002400 */
[C---:B------:R-:W-:Y:S01]  /*f8c0*/  HMMA.16816.F32 R24, R200.reuse, R6, R24 ;  /* 0x00000006c818723c */ /* 0x040fe20000001818 */
[----:B------:R-:W1:Y:S08]  /*f8d0*/  LDSM.16.M88.4 R4, [R216+0x2000] ;  /* 0x00200000d804783b */ /* 0x000e700000000200 */
[----:B------:R-:W1:Y:S06]  /*f8e0*/  MUFU.TANH R198, R19 ;  /* 0x0000001300c67308 */ /* 0x000e6c0000002400 */
[----:B------:R-:W-:Y:S04]  /*f8f0*/  FMUL.FTZ R20, R20, c[0x0][0x320] ;  /* 0x0000c80014147a20 */ /* 0x000fe80000410000 */
[----:B------:R-:W1:Y:S01]  /*f900*/  MUFU.TANH R206, R12 ;  /* 0x0000000c00ce7308 */ /* 0x000e620000002400 */
        /* <DEDUP_REMOVED lines=8> */
[C---:B-----5:R-:W-:Y:S06]  /*f990*/  HMMA.16816.F32 R28, R200.reuse, R8, R28 ;  /* 0x00000008c81c723c */ /* 0x060fec000000181c */
[----:B------:R-:W2:Y:S02]  /*f9a0*/  MUFU.TANH R193, R21 ;  /* 0x0000001500c17308 */ /* 0x000ea40000002400 */
[C---:B------:R-:W-:Y:S01]  /*f9b0*/  HMMA.16816.F32 R32, R200.reuse, R10, R32 ;  /* 0x0000000ac820723c */ /* 0x040fe20000001820 */
[----:B------:R-:W5:Y:S01]  /*f9c0*/  LDSM.16.M88.4 R8, [R216+0x2800] ;  /* 0x00280000d808783b */ /* 0x000f620000000200 */
[----:B------:R-:W-:Y:S06]  /*f9d0*/  DEPBAR.LE SB0, 0x0 ;  /* 0x000080000000791a */ /* 0x000fec0000000000 */
[----:B------:R-:W2:Y:S01]  /*f9e0*/  MUFU.TANH R196, R22 ;  /* 0x0000001600c47308 */ /* 0x000ea20000002400 */
[----:B------:R-:W-:Y:S01]  /*f9f0*/  BAR.SYNC.DEFER_BLOCKING 0x0 ;  /* 0x0000000000007b1d */ /* 0x000fe20000010000 */
[C---:B-1----:R-:W-:Y:S06]  /*fa00*/  HMMA.16816.F32 R36, R200.reuse, R4, R36 ;  /* 0x00000004c824723c */ /* 0x042fec0000001824 */
[----:B------:R-:W-:Y:S02]  /*fa10*/  FMUL.FTZ R28, R28, c[0x0][0x320] ;  /* 0x0000c8001c1c7a20 */ /* 0x000fe40000410000 */
[----:B------:R1:W1:Y:S01]  /*fa20*/  MUFU.TANH R195, R23 ;  /* 0x0000001700c37308 */ /* 0x0002620000002400 */
[C---:B------:R-:W-:Y:S03]  /*fa30*/  HMMA.16816.F32 R40, R200.reuse, R6, R40 ;  /* 0x00000006c828723c */ /* 0x040fe60000001828 */
[----:B------:R-:W-:Y:S02]  /*fa40*/  FMUL.FTZ R29, R29, c[0x0][0x320] ;  /* 0x0000c8001d1d7a20 */ /* 0x000fe40000410000 */
[----:B------:R-:W-:Y:S02]  /*fa50*/  FMUL.FTZ R30, R30, c[0x0][0x320] ;  /* 0x0000c8001e1e7a20 */ /* 0x000fe40000410000 */
[----:B------:R-:W-:Y:S02]  /*fa60*/  FMUL.FTZ R31, R31, c[0x0][0x320] ;  /* 0x0000c8001f1f7a20 */ /* 0x000fe40000410000 */
[----:B------:R2:W2:Y:S03]  /*fa70*/  MUFU.TANH R191, R24 ;  /* 0x0000001800bf7308 */ /* 0x0004a60000002400 */
[----:B------:R-:W-:Y:S07]  /*fa80*/  FMUL.FTZ R32, R32, c[0x0][0x320] ;  /* 0x0000c80020207a20 */ /* 0x000fee0000410000 */
[----:B------:R3:W3:Y:S01]  /*fa90*/  MUFU.TANH R189, R25 ;  /* 0x0000001900bd7308 */ /* 0x0006e20000002400 */
[C---:B-----5:R-:W-:Y:S04]  /*faa0*/  HMMA.16816.F32 R44, R200.reuse, R8, R44 ;  /* 0x00000008c82c723c */ /* 0x060fe8000000182c */
[----:B-1----:R-:W-:Y:S05]  /*fab0*/  FMUL.FTZ R23, R41, c[0x0][0x320] ;  /* 0x0000c80029177a20 */ /* 0x002fea0000410000 */
[----:B------:R1:W1:Y:S01]  /*fac0*/  MUFU.TANH R192, R26 ;  /* 0x0000001a00c07308 */ /* 0x0002620000002400 */
[----:B------:R-:W-:Y:S03]  /*fad0*/  HMMA.16816.F32 R48, R200, R10, R48 ;  /* 0x0000000ac830723c */ /* 0x000fe60000001830 */
[----:B--2---:R-:W-:Y:S06]  /*fae0*/  FMUL.FTZ R24, R40, c[0x0][0x320] ;  /* 0x0000c80028187a20 */ /* 0x004fec0000410000 */
[----:B------:R2:W2:Y:S03]  /*faf0*/  MUFU.TANH R190, R27 ;  /* 0x0000001b00be7308 */ /* 0x0004a60000002400 */
[----:B---3--:R-:W-:Y:S02]  /*fb00*/  FMUL.FTZ R25, R43, c[0x0][0x320] ;  /* 0x0000c8002b197a20 */ /* 0x008fe40000410000 */
[----:B------:R-:W-:Y:S02]  /*fb10*/  FMUL.FTZ R22, R44, c[0x0][0x320] ;  /* 0x0000c8002c167a20 */ /* 0x000fe40000410000 */
[----:B------:R-:W-:Y:S03]  /*fb20*/  FMUL.FTZ R17, R45, c[0x0][0x320] ;  /* 0x0000c8002d117a20 */ /* 0x000fe60000410000 */
[----:B------:R3:W3:Y:S01]  /*fb30*/  MUFU.TANH R186, R28 ;  /* 0x0000001c00ba7308 */ /* 0x0006e20000002400 */
[----:B------:R-:W-:Y:S02]  /*fb40*/  FMUL.FTZ R21, R46, c[0x0][0x320] ;  /* 0x0000c8002e157a20 */ /* 0x000fe40000410000 */
[----:B------:R-:W-:Y:S02]  /*fb50*/  FMUL.FTZ R20, R47, c[0x0][0x320] ;  /* 0x0000c8002f147a20 */ /* 0x000fe40000410000 */
[----:B-1----:R-:W-:Y:S02]  /*fb60*/  FMUL.FTZ R26, R42, c[0x0][0x320] ;  /* 0x0000c8002a1a7a20 */ /* 0x002fe40000410000 */
[----:B------:R-:W-:Y:S02]  /*fb70*/  FMUL.FTZ R16, R48, c[0x0][0x320] ;  /* 0x0000c80030107a20 */ /* 0x000fe40000410000 */
[----:B------:R-:W-:Y:S01]  /*fb80*/  FMUL.FTZ R11, R49, c[0x0][0x320] ;  /* 0x0000c800310b7a20 */ /* 0x000fe20000410000 */
[----:B------:R1:W1:Y:S01]  /*fb90*/  MUFU.TANH R185, R29 ;  /* 0x0000001d00b97308 */ /* 0x0002620000002400 */
[----:B------:R-:W-:Y:S02]  /*fba0*/  FMUL.FTZ R19, R50, c[0x0][0x320] ;  /* 0x0000c80032137a20 */ /* 0x000fe40000410000 */
[----:B------:R-:W-:Y:S02]  /*fbb0*/  FMUL.FTZ R18, R51, c[0x0][0x320] ;  /* 0x0000c80033127a20 */ /* 0x000fe40000410000 */
[----:B--2---:R-:W-:Y:S05]  /*fbc0*/  FMUL.FTZ R27, R37, c[0x0][0x320] ;  /* 0x0000c800251b7a20 */ /* 0x004fea0000410000 */
[----:B------:R2:W2:Y:S01]  /*fbd0*/  MUFU.TANH R188, R30 ;  /* 0x0000001e00bc7308 */ /* 0x0004a20000002400 */
[----:B---3--:R-:W-:Y:S09]  /*fbe0*/  FMUL.FTZ R28, R39, c[0x0][0x320] ;  /* 0x0000c800271c7a20 */ /* 0x008ff20000410000 */
[----:B------:R3:W3:Y:S01]  /*fbf0*/  MUFU.TANH R187, R31 ;  /* 0x0000001f00bb7308 */ /* 0x0006e20000002400 */
[----:B-1----:R-:W-:Y:S09]  /*fc00*/  FMUL.FTZ R29, R38, c[0x0][0x320] ;  /* 0x0000c800261d7a20 */ /* 0x002ff20000410000 */
[----:B------:R1:W1:Y:S01]  /*fc10*/  MUFU.TANH R184, R32 ;  /* 0x0000002000b87308 */ /* 0x0002620000002400 */
[----:B--2---:R-:W-:Y:S09]  /*fc20*/  FMUL.FTZ R30, R36, c[0x0][0x320] ;  /* 0x0000c800241e7a20 */ /* 0x004ff20000410000 */
[----:B------:R2:W2:Y:S01]  /*fc30*/  MUFU.TANH R205, R13 ;  /* 0x0000000d00cd7308 */ /* 0x0004a20000002400 */
[----:B---3--:R-:W-:Y:S02]  /*fc40*/  FMUL.FTZ R31, R33, c[0x0][0x320] ;  /* 0x0000c800211f7a20 */ /* 0x008fe40000410000 */
[----:B------:R-:W-:Y:S07]  /*fc50*/  FMUL.FTZ R33, R34, c[0x0][0x320] ;  /* 0x0000c80022217a20 */ /* 0x000fee0000410000 */
[----:B------:R3:W2:Y:S01]  /*fc60*/  MUFU.TANH R209, R14 ;  /* 0x0000000e00d17308 */ /* 0x0006a20000002400 */
[----:B-1----:R-:W-:Y:S09]  /*fc70*/  FMUL.FTZ R32, R35, c[0x0][0x320] ;  /* 0x0000c80023207a20 */ /* 0x002ff20000410000 */
[----:B------:R3:W1:Y:S10]  /*fc80*/  MUFU.TANH R207, R15 ;  /* 0x0000000f00cf7308 */ /* 0x0006740000002400 */
        /* <DEDUP_REMOVED lines=20> */
[----:B--234-:R-:W2:Y:S01]  /*fdd0*/  LDL R2, [R1+0x3c] ;  /* 0x00003c0001027983 */ /* 0x01cea20000100800 */
[----:B------:R-:W-:Y:S03]  /*fde0*/  IMAD.MOV.U32 R12, RZ, RZ, c[0x0][0x2b8] ;  /* 0x0000ae00ff0c7624 */ /* 0x000fe600078e00ff */
[----:B------:R-:W3:Y:S02]  /*fdf0*/  LDL.64 R36, [R1+0x50] ;  /* 0x0000500001247983 */ /* 0x000ee40000100a00 */
[----:B------:R-:W-:Y:S02]  /*fe00*/  ISETP.NE.AND P2, PT, R12, 0x1, PT ;  /* 0x000000010c00780c */ /* 0x000fe40003f45270 */
[----:B------:R-:W4:Y:S04]  /*fe10*/  LDL R5, [R1+0x60] ;  /* 0x0000600001057983 */ /* 0x000f280000100800 */
[----:B------:R-:W5:Y:S04]  /*fe20*/  S2R R13, SR_TID.X ;  /* 0x00000000000d7919 */ /* 0x000f680000002100 */
[----:B------:R-:W3:Y:S04]  /*fe30*/  LDL.64 R34, [R1+0x48] ;  /* 0x0000480001227983 */ /* 0x000ee80000100a00 */
[----:B------:R-:W4:Y:S04]  /*fe40*/  LDL R6, [R1+0x40] ;  /* 0x0000400001067983 */ /* 0x000f280000100800 */
[----:B------:R-:W4:Y:S04]  /*fe50*/  LDL R10, [R1+0x100] ;  /* 0x00010000010a7983 */ /* 0x000f280000100800 */
[----:B------:R-:W4:Y:S04]  /*fe60*/  LDL R15, [R1+0x20] ;  /* 0x00002000010f7983 */ /* 0x000f280000100800 */
[----:B------:R-:W4:Y:S01]  /*fe70*/  LDL R9, [R1+0x104] ;  /* 0x0001040001097983 */ /* 0x000f220000100800 */
        /* <DEDUP_REMOVED lines=10> */
[----:B------:R-:W5:Y:S03]  /*ff20*/  LDL R12, [R1+0xc] ;  /* 0x00000c00010c7983 */ /* 0x000f660000100800 */
[----:B------:R-:W-:Y:S01]  /*ff30*/  IMAD R0, R0, 0x20, R3 ;  /* 0x0000002000007824 */ /* 0x000fe200078e0203 */
[----:B------:R-:W5:Y:S01]  /*ff40*/  LDL R13, [R1+0x28] ;  /* 0x00002800010d7983 */ /* 0x000f620000100800 */
[----:B--2---:R-:W-:Y:S05]  /*ff50*/  IMAD R2, R252, 0x60, R2 ;  /* 0x00000060fc027824 */ /* 0x004fea00078e0202 */
[----:B------:R-:W-:Y:S05]  /*ff60*/  IADD3 R2, R2, -0x60, R0 ;  /* 0xffffffa002027810 */ /* 0x000fea0007ffe000 */
[----:B------:R-:W-:Y:S04]  /*ff70*/  @P2 IMAD.HI.U32 R3, R2, c[0x0][0x2bc], RZ ;  /* 0x0000af0002032a27 */ /* 0x000fe800078e00ff */
[----:B------:R-:W-:Y:S01]  /*ff80*/  IMAD.MOV.U32 R0, RZ, RZ, R2 ;  /* 0x000000ffff007224 */ /* 0x000fe200078e0002 */
[----:B------:R-:W-:Y:S04]  /*ff90*/  @P2 SHF.R.U32.HI R0, RZ, c[0x0][0x2c0], R3 ;  /* 0x0000b000ff002a19 */ /* 0x000fe80000011603 */
[C---:B---3--:R-:W-:Y:S01]  /*ffa0*/  @!P6 IADD3 R3, P0, R0.reuse, R36, RZ ;  /* 0x000000240003e210 */ /* 0x048fe20007f1e0ff */
[----:B------:R-:W-:Y:S03]  /*ffb0*/  IMAD.MOV.U32 R36, RZ, RZ, RZ ;  /* 0x000000ffff247224 */ /* 0x000fe600078e00ff */
[----:B----4-:R-:W-:Y:S01]  /*ffc0*/  @!P6 LEA.HI.X.SX32 R5, R0, R5, 0x1, P0 ;  /* 0x000000050005e211 */ /* 0x010fe200000f0eff */
[----:B------:R-:W-:Y:S01]  /*ffd0*/  IMAD.MOV R0, RZ, RZ, -R0 ;  /* 0x000000ffff007224 */ /* 0x000fe200078e0a00 */
[C---:B------:R-:W-:Y:S03]  /*ffe0*/  @!P6 LEA R4, P0, R3.reuse, c[0x0][0x2a0], 0x2 ;  /* 0x0000a8000304ea11 */ /* 0x040fe600078010ff */
[----:B------:R-:W-:Y:S01]  /*fff0*/  IMAD R37, R0, c[0x0][0x2b8], R2 ;  /* 0x0000ae0000257a24 */ /* 0x000fe200078e0202 */
[----:B------:R-:W-:Y:S02]  /*10000*/  @!P6 LEA.HI.X R5, R3, c[0x0][0x2a4], R5, 0x2, P0 ;  /* 0x0000a9000305ea11 */ /* 0x000fe400000f1405 */
[----:B------:R-:W-:Y:S01]  /*10010*/  SHF.L.U64.HI R10, R15, 0x1, R10 ;  /* 0x000000010f0a7819 */ /* 0x000fe2000001020a */
[C---:B------:R-:W-:Y:S01]  /*10020*/  IMAD.WIDE.U32 R2, R37.reuse, c[0x0][0x1e0], RZ ;  /* 0x0000780025027a25 */ /* 0x040fe200078e00ff */
[----:B------:R-:W-:Y:S01]  /*10030*/  SHF.R.S32.HI R0, RZ, 0x1f, R37 ;  /* 0x0000001fff007819 */ /* 0x000fe20000011425 */
[----:B------:R-:W2:Y:S01]  /*10040*/  @!P6 LDG.E R36, [R4.64] ;  /* 0x000000060424e981 */ /* 0x000ea2000c1e1900 */
[----:B-----5:R-:W-:Y:S03]  /*10050*/  SHF.L.U64.HI R9, R14, 0x1, R9 ;  /* 0x000000010e097819 */ /* 0x020fe60000010209 */
[----:B------:R-:W-:Y:S01]  /*10060*/  IMAD R0, R0, c[0x0][0x1e0], RZ ;  /* 0x0000780000007a24 */ /* 0x000fe200078e02ff */
[----:B------:R3:W-:Y:S03]  /*10070*/  STL [R1+0x14], R37 ;  /* 0x0000142501007387 */ /* 0x0007e60000100800 */
[----:B------:R-:W-:Y:S04]  /*10080*/  IMAD R0, R37, c[0x0][0x1e4], R0 ;  /* 0x0000790025007a24 */ /* 0x000fe800078e0200 */
[----:B------:R-:W-:Y:S01]  /*10090*/  IMAD.IADD R3, R3, 0x1, R0 ;  /* 0x0000000103037824 */ /* 0x000fe200078e0200 */
[----:B------:R-:W-:Y:S01]  /*100a0*/  SHF.L.U64.HI R7, R12, 0x1, R7 ;  /* 0x000000010c077819 */ /* 0x000fe20000010207 */
[C---:B------:R-:W-:Y:S01]  /*100b0*/  IMAD.SHL.U32 R35, R13.reuse, 0x2, RZ ;  /* 0x000000020d237824 */ /* 0x040fe200078e00ff */
[----:B------:R-:W-:Y:S01]  /*100c0*/  SHF.L.U64.HI R8, R13, 0x1, R8 ;  /* 0x000000010d087819 */ /* 0x000fe20000010208 */
[----:B---3--:R-:W-:Y:S02]  /*100d0*/  IMAD.SHL.U32 R37, R15, 0x2, RZ ;  /* 0x000000020f257824 */ /* 0x008fe400078e00ff */
[----:B--2---:R-:W-:Y:S01]  /*100e0*/  IMAD.WIDE.U32 R2, R36, c[0x0][0x1f0], R2 ;  /* 0x00007c0024027a25 */ /* 0x004fe200078e0002 */
[----:B------:R-:W-:Y:S01]  /*100f0*/  SHF.R.S32.HI R0, RZ, 0x1f, R36 ;  /* 0x0000001fff007819 */ /* 0x000fe20000011424 */
[----:B------:R2:W-:Y:S03]  /*10100*/  STL [R1+0x10], R36 ;  /* 0x0000102401007387 */ /* 0x0005e60000100800 */
[----:B------:R-:W-:Y:S01]  /*10110*/  IADD3 R5, P0, R34, R2, RZ ;  /* 0x0000000222057210 */ /* 0x000fe20007f1e0ff */
[----:B------:R-:W-:Y:S02]  /*10120*/  IMAD R0, R0, c[0x0][0x1f0], RZ ;  /* 0x00007c0000007a24 */ /* 0x000fe400078e02ff */
[----:B------:R-:W-:Y:S02]  /*10130*/  IMAD.SHL.U32 R34, R12, 0x2, RZ ;  /* 0x000000020c227824 */ /* 0x000fe400078e00ff */
[----:B------:R-:W-:Y:S05]  /*10140*/  IMAD R0, R36, c[0x0][0x1f4], R0 ;  /* 0x00007d0024007a24 */ /* 0x000fea00078e0200 */
[----:B------:R-:W-:Y:S02]  /*10150*/  IADD3.X R2, R6, R3, R0, P0, !PT ;  /* 0x0000000306027210 */ /* 0x000fe400007fe400 */
[C---:B------:R-:W-:Y:S04]  /*10160*/  LEA R6, P0, R5.reuse, c[0x0][0x1c8], 0x1 ;  /* 0x0000720005067a11 */ /* 0x040fe800078008ff */
[----:B------:R-:W-:Y:S01]  /*10170*/  LEA.HI.X R5, R5, c[0x0][0x1cc], R2, 0x1, P0 ;  /* 0x0000730005057a11 */ /* 0x000fe200000f0c02 */
[----:B--2---:R-:W-:Y:S01]  /*10180*/  IMAD.SHL.U32 R36, R14, 0x2, RZ ;  /* 0x000000020e247824 */ /* 0x004fe200078e00ff */
[----:B------:R-:W-:-:S05]  /*10190*/  BRA.DIV ~URZ, `(.L_x_2714) ;  /* 0x00007ce27f007947 */ /* 0x000fca000b800000 */
[----:B------:R2:W3:Y:S02]  /*101a0*/  SHFL.IDX PT, R4, R5, RZ, 0x181f ;  /* 0x00181fff05047589 */ /* 0x0004e400000e0000 */
.L_x_2749:
[----:B------:R-:W-:-:S05]  /*101b0*/  BRA.DIV ~URZ, `(.L_x_2715) ;  /* 0x00007d327f007947 */ /* 0x000fca000b800000 */
[----:B------:R-:W4:Y:S01]  /*101c0*/  SHFL.IDX PT, R0, R6, RZ, 0x181f ;  /* 0x00181fff06007589 */ /* 0x000f2200000e0000 */
[C---:B------:R-:W-:Y:S02]  /*101d0*/  IADD3 R12, -R132.reuse, 0x10, RZ ;  /* 0x00000010840c7810 */ /* 0x040fe40007ffe1ff */
[----:B------:R-:W-:Y:S02]  /*101e0*/  ISETP.NE.U32.AND P2, PT, R132, RZ, PT ;  /* 0x000000ff8400720c */ /* 0x000fe40003f45070 */
[----:B------:R-:W-:Y:S04]  /*101f0*/  LOP3.LUT R12, R12, 0xf, RZ, 0xc0, !PT ;  /* 0x0000000f0c0c7812 */ /* 0x000fe800078ec0ff */
[----:B----4-:R-:W-:Y:S04]  /*10200*/  IADD3 R2, P1, P0, R12, R0, R34 ;  /* 0x000000000c027210 */ /* 0x010fe8000783e022 */
[----:B---3--:R-:W-:Y:S02]  /*10210*/  IADD3.X R3, RZ, R4, R7, P1, P0 ;  /* 0x00000004ff037210 */ /* 0x008fe40000fe0407 */
[----:B------:R-:W-:Y:S03]  /*10220*/  IADD3 R14, P0, R0, R35, RZ ;  /* 0x00000023000e7210 */ /* 0x000fe60007f1e0ff */
[----:B------:R-:W-:Y:S01]  /*10230*/  @!PT LDS RZ, [RZ] ;  /* 0x00000000fffff984 */ /* 0x000fe20000000800 */
[----:B------:R-:W-:Y:S01]  /*10240*/  @!PT LDS RZ, [RZ] ;  /* 0x00000000fffff984 */ /* 0x000fe20000000800 */
[----:B------:R3:W-:Y:S02]  /*10250*/  LDGSTS.E.BYPASS.LTC128B.128.ZFILL [R251+0xc100], [R2.64], P2 ;  /* 0x0c10000002fb7fae */ /* 0x0007e40009141d46 */
[----:B------:R-:W-:Y:S05]  /*10260*/  IMAD.X R15, R4, 0x1, R8, P0 ;  /* 0x00000001040f7824 */ /* 0x000fea00000e0608 */
[----:B------:R4:W-:Y:S01]  /*10270*/  LDGSTS.E.BYPASS.LTC128B.128 [R251+0xf100], [R14.64], !P5 ;  /* 0x0f1000000efb7fae */ /* 0x0009e2000e901d46 */
[----:B---3--:R-:W-:Y:S05]  /*10280*/  IADD3 R2, P0, R0, R36, RZ ;  /* 0x0000002400027210 */ /* 0x008fea0007f1e0ff */
[----:B------:R-:W-:Y:S05]  /*10290*/  IMAD.X R3, R4, 0x1, R9, P0 ;  /* 0x0000000104037824 */ /* 0x000fea00000e0609 */
[----:B------:R3:W-:Y:S02]  /*102a0*/  LDGSTS.E.BYPASS.LTC128B.128 [R251+0x12100], [R2.64], !P4 ;  /* 0x1210000002fb7fae */ /* 0x0007e4000e101d46 */
[----:B---3--:R-:W-:Y:S02]  /*102b0*/  IADD3 R2, P0, R0, R37, RZ ;  /* 0x0000002500027210 */ /* 0x008fe40007f1e0ff */
[----:B------:R-:W3:Y:S03]  /*102c0*/  SHFL.IDX PT, R0, R6, 0x1, 0x181f ;  /* 0x00381f0006007f89 */ /* 0x000ee600000e0000 */
[----:B------:R-:W-:Y:S02]  /*102d0*/  IMAD.X R3, R4, 0x1, R10, P0 ;  /* 0x0000000104037824 */ /* 0x000fe400000e060a */
[----:B------:R-:W-:Y:S04]  /*102e0*/  SHFL.IDX PT, R4, R5, 0x2, 0x181f ;  /* 0x00581f0005047f89 */ /* 0x000fe800000e0000 */
[----:B------:R5:W-:Y:S01]  /*102f0*/  LDGSTS.E.BYPASS.LTC128B.128 [R251+0x15100], [R2.64], !P3 ;  /* 0x1510000002fb7fae */ /* 0x000be2000d901d46 */
[----:B---3--:R-:W-:Y:S03]  /*10300*/  IADD3 R12, P1, P0, R12, R0, R34 ;  /* 0x000000000c0c7210 */ /* 0x008fe6000783e022 */
[----:B-----5:R-:W3:Y:S02]  /*10310*/  SHFL.IDX PT, R2, R5, 0x1, 0x181f ;  /* 0x00381f0005027f89 */ /* 0x020ee400000e0000 */
[----:B---3--:R-:W-:Y:S05]  /*10320*/  IADD3.X R13, RZ, R2, R7, P1, P0 ;  /* 0x00000002ff0d7210 */ /* 0x008fea0000fe0407 */
[----:B------:R3:W-:Y:S02]  /*10330*/  LDGSTS.E.BYPASS.LTC128B.128.ZFILL [R251+0xd100], [R12.64], P2 ;  /* 0x0d1000000cfb7fae */ /* 0x0007e40009141d46 */
[----:B---3--:R-:W-:Y:S05]  /*10340*/  IADD3 R12, P0, R0, R35, RZ ;  /* 0x00000023000c7210 */ /* 0x008fea0007f1e0ff */
[----:B------:R-:W-:Y:S05]  /*10350*/  IMAD.X R13, R2, 0x1, R8, P0 ;  /* 0x00000001020d7824 */ /* 0x000fea00000e0608 */
[----:B------:R3:W-:Y:S02]  /*10360*/  LDGSTS.E.BYPASS.LTC128B.128 [R251+0x10100], [R12.64], !P5 ;  /* 0x101000000cfb7fae */ /* 0x0007e4000e901d46 */
[----:B---3--:R-:W-:Y:S05]  /*10370*/  IADD3 R12, P0, R0, R36, RZ ;  /* 0x00000024000c7210 */ /* 0x008fea0007f1e0ff */
[----:B------:R-:W-:Y:S01]  /*10380*/  IMAD.X R13, R2, 0x1, R9, P0 ;  /* 0x00000001020d7824 */ /* 0x000fe200000e0609 */
[----:B----4-:R-:W-:Y:S02]  /*10390*/  IADD3 R14, P0, R0, R37, RZ ;  /* 0x00000025000e7210 */ /* 0x010fe40007f1e0ff */
[----:B------:R3:W4:Y:S03]  /*103a0*/  SHFL.IDX PT, R0, R6, 0x2, 0x181f ;  /* 0x00581f0006007f89 */ /* 0x00072600000e0000 */
[----:B------:R-:W-:Y:S01]  /*103b0*/  IMAD.X R15, R2, 0x1, R10, P0 ;  /* 0x00000001020f7824 */ /* 0x000fe200000e060a */
[----:B------:R3:W-:Y:S04]  /*103c0*/  LDGSTS.E.BYPASS.LTC128B.128 [R251+0x13100], [R12.64], !P4 ;  /* 0x131000000cfb7fae */ /* 0x0007e8000e101d46 */
[----:B------:R3:W-:Y:S03]  /*103d0*/  LDGSTS.E.BYPASS.LTC128B.128 [R251+0x16100], [R14.64], !P3 ;  /* 0x161000000efb7fae */ /* 0x0007e6000d901d46 */
.L_x_2750:
[C---:B------:R-:W-:Y:S02]  /*103e0*/  IADD3 R2, -R132.reuse, 0x10, RZ ;  /* 0x0000001084027810 */ /* 0x040fe40007ffe1ff */
[----:B------:R-:W-:Y:S02]  /*103f0*/  ISETP.NE.U32.AND P0, PT, R132, RZ, PT ;  /* 0x000000ff8400720c */ /* 0x000fe40003f05070 */
[----:B------:R-:W-:Y:S04]  /*10400*/  LOP3.LUT R2, R2, 0xf, RZ, 0xc0, !PT ;  /* 0x0000000f02027812 */ /* 0x000fe800078ec0ff */
[----:B----4-:R-:W-:Y:S04]  /*10410*/  IADD3 R2, P2, P1, R2, R0, R34 ;  /* 0x0000000002027210 */ /* 0x010fe8000795e022 */
[----:B------:R-:W-:Y:S02]  /*10420*/  IADD3.X R3, RZ, R4, R7, P2, P1 ;  /* 0x00000004ff037210 */ /* 0x000fe400017e2407 */
[C---:B---3--:R-:W-:Y:S03]  /*10430*/  IADD3 R6, P1, R0.reuse, R36, RZ ;  /* 0x0000002400067210 */ /* 0x048fe60007f3e0ff */
        /* <DEDUP_REMOVED lines=9> */
[----:B---3--:R-:W-:Y:S05]  /*104d0*/  IADD3 R2, P0, R0, R37, RZ ;  /* 0x0000002500027210 */ /* 0x008fea0007f1e0ff */
[----:B------:R-:W-:Y:S05]  /*104e0*/  IMAD.X R3, R4, 0x1, R10, P0 ;  /* 0x0000000104037824 */ /* 0x000fea00000e060a */
[----:B------:R4:W-:Y:S03]  /*104f0*/  LDGSTS.E.BYPASS.LTC128B.128 [R251+0x17100], [R2.64], !P3 ;  /* 0x1710000002fb7fae */ /* 0x0009e6000d901d46 */
.L_x_2713:
[----:B--234-:R-:W-:Y:S05]  /*10500*/  BSYNC B0 ;  /* 0x0000000000007941 */ /* 0x01cfea0003800000 */
.L_x_2712:
        /* <DEDUP_REMOVED lines=57> */
.L_x_2751:
        /* <DEDUP_REMOVED lines=34> */
[----:B------:R-:W-:Y:S02]  /*10ac0*/  FFMA.FTZ R15, R16, c[0x0][0x2d0], -R4 ;  /* 0x0000b400100f7a23 */ /* 0x000fe40000010804 */
[C---:B-1----:R-:W-:Y:S01]  /*10ad0*/  FADD.FTZ R0, -R3.reuse, R134 ;  /* 0x0000008603007221 */ /* 0x042fe20000010100 */
[----:B------:R-:W-:Y:S03]  /*10ae0*/  MOV R134, R12 ;  /* 0x0000000c00867202 */ /* 0x000fe60000000f00 */
[----:B------:R-:W-:Y:S03]  /*10af0*/  FMUL.FTZ R0, R0, c[0x0][0x2d0] ;  /* 0x0000b40000007a20 */ /* 0x000fe60000410000 */
[----:B------:R-:W-:Y:S10]  /*10b00*/  MUFU.EX2 R133, R133 ;  /* 0x0000008500857308 */ /* 0x000ff40000000800 */
[----:B------:R-:W1:Y:S01]  /*10b10*/  MUFU.EX2 R0, R0 ;  /* 0x0000000000007308 */ /* 0x000e620000000800 */
[C---:B---3--:R-:W-:Y:S02]  /*10b20*/  FFMA.FTZ R4, R2.reuse, R13, R7 ;  /* 0x0000000d02047223 */ /* 0x048fe40000010007 */
[----:B------:R-:W-:Y:S02]  /*10b30*/  FMUL.FTZ R48, R2, R136 ;  /* 0x0000008802307220 */ /* 0x000fe40000410000 */
[C---:B--2---:R-:W-:Y:S01]  /*10b40*/  FADD.FTZ R6, R184.reuse, R4 ;  /* 0x00000004b8067221 */ /* 0x044fe20000010000 */
[----:B------:R-:W-:Y:S01]  /*10b50*/  F2FP.PACK_AB R184, R184, R7 ;  /* 0x00000007b8b8723e */ /* 0x000fe200000000ff */
[----:B------:R-:W-:Y:S02]  /*10b60*/  FMUL.FTZ R4, R3, c[0x0][0x2d0] ;  /* 0x0000b40003047a20 */ /* 0x000fe40000410000 */
[----:B------:R-:W-:Y:S02]  /*10b70*/  FMUL.FTZ R49, R2, R137 ;  /* 0x0000008902317220 */ /* 0x000fe40000410000 */
[--C-:B------:R-:W-:Y:S02]  /*10b80*/  FFMA.FTZ R23, R20, c[0x0][0x2d0], -R4.reuse ;  /* 0x0000b40014177a23 */ /* 0x100fe40000010804 */
[----:B------:R-:W-:Y:S02]  /*10b90*/  FMUL.FTZ R20, R2, R164 ;  /* 0x000000a402147220 */ /* 0x000fe40000410000 */
[----:B------:R-:W2:Y:S01]  /*10ba0*/  LDL.LU R164, [R1+0x2c] ;  /* 0x00002c0001a47983 */ /* 0x000ea20000300800 */
[C---:B-1----:R-:W-:Y:S02]  /*10bb0*/  FMUL.FTZ R50, R0.reuse, R138 ;  /* 0x0000008a00327220 */ /* 0x042fe40000410000 */
[----:B------:R-:W-:Y:S02]  /*10bc0*/  FMUL.FTZ R51, R0, R139 ;  /* 0x0000008b00337220 */ /* 0x000fe40000410000 */
[----:B------:R-:W1:Y:S01]  /*10bd0*/  LDSM.16.MT88.4 R136, [R218] ;  /* 0x00000000da88783b */ /* 0x000e620000004200 */
[--C-:B------:R-:W-:Y:S02]  /*10be0*/  FFMA.FTZ R215, R215, c[0x0][0x2d0], -R4.reuse ;  /* 0x0000b400d7d77a23 */ /* 0x100fe40000010804 */
[--C-:B------:R-:W-:Y:S02]  /*10bf0*/  FFMA.FTZ R213, R213, c[0x0][0x2d0], -R4.reuse ;  /* 0x0000b400d5d57a23 */ /* 0x100fe40000010804 */
[--C-:B------:R-:W-:Y:S02]  /*10c00*/  FFMA.FTZ R5, R212, c[0x0][0x2d0], -R4.reuse ;  /* 0x0000b400d4057a23 */ /* 0x100fe40000010804 */
[--C-:B------:R-:W-:Y:S01]  /*10c10*/  FFMA.FTZ R7, R250, c[0x0][0x2d0], -R4.reuse ;  /* 0x0000b400fa077a23 */ /* 0x100fe20000010804 */
[----:B------:R-:W-:Y:S01]  /*10c20*/  MUFU.EX2 R215, R215 ;  /* 0x000000d700d77308 */ /* 0x000fe20000000800 */
[--C-:B------:R-:W-:Y:S02]  /*10c30*/  FFMA.FTZ R22, R21, c[0x0][0x2d0], -R4.reuse ;  /* 0x0000b40015167a23 */ /* 0x100fe40000010804 */
[----:B------:R-:W-:Y:S02]  /*10c40*/  FMUL.FTZ R21, R2, R165 ;  /* 0x000000a502157220 */ /* 0x000fe40000410000 */
[----:B------:R-:W-:Y:S01]  /*10c50*/  FFMA.FTZ R200, R187, c[0x0][0x2d0], -R4 ;  /* 0x0000b400bbc87a23 */ /* 0x000fe20000010804 */
[----:B------:R-:W-:Y:S01]  /*10c60*/  MOV R187, R9 ;  /* 0x0000000900bb7202 */ /* 0x000fe20000000f00 */
[----:B------:R-:W-:Y:S01]  /*10c70*/  FADD.FTZ R6, R186, R6 ;  /* 0x00000006ba067221 */ /* 0x000fe20000010000 */
[----:B------:R-:W-:Y:S01]  /*10c80*/  F2FP.PACK_AB R186, R8, R186 ;  /* 0x000000ba08ba723e */ /* 0x000fe200000000ff */
[--C-:B------:R-:W-:Y:S01]  /*10c90*/  FFMA.FTZ R190, R190, c[0x0][0x2d0], -R4.reuse ;  /* 0x0000b400bebe7a23 */ /* 0x100fe20000010804 */
[----:B------:R3:W-:Y:S01]  /*10ca0*/  MUFU.EX2 R165, R7 ;  /* 0x0000000700a57308 */ /* 0x0007e20000000800 */
        /* <DEDUP_REMOVED lines=11> */
[----:B------:R-:W5:Y:S01]  /*10d60*/  MUFU.EX2 R213, R213 ;  /* 0x000000d500d57308 */ /* 0x000f620000000800 */
[--C-:B------:R-:W-:Y:S02]  /*10d70*/  FFMA.FTZ R195, R195, c[0x0][0x2d0], -R4.reuse ;  /* 0x0000b400c3c37a23 */ /* 0x100fe40000010804 */
[--C-:B------:R-:W-:Y:S02]  /*10d80*/  FFMA.FTZ R192, R192, c[0x0][0x2d0], -R4.reuse ;  /* 0x0000b400c0c07a23 */ /* 0x100fe40000010804 */
[----:B---3--:R-:W-:Y:S02]  /*10d90*/  FMUL.FTZ R7, R0, R183 ;  /* 0x000000b700077220 */ /* 0x008fe40000410000 */
[--C-:B------:R-:W-:Y:S02]  /*10da0*/  FFMA.FTZ R201, R188, c[0x0][0x2d0], -R4.reuse ;  /* 0x0000b400bcc97a23 */ /* 0x100fe40000010804 */
[--C-:B------:R-:W-:Y:S01]  /*10db0*/  FFMA.FTZ R203, R32, c[0x0][0x2d0], -R4.reuse ;  /* 0x0000b40020cb7a23 */ /* 0x100fe20000010804 */
[----:B------:R-:W-:Y:S01]  /*10dc0*/  MUFU.EX2 R209, R209 ;  /* 0x000000d100d17308 */ /* 0x000fe20000000800 */
[--C-:B------:R-:W-:Y:S02]  /*10dd0*/  FFMA.FTZ R212, R29, c[0x0][0x2d0], -R4.reuse ;  /* 0x0000b4001dd47a23 */ /* 0x100fe40000010804 */
[C---:B------:R-:W-:Y:S01]  /*10de0*/  FMUL.FTZ R29, R2.reuse, R157 ;  /* 0x0000009d021d7220 */ /* 0x040fe20000410000 */
[----:B------:R-:W-:Y:S01]  /*10df0*/  MOV R157, R187 ;  /* 0x000000bb009d7202 */ /* 0x000fe20000000f00 */
[----:B----4-:R-:W-:Y:S01]  /*10e00*/  FMUL.FTZ R5, R2, R181 ;  /* 0x000000b502057220 */ /* 0x010fe20000410000 */
[----:B------:R-:W-:Y:S01]  /*10e10*/  MOV R181, R19 ;  /* 0x0000001300b57202 */ /* 0x000fe20000000f00 */
[----:B------:R-:W-:Y:S02]  /*10e20*/  FFMA.FTZ R214, R28, c[0x0][0x2d0], -R4 ;  /* 0x0000b4001cd67a23 */ /* 0x000fe40000010804 */
[----:B------:R-:W-:Y:S01]  /*10e30*/  FMUL.FTZ R4, R2, R180 ;  /* 0x000000b402047220 */ /* 0x000fe20000410000 */
[----:B------:R-:W-:Y:S01]  /*10e40*/  MOV R180, R18 ;  /* 0x0000001200b47202 */ /* 0x000fe20000000f00 */
[----:B------:R-:W-:Y:S01]  /*10e50*/  FADD.FTZ R188, R8, R6 ;  /* 0x0000000608bc7221 */ /* 0x000fe20000010000 */
[----:B------:R-:W-:Y:S01]  /*10e60*/  MUFU.EX2 R207, R207 ;  /* 0x000000cf00cf7308 */ /* 0x000fe20000000800 */
[----:B------:R-:W-:Y:S01]  /*10e70*/  FMUL.FTZ R6, R0, R182 ;  /* 0x000000b600067220 */ /* 0x000fe20000410000 */
[----:B-----5:R-:W-:Y:S01]  /*10e80*/  F2FP.PACK_AB R187, R213, R215 ;  /* 0x000000d7d5bb723e */ /* 0x020fe200000000ff */
[C---:B------:R-:W-:Y:S01]  /*10e90*/  FMUL.FTZ R8, R2.reuse, R176 ;  /* 0x000000b002087220 */ /* 0x040fe20000410000 */
[----:B------:R-:W-:Y:S01]  /*10ea0*/  MOV R176, R23 ;  /* 0x0000001700b07202 */ /* 0x000fe20000000f00 */
[C---:B------:R-:W-:Y:S01]  /*10eb0*/  FMUL.FTZ R9, R2.reuse, R177 ;  /* 0x000000b102097220 */ /* 0x040fe20000410000 */
[----:B------:R-:W-:Y:S01]  /*10ec0*/  MOV R177, R22 ;  /* 0x0000001600b17202 */ /* 0x000fe20000000f00 */
[----:B------:R-:W-:Y:S01]  /*10ed0*/  FMUL.FTZ R12, R2, R172 ;  /* 0x000000ac020c7220 */ /* 0x000fe20000410000 */
[----:B------:R-:W-:Y:S01]  /*10ee0*/  MOV R172, R11 ;  /* 0x0000000b00ac7202 */ /* 0x000fe20000000f00 */
[----:B------:R-:W-:Y:S01]  /*10ef0*/  FMUL.FTZ R11, R0, R179 ;  /* 0x000000b3000b7220 */ /* 0x000fe20000410000 */
[----:B------:R-:W-:Y:S01]  /*10f00*/  MOV R182, R134 ;  /* 0x0000008600b67202 */ /* 0x000fe20000000f00 */
[----:B------:R-:W-:Y:S01]  /*10f10*/  FMUL.FTZ R17, R2, R169 ;  /* 0x000000a902117220 */ /* 0x000fe20000410000 */
[----:B------:R-:W-:Y:S01]  /*10f20*/  MOV R169, R10 ;  /* 0x0000000a00a97202 */ /* 0x000fe20000000f00 */
[----:B------:R-:W-:Y:S01]  /*10f30*/  FMUL.FTZ R10, R0, R178 ;  /* 0x000000b2000a7220 */ /* 0x000fe20000410000 */
[----:B------:R-:W-:Y:S01]  /*10f40*/  MUFU.EX2 R134, R197 ;  /* 0x000000c500867308 */ /* 0x000fe20000000800 */
[C---:B------:R-:W-:Y:S01]  /*10f50*/  FMUL.FTZ R13, R2.reuse, R173 ;  /* 0x000000ad020d7220 */ /* 0x040fe20000410000 */
[----:B------:R-:W-:Y:S01]  /*10f60*/  MOV R173, R15 ;  /* 0x0000000f00ad7202 */ /* 0x000fe20000000f00 */
[----:B------:R-:W-:Y:S01]  /*10f70*/  FMUL.FTZ R16, R2, R168 ;  /* 0x000000a802107220 */ /* 0x000fe20000410000 */
[----:B------:R-:W-:Y:S01]  /*10f80*/  MOV R168, R14 ;  /* 0x0000000e00a87202 */ /* 0x000fe20000000f00 */
[C---:B------:R-:W-:Y:S02]  /*10f90*/  FMUL.FTZ R14, R0.reuse, R174 ;  /* 0x000000ae000e7220 */ /* 0x040fe40000410000 */
[C---:B------:R-:W-:Y:S02]  /*10fa0*/  FMUL.FTZ R15, R0.reuse, R175 ;  /* 0x000000af000f7220 */ /* 0x040fe40000410000 */
[C---:B------:R-:W-:Y:S01]  /*10fb0*/  FMUL.FTZ R18, R0.reuse, R170 ;  /* 0x000000aa00127220 */ /* 0x040fe20000410000 */
[----:B------:R-:W-:Y:S01]  /*10fc0*/  MUFU.EX2 R204, R204 ;  /* 0x000000cc00cc7308 */ /* 0x000fe20000000800 */
[C---:B------:R-:W-:Y:S02]  /*10fd0*/  FMUL.FTZ R19, R0.reuse, R171 ;  /* 0x000000ab00137220 */ /* 0x040fe40000410000 */
[C---:B------:R-:W-:Y:S02]  /*10fe0*/  FMUL.FTZ R22, R0.reuse, R166 ;  /* 0x000000a600167220 */ /* 0x040fe40000410000 */
[C---:B------:R-:W-:Y:S02]  /*10ff0*/  FMUL.FTZ R23, R0.reuse, R167 ;  /* 0x000000a700177220 */ /* 0x040fe40000410000 */
[----:B------:R-:W-:Y:S02]  /*11000*/  FMUL.FTZ R26, R0, R162 ;  /* 0x000000a2001a7220 */ /* 0x000fe40000410000 */
[----:B------:R-:W-:Y:S01]  /*11010*/  FMUL.FTZ R24, R2, R160 ;  /* 0x000000a002187220 */ /* 0x000fe20000410000 */
[----:B------:R-:W-:Y:S01]  /*11020*/  MOV R160, R27 ;  /* 0x0000001b00a07202 */ /* 0x000fe20000000f00 */
[----:B------:R-:W-:Y:S01]  /*11030*/  FMUL.FTZ R27, R0, R163 ;  /* 0x000000a3001b7220 */ /* 0x000fe20000410000 */
[----:B------:R-:W-:Y:S01]  /*11040*/  MUFU.EX2 R197, R195 ;  /* 0x000000c300c57308 */ /* 0x000fe20000000800 */
[----:B------:R-:W-:Y:S01]  /*11050*/  FMUL.FTZ R25, R2, R161 ;  /* 0x000000a102197220 */ /* 0x000fe20000410000 */
[----:B------:R-:W-:Y:S01]  /*11060*/  MOV R161, R34 ;  /* 0x0000002200a17202 */ /* 0x000fe20000000f00 */
[C---:B------:R-:W-:Y:S02]  /*11070*/  FMUL.FTZ R30, R0.reuse, R158 ;  /* 0x0000009e001e7220 */ /* 0x040fe40000410000 */
[----:B------:R-:W-:Y:S02]  /*11080*/  FMUL.FTZ R31, R0, R159 ;  /* 0x0000009f001f7220 */ /* 0x000fe40000410000 */
[C---:B------:R-:W-:Y:S01]  /*11090*/  FMUL.FTZ R28, R2.reuse, R156 ;  /* 0x0000009c021c7220 */ /* 0x040fe20000410000 */
[----:B------:R-:W-:Y:S01]  /*110a0*/  MOV R156, R35 ;  /* 0x00000023009c7202 */ /* 0x000fe20000000f00 */
        /* <DEDUP_REMOVED lines=112> */
[C---:B--2---:R-:W-:Y:S01]  /*117b0*/  FFMA.FTZ R164, R0.reuse, R164, R185 ;  /* 0x000000a400a47223 */ /* 0x044fe200000100b9 */
[----:B------:R-:W-:Y:S01]  /*117c0*/  F2FP.PACK_AB R185, R165, R185 ;  /* 0x000000b9a5b9723e */ /* 0x000fe200000000ff */
[----:B------:R-:W-:Y:S02]  /*117d0*/  FMUL.FTZ R131, R0, R131 ;  /* 0x0000008300837220 */ /* 0x000fe40000410000 */
[----:B------:R-:W-:Y:S02]  /*117e0*/  FADD.FTZ R0, R133, R188 ;  /* 0x000000bc85007221 */ /* 0x000fe40000010000 */
[----:B------:R-:W-:Y:S02]  /*117f0*/  MUFU.EX2 R188, R181 ;  /* 0x000000b500bc7308 */ /* 0x000fe40000000800 */
[C---:B-1----:R-:W-:Y:S08]  /*11800*/  HMMA.16816.F32 R4, R184.reuse, R136, R4 ;  /* 0x00000088b804723c */ /* 0x042ff00000001804 */
[C---:B------:R-:W-:Y:S01]  /*11810*/  HMMA.16816.F32 R8, R184.reuse, R138, R8 ;  /* 0x0000008ab808723c */ /* 0x040fe20000001808 */
[----:B------:R-:W1:Y:S03]  /*11820*/  LDSM.16.MT88.4 R136, [R219] ;  /* 0x00000000db88783b */ /* 0x000e660000004200 */
[----:B---3--:R-:W-:Y:S04]  /*11830*/  FADD.FTZ R0, R2, R0 ;  /* 0x0000000002007221 */ /* 0x008fe80000010000 */
[----:B------:R-:W-:Y:S01]  /*11840*/  FADD.FTZ R0, R144, R0 ;  /* 0x0000000090007221 */ /* 0x000fe20000010000 */
[----:B------:R-:W2:Y:S03]  /*11850*/  LDL R205, [R1+0x34] ;  /* 0x0000340001cd7983 */ /* 0x000ea60000100800 */
        /* <DEDUP_REMOVED lines=18> */
[----:B------:R-:W1:Y:S02]  /*11980*/  LDSM.16.MT88.4 R136, [R220+0x3000] ;  /* 0x00300000dc88783b */ /* 0x000e640000004200 */
[----:B--2---:R-:W-:Y:S05]  /*11990*/  ISETP.GT.AND P0, PT, R252, R205, PT ;  /* 0x000000cdfc00720c */ /* 0x004fea0003f04270 */
        /* <DEDUP_REMOVED lines=27> */
[----:B------:R-:W-:Y:S03]  /*11b50*/  MUFU.EX2 R184, R168 ;  /* 0x000000a800b87308 */ /* 0x000fe60000000800 */
[----:B------:R-:W-:Y:S03]  /*11b60*/  F2FP.PACK_AB R137, R207, R209 ;  /* 0x000000d1cf89723e */ /* 0x000fe600000000ff */
[----:B------:R-:W-:Y:S02]  /*11b70*/  F2FP.PACK_AB R138, R134, R144 ;  /* 0x00000090868a723e */ /* 0x000fe400000000ff */
[----:B------:R-:W1:Y:S02]  /*11b80*/  LDSM.16.MT88.4 R144, [R219+0x800] ;  /* 0x00080000db90783b */ /* 0x000e640000004200 */
[----:B------:R-:W-:Y:S01]  /*11b90*/  MUFU.EX2 R134, R189 ;  /* 0x000000bd00867308 */ /* 0x000fe20000000800 */
[----:B------:R-:W-:Y:S07]  /*11ba0*/  F2FP.PACK_AB R139, R199, R204 ;  /* 0x000000ccc78b723e */ /* 0x000fee00000000ff */
[C---:B------:R-:W-:Y:S02]  /*11bb0*/  HMMA.16816.F32 R4, R136.reuse, R140, R4 ;  /* 0x0000008c8804723c */ /* 0x040fe40000001804 */
[----:B------:R2:W3:Y:S06]  /*11bc0*/  MUFU.EX2 R189, R176 ;  /* 0x000000b000bd7308 */ /* 0x0004ec0000000800 */
[C---:B------:R-:W-:Y:S01]  /*11bd0*/  HMMA.16816.F32 R8, R136.reuse, R142, R8 ;  /* 0x0000008e8808723c */ /* 0x040fe20000001808 */
[----:B------:R-:W4:Y:S03]  /*11be0*/  LDSM.16.MT88.4 R140, [R221+0x800] ;  /* 0x00080000dd8c783b */ /* 0x000f260000004200 */
[----:B------:R-:W-:Y:S10]  /*11bf0*/  MUFU.EX2 R186, R172 ;  /* 0x000000ac00ba7308 */ /* 0x000ff40000000800 */
[----:B------:R-:W5:Y:S01]  /*11c00*/  MUFU.EX2 R133, R194 ;  /* 0x000000c200857308 */ /* 0x000f620000000800 */
[----:B--2---:R-:W-:Y:S01]  /*11c10*/  LDSM.16.MT88.4 R176, [R218+0x2800] ;  /* 0x00280000dab0783b */ /* 0x004fe20000004200 */
[----:B---3--:R-:W-:Y:S01]  /*11c20*/  F2FP.PACK_AB R185, R189, R190 ;  /* 0x000000bebdb9723e */ /* 0x008fe200000000ff */
[C---:B-1----:R-:W-:Y:S07]  /*11c30*/  HMMA.16816.F32 R12, R136.reuse, R144, R12 ;  /* 0x00000090880c723c */ /* 0x042fee000000180c */
[----:B------:R-:W-:Y:S01]  /*11c40*/  MUFU.EX2 R194, R212 ;  /* 0x000000d400c27308 */ /* 0x000fe20000000800 */
[C---:B------:R-:W-:Y:S01]  /*11c50*/  HMMA.16816.F32 R16, R136.reuse, R146, R16 ;  /* 0x000000928810723c */ /* 0x040fe20000001810 */
[----:B------:R-:W1:Y:S08]  /*11c60*/  LDSM.16.MT88.4 R144, [R220+0x800] ;  /* 0x00080000dc90783b */ /* 0x000e700000004200 */
[----:B------:R-:W2:Y:S03]  /*11c70*/  MUFU.EX2 R2, R193 ;  /* 0x000000c100027308 */ /* 0x000ea60000000800 */
[----:B-----5:R-:W-:Y:S01]  /*11c80*/  FADD.FTZ R0, R133, R0 ;  /* 0x0000000085007221 */ /* 0x020fe20000010000 */
[C---:B----4-:R-:W-:Y:S06]  /*11c90*/  HMMA.16816.F32 R20, R136.reuse, R140, R20 ;  /* 0x0000008c8814723c */ /* 0x050fec0000001814 */
[----:B------:R-:W-:Y:S02]  /*11ca0*/  MUFU.EX2 R193, R214 ;  /* 0x000000d600c17308 */ /* 0x000fe40000000800 */
[C---:B------:R-:W-:Y:S01]  /*11cb0*/  HMMA.16816.F32 R24, R136.reuse, R142, R24 ;  /* 0x0000008e8818723c */ /* 0x040fe20000001818 */
[----:B------:R-:W3:Y:S03]  /*11cc0*/  LDSM.16.MT88.4 R140, [R218+0x3800] ;  /* 0x00380000da8c783b */ /* 0x000ee60000004200 */
[----:B--2---:R-:W-:Y:S04]  /*11cd0*/  FADD.FTZ R0, R2, R0 ;  /* 0x0000000002007221 */ /* 0x004fe80000010000 */
[----:B------:R-:W-:Y:S04]  /*11ce0*/  FADD.FTZ R0, R148, R0 ;  /* 0x0000000094007221 */ /* 0x000fe80000010000 */
[C---:B------:R-:W-:Y:S01]  /*11cf0*/  FADD.FTZ R0, R134.reuse, R0 ;  /* 0x0000000086007221 */ /* 0x040fe20000010000 */
        /* <DEDUP_REMOVED lines=60> */
[C---:B------:R-:W-:Y:S04]  /*120c0*/  FADD.FTZ R0, R134.reuse, R0 ;  /* 0x0000000086007221 */ /* 0x040fe80000010000 */
        /* <DEDUP_REMOVED lines=44> */
[C---:B-1----:R-:W-:Y:S01]  /*12390*/  HMMA.16816.F32 R4, R136.reuse, R144, R4 ;  /* 0x000000908804723c */ /* 0x042fe20000001804 */
[----:B------:R1:W-:Y:S07]  /*123a0*/  MUFU.EX2 R134, R161 ;  /* 0x000000a100867308 */ /* 0x0003ee0000000800 */
[C---:B------:R-:W-:Y:S01]  /*123b0*/  HMMA.16816.F32 R8, R136.reuse, R146, R8 ;  /* 0x000000928808723c */ /* 0x040fe20000001808 */
[----:B------:R-:W5:Y:S02]  /*123c0*/  LDSM.16.MT88.4 R144, [R218+0x4800] ;  /* 0x00480000da90783b */ /* 0x000f640000004200 */
[----:B------:R-:W4:Y:S05]  /*123d0*/  MUFU.EX2 R133, R182 ;  /* 0x000000b600857308 */ /* 0x000f2a0000000800 */
[C---:B--2---:R-:W-:Y:S08]  /*123e0*/  HMMA.16816.F32 R12, R136.reuse, R148, R12 ;  /* 0x00000094880c723c */ /* 0x044ff0000000180c */
[C---:B------:R-:W-:Y:S01]  /*123f0*/  HMMA.16816.F32 R16, R136.reuse, R150, R16 ;  /* 0x000000968810723c */ /* 0x040fe20000001810 */
[----:B------:R-:W2:Y:S07]  /*12400*/  LDSM.16.MT88.4 R148, [R219+0x4800] ;  /* 0x00480000db94783b */ /* 0x000eae0000004200 */
[C---:B---3--:R-:W-:Y:S01]  /*12410*/  HMMA.16816.F32 R20, R136.reuse, R140, R20 ;  /* 0x0000008c8814723c */ /* 0x048fe20000001814 */
[----:B-1----:R-:W-:Y:S03]  /*12420*/  LDSM.16.MT88.4 R160, [R221+0x2800] ;  /* 0x00280000dda0783b */ /* 0x002fe60000004200 */
[----:B----4-:R-:W-:Y:S04]  /*12430*/  FADD.FTZ R0, R133, R0 ;  /* 0x0000000085007221 */ /* 0x010fe80000010000 */
[C---:B------:R-:W-:Y:S01]  /*12440*/  HMMA.16816.F32 R24, R136.reuse, R142, R24 ;  /* 0x0000008e8818723c */ /* 0x040fe20000001818 */
[----:B------:R-:W1:Y:S03]  /*12450*/  LDSM.16.MT88.4 R140, [R221+0x4800] ;  /* 0x00480000dd8c783b */ /* 0x000e660000004200 */
[----:B------:R-:W-:Y:S04]  /*12460*/  FADD.FTZ R0, R2, R0 ;  /* 0x0000000002007221 */ /* 0x000fe80000010000 */
[C---:B------:R-:W-:Y:S04]  /*12470*/  HMMA.16816.F32 R28, R136.reuse, R152, R28 ;  /* 0x00000098881c723c */ /* 0x040fe8000000181c */
[----:B------:R-:W-:Y:S04]  /*12480*/  FADD.FTZ R0, R156, R0 ;  /* 0x000000009c007221 */ /* 0x000fe80000010000 */
[C---:B------:R-:W-:Y:S01]  /*12490*/  HMMA.16816.F32 R32, R136.reuse, R154, R32 ;  /* 0x0000009a8820723c */ /* 0x040fe20000001820 */
[----:B------:R-:W-:Y:S03]  /*124a0*/  LDSM.16.MT88.4 R152, [R218+0x7800] ;  /* 0x00780000da98783b */ /* 0x000fe60000004200 */
[----:B------:R-:W-:Y:S04]  /*124b0*/  FADD.FTZ R0, R134, R0 ;  /* 0x0000000086007221 */ /* 0x000fe80000010000 */
[C---:B-----5:R-:W-:Y:S08]  /*124c0*/  HMMA.16816.F32 R36, R136.reuse, R144, R36 ;  /* 0x000000908824723c */ /* 0x060ff00000001824 */
        /* <DEDUP_REMOVED lines=11> */
[C---:B------:R-:W-:Y:S08]  /*12580*/  HMMA.16816.F32 R68, R136.reuse, R152, R68 ;  /* 0x000000988844723c */ /* 0x040ff00000001844 */
[C---:B------:R-:W-:Y:S01]  /*12590*/  HMMA.16816.F32 R72, R136.reuse, R154, R72 ;  /* 0x0000009a8848723c */ /* 0x040fe20000001848 */
[----:B------:R-:W4:Y:S07]  /*125a0*/  LDSM.16.MT88.4 R152, [R218+0xa800] ;  /* 0x00a80000da98783b */ /* 0x000f2e0000004200 */
[C---:B--2---:R-:W-:Y:S08]  /*125b0*/  HMMA.16816.F32 R76, R136.reuse, R148, R76 ;  /* 0x00000094884c723c */ /* 0x044ff0000000184c */
[C---:B------:R-:W-:Y:S01]  /*125c0*/  HMMA.16816.F32 R80, R136.reuse, R150, R80 ;  /* 0x000000968850723c */ /* 0x040fe20000001850 */
[----:B------:R-:W-:Y:S07]  /*125d0*/  LDSM.16.MT88.4 R148, [R221+0xa800] ;  /* 0x00a80000dd94783b */ /* 0x000fee0000004200 */
        /* <DEDUP_REMOVED lines=20> */
[----:B------:R-:W4:Y:S01]  /*12720*/  MUFU.EX2 R2, R169 ;  /* 0x000000a900027308 */ /* 0x000f220000000800 */
[----:B------:R-:W-:Y:S01]  /*12730*/  LDSM.16.MT88.4 R156, [R219+0x5000] ;  /* 0x00500000db9c783b */ /* 0x000fe20000004200 */
[----:B------:R-:W-:Y:S02]  /*12740*/  F2FP.PACK_AB R137, R193, R194 ;  /* 0x000000c2c189723e */ /* 0x000fe400000000ff */
[----:B------:R-:W-:Y:S06]  /*12750*/  F2FP.PACK_AB R139, R191, R192 ;  /* 0x000000c0bf8b723e */ /* 0x000fec00000000ff */
[----:B------:R-:W5:Y:S01]  /*12760*/  MUFU.EX2 R133, R173 ;  /* 0x000000ad00857308 */ /* 0x000f620000000800 */
[C---:B-1----:R-:W-:Y:S08]  /*12770*/  HMMA.16816.F32 R4, R136.reuse, R140, R4 ;  /* 0x0000008c8804723c */ /* 0x042ff00000001804 */
[C---:B------:R-:W-:Y:S01]  /*12780*/  HMMA.16816.F32 R8, R136.reuse, R142, R8 ;  /* 0x0000008e8808723c */ /* 0x040fe20000001808 */
[----:B------:R-:W1:Y:S01]  /*12790*/  LDSM.16.MT88.4 R140, [R218+0x5000] ;  /* 0x00500000da8c783b */ /* 0x000e620000004200 */
[----:B------:R-:W2:Y:S02]  /*127a0*/  MUFU.EX2 R134, R180 ;  /* 0x000000b400867308 */ /* 0x000ea40000000800 */
[----:B----4-:R-:W-:Y:S04]  /*127b0*/  FADD.FTZ R0, R2, R0 ;  /* 0x0000000002007221 */ /* 0x010fe80000010000 */
[C---:B------:R-:W-:Y:S01]  /*127c0*/  HMMA.16816.F32 R12, R136.reuse, R152, R12 ;  /* 0x00000098880c723c */ /* 0x040fe2000000180c */
[----:B------:R-:W-:Y:S03]  /*127d0*/  LDSM.16.MT88.4 R168, [R219+0x2800] ;  /* 0x00280000dba8783b */ /* 0x000fe60000004200 */
[C---:B------:R-:W-:Y:S01]  /*127e0*/  FADD.FTZ R0, R184.reuse, R0 ;  /* 0x00000000b8007221 */ /* 0x040fe20000010000 */
[----:B------:R-:W-:Y:S01]  /*127f0*/  F2FP.PACK_AB R184, R184, R2 ;  /* 0x00000002b8b8723e */ /* 0x000fe200000000ff */
[----:B------:R-:W-:Y:S02]  /*12800*/  FADD.FTZ R2, R165, R164 ;  /* 0x000000a4a5027221 */ /* 0x000fe40000010000 */
[C---:B------:R-:W-:Y:S01]  /*12810*/  HMMA.16816.F32 R16, R136.reuse, R154, R16 ;  /* 0x0000009a8810723c */ /* 0x040fe20000001810 */
[----:B------:R-:W4:Y:S03]  /*12820*/  LDSM.16.MT88.4 R152, [R221+0x5000] ;  /* 0x00500000dd98783b */ /* 0x000f260000004200 */
[----:B-----5:R-:W-:Y:S04]  /*12830*/  FADD.FTZ R0, R133, R0 ;  /* 0x0000000085007221 */ /* 0x020fe80000010000 */
[C---:B---3--:R-:W-:Y:S04]  /*12840*/  HMMA.16816.F32 R20, R136.reuse, R148, R20 ;  /* 0x000000948814723c */ /* 0x048fe80000001814 */
[C---:B------:R-:W-:Y:S01]  /*12850*/  FADD.FTZ R0, R186.reuse, R0 ;  /* 0x00000000ba007221 */ /* 0x040fe20000010000 */
[----:B------:R-:W-:Y:S02]  /*12860*/  F2FP.PACK_AB R186, R186, R133 ;  /* 0x00000085baba723e */ /* 0x000fe400000000ff */
[----:B--2---:R-:W-:Y:S01]  /*12870*/  F2FP.PACK_AB R187, R134, R188 ;  /* 0x000000bc86bb723e */ /* 0x004fe200000000ff */
[C---:B------:R-:W-:Y:S01]  /*12880*/  HMMA.16816.F32 R24, R136.reuse, R150, R24 ;  /* 0x000000968818723c */ /* 0x040fe20000001818 */
[----:B------:R-:W2:Y:S03]  /*12890*/  LDSM.16.MT88.4 R148, [R220+0x5000] ;  /* 0x00500000dc94783b */ /* 0x000ea60000004200 */
[----:B------:R-:W-:Y:S04]  /*128a0*/  MOV R133, R132 ;  /* 0x0000008400857202 */ /* 0x000fe80000000f00 */
        /* <DEDUP_REMOVED lines=55> */
[----:B------:R-:W-:Y:S01]  /*12c20*/  FADD.FTZ R2, R188, R0 ;  /* 0x00000000bc027221 */ /* 0x000fe20000010000 */
[----:B------:R-:W-:Y:S03]  /*12c30*/  IADD3 R0, R252, -0x1, RZ ;  /* 0xfffffffffc007810 */ /* 0x000fe60007ffe0ff */
[C---:B---3--:R-:W-:Y:S04]  /*12c40*/  HMMA.16816.F32 R124, R136.reuse, R156, R124 ;  /* 0x0000009c887c723c */ /* 0x048fe8000000187c */
[----:B------:R-:W-:Y:S01]  /*12c50*/  FADD.FTZ R2, R134, R2 ;  /* 0x0000000286027221 */ /* 0x000fe20000010000 */
[----:B------:R-:W-:Y:S02]  /*12c60*/  MOV R252, R0 ;  /* 0x0000000000fc7202 */ /* 0x000fe40000000f00 */
[-C--:B------:R-:W-:Y:S01]  /*12c70*/  MOV R134, R3.reuse ;  /* 0x0000000300867202 */ /* 0x080fe20000000f00 */
        /* <DEDUP_REMOVED lines=14> */
[C---:B----4-:R-:W-:Y:S01]  /*12d60*/  HMMA.16816.F32 R156, R184.reuse, R152, R28 ;  /* 0x00000098b89c723c */ /* 0x050fe2000000181c */
[----:B------:R-:W-:Y:S07]  /*12d70*/  STL [R1+0x2c], R2 ;  /* 0x00002c0201007387 */ /* 0x000fee0000100800 */
        /* <DEDUP_REMOVED lines=14> */
[C---:B------:R-:W-:Y:S08]  /*12e60*/  HMMA.16816.F32 R76, R184.reuse, R16, R76 ;  /* 0x00000010b84c723c */ /* 0x040ff0000000184c */
[C---:B------:R-:W-:Y:S08]  /*12e70*/  HMMA.16816.F32 R80, R184.reuse, R18, R80 ;  /* 0x00000012b850723c */ /* 0x040ff00000001850 */
        /* <DEDUP_REMOVED lines=13> */
[----:B------:R-:W-:Y:S01]  /*12f50*/  HMMA.16816.F32 R128, R184, R6, R128 ;  /* 0x00000006b880723c */ /* 0x000fe20000001880 */
[----:B------:R-:W-:Y:S07]  /*12f60*/  @!UPT UIADD3 URZ, URZ, URZ, URZ ;  /* 0x0000003f3f3ff290 */ /* 0x000fee000fffe03f */
[----:B------:R-:W-:-:S11]  /*12f70*/  @P0 BRA `(.L_x_2717) ;  /* 0xffffae6000000947 */ /* 0x000fd6000383ffff */
.L_x_2710:
[----:B------:R-:W-:Y:S05]  /*12f80*/  BRA.DIV ~URZ, `(.L_x_2718) ;  /* 0x000054927f007947 */ /* 0x000fea000b800000 */
[----:B------:R-:W2:Y:S04]  /*12f90*/  LDL R0, [R1+0x1c] ;  /* 0x00001c0001007983 */ /* 0x000ea80000100800 */
[----:B--2---:R1:W2:Y:S02]  /*12fa0*/  SHFL.BFLY PT, R5, R0, 0x2, 0x1f ;  /* 0x0c401f0000057f89 */ /* 0x0042a400000e0000 */
.L_x_2752:
        /* <DEDUP_REMOVED lines=9> */
.L_x_2753:
        /* <DEDUP_REMOVED lines=149> */
.L_x_2679:
[----:B--2---:R-:W2:Y:S04]  /*13990*/  LDL.LU R2, [R1+0x78] ;  /* 0x0000780001027983 */ /* 0x004ea80000300800 */
[----:B------:R-:W3:Y:S04]  /*139a0*/  S2R R6, SR_TID.X ;  /* 0x0000000000067919 */ /* 0x000ee80000002100 */
[----:B------:R4:W5:Y:S01]  /*139b0*/  LDL R7, [R1+0x80] ;  /* 0x0000800001077983 */ /* 0x0009620000100800 */
[----:B------:R-:W-:Y:S01]  /*139c0*/  BSSY B0, `(.L_x_2720) ;  /* 0x0000014000007945 */ /* 0x000fe20003800000 */
[----:B---3--:R-:W-:-:S02]  /*139d0*/  LOP3.LUT P0, RZ, R6, 0xff, RZ, 0xc0, !PT ;  /* 0x000000ff06ff7812 */ /* 0x008fc4000780c0ff */
[----:B--2---:R-:W-:-:S11]  /*139e0*/  LOP3.LUT R2, R2, 0xfffffffd, RZ, 0xc0, !PT ;  /* 0xfffffffd02027812 */ /* 0x004fd600078ec0ff */
[----:B------:R-:W-:-:S05]  /*139f0*/  @P0 LOP3.LUT R2, R2, 0x2, RZ, 0xfc, !PT ;  /* 0x0000000202020812 */ /* 0x000fca00078efcff */
[----:B------:R4:W-:Y:S01]  /*13a00*/  STL [R1+0x78], R2 ;  /* 0x0000780201007387 */ /* 0x0009e20000100800 */
[----:B------:R-:W-:Y:S05]  /*13a10*/  @P0 BRA `(.L_x_2721) ;  /* 0x000000e000000947 */ /* 0x000fea0003800000 */
[----:B------:R-:W2:Y:S01]  /*13a20*/  S2R R4, SR_LANEID ;  /* 0x0000000000047919 */ /* 0x000ea20000000000 */
[----:B------:R-:W-:Y:S01]  /*13a30*/  VOTEU.ANY UR4, UPT, PT ;  /* 0x0000000000047886 */ /* 0x000fe200038e0100 */
[----:B------:R-:W-:Y:S01]  /*13a40*/  IMAD.MOV.U32 R5, RZ, RZ, c[0x0][0x584] ;  /* 0x00016100ff057624 */ /* 0x000fe200078e00ff */
[----:B------:R-:W2:Y:S08]  /*13a50*/  FLO.U32 R3, UR4 ;  /* 0x0000000400037d00 */ /* 0x000eb000080e0000 */
[----:B----4-:R-:W3:Y:S01]  /*13a60*/  POPC R2, UR4 ;  /* 0x0000000400027d09 */ /* 0x010ee20008000000 */
[----:B--2---:R-:W-:Y:S01]  /*13a70*/  ISETP.EQ.U32.AND P0, PT, R3, R4, PT ;  /* 0x000000040300720c */ /* 0x004fe20003f02070 */
[----:B------:R-:W-:-:S12]  /*13a80*/  IMAD.MOV.U32 R4, RZ, RZ, c[0x0][0x580] ;  /* 0x00016000ff047624 */ /* 0x000fd800078e00ff */
[----:B---3--:R2:W3:Y:S04]  /*13a90*/  @P0 ATOMG.E.ADD.STRONG.GPU PT, R2, [R4.64], R2 ;  /* 0x00000002040209a8 */ /* 0x0084e800081ee1c6 */
[----:B--2---:R-:W2:Y:S04]  /*13aa0*/  S2R R4, SR_LTMASK ;  /* 0x0000000000047919 */ /* 0x004ea80000003900 */
[----:B---3--:R2:W3:Y:S02]  /*13ab0*/  SHFL.IDX PT, R3, R2, R3, 0x1f ;  /* 0x00001f0302037589 */ /* 0x0084e400000e0000 */
[----:B--2---:R-:W-:-:S06]  /*13ac0*/  LOP3.LUT R2, R4, UR4, RZ, 0xc0, !PT ;  /* 0x0000000404027c12 */ /* 0x004fcc000f8ec0ff */
[----:B------:R-:W3:Y:S02]  /*13ad0*/  POPC R2, R2 ;  /* 0x0000000200027309 */ /* 0x000ee40000000000 */
[----:B---3-5:R-:W-:-:S05]  /*13ae0*/  IADD3 R7, R3, c[0x0][0xc], R2 ;  /* 0x0000030003077a10 */ /* 0x028fca0007ffe002 */
[----:B------:R2:W-:Y:S02]  /*13af0*/  STL [R1+0x80], R7 ;  /* 0x0000800701007387 */ /* 0x0005e40000100800 */
.L_x_2721:
[----:B------:R-:W-:Y:S05]  /*13b00*/  BSYNC B0 ;  /* 0x0000000000007941 */ /* 0x000fea0003800000 */
.L_x_2720:
        /* <DEDUP_REMOVED lines=8> */
[----:B----4-:R-:W-:Y:S01]  /*13b90*/  SHF.R.S32.HI R2, RZ, 0x1f, R6 ;  /* 0x0000001fff027819 */ /* 0x010fe20000011406 */
[----:B------:R-:W-:Y:S02]  /*13ba0*/  IMAD.MOV.U32 R44, RZ, RZ, RZ ;  /* 0x000000ffff2c7224 */ /* 0x000fe400078e00ff */
[----:B------:R-:W-:Y:S01]  /*13bb0*/  IMAD.MOV.U32 R3, RZ, RZ, 0x1f ;  /* 0x0000001fff037424 */ /* 0x000fe200078e00ff */
[----:B------:R-:W-:-:S04]  /*13bc0*/  LEA.HI R2, R2, R6, RZ, 0x7 ;  /* 0x0000000602027211 */ /* 0x000fc800078f38ff */
[----:B------:R-:W-:-:S05]  /*13bd0*/  SHF.R.S32.HI R2, RZ, 0x7, R2 ;  /* 0x00000007ff027819 */ /* 0x000fca0000011402 */
[----:B------:R-:W-:Y:S01]  /*13be0*/  IMAD.MOV.U32 R0, RZ, RZ, R2 ;  /* 0x000000ffff007224 */ /* 0x000fe200078e0002 */
[----:B------:R-:W-:Y:S02]  /*13bf0*/  MOV R2, 0x13c10 ;  /* 0x00013c1000027802 */ /* 0x000fe40000000f00 */
[----:B-12---:R-:W-:Y:S05]  /*13c00*/  CALL.REL.NOINC `($__internal_44_$__cuda_sm70_shflsync_idx_p) ;  /* 0x00004a3000007944 */ /* 0x006fea0003c00000 */
.L_x_2724:
[----:B------:R-:W3:Y:S04]  /*13c10*/  LDL R5, [R1+0x18c] ;  /* 0x00018c0001057983 */ /* 0x000ee80000100800 */
[----:B--2---:R-:W2:Y:S04]  /*13c20*/  LDL.LU R18, [R1+0x70] ;  /* 0x0000700001127983 */ /* 0x004ea80000300800 */
[----:B-1--4-:R-:W4:Y:S04]  /*13c30*/  LDL.LU R16, [R1+0x6c] ;  /* 0x00006c0001107983 */ /* 0x012f280000300800 */
[----:B------:R-:W3:Y:S04]  /*13c40*/  LDL.LU R15, [R1+0x74] ;  /* 0x00007400010f7983 */ /* 0x000ee80000300800 */
[----:B------:R-:W3:Y:S01]  /*13c50*/  LDL.LU R17, [R1+0x7c] ;  /* 0x00007c0001117983 */ /* 0x000ee20000300800 */
[----:B-----5:R-:W-:-:S03]  /*13c60*/  MOV R4, 0x1 ;  /* 0x0000000100047802 */ /* 0x020fc60000000f00 */
        /* <DEDUP_REMOVED lines=59> */
[----:B------:R1:W5:Y:S01]  /*14020*/  LDL R19, [R1+0x8c] ;  /* 0x00008c0001137983 */ /* 0x0003620000100800 */
[----:B--2---:R-:W-:Y:S01]  /*14030*/  SHF.R.S32.HI R7, RZ, 0x1f, R18 ;  /* 0x0000001fff077819 */ /* 0x004fe20000011412 */
[----:B------:R-:W-:Y:S01]  /*14040*/  IMAD.WIDE.U32 R2, R18, c[0x0][0x4d0], RZ ;  /* 0x0001340012027a25 */ /* 0x000fe200078e00ff */
[----:B----4-:R-:W-:-:S03]  /*14050*/  SHF.R.S32.HI R10, RZ, 0x1f, R16 ;  /* 0x0000001fff0a7819 */ /* 0x010fc60000011410 */
[----:B------:R-:W-:Y:S01]  /*14060*/  IMAD R0, R7, c[0x0][0x4d0], RZ ;  /* 0x0001340007007a24 */ /* 0x000fe200078e02ff */
[----:B---3--:R-:W-:-:S03]  /*14070*/  SHF.R.S32.HI R11, RZ, 0x1f, R15 ;  /* 0x0000001fff0b7819 */ /* 0x008fc6000001140f */
[----:B------:R-:W-:Y:S02]  /*14080*/  IMAD R0, R18, c[0x0][0x4d4], R0 ;  /* 0x0001350012007a24 */ /* 0x000fe400078e0200 */
[----:B------:R-:W-:-:S03]  /*14090*/  IMAD.IADD R6, R5, 0x1, R17 ;  /* 0x0000000105067824 */ /* 0x000fc600078e0211 */
[----:B------:R-:W-:Y:S01]  /*140a0*/  IADD3 R3, R3, R0, RZ ;  /* 0x0000000003037210 */ /* 0x000fe20007ffe0ff */
[----:B------:R-:W-:Y:S02]  /*140b0*/  IMAD R0, R10, c[0x0][0x4d8], RZ ;  /* 0x000136000a007a24 */ /* 0x000fe400078e02ff */
[----:B------:R-:W-:-:S04]  /*140c0*/  @P0 IMAD.HI.U32 R5, R6, c[0x0][0x4ec], RZ ;  /* 0x00013b0006050a27 */ /* 0x000fc800078e00ff */
[C---:B------:R-:W-:Y:S01]  /*140d0*/  IMAD R4, R16.reuse, c[0x0][0x4dc], R0 ;  /* 0x0001370010047a24 */ /* 0x040fe200078e0200 */
[----:B------:R-:W-:Y:S01]  /*140e0*/  MOV R0, R6 ;  /* 0x0000000600007202 */ /* 0x000fe20000000f00 */
[----:B------:R-:W-:Y:S01]  /*140f0*/  IMAD.WIDE.U32 R2, R16, c[0x0][0x4d8], R2 ;  /* 0x0001360010027a25 */ /* 0x000fe200078e0002 */
[----:B------:R-:W-:-:S03]  /*14100*/  @P0 SHF.R.U32.HI R0, RZ, c[0x0][0x4f0], R5 ;  /* 0x00013c00ff000a19 */ /* 0x000fc60000011605 */
[----:B------:R-:W-:Y:S01]  /*14110*/  IMAD.IADD R3, R3, 0x1, R4 ;  /* 0x0000000103037824 */ /* 0x000fe200078e0204 */
[----:B------:R-:W-:Y:S01]  /*14120*/  SHF.R.S32.HI R5, RZ, 0x1f, R0 ;  /* 0x0000001fff057819 */ /* 0x000fe20000011400 */
[----:B------:R-:W-:Y:S02]  /*14130*/  IMAD R4, R11, c[0x0][0x4e0], RZ ;  /* 0x000138000b047a24 */ /* 0x000fe400078e02ff */
[----:B------:R-:W-:-:S04]  /*14140*/  IMAD.WIDE.U32 R2, R15, c[0x0][0x4e0], R2 ;  /* 0x000138000f027a25 */ /* 0x000fc800078e0002 */
[----:B------:R-:W-:Y:S01]  /*14150*/  IMAD R4, R15, c[0x0][0x4e4], R4 ;  /* 0x000139000f047a24 */ /* 0x000fe200078e0204 */
[----:B------:R-:W-:Y:S01]  /*14160*/  IADD3 R8, P1, R0, R2, RZ ;  /* 0x0000000200087210 */ /* 0x000fe20007f3e0ff */
[----:B------:R-:W-:-:S03]  /*14170*/  IMAD R2, R7, c[0x0][0x438], RZ ;  /* 0x00010e0007027a24 */ /* 0x000fc600078e02ff */
[----:B------:R-:W-:Y:S01]  /*14180*/  IADD3.X R9, R5, R3, R4, P1, !PT ;  /* 0x0000000305097210 */ /* 0x000fe20000ffe404 */
[C---:B------:R-:W-:Y:S02]  /*14190*/  IMAD R4, R18.reuse, c[0x0][0x43c], R2 ;  /* 0x00010f0012047a24 */ /* 0x040fe400078e0202 */
[----:B------:R-:W-:-:S04]  /*141a0*/  IMAD.WIDE.U32 R2, R18, c[0x0][0x438], RZ ;  /* 0x00010e0012027a25 */ /* 0x000fc800078e00ff */
[----:B------:R-:W-:Y:S01]  /*141b0*/  IMAD R5, R10, c[0x0][0x440], RZ ;  /* 0x000110000a057a24 */ /* 0x000fe200078e02ff */
[----:B------:R-:W-:Y:S01]  /*141c0*/  IADD3 R3, R3, R4, RZ ;  /* 0x0000000403037210 */ /* 0x000fe20007ffe0ff */
[----:B------:R-:W2:Y:S01]  /*141d0*/  S2R R18, SR_TID.X ;  /* 0x0000000000127919 */ /* 0x000ea20000002100 */
[----:B------:R-:W-:Y:S01]  /*141e0*/  IADD3 R4, -R0, RZ, RZ ;  /* 0x000000ff00047210 */ /* 0x000fe20007ffe1ff */
[C---:B------:R-:W-:Y:S02]  /*141f0*/  IMAD R7, R16.reuse, c[0x0][0x444], R5 ;  /* 0x0001110010077a24 */ /* 0x040fe400078e0205 */
[----:B------:R-:W-:Y:S02]  /*14200*/  IMAD.WIDE.U32 R2, R16, c[0x0][0x440], R2 ;  /* 0x0001100010027a25 */ /* 0x000fe400078e0002 */
[----:B------:R-:W3:Y:S02]  /*14210*/  LDL R16, [R1+0x194] ;  /* 0x0001940001107983 */ /* 0x000ee40000100800 */
[----:B------:R-:W-:Y:S01]  /*14220*/  IMAD R4, R4, c[0x0][0x4e8], R6 ;  /* 0x00013a0004047a24 */ /* 0x000fe200078e0206 */
[----:B------:R-:W-:Y:S01]  /*14230*/  IADD3 R3, R3, R7, RZ ;  /* 0x0000000703037210 */ /* 0x000fe20007ffe0ff */
[----:B------:R-:W-:-:S03]  /*14240*/  @P0 IMAD.HI.U32 R5, R6, c[0x0][0x4ec], RZ ;  /* 0x00013b0006050a27 */ /* 0x000fc600078e00ff */
[----:B------:R-:W-:Y:S01]  /*14250*/  SHF.R.S32.HI R10, RZ, 0x1f, R4 ;  /* 0x0000001fff0a7819 */ /* 0x000fe20000011404 */
[----:B------:R-:W-:Y:S02]  /*14260*/  IMAD R7, R11, c[0x0][0x448], RZ ;  /* 0x000112000b077a24 */ /* 0x000fe400078e02ff */
[----:B------:R-:W-:Y:S01]  /*14270*/  IMAD.MOV.U32 R0, RZ, RZ, R6 ;  /* 0x000000ffff007224 */ /* 0x000fe200078e0006 */
[----:B------:R-:W-:Y:S01]  /*14280*/  @P0 SHF.R.U32.HI R0, RZ, c[0x0][0x4f0], R5 ;  /* 0x00013c00ff000a19 */ /* 0x000fe20000011605 */
[C---:B------:R-:W-:Y:S02]  /*14290*/  IMAD R11, R15.reuse, c[0x0][0x44c], R7 ;  /* 0x000113000f0b7a24 */ /* 0x040fe400078e0207 */
[----:B------:R-:W-:Y:S01]  /*142a0*/  IMAD.WIDE.U32 R2, R15, c[0x0][0x448], R2 ;  /* 0x000112000f027a25 */ /* 0x000fe200078e0002 */
[----:B--2---:R-:W-:-:S03]  /*142b0*/  SHF.R.S32.HI R15, RZ, 0x1f, R18 ;  /* 0x0000001fff0f7819 */ /* 0x004fc60000011412 */
[----:B------:R-:W-:Y:S01]  /*142c0*/  IMAD R5, R10, c[0x0][0x4c8], RZ ;  /* 0x000132000a057a24 */ /* 0x000fe200078e02ff */
[----:B------:R-:W-:-:S03]  /*142d0*/  LEA.HI R15, R15, R18, RZ, 0x5 ;  /* 0x000000120f0f7211 */ /* 0x000fc600078f28ff */
[C---:B------:R-:W-:Y:S01]  /*142e0*/  IMAD R7, R4.reuse, c[0x0][0x4cc], R5 ;  /* 0x0001330004077a24 */ /* 0x040fe200078e0205 */
[----:B------:R-:W-:Y:S01]  /*142f0*/  SHF.R.S32.HI R10, RZ, 0x1f, R0 ;  /* 0x0000001fff0a7819 */ /* 0x000fe20000011400 */
[----:B------:R-:W-:Y:S01]  /*14300*/  IMAD.WIDE.U32 R4, R4, c[0x0][0x4c8], R8 ;  /* 0x0001320004047a25 */ /* 0x000fe200078e0008 */
[----:B------:R-:W-:-:S03]  /*14310*/  LOP3.LUT R15, R15, 0xffffffe0, RZ, 0xc0, !PT ;  /* 0xffffffe00f0f7812 */ /* 0x000fc600078ec0ff */
[----:B------:R-:W-:Y:S01]  /*14320*/  IMAD.IADD R3, R3, 0x1, R11 ;  /* 0x0000000103037824 */ /* 0x000fe200078e020b */
[----:B------:R-:W-:Y:S01]  /*14330*/  IADD3 R7, R5, R7, RZ ;  /* 0x0000000705077210 */ /* 0x000fe20007ffe0ff */
[----:B------:R-:W-:Y:S01]  /*14340*/  IMAD R5, R10, c[0x0][0x430], RZ ;  /* 0x00010c000a057a24 */ /* 0x000fe200078e02ff */
[----:B------:R-:W-:Y:S02]  /*14350*/  LEA R9, P0, R4, c[0x0][0x4a8], 0x2 ;  /* 0x00012a0004097a11 */ /* 0x000fe400078010ff */
[----:B------:R-:W-:Y:S01]  /*14360*/  IADD3 R15, -R15, R18, RZ ;  /* 0x000000120f0f7210 */ /* 0x000fe20007ffe1ff */
[C---:B------:R-:W-:Y:S01]  /*14370*/  IMAD R10, R0.reuse, c[0x0][0x434], R5 ;  /* 0x00010d00000a7a24 */ /* 0x040fe200078e0205 */
[C---:B------:R-:W-:Y:S01]  /*14380*/  IADD3 R8, -R0.reuse, RZ, RZ ;  /* 0x000000ff00087210 */ /* 0x040fe20007ffe1ff */
[----:B------:R-:W-:Y:S01]  /*14390*/  IMAD.WIDE.U32 R2, R0, c[0x0][0x430], R2 ;  /* 0x00010c0000027a25 */ /* 0x000fe200078e0002 */
[----:B------:R-:W-:Y:S01]  /*143a0*/  LEA.HI.X R7, R4, c[0x0][0x4ac], R7, 0x2, P0 ;  /* 0x00012b0004077a11 */ /* 0x000fe200000f1407 */
[----:B------:R1:W5:Y:S01]  /*143b0*/  LDL R18, [R1+0x114] ;  /* 0x0001140001127983 */ /* 0x0003620000100800 */
[----:B------:R-:W-:-:S03]  /*143c0*/  LOP3.LUT P0, RZ, R15, 0x3, RZ, 0xc0, !PT ;  /* 0x000000030fff7812 */ /* 0x000fc6000780c0ff */
[----:B------:R1:W5:Y:S01]  /*143d0*/  LDL R15, [R1+0x84] ;  /* 0x00008400010f7983 */ /* 0x0003620000100800 */
[----:B---3--:R-:W-:-:S03]  /*143e0*/  IADD3 R0, R16, R17, RZ ;  /* 0x0000001110007210 */ /* 0x008fc60007ffe0ff */
[----:B------:R1:W5:Y:S04]  /*143f0*/  LDL R17, [R1+0x88] ;  /* 0x0000880001117983 */ /* 0x0003680000100800 */
[----:B------:R1:W5:Y:S01]  /*14400*/  LDL R16, [R1+0x110] ;  /* 0x0001100001107983 */ /* 0x0003620000100800 */
[----:B------:R-:W-:-:S03]  /*14410*/  IMAD R8, R8, c[0x0][0x4e8], R6 ;  /* 0x00013a0008087a24 */ /* 0x000fc600078e0206 */
[----:B------:R-:W-:Y:S04]  /*14420*/  SHFL.IDX PT, R4, R9, RZ, 0x1c1f ;  /* 0x001c1fff09047589 */ /* 0x000fe800000e0000 */
[----:B------:R2:W-:Y:S01]  /*14430*/  SHFL.IDX PT, R6, R9, 0x1, 0x1c1f ;  /* 0x003c1f0009067f89 */ /* 0x0005e200000e0000 */
[----:B------:R-:W-:Y:S01]  /*14440*/  IMAD.IADD R3, R3, 0x1, R10 ;  /* 0x0000000103037824 */ /* 0x000fe200078e020a */
[----:B------:R-:W-:Y:S02]  /*14450*/  ULDC UR5, c[0x0][0x4e8] ;  /* 0x00013a0000057ab9 */ /* 0x000fe40000000800 */
[----:B------:R-:W3:Y:S01]  /*14460*/  SHFL.IDX PT, R5, R7, RZ, 0x1c1f ;  /* 0x001c1fff07057589 */ /* 0x000ee200000e0000 */
[----:B------:R-:W-:-:S03]  /*14470*/  ULDC UR4, c[0x0][0x388] ;  /* 0x0000e20000047ab9 */ /* 0x000fc60000000800 */
[----:B------:R-:W4:Y:S01]  /*14480*/  SHFL.IDX PT, R7, R7, 0x1, 0x1c1f ;  /* 0x003c1f0007077f89 */ /* 0x000f2200000e0000 */
[----:B------:R-:W-:Y:S01]  /*14490*/  UIMAD UR4, UR5, UR4, URZ ;  /* 0x00000004050472a4 */ /* 0x000fe2000f8e023f */
[----:B------:R-:W-:Y:S01]  /*144a0*/  IMAD.WIDE.U32 R2, R8, c[0x0][0x428], R2 ;  /* 0x00010a0008027a25 */ /* 0x000fe200078e0002 */
[----:B--2---:R-:W-:-:S05]  /*144b0*/  SHF.R.S32.HI R9, RZ, 0x1f, R8 ;  /* 0x0000001fff097819 */ /* 0x004fca0000011408 */
[----:B------:R-:W-:Y:S01]  /*144c0*/  IMAD R10, R9, c[0x0][0x428], RZ ;  /* 0x00010a00090a7a24 */ /* 0x000fe200078e02ff */
[----:B------:R-:W-:-:S03]  /*144d0*/  IADD3 R9, R0, 0x8, RZ ;  /* 0x0000000800097810 */ /* 0x000fc60007ffe0ff */
[----:B------:R-:W-:Y:S01]  /*144e0*/  IMAD R10, R8, c[0x0][0x42c], R10 ;  /* 0x00010b00080a7a24 */ /* 0x000fe200078e020a */
[----:B------:R-:W-:Y:S02]  /*144f0*/  ISETP.GE.OR P2, PT, R0, UR4, P0 ;  /* 0x0000000400007c0c */ /* 0x000fe40008746670 */
[----:B------:R-:W-:Y:S02]  /*14500*/  ISETP.GE.OR P1, PT, R9, UR4, P0 ;  /* 0x0000000409007c0c */ /* 0x000fe40008726670 */
[----:B------:R-:W-:Y:S02]  /*14510*/  IADD3 R3, R3, R10, RZ ;  /* 0x0000000a03037210 */ /* 0x000fe40007ffe0ff */
[----:B------:R-:W-:-:S04]  /*14520*/  LEA R11, P0, R2, c[0x0][0x400], 0x2 ;  /* 0x00010000020b7a11 */ /* 0x000fc800078010ff */
[----:B------:R-:W-:Y:S02]  /*14530*/  LEA.HI.X R10, R2, c[0x0][0x404], R3, 0x2, P0 ;  /* 0x00010100020a7a11 */ /* 0x000fe400000f1403 */
[----:B------:R-:W-:Y:S01]  /*14540*/  ISETP.GE.AND P0, PT, R0, UR4, PT ;  /* 0x0000000400007c0c */ /* 0x000fe2000bf06270 */
[----:B---3--:R1:W-:Y:S01]  /*14550*/  @!P2 ST.E [R4.64], R13 ;  /* 0x0000000d0400a985 */ /* 0x0083e2000c101906 */
[----:B------:R-:W-:Y:S03]  /*14560*/  BSSY B0, `(.L_x_2725) ;  /* 0x0000086000007945 */ /* 0x000fe60003800000 */
[----:B----4-:R1:W-:Y:S01]  /*14570*/  @!P1 ST.E [R6.64], R12 ;  /* 0x0000000c06009985 */ /* 0x0103e2000c101906 */
[----:B------:R-:W-:-:S03]  /*14580*/  ISETP.GE.AND P1, PT, R9, UR4, PT ;  /* 0x0000000409007c0c */ /* 0x000fc6000bf26270 */
[----:B------:R1:W2:Y:S01]  /*14590*/  SHFL.IDX PT, R2, R11, RZ, 0x1c1f ;  /* 0x001c1fff0b027589 */ /* 0x0002a200000e0000 */
[----:B------:R-:W-:-:S03]  /*145a0*/  P2R R0, PR, RZ, 0x2 ;  /* 0x00000002ff007803 */ /* 0x000fc60000000000 */
[----:B------:R1:W3:Y:S01]  /*145b0*/  SHFL.IDX PT, R3, R10, RZ, 0x1c1f ;  /* 0x001c1fff0a037589 */ /* 0x0002e200000e0000 */
[----:B------:R-:W-:Y:S05]  /*145c0*/  @P0 BRA `(.L_x_2726) ;  /* 0x000007f000000947 */ /* 0x000fea0003800000 */
[----:B-----5:R-:W-:Y:S02]  /*145d0*/  ISETP.GE.AND P1, PT, R204, c[0x0][0x3c8], PT ;  /* 0x0000f200cc007a0c */ /* 0x020fe40003f26270 */
        /* <DEDUP_REMOVED lines=126> */
.L_x_2726:
[----:B------:R-:W-:Y:S05]  /*14dc0*/  BSYNC B0 ;  /* 0x0000000000007941 */ /* 0x000fea0003800000 */
.L_x_2725:
[----:B------:R-:W-:Y:S01]  /*14dd0*/  ISETP.NE.AND P0, PT, R0, RZ, PT ;  /* 0x000000ff0000720c */ /* 0x000fe20003f05270 */
[----:B---3--:R3:W4:Y:S04]  /*14de0*/  SHFL.IDX PT, R3, R10, 0x1, 0x1c1f ;  /* 0x003c1f000a037f89 */ /* 0x00872800000e0000 */
[----:B--2---:R3:W2:Y:S08]  /*14df0*/  SHFL.IDX PT, R2, R11, 0x1, 0x1c1f ;  /* 0x003c1f000b027f89 */ /* 0x0046b000000e0000 */
[----:B------:R-:W-:Y:S05]  /*14e00*/  @P0 BRA `(.L_x_2727) ;  /* 0x00000ad000000947 */ /* 0x000fea0003800000 */
[----:B-----5:R-:W-:Y:S02]  /*14e10*/  ISETP.GE.AND P0, PT, R206, c[0x0][0x3c8], PT ;  /* 0x0000f200ce007a0c */ /* 0x020fe40003f06270 */
        /* <DEDUP_REMOVED lines=45> */
[C---:B--2---:R-:W-:Y:S01]  /*150f0*/  @!P4 LEA R4, P5, R184.reuse, R2, 0x2 ;  /* 0x00000002b804c211 */ /* 0x044fe200078a10ff */
        /* <DEDUP_REMOVED lines=32> */
[-C--:B--2---:R-:W-:Y:S01]  /*15300*/  @!P4 LEA R4, P5, R39, R2.reuse, 0x2 ;  /* 0x000000022704c211 */ /* 0x084fe200078a10ff */
[----:B------:R1:W-:Y:S01]  /*15310*/  @!P0 ST.E.64 [R6.64], R78 ;  /* 0x0000004e06008985 */ /* 0x0003e2000c101b06 */
[----:B------:R-:W-:Y:S02]  /*15320*/  @!P3 LEA R8, P0, R37, R2, 0x2 ;  /* 0x000000022508b211 */ /* 0x000fe400078010ff */
        /* <DEDUP_REMOVED lines=17> */
[----:B------:R-:W-:Y:S02]  /*15440*/  ISETP.GE.AND P0, PT, R17, c[0x0][0x3c8], PT ;  /* 0x0000f20011007a0c */ /* 0x000fe40003f06270 */
        /* <DEDUP_REMOVED lines=29> */
.L_x_2723:
[----:B------:R-:W3:Y:S02]  /*15620*/  S2R R4, SR_TID.X ;  /* 0x0000000000047919 */ /* 0x000ee40000002100 */
[----:B---3--:R-:W-:-:S13]  /*15630*/  ISETP.GT.AND P0, PT, R4, 0x7f, PT ;  /* 0x0000007f0400780c */ /* 0x008fda0003f04270 */
[----:B------:R-:W-:Y:S05]  /*15640*/  @P0 BRA `(.L_x_2727) ;  /* 0x0000029000000947 */ /* 0x000fea0003800000 */
[----:B------:R-:W3:Y:S01]  /*15650*/  LDL.LU R3, [R1+0x7c] ;  /* 0x00007c0001037983 */ /* 0x000ee20000300800 */
[----:B----4-:R-:W-:-:S05]  /*15660*/  MOV R2, c[0x0][0x4e8] ;  /* 0x00013a0000027a02 */ /* 0x010fca0000000f00 */
[----:B------:R-:W-:Y:S01]  /*15670*/  IMAD R0, R2, c[0x0][0x388], RZ ;  /* 0x0000e20002007a24 */ /* 0x000fe200078e02ff */
[----:B---3--:R-:W-:-:S04]  /*15680*/  IADD3 R6, R3, R4, RZ ;  /* 0x0000000403067210 */ /* 0x008fc80007ffe0ff */
[----:B------:R-:W-:-:S13]  /*15690*/  ISETP.GE.AND P0, PT, R6, R0, PT ;  /* 0x000000000600720c */ /* 0x000fda0003f06270 */
[----:B------:R-:W-:Y:S05]  /*156a0*/  @P0 BRA `(.L_x_2727) ;  /* 0x0000023000000947 */ /* 0x000fea0003800000 */
[----:B------:R-:W3:Y:S04]  /*156b0*/  LDL.LU R3, [R1+0x70] ;  /* 0x0000700001037983 */ /* 0x000ee80000300800 */
[----:B------:R-:W4:Y:S04]  /*156c0*/  LDL.LU R9, [R1+0x6c] ;  /* 0x00006c0001097983 */ /* 0x000f280000300800 */
[----:B------:R-:W5:Y:S01]  /*156d0*/  LDL.LU R8, [R1+0x74] ;  /* 0x0000740001087983 */ /* 0x000f620000300800 */
[----:B------:R-:W-:-:S13]  /*156e0*/  ISETP.NE.AND P0, PT, R2, 0x1, PT ;  /* 0x000000010200780c */ /* 0x000fda0003f05270 */
[----:B--2---:R-:W-:Y:S01]  /*156f0*/  @P0 IMAD.HI.U32 R7, R6, c[0x0][0x4ec], RZ ;  /* 0x00013b0006070a27 */ /* 0x004fe200078e00ff */
[----:B---3--:R-:W-:Y:S02]  /*15700*/  SHF.R.S32.HI R0, RZ, 0x1f, R3 ;  /* 0x0000001fff007819 */ /* 0x008fe40000011403 */
[----:B----4-:R-:W-:-:S03]  /*15710*/  SHF.R.S32.HI R5, RZ, 0x1f, R9 ;  /* 0x0000001fff057819 */ /* 0x010fc60000011409 */
[----:B------:R-:W-:-:S04]  /*15720*/  IMAD R0, R0, c[0x0][0x4d0], RZ ;  /* 0x0001340000007a24 */ /* 0x000fc800078e02ff */
[C---:B------:R-:W-:Y:S01]  /*15730*/  IMAD R4, R3.reuse, c[0x0][0x4d4], R0 ;  /* 0x0001350003047a24 */ /* 0x040fe200078e0200 */
[----:B------:R-:W-:Y:S01]  /*15740*/  MOV R0, R6 ;  /* 0x0000000600007202 */ /* 0x000fe20000000f00 */
[----:B------:R-:W-:Y:S01]  /*15750*/  IMAD.WIDE.U32 R2, R3, c[0x0][0x4d0], RZ ;  /* 0x0001340003027a25 */ /* 0x000fe200078e00ff */
[----:B------:R-:W-:-:S03]  /*15760*/  @P0 SHF.R.U32.HI R0, RZ, c[0x0][0x4f0], R7 ;  /* 0x00013c00ff000a19 */ /* 0x000fc60000011607 */
[----:B------:R-:W-:Y:S01]  /*15770*/  IMAD R5, R5, c[0x0][0x4d8], RZ ;  /* 0x0001360005057a24 */ /* 0x000fe200078e02ff */
[----:B------:R-:W-:Y:S02]  /*15780*/  IADD3 R3, R3, R4, RZ ;  /* 0x0000000403037210 */ /* 0x000fe40007ffe0ff */
[----:B-----5:R-:W-:Y:S01]  /*15790*/  SHF.R.S32.HI R4, RZ, 0x1f, R8 ;  /* 0x0000001fff047819 */ /* 0x020fe20000011408 */
        /* <DEDUP_REMOVED lines=20> */
.L_x_2727:
[----:B------:R-:W-:Y:S05]  /*158e0*/  BSYNC B1 ;  /* 0x0000000000017941 */ /* 0x000fea0003800000 */
.L_x_2722:
[----:B--2---:R-:W2:Y:S02]  /*158f0*/  LDL R0, [R1+0x190] ;  /* 0x0001900001007983 */ /* 0x004ea40000100800 */
[----:B--2---:R-:W-:-:S13]  /*15900*/  ISETP.NE.AND P0, PT, R0, RZ, PT ;  /* 0x000000ff0000720c */ /* 0x004fda0003f05270 */
[----:B------:R-:W-:Y:S01]  /*15910*/  @P0 WARPSYNC 0xffffffff ;  /* 0xffffffff00000948 */ /* 0x000fe20003800000 */
[----:B------:R-:W-:Y:S06]  /*15920*/  @P0 BAR.SYNC.DEFER_BLOCKING 0x5, 0x100 ;  /* 0x0144000000000b1d */ /* 0x000fec0000010000 */
[----:B------:R-:W2:Y:S04]  /*15930*/  @P0 LDS R0, [0x28100] ;  /* 0x02810000ff000984 */ /* 0x000ea80000000800 */
[----:B--2---:R2:W-:Y:S04]  /*15940*/  @P0 STL [R1+0x80], R0 ;  /* 0x0000800001000387 */ /* 0x0045e80000100800 */
[----:B------:R-:W-:Y:S06]  /*15950*/  @P0 BAR.ARV 0x4, 0x100 ;  /* 0x0104000000000b1d */ /* 0x000fec0000002000 */
[----:B------:R-:W-:Y:S05]  /*15960*/  @P0 BRA `(.L_x_2728) ;  /* 0x0000009000000947 */ /* 0x000fea0003800000 */
[----:B------:R-:W-:Y:S05]  /*15970*/  BRA.DIV ~URZ, `(.L_x_2729) ;  /* 0x00002c027f007947 */ /* 0x000fea000b800000 */
[----:B--2---:R2:W1:Y:S02]  /*15980*/  SHFL.IDX PT, R0, R14, RZ, 0x1f ;  /* 0x00001fff0e007589 */ /* 0x00446400000e0000 */
.L_x_2754:
[----:B-1--4-:R-:W1:Y:S01]  /*15990*/  S2R R2, SR_TID.X ;  /* 0x0000000000027919 */ /* 0x012e620000002100 */
[----:B------:R-:W-:Y:S03]  /*159a0*/  WARPSYNC 0xffffffff ;  /* 0xffffffff00007948 */ /* 0x000fe60003800000 */
[----:B------:R-:W-:Y:S06]  /*159b0*/  BAR.SYNC.DEFER_BLOCKING 0x4, 0x100 ;  /* 0x0104000000007b1d */ /* 0x000fec0000010000 */
[----:B------:R4:W-:Y:S01]  /*159c0*/  STL [R1+0x80], R0 ;  /* 0x0000800001007387 */ /* 0x0009e20000100800 */
[----:B-1----:R-:W-:-:S13]  /*159d0*/  LOP3.LUT P0, RZ, R2, 0xff, RZ, 0xc0, !PT ;  /* 0x000000ff02ff7812 */ /* 0x002fda000780c0ff */
[----:B------:R4:W-:Y:S04]  /*159e0*/  @!P0 STS [0x28100], R14 ;  /* 0x0281000eff008388 */ /* 0x0009e80000000800 */
[----:B------:R-:W-:Y:S06]  /*159f0*/  BAR.ARV 0x5, 0x100 ;  /* 0x0144000000007b1d */ /* 0x000fec0000002000 */
.L_x_2728:
[----:B--2-4-:R-:W2:Y:S02]  /*15a00*/  LDL R0, [R1+0x80] ;  /* 0x0000800001007983 */ /* 0x014ea40000100800 */
[----:B--2---:R-:W-:-:S13]  /*15a10*/  ISETP.GE.AND P0, PT, R0, c[0x0][0x538], PT ;  /* 0x00014e0000007a0c */ /* 0x004fda0003f06270 */
[----:B-1-3-5:R-:W-:Y:S01]  /*15a20*/  @P0 CALL.REL.NOINC `(.L_x_2730) ;  /* 0x0000001000000944 */ /* 0x02afe20003c00000 */
[----:B------:R-:W-:Y:S05]  /*15a30*/  BRA `(.L_x_2731) ;  /* 0xfffeb48000007947 */ /* 0x000fea000383ffff */
.L_x_2730:
[----:B------:R-:W-:Y:S05]  /*15a40*/  EXIT ;  /* 0x000000000000794d */ /* 0x000fea0003800000 */
.L_x_2680:
[----:B------:R-:W-:Y:S01]  /*15a50*/  IMAD.MOV.U32 R0, RZ, RZ, R5 ;  /* 0x000000ffff007224 */ /* 0x000fe200078e0005 */
[----:B------:R-:W-:Y:S01]  /*15a60*/  MOV R44, RZ ;  /* 0x000000ff002c7202 */ /* 0x000fe20000000f00 */
[----:B------:R-:W-:Y:S01]  /*15a70*/  IMAD.MOV.U32 R3, RZ, RZ, 0x181f ;  /* 0x0000181fff037424 */ /* 0x000fe200078e00ff */
[----:B------:R-:W-:Y:S02]  /*15a80*/  MOV R2, 0x15aa0 ;  /* 0x00015aa000027802 */ /* 0x000fe40000000f00 */
[----:B-1---5:R-:W-:Y:S05]  /*15a90*/  CALL.REL.NOINC `($__internal_44_$__cuda_sm70_shflsync_idx_p) ;  /* 0x00002ba000007944 */ /* 0x022fea0003c00000 */
[----:B-----5:R-:W-:Y:S01]  /*15aa0*/  MOV R4, R0 ;  /* 0x0000000000047202 */ /* 0x020fe20000000f00 */
[----:B-1----:R-:W-:Y:S05]  /*15ab0*/  BRA `(.L_x_2732) ;  /* 0xfffec31000007947 */ /* 0x002fea000383ffff */
.L_x_2681:
[----:B------:R-:W-:Y:S01]  /*15ac0*/  IMAD.MOV.U32 R0, RZ, RZ, R13 ;  /* 0x000000ffff007224 */ /* 0x000fe200078e000d */
[----:B------:R-:W-:Y:S01]  /*15ad0*/  MOV R44, RZ ;  /* 0x000000ff002c7202 */ /* 0x000fe20000000f00 */
[----:B------:R-:W-:Y:S01]  /*15ae0*/  IMAD.MOV.U32 R3, RZ, RZ, 0x181f ;  /* 0x0000181fff037424 */ /* 0x000fe200078e00ff */
[----:B------:R-:W-:Y:S02]  /*15af0*/  MOV R2, 0x15b10 ;  /* 0x00015b1000027802 */ /* 0x000fe40000000f00 */
[----:B-123-5:R-:W-:Y:S05]  /*15b00*/  CALL.REL.NOINC `($__internal_44_$__cuda_sm70_shflsync_idx_p) ;  /* 0x00002b3000007944 */ /* 0x02efea0003c00000 */
[----:B-1---5:R-:W-:Y:S05]  /*15b10*/  BRA `(.L_x_2733) ;  /* 0xfffec2d000007947 */ /* 0x022fea000383ffff */
.L_x_2684:
[----:B------:R-:W-:Y:S01]  /*15b20*/  IMAD.MOV.U32 R0, RZ, RZ, R5 ;  /* 0x000000ffff007224 */ /* 0x000fe200078e0005 */
[----:B------:R-:W-:Y:S01]  /*15b30*/  MOV R44, 0x1 ;  /* 0x00000001002c7802 */ /* 0x000fe20000000f00 */
[----:B-1----:R-:W-:Y:S01]  /*15b40*/  IMAD.MOV.U32 R3, RZ, RZ, 0x181f ;  /* 0x0000181fff037424 */ /* 0x002fe200078e00ff */
[----:B------:R-:W-:-:S02]  /*15b50*/  MOV R2, 0x15b70 ;  /* 0x00015b7000027802 */ /* 0x000fc40000000f00 */
[----:B---3-5:R-:W-:Y:S05]  /*15b60*/  CALL.REL.NOINC `($__internal_44_$__cuda_sm70_shflsync_idx_p) ;  /* 0x00002ad000007944 */ /* 0x028fea0003c00000 */
[----:B-----5:R-:W-:Y:S01]  /*15b70*/  IMAD.MOV.U32 R4, RZ, RZ, R0 ;  /* 0x000000ffff047224 */ /* 0x020fe200078e0000 */
[----:B------:R-:W-:Y:S01]  /*15b80*/  MOV R44, 0x1 ;  /* 0x00000001002c7802 */ /* 0x000fe20000000f00 */
[----:B------:R-:W-:Y:S01]  /*15b90*/  IMAD.MOV.U32 R0, RZ, RZ, R13 ;  /* 0x000000ffff007224 */ /* 0x000fe200078e000d */
[----:B------:R-:W-:-:S02]  /*15ba0*/  MOV R3, 0x181f ;  /* 0x0000181f00037802 */ /* 0x000fc40000000f00 */
[----:B------:R-:W-:Y:S02]  /*15bb0*/  MOV R2, 0x15bd0 ;  /* 0x00015bd000027802 */ /* 0x000fe40000000f00 */
[----:B-1----:R-:W-:Y:S05]  /*15bc0*/  CALL.REL.NOINC `($__internal_44_$__cuda_sm70_shflsync_idx_p) ;  /* 0x00002a7000007944 */ /* 0x002fea0003c00000 */
[----:B-1---5:R-:W-:Y:S05]  /*15bd0*/  BRA `(.L_x_2734) ;  /* 0xfffec47000007947 */ /* 0x022fea000383ffff */
.L_x_2687:
[----:B----4-:R-:W-:Y:S01]  /*15be0*/  IMAD.MOV.U32 R0, RZ, RZ, R5 ;  /* 0x000000ffff007224 */ /* 0x010fe200078e0005 */
[----:B------:R-:W-:Y:S01]  /*15bf0*/  MOV R44, 0x2 ;  /* 0x00000002002c7802 */ /* 0x000fe20000000f00 */
[----:B-1----:R-:W-:Y:S01]  /*15c00*/  IMAD.MOV.U32 R3, RZ, RZ, 0x181f ;  /* 0x0000181fff037424 */ /* 0x002fe200078e00ff */
[----:B------:R-:W-:Y:S02]  /*15c10*/  MOV R2, 0x15c30 ;  /* 0x00015c3000027802 */ /* 0x000fe40000000f00 */
[----:B--23-5:R-:W-:Y:S05]  /*15c20*/  CALL.REL.NOINC `($__internal_44_$__cuda_sm70_shflsync_idx_p) ;  /* 0x00002a1000007944 */ /* 0x02cfea0003c00000 */
[----:B-----5:R-:W-:Y:S01]  /*15c30*/  MOV R4, R0 ;  /* 0x0000000000047202 */ /* 0x020fe20000000f00 */
[----:B-1----:R-:W-:Y:S05]  /*15c40*/  BRA `(.L_x_2735) ;  /* 0xfffec5e000007947 */ /* 0x002fea000383ffff */
.L_x_2688:
[----:B----4-:R-:W-:Y:S01]  /*15c50*/  IMAD.MOV.U32 R0, RZ, RZ, R13 ;  /* 0x000000ffff007224 */ /* 0x010fe200078e000d */
[----:B------:R-:W-:Y:S01]  /*15c60*/  MOV R44, 0x2 ;  /* 0x00000002002c7802 */ /* 0x000fe20000000f00 */
[----:B-1----:R-:W-:Y:S01]  /*15c70*/  IMAD.MOV.U32 R3, RZ, RZ, 0x181f ;  /* 0x0000181fff037424 */ /* 0x002fe200078e00ff */
[----:B------:R-:W-:Y:S02]  /*15c80*/  MOV R2, 0x15ca0 ;  /* 0x00015ca000027802 */ /* 0x000fe40000000f00 */
[----:B--23-5:R-:W-:Y:S05]  /*15c90*/  CALL.REL.NOINC `($__internal_44_$__cuda_sm70_shflsync_idx_p) ;  /* 0x000029a000007944 */ /* 0x02cfea0003c00000 */
[----:B-1---5:R-:W-:Y:S05]  /*15ca0*/  BRA `(.L_x_2736) ;  /* 0xfffec5a000007947 */ /* 0x022fea000383ffff */
.L_x_2691:
[----:B--2---:R-:W-:Y:S01]  /*15cb0*/  IMAD.MOV.U32 R0, RZ, RZ, R5 ;  /* 0x000000ffff007224 */ /* 0x004fe200078e0005 */
[----:B------:R-:W-:Y:S01]  /*15cc0*/  MOV R44, 0x3 ;  /* 0x00000003002c7802 */ /* 0x000fe20000000f00 */
[----:B-1----:R-:W-:Y:S01]  /*15cd0*/  IMAD.MOV.U32 R3, RZ, RZ, 0x181f ;  /* 0x0000181fff037424 */ /* 0x002fe200078e00ff */
[----:B------:R-:W-:-:S02]  /*15ce0*/  MOV R2, 0x15d00 ;  /* 0x00015d0000027802 */ /* 0x000fc40000000f00 */
[----:B---345:R-:W-:Y:S05]  /*15cf0*/  CALL.REL.NOINC `($__internal_44_$__cuda_sm70_shflsync_idx_p) ;  /* 0x0000294000007944 */ /* 0x038fea0003c00000 */
[----:B-----5:R-:W-:Y:S01]  /*15d00*/  IMAD.MOV.U32 R4, RZ, RZ, R0 ;  /* 0x000000ffff047224 */ /* 0x020fe200078e0000 */
[----:B------:R-:W-:Y:S01]  /*15d10*/  MOV R44, 0x3 ;  /* 0x00000003002c7802 */ /* 0x000fe20000000f00 */
[----:B------:R-:W-:Y:S01]  /*15d20*/  IMAD.MOV.U32 R0, RZ, RZ, R13 ;  /* 0x000000ffff007224 */ /* 0x000fe200078e000d */
[----:B------:R-:W-:-:S02]  /*15d30*/  MOV R3, 0x181f ;  /* 0x0000181f00037802 */ /* 0x000fc40000000f00 */
[----:B------:R-:W-:Y:S02]  /*15d40*/  MOV R2, 0x15d60 ;  /* 0x00015d6000027802 */ /* 0x000fe40000000f00 */
[----:B-1----:R-:W-:Y:S05]  /*15d50*/  CALL.REL.NOINC `($__internal_44_$__cuda_sm70_shflsync_idx_p) ;  /* 0x000028e000007944 */ /* 0x002fea0003c00000 */
[----:B-1---5:R-:W-:Y:S05]  /*15d60*/  BRA `(.L_x_2737) ;  /* 0xfffec6d000007947 */ /* 0x022fea000383ffff */
.L_x_2694:
[----:B------:R-:W-:Y:S01]  /*15d70*/  IMAD.MOV.U32 R0, RZ, RZ, R5 ;  /* 0x000000ffff007224 */ /* 0x000fe200078e0005 */
[----:B------:R-:W-:Y:S01]  /*15d80*/  MOV R44, RZ ;  /* 0x000000ff002c7202 */ /* 0x000fe20000000f00 */
[----:B------:R-:W-:Y:S01]  /*15d90*/  IMAD.MOV.U32 R3, RZ, RZ, 0x181f ;  /* 0x0000181fff037424 */ /* 0x000fe200078e00ff */
[----:B------:R-:W-:Y:S02]  /*15da0*/  MOV R2, 0x15dc0 ;  /* 0x00015dc000027802 */ /* 0x000fe40000000f00 */
[----:B-1----:R-:W-:Y:S05]  /*15db0*/  CALL.REL.NOINC `($__internal_44_$__cuda_sm70_shflsync_idx_p) ;  /* 0x0000288000007944 */ /* 0x002fea0003c00000 */
[----:B-----5:R-:W-:Y:S01]  /*15dc0*/  MOV R4, R0 ;  /* 0x0000000000047202 */ /* 0x020fe20000000f00 */
[----:B-1----:R-:W-:Y:S05]  /*15dd0*/  BRA `(.L_x_2738) ;  /* 0xfffef2c000007947 */ /* 0x002fea000383ffff */
.L_x_2695:
[----:B------:R-:W-:Y:S01]  /*15de0*/  IMAD.MOV.U32 R0, RZ, RZ, R22 ;  /* 0x000000ffff007224 */ /* 0x000fe200078e0016 */
[----:B------:R-:W-:Y:S01]  /*15df0*/  MOV R44, RZ ;  /* 0x000000ff002c7202 */ /* 0x000fe20000000f00 */
[----:B------:R-:W-:Y:S01]  /*15e00*/  IMAD.MOV.U32 R3, RZ, RZ, 0x181f ;  /* 0x0000181fff037424 */ /* 0x000fe200078e00ff */
[----:B------:R-:W-:Y:S02]  /*15e10*/  MOV R2, 0x15e30 ;  /* 0x00015e3000027802 */ /* 0x000fe40000000f00 */
[----:B-123--:R-:W-:Y:S05]  /*15e20*/  CALL.REL.NOINC `($__internal_44_$__cuda_sm70_shflsync_idx_p) ;  /* 0x0000281000007944 */ /* 0x00efea0003c00000 */
[----:B------:R-:W2:Y:S04]  /*15e30*/  LDL R2, [R1+0xc] ;  /* 0x00000c0001027983 */ /* 0x000ea80000100800 */
[----:B------:R-:W3:Y:S04]  /*15e40*/  LDL R14, [R1+0x28] ;  /* 0x00002800010e7983 */ /* 0x000ee80000100800 */
[----:B------:R-:W4:Y:S04]  /*15e50*/  LDL R13, [R1+0x24] ;  /* 0x00002400010d7983 */ /* 0x000f280000100800 */
[----:B------:R-:W4:Y:S01]  /*15e60*/  LDL R12, [R1+0x20] ;  /* 0x00002000010c7983 */ /* 0x000f220000100800 */
[C---:B------:R-:W-:Y:S01]  /*15e70*/  IADD3 R10, P1, R0.reuse, R137, RZ ;  /* 0x00000089000a7210 */ /* 0x040fe20007f3e0ff */
[----:B------:R-:W-:Y:S01]  /*15e80*/  IMAD.MOV.U32 R44, RZ, RZ, 0x1 ;  /* 0x00000001ff2c7424 */ /* 0x000fe200078e00ff */
[----:B------:R-:W-:-:S02]  /*15e90*/  IADD3 R8, P0, R0, R138, RZ ;  /* 0x0000008a00087210 */ /* 0x000fc40007f1e0ff */
[----:B------:R-:W-:Y:S01]  /*15ea0*/  IADD3 R6, P5, R0, R139, RZ ;  /* 0x0000008b00067210 */ /* 0x000fe20007fbe0ff */
[C---:B-----5:R-:W-:Y:S02]  /*15eb0*/  IMAD.X R11, R4.reuse, 0x1, R128, P1 ;  /* 0x00000001040b7824 */ /* 0x060fe400008e0680 */
[C---:B------:R-:W-:Y:S02]  /*15ec0*/  IMAD.X R9, R4.reuse, 0x1, R129, P0 ;  /* 0x0000000104097824 */ /* 0x040fe400000e0681 */
[----:B------:R-:W-:Y:S01]  /*15ed0*/  IMAD.X R7, R4, 0x1, R130, P5 ;  /* 0x0000000104077824 */ /* 0x000fe200028e0682 */
[----:B--2---:R-:W-:Y:S02]  /*15ee0*/  ISETP.GE.AND P3, PT, R2, c[0x0][0x1d4], PT ;  /* 0x0000750002007a0c */ /* 0x004fe40003f66270 */
[----:B------:R-:W-:Y:S01]  /*15ef0*/  IADD3 R2, P4, R0, R140, RZ ;  /* 0x0000008c00027210 */ /* 0x000fe20007f9e0ff */
[----:B------:R-:W-:Y:S01]  /*15f00*/  IMAD.MOV.U32 R0, RZ, RZ, R5 ;  /* 0x000000ffff007224 */ /* 0x000fe200078e0005 */
[----:B---3--:R-:W-:-:S03]  /*15f10*/  ISETP.GE.AND P2, PT, R14, c[0x0][0x1d4], PT ;  /* 0x000075000e007a0c */ /* 0x008fc60003f46270 */
[----:B------:R-:W-:Y:S01]  /*15f20*/  IMAD.X R3, R4, 0x1, R131, P4 ;  /* 0x0000000104037824 */ /* 0x000fe200020e0683 */
[----:B----4-:R-:W-:Y:S02]  /*15f30*/  ISETP.GE.AND P1, PT, R13, c[0x0][0x1d4], PT ;  /* 0x000075000d007a0c */ /* 0x010fe40003f26270 */
[----:B------:R-:W-:Y:S02]  /*15f40*/  SEL R14, RZ, 0x10, P2 ;  /* 0x00000010ff0e7807 */ /* 0x000fe40001000000 */
[----:B------:R-:W-:Y:S01]  /*15f50*/  ISETP.GE.AND P0, PT, R12, c[0x0][0x1d4], PT ;  /* 0x000075000c007a0c */ /* 0x000fe20003f06270 */
[----:B------:R-:W-:Y:S01]  /*15f60*/  @!PT LDS RZ, [RZ] ;  /* 0x00000000fffff984 */ /* 0x000fe20000000800 */
[----:B------:R-:W-:Y:S01]  /*15f70*/  @!PT LDS RZ, [RZ] ;  /* 0x00000000fffff984 */ /* 0x000fe20000000800 */
[----:B------:R-:W-:Y:S01]  /*15f80*/  @!PT LDS RZ, [RZ] ;  /* 0x00000000fffff984 */ /* 0x000fe20000000800 */
[----:B------:R2:W-:Y:S01]  /*15f90*/  LDGSTS.E.BYPASS.LTC128B.128 [R251+0xc100], [R10.64], !P3 ;  /* 0x0c1000000afb7fae */ /* 0x0005e2000d901d46 */
[----:B------:R-:W-:Y:S02]  /*15fa0*/  SEL R13, RZ, 0x10, P1 ;  /* 0x00000010ff0d7807 */ /* 0x000fe40000800000 */
[----:B------:R-:W-:Y:S01]  /*15fb0*/  SEL R12, RZ, 0x10, P0 ;  /* 0x00000010ff0c7807 */ /* 0x000fe20000000000 */
[----:B------:R2:W-:Y:S04]  /*15fc0*/  LDGSTS.E.BYPASS.LTC128B.128 [R251+0xf100], [R8.64], !P2 ;  /* 0x0f10000008fb7fae */ /* 0x0005e8000d101d46 */
[----:B------:R3:W-:Y:S04]  /*15fd0*/  LDGSTS.E.BYPASS.LTC128B.128 [R251+0x12100], [R6.64], !P1 ;  /* 0x1210000006fb7fae */ /* 0x0007e8000c901d46 */
[----:B------:R4:W-:Y:S01]  /*15fe0*/  LDGSTS.E.BYPASS.LTC128B.128 [R251+0x15100], [R2.64], !P0 ;  /* 0x1510000002fb7fae */ /* 0x0009e2000c101d46 */
[----:B---3--:R-:W-:Y:S01]  /*15ff0*/  SEL R7, RZ, 0x10, P3 ;  /* 0x00000010ff077807 */ /* 0x008fe20001800000 */
[----:B----4-:R-:W-:Y:S01]  /*16000*/  IMAD.MOV.U32 R3, RZ, RZ, 0x181f ;  /* 0x0000181fff037424 */ /* 0x010fe200078e00ff */
[----:B------:R-:W-:-:S02]  /*16010*/  MOV R2, 0x16030 ;  /* 0x0001603000027802 */ /* 0x000fc40000000f00 */
[----:B-12---:R-:W-:Y:S05]  /*16020*/  CALL.REL.NOINC `($__internal_44_$__cuda_sm70_shflsync_idx_p) ;  /* 0x0000261000007944 */ /* 0x006fea0003c00000 */
[----:B-----5:R-:W-:Y:S01]  /*16030*/  IMAD.MOV.U32 R4, RZ, RZ, R0 ;  /* 0x000000ffff047224 */ /* 0x020fe200078e0000 */
[----:B------:R-:W-:Y:S01]  /*16040*/  MOV R44, 0x1 ;  /* 0x00000001002c7802 */ /* 0x000fe20000000f00 */
[----:B------:R-:W-:Y:S01]  /*16050*/  IMAD.MOV.U32 R0, RZ, RZ, R22 ;  /* 0x000000ffff007224 */ /* 0x000fe200078e0016 */
[----:B------:R-:W-:-:S02]  /*16060*/  MOV R3, 0x181f ;  /* 0x0000181f00037802 */ /* 0x000fc40000000f00 */
[----:B------:R-:W-:Y:S02]  /*16070*/  MOV R2, 0x16090 ;  /* 0x0001609000027802 */ /* 0x000fe40000000f00 */
[----:B-1----:R-:W-:Y:S05]  /*16080*/  CALL.REL.NOINC `($__internal_44_$__cuda_sm70_shflsync_idx_p) ;  /* 0x000025b000007944 */ /* 0x002fea0003c00000 */
[C---:B------:R-:W-:Y:S01]  /*16090*/  IADD3 R2, -R7.reuse, 0x10, RZ ;  /* 0x0000001007027810 */ /* 0x040fe20007ffe1ff */
[----:B------:R-:W-:Y:S01]  /*160a0*/  IMAD.MOV.U32 R44, RZ, RZ, 0x2 ;  /* 0x00000002ff2c7424 */ /* 0x000fe200078e00ff */
[----:B------:R-:W-:Y:S02]  /*160b0*/  ISETP.NE.U32.AND P2, PT, R7, RZ, PT ;  /* 0x000000ff0700720c */ /* 0x000fe40003f45070 */
[----:B------:R-:W-:Y:S02]  /*160c0*/  LOP3.LUT R2, R2, 0xf, RZ, 0xc0, !PT ;  /* 0x0000000f02027812 */ /* 0x000fe400078ec0ff */
[----:B------:R-:W-:Y:S02]  /*160d0*/  IADD3 R8, -R13, 0x10, RZ ;  /* 0x000000100d087810 */ /* 0x000fe40007ffe1ff */
[----:B------:R-:W-:Y:S02]  /*160e0*/  IADD3 R2, P1, P0, R2, R0, R137 ;  /* 0x0000000002027210 */ /* 0x000fe4000783e089 */
[----:B------:R-:W-:-:S02]  /*160f0*/  LOP3.LUT R8, R8, 0xf, RZ, 0xc0, !PT ;  /* 0x0000000f08087812 */ /* 0x000fc400078ec0ff */
[----:B-----5:R-:W-:Y:S02]  /*16100*/  IADD3.X R3, RZ, R4, R128, P1, P0 ;  /* 0x00000004ff037210 */ /* 0x020fe40000fe0480 */
[----:B------:R-:W-:Y:S02]  /*16110*/  IADD3 R6, -R12, 0x10, RZ ;  /* 0x000000100c067810 */ /* 0x000fe40007ffe1ff */
[----:B------:R-:W-:Y:S01]  /*16120*/  ISETP.NE.U32.AND P3, PT, R13, RZ, PT ;  /* 0x000000ff0d00720c */ /* 0x000fe20003f65070 */
[----:B------:R-:W-:Y:S01]  /*16130*/  @!PT LDS RZ, [RZ] ;  /* 0x00000000fffff984 */ /* 0x000fe20000000800 */
[----:B------:R-:W-:Y:S01]  /*16140*/  @!PT LDS RZ, [RZ] ;  /* 0x00000000fffff984 */ /* 0x000fe20000000800 */
[----:B------:R-:W-:Y:S01]  /*16150*/  @!PT LDS RZ, [RZ] ;  /* 0x00000000fffff984 */ /* 0x000fe20000000800 */
[----:B------:R2:W-:Y:S01]  /*16160*/  LDGSTS.E.BYPASS.LTC128B.128.ZFILL [R251+0xd100], [R2.64], P2 ;  /* 0x0d10000002fb7fae */ /* 0x0005e20009141d46 */
[C---:B------:R-:W-:Y:S02]  /*16170*/  ISETP.NE.U32.AND P2, PT, R14.reuse, RZ, PT ;  /* 0x000000ff0e00720c */ /* 0x040fe40003f45070 */
[----:B--2---:R-:W-:-:S04]  /*16180*/  IADD3 R2, -R14, 0x10, RZ ;  /* 0x000000100e027810 */ /* 0x004fc80007ffe1ff */
[----:B------:R-:W-:-:S04]  /*16190*/  LOP3.LUT R2, R2, 0xf, RZ, 0xc0, !PT ;  /* 0x0000000f02027812 */ /* 0x000fc800078ec0ff */
[----:B------:R-:W-:-:S04]  /*161a0*/  IADD3 R2, P1, P0, R2, R0, R138 ;  /* 0x0000000002027210 */ /* 0x000fc8000783e08a */
[----:B------:R-:W-:Y:S02]  /*161b0*/  IADD3.X R3, RZ, R4, R129, P1, P0 ;  /* 0x00000004ff037210 */ /* 0x000fe40000fe0481 */
[----:B------:R-:W-:-:S03]  /*161c0*/  IADD3 R8, P1, P0, R8, R0, R139 ;  /* 0x0000000008087210 */ /* 0x000fc6000783e08b */
[----:B------:R2:W-:Y:S01]  /*161d0*/  LDGSTS.E.BYPASS.LTC128B.128.ZFILL [R251+0x10100], [R2.64], P2 ;  /* 0x1010000002fb7fae */ /* 0x0005e20009141d46 */
[----:B------:R-:W-:Y:S02]  /*161e0*/  ISETP.NE.U32.AND P2, PT, R12, RZ, PT ;  /* 0x000000ff0c00720c */ /* 0x000fe40003f45070 */
[----:B------:R-:W-:-:S05]  /*161f0*/  IADD3.X R9, RZ, R4, R130, P1, P0 ;  /* 0x00000004ff097210 */ /* 0x000fca0000fe0482 */
[----:B------:R3:W-:Y:S01]  /*16200*/  LDGSTS.E.BYPASS.LTC128B.128.ZFILL [R251+0x13100], [R8.64], P3 ;  /* 0x1310000008fb7fae */ /* 0x0007e20009941d46 */
[----:B--2---:R-:W-:-:S04]  /*16210*/  LOP3.LUT R2, R6, 0xf, RZ, 0xc0, !PT ;  /* 0x0000000f06027812 */ /* 0x004fc800078ec0ff */
[----:B------:R-:W-:Y:S01]  /*16220*/  IADD3 R2, P1, P0, R2, R0, R140 ;  /* 0x0000000002027210 */ /* 0x000fe2000783e08c */
[----:B------:R-:W-:-:S03]  /*16230*/  IMAD.MOV.U32 R0, RZ, RZ, R5 ;  /* 0x000000ffff007224 */ /* 0x000fc600078e0005 */
[----:B------:R-:W-:-:S05]  /*16240*/  IADD3.X R3, RZ, R4, R131, P1, P0 ;  /* 0x00000004ff037210 */ /* 0x000fca0000fe0483 */
[----:B------:R2:W-:Y:S02]  /*16250*/  LDGSTS.E.BYPASS.LTC128B.128.ZFILL [R251+0x16100], [R2.64], P2 ;  /* 0x1610000002fb7fae */ /* 0x0005e40009141d46 */
[----:B--2---:R-:W-:Y:S01]  /*16260*/  IMAD.MOV.U32 R3, RZ, RZ, 0x181f ;  /* 0x0000181fff037424 */ /* 0x004fe200078e00ff */
[----:B------:R-:W-:Y:S02]  /*16270*/  MOV R2, 0x16290 ;  /* 0x0001629000027802 */ /* 0x000fe40000000f00 */
[----:B-1-3--:R-:W-:Y:S05]  /*16280*/  CALL.REL.NOINC `($__internal_44_$__cuda_sm70_shflsync_idx_p) ;  /* 0x000023b000007944 */ /* 0x00afea0003c00000 */
[----:B-----5:R-:W-:Y:S01]  /*16290*/  IMAD.MOV.U32 R4, RZ, RZ, R0 ;  /* 0x000000ffff047224 */ /* 0x020fe200078e0000 */
[----:B------:R-:W-:Y:S01]  /*162a0*/  MOV R44, 0x2 ;  /* 0x00000002002c7802 */ /* 0x000fe20000000f00 */
[----:B------:R-:W-:Y:S01]  /*162b0*/  IMAD.MOV.U32 R0, RZ, RZ, R22 ;  /* 0x000000ffff007224 */ /* 0x000fe200078e0016 */
[----:B------:R-:W-:Y:S02]  /*162c0*/  MOV R3, 0x181f ;  /* 0x0000181f00037802 */ /* 0x000fe40000000f00 */
[----:B------:R-:W-:Y:S02]  /*162d0*/  MOV R2, 0x162f0 ;  /* 0x000162f000027802 */ /* 0x000fe40000000f00 */
[----:B-1----:R-:W-:Y:S05]  /*162e0*/  CALL.REL.NOINC `($__internal_44_$__cuda_sm70_shflsync_idx_p) ;  /* 0x0000235000007944 */ /* 0x002fea0003c00000 */
[----:B-1---5:R-:W-:Y:S05]  /*162f0*/  BRA `(.L_x_2739) ;  /* 0xfffef04000007947 */ /* 0x022fea000383ffff */
.L_x_2696:
[----:B------:R-:W-:Y:S01]  /*16300*/  IMAD.MOV.U32 R0, RZ, RZ, R4 ;  /* 0x000000ffff007224 */ /* 0x000fe200078e0004 */
[----:B------:R-:W-:Y:S01]  /*16310*/  MOV R44, RZ ;  /* 0x000000ff002c7202 */ /* 0x000fe20000000f00 */
[----:B-1----:R-:W-:Y:S01]  /*16320*/  IMAD.MOV.U32 R3, RZ, RZ, 0x1c1f ;  /* 0x00001c1fff037424 */ /* 0x002fe200078e00ff */
[----:B------:R-:W-:-:S02]  /*16330*/  MOV R2, 0x16350 ;  /* 0x0001635000027802 */ /* 0x000fc40000000f00 */
[----:B------:R-:W-:Y:S05]  /*16340*/  CALL.REL.NOINC `($__internal_44_$__cuda_sm70_shflsync_idx_p) ;  /* 0x000022f000007944 */ /* 0x000fea0003c00000 */
[----:B-1---5:R-:W-:Y:S05]  /*16350*/  BRA `(.L_x_2740) ;  /* 0xfffef2a000007947 */ /* 0x022fea000383ffff */
.L_x_2697:
[----:B------:R-:W-:Y:S01]  /*16360*/  IMAD.MOV.U32 R0, RZ, RZ, R4 ;  /* 0x000000ffff007224 */ /* 0x000fe200078e0004 */
[----:B------:R-:W-:Y:S01]  /*16370*/  MOV R44, 0x1 ;  /* 0x00000001002c7802 */ /* 0x000fe20000000f00 */
[----:B-1----:R-:W-:Y:S01]  /*16380*/  IMAD.MOV.U32 R3, RZ, RZ, 0x1c1f ;  /* 0x00001c1fff037424 */ /* 0x002fe200078e00ff */
[----:B------:R-:W-:-:S02]  /*16390*/  MOV R2, 0x163b0 ;  /* 0x000163b000027802 */ /* 0x000fc40000000f00 */
[----:B--2---:R-:W-:Y:S05]  /*163a0*/  CALL.REL.NOINC `($__internal_44_$__cuda_sm70_shflsync_idx_p) ;  /* 0x0000229000007944 */ /* 0x004fea0003c00000 */
        /* <DEDUP_REMOVED lines=33> */
[C---:B------:R-:W-:Y:S02]  /*165c0*/  ISETP.GT.AND P0, PT, R0.reuse, 0x21, PT ;  /* 0x000000210000780c */ /* 0x040fe40003f04270 */
        /* <DEDUP_REMOVED lines=55> */
[----:B------:R-:W-:Y:S01]  /*16940*/  ISETP.GT.AND P0, PT, R0, 0x59, PT ;  /* 0x000000590000780c */ /* 0x000fe20003f04270 */
[----:B------:R-:W-:Y:S01]  /*16950*/  IMAD.MOV.U32 R0, RZ, RZ, 0x2 ;  /* 0x00000002ff007424 */ /* 0x000fe200078e00ff */
[----:B------:R-:W-:Y:S02]  /*16960*/  FSEL R89, R31, -INF , P1 ;  /* 0xff8000001f597808 */ /* 0x000fe40000800000 */
[----:B------:R-:W-:-:S02]  /*16970*/  FMNMX.FTZ R24, R90, R24, !PT ;  /* 0x000000185a187209 */ /* 0x000fc40007810000 */
[----:B------:R-:W-:Y:S02]  /*16980*/  FMNMX.FTZ R132, R107, R132, !PT ;  /* 0x000000846b847209 */ /* 0x000fe40007810000 */
[----:B------:R-:W-:Y:S02]  /*16990*/  FSEL R88, R30, -INF , P0 ;  /* 0xff8000001e587808 */ /* 0x000fe40000000000 */
[----:B------:R-:W-:Y:S01]  /*169a0*/  FMNMX.FTZ R24, R89, R24, !PT ;  /* 0x0000001859187209 */ /* 0x000fe20007810000 */
[----:B-----5:R-:W-:Y:S01]  /*169b0*/  IMAD.MOV.U32 R4, RZ, RZ, R132 ;  /* 0x000000ffff047224 */ /* 0x020fe200078e0084 */
[----:B------:R-:W-:Y:S02]  /*169c0*/  MOV R2, 0x169f0 ;  /* 0x000169f000027802 */ /* 0x000fe40000000f00 */
[----:B------:R-:W-:Y:S02]  /*169d0*/  FMNMX.FTZ R24, R88, R24, !PT ;  /* 0x0000001858187209 */ /* 0x000fe40007810000 */
[----:B-1----:R-:W-:Y:S05]  /*169e0*/  CALL.REL.NOINC `($__internal_43_$__cuda_sm70_shflsync_bfly_p) ;  /* 0x00001bf000007944 */ /* 0x002fea0003c00000 */
[----:B------:R-:W-:Y:S01]  /*169f0*/  FMNMX.FTZ R132, R132, R0, !PT ;  /* 0x0000000084847209 */ /* 0x000fe20007810000 */
[----:B------:R-:W-:Y:S01]  /*16a00*/  IMAD.MOV.U32 R0, RZ, RZ, 0x1 ;  /* 0x00000001ff007424 */ /* 0x000fe200078e00ff */
[----:B------:R-:W-:-:S03]  /*16a10*/  MOV R2, 0x16a40 ;  /* 0x00016a4000027802 */ /* 0x000fc60000000f00 */
[----:B------:R-:W-:Y:S02]  /*16a20*/  IMAD.MOV.U32 R4, RZ, RZ, R132 ;  /* 0x000000ffff047224 */ /* 0x000fe400078e0084 */
[----:B------:R-:W-:Y:S05]  /*16a30*/  CALL.REL.NOINC `($__internal_43_$__cuda_sm70_shflsync_bfly_p) ;  /* 0x00001ba000007944 */ /* 0x000fea0003c00000 */
[----:B------:R-:W-:Y:S01]  /*16a40*/  FMNMX.FTZ R132, R132, R0, !PT ;  /* 0x0000000084847209 */ /* 0x000fe20007810000 */
[----:B------:R-:W-:Y:S01]  /*16a50*/  IMAD.MOV.U32 R4, RZ, RZ, R24 ;  /* 0x000000ffff047224 */ /* 0x000fe200078e0018 */
[----:B------:R-:W-:Y:S01]  /*16a60*/  MOV R2, 0x16a90 ;  /* 0x00016a9000027802 */ /* 0x000fe20000000f00 */
[----:B------:R-:W-:Y:S02]  /*16a70*/  IMAD.MOV.U32 R0, RZ, RZ, 0x2 ;  /* 0x00000002ff007424 */ /* 0x000fe400078e00ff */
[----:B------:R-:W-:Y:S05]  /*16a80*/  CALL.REL.NOINC `($__internal_43_$__cuda_sm70_shflsync_bfly_p) ;  /* 0x00001b5000007944 */ /* 0x000fea0003c00000 */
[----:B------:R-:W-:Y:S01]  /*16a90*/  FMNMX.FTZ R24, R24, R0, !PT ;  /* 0x0000000018187209 */ /* 0x000fe20007810000 */
[----:B------:R-:W-:Y:S01]  /*16aa0*/  IMAD.MOV.U32 R0, RZ, RZ, 0x1 ;  /* 0x00000001ff007424 */ /* 0x000fe200078e00ff */
[----:B------:R-:W-:-:S03]  /*16ab0*/  MOV R2, 0x16ae0 ;  /* 0x00016ae000027802 */ /* 0x000fc60000000f00 */
[----:B------:R-:W-:Y:S02]  /*16ac0*/  IMAD.MOV.U32 R4, RZ, RZ, R24 ;  /* 0x000000ffff047224 */ /* 0x000fe400078e0018 */
[----:B------:R-:W-:Y:S05]  /*16ad0*/  CALL.REL.NOINC `($__internal_43_$__cuda_sm70_shflsync_bfly_p) ;  /* 0x00001b0000007944 */ /* 0x000fea0003c00000 */
[----:B------:R-:W-:Y:S01]  /*16ae0*/  MOV R3, R0 ;  /* 0x0000000000037202 */ /* 0x000fe20000000f00 */
[----:B------:R-:W-:Y:S05]  /*16af0*/  BRA `(.L_x_2741) ;  /* 0xfffef4b000007947 */ /* 0x000fea000383ffff */
.L_x_2701:
[----:B------:R-:W-:Y:S01]  /*16b00*/  MOV R44, RZ ;  /* 0x000000ff002c7202 */ /* 0x000fe20000000f00 */
[----:B------:R-:W-:Y:S01]  /*16b10*/  IMAD.MOV.U32 R0, RZ, RZ, R5 ;  /* 0x000000ffff007224 */ /* 0x000fe200078e0005 */
[----:B------:R-:W-:Y:S01]  /*16b20*/  MOV R2, 0x16b50 ;  /* 0x00016b5000027802 */ /* 0x000fe20000000f00 */
[----:B------:R-:W-:Y:S02]  /*16b30*/  IMAD.MOV.U32 R3, RZ, RZ, 0x181f ;  /* 0x0000181fff037424 */ /* 0x000fe400078e00ff */
[----:B------:R-:W-:Y:S05]  /*16b40*/  CALL.REL.NOINC `($__internal_44_$__cuda_sm70_shflsync_idx_p) ;  /* 0x00001af000007944 */ /* 0x000fea0003c00000 */
[----:B-----5:R-:W-:Y:S01]  /*16b50*/  MOV R4, R0 ;  /* 0x0000000000047202 */ /* 0x020fe20000000f00 */
[----:B-1----:R-:W-:-:S05]  /*16b60*/  BRA `(.L_x_2742) ;  /* 0xffff1a5000007947 */ /* 0x002fca000383ffff */
.L_x_2702:
[----:B------:R-:W-:Y:S01]  /*16b70*/  MOV R44, RZ ;  /* 0x000000ff002c7202 */ /* 0x000fe20000000f00 */
[----:B------:R-:W-:Y:S01]  /*16b80*/  IMAD.MOV.U32 R0, RZ, RZ, R6 ;  /* 0x000000ffff007224 */ /* 0x000fe200078e0006 */
[----:B------:R-:W-:Y:S01]  /*16b90*/  MOV R2, 0x16bc0 ;  /* 0x00016bc000027802 */ /* 0x000fe20000000f00 */
[----:B------:R-:W-:Y:S02]  /*16ba0*/  IMAD.MOV.U32 R3, RZ, RZ, 0x181f ;  /* 0x0000181fff037424 */ /* 0x000fe400078e00ff */
[----:B-12---:R-:W-:Y:S05]  /*16bb0*/  CALL.REL.NOINC `($__internal_44_$__cuda_sm70_shflsync_idx_p) ;  /* 0x00001a8000007944 */ /* 0x006fea0003c00000 */
[----:B------:R-:W2:Y:S01]  /*16bc0*/  LDL R3, [R1+0xc] ;  /* 0x00000c0001037983 */ /* 0x000ea20000100800 */
[----:B------:R-:W-:Y:S01]  /*16bd0*/  IADD3 R20, P0, R0, R29, RZ ;  /* 0x0000001d00147210 */ /* 0x000fe20007f1e0ff */
[----:B------:R-:W-:Y:S02]  /*16be0*/  IMAD.MOV.U32 R44, RZ, RZ, 0x1 ;  /* 0x00000001ff2c7424 */ /* 0x000fe400078e00ff */
[----:B------:R-:W3:Y:S02]  /*16bf0*/  LDL R2, [R1+0x28] ;  /* 0x0000280001027983 */ /* 0x000ee40000100800 */
[----:B-----5:R-:W-:Y:S02]  /*16c00*/  IMAD.X R21, R4, 0x1, R7, P0 ;  /* 0x0000000104157824 */ /* 0x020fe400000e0607 */
[----:B------:R-:W4:Y:S04]  /*16c10*/  LDL R22, [R1+0x24] ;  /* 0x0000240001167983 */ /* 0x000f280000100800 */
[----:B------:R-:W4:Y:S01]  /*16c20*/  LDL R15, [R1+0x20] ;  /* 0x00002000010f7983 */ /* 0x000f220000100800 */
[----:B--2---:R-:W-:Y:S02]  /*16c30*/  ISETP.GE.AND P3, PT, R3, c[0x0][0x1d4], PT ;  /* 0x0000750003007a0c */ /* 0x004fe40003f66270 */
[----:B---3--:R-:W-:Y:S02]  /*16c40*/  ISETP.GE.AND P2, PT, R2, c[0x0][0x1d4], PT ;  /* 0x0000750002007a0c */ /* 0x008fe40003f46270 */
[----:B------:R-:W-:Y:S02]  /*16c50*/  IADD3 R2, P0, R0, R30, RZ ;  /* 0x0000001e00027210 */ /* 0x000fe40007f1e0ff */
[----:B----4-:R-:W-:Y:S02]  /*16c60*/  ISETP.GE.AND P1, PT, R22, c[0x0][0x1d4], PT ;  /* 0x0000750016007a0c */ /* 0x010fe40003f26270 */
[----:B------:R-:W-:Y:S01]  /*16c70*/  SEL R28, RZ, 0x10, P2 ;  /* 0x00000010ff1c7807 */ /* 0x000fe20001000000 */
[----:B------:R-:W-:Y:S01]  /*16c80*/  IMAD.X R3, R4, 0x1, R12, P0 ;  /* 0x0000000104037824 */ /* 0x000fe200000e060c */
[----:B------:R-:W-:Y:S03]  /*16c90*/  SEL R23, RZ, 0x10, P1 ;  /* 0x00000010ff177807 */ /* 0x000fe60000800000 */
        /* <DEDUP_REMOVED lines=8> */
[----:B---3--:R-:W-:Y:S01]  /*16d20*/  IADD3 R2, P0, R0, R36, RZ ;  /* 0x0000002400027210 */ /* 0x008fe20007f1e0ff */
[----:B------:R-:W-:Y:S04]  /*16d30*/  IMAD.MOV.U32 R0, RZ, RZ, R5 ;  /* 0x000000ffff007224 */ /* 0x000fe800078e0005 */
[----:B------:R-:W-:Y:S01]  /*16d40*/  IMAD.X R3, R4, 0x1, R14, P0 ;  /* 0x0000000104037824 */ /* 0x000fe200000e060e */
[----:B------:R-:W-:Y:S02]  /*16d50*/  ISETP.GE.AND P0, PT, R15, c[0x0][0x1d4], PT ;  /* 0x000075000f007a0c */ /* 0x000fe40003f06270 */
[----:B------:R-:W-:Y:S02]  /*16d60*/  SEL R15, RZ, 0x10, P3 ;  /* 0x00000010ff0f7807 */ /* 0x000fe40001800000 */
[----:B------:R-:W-:Y:S09]  /*16d70*/  SEL R22, RZ, 0x10, P0 ;  /* 0x00000010ff167807 */ /* 0x000ff20000000000 */
[----:B------:R3:W-:Y:S02]  /*16d80*/  LDGSTS.E.BYPASS.LTC128B.128 [R251+0x9100], [R2.64], !P0 ;  /* 0x0910000002fb7fae */ /* 0x0007e4000c101d46 */
[----:B---3--:R-:W-:Y:S01]  /*16d90*/  MOV R2, 0x16dc0 ;  /* 0x00016dc000027802 */ /* 0x008fe20000000f00 */
[----:B------:R-:W-:Y:S02]  /*16da0*/  IMAD.MOV.U32 R3, RZ, RZ, 0x181f ;  /* 0x0000181fff037424 */ /* 0x000fe400078e00ff */
[----:B-12---:R-:W-:Y:S05]  /*16db0*/  CALL.REL.NOINC `($__internal_44_$__cuda_sm70_shflsync_idx_p) ;  /* 0x0000188000007944 */ /* 0x006fea0003c00000 */
[----:B------:R-:W-:Y:S01]  /*16dc0*/  MOV R44, 0x1 ;  /* 0x00000001002c7802 */ /* 0x000fe20000000f00 */
[----:B-----5:R-:W-:Y:S01]  /*16dd0*/  IMAD.MOV.U32 R4, RZ, RZ, R0 ;  /* 0x000000ffff047224 */ /* 0x020fe200078e0000 */
[----:B------:R-:W-:Y:S01]  /*16de0*/  MOV R3, 0x181f ;  /* 0x0000181f00037802 */ /* 0x000fe20000000f00 */
[----:B------:R-:W-:Y:S01]  /*16df0*/  IMAD.MOV.U32 R0, RZ, RZ, R6 ;  /* 0x000000ffff007224 */ /* 0x000fe200078e0006 */
[----:B------:R-:W-:Y:S02]  /*16e00*/  MOV R2, 0x16e20 ;  /* 0x00016e2000027802 */ /* 0x000fe40000000f00 */
[----:B-1----:R-:W-:Y:S05]  /*16e10*/  CALL.REL.NOINC `($__internal_44_$__cuda_sm70_shflsync_idx_p) ;  /* 0x0000182000007944 */ /* 0x002fea0003c00000 */
[C---:B------:R-:W-:Y:S01]  /*16e20*/  IADD3 R2, -R15.reuse, 0x10, RZ ;  /* 0x000000100f027810 */ /* 0x040fe20007ffe1ff */
[----:B------:R-:W-:Y:S01]  /*16e30*/  IMAD.MOV.U32 R44, RZ, RZ, 0x2 ;  /* 0x00000002ff2c7424 */ /* 0x000fe200078e00ff */
[----:B------:R-:W-:Y:S02]  /*16e40*/  ISETP.NE.U32.AND P2, PT, R15, RZ, PT ;  /* 0x000000ff0f00720c */ /* 0x000fe40003f45070 */
[----:B------:R-:W-:Y:S04]  /*16e50*/  LOP3.LUT R2, R2, 0xf, RZ, 0xc0, !PT ;  /* 0x0000000f02027812 */ /* 0x000fe800078ec0ff */
[----:B------:R-:W-:Y:S04]  /*16e60*/  IADD3 R2, P1, P0, R2, R0, R29 ;  /* 0x0000000002027210 */ /* 0x000fe8000783e01d */
[----:B-----5:R-:W-:Y:S05]  /*16e70*/  IADD3.X R3, RZ, R4, R7, P1, P0 ;  /* 0x00000004ff037210 */ /* 0x020fea0000fe0407 */
[----:B------:R-:W-:Y:S01]  /*16e80*/  @!PT LDS RZ, [RZ] ;  /* 0x00000000fffff984 */ /* 0x000fe20000000800 */
[----:B------:R-:W-:Y:S01]  /*16e90*/  @!PT LDS RZ, [RZ] ;  /* 0x00000000fffff984 */ /* 0x000fe20000000800 */
[----:B------:R-:W-:Y:S01]  /*16ea0*/  @!PT LDS RZ, [RZ] ;  /* 0x00000000fffff984 */ /* 0x000fe20000000800 */
[----:B------:R2:W-:Y:S01]  /*16eb0*/  LDGSTS.E.BYPASS.LTC128B.128.ZFILL [R251+0x1100], [R2.64], P2 ;  /* 0x0110000002fb7fae */ /* 0x0005e20009141d46 */
[C---:B------:R-:W-:Y:S02]  /*16ec0*/  ISETP.NE.U32.AND P2, PT, R28.reuse, RZ, PT ;  /* 0x000000ff1c00720c */ /* 0x040fe40003f45070 */
[----:B--2---:R-:W-:Y:S04]  /*16ed0*/  IADD3 R2, -R28, 0x10, RZ ;  /* 0x000000101c027810 */ /* 0x004fe80007ffe1ff */
[----:B------:R-:W-:Y:S04]  /*16ee0*/  LOP3.LUT R2, R2, 0xf, RZ, 0xc0, !PT ;  /* 0x0000000f02027812 */ /* 0x000fe800078ec0ff */
[----:B------:R-:W-:Y:S04]  /*16ef0*/  IADD3 R2, P1, P0, R2, R0, R30 ;  /* 0x0000000002027210 */ /* 0x000fe8000783e01e */
[----:B------:R-:W-:Y:S05]  /*16f00*/  IADD3.X R3, RZ, R4, R12, P1, P0 ;  /* 0x00000004ff037210 */ /* 0x000fea0000fe040c */
        /* <DEDUP_REMOVED lines=10> */
[----:B------:R-:W-:Y:S01]  /*16fb0*/  IADD3 R2, P1, P0, R2, R0, R36 ;  /* 0x0000000002027210 */ /* 0x000fe2000783e024 */
[----:B------:R-:W-:Y:S03]  /*16fc0*/  IMAD.MOV.U32 R0, RZ, RZ, R5 ;  /* 0x000000ffff007224 */ /* 0x000fe600078e0005 */
[----:B------:R-:W-:Y:S05]  /*16fd0*/  IADD3.X R3, RZ, R4, R14, P1, P0 ;  /* 0x00000004ff037210 */ /* 0x000fea0000fe040e */
[----:B------:R2:W-:Y:S02]  /*16fe0*/  LDGSTS.E.BYPASS.LTC128B.128.ZFILL [R251+0xa100], [R2.64], P2 ;  /* 0x0a10000002fb7fae */ /* 0x0005e40009141d46 */
[----:B--2---:R-:W-:Y:S01]  /*16ff0*/  MOV R2, 0x17020 ;  /* 0x0001702000027802 */ /* 0x004fe20000000f00 */
[----:B------:R-:W-:Y:S02]  /*17000*/  IMAD.MOV.U32 R3, RZ, RZ, 0x181f ;  /* 0x0000181fff037424 */ /* 0x000fe400078e00ff */
[----:B-1----:R-:W-:Y:S05]  /*17010*/  CALL.REL.NOINC `($__internal_44_$__cuda_sm70_shflsync_idx_p) ;  /* 0x0000162000007944 */ /* 0x002fea0003c00000 */
[----:B------:R-:W-:Y:S01]  /*17020*/  MOV R44, 0x2 ;  /* 0x00000002002c7802 */ /* 0x000fe20000000f00 */
[----:B-----5:R-:W-:Y:S01]  /*17030*/  IMAD.MOV.U32 R4, RZ, RZ, R0 ;  /* 0x000000ffff047224 */ /* 0x020fe200078e0000 */
[----:B------:R-:W-:Y:S01]  /*17040*/  MOV R3, 0x181f ;  /* 0x0000181f00037802 */ /* 0x000fe20000000f00 */
[----:B------:R-:W-:Y:S01]  /*17050*/  IMAD.MOV.U32 R0, RZ, RZ, R6 ;  /* 0x000000ffff007224 */ /* 0x000fe200078e0006 */
[----:B------:R-:W-:Y:S02]  /*17060*/  MOV R2, 0x17080 ;  /* 0x0001708000027802 */ /* 0x000fe40000000f00 */
[----:B-1----:R-:W-:Y:S05]  /*17070*/  CALL.REL.NOINC `($__internal_44_$__cuda_sm70_shflsync_idx_p) ;  /* 0x000015c000007944 */ /* 0x002fea0003c00000 */
[----:B-1---5:R-:W-:-:S05]  /*17080*/  BRA `(.L_x_2743) ;  /* 0xffff17d000007947 */ /* 0x022fca000383ffff */
.L_x_2705:
[----:B------:R-:W-:Y:S01]  /*17090*/  MOV R44, RZ ;  /* 0x000000ff002c7202 */ /* 0x000fe20000000f00 */
[----:B------:R-:W-:Y:S01]  /*170a0*/  IMAD.MOV.U32 R0, RZ, RZ, R5 ;  /* 0x000000ffff007224 */ /* 0x000fe200078e0005 */
[----:B------:R-:W-:Y:S01]  /*170b0*/  MOV R2, 0x170e0 ;  /* 0x000170e000027802 */ /* 0x000fe20000000f00 */
[----:B------:R-:W-:Y:S02]  /*170c0*/  IMAD.MOV.U32 R3, RZ, RZ, 0x181f ;  /* 0x0000181fff037424 */ /* 0x000fe400078e00ff */
[----:B-1----:R-:W-:Y:S05]  /*170d0*/  CALL.REL.NOINC `($__internal_44_$__cuda_sm70_shflsync_idx_p) ;  /* 0x0000156000007944 */ /* 0x002fea0003c00000 */
[----:B-----5:R-:W-:Y:S01]  /*170e0*/  MOV R4, R0 ;  /* 0x0000000000047202 */ /* 0x020fe20000000f00 */
[----:B-1----:R-:W-:-:S05]  /*170f0*/  BRA `(.L_x_2744) ;  /* 0xffff360000007947 */ /* 0x002fca000383ffff */
.L_x_2706:
[----:B------:R-:W-:Y:S01]  /*17100*/  MOV R44, RZ ;  /* 0x000000ff002c7202 */ /* 0x000fe20000000f00 */
[----:B------:R-:W-:Y:S01]  /*17110*/  IMAD.MOV.U32 R0, RZ, RZ, R6 ;  /* 0x000000ffff007224 */ /* 0x000fe200078e0006 */
[----:B------:R-:W-:Y:S01]  /*17120*/  MOV R2, 0x17150 ;  /* 0x0001715000027802 */ /* 0x000fe20000000f00 */
[----:B------:R-:W-:Y:S02]  /*17130*/  IMAD.MOV.U32 R3, RZ, RZ, 0x181f ;  /* 0x0000181fff037424 */ /* 0x000fe400078e00ff */
[----:B-123--:R-:W-:Y:S05]  /*17140*/  CALL.REL.NOINC `($__internal_44_$__cuda_sm70_shflsync_idx_p) ;  /* 0x000014f000007944 */ /* 0x00efea0003c00000 */
        /* <DEDUP_REMOVED lines=77> */
.L_x_2707:
[----:B------:R-:W-:Y:S01]  /*17620*/  MOV R44, RZ ;  /* 0x000000ff002c7202 */ /* 0x000fe20000000f00 */
[----:B------:R-:W-:Y:S01]  /*17630*/  IMAD.MOV.U32 R0, RZ, RZ, R4 ;  /* 0x000000ffff007224 */ /* 0x000fe200078e0004 */
[----:B------:R-:W-:Y:S01]  /*17640*/  MOV R2, 0x17670 ;  /* 0x0001767000027802 */ /* 0x000fe20000000f00 */
[----:B------:R-:W-:Y:S02]  /*17650*/  IMAD.MOV.U32 R3, RZ, RZ, 0x1c1f ;  /* 0x00001c1fff037424 */ /* 0x000fe400078e00ff */
[----:B-1-3--:R-:W-:Y:S05]  /*17660*/  CALL.REL.NOINC `($__internal_44_$__cuda_sm70_shflsync_idx_p) ;  /* 0x00000fd000007944 */ /* 0x00afea0003c00000 */
[----:B-1---5:R-:W-:-:S05]  /*17670*/  BRA `(.L_x_2746) ;  /* 0xffff35e000007947 */ /* 0x022fca000383ffff */
.L_x_2708:
[----:B------:R-:W-:Y:S01]  /*17680*/  MOV R44, 0x1 ;  /* 0x00000001002c7802 */ /* 0x000fe20000000f00 */
[----:B------:R-:W-:Y:S01]  /*17690*/  IMAD.MOV.U32 R0, RZ, RZ, R4 ;  /* 0x000000ffff007224 */ /* 0x000fe200078e0004 */
[----:B------:R-:W-:Y:S01]  /*176a0*/  MOV R2, 0x176d0 ;  /* 0x000176d000027802 */ /* 0x000fe20000000f00 */
[----:B------:R-:W-:Y:S02]  /*176b0*/  IMAD.MOV.U32 R3, RZ, RZ, 0x1c1f ;  /* 0x00001c1fff037424 */ /* 0x000fe400078e00ff */
[----:B--2---:R-:W-:Y:S05]  /*176c0*/  CALL.REL.NOINC `($__internal_44_$__cuda_sm70_shflsync_idx_p) ;  /* 0x00000f7000007944 */ /* 0x004fea0003c00000 */
[----:B-----5:R-:W2:Y:S01]  /*176d0*/  LDL.LU R4, [R1+0x8] ;  /* 0x0000080001047983 */ /* 0x020ea20000300800 */
[----:B------:R-:W-:Y:S03]  /*176e0*/  IMAD.IADD R0, R5, 0x1, R0 ;  /* 0x0000000105007824 */ /* 0x000fe600078e0200 */
[----:B------:R-:W3:Y:S02]  /*176f0*/  LDL.LU R3, [R1+0x4] ;  /* 0x0000040001037983 */ /* 0x000ee40000300800 */
[C---:B------:R-:W-:Y:S02]  /*17700*/  ISETP.GT.AND P0, PT, R0.reuse, RZ, PT ;  /* 0x000000ff0000720c */ /* 0x040fe40003f04270 */
[C---:B------:R-:W-:Y:S01]  /*17710*/  ISETP.GT.AND P1, PT, R0.reuse, 0x1, PT ;  /* 0x000000010000780c */ /* 0x040fe20003f24270 */
[----:B------:R-:W4:Y:S01]  /*17720*/  LDL.LU R2, [R1] ;  /* 0x0000000001027983 */ /* 0x000f220000300800 */
        /* <DEDUP_REMOVED lines=19> */
[----:B--2---:R-:W-:Y:S02]  /*17860*/  FSEL R5, R4, -INF , P0 ;  /* 0xff80000004057808 */ /* 0x004fe40000000000 */
[C---:B------:R-:W-:Y:S02]  /*17870*/  ISETP.GT.AND P0, PT, R0.reuse, 0x10, PT ;  /* 0x000000100000780c */ /* 0x040fe40003f04270 */
[----:B---3--:R-:W-:Y:S02]  /*17880*/  FSEL R185, R3, -INF , P1 ;  /* 0xff80000003b97808 */ /* 0x008fe40000800000 */
[----:B------:R-:W-:Y:S02]  /*17890*/  ISETP.GT.AND P1, PT, R0, 0x11, PT ;  /* 0x000000110000780c */ /* 0x000fe40003f24270 */
[----:B------:R-:W-:Y:S02]  /*178a0*/  FSEL R49, R214, -INF , P0 ;  /* 0xff800000d6317808 */ /* 0x000fe40000000000 */
[----:B------:R-:W-:Y:S02]  /*178b0*/  ISETP.GT.AND P0, PT, R0, 0x20, PT ;  /* 0x000000200000780c */ /* 0x000fe40003f04270 */
[----:B----4-:R-:W-:Y:S02]  /*178c0*/  FSEL R51, R2, -INF , P2 ;  /* 0xff80000002337808 */ /* 0x010fe40001000000 */
        /* <DEDUP_REMOVED lines=70> */
[----:B-1----:R-:W-:Y:S05]  /*17d30*/  CALL.REL.NOINC `($__internal_43_$__cuda_sm70_shflsync_bfly_p) ;  /* 0x000008a000007944 */ /* 0x002fea0003c00000 */
[----:B------:R-:W-:Y:S01]  /*17d40*/  FMNMX.FTZ R4, R4, R0, !PT ;  /* 0x0000000004047209 */ /* 0x000fe20007810000 */
[----:B------:R-:W-:Y:S01]  /*17d50*/  IMAD.MOV.U32 R0, RZ, RZ, 0x1 ;  /* 0x00000001ff007424 */ /* 0x000fe200078e00ff */
[----:B------:R-:W-:Y:S02]  /*17d60*/  MOV R2, 0x17d80 ;  /* 0x00017d8000027802 */ /* 0x000fe40000000f00 */
        /* <DEDUP_REMOVED lines=8> */
[----:B------:R-:W-:Y:S02]  /*17df0*/  MOV R2, 0x17e10 ;  /* 0x00017e1000027802 */ /* 0x000fe40000000f00 */
[----:B------:R-:W-:Y:S05]  /*17e00*/  CALL.REL.NOINC `($__internal_43_$__cuda_sm70_shflsync_bfly_p) ;  /* 0x000007d000007944 */ /* 0x000fea0003c00000 */
[----:B------:R-:W-:-:S05]  /*17e10*/  BRA `(.L_x_2747) ;  /* 0xffff382000007947 */ /* 0x000fca000383ffff */
.L_x_2711:
[----:B-1----:R-:W-:Y:S01]  /*17e20*/  MOV R44, RZ ;  /* 0x000000ff002c7202 */ /* 0x002fe20000000f00 */
[----:B------:R-:W-:Y:S01]  /*17e30*/  IMAD.MOV.U32 R0, RZ, RZ, R6 ;  /* 0x000000ffff007224 */ /* 0x000fe200078e0006 */
[----:B------:R-:W-:Y:S01]  /*17e40*/  MOV R2, 0x17e70 ;  /* 0x00017e7000027802 */ /* 0x000fe20000000f00 */
[----:B------:R-:W-:Y:S02]  /*17e50*/  IMAD.MOV.U32 R3, RZ, RZ, 0x181f ;  /* 0x0000181fff037424 */ /* 0x000fe400078e00ff */
[----:B------:R-:W-:Y:S05]  /*17e60*/  CALL.REL.NOINC `($__internal_44_$__cuda_sm70_shflsync_idx_p) ;  /* 0x000007d000007944 */ /* 0x000fea0003c00000 */
[----:B-1---5:R-:W-:-:S05]  /*17e70*/  BRA `(.L_x_2748) ;  /* 0xffff62a000007947 */ /* 0x022fca000383ffff */
.L_x_2714:
[----:B------:R-:W-:Y:S01]  /*17e80*/  MOV R44, RZ ;  /* 0x000000ff002c7202 */ /* 0x000fe20000000f00 */
[----:B------:R-:W-:Y:S01]  /*17e90*/  IMAD.MOV.U32 R0, RZ, RZ, R5 ;  /* 0x000000ffff007224 */ /* 0x000fe200078e0005 */
[----:B------:R-:W-:Y:S01]  /*17ea0*/  MOV R2, 0x17ed0 ;  /* 0x00017ed000027802 */ /* 0x000fe20000000f00 */
[----:B------:R-:W-:Y:S02]  /*17eb0*/  IMAD.MOV.U32 R3, RZ, RZ, 0x181f ;  /* 0x0000181fff037424 */ /* 0x000fe400078e00ff */
[----:B-1----:R-:W-:Y:S05]  /*17ec0*/  CALL.REL.NOINC `($__internal_44_$__cuda_sm70_shflsync_idx_p) ;  /* 0x0000077000007944 */ /* 0x002fea0003c00000 */
[----:B-----5:R-:W-:Y:S01]  /*17ed0*/  MOV R4, R0 ;  /* 0x0000000000047202 */ /* 0x020fe20000000f00 */
[----:B-1----:R-:W-:-:S05]  /*17ee0*/  BRA `(.L_x_2749) ;  /* 0xffff82c000007947 */ /* 0x002fca000383ffff */
.L_x_2715:
[----:B------:R-:W-:Y:S01]  /*17ef0*/  MOV R44, RZ ;  /* 0x000000ff002c7202 */ /* 0x000fe20000000f00 */
[----:B------:R-:W-:Y:S01]  /*17f00*/  IMAD.MOV.U32 R0, RZ, RZ, R6 ;  /* 0x000000ffff007224 */ /* 0x000fe200078e0006 */
[----:B------:R-:W-:Y:S01]  /*17f10*/  MOV R2, 0x17f40 ;  /* 0x00017f4000027802 */ /* 0x000fe20000000f00 */
[----:B------:R-:W-:Y:S02]  /*17f20*/  IMAD.MOV.U32 R3, RZ, RZ, 0x181f ;  /* 0x0000181fff037424 */ /* 0x000fe400078e00ff */
[----:B-123--:R-:W-:Y:S05]  /*17f30*/  CALL.REL.NOINC `($__internal_44_$__cuda_sm70_shflsync_idx_p) ;  /* 0x0000070000007944 */ /* 0x00efea0003c00000 */
[----:B------:R-:W-:Y:S01]  /*17f40*/  IADD3 R2, -R132, 0x10, RZ ;  /* 0x0000001084027810 */ /* 0x000fe20007ffe1ff */
[----:B------:R-:W-:Y:S03]  /*17f50*/  IMAD.MOV.U32 R44, RZ, RZ, 0x1 ;  /* 0x00000001ff2c7424 */ /* 0x000fe600078e00ff */
        /* <DEDUP_REMOVED lines=17> */
[----:B------:R-:W-:Y:S05]  /*18070*/  IMAD.X R3, R4, 0x1, R10, P0 ;  /* 0x0000000104037824 */ /* 0x000fea00000e060a */
[----:B------:R2:W-:Y:S02]  /*18080*/  LDGSTS.E.BYPASS.LTC128B.128 [R251+0x15100], [R2.64], !P3 ;  /* 0x1510000002fb7fae */ /* 0x0005e4000d901d46 */
[----:B--2---:R-:W-:Y:S01]  /*18090*/  MOV R2, 0x180c0 ;  /* 0x000180c000027802 */ /* 0x004fe20000000f00 */
[----:B------:R-:W-:Y:S02]  /*180a0*/  IMAD.MOV.U32 R3, RZ, RZ, 0x181f ;  /* 0x0000181fff037424 */ /* 0x000fe400078e00ff */
[----:B-1-3--:R-:W-:Y:S05]  /*180b0*/  CALL.REL.NOINC `($__internal_44_$__cuda_sm70_shflsync_idx_p) ;  /* 0x0000058000007944 */ /* 0x00afea0003c00000 */
[----:B------:R-:W-:Y:S01]  /*180c0*/  MOV R44, 0x1 ;  /* 0x00000001002c7802 */ /* 0x000fe20000000f00 */
[----:B-----5:R-:W-:Y:S01]  /*180d0*/  IMAD.MOV.U32 R4, RZ, RZ, R0 ;  /* 0x000000ffff047224 */ /* 0x020fe200078e0000 */
[----:B------:R-:W-:Y:S01]  /*180e0*/  MOV R3, 0x181f ;  /* 0x0000181f00037802 */ /* 0x000fe20000000f00 */
[----:B------:R-:W-:Y:S01]  /*180f0*/  IMAD.MOV.U32 R0, RZ, RZ, R6 ;  /* 0x000000ffff007224 */ /* 0x000fe200078e0006 */
[----:B------:R-:W-:Y:S02]  /*18100*/  MOV R2, 0x18120 ;  /* 0x0001812000027802 */ /* 0x000fe40000000f00 */
[----:B-1----:R-:W-:Y:S05]  /*18110*/  CALL.REL.NOINC `($__internal_44_$__cuda_sm70_shflsync_idx_p) ;  /* 0x0000052000007944 */ /* 0x002fea0003c00000 */
        /* <DEDUP_REMOVED lines=30> */
[----:B-1---5:R-:W-:-:S05]  /*18300*/  BRA `(.L_x_2750) ;  /* 0xffff80d000007947 */ /* 0x022fca000383ffff */
.L_x_2716:
[----:B------:R-:W-:Y:S02]  /*18310*/  MOV R0, 0x2 ;  /* 0x0000000200007802 */ /* 0x000fe40000000f00 */
[----:B------:R-:W-:Y:S02]  /*18320*/  MOV R2, 0x18340 ;  /* 0x0001834000027802 */ /* 0x000fe40000000f00 */
[----:B------:R-:W-:Y:S05]  /*18330*/  CALL.REL.NOINC `($__internal_43_$__cuda_sm70_shflsync_bfly_p) ;  /* 0x000002a000007944 */ /* 0x000fea0003c00000 */
        /* <DEDUP_REMOVED lines=14> */
.L_x_2718:
[----:B------:R1:W5:Y:S01]  /*18420*/  LDL R4, [R1+0x1c] ;  /* 0x00001c0001047983 */ /* 0x0003620000100800 */
[----:B------:R-:W-:-:S02]  /*18430*/  MOV R0, 0x2 ;  /* 0x0000000200007802 */ /* 0x000fc40000000f00 */
[----:B------:R-:W-:Y:S02]  /*18440*/  MOV R2, 0x18460 ;  /* 0x0001846000027802 */ /* 0x000fe40000000f00 */
[----:B-1---5:R-:W-:Y:S05]  /*18450*/  CALL.REL.NOINC `($__internal_43_$__cuda_sm70_shflsync_bfly_p) ;  /* 0x0000018000007944 */ /* 0x022fea0003c00000 */
[----:B------:R-:W-:Y:S01]  /*18460*/  MOV R5, R0 ;  /* 0x0000000000057202 */ /* 0x000fe20000000f00 */
[----:B------:R-:W-:Y:S05]  /*18470*/  BRA `(.L_x_2752) ;  /* 0xffffab3000007947 */ /* 0x000fea000383ffff */
.L_x_2719:
[----:B------:R-:W-:Y:S01]  /*18480*/  IMAD.MOV.U32 R4, RZ, RZ, R5 ;  /* 0x000000ffff047224 */ /* 0x000fe200078e0005 */
[----:B------:R-:W-:Y:S02]  /*18490*/  MOV R0, 0x1 ;  /* 0x0000000100007802 */ /* 0x000fe40000000f00 */
[----:B------:R-:W-:Y:S02]  /*184a0*/  MOV R2, 0x184c0 ;  /* 0x000184c000027802 */ /* 0x000fe40000000f00 */
[----:B------:R-:W-:Y:S05]  /*184b0*/  CALL.REL.NOINC `($__internal_43_$__cuda_sm70_shflsync_bfly_p) ;  /* 0x0000012000007944 */ /* 0x000fea0003c00000 */
[----:B------:R1:W5:Y:S01]  /*184c0*/  LDL R4, [R1+0x2c] ;  /* 0x00002c0001047983 */ /* 0x0003620000100800 */
[----:B------:R-:W-:Y:S01]  /*184d0*/  FADD.FTZ R5, R5, R0 ;  /* 0x0000000005057221 */ /* 0x000fe20000010000 */
[----:B------:R-:W-:Y:S02]  /*184e0*/  MOV R0, 0x2 ;  /* 0x0000000200007802 */ /* 0x000fe40000000f00 */
[----:B------:R-:W-:Y:S02]  /*184f0*/  MOV R2, 0x18510 ;  /* 0x0001851000027802 */ /* 0x000fe40000000f00 */
[----:B-1---5:R-:W-:Y:S05]  /*18500*/  CALL.REL.NOINC `($__internal_43_$__cuda_sm70_shflsync_bfly_p) ;  /* 0x000000d000007944 */ /* 0x022fea0003c00000 */
[----:B------:R-:W2:Y:S02]  /*18510*/  LDL.LU R2, [R1+0x2c] ;  /* 0x00002c0001027983 */ /* 0x000ea40000300800 */
[----:B--2---:R-:W-:Y:S01]  /*18520*/  FADD.FTZ R4, R2, R0 ;  /* 0x0000000002047221 */ /* 0x004fe20000010000 */
[----:B------:R-:W-:-:S02]  /*18530*/  MOV R0, 0x1 ;  /* 0x0000000100007802 */ /* 0x000fc40000000f00 */
[----:B------:R-:W-:Y:S02]  /*18540*/  MOV R2, 0x18560 ;  /* 0x0001856000027802 */ /* 0x000fe40000000f00 */
[----:B------:R-:W-:Y:S05]  /*18550*/  CALL.REL.NOINC `($__internal_43_$__cuda_sm70_shflsync_bfly_p) ;  /* 0x0000008000007944 */ /* 0x000fea0003c00000 */
[----:B------:R-:W-:Y:S01]  /*18560*/  MOV R3, R0 ;  /* 0x0000000000037202 */ /* 0x000fe20000000f00 */
[----:B------:R-:W-:Y:S05]  /*18570*/  BRA `(.L_x_2753) ;  /* 0xffffaac000007947 */ /* 0x000fea000383ffff */
.L_x_2729:
[----:B--2---:R-:W-:Y:S01]  /*18580*/  IMAD.MOV.U32 R0, RZ, RZ, R14 ;  /* 0x000000ffff007224 */ /* 0x004fe200078e000e */
[----:B-----5:R-:W-:Y:S01]  /*18590*/  MOV R44, RZ ;  /* 0x000000ff002c7202 */ /* 0x020fe20000000f00 */
[----:B-1--4-:R-:W-:Y:S01]  /*185a0*/  IMAD.MOV.U32 R3, RZ, RZ, 0x1f ;  /* 0x0000001fff037424 */ /* 0x012fe200078e00ff */
[----:B------:R-:W-:Y:S02]  /*185b0*/  MOV R2, 0x185d0 ;  /* 0x000185d000027802 */ /* 0x000fe40000000f00 */
[----:B---3--:R-:W-:Y:S05]  /*185c0*/  CALL.REL.NOINC `($__internal_44_$__cuda_sm70_shflsync_idx_p) ;  /* 0x0000007000007944 */ /* 0x008fea0003c00000 */
[----:B-1---5:R-:W-:Y:S05]  /*185d0*/  BRA `(.L_x_2754) ;  /* 0xffffd3b000007947 */ /* 0x022fea000383ffff */
        .weak           $__internal_43_$__cuda_sm70_shflsync_bfly_p
        .type           $__internal_43_$__cuda_sm70_shflsync_bfly_p,@function
        .size           $__internal_43_$__cuda_sm70_shflsync_bfly_p,($__internal_44_$__cuda_sm70_shflsync_idx_p - $__internal_43_$__cuda_sm70_shflsync_bfly_p)
$__internal_43_$__cuda_sm70_shflsync_bfly_p:
[----:B------:R-:W-:Y:S02]  /*185e0*/  MOV R200, 0xffffffff ;  /* 0xffffffff00c87802 */ /* 0x000fe40000000f00 */
[----:B------:R-:W-:Y:S02]  /*185f0*/  MOV R3, 0x1f ;  /* 0x0000001f00037802 */ /* 0x000fe40000000f00 */
[----:B------:R-:W-:Y:S04]  /*18600*/  WARPSYNC R200 ;  /* 0x000000c800007348 */ /* 0x000fe80003800000 */
[----:B------:R1:W2:Y:S02]  /*18610*/  SHFL.BFLY PT, R0, R4, R0, R3 ;  /* 0x0c00000004007389 */ /* 0x0002a400000e0003 */
[----:B-1----:R-:W-:-:S04]  /*18620*/  MOV R3, 0x0 ;  /* 0x0000000000037802 */ /* 0x002fc80000000f00 */
[----:B--2---:R-:W-:Y:S05]  /*18630*/  RET.REL.NODEC R2 `(_ZN7cutlass13device_kernelIN5flash19enable_sm80_to_sm89INS1_16FlashAttnFwdSm80INS1_25CollectiveMainloopFwdSm80ILi8ELi1ELb0EN4cute5tupleIJNS5_1CILi128EEENS7_ILi96EEENS7_ILi256EEEEEELi256ENS_6half_tEfNS_4arch4Sm80ELb1ELb0ELb1ELb0ELb1ELb0ELb1ELb1EEENS1_21CollectiveEpilogueFwdINS6_IJS8_SA_S9_EEENS6_IJNS7_ILi1EEESI_SI_EEESC_SE_Li256ELb0ELb1ELb1ELb0EEENS1_30DynamicPersistentTileSchedulerILi256ELi256ELb1ELb1ELb0EEEEEEEEEvNT_6ParamsE) ;  /* 0xfffe79c002007950 */ /* 0x004fea0003c3ffff */
        .weak           $__internal_44_$__cuda_sm70_shflsync_idx_p
        .type           $__internal_44_$__cuda_sm70_shflsync_idx_p,@function
        .size           $__internal_44_$__cuda_sm70_shflsync_idx_p,(.L_x_3287 - $__internal_44_$__cuda_sm70_shflsync_idx_p)
$__internal_44_$__cuda_sm70_shflsync_idx_p:
[----:B------:R1:W-:Y:S02]  /*18640*/  STL [R1+0x198], R4 ;  /* 0x0001980401007387 */ /* 0x0003e40000100800 */
[----:B-1----:R-:W-:-:S04]  /*18650*/  MOV R4, 0xffffffff ;  /* 0xffffffff00047802 */ /* 0x002fc80000000f00 */
[----:B------:R-:W-:Y:S04]  /*18660*/  WARPSYNC R4 ;  /* 0x0000000400007348 */ /* 0x000fe80003800000 */
[----:B------:R1:W2:Y:S04]  /*18670*/  SHFL.IDX PT, R0, R0, R44, R3 ;  /* 0x0000002c00007389 */ /* 0x0002a800000e0003 */
[----:B-1----:R1:W5:Y:S01]  /*18680*/  LDL.LU R4, [R1+0x198] ;  /* 0x0001980001047983 */ /* 0x0023620000300800 */
[----:B------:R-:W-:-:S04]  /*18690*/  MOV R3, 0x0 ;  /* 0x0000000000037802 */ /* 0x000fc80000000f00 */
[----:B--2---:R-:W-:Y:S05]  /*186a0*/  RET.REL.NODEC R2 `(_ZN7cutlass13device_kernelIN5flash19enable_sm80_to_sm89INS1_16FlashAttnFwdSm80INS1_25CollectiveMainloopFwdSm80ILi8ELi1ELb0EN4cute5tupleIJNS5_1CILi128EEENS7_ILi96EEENS7_ILi256EEEEEELi256ENS_6half_tEfNS_4arch4Sm80ELb1ELb0ELb1ELb0ELb1ELb0ELb1ELb1EEENS1_21CollectiveEpilogueFwdINS6_IJS8_SA_S9_EEENS6_IJNS7_ILi1EEESI_SI_EEESC_SE_Li256ELb0ELb1ELb1ELb0EEENS1_30DynamicPersistentTileSchedulerILi256ELi256ELb1ELb1ELb0EEEEEEEEEvNT_6ParamsE) ;  /* 0xfffe795002007950 */ /* 0x004fea0003c3ffff */
.L_x_2755:
        /* <DEDUP_REMOVED lines=13> */
.L_x_3287:


//--------------------- .text._ZN7cutlass13device_kernelIN5flash19enable_sm80_to_sm89INS1_16FlashAttnFwdSm80INS1_25CollectiveMainloopFwdSm80ILi8ELi1ELb0EN4cute5tupleIJNS5_1CILi128EEENS7_ILi64EEENS7_ILi256EEEEEELi256ENS_6half_tEfNS_4arch4Sm80ELb1ELb0ELb1ELb1ELb1ELb0ELb1ELb1EEENS1_21CollectiveEpilogueFwdINS6_IJS8_SA_S9_EEENS6_IJNS7_ILi1EEESI_SI_EEESC_SE_Li256ELb1ELb1ELb1ELb0EEENS1_36VarlenDynamicPersistentTileSchedulerILi128ELi64ELi256ELi256ELb1ELb1ELb0ELb1ELb1ELb1EEEEEEEEEvNT_6ParamsE --------------------------
	.section	.text._ZN7cutlass13device_kernelIN5flash19enable_sm80_to_sm89INS1_16FlashAttnFwdSm80INS1_25CollectiveMainloopFwdSm80ILi8ELi1ELb0EN4cute5tupleIJNS5_1CILi128EEENS7_ILi64EEENS7_ILi256EEEEEELi256ENS_6half_tEfNS_4arch4Sm80ELb1ELb0ELb1ELb1ELb1ELb0ELb1ELb1EEENS1_21CollectiveEpilogueFwdINS6_IJS8_SA_S9_EEENS6_IJNS7_ILi1EEESI_SI_EEESC_SE_Li256ELb1ELb1ELb1ELb0EEENS1_36VarlenDynamicPersistentTileSchedulerILi128ELi64ELi256ELi256ELb1ELb1ELb0ELb1ELb1ELb1EEEEEEEEEvNT_6ParamsE,"ax",@progbits
	.sectioninfo	@"SHI_REGISTERS=255"
	.align	128
.text._ZN7cutlass13device_kernelIN5flash19enable_sm80_to_sm89INS1_16FlashAttnFwdSm80INS1_25CollectiveMainloopFwdSm80ILi8ELi1ELb0EN4cute5tupleIJNS5_1CILi128EEENS7_ILi64EEENS7_ILi256EEEEEELi256ENS_6half_tEfNS_4arch4Sm80ELb1ELb0ELb1ELb1ELb1ELb0ELb1ELb1EEENS1_21CollectiveEpilogueFwdINS6_IJS8_SA_S9_EEENS6_IJNS7_ILi1EEESI_SI_EEESC_SE_Li256ELb1ELb1ELb1ELb0EEENS1_36VarlenDynamicPersistentTileSchedulerILi128ELi64ELi256ELi256ELb1ELb1ELb0ELb1ELb1ELb1EEEEEEEEEvNT_6ParamsE:
        .type           _ZN7cutlass13device_kernelIN5flash19enable_sm80_to_sm89INS1_16FlashAttnFwdSm80INS1_25CollectiveMainloopFwdSm80ILi8ELi1ELb0EN4cute5tupleIJNS5_1CILi128EEENS7_ILi64EEENS7_ILi256EEEEEELi256ENS_6half_tEfNS_4arch4Sm80ELb1ELb0ELb1ELb1ELb1ELb0ELb1ELb1EEENS1_21CollectiveEpilogueFwdINS6_IJS8_SA_S9_EEENS6_IJNS7_ILi1EEESI_SI_EEESC_SE_Li256ELb1ELb1ELb1ELb0EEENS1_36VarlenDynamicPersistentTileSchedulerILi128ELi64ELi256ELi256ELb1ELb1ELb0ELb1ELb1ELb1EEEEEEEEEvNT_6ParamsE,@function
        .size           _ZN7cutlass13device_kernelIN5flash19enable_sm80_to_sm89INS1_16FlashAttnFwdSm80INS1_25CollectiveMainloopFwdSm80ILi8ELi1ELb0EN4cute5tupleIJNS5_1CILi128EEENS7_ILi64EEENS7_ILi256EEEEEELi256ENS_6half_tEfNS_4arch4Sm80ELb1ELb0ELb1ELb1ELb1ELb0ELb1ELb1EEENS1_21CollectiveEpilogueFwdINS6_IJS8_SA_S9_EEENS6_IJNS7_ILi1EEESI_SI_EEESC_SE_Li256ELb1ELb1ELb1ELb0EEENS1_36VarlenDynamicPersistentTileSchedulerILi128ELi64ELi256ELi256ELb1ELb1ELb0ELb1ELb1ELb1EEEEEEEEEvNT_6ParamsE,(.L_x_3290 - _ZN7cutlass13device_kernelIN5flash19enable_sm80_to_sm89INS1_16FlashAttnFwdSm80INS1_25CollectiveMainloopFwdSm80ILi8ELi1ELb0EN4cute5tupleIJNS5_1CILi128EEENS7_ILi64EEENS7_ILi256EEEEEELi256ENS_6half_tEfNS_4arch4Sm80ELb1ELb0ELb1ELb1ELb1ELb0ELb1ELb1EEENS1_21CollectiveEpilogueFwdINS6_IJS8_SA_S9_EEENS6_IJNS7_ILi1EEESI_SI_EEESC_SE_Li256ELb1ELb1ELb1ELb0EEENS1_36VarlenDynamicPersistentTileSchedulerILi128ELi64ELi256ELi256ELb1ELb1ELb0ELb1ELb1ELb1EEEEEEEEEvNT_6ParamsE)
        .other          _ZN7cutlass13device_kernelIN5flash19enable_sm80_to_sm89INS1_16FlashAttnFwdSm80INS1_25CollectiveMainloopFwdSm80ILi8ELi1ELb0EN4cute5tupleIJNS5_1CILi128EEENS7_ILi64EEENS7_ILi256EEEEEELi256ENS_6half_tEfNS_4arch4Sm80ELb1ELb0ELb1ELb1ELb1ELb0ELb1ELb1EEENS1_21CollectiveEpilogueFwdINS6_IJS8_SA_S9_EEENS6_IJNS7_ILi1EEESI_SI_EEESC_SE_Li256ELb1ELb1ELb1ELb0EEENS1_36VarlenDynamicPersistentTileSchedulerILi128ELi64ELi256ELi256ELb1ELb1ELb0ELb1ELb1ELb1EEEEEEEEEvNT_6ParamsE,@"STO_CUDA_ENTRY STV_DEFAULT"
_ZN7cutlass13device_kernelIN5flash19enable_sm80_to_sm89INS1_16FlashAttnFwdSm80INS1_25CollectiveMainloopFwdSm80ILi8ELi1ELb0EN4cute5tupleIJNS5_1CILi128EEENS7_ILi64EEENS7_ILi256EEEEEELi256ENS_6half_tEfNS_4arch4Sm80ELb1ELb0ELb1ELb1ELb1ELb0ELb1ELb1EEENS1_21CollectiveEpilogueFwdINS6_IJS8_SA_S9_EEENS6_IJNS7_ILi1EEESI_SI_EEESC_SE_Li256ELb1ELb1ELb1ELb0EEENS1_36VarlenDynamicPersistentTileSchedulerILi128ELi64ELi256ELi256ELb1ELb1ELb0ELb1ELb1ELb1EEEEEEEEEvNT_6ParamsE:
        /* <DEDUP_REMOVED lines=52> */
.L_x_2761:
        /* <DEDUP_REMOVED lines=16> */
.L_x_2878:
        /* <DEDUP_REMOVED lines=16> */
.L_x_2879:
[----:B---3--:R-:W-:-:S05]  /*0540*/  IMAD R0, R0, c[0x0][0x538], RZ ;  /* 0x00014e0000007a24 */ /* 0x008fca00078e02ff */
[----:B------:R-:W-:-:S04]  /*0550*/  IADD3 R6, R0, R6, RZ ;  /* 0x0000000600067210 */ /* 0x000fc80007ffe0ff */
[----:B------:R-:W-:-:S13]  /*0560*/  ISETP.GT.AND P0, PT, R6, UR4, PT ;  /* 0x0000000406007c0c */ /* 0x000fda000bf04270 */
[----:B-12---:R-:W-:Y:S05]  /*0570*/  @!P0 BRA `(.L_x_2761) ;  /* 0xfffffdc000008947 */ /* 0x006fea000383ffff */
.L_x_2757:
[----:B------:R-:W-:-:S05]  /*0580*/  IADD3 R10, -R0, R6, RZ ;  /* 0x00000006000a7210 */ /* 0x000fca0007ffe1ff */
[----:B------:R-:W-:-:S05]  /*0590*/  IMAD R0, R4, c[0x0][0x538], R10 ;  /* 0x00014e0004007a24 */ /* 0x000fca00078e020a */
[----:B------:R-:W-:Y:S01]  /*05a0*/  ISETP.GT.AND P0, PT, R0, UR4, PT ;  /* 0x0000000400007c0c */ /* 0x000fe2000bf04270 */
[----:B------:R-:W-:-:S12]  /*05b0*/  BRA.DIV ~URZ, `(.L_x_2762) ;  /* 0x000144d27f007947 */ /* 0x000fd8000b800000 */
[----:B------:R-:W-:-:S04]  /*05c0*/  VOTE.ANY R6, PT, !P0 ;  /* 0x0000000000067806 */ /* 0x000fc800040e0100 */
.L_x_2880:
[----:B------:R-:W1:Y:S02]  /*05d0*/  POPC R0, R6 ;  /* 0x0000000600007309 */ /* 0x000e640000000000 */
[----:B-12---:R-:W-:Y:S01]  /*05e0*/  IADD3 R243, R0, R7, RZ ;  /* 0x0000000700f37210 */ /* 0x006fe20007ffe0ff */
[----:B------:R-:W-:Y:S05]  /*05f0*/  BRA.DIV ~URZ, `(.L_x_2763) ;  /* 0x000144e27f007947 */ /* 0x000fea000b800000 */
[----:B------:R1:W2:Y:S01]  /*0600*/  SHFL.IDX PT, R12, R9, R0, 0x1f ;  /* 0x00001f00090c7589 */ /* 0x0002a200000e0000 */
[----:B------:R-:W-:-:S03]  /*0610*/  MOV R5, RZ ;  /* 0x000000ff00057202 */ /* 0x000fc60000000f00 */
[----:B------:R1:W3:Y:S04]  /*0620*/  SHFL.IDX PT, R9, R8, R0, 0x1f ;  /* 0x00001f0008097589 */ /* 0x0002e800000e0000 */
.L_x_2881:
[----:B------:R-:W-:Y:S01]  /*0630*/  ISETP.NE.AND P0, PT, R6, RZ, PT ;  /* 0x000000ff0600720c */ /* 0x000fe20003f05270 */
[----:B------:R-:W-:-:S12]  /*0640*/  BSSY B0, `(.L_x_2764) ;  /* 0x0000005000007945 */ /* 0x000fd80003800000 */
[----:B------:R-:W-:Y:S05]  /*0650*/  @!P0 BRA `(.L_x_2765) ;  /* 0x0000003000008947 */ /* 0x000fea0003800000 */
[----:B-1----:R-:W-:Y:S01]  /*0660*/  IADD3 R0, R0, -0x1, RZ ;  /* 0xffffffff00007810 */ /* 0x002fe20007ffe0ff */
[----:B------:R-:W-:Y:S05]  /*0670*/  BRA.DIV ~URZ, `(.L_x_2766) ;  /* 0x000145427f007947 */ /* 0x000fea000b800000 */
[----:B------:R1:W4:Y:S02]  /*0680*/  SHFL.IDX PT, R5, R4, R0, 0x1f ;  /* 0x00001f0004057589 */ /* 0x00032400000e0000 */
.L_x_2765:
[----:B------:R-:W-:Y:S05]  /*0690*/  BSYNC B0 ;  /* 0x0000000000007941 */ /* 0x000fea0003800000 */
.L_x_2764:
        /* <DEDUP_REMOVED lines=67> */
.L_x_2768:
        /* <DEDUP_REMOVED lines=68> */
.L_x_2769:
[----:B------:R-:W-:Y:S05]  /*0f10*/  BSYNC B0 ;  /* 0x0000000000007941 */ /* 0x000fea0003800000 */
.L_x_2767:
[----:B------:R-:W-:-:S04]  /*0f20*/  LOP3.LUT R0, RZ, R0, RZ, 0x33, !PT ;  /* 0x00000000ff007212 */ /* 0x000fc800078e33ff */
[----:B------:R-:W-:Y:S01]  /*0f30*/  IADD3 R241, R0, R12, RZ ;  /* 0x0000000c00f17210 */ /* 0x000fe20007ffe0ff */
[----:B------:R-:W-:Y:S05]  /*0f40*/  BRA `(.L_x_2770) ;  /* 0x0000004000007947 */ /* 0x000fea0003800000 */
.L_x_2758:
[----:B--2---:R-:W-:Y:S01]  /*0f50*/  IMAD.MOV.U32 R241, RZ, RZ, RZ ;  /* 0x000000fffff17224 */ /* 0x004fe200078e00ff */
[----:B------:R-:W-:Y:S01]  /*0f60*/  MOV R242, RZ ;  /* 0x000000ff00f27202 */ /* 0x000fe20000000f00 */
[----:B------:R-:W-:Y:S01]  /*0f70*/  IMAD.U32 R240, RZ, RZ, UR4 ;  /* 0x00000004fff07e24 */ /* 0x000fe2000f8e00ff */
[----:B------:R-:W-:Y:S02]  /*0f80*/  MOV R243, c[0x0][0x53c] ;  /* 0x00014f0000f37a02 */ /* 0x000fe40000000f00 */
.L_x_2770:
[----:B------:R-:W-:Y:S01]  /*0f90*/  ISETP.NE.AND P0, PT, R13, RZ, PT ;  /* 0x000000ff0d00720c */ /* 0x000fe20003f05270 */
[----:B------:R-:W-:-:S12]  /*0fa0*/  WARPSYNC 0xffffffff ;  /* 0xffffffff00007948 */ /* 0x000fd80003800000 */
[----:B------:R1:W-:Y:S04]  /*0fb0*/  @!P0 STS.128 [0x20100], R240 ;  /* 0x020100f0ff008388 */ /* 0x0003e80000000c00 */
[----:B------:R-:W-:Y:S06]  /*0fc0*/  BAR.ARV 0x5, 0x100 ;  /* 0x0144000000007b1d */ /* 0x000fec0000002000 */
.L_x_2756:
        /* <DEDUP_REMOVED lines=78> */
[----:B------:R-:W-:Y:S01]  /*14b0*/  IMAD.SHL.U32 R215, R11, 0x2, RZ ;  /* 0x000000020bd77824 */ /* 0x000fe200078e00ff */
[----:B------:R-:W-:Y:S01]  /*14c0*/  LOP3.LUT R2, R6, R2, RZ, 0x3c, !PT ;  /* 0x0000000206027212 */ /* 0x000fe200078e3cff */
[----:B------:R-:W-:Y:S01]  /*14d0*/  IMAD R250, R9, 0x8, R15 ;  /* 0x0000000809fa7824 */ /* 0x000fe200078e020f */
        /* <DEDUP_REMOVED lines=8> */
[----:B------:R-:W-:Y:S02]  /*1560*/  SHF.R.S32.HI R5, RZ, 0x1f, R217 ;  /* 0x0000001fff057819 */ /* 0x000fe400000114d9 */
[----:B------:R-:W-:Y:S01]  /*1570*/  SHF.R.S32.HI R5, RZ, 0x1f, R224 ;  /* 0x0000001fff057819 */ /* 0x000fe200000114e0 */
[----:B------:R-:W-:Y:S01]  /*1580*/  IMAD.IADD R2, R16, 0x1, -R2 ;  /* 0x0000000110027824 */ /* 0x000fe200078e0a02 */
[----:B------:R-:W-:Y:S02]  /*1590*/  SEL R5, R8, 0xffffffe0, !P1 ;  /* 0xffffffe008057807 */ /* 0x000fe40004800000 */
[----:B------:R-:W-:Y:S01]  /*15a0*/  LEA R11, R7, 0x80, 0x1 ;  /* 0x00000080070b7811 */ /* 0x000fe200078e08ff */
[----:B------:R-:W-:Y:S01]  /*15b0*/  IMAD.SHL.U32 R248, R2, 0x2, RZ ;  /* 0x0000000202f87824 */ /* 0x000fe200078e00ff */
[----:B------:R-:W-:-:S02]  /*15c0*/  SEL R2, R8, 0xffffffe0, !P4 ;  /* 0xffffffe008027807 */ /* 0x000fc40006000000 */
[----:B------:R-:W-:Y:S01]  /*15d0*/  IADD3 R225, R217, 0xc0, RZ ;  /* 0x000000c0d9e17810 */ /* 0x000fe20007ffe0ff */
[----:B------:R-:W-:Y:S01]  /*15e0*/  STL [R1+0x4], R11 ;  /* 0x0000040b01007387 */ /* 0x000fe20000100800 */
        /* <DEDUP_REMOVED lines=9> */
[----:B------:R-:W-:Y:S02]  /*1680*/  SHF.R.S32.HI R8, RZ, 0x1f, R42 ;  /* 0x0000001fff087819 */ /* 0x000fe4000001142a */
[----:B------:R-:W-:-:S02]  /*1690*/  IADD3 R30, R248, 0x68, RZ ;  /* 0x00000068f81e7810 */ /* 0x000fc40007ffe0ff */
[C---:B------:R-:W-:Y:S02]  /*16a0*/  IADD3 R29, R248.reuse, 0x70, RZ ;  /* 0x00000070f81d7810 */ /* 0x040fe40007ffe0ff */
[----:B------:R-:W-:Y:S02]  /*16b0*/  SHF.R.S32.HI R7, RZ, 0x1f, R41 ;  /* 0x0000001fff077819 */ /* 0x000fe40000011429 */
[----:B------:R-:W-:Y:S02]  /*16c0*/  SHF.R.S32.HI R8, RZ, 0x1f, R40 ;  /* 0x0000001fff087819 */ /* 0x000fe40000011428 */
[C---:B------:R-:W-:Y:S02]  /*16d0*/  IADD3 R27, R248.reuse, 0x80, RZ ;  /* 0x00000080f81b7810 */ /* 0x040fe40007ffe0ff */
[----:B------:R-:W-:Y:S02]  /*16e0*/  IADD3 R26, R248, 0x88, RZ ;  /* 0x00000088f81a7810 */ /* 0x000fe40007ffe0ff */
[----:B------:R-:W-:-:S02]  /*16f0*/  SHF.R.S32.HI R7, RZ, 0x1f, R39 ;  /* 0x0000001fff077819 */ /* 0x000fc40000011427 */
[----:B------:R-:W-:Y:S02]  /*1700*/  SHF.R.S32.HI R8, RZ, 0x1f, R38 ;  /* 0x0000001fff087819 */ /* 0x000fe40000011426 */
[C---:B------:R-:W-:Y:S02]  /*1710*/  IADD3 R37, R248.reuse, 0x30, RZ ;  /* 0x00000030f8257810 */ /* 0x040fe40007ffe0ff */
[C---:B------:R-:W-:Y:S02]  /*1720*/  IADD3 R24, R248.reuse, 0x98, RZ ;  /* 0x00000098f8187810 */ /* 0x040fe40007ffe0ff */
[----:B------:R-:W-:Y:S02]  /*1730*/  IADD3 R23, R248, 0xa0, RZ ;  /* 0x000000a0f8177810 */ /* 0x000fe40007ffe0ff */
[----:B------:R-:W-:Y:S02]  /*1740*/  SHF.R.S32.HI R7, RZ, 0x1f, R36 ;  /* 0x0000001fff077819 */ /* 0x000fe40000011424 */
[----:B------:R-:W-:-:S02]  /*1750*/  SHF.R.S32.HI R8, RZ, 0x1f, R35 ;  /* 0x0000001fff087819 */ /* 0x000fc40000011423 */
[C---:B------:R-:W-:Y:S02]  /*1760*/  IADD3 R34, R248.reuse, 0x48, RZ ;  /* 0x00000048f8227810 */ /* 0x040fe40007ffe0ff */
[C---:B------:R-:W-:Y:S02]  /*1770*/  IADD3 R21, R248.reuse, 0xb0, RZ ;  /* 0x000000b0f8157810 */ /* 0x040fe40007ffe0ff */
[C---:B------:R-:W-:Y:S02]  /*1780*/  IADD3 R20, R248.reuse, 0xb8, RZ ;  /* 0x000000b8f8147810 */ /* 0x040fe40007ffe0ff */
[----:B------:R-:W-:Y:S02]  /*1790*/  SHF.R.S32.HI R7, RZ, 0x1f, R33 ;  /* 0x0000001fff077819 */ /* 0x000fe40000011421 */
[----:B------:R-:W-:Y:S02]  /*17a0*/  SHF.R.S32.HI R8, RZ, 0x1f, R32 ;  /* 0x0000001fff087819 */ /* 0x000fe40000011420 */
[----:B------:R-:W-:-:S02]  /*17b0*/  IADD3 R31, R248, 0x60, RZ ;  /* 0x00000060f81f7810 */ /* 0x000fc40007ffe0ff */
[C---:B------:R-:W-:Y:S02]  /*17c0*/  IADD3 R18, R248.reuse, 0xc8, RZ ;  /* 0x000000c8f8127810 */ /* 0x040fe40007ffe0ff */
[C---:B------:R-:W-:Y:S02]  /*17d0*/  IADD3 R17, R248.reuse, 0xd0, RZ ;  /* 0x000000d0f8117810 */ /* 0x040fe40007ffe0ff */
[----:B------:R-:W-:Y:S02]  /*17e0*/  SHF.R.S32.HI R7, RZ, 0x1f, R30 ;  /* 0x0000001fff077819 */ /* 0x000fe4000001141e */
[----:B------:R-:W-:Y:S02]  /*17f0*/  SHF.R.S32.HI R8, RZ, 0x1f, R29 ;  /* 0x0000001fff087819 */ /* 0x000fe4000001141d */
[C---:B------:R-:W-:Y:S02]  /*1800*/  IADD3 R28, R248.reuse, 0x78, RZ ;  /* 0x00000078f81c7810 */ /* 0x040fe40007ffe0ff */
[----:B-1----:R-:W-:-:S02]  /*1810*/  IADD3 R15, R248, 0xe0, RZ ;  /* 0x000000e0f80f7810 */ /* 0x002fc40007ffe0ff */
[C---:B------:R-:W-:Y:S02]  /*1820*/  IADD3 R14, R248.reuse, 0xe8, RZ ;  /* 0x000000e8f80e7810 */ /* 0x040fe40007ffe0ff */
[----:B------:R-:W-:Y:S02]  /*1830*/  SHF.R.S32.HI R7, RZ, 0x1f, R27 ;  /* 0x0000001fff077819 */ /* 0x000fe4000001141b */
[----:B------:R-:W-:Y:S02]  /*1840*/  SHF.R.S32.HI R8, RZ, 0x1f, R26 ;  /* 0x0000001fff087819 */ /* 0x000fe4000001141a */
[----:B------:R-:W-:Y:S02]  /*1850*/  IADD3 R25, R248, 0x90, RZ ;  /* 0x00000090f8197810 */ /* 0x000fe40007ffe0ff */
[----:B------:R-:W-:Y:S02]  /*1860*/  SHF.R.S32.HI R9, RZ, 0x1f, R37 ;  /* 0x0000001fff097819 */ /* 0x000fe40000011425 */
[----:B------:R-:W-:-:S02]  /*1870*/  SHF.R.S32.HI R7, RZ, 0x1f, R24 ;  /* 0x0000001fff077819 */ /* 0x000fc40000011418 */
[----:B------:R-:W-:Y:S02]  /*1880*/  SHF.R.S32.HI R8, RZ, 0x1f, R23 ;  /* 0x0000001fff087819 */ /* 0x000fe40000011417 */
[C---:B------:R-:W-:Y:S02]  /*1890*/  IADD3 R22, R248.reuse, 0xa8, RZ ;  /* 0x000000a8f8167810 */ /* 0x040fe40007ffe0ff */
[----:B------:R-:W-:Y:S02]  /*18a0*/  SHF.R.S32.HI R9, RZ, 0x1f, R34 ;  /* 0x0000001fff097819 */ /* 0x000fe40000011422 */
[----:B------:R-:W-:Y:S02]  /*18b0*/  SHF.R.S32.HI R7, RZ, 0x1f, R21 ;  /* 0x0000001fff077819 */ /* 0x000fe40000011415 */
[----:B------:R-:W-:Y:S02]  /*18c0*/  SHF.R.S32.HI R8, RZ, 0x1f, R20 ;  /* 0x0000001fff087819 */ /* 0x000fe40000011414 */
[----:B------:R-:W-:-:S02]  /*18d0*/  IADD3 R19, R248, 0xc0, RZ ;  /* 0x000000c0f8137810 */ /* 0x000fc40007ffe0ff */
[----:B------:R-:W-:Y:S02]  /*18e0*/  SHF.R.S32.HI R9, RZ, 0x1f, R31 ;  /* 0x0000001fff097819 */ /* 0x000fe4000001141f */
[----:B------:R-:W-:Y:S02]  /*18f0*/  SHF.R.S32.HI R7, RZ, 0x1f, R18 ;  /* 0x0000001fff077819 */ /* 0x000fe40000011412 */
[----:B------:R-:W-:Y:S02]  /*1900*/  SHF.R.S32.HI R8, RZ, 0x1f, R17 ;  /* 0x0000001fff087819 */ /* 0x000fe40000011411 */
[----:B------:R-:W-:Y:S02]  /*1910*/  SHF.R.S32.HI R6, RZ, 0x1f, R225 ;  /* 0x0000001fff067819 */ /* 0x000fe400000114e1 */
[----:B------:R-:W-:Y:S02]  /*1920*/  IADD3 R16, R248, 0xd8, RZ ;  /* 0x000000d8f8107810 */ /* 0x000fe40007ffe0ff */
[----:B------:R-:W-:-:S02]  /*1930*/  SHF.R.S32.HI R9, RZ, 0x1f, R28 ;  /* 0x0000001fff097819 */ /* 0x000fc4000001141c */
[----:B------:R-:W-:Y:S02]  /*1940*/  SHF.R.S32.HI R7, RZ, 0x1f, R15 ;  /* 0x0000001fff077819 */ /* 0x000fe4000001140f */
[----:B------:R-:W-:Y:S01]  /*1950*/  SHF.R.S32.HI R8, RZ, 0x1f, R14 ;  /* 0x0000001fff087819 */ /* 0x000fe2000001140e */
[C---:B------:R-:W-:Y:S01]  /*1960*/  IMAD.IADD R8, R11.reuse, 0x1, R5 ;  /* 0x000000010b087824 */ /* 0x040fe200078e0205 */
[----:B------:R-:W-:Y:S02]  /*1970*/  SEL R6, R10, 0xffffffc0, !P2 ;  /* 0xffffffc00a067807 */ /* 0x000fe40005000000 */
[----:B------:R-:W-:Y:S02]  /*1980*/  IADD3 R13, R248, 0xf0, RZ ;  /* 0x000000f0f80d7810 */ /* 0x000fe40007ffe0ff */
[----:B------:R-:W-:Y:S01]  /*1990*/  SHF.R.S32.HI R9, RZ, 0x1f, R25 ;  /* 0x0000001fff097819 */ /* 0x000fe20000011419 */
[----:B------:R1:W-:Y:S01]  /*19a0*/  STL [R1+0x10], R8 ;  /* 0x0000100801007387 */ /* 0x0003e20000100800 */
[----:B------:R-:W-:-:S02]  /*19b0*/  IADD3 R7, R11, -0x10, RZ ;  /* 0xfffffff00b077810 */ /* 0x000fc40007ffe0ff */
[----:B------:R-:W-:Y:S02]  /*19c0*/  SHF.R.S32.HI R9, RZ, 0x1f, R22 ;  /* 0x0000001fff097819 */ /* 0x000fe40000011416 */
[----:B------:R-:W-:Y:S02]  /*19d0*/  @P0 IADD3 R7, R11, 0x10, RZ ;  /* 0x000000100b070810 */ /* 0x000fe40007ffe0ff */
[----:B------:R-:W-:Y:S02]  /*19e0*/  SHF.R.S32.HI R9, RZ, 0x1f, R19 ;  /* 0x0000001fff097819 */ /* 0x000fe40000011413 */
[----:B------:R-:W-:Y:S01]  /*19f0*/  SHF.R.S32.HI R9, RZ, 0x1f, R16 ;  /* 0x0000001fff097819 */ /* 0x000fe20000011410 */
[----:B------:R-:W-:Y:S01]  /*1a00*/  IMAD.IADD R5, R5, 0x1, R7 ;  /* 0x0000000105057824 */ /* 0x000fe200078e0207 */
[----:B------:R-:W-:Y:S01]  /*1a10*/  SHF.R.S32.HI R9, RZ, 0x1f, R13 ;  /* 0x0000001fff097819 */ /* 0x000fe2000001140d */
[----:B------:R-:W-:Y:S01]  /*1a20*/  IMAD.IADD R9, R11, 0x1, R6 ;  /* 0x000000010b097824 */ /* 0x000fe200078e0206 */
[----:B------:R-:W-:Y:S01]  /*1a30*/  LEA R208, R3, 0x10100, 0x1 ;  /* 0x0001010003d07811 */ /* 0x000fe200078e08ff */
[----:B------:R-:W-:Y:S01]  /*1a40*/  IMAD.IADD R3, R6, 0x1, R7 ;  /* 0x0000000106037824 */ /* 0x000fe200078e0207 */
[----:B------:R-:W-:-:S02]  /*1a50*/  LEA R203, R4, 0x100, 0x1 ;  /* 0x0000010004cb7811 */ /* 0x000fc400078e08ff */
[----:B------:R2:W-:Y:S01]  /*1a60*/  STL [R1+0x20], R9 ;  /* 0x0000200901007387 */ /* 0x0005e20000100800 */
[----:B------:R-:W-:Y:S01]  /*1a70*/  IMAD.IADD R209, R208, 0x1, R2 ;  /* 0x00000001d0d17824 */ /* 0x000fe200078e0202 */
[----:B------:R-:W-:Y:S01]  /*1a80*/  IADD3 R223, R217, 0x40, RZ ;  /* 0x00000040d9df7810 */ /* 0x000fe20007ffe0ff */
[----:B------:R-:W-:Y:S01]  /*1a90*/  IMAD.IADD R204, R2, 0x1, R203 ;  /* 0x0000000102cc7824 */ /* 0x000fe200078e02cb */
[----:B------:R-:W-:Y:S01]  /*1aa0*/  LEA R200, R0, 0x8100, 0x1 ;  /* 0x0000810000c87811 */ /* 0x000fe200078e08ff */
[--C-:B------:R-:W-:Y:S01]  /*1ab0*/  IMAD.IADD R2, R5, 0x1, R6.reuse ;  /* 0x0000000105027824 */ /* 0x100fe200078e0206 */
[----:B------:R-:W-:Y:S01]  /*1ac0*/  SHF.R.S32.HI R12, RZ, 0x1f, R223 ;  /* 0x0000001fff0c7819 */ /* 0x000fe200000114df */
[----:B-1----:R-:W-:Y:S01]  /*1ad0*/  IMAD.IADD R8, R8, 0x1, R6 ;  /* 0x0000000108087824 */ /* 0x002fe200078e0206 */
[----:B------:R-:W-:Y:S02]  /*1ae0*/  SEL R0, R10, 0xffffffc0, !P3 ;  /* 0xffffffc00a007807 */ /* 0x000fe40005800000 */
[----:B------:R-:W-:-:S02]  /*1af0*/  IADD3 R12, R248, 0xf8, RZ ;  /* 0x000000f8f80c7810 */ /* 0x000fc40007ffe0ff */
[----:B------:R2:W-:Y:S01]  /*1b00*/  STL [R1+0x1c], R8 ;  /* 0x00001c0801007387 */ /* 0x0005e20000100800 */
[----:B------:R-:W-:Y:S01]  /*1b10*/  IMAD.IADD R211, R208, 0x1, R0 ;  /* 0x00000001d0d37824 */ /* 0x000fe200078e0200 */
[----:B------:R-:W-:Y:S01]  /*1b20*/  SHF.R.S32.HI R10, RZ, 0x1f, R12 ;  /* 0x0000001fff0a7819 */ /* 0x000fe2000001140c */
[C---:B------:R-:W-:Y:S01]  /*1b30*/  IMAD.IADD R206, R0.reuse, 0x1, R203 ;  /* 0x0000000100ce7824 */ /* 0x040fe200078e02cb */
[----:B------:R2:W-:Y:S01]  /*1b40*/  STL [R1+0x8], R7 ;  /* 0x0000080701007387 */ /* 0x0005e20000100800 */
[----:B------:R-:W-:Y:S02]  /*1b50*/  IMAD.IADD R210, R209, 0x1, R0 ;  /* 0x00000001d1d27824 */ /* 0x000fe400078e0200 */
[----:B------:R-:W-:Y:S01]  /*1b60*/  IMAD.IADD R205, R0, 0x1, R204 ;  /* 0x0000000100cd7824 */ /* 0x000fe200078e02cc */
[----:B------:R2:W-:Y:S04]  /*1b70*/  STL [R1+0x18], R3 ;  /* 0x0000180301007387 */ /* 0x0005e80000100800 */
[----:B------:R2:W-:Y:S04]  /*1b80*/  STL [R1+0xc], R5 ;  /* 0x00000c0501007387 */ /* 0x0005e80000100800 */
[----:B------:R2:W-:Y:S02]  /*1b90*/  STL [R1+0x14], R2 ;  /* 0x0000140201007387 */ /* 0x0005e40000100800 */
.L_x_2877:
[----:B--2---:R-:W-:-:S04]  /*1ba0*/  IMAD.MOV.U32 R8, RZ, RZ, 0x4 ;  /* 0x00000004ff087424 */ /* 0x004fc800078e00ff */
[----:B------:R-:W-:-:S05]  /*1bb0*/  IMAD.WIDE R2, R243, R8, c[0x0][0x588] ;  /* 0x00016200f3027625 */ /* 0x000fca00078e0208 */
[----:B------:R-:W2:Y:S01]  /*1bc0*/  LDG.E R251, [R2.64] ;  /* 0x0000000602fb7981 */ /* 0x000ea2000c1e1900 */
[----:B------:R-:W-:Y:S01]  /*1bd0*/  ISETP.NE.U32.AND P4, PT, RZ, c[0x0][0x370], PT ;  /* 0x0000dc00ff007a0c */ /* 0x000fe20003f85070 */
[----:B------:R-:W-:Y:S01]  /*1be0*/  IMAD.MOV.U32 R229, RZ, RZ, RZ ;  /* 0x000000ffffe57224 */ /* 0x000fe200078e00ff */
[----:B------:R-:W-:Y:S01]  /*1bf0*/  ISETP.NE.U32.AND P3, PT, RZ, c[0x0][0x360], PT ;  /* 0x0000d800ff007a0c */ /* 0x000fe20003f65070 */
[----:B------:R-:W-:Y:S01]  /*1c00*/  IMAD.MOV.U32 R11, RZ, RZ, RZ ;  /* 0x000000ffff0b7224 */ /* 0x000fe200078e00ff */
[----:B------:R-:W-:Y:S02]  /*1c10*/  ISETP.NE.AND.EX P4, PT, RZ, c[0x0][0x374], PT, P4 ;  /* 0x0000dd00ff007a0c */ /* 0x000fe40003f85340 */
[----:B------:R-:W-:Y:S02]  /*1c20*/  ISETP.NE.AND.EX P3, PT, RZ, c[0x0][0x364], PT, P3 ;  /* 0x0000d900ff007a0c */ /* 0x000fe40003f65330 */
[----:B------:R-:W-:-:S04]  /*1c30*/  ISETP.NE.U32.AND P0, PT, RZ, c[0x0][0x348], PT ;  /* 0x0000d200ff007a0c */ /* 0x000fc80003f05070 */
[----:B------:R-:W-:Y:S02]  /*1c40*/  ISETP.NE.AND.EX P0, PT, RZ, c[0x0][0x34c], PT, P0 ;  /* 0x0000d300ff007a0c */ /* 0x000fe40003f05300 */
[----:B--2---:R-:W-:Y:S01]  /*1c50*/  SHF.R.S32.HI R12, RZ, 0x1f, R251 ;  /* 0x0000001fff0c7819 */ /* 0x004fe200000114fb */
[C---:B------:R-:W-:Y:S02]  /*1c60*/  IMAD.SHL.U32 R252, R251.reuse, 0x4, RZ ;  /* 0x00000004fbfc7824 */ /* 0x040fe400078e00ff */
[C---:B------:R-:W-:Y:S02]  /*1c70*/  @P4 LEA R6, P2, R251.reuse, c[0x0][0x370], 0x2 ;  /* 0x0000dc00fb064a11 */ /* 0x040fe400078410ff */
[C-C-:B------:R-:W-:Y:S01]  /*1c80*/  SHF.L.U64.HI R13, R251.reuse, 0x2, R12.reuse ;  /* 0x00000002fb0d7819 */ /* 0x140fe2000001020c */
[----:B------:R1:W-:Y:S01]  /*1c90*/  STL [R1+0x2c], R12 ;  /* 0x00002c0c01007387 */ /* 0x0003e20000100800 */
[----:B------:R-:W-:Y:S02]  /*1ca0*/  @P4 LEA.HI.X R7, R251, c[0x0][0x374], R12, 0x2, P2 ;  /* 0x0000dd00fb074a11 */ /* 0x000fe400010f140c */
[C---:B------:R-:W-:Y:S01]  /*1cb0*/  @P3 IADD3 R4, P1, R252.reuse, c[0x0][0x360], RZ ;  /* 0x0000d800fc043a10 */ /* 0x040fe20007f3e0ff */
[----:B------:R1:W-:Y:S01]  /*1cc0*/  STL [R1], R13 ;  /* 0x0000000d01007387 */ /* 0x0003e20000100800 */
[----:B------:R-:W-:-:S02]  /*1cd0*/  IADD3 R2, P2, R252, c[0x0][0x348], RZ ;  /* 0x0000d200fc027a10 */ /* 0x000fc40007f5e0ff */
[C---:B------:R-:W-:Y:S01]  /*1ce0*/  @P3 IADD3.X R5, R13.reuse, c[0x0][0x364], RZ, P1, !PT ;  /* 0x0000d9000d053a10 */ /* 0x040fe20000ffe4ff */
[----:B------:R1:W5:Y:S01]  /*1cf0*/  @P4 LDG.E R229, [R6.64] ;  /* 0x0000000606e54981 */ /* 0x000362000c1e1900 */
[----:B------:R-:W-:-:S03]  /*1d00*/  IADD3.X R3, R13, c[0x0][0x34c], RZ, P2, !PT ;  /* 0x0000d3000d037a10 */ /* 0x000fc600017fe4ff */
        /* <DEDUP_REMOVED lines=9> */
.L_x_2771:
[----:B------:R-:W-:-:S04]  /*1da0*/  ISETP.NE.U32.AND P1, PT, RZ, c[0x0][0x368], PT ;  /* 0x0000da00ff007a0c */ /* 0x000fc80003f25070 */
[----:B------:R-:W-:-:S13]  /*1db0*/  ISETP.NE.AND.EX P1, PT, RZ, c[0x0][0x36c], PT, P1 ;  /* 0x0000db00ff007a0c */ /* 0x000fda0003f25310 */
[----:B------:R-:W-:Y:S05]  /*1dc0*/  @!P1 BRA `(.L_x_2772) ;  /* 0x0000004000009947 */ /* 0x000fea0003800000 */
[----:B-1----:R-:W-:-:S04]  /*1dd0*/  IADD3 R2, P1, R252, c[0x0][0x368], RZ ;  /* 0x0000da00fc027a10 */ /* 0x002fc80007f3e0ff */
[----:B------:R-:W-:-:S05]  /*1de0*/  IADD3.X R3, R13, c[0x0][0x36c], RZ, P1, !PT ;  /* 0x0000db000d037a10 */ /* 0x000fca0000ffe4ff */
[----:B------:R1:W5:Y:S01]  /*1df0*/  LDG.E R0, [R2.64] ;  /* 0x0000000602007981 */ /* 0x000362000c1e1900 */
[----:B------:R-:W-:Y:S05]  /*1e00*/  BRA `(.L_x_2773) ;  /* 0x0000008000007947 */ /* 0x000fea0003800000 */
.L_x_2772:
        /* <DEDUP_REMOVED lines=8> */
.L_x_2773:
[----:B-1----:R-:W-:Y:S01]  /*1e90*/  IMAD.MOV.U32 R2, RZ, RZ, c[0x0][0x2c4] ;  /* 0x0000b100ff027624 */ /* 0x002fe200078e00ff */
[----:B------:R-:W-:Y:S01]  /*1ea0*/  BSSY B0, `(.L_x_2774) ;  /* 0x000003b000007945 */ /* 0x000fe20003800000 */
[----:B------:R-:W-:Y:S02]  /*1eb0*/  IMAD.SHL.U32 R239, R241, 0x80, RZ ;  /* 0x00000080f1ef7824 */ /* 0x000fe400078e00ff */
[----:B-----5:R-:W-:Y:S01]  /*1ec0*/  IMAD.IADD R212, R0, 0x1, -R229 ;  /* 0x0000000100d47824 */ /* 0x020fe200078e0ae5 */
[----:B------:R-:W-:-:S02]  /*1ed0*/  ISETP.NE.AND P4, PT, R2, 0x1, PT ;  /* 0x000000010200780c */ /* 0x000fc40003f85270 */
[----:B------:R-:W-:Y:S02]  /*1ee0*/  IADD3 R2, R239, 0x7f, RZ ;  /* 0x0000007fef027810 */ /* 0x000fe40007ffe0ff */
[----:B------:R-:W-:-:S03]  /*1ef0*/  IADD3 R3, R212, 0x40, -R213 ;  /* 0x00000040d4037810 */ /* 0x000fc60007ffe8d5 */
[----:B------:R-:W-:-:S06]  /*1f00*/  IMAD.MOV.U32 R0, RZ, RZ, R2 ;  /* 0x000000ffff007224 */ /* 0x000fcc00078e0002 */
[----:B------:R-:W-:Y:S01]  /*1f10*/  @P4 IMAD.HI.U32 R4, R2, c[0x0][0x2c8], RZ ;  /* 0x0000b20002044a27 */ /* 0x000fe200078e00ff */
[----:B------:R-:W-:-:S04]  /*1f20*/  IADD3 R2, R212, 0x3f, RZ ;  /* 0x0000003fd4027810 */ /* 0x000fc80007ffe0ff */
[----:B------:R-:W-:-:S05]  /*1f30*/  @P4 SHF.R.U32.HI R0, RZ, c[0x0][0x2cc], R4 ;  /* 0x0000b300ff004a19 */ /* 0x000fca0000011604 */
[----:B------:R-:W-:Y:S01]  /*1f40*/  IMAD.IADD R0, R3, 0x1, R0 ;  /* 0x0000000103007824 */ /* 0x000fe200078e0200 */
[----:B------:R-:W-:-:S04]  /*1f50*/  SHF.R.S32.HI R3, RZ, 0x1f, R2 ;  /* 0x0000001fff037819 */ /* 0x000fc80000011402 */
[----:B------:R-:W-:Y:S02]  /*1f60*/  SHF.R.S32.HI R4, RZ, 0x1f, R0 ;  /* 0x0000001fff047819 */ /* 0x000fe40000011400 */
[----:B------:R-:W-:Y:S02]  /*1f70*/  LEA.HI R2, R3, R2, RZ, 0x6 ;  /* 0x0000000203027211 */ /* 0x000fe400078f30ff */
[----:B------:R-:W-:Y:S02]  /*1f80*/  LEA.HI R0, R4, R0, RZ, 0x6 ;  /* 0x0000000004007211 */ /* 0x000fe400078f30ff */
[----:B------:R-:W-:Y:S02]  /*1f90*/  SHF.R.S32.HI R3, RZ, 0x6, R2 ;  /* 0x00000006ff037819 */ /* 0x000fe40000011402 */
[----:B------:R-:W-:Y:S02]  /*1fa0*/  SHF.R.S32.HI R0, RZ, 0x6, R0 ;  /* 0x00000006ff007819 */ /* 0x000fe40000011400 */
[----:B------:R-:W-:-:S02]  /*1fb0*/  LOP3.LUT R2, R242, 0xff000000, RZ, 0xc0, !PT ;  /* 0xff000000f2027812 */ /* 0x000fc400078ec0ff */
[----:B------:R-:W-:Y:S02]  /*1fc0*/  IMNMX R7, R3, R0, PT ;  /* 0x0000000003077217 */ /* 0x000fe40003800200 */
[----:B------:R-:W-:Y:S02]  /*1fd0*/  LOP3.LUT R4, R242, 0xff0000, RZ, 0xc0, !PT ;  /* 0x00ff0000f2047812 */ /* 0x000fe400078ec0ff */
        /* <DEDUP_REMOVED lines=39> */
.L_x_2775:
[----:B------:R-:W-:Y:S05]  /*2250*/  BSYNC B0 ;  /* 0x0000000000007941 */ /* 0x000fea0003800000 */
.L_x_2774:
[----:B------:R-:W-:Y:S01]  /*2260*/  IMAD R226, R14, R2, RZ ;  /* 0x000000020ee27224 */ /* 0x000fe200078e02ff */
        /* <DEDUP_REMOVED lines=76> */
[----:B-1----:R-:W-:Y:S01]  /*2730*/  IMAD.IADD R5, R227, 0x1, R239 ;  /* 0x00000001e3057824 */ /* 0x002fe200078e02ef */
[----:B------:R-:W-:Y:S02]  /*2740*/  LOP3.LUT R16, R242, 0xffff, RZ, 0xc0, !PT ;  /* 0x0000fffff2107812 */ /* 0x000fe400078ec0ff */
[----:B------:R-:W-:Y:S01]  /*2750*/  SEL R6, R12, RZ, !P0 ;  /* 0x000000ff0c067207 */ /* 0x000fe20004000000 */
[----:B------:R-:W-:Y:S01]  /*2760*/  IMAD R0, R0, c[0x0][0x178], RZ ;  /* 0x00005e0000007a24 */ /* 0x000fe200078e02ff */
[----:B------:R-:W-:Y:S01]  /*2770*/  SEL R4, R251, RZ, !P0 ;  /* 0x000000fffb047207 */ /* 0x000fe20004000000 */
[----:B------:R-:W-:Y:S01]  /*2780*/  @P4 IMAD.HI.U32 R7, R5, c[0x0][0x2c8], RZ ;  /* 0x0000b20005074a27 */ /* 0x000fe200078e00ff */
[----:B------:R-:W-:Y:S02]  /*2790*/  ISETP.GE.AND P6, PT, R217, c[0x0][0x198], PT ;  /* 0x00006600d9007a0c */ /* 0x000fe40003fc6270 */
[----:B------:R-:W-:Y:S01]  /*27a0*/  ISETP.GE.AND P5, PT, R223, c[0x0][0x198], PT ;  /* 0x00006600df007a0c */ /* 0x000fe20003fa6270 */
[----:B------:R-:W-:Y:S01]  /*27b0*/  IMAD R0, R11, c[0x0][0x17c], R0 ;  /* 0x00005f000b007a24 */ /* 0x000fe200078e0200 */
[----:B------:R-:W-:Y:S01]  /*27c0*/  ISETP.GE.AND P3, PT, R224, c[0x0][0x198], PT ;  /* 0x00006600e0007a0c */ /* 0x000fe20003f66270 */
[----:B------:R-:W-:Y:S01]  /*27d0*/  IMAD R6, R6, c[0x0][0x1c0], RZ ;  /* 0x0000700006067a24 */ /* 0x000fe200078e02ff */
[----:B------:R-:W-:-:S02]  /*27e0*/  ISETP.GE.AND P2, PT, R225, c[0x0][0x198], PT ;  /* 0x00006600e1007a0c */ /* 0x000fc40003f46270 */
[----:B------:R-:W-:Y:S01]  /*27f0*/  IADD3 R100, R241, -0x1, RZ ;  /* 0xfffffffff1647810 */ /* 0x000fe20007ffe0ff */
[----:B------:R-:W-:Y:S02]  /*2800*/  IMAD R6, R4, c[0x0][0x1c4], R6 ;  /* 0x0000710004067a24 */ /* 0x000fe400078e0206 */
[----:B--2---:R-:W-:-:S04]  /*2810*/  IMAD.WIDE.U32 R2, R11, c[0x0][0x178], RZ ;  /* 0x00005e000b027a25 */ /* 0x004fc800078e00ff */
[----:B------:R-:W-:Y:S01]  /*2820*/  IMAD.IADD R3, R3, 0x1, R0 ;  /* 0x0000000103037824 */ /* 0x000fe200078e0200 */
[----:B------:R-:W-:Y:S02]  /*2830*/  MOV R0, R5 ;  /* 0x0000000500007202 */ /* 0x000fe40000000f00 */
[----:B------:R-:W-:Y:S01]  /*2840*/  @P4 SHF.R.U32.HI R0, RZ, c[0x0][0x2cc], R7 ;  /* 0x0000b300ff004a19 */ /* 0x000fe20000011607 */
[----:B------:R-:W-:-:S03]  /*2850*/  IMAD.WIDE.U32 R2, R16, c[0x0][0x1b8], R2 ;  /* 0x00006e0010027a25 */ /* 0x000fc600078e0002 */
        /* <DEDUP_REMOVED lines=16> */
[----:B------:R-:W-:Y:S01]  /*2960*/  LEA.HI.X R5, R2, c[0x0][0x164], R0, 0x1, P0 ;  /* 0x0000590002057a11 */ /* 0x000fe200000f0c00 */
[----:B------:R-:W-:Y:S01]  /*2970*/  @!P1 IMAD.MOV.U32 R15, RZ, RZ, R251 ;  /* 0x000000ffff0f9224 */ /* 0x000fe200078e00fb */
[----:B------:R-:W-:Y:S05]  /*2980*/  BRA.DIV ~URZ, `(.L_x_2777) ;  /* 0x000122a27f007947 */ /* 0x000fea000b800000 */
[----:B------:R1:W2:Y:S02]  /*2990*/  SHFL.IDX PT, R4, R5, RZ, 0x181f ;  /* 0x00181fff05047589 */ /* 0x0002a400000e0000 */
.L_x_2882:
[----:B------:R-:W-:Y:S05]  /*29a0*/  BRA.DIV ~URZ, `(.L_x_2778) ;  /* 0x000122f27f007947 */ /* 0x000fea000b800000 */
[----:B------:R3:W4:Y:S02]  /*29b0*/  SHFL.IDX PT, R0, R14, RZ, 0x181f ;  /* 0x00181fff0e007589 */ /* 0x00072400000e0000 */
.L_x_2883:
[----:B------:R-:W-:Y:S01]  /*29c0*/  IMAD R13, R213, c[0x0][0x2c4], RZ ;  /* 0x0000b100d50d7a24 */ /* 0x000fe200078e02ff */
[----:B------:R-:W-:Y:S01]  /*29d0*/  IADD3 R12, R249, R239, RZ ;  /* 0x000000eff90c7210 */ /* 0x000fe20007ffe0ff */
[----:B------:R-:W-:Y:S03]  /*29e0*/  BSSY B0, `(.L_x_2779) ;  /* 0x0000016000007945 */ /* 0x000fe60003800000 */
[----:B------:R-:W-:-:S13]  /*29f0*/  ISETP.GE.AND P0, PT, R12, R13, PT ;  /* 0x0000000d0c00720c */ /* 0x000fda0003f06270 */
[----:B------:R-:W-:Y:S05]  /*2a00*/  @P0 BRA `(.L_x_2780) ;  /* 0x0000013000000947 */ /* 0x000fea0003800000 */
[----:B------:R-:W-:Y:S02]  /*2a10*/  SHF.R.S32.HI R2, RZ, 0x1f, R217 ;  /* 0x0000001fff027819 */ /* 0x000fe400000114d9 */
[-C--:B----4-:R-:W-:Y:S02]  /*2a20*/  LEA R10, P1, R217, R0.reuse, 0x1 ;  /* 0x00000000d90a7211 */ /* 0x090fe400078208ff */
[----:B------:R-:W-:Y:S02]  /*2a30*/  LEA R8, P0, R223, R0, 0x1 ;  /* 0x00000000df087211 */ /* 0x000fe400078008ff */
[----:B--2---:R-:W-:Y:S02]  /*2a40*/  LEA.HI.X R11, R217, R4, R2, 0x1, P1 ;  /* 0x00000004d90b7211 */ /* 0x004fe400008f0c02 */
[----:B------:R-:W-:Y:S02]  /*2a50*/  SHF.R.S32.HI R2, RZ, 0x1f, R223 ;  /* 0x0000001fff027819 */ /* 0x000fe400000114df */
[----:B------:R-:W-:Y:S01]  /*2a60*/  LEA R6, P1, R224, R0, 0x1 ;  /* 0x00000000e0067211 */ /* 0x000fe200078208ff */
[----:B------:R-:W-:Y:S01]  /*2a70*/  @!PT LDS RZ, [RZ] ;  /* 0x00000000fffff984 */ /* 0x000fe20000000800 */
[----:B------:R-:W-:Y:S01]  /*2a80*/  @!PT LDS RZ, [RZ] ;  /* 0x00000000fffff984 */ /* 0x000fe20000000800 */
[----:B------:R-:W-:Y:S01]  /*2a90*/  @!PT LDS RZ, [RZ] ;  /* 0x00000000fffff984 */ /* 0x000fe20000000800 */
[----:B------:R2:W-:Y:S01]  /*2aa0*/  LDGSTS.E.BYPASS.LTC128B.128 [R215+0x10100], [R10.64], !P6 ;  /* 0x101000000ad77fae */ /* 0x0005e2000f101d46 */
[----:B------:R-:W-:-:S02]  /*2ab0*/  SHF.R.S32.HI R18, RZ, 0x1f, R224 ;  /* 0x0000001fff127819 */ /* 0x000fc400000114e0 */
[----:B------:R-:W-:Y:S02]  /*2ac0*/  LEA.HI.X R9, R223, R4, R2, 0x1, P0 ;  /* 0x00000004df097211 */ /* 0x000fe400000f0c02 */
[----:B------:R-:W-:Y:S02]  /*2ad0*/  SHF.R.S32.HI R17, RZ, 0x1f, R225 ;  /* 0x0000001fff117819 */ /* 0x000fe400000114e1 */
[C---:B------:R-:W-:Y:S01]  /*2ae0*/  LEA R2, P0, R225.reuse, R0, 0x1 ;  /* 0x00000000e1027211 */ /* 0x040fe200078008ff */
[----:B------:R2:W-:Y:S01]  /*2af0*/  LDGSTS.E.BYPASS.LTC128B.128 [R215+0x14100], [R8.64], !P5 ;  /* 0x1410000008d77fae */ /* 0x0005e2000e901d46 */
[-C--:B------:R-:W-:Y:S02]  /*2b00*/  LEA.HI.X R7, R224, R4.reuse, R18, 0x1, P1 ;  /* 0x00000004e0077211 */ /* 0x080fe400008f0c12 */
[----:B------:R-:W-:-:S03]  /*2b10*/  LEA.HI.X R3, R225, R4, R17, 0x1, P0 ;  /* 0x00000004e1037211 */ /* 0x000fc600000f0c11 */
[----:B------:R2:W-:Y:S04]  /*2b20*/  LDGSTS.E.BYPASS.LTC128B.128 [R215+0x18100], [R6.64], !P3 ;  /* 0x1810000006d77fae */ /* 0x0005e8000d901d46 */
[----:B------:R2:W-:Y:S02]  /*2b30*/  LDGSTS.E.BYPASS.LTC128B.128 [R215+0x1c100], [R2.64], !P2 ;  /* 0x1c10000002d77fae */ /* 0x0005e4000d101d46 */
.L_x_2780:
[----:B------:R-:W-:Y:S05]  /*2b40*/  BSYNC B0 ;  /* 0x0000000000007941 */ /* 0x000fea0003800000 */
.L_x_2779:
[----:B------:R-:W-:Y:S05]  /*2b50*/  BRA.DIV ~URZ, `(.L_x_2781) ;  /* 0x000121b27f007947 */ /* 0x000fea000b800000 */
[----:B--2---:R2:W1:Y:S04]  /*2b60*/  SHFL.IDX PT, R4, R5, 0x1, 0x181f ;  /* 0x00381f0005047f89 */ /* 0x00446800000e0000 */
[----:B----4-:R2:W4:Y:S02]  /*2b70*/  SHFL.IDX PT, R0, R14, 0x1, 0x181f ;  /* 0x00381f000e007f89 */ /* 0x01052400000e0000 */
.L_x_2884:
[----:B------:R-:W-:Y:S01]  /*2b80*/  IADD3 R2, R12, 0x20, RZ ;  /* 0x000000200c027810 */ /* 0x000fe20007ffe0ff */
[----:B------:R-:W-:Y:S03]  /*2b90*/  BSSY B0, `(.L_x_2782) ;  /* 0x0000016000007945 */ /* 0x000fe60003800000 */
[----:B------:R-:W-:-:S13]  /*2ba0*/  ISETP.GE.AND P0, PT, R2, R13, PT ;  /* 0x0000000d0200720c */ /* 0x000fda0003f06270 */
[----:B------:R-:W-:Y:S05]  /*2bb0*/  @P0 BRA `(.L_x_2783) ;  /* 0x0000013000000947 */ /* 0x000fea0003800000 */
[----:B------:R-:W-:Y:S02]  /*2bc0*/  SHF.R.S32.HI R3, RZ, 0x1f, R217 ;  /* 0x0000001fff037819 */ /* 0x000fe400000114d9 */
[-C--:B----4-:R-:W-:Y:S02]  /*2bd0*/  LEA R10, P1, R217, R0.reuse, 0x1 ;  /* 0x00000000d90a7211 */ /* 0x090fe400078208ff */
[----:B------:R-:W-:Y:S02]  /*2be0*/  LEA R8, P0, R223, R0, 0x1 ;  /* 0x00000000df087211 */ /* 0x000fe400078008ff */
[----:B-1----:R-:W-:Y:S02]  /*2bf0*/  LEA.HI.X R11, R217, R4, R3, 0x1, P1 ;  /* 0x00000004d90b7211 */ /* 0x002fe400008f0c03 */
        /* <DEDUP_REMOVED lines=15> */
.L_x_2783:
[----:B------:R-:W-:Y:S05]  /*2cf0*/  BSYNC B0 ;  /* 0x0000000000007941 */ /* 0x000fea0003800000 */
.L_x_2782:
[----:B------:R-:W-:Y:S05]  /*2d00*/  BRA.DIV ~URZ, `(.L_x_2784) ;  /* 0x000120d27f007947 */ /* 0x000fea000b800000 */
[----:B-1----:R1:W2:Y:S02]  /*2d10*/  SHFL.IDX PT, R4, R5, 0x2, 0x181f ;  /* 0x00581f0005047f89 */ /* 0x0022a400000e0000 */
.L_x_2885:
[----:B------:R-:W-:Y:S05]  /*2d20*/  BRA.DIV ~URZ, `(.L_x_2785) ;  /* 0x000121227f007947 */ /* 0x000fea000b800000 */
[----:B----4-:R4:W1:Y:S02]  /*2d30*/  SHFL.IDX PT, R0, R14, 0x2, 0x181f ;  /* 0x00581f000e007f89 */ /* 0x01086400000e0000 */
.L_x_2886:
[----:B------:R-:W-:Y:S01]  /*2d40*/  IADD3 R2, R12, 0x40, RZ ;  /* 0x000000400c027810 */ /* 0x000fe20007ffe0ff */
[----:B------:R-:W-:Y:S03]  /*2d50*/  BSSY B0, `(.L_x_2786) ;  /* 0x0000016000007945 */ /* 0x000fe60003800000 */
[----:B------:R-:W-:-:S13]  /*2d60*/  ISETP.GE.AND P0, PT, R2, R13, PT ;  /* 0x0000000d0200720c */ /* 0x000fda0003f06270 */
[----:B------:R-:W-:Y:S05]  /*2d70*/  @P0 BRA `(.L_x_2787) ;  /* 0x0000013000000947 */ /* 0x000fea0003800000 */
[----:B------:R-:W-:Y:S02]  /*2d80*/  SHF.R.S32.HI R3, RZ, 0x1f, R217 ;  /* 0x0000001fff037819 */ /* 0x000fe400000114d9 */
[-C--:B-1----:R-:W-:Y:S02]  /*2d90*/  LEA R10, P1, R217, R0.reuse, 0x1 ;  /* 0x00000000d90a7211 */ /* 0x082fe400078208ff */
        /* <DEDUP_REMOVED lines=17> */
.L_x_2787:
[----:B------:R-:W-:Y:S05]  /*2eb0*/  BSYNC B0 ;  /* 0x0000000000007941 */ /* 0x000fea0003800000 */
.L_x_2786:
[----:B------:R-:W-:Y:S05]  /*2ec0*/  BRA.DIV ~URZ, `(.L_x_2788) ;  /* 0x00011ff27f007947 */ /* 0x000fea000b800000 */
[----:B--2---:R2:W3:Y:S04]  /*2ed0*/  SHFL.IDX PT, R4, R5, 0x3, 0x181f ;  /* 0x00781f0005047f89 */ /* 0x0044e800000e0000 */
[----:B-1----:R2:W1:Y:S02]  /*2ee0*/  SHFL.IDX PT, R0, R14, 0x3, 0x181f ;  /* 0x00781f000e007f89 */ /* 0x00246400000e0000 */
.L_x_2887:
[----:B------:R-:W-:Y:S01]  /*2ef0*/  IADD3 R2, R12, 0x60, RZ ;  /* 0x000000600c027810 */ /* 0x000fe20007ffe0ff */
[----:B-----5:R-:W-:Y:S01]  /*2f00*/  IMAD.WIDE.U32 R232, R15, c[0x0][0x2b0], RZ ;  /* 0x0000ac000fe87a25 */ /* 0x020fe200078e00ff */
[----:B------:R-:W-:-:S02]  /*2f10*/  SHF.R.S32.HI R20, RZ, 0x1f, R217 ;  /* 0x0000001fff147819 */ /* 0x000fc400000114d9 */
[----:B------:R-:W-:Y:S02]  /*2f20*/  ISETP.GE.AND P1, PT, R2, R13, PT ;  /* 0x0000000d0200720c */ /* 0x000fe40003f26270 */
[----:B------:R-:W-:Y:S02]  /*2f30*/  SHF.R.S32.HI R19, RZ, 0x1f, R223 ;  /* 0x0000001fff137819 */ /* 0x000fe400000114df */
[----:B------:R-:W-:Y:S02]  /*2f40*/  SHF.R.S32.HI R18, RZ, 0x1f, R224 ;  /* 0x0000001fff127819 */ /* 0x000fe400000114e0 */
[----:B------:R-:W-:-:S07]  /*2f50*/  SHF.R.S32.HI R17, RZ, 0x1f, R225 ;  /* 0x0000001fff117819 */ /* 0x000fce00000114e1 */
        /* <DEDUP_REMOVED lines=23> */
[----:B-1----:R-:W-:-:S02]  /*30d0*/  IMAD R2, R100, 0x40, R227 ;  /* 0x0000004064027824 */ /* 0x002fc400078e02e3 */
        /* <DEDUP_REMOVED lines=12> */
[----:B------:R1:W2:Y:S01]  /*31a0*/  @!P1 LDG.E R214, [R4.64] ;  /* 0x0000000604d69981 */ /* 0x0002a2000c1e1900 */
        /* <DEDUP_REMOVED lines=16> */
[----:B------:R-:W-:Y:S01]  /*32b0*/  IMAD.SHL.U32 R106, R217, 0x2, RZ ;  /* 0x00000002d96a7824 */ /* 0x000fe200078e00ff */
[----:B------:R-:W-:Y:S01]  /*32c0*/  ISETP.GE.AND P5, PT, R13, 0x1, PT ;  /* 0x000000010d00780c */ /* 0x000fe20003fa6270 */
[----:B------:R-:W-:Y:S02]  /*32d0*/  IMAD.SHL.U32 R107, R223, 0x2, RZ ;  /* 0x00000002df6b7824 */ /* 0x000fe400078e00ff */
[C---:B------:R-:W-:Y:S02]  /*32e0*/  IMAD R0, R5.reuse, c[0x0][0x1e0], RZ ;  /* 0x0000780005007a24 */ /* 0x040fe400078e02ff */
[----:B------:R-:W-:-:S02]  /*32f0*/  IMAD R6, R5, c[0x0][0x208], RZ ;  /* 0x0000820005067a24 */ /* 0x000fc400078e02ff */
[C---:B------:R-:W-:Y:S02]  /*3300*/  IMAD R0, R218.reuse, c[0x0][0x1e4], R0 ;  /* 0x00007900da007a24 */ /* 0x040fe400078e0200 */
[----:B------:R-:W-:Y:S02]  /*3310*/  IMAD R7, R218, c[0x0][0x20c], R6 ;  /* 0x00008300da077a24 */ /* 0x000fe400078e0206 */
[----:B------:R-:W-:Y:S02]  /*3320*/  IMAD.IADD R3, R3, 0x1, R0 ;  /* 0x0000000103037824 */ /* 0x000fe400078e0200 */
[----:B------:R-:W-:Y:S01]  /*3330*/  @P5 ISETP.GE.AND P2, PT, R223, c[0x0][0x1d4], PT ;  /* 0x00007500df005a0c */ /* 0x000fe20003f46270 */
[C---:B------:R-:W-:Y:S01]  /*3340*/  IMAD.SHL.U32 R108, R224.reuse, 0x2, RZ ;  /* 0x00000002e06c7824 */ /* 0x040fe200078e00ff */
[----:B------:R-:W-:Y:S01]  /*3350*/  @P5 ISETP.GE.AND P1, PT, R224, c[0x0][0x1d4], PT ;  /* 0x00007500e0005a0c */ /* 0x000fe20003f26270 */
        /* <DEDUP_REMOVED lines=10> */
[----:B------:R-:W-:-:S03]  /*3400*/  @P5 ISETP.GE.AND P0, PT, R217, c[0x0][0x1d4], PT ;  /* 0x00007500d9005a0c */ /* 0x000fc60003f06270 */
[----:B------:R1:W2:Y:S04]  /*3410*/  SHFL.IDX PT, R0, R2, RZ, 0x181f ;  /* 0x00181fff02007589 */ /* 0x0002a800000e0000 */
[----:B------:R-:W3:Y:S04]  /*3420*/  SHFL.IDX PT, R8, R11, RZ, 0x181f ;  /* 0x00181fff0b087589 */ /* 0x000ee800000e0000 */
[----:B------:R-:W5:Y:S01]  /*3430*/  SHFL.IDX PT, R11, R11, 0x1, 0x181f ;  /* 0x00381f000b0b7f89 */ /* 0x000f6200000e0000 */
[----:B-1----:R-:W-:Y:S01]  /*3440*/  IMAD.WIDE.U32 R2, R218, c[0x0][0x208], RZ ;  /* 0x00008200da027a25 */ /* 0x002fe200078e00ff */
[----:B--2---:R-:W-:-:S03]  /*3450*/  @P5 LEA R4, P6, R217, R0, 0x1 ;  /* 0x00000000d9045211 */ /* 0x004fc600078c08ff */
[----:B------:R-:W-:Y:S01]  /*3460*/  IMAD.IADD R3, R3, 0x1, R7 ;  /* 0x0000000103037824 */ /* 0x000fe200078e0207 */
[----:B---3--:R-:W-:Y:S02]  /*3470*/  @P5 LEA.HI.X R5, R217, R8, R20, 0x1, P6 ;  /* 0x00000008d9055211 */ /* 0x008fe400030f0c14 */
[C---:B------:R-:W-:Y:S01]  /*3480*/  @P5 LEA R6, P6, R223.reuse, R0, 0x1 ;  /* 0x00000000df065211 */ /* 0x040fe200078c08ff */
[----:B------:R-:W-:Y:S02]  /*3490*/  IMAD.WIDE.U32 R2, R214, c[0x0][0x218], R2 ;  /* 0x00008600d6027a25 */ /* 0x000fe400078e0002 */
[----:B------:R1:W-:Y:S01]  /*34a0*/  @P5 LDGSTS.E.BYPASS.LTC128B.128 [R215+0x8100], [R4.64], !P0 ;  /* 0x0810000004d75fae */ /* 0x0003e2000c101d46 */
[----:B------:R-:W-:Y:S02]  /*34b0*/  @P5 LEA.HI.X R7, R223, R8, R19, 0x1, P6 ;  /* 0x00000008df075211 */ /* 0x000fe400030f0c13 */
[----:B------:R-:W-:-:S03]  /*34c0*/  ISETP.GE.AND P6, PT, R13, 0x21, PT ;  /* 0x000000210d00780c */ /* 0x000fc60003fc6270 */
[----:B------:R2:W-:Y:S01]  /*34d0*/  @P5 LDGSTS.E.BYPASS.LTC128B.128 [R215+0xa100], [R6.64], !P2 ;  /* 0x0a10000006d75fae */ /* 0x0005e2000d101d46 */
[----:B------:R-:W-:Y:S02]  /*34e0*/  @P5 ISETP.GE.AND P2, PT, R225, c[0x0][0x1d4], PT ;  /* 0x00007500e1005a0c */ /* 0x000fe40003f46270 */
[----:B-1----:R-:W-:-:S04]  /*34f0*/  @P5 LEA R4, P0, R224, R0, 0x1 ;  /* 0x00000000e0045211 */ /* 0x002fc800078008ff */
[----:B------:R-:W-:Y:S02]  /*3500*/  @P5 LEA.HI.X R5, R224, R8, R18, 0x1, P0 ;  /* 0x00000008e0055211 */ /* 0x000fe400000f0c12 */
[----:B--2---:R-:W-:Y:S01]  /*3510*/  @P5 LEA R6, P0, R225, R0, 0x1 ;  /* 0x00000000e1065211 */ /* 0x004fe200078008ff */
[----:B------:R-:W-:Y:S02]  /*3520*/  IMAD R0, R9, c[0x0][0x218], RZ ;  /* 0x0000860009007a24 */ /* 0x000fe400078e02ff */
[----:B------:R1:W-:Y:S01]  /*3530*/  @P5 LDGSTS.E.BYPASS.LTC128B.128 [R215+0xc100], [R4.64], !P1 ;  /* 0x0c10000004d75fae */ /* 0x0003e2000c901d46 */
[----:B------:R-:W-:Y:S01]  /*3540*/  @P5 LEA.HI.X R7, R225, R8, R17, 0x1, P0 ;  /* 0x00000008e1075211 */ /* 0x000fe200000f0c11 */
[----:B------:R-:W-:Y:S01]  /*3550*/  IMAD R8, R214, c[0x0][0x21c], R0 ;  /* 0x00008700d6087a24 */ /* 0x000fe200078e0200 */
[----:B------:R-:W-:-:S03]  /*3560*/  @P6 ISETP.GE.AND P0, PT, R217, c[0x0][0x1d4], PT ;  /* 0x00007500d9006a0c */ /* 0x000fc60003f06270 */
[----:B------:R2:W-:Y:S01]  /*3570*/  @P5 LDGSTS.E.BYPASS.LTC128B.128 [R215+0xe100], [R6.64], !P2 ;  /* 0x0e10000006d75fae */ /* 0x0005e2000d101d46 */
[----:B------:R-:W-:Y:S02]  /*3580*/  @P6 ISETP.GE.AND P2, PT, R223, c[0x0][0x1d4], PT ;  /* 0x00007500df006a0c */ /* 0x000fe40003f46270 */
[----:B-1----:R-:W-:-:S04]  /*3590*/  @P6 LEA R4, P1, R217, R10, 0x1 ;  /* 0x0000000ad9046211 */ /* 0x002fc800078208ff */
[----:B-----5:R-:W-:Y:S02]  /*35a0*/  @P6 LEA.HI.X R5, R217, R11, R20, 0x1, P1 ;  /* 0x0000000bd9056211 */ /* 0x020fe400008f0c14 */
[----:B------:R-:W-:-:S03]  /*35b0*/  IADD3 R0, P1, R2, R234, RZ ;  /* 0x000000ea02007210 */ /* 0x000fc60007f3e0ff */
[----:B------:R1:W-:Y:S01]  /*35c0*/  @P6 LDGSTS.E.BYPASS.LTC128B.128 [R215+0x9100], [R4.64], !P0 ;  /* 0x0910000004d76fae */ /* 0x0003e2000c101d46 */
[----:B------:R-:W-:Y:S02]  /*35d0*/  IADD3.X R2, R238, R3, R8, P1, !PT ;  /* 0x00000003ee027210 */ /* 0x000fe40000ffe408 */
[----:B------:R-:W-:Y:S02]  /*35e0*/  LEA R3, P1, R0, c[0x0][0x1f8], 0x1 ;  /* 0x00007e0000037a11 */ /* 0x000fe400078208ff */
[-C--:B--2---:R-:W-:Y:S02]  /*35f0*/  @P6 LEA R6, P0, R224, R10.reuse, 0x1 ;  /* 0x0000000ae0066211 */ /* 0x084fe400078008ff */
[----:B----4-:R-:W-:Y:S01]  /*3600*/  LEA.HI.X R14, R0, c[0x0][0x1fc], R2, 0x1, P1 ;  /* 0x00007f00000e7a11 */ /* 0x010fe200008f0c02 */
[----:B------:R-:W-:Y:S01]  /*3610*/  SHFL.IDX PT, R12, R3, 0x1, 0x181f ;  /* 0x00381f00030c7f89 */ /* 0x000fe200000e0000 */
[----:B------:R-:W-:Y:S02]  /*3620*/  @P6 LEA R8, P5, R223, R10, 0x1 ;  /* 0x0000000adf086211 */ /* 0x000fe400078a08ff */
[C---:B------:R-:W-:Y:S01]  /*3630*/  @P6 ISETP.GE.AND P1, PT, R224.reuse, c[0x0][0x1d4], PT ;  /* 0x00007500e0006a0c */ /* 0x040fe20003f26270 */
[----:B------:R-:W2:Y:S01]  /*3640*/  SHFL.IDX PT, R0, R3, RZ, 0x181f ;  /* 0x00181fff03007589 */ /* 0x000ea200000e0000 */
[----:B------:R-:W-:-:S02]  /*3650*/  @P6 LEA.HI.X R7, R224, R11, R18, 0x1, P0 ;  /* 0x0000000be0076211 */ /* 0x000fc400000f0c12 */
[----:B------:R-:W-:Y:S01]  /*3660*/  @P6 ISETP.GE.AND P0, PT, R225, c[0x0][0x1d4], PT ;  /* 0x00007500e1006a0c */ /* 0x000fe20003f06270 */
[----:B------:R-:W3:Y:S01]  /*3670*/  SHFL.IDX PT, R2, R14, RZ, 0x181f ;  /* 0x00181fff0e027589 */ /* 0x000ee200000e0000 */
[----:B------:R-:W-:-:S03]  /*3680*/  @P6 LEA.HI.X R9, R223, R11, R19, 0x1, P5 ;  /* 0x0000000bdf096211 */ /* 0x000fc600028f0c13 */
[----:B------:R4:W5:Y:S04]  /*3690*/  SHFL.IDX PT, R3, R14, 0x1, 0x181f ;  /* 0x00381f000e037f89 */ /* 0x00096800000e0000 */
[----:B------:R4:W-:Y:S01]  /*36a0*/  @P6 LDGSTS.E.BYPASS.LTC128B.128 [R215+0xb100], [R8.64], !P2 ;  /* 0x0b10000008d76fae */ /* 0x0009e2000d101d46 */
[----:B-1----:R-:W-:-:S03]  /*36b0*/  @P6 LEA R4, P5, R225, R10, 0x1 ;  /* 0x0000000ae1046211 */ /* 0x002fc600078a08ff */
[----:B------:R1:W-:Y:S01]  /*36c0*/  @P6 LDGSTS.E.BYPASS.LTC128B.128 [R215+0xd100], [R6.64], !P1 ;  /* 0x0d10000006d76fae */ /* 0x0003e2000c901d46 */
[----:B------:R-:W-:-:S05]  /*36d0*/  @P6 LEA.HI.X R5, R225, R11, R17, 0x1, P5 ;  /* 0x0000000be1056211 */ /* 0x000fca00028f0c11 */
[----:B------:R1:W-:Y:S04]  /*36e0*/  @P6 LDGSTS.E.BYPASS.LTC128B.128 [R215+0xf100], [R4.64], !P0 ;  /* 0x0f10000004d76fae */ /* 0x0003e8000c101d46 */
[----:B------:R-:W0:Y:S01]  /*36f0*/  LDGDEPBAR ;  /* 0x00000000000079af */ /* 0x000e220000000000 */
[----:B------:R-:W-:Y:S02]  /*3700*/  R2P PR, R228, 0x6 ;  /* 0x00000006e4007804 */ /* 0x000fe40000000000 */
[CC--:B--2---:R-:W-:Y:S02]  /*3710*/  IADD3 R22, P0, R0.reuse, R106.reuse, RZ ;  /* 0x0000006a00167210 */ /* 0x0c4fe40007f1e0ff */
[----:B------:R-:W-:Y:S02]  /*3720*/  IADD3 R20, P6, R0, R107, RZ ;  /* 0x0000006b00147210 */ /* 0x000fe40007fde0ff */
[----:B------:R-:W-:Y:S01]  /*3730*/  ISETP.GE.AND P5, PT, R217, c[0x0][0x1d4], PT ;  /* 0x00007500d9007a0c */ /* 0x000fe20003fa6270 */
[----:B---3--:R-:W-:Y:S01]  /*3740*/  IMAD.X R23, R2, 0x1, R101, P0 ;  /* 0x0000000102177824 */ /* 0x008fe200000e0665 */
[----:B------:R-:W-:Y:S01]  /*3750*/  IADD3 R16, P0, R0, R109, RZ ;  /* 0x0000006d00107210 */ /* 0x000fe20007f1e0ff */
[----:B------:R-:W-:Y:S01]  /*3760*/  IMAD.X R21, R2, 0x1, R102, P6 ;  /* 0x0000000102157824 */ /* 0x000fe200030e0666 */
[----:B----4-:R-:W-:-:S03]  /*3770*/  IADD3 R14, P6, R12, R106, RZ ;  /* 0x0000006a0c0e7210 */ /* 0x010fc60007fde0ff */
[----:B------:R-:W-:Y:S01]  /*3780*/  @P1 IADD3 R135, R200, -0x20, RZ ;  /* 0xffffffe0c8871810 */ /* 0x000fe20007ffe0ff */
[----:B------:R-:W-:Y:S01]  /*3790*/  IMAD.X R17, R2, 0x1, R104, P0 ;  /* 0x0000000102117824 */ /* 0x000fe200000e0668 */
[----:B------:R-:W-:Y:S01]  /*37a0*/  IADD3 R18, P1, R0, R108, RZ ;  /* 0x0000006c00127210 */ /* 0x000fe20007f3e0ff */
[----:B-----5:R-:W-:Y:S01]  /*37b0*/  IMAD.X R15, R3, 0x1, R101, P6 ;  /* 0x00000001030f7824 */ /* 0x020fe200030e0665 */
[----:B------:R-:W-:Y:S01]  /*37c0*/  ISETP.GE.AND P0, PT, R223, c[0x0][0x1d4], PT ;  /* 0x00007500df007a0c */ /* 0x000fe20003f06270 */
[----:B------:R-:W-:Y:S01]  /*37d0*/  IMAD.MOV.U32 R0, RZ, RZ, 0x40 ;  /* 0x00000040ff007424 */ /* 0x000fe200078e00ff */
[----:B------:R-:W-:Y:S01]  /*37e0*/  ISETP.LT.OR P6, PT, R13, 0x1, P5 ;  /* 0x000000010d00780c */ /* 0x000fe20002fc1670 */
[----:B------:R-:W-:Y:S01]  /*37f0*/  IMAD.X R19, R2, 0x1, R103, P1 ;  /* 0x0000000102137824 */ /* 0x000fe200008e0667 */
[----:B------:R-:W-:Y:S01]  /*3800*/  IADD3 R24, P1, R12, R107, RZ ;  /* 0x0000006b0c187210 */ /* 0x000fe20007f3e0ff */
[----:B------:R-:W-:-:S04]  /*3810*/  DEPBAR.LE SB0, 0x1 ;  /* 0x000080400000791a */ /* 0x000fc80000000000 */
[----:B------:R-:W-:-:S04]  /*3820*/  DEPBAR.LE SB0, 0x0 ;  /* 0x000080000000791a */ /* 0x000fc80000000000 */
[----:B------:R-:W-:Y:S01]  /*3830*/  BAR.SYNC.DEFER_BLOCKING 0x0 ;  /* 0x0000000000007b1d */ /* 0x000fe20000010000 */
[----:B------:R-:W-:Y:S01]  /*3840*/  IMAD.X R25, R3, 0x1, R102, P1 ;  /* 0x0000000103197824 */ /* 0x000fe200008e0666 */
[C---:B------:R-:W-:Y:S02]  /*3850*/  ISETP.LT.OR P1, PT, R13.reuse, 0x1, P0 ;  /* 0x000000010d00780c */ /* 0x040fe40000721670 */
[C---:B------:R-:W-:Y:S02]  /*3860*/  ISETP.LT.OR P5, PT, R13.reuse, 0x21, P5 ;  /* 0x000000210d00780c */ /* 0x040fe40002fa1670 */
[----:B------:R-:W-:Y:S02]  /*3870*/  ISETP.LT.OR P0, PT, R13, 0x21, P0 ;  /* 0x000000210d00780c */ /* 0x000fe40000701670 */
[----:B------:R-:W-:-:S05]  /*3880*/  SEL R0, R0, 0xffffffc0, !P2 ;  /* 0xffffffc000007807 */ /* 0x000fca0005000000 */
[----:B------:R-:W-:Y:S01]  /*3890*/  IMAD.IADD R202, R200, 0x1, R0 ;  /* 0x00000001c8ca7824 */ /* 0x000fe200078e0200 */
[----:B-1----:R-:W-:Y:S04]  /*38a0*/  LDSM.16.M88.4 R4, [R208] ;  /* 0x00000000d004783b */ /* 0x002fe80000000200 */
[----:B------:R-:W1:Y:S04]  /*38b0*/  LDSM.16.M88.4 R28, [R200] ;  /* 0x00000000c81c783b */ /* 0x000e680000000200 */
[----:B------:R-:W2:Y:S04]  /*38c0*/  LDSM.16.M88.4 R40, [R200+0x800] ;  /* 0x00080000c828783b */ /* 0x000ea80000000200 */
[----:B------:R-:W3:Y:S04]  /*38d0*/  LDSM.16.M88.4 R36, [R200+0x1000] ;  /* 0x00100000c824783b */ /* 0x000ee80000000200 */
[----:B------:R-:W4:Y:S04]  /*38e0*/  LDSM.16.M88.4 R32, [R200+0x1800] ;  /* 0x00180000c820783b */ /* 0x000f280000000200 */
[----:B------:R-:W-:Y:S04]  /*38f0*/  LDSM.16.M88.4 R8, [R209] ;  /* 0x00000000d108783b */ /* 0x000fe80000000200 */
[----:B------:R-:W5:Y:S04]  /*3900*/  LDSM.16.M88.4 R52, [R135] ;  /* 0x000000008734783b */ /* 0x000f680000000200 */
[----:B------:R-:W3:Y:S04]  /*3910*/  LDSM.16.M88.4 R72, [R135+0x800] ;  /* 0x000800008748783b */ /* 0x000ee80000000200 */
[----:B------:R-:W4:Y:S04]  /*3920*/  LDSM.16.M88.4 R88, [R135+0x1000] ;  /* 0x001000008758783b */ /* 0x000f280000000200 */
[----:B------:R-:W4:Y:S04]  /*3930*/  LDSM.16.M88.4 R96, [R135+0x1800] ;  /* 0x001800008760783b */ /* 0x000f280000000200 */
[----:B------:R-:W-:Y:S01]  /*3940*/  @!PT LDS RZ, [RZ] ;  /* 0x00000000fffff984 */ /* 0x000fe20000000800 */
[----:B------:R-:W-:Y:S01]  /*3950*/  @!PT LDS RZ, [RZ] ;  /* 0x00000000fffff984 */ /* 0x000fe20000000800 */
[----:B------:R-:W-:Y:S01]  /*3960*/  @!PT LDS RZ, [RZ] ;  /* 0x00000000fffff984 */ /* 0x000fe20000000800 */
[----:B------:R3:W-:Y:S01]  /*3970*/  LDGSTS.E.BYPASS.LTC128B.128 [R215+0x100], [R22.64], !P6 ;  /* 0x0010000016d77fae */ /* 0x0007e2000f101d46 */
[----:B------:R-:W-:-:S03]  /*3980*/  ISETP.GE.AND P6, PT, R224, c[0x0][0x1d4], PT ;  /* 0x00007500e0007a0c */ /* 0x000fc60003fc6270 */
[----:B------:R4:W-:Y:S01]  /*3990*/  LDGSTS.E.BYPASS.LTC128B.128 [R215+0x2100], [R20.64], !P1 ;  /* 0x0210000014d77fae */ /* 0x0009e2000c901d46 */
[----:B------:R-:W-:Y:S01]  /*39a0*/  ISETP.LT.OR P1, PT, R13, 0x1, P6 ;  /* 0x000000010d00780c */ /* 0x000fe20003721670 */
[----:B-1----:R-:W-:Y:S01]  /*39b0*/  HMMA.16816.F32 R44, R4, R30, RZ ;  /* 0x0000001e042c723c */ /* 0x002fe200000018ff */
[----:B------:R-:W-:-:S07]  /*39c0*/  ISETP.GE.AND P6, PT, R225, c[0x0][0x1d4], PT ;  /* 0x00007500e1007a0c */ /* 0x000fce0003fc6270 */
[C---:B--2---:R-:W-:Y:S04]  /*39d0*/  HMMA.16816.F32 R48, R4.reuse, R40, RZ ;  /* 0x000000280430723c */ /* 0x044fe800000018ff */
[----:B------:R1:W-:Y:S01]  /*39e0*/  LDGSTS.E.BYPASS.LTC128B.128 [R215+0x4100], [R18.64], !P1 ;  /* 0x0410000012d77fae */ /* 0x0003e2000c901d46 */
[C---:B------:R-:W-:Y:S02]  /*39f0*/  ISETP.LT.OR P1, PT, R13.reuse, 0x1, P6 ;  /* 0x000000010d00780c */ /* 0x040fe40003721670 */
[----:B------:R-:W-:Y:S01]  /*3a00*/  ISETP.LT.OR P6, PT, R13, 0x21, P6 ;  /* 0x000000210d00780c */ /* 0x000fe200037c1670 */
[C---:B------:R-:W-:Y:S08]  /*3a10*/  HMMA.16816.F32 R40, R4.reuse, R42, RZ ;  /* 0x0000002a0428723c */ /* 0x040ff000000018ff */
[C---:B---3--:R-:W-:Y:S02]  /*3a20*/  HMMA.16816.F32 R56, R4.reuse, R36, RZ ;  /* 0x000000240438723c */ /* 0x048fe400000018ff */
[----:B------:R2:W-:Y:S04]  /*3a30*/  LDGSTS.E.BYPASS.LTC128B.128 [R215+0x6100], [R16.64], !P1 ;  /* 0x0610000010d77fae */ /* 0x0005e8000c901d46 */
[----:B------:R3:W-:Y:S01]  /*3a40*/  LDGSTS.E.BYPASS.LTC128B.128 [R215+0x1100], [R14.64], !P5 ;  /* 0x011000000ed77fae */ /* 0x0007e2000e901d46 */
[----:B------:R-:W-:Y:S01]  /*3a50*/  IADD3 R2, P5, R12, R109, RZ ;  /* 0x0000006d0c027210 */ /* 0x000fe20007fbe0ff */
[----:B----4-:R-:W-:Y:S02]  /*3a60*/  HMMA.16816.F32 R20, R4, R28, RZ ;  /* 0x0000001c0414723c */ /* 0x010fe400000018ff */
[----:B------:R4:W-:Y:S01]  /*3a70*/  LDGSTS.E.BYPASS.LTC128B.128 [R215+0x3100], [R24.64], !P0 ;  /* 0x0310000018d77fae */ /* 0x0009e2000c101d46 */
[----:B------:R-:W-:-:S05]  /*3a80*/  ISETP.GT.AND P0, PT, R100, R226, PT ;  /* 0x000000e26400720c */ /* 0x000fca0003f04270 */
[C---:B------:R-:W-:Y:S08]  /*3a90*/  HMMA.16816.F32 R68, R4.reuse, R38, RZ ;  /* 0x000000260444723c */ /* 0x040ff000000018ff */
[----:B------:R-:W-:Y:S01]  /*3aa0*/  HMMA.16816.F32 R76, R4, R32, RZ ;  /* 0x00000020044c723c */ /* 0x000fe200000018ff */
[----:B--2---:R-:W-:-:S07]  /*3ab0*/  IADD3 R16, P1, R12, R108, RZ ;  /* 0x0000006c0c107210 */ /* 0x004fce0007f3e0ff */
[----:B------:R-:W-:Y:S01]  /*3ac0*/  HMMA.16816.F32 R64, R4, R34, RZ ;  /* 0x000000220440723c */ /* 0x000fe200000018ff */
[C---:B------:R-:W-:Y:S01]  /*3ad0*/  IMAD.X R17, R3.reuse, 0x1, R103, P1 ;  /* 0x0000000103117824 */ /* 0x040fe200008e0667 */
[----:B------:R-:W-:Y:S01]  /*3ae0*/  ISETP.GE.AND P1, PT, R224, c[0x0][0x1d4], PT ;  /* 0x00007500e0007a0c */ /* 0x000fe20003f26270 */
[----:B------:R-:W-:-:S03]  /*3af0*/  IMAD.X R3, R3, 0x1, R104, P5 ;  /* 0x0000000103037824 */ /* 0x000fc600028e0668 */
[----:B------:R-:W-:Y:S02]  /*3b00*/  ISETP.LT.OR P1, PT, R13, 0x21, P1 ;  /* 0x000000210d00780c */ /* 0x000fe40000f21670 */
[C---:B-----5:R-:W-:Y:S08]  /*3b10*/  HMMA.16816.F32 R28, R8.reuse, R52, R20 ;  /* 0x00000034081c723c */ /* 0x060ff00000001814 */
[----:B----4-:R-:W-:Y:S03]  /*3b20*/  HMMA.16816.F32 R24, R8, R54, R44 ;  /* 0x000000360818723c */ /* 0x010fe6000000182c */
[----:B------:R1:W-:Y:S01]  /*3b30*/  LDGSTS.E.BYPASS.LTC128B.128 [R215+0x5100], [R16.64], !P1 ;  /* 0x0510000010d77fae */ /* 0x0003e2000c901d46 */
[----:B------:R-:W-:-:S03]  /*3b40*/  ISETP.GT.AND P1, PT, R227, 0x3f, PT ;  /* 0x0000003fe300780c */ /* 0x000fc60003f24270 */
[----:B------:R2:W-:Y:S01]  /*3b50*/  LDGSTS.E.BYPASS.LTC128B.128 [R215+0x7100], [R2.64], !P6 ;  /* 0x0710000002d77fae */ /* 0x0005e2000f101d46 */
[C---:B------:R-:W-:Y:S03]  /*3b60*/  HMMA.16816.F32 R32, R8.reuse, R72, R48 ;  /* 0x000000480820723c */ /* 0x040fe60000001830 */
[----:B------:R-:W-:Y:S04]  /*3b70*/  LDSM.16.M88.4 R4, [R211] ;  /* 0x00000000d304783b */ /* 0x000fe80000000200 */
[----:B------:R-:W1:Y:S01]  /*3b80*/  LDSM.16.M88.4 R20, [R202] ;  /* 0x00000000ca14783b */ /* 0x000e620000000200 */
[C---:B------:R-:W-:Y:S03]  /*3b90*/  HMMA.16816.F32 R36, R8.reuse, R74, R40 ;  /* 0x0000004a0824723c */ /* 0x040fe60000001828 */
[----:B------:R-:W4:Y:S04]  /*3ba0*/  LDSM.16.M88.4 R60, [R202+0x800] ;  /* 0x00080000ca3c783b */ /* 0x000f280000000200 */
[----:B------:R-:W5:Y:S01]  /*3bb0*/  LDSM.16.M88.4 R80, [R202+0x1000] ;  /* 0x00100000ca50783b */ /* 0x000f620000000200 */
[C---:B------:R-:W-:Y:S03]  /*3bc0*/  HMMA.16816.F32 R40, R8.reuse, R88, R56 ;  /* 0x000000580828723c */ /* 0x040fe60000001838 */
[----:B------:R-:W4:Y:S04]  /*3bd0*/  LDSM.16.M88.4 R72, [R202+0x1800] ;  /* 0x00180000ca48783b */ /* 0x000f280000000200 */
[----:B---3--:R-:W-:Y:S01]  /*3be0*/  LDSM.16.M88.4 R12, [R210] ;  /* 0x00000000d20c783b */ /* 0x008fe20000000200 */
[----:B------:R-:W-:Y:S01]  /*3bf0*/  HMMA.16816.F32 R48, R8, R90, R68 ;  /* 0x0000005a0830723c */ /* 0x000fe20000001844 */
[----:B--2---:R-:W-:-:S02]  /*3c00*/  IADD3 R2, R135, 0x6000, RZ ;  /* 0x0000600087027810 */ /* 0x004fc40007ffe0ff */
[----:B------:R-:W-:Y:S03]  /*3c10*/  LDSM.16.M88.4 R68, [R200+0x2800] ;  /* 0x00280000c844783b */ /* 0x000fe60000000200 */
[----:B------:R-:W-:Y:S02]  /*3c20*/  IMAD.IADD R201, R2, 0x1, R0 ;  /* 0x0000000102c97824 */ /* 0x000fe400078e0200 */
[C---:B------:R-:W-:Y:S01]  /*3c30*/  HMMA.16816.F32 R52, R8.reuse, R96, R76 ;  /* 0x000000600834723c */ /* 0x040fe2000000184c */
[----:B------:R-:W-:Y:S04]  /*3c40*/  LDSM.16.M88.4 R76, [R200+0x3000] ;  /* 0x00300000c84c783b */ /* 0x000fe80000000200 */
[----:B------:R-:W2:Y:S03]  /*3c50*/  LDSM.16.M88.4 R84, [R201+-0x6000] ;  /* 0xffa00000c954783b */ /* 0x000ea60000000200 */
[----:B------:R-:W-:Y:S01]  /*3c60*/  HMMA.16816.F32 R44, R8, R98, R64 ;  /* 0x00000062082c723c */ /* 0x000fe20000001840 */
[----:B------:R-:W3:Y:S04]  /*3c70*/  LDSM.16.M88.4 R92, [R201+-0x5800] ;  /* 0xffa80000c95c783b */ /* 0x000ee80000000200 */
[----:B------:R-:W2:Y:S03]  /*3c80*/  LDSM.16.M88.4 R88, [R201+-0x5000] ;  /* 0xffb00000c958783b */ /* 0x000ea60000000200 */
[C---:B-1----:R-:W-:Y:S01]  /*3c90*/  HMMA.16816.F32 R16, R4.reuse, R20, R28 ;  /* 0x000000140410723c */ /* 0x042fe2000000181c */
[----:B------:R-:W1:Y:S04]  /*3ca0*/  LDSM.16.M88.4 R56, [R201+-0x4800] ;  /* 0xffb80000c938783b */ /* 0x000e680000000200 */
[----:B------:R-:W-:Y:S03]  /*3cb0*/  LDSM.16.M88.4 R8, [R208+0x4000] ;  /* 0x00400000d008783b */ /* 0x000fe60000000200 */
[C---:B------:R-:W-:Y:S01]  /*3cc0*/  HMMA.16816.F32 R20, R4.reuse, R22, R24 ;  /* 0x000000160414723c */ /* 0x040fe20000001818 */
[----:B------:R-:W-:Y:S04]  /*3cd0*/  LDSM.16.M88.4 R64, [R135+0x2000] ;  /* 0x002000008740783b */ /* 0x000fe80000000200 */
[----:B------:R-:W0:Y:S03]  /*3ce0*/  LDGDEPBAR ;  /* 0x00000000000079af */ /* 0x000e260000000000 */
[C---:B----4-:R-:W-:Y:S08]  /*3cf0*/  HMMA.16816.F32 R28, R4.reuse, R60, R32 ;  /* 0x0000003c041c723c */ /* 0x050ff00000001820 */
[C---:B------:R-:W-:Y:S01]  /*3d00*/  HMMA.16816.F32 R32, R4.reuse, R62, R36 ;  /* 0x0000003e0420723c */ /* 0x040fe20000001824 */
[----:B------:R-:W4:Y:S07]  /*3d10*/  LDSM.16.M88.4 R60, [R200+0x2000] ;  /* 0x00200000c83c783b */ /* 0x000f2e0000000200 */
[C---:B-----5:R-:W-:Y:S08]  /*3d20*/  HMMA.16816.F32 R36, R4.reuse, R80, R40 ;  /* 0x000000500424723c */ /* 0x060ff00000001828 */
[C---:B------:R-:W-:Y:S01]  /*3d30*/  HMMA.16816.F32 R24, R4.reuse, R82, R48 ;  /* 0x000000520418723c */ /* 0x040fe20000001830 */
[----:B------:R-:W5:Y:S04]  /*3d40*/  LDSM.16.M88.4 R48, [R200+0x3800] ;  /* 0x00380000c830783b */ /* 0x000f680000000200 */
[----:B------:R-:W-:Y:S03]  /*3d50*/  LDSM.16.M88.4 R80, [R135+0x3000] ;  /* 0x003000008750783b */ /* 0x000fe60000000200 */
[C---:B------:R-:W-:Y:S08]  /*3d60*/  HMMA.16816.F32 R52, R4.reuse, R72, R52 ;  /* 0x000000480434723c */ /* 0x040ff00000001834 */
[----:B------:R-:W-:Y:S01]  /*3d70*/  HMMA.16816.F32 R40, R4, R74, R44 ;  /* 0x0000004a0428723c */ /* 0x000fe2000000182c */
[----:B------:R-:W1:Y:S04]  /*3d80*/  LDSM.16.M88.4 R4, [R209+0x4000] ;  /* 0x00400000d104783b */ /* 0x000e680000000200 */
[----:B------:R-:W1:Y:S03]  /*3d90*/  LDSM.16.M88.4 R72, [R135+0x2800] ;  /* 0x002800008748783b */ /* 0x000e660000000200 */
[C---:B--2---:R-:W-:Y:S08]  /*3da0*/  HMMA.16816.F32 R16, R12.reuse, R84, R16 ;  /* 0x000000540c10723c */ /* 0x044ff00000001810 */
[C---:B------:R-:W-:Y:S01]  /*3db0*/  HMMA.16816.F32 R20, R12.reuse, R86, R20 ;  /* 0x000000560c14723c */ /* 0x040fe20000001814 */
[----:B------:R-:W-:Y:S07]  /*3dc0*/  LDSM.16.M88.4 R84, [R200+0x5000] ;  /* 0x00500000c854783b */ /* 0x000fee0000000200 */
[C---:B---3--:R-:W-:Y:S08]  /*3dd0*/  HMMA.16816.F32 R28, R12.reuse, R92, R28 ;  /* 0x0000005c0c1c723c */ /* 0x048ff0000000181c */
[C---:B------:R-:W-:Y:S08]  /*3de0*/  HMMA.16816.F32 R32, R12.reuse, R94, R32 ;  /* 0x0000005e0c20723c */ /* 0x040ff00000001820 */
[C---:B------:R-:W-:Y:S08]  /*3df0*/  HMMA.16816.F32 R36, R12.reuse, R88, R36 ;  /* 0x000000580c24723c */ /* 0x040ff00000001824 */
[C---:B------:R-:W-:Y:S01]  /*3e00*/  HMMA.16816.F32 R44, R12.reuse, R90, R24 ;  /* 0x0000005a0c2c723c */ /* 0x040fe20000001818 */
[----:B------:R-:W2:Y:S04]  /*3e10*/  LDSM.16.M88.4 R24, [R135+0x3800] ;  /* 0x003800008718783b */ /* 0x000ea80000000200 */
[----:B------:R-:W-:Y:S03]  /*3e20*/  LDSM.16.M88.4 R88, [R135+0x5000] ;  /* 0x005000008758783b */ /* 0x000fe60000000200 */
[C---:B-1----:R-:W-:Y:S08]  /*3e30*/  HMMA.16816.F32 R52, R12.reuse, R56, R52 ;  /* 0x000000380c34723c */ /* 0x042ff00000001834 */
[----:B------:R-:W-:Y:S01]  /*3e40*/  HMMA.16816.F32 R40, R12, R58, R40 ;  /* 0x0000003a0c28723c */ /* 0x000fe20000001828 */
[----:B------:R-:W-:Y:S07]  /*3e50*/  LDSM.16.M88.4 R56, [R202+0x3800] ;  /* 0x00380000ca38783b */ /* 0x000fee0000000200 */
[C---:B----4-:R-:W-:Y:S08]  /*3e60*/  HMMA.16816.F32 R12, R8.reuse, R60, R16 ;  /* 0x0000003c080c723c */ /* 0x050ff00000001810 */
[C---:B------:R-:W-:Y:S01]  /*3e70*/  HMMA.16816.F32 R16, R8.reuse, R62, R20 ;  /* 0x0000003e0810723c */ /* 0x040fe20000001814 */
[----:B------:R-:W-:Y:S04]  /*3e80*/  LDSM.16.M88.4 R20, [R211+0x4000] ;  /* 0x00400000d314783b */ /* 0x000fe80000000200 */
[----:B------:R-:W1:Y:S03]  /*3e90*/  LDSM.16.M88.4 R60, [R202+0x2000] ;  /* 0x00200000ca3c783b */ /* 0x000e660000000200 */
[C---:B------:R-:W-:Y:S08]  /*3ea0*/  HMMA.16816.F32 R28, R8.reuse, R68, R28 ;  /* 0x00000044081c723c */ /* 0x040ff0000000181c */
[C---:B------:R-:W-:Y:S01]  /*3eb0*/  HMMA.16816.F32 R32, R8.reuse, R70, R32 ;  /* 0x000000460820723c */ /* 0x040fe20000001820 */
[----:B------:R-:W3:Y:S07]  /*3ec0*/  LDSM.16.M88.4 R68, [R202+0x2800] ;  /* 0x00280000ca44783b */ /* 0x000eee0000000200 */
[C---:B------:R-:W-:Y:S08]  /*3ed0*/  HMMA.16816.F32 R36, R8.reuse, R76, R36 ;  /* 0x0000004c0824723c */ /* 0x040ff00000001824 */
[C---:B------:R-:W-:Y:S01]  /*3ee0*/  HMMA.16816.F32 R44, R8.reuse, R78, R44 ;  /* 0x0000004e082c723c */ /* 0x040fe2000000182c */
[----:B------:R-:W4:Y:S07]  /*3ef0*/  LDSM.16.M88.4 R76, [R202+0x3000] ;  /* 0x00300000ca4c783b */ /* 0x000f2e0000000200 */
[C---:B-----5:R-:W-:Y:S08]  /*3f00*/  HMMA.16816.F32 R52, R8.reuse, R48, R52 ;  /* 0x000000300834723c */ /* 0x060ff00000001834 */
[----:B------:R-:W-:Y:S01]  /*3f10*/  HMMA.16816.F32 R40, R8, R50, R40 ;  /* 0x000000320828723c */ /* 0x000fe20000001828 */
[----:B------:R-:W-:Y:S07]  /*3f20*/  LDSM.16.M88.4 R48, [R201+-0x2800] ;  /* 0xffd80000c930783b */ /* 0x000fee0000000200 */
[C---:B------:R-:W-:Y:S08]  /*3f30*/  HMMA.16816.F32 R8, R4.reuse, R64, R12 ;  /* 0x000000400408723c */ /* 0x040ff0000000180c */
[C---:B------:R-:W-:Y:S01]  /*3f40*/  HMMA.16816.F32 R12, R4.reuse, R66, R16 ;  /* 0x00000042040c723c */ /* 0x040fe20000001810 */
[----:B------:R-:W-:Y:S04]  /*3f50*/  LDSM.16.M88.4 R16, [R210+0x4000] ;  /* 0x00400000d210783b */ /* 0x000fe80000000200 */
[----:B------:R-:W5:Y:S03]  /*3f60*/  LDSM.16.M88.4 R64, [R201+-0x4000] ;  /* 0xffc00000c940783b */ /* 0x000f660000000200 */
[C---:B------:R-:W-:Y:S08]  /*3f70*/  HMMA.16816.F32 R28, R4.reuse, R72, R28 ;  /* 0x00000048041c723c */ /* 0x040ff0000000181c */
[C---:B------:R-:W-:Y:S01]  /*3f80*/  HMMA.16816.F32 R32, R4.reuse, R74, R32 ;  /* 0x0000004a0420723c */ /* 0x040fe20000001820 */
[----:B------:R-:W3:Y:S07]  /*3f90*/  LDSM.16.M88.4 R72, [R201+-0x3800] ;  /* 0xffc80000c948783b */ /* 0x000eee0000000200 */
[C---:B------:R-:W-:Y:S08]  /*3fa0*/  HMMA.16816.F32 R36, R4.reuse, R80, R36 ;  /* 0x000000500424723c */ /* 0x040ff00000001824 */
[C---:B------:R-:W-:Y:S01]  /*3fb0*/  HMMA.16816.F32 R44, R4.reuse, R82, R44 ;  /* 0x00000052042c723c */ /* 0x040fe2000000182c */
[----:B------:R-:W4:Y:S07]  /*3fc0*/  LDSM.16.M88.4 R80, [R201+-0x3000] ;  /* 0xffd00000c950783b */ /* 0x000f2e0000000200 */
[C---:B--2---:R-:W-:Y:S08]  /*3fd0*/  HMMA.16816.F32 R52, R4.reuse, R24, R52 ;  /* 0x000000180434723c */ /* 0x044ff00000001834 */
[----:B------:R-:W-:Y:S08]  /*3fe0*/  HMMA.16816.F32 R40, R4, R26, R40 ;  /* 0x0000001a0428723c */ /* 0x000ff00000001828 */
[C---:B-1----:R-:W-:Y:S08]  /*3ff0*/  HMMA.16816.F32 R8, R20.reuse, R60, R8 ;  /* 0x0000003c1408723c */ /* 0x042ff00000001808 */
[C---:B------:R-:W-:Y:S01]  /*4000*/  HMMA.16816.F32 R4, R20.reuse, R62, R12 ;  /* 0x0000003e1404723c */ /* 0x040fe2000000180c */
[----:B------:R-:W-:Y:S04]  /*4010*/  LDSM.16.M88.4 R12, [R208+0x8000] ;  /* 0x00800000d00c783b */ /* 0x000fe80000000200 */
[----:B------:R-:W1:Y:S03]  /*4020*/  LDSM.16.M88.4 R60, [R200+0x4000] ;  /* 0x00400000c83c783b */ /* 0x000e660000000200 */
[C---:B---3--:R-:W-:Y:S08]  /*4030*/  HMMA.16816.F32 R28, R20.reuse, R68, R28 ;  /* 0x00000044141c723c */ /* 0x048ff0000000181c */
[C---:B------:R-:W-:Y:S01]  /*4040*/  HMMA.16816.F32 R32, R20.reuse, R70, R32 ;  /* 0x000000461420723c */ /* 0x040fe20000001820 */
[----:B------:R-:W2:Y:S07]  /*4050*/  LDSM.16.M88.4 R68, [R200+0x4800] ;  /* 0x00480000c844783b */ /* 0x000eae0000000200 */
[C---:B----4-:R-:W-:Y:S08]  /*4060*/  HMMA.16816.F32 R36, R20.reuse, R76, R36 ;  /* 0x0000004c1424723c */ /* 0x050ff00000001824 */
[C---:B------:R-:W-:Y:S01]  /*4070*/  HMMA.16816.F32 R44, R20.reuse, R78, R44 ;  /* 0x0000004e142c723c */ /* 0x040fe2000000182c */
[----:B------:R-:W-:Y:S07]  /*4080*/  LDSM.16.M88.4 R76, [R135+0x4800] ;  /* 0x00480000874c783b */ /* 0x000fee0000000200 */
[C---:B------:R-:W-:Y:S08]  /*4090*/  HMMA.16816.F32 R52, R20.reuse, R56, R52 ;  /* 0x000000381434723c */ /* 0x040ff00000001834 */
[----:B------:R-:W-:Y:S01]  /*40a0*/  HMMA.16816.F32 R40, R20, R58, R40 ;  /* 0x0000003a1428723c */ /* 0x000fe20000001828 */
[----:B------:R-:W3:Y:S07]  /*40b0*/  LDSM.16.M88.4 R56, [R200+0x5800] ;  /* 0x00580000c838783b */ /* 0x000eee0000000200 */
[C---:B-----5:R-:W-:Y:S01]  /*40c0*/  HMMA.16816.F32 R24, R16.reuse, R64, R8 ;  /* 0x000000401018723c */ /* 0x060fe20000001808 */
[----:B------:R-:W-:Y:S07]  /*40d0*/  LDSM.16.M88.4 R8, [R209+0x8000] ;  /* 0x00800000d108783b */ /* 0x000fee0000000200 */
        /* <DEDUP_REMOVED lines=9> */
[----:B------:R-:W-:Y:S08]  /*4170*/  HMMA.16816.F32 R40, R16, R50, R40 ;  /* 0x000000321028723c */ /* 0x000ff00000001828 */
[C---:B-1----:R-:W-:Y:S08]  /*4180*/  HMMA.16816.F32 R28, R12.reuse, R60, R24 ;  /* 0x0000003c0c1c723c */ /* 0x042ff00000001818 */
[C---:B------:R-:W-:Y:S01]  /*4190*/  HMMA.16816.F32 R24, R12.reuse, R62, R20 ;  /* 0x0000003e0c18723c */ /* 0x040fe20000001814 */
[----:B------:R-:W1:Y:S07]  /*41a0*/  LDSM.16.M88.4 R60, [R135+0x5800] ;  /* 0x00580000873c783b */ /* 0x000e6e0000000200 */
[C---:B--2---:R-:W-:Y:S01]  /*41b0*/  HMMA.16816.F32 R20, R12.reuse, R68, R4 ;  /* 0x000000440c14723c */ /* 0x044fe20000001804 */
[----:B------:R-:W2:Y:S07]  /*41c0*/  LDSM.16.M88.4 R4, [R211+0x8000] ;  /* 0x00800000d304783b */ /* 0x000eae0000000200 */
[C---:B------:R-:W-:Y:S01]  /*41d0*/  HMMA.16816.F32 R16, R12.reuse, R70, R32 ;  /* 0x000000460c10723c */ /* 0x040fe20000001820 */
[----:B------:R-:W-:Y:S07]  /*41e0*/  LDSM.16.M88.4 R68, [R201+-0x2000] ;  /* 0xffe00000c944783b */ /* 0x000fee0000000200 */
[C---:B------:R-:W-:Y:S08]  /*41f0*/  HMMA.16816.F32 R36, R12.reuse, R84, R36 ;  /* 0x000000540c24723c */ /* 0x040ff00000001824 */
[C---:B------:R-:W-:Y:S01]  /*4200*/  HMMA.16816.F32 R48, R12.reuse, R86, R44 ;  /* 0x000000560c30723c */ /* 0x040fe2000000182c */
[----:B------:R-:W5:Y:S07]  /*4210*/  LDSM.16.M88.4 R84, [R202+0x5000] ;  /* 0x00500000ca54783b */ /* 0x000f6e0000000200 */
[C---:B---3--:R-:W-:Y:S08]  /*4220*/  HMMA.16816.F32 R44, R12.reuse, R56, R52 ;  /* 0x000000380c2c723c */ /* 0x048ff00000001834 */
[----:B------:R-:W-:Y:S08]  /*4230*/  HMMA.16816.F32 R40, R12, R58, R40 ;  /* 0x0000003a0c28723c */ /* 0x000ff00000001828 */
[C---:B----4-:R-:W-:Y:S08]  /*4240*/  HMMA.16816.F32 R32, R8.reuse, R64, R28 ;  /* 0x000000400820723c */ /* 0x050ff0000000181c */
[C---:B------:R-:W-:Y:S01]  /*4250*/  HMMA.16816.F32 R28, R8.reuse, R66, R24 ;  /* 0x00000042081c723c */ /* 0x040fe20000001818 */
[----:B------:R-:W3:Y:S07]  /*4260*/  LDSM.16.M88.4 R64, [R202+0x5800] ;  /* 0x00580000ca40783b */ /* 0x000eee0000000200 */
[C---:B------:R-:W-:Y:S01]  /*4270*/  HMMA.16816.F32 R24, R8.reuse, R76, R20 ;  /* 0x0000004c0818723c */ /* 0x040fe20000001814 */
[----:B------:R-:W4:Y:S07]  /*4280*/  LDSM.16.M88.4 R20, [R210+0x8000] ;  /* 0x00800000d214783b */ /* 0x000f2e0000000200 */
[C---:B------:R-:W-:Y:S01]  /*4290*/  HMMA.16816.F32 R16, R8.reuse, R78, R16 ;  /* 0x0000004e0810723c */ /* 0x040fe20000001810 */
[----:B------:R-:W3:Y:S07]  /*42a0*/  LDSM.16.M88.4 R76, [R201+-0x1800] ;  /* 0xffe80000c94c783b */ /* 0x000eee0000000200 */
[C---:B------:R-:W-:Y:S08]  /*42b0*/  HMMA.16816.F32 R12, R8.reuse, R88, R36 ;  /* 0x00000058080c723c */ /* 0x040ff00000001824 */
[C---:B------:R-:W-:Y:S08]  /*42c0*/  HMMA.16816.F32 R56, R8.reuse, R90, R48 ;  /* 0x0000005a0838723c */ /* 0x040ff00000001830 */
[C---:B-1----:R-:W-:Y:S08]  /*42d0*/  HMMA.16816.F32 R48, R8.reuse, R60, R44 ;  /* 0x0000003c0830723c */ /* 0x042ff0000000182c */
[----:B------:R-:W-:Y:S01]  /*42e0*/  HMMA.16816.F32 R44, R8, R62, R40 ;  /* 0x0000003e082c723c */ /* 0x000fe20000001828 */
[----:B------:R-:W-:Y:S04]  /*42f0*/  LDSM.16.M88.4 R60, [R200+0x6000] ;  /* 0x00600000c83c783b */ /* 0x000fe80000000200 */
[----:B------:R-:W-:Y:S03]  /*4300*/  LDSM.16.M88.4 R40, [R201+-0x1000] ;  /* 0xfff00000c928783b */ /* 0x000fe60000000200 */
[C---:B--2---:R-:W-:Y:S08]  /*4310*/  HMMA.16816.F32 R36, R4.reuse, R72, R32 ;  /* 0x000000480424723c */ /* 0x044ff00000001820 */
[C---:B------:R-:W-:Y:S01]  /*4320*/  HMMA.16816.F32 R52, R4.reuse, R82, R16 ;  /* 0x000000520434723c */ /* 0x040fe20000001810 */
[----:B------:R-:W1:Y:S07]  /*4330*/  LDSM.16.M88.4 R16, [R208+0xc000] ;  /* 0x00c00000d010783b */ /* 0x000e6e0000000200 */
[C---:B------:R-:W-:Y:S08]  /*4340*/  HMMA.16816.F32 R32, R4.reuse, R80, R24 ;  /* 0x000000500420723c */ /* 0x040ff00000001818 */
[C---:B-----5:R-:W-:Y:S01]  /*4350*/  HMMA.16816.F32 R24, R4.reuse, R84, R12 ;  /* 0x000000540418723c */ /* 0x060fe2000000180c */
[----:B------:R-:W-:Y:S07]  /*4360*/  LDSM.16.M88.4 R12, [R209+0xc000] ;  /* 0x00c00000d10c783b */ /* 0x000fee0000000200 */
[C---:B------:R-:W-:Y:S01]  /*4370*/  HMMA.16816.F32 R8, R4.reuse, R86, R56 ;  /* 0x000000560408723c */ /* 0x040fe20000001838 */
[----:B------:R-:W2:Y:S04]  /*4380*/  LDSM.16.M88.4 R84, [R201+-0x800] ;  /* 0xfff80000c954783b */ /* 0x000ea80000000200 */
[----:B------:R-:W-:Y:S03]  /*4390*/  LDSM.16.M88.4 R56, [R201] ;  /* 0x00000000c938783b */ /* 0x000fe60000000200 */
[C---:B------:R-:W-:Y:S01]  /*43a0*/  HMMA.16816.F32 R28, R4.reuse, R74, R28 ;  /* 0x0000004a041c723c */ /* 0x040fe2000000181c */
[----:B------:R-:W-:Y:S07]  /*43b0*/  LDSM.16.M88.4 R72, [R200+0x7800] ;  /* 0x00780000c848783b */ /* 0x000fee0000000200 */
[C---:B---3--:R-:W-:Y:S08]  /*43c0*/  HMMA.16816.F32 R48, R4.reuse, R64, R48 ;  /* 0x000000400430723c */ /* 0x048ff00000001830 */
[----:B------:R-:W-:Y:S01]  /*43d0*/  HMMA.16816.F32 R92, R4, R66, R44 ;  /* 0x00000042045c723c */ /* 0x000fe2000000182c */
[----:B------:R-:W-:Y:S04]  /*43e0*/  LDSM.16.M88.4 R64, [R135+0x6800] ;  /* 0x006800008740783b */ /* 0x000fe80000000200 */
[----:B------:R-:W-:Y:S03]  /*43f0*/  LDSM.16.M88.4 R44, [R200+0x7000] ;  /* 0x00700000c82c783b */ /* 0x000fe60000000200 */
[C---:B----4-:R-:W-:Y:S01]  /*4400*/  HMMA.16816.F32 R4, R20.reuse, R68, R36 ;  /* 0x000000441404723c */ /* 0x050fe20000001824 */
[----:B------:R-:W3:Y:S07]  /*4410*/  LDSM.16.M88.4 R36, [R135+0x6000] ;  /* 0x006000008724783b */ /* 0x000eee0000000200 */
[C---:B------:R-:W-:Y:S08]  /*4420*/  HMMA.16816.F32 R28, R20.reuse, R70, R28 ;  /* 0x00000046141c723c */ /* 0x040ff0000000181c */
[----:B------:R-:W-:Y:S01]  /*4430*/  HMMA.16816.F32 R68, R20, R78, R52 ;  /* 0x0000004e1444723c */ /* 0x000fe20000001834 */
[----:B------:R-:W4:Y:S07]  /*4440*/  LDSM.16.M88.4 R52, [R200+0x6800] ;  /* 0x00680000c834783b */ /* 0x000f2e0000000200 */
[----:B-1----:R-:W-:Y:S08]  /*4450*/  HMMA.16816.F32 R4, R16, R60, R4 ;  /* 0x0000003c1004723c */ /* 0x002ff00000001804 */
[C---:B------:R-:W-:Y:S08]  /*4460*/  HMMA.16816.F32 R32, R20.reuse, R76, R32 ;  /* 0x0000004c1420723c */ /* 0x040ff00000001820 */
[C---:B------:R-:W-:Y:S01]  /*4470*/  HMMA.16816.F32 R76, R20.reuse, R42, R8 ;  /* 0x0000002a144c723c */ /* 0x040fe20000001808 */
[----:B------:R-:W-:Y:S07]  /*4480*/  LDSM.16.M88.4 R8, [R211+0xc000] ;  /* 0x00c00000d308783b */ /* 0x000fee0000000200 */
[----:B--2---:R-:W-:Y:S01]  /*4490*/  HMMA.16816.F32 R88, R20, R84, R48 ;  /* 0x000000541458723c */ /* 0x004fe20000001830 */
[----:B------:R-:W1:Y:S07]  /*44a0*/  LDSM.16.M88.4 R48, [R202+0x6000] ;  /* 0x00600000ca30783b */ /* 0x000e6e0000000200 */
[----:B------:R-:W-:Y:S01]  /*44b0*/  HMMA.16816.F32 R28, R16, R62, R28 ;  /* 0x0000003e101c723c */ /* 0x000fe2000000181c */
[----:B------:R-:W-:Y:S07]  /*44c0*/  LDSM.16.M88.4 R60, [R202+0x6800] ;  /* 0x00680000ca3c783b */ /* 0x000fee0000000200 */
[----:B------:R-:W-:Y:S08]  /*44d0*/  HMMA.16816.F32 R80, R20, R40, R24 ;  /* 0x000000281450723c */ /* 0x000ff00000001818 */
[C---:B---3--:R-:W-:Y:S01]  /*44e0*/  HMMA.16816.F32 R24, R12.reuse, R36, R4 ;  /* 0x000000240c18723c */ /* 0x048fe20000001804 */
[----:B------:R-:W2:Y:S07]  /*44f0*/  LDSM.16.M88.4 R4, [R210+0xc000] ;  /* 0x00c00000d204783b */ /* 0x000eae0000000200 */
[----:B------:R-:W-:Y:S08]  /*4500*/  HMMA.16816.F32 R28, R12, R38, R28 ;  /* 0x000000260c1c723c */ /* 0x000ff0000000181c */
[----:B----4-:R-:W-:Y:S08]  /*4510*/  HMMA.16816.F32 R32, R16, R52, R32 ;  /* 0x000000341020723c */ /* 0x010ff00000001820 */
[----:B-1----:R-:W-:Y:S08]  /*4520*/  HMMA.16816.F32 R24, R8, R48, R24 ;  /* 0x000000300818723c */ /* 0x002ff00000001818 */
[----:B------:R-:W-:Y:S01]  /*4530*/  HMMA.16816.F32 R40, R16, R54, R68 ;  /* 0x000000361028723c */ /* 0x000fe20000001844 */
[----:B------:R-:W1:Y:S04]  /*4540*/  LDSM.16.M88.4 R68, [R135+0x7000] ;  /* 0x007000008744783b */ /* 0x000e680000000200 */
[----:B------:R-:W3:Y:S03]  /*4550*/  LDSM.16.M88.4 R52, [R201+0x800] ;  /* 0x00080000c934783b */ /* 0x000ee60000000200 */
[----:B------:R-:W-:Y:S08]  /*4560*/  HMMA.16816.F32 R28, R8, R50, R28 ;  /* 0x00000032081c723c */ /* 0x000ff0000000181c */
[----:B------:R-:W-:Y:S08]  /*4570*/  HMMA.16816.F32 R36, R12, R64, R32 ;  /* 0x000000400c24723c */ /* 0x000ff00000001820 */
[----:B--2---:R-:W-:Y:S08]  /*4580*/  HMMA.16816.F32 R48, R4, R56, R24 ;  /* 0x000000380430723c */ /* 0x004ff00000001818 */
[----:B------:R-:W-:Y:S08]  /*4590*/  HMMA.16816.F32 R84, R20, R86, R92 ;  /* 0x000000561454723c */ /* 0x000ff0000000185c */
[----:B------:R-:W-:Y:S08]  /*45a0*/  HMMA.16816.F32 R20, R16, R44, R80 ;  /* 0x0000002c1014723c */ /* 0x000ff00000001850 */
[----:B------:R-:W-:Y:S01]  /*45b0*/  HMMA.16816.F32 R32, R12, R66, R40 ;  /* 0x000000420c20723c */ /* 0x000fe20000001828 */
[----:B------:R-:W-:-:S07]  /*45c0*/  FMUL.FTZ R0, R48, c[0x0][0x320] ;  /* 0x0000c80030007a20 */ /* 0x000fce0000410000 */
[----:B------:R-:W-:Y:S01]  /*45d0*/  HMMA.16816.F32 R28, R4, R58, R28 ;  /* 0x0000003a041c723c */ /* 0x000fe2000000181c */
[----:B------:R-:W2:Y:S07]  /*45e0*/  LDSM.16.M88.4 R56, [R202+0x7000] ;  /* 0x00700000ca38783b */ /* 0x000eae0000000200 */
[----:B------:R-:W-:Y:S08]  /*45f0*/  HMMA.16816.F32 R36, R8, R60, R36 ;  /* 0x0000003c0824723c */ /* 0x000ff00000001824 */
[----:B------:R-:W-:Y:S01]  /*4600*/  HMMA.16816.F32 R44, R16, R46, R76 ;  /* 0x0000002e102c723c */ /* 0x000fe2000000184c */
[----:B------:R4:W2:Y:S07]  /*4610*/  MUFU.TANH R76, R0 ;  /* 0x00000000004c7308 */ /* 0x0008ae0000002400 */
[----:B-1----:R-:W-:Y:S08]  /*4620*/  HMMA.16816.F32 R24, R12, R68, R20 ;  /* 0x000000440c18723c */ /* 0x002ff00000001814 */
[----:B------:R-:W-:Y:S01]  /*4630*/  HMMA.16816.F32 R20, R8, R62, R32 ;  /* 0x0000003e0814723c */ /* 0x000fe20000001820 */
[----:B----4-:R-:W-:Y:S01]  /*4640*/  FMUL.FTZ R0, R49, c[0x0][0x320] ;  /* 0x0000c80031007a20 */ /* 0x010fe20000410000 */
[----:B------:R-:W1:Y:S06]  /*4650*/  LDSM.16.M88.4 R60, [R135+0x7800] ;  /* 0x00780000873c783b */ /* 0x000e6c0000000200 */
[----:B------:R-:W-:Y:S01]  /*4660*/  HMMA.16816.F32 R64, R16, R72, R88 ;  /* 0x000000481040723c */ /* 0x000fe20000001858 */
[----:B------:R4:W1:Y:S07]  /*4670*/  MUFU.TANH R72, R0 ;  /* 0x0000000000487308 */ /* 0x00086e0000002400 */
[----:B---3--:R-:W-:Y:S08]  /*4680*/  HMMA.16816.F32 R36, R4, R52, R36 ;  /* 0x000000340424723c */ /* 0x008ff00000001824 */
[----:B------:R-:W-:Y:S01]  /*4690*/  HMMA.16816.F32 R40, R12, R70, R44 ;  /* 0x000000460c28723c */ /* 0x000fe2000000182c */
[----:B----4-:R-:W-:Y:S01]  /*46a0*/  FMUL.FTZ R0, R50, c[0x0][0x320] ;  /* 0x0000c80032007a20 */ /* 0x010fe20000410000 */
[----:B------:R-:W3:Y:S03]  /*46b0*/  LDSM.16.M88.4 R44, [R202+0x7800] ;  /* 0x00780000ca2c783b */ /* 0x000ee60000000200 */
[----:B------:R4:W1:Y:S03]  /*46c0*/  MUFU.TANH R77, R0 ;  /* 0x00000000004d7308 */ /* 0x0008660000002400 */
[----:B--2---:R-:W-:Y:S08]  /*46d0*/  HMMA.16816.F32 R32, R8, R56, R24 ;  /* 0x000000380820723c */ /* 0x004ff00000001818 */
[----:B------:R-:W-:Y:S01]  /*46e0*/  HMMA.16816.F32 R24, R4, R54, R20 ;  /* 0x000000360418723c */ /* 0x000fe20000001814 */
[----:B----4-:R-:W-:-:S02]  /*46f0*/  FMUL.FTZ R0, R51, c[0x0][0x320] ;  /* 0x0000c80033007a20 */ /* 0x010fc40000410000 */
[----:B------:R-:W2:Y:S05]  /*4700*/  LDSM.16.M88.4 R48, [R201+0x1000] ;  /* 0x00100000c930783b */ /* 0x000eaa0000000200 */
[----:B------:R-:W-:Y:S01]  /*4710*/  HMMA.16816.F32 R16, R16, R74, R84 ;  /* 0x0000004a1010723c */ /* 0x000fe20000001854 */
[----:B------:R4:W2:Y:S07]  /*4720*/  MUFU.TANH R73, R0 ;  /* 0x0000000000497308 */ /* 0x0008ae0000002400 */
[----:B-1----:R-:W-:Y:S01]  /*4730*/  HMMA.16816.F32 R20, R12, R60, R64 ;  /* 0x0000003c0c14723c */ /* 0x002fe20000001840 */
[----:B----4-:R-:W-:-:S04]  /*4740*/  FMUL.FTZ R0, R28, c[0x0][0x320] ;  /* 0x0000c8001c007a20 */ /* 0x010fc80000410000 */
[----:B------:R1:W4:Y:S11]  /*4750*/  MUFU.TANH R69, R0 ;  /* 0x0000000000457308 */ /* 0x0003360000002400 */
[----:B------:R-:W-:Y:S08]  /*4760*/  HMMA.16816.F32 R12, R12, R62, R16 ;  /* 0x0000003e0c0c723c */ /* 0x000ff00000001810 */
[----:B---3--:R-:W-:Y:S01]  /*4770*/  HMMA.16816.F32 R16, R8, R44, R20 ;  /* 0x0000002c0810723c */ /* 0x008fe20000001814 */
[----:B-1----:R-:W-:-:S07]  /*4780*/  FMUL.FTZ R0, R29, c[0x0][0x320] ;  /* 0x0000c8001d007a20 */ /* 0x002fce0000410000 */
[----:B--2---:R-:W-:Y:S01]  /*4790*/  HMMA.16816.F32 R32, R4, R48, R32 ;  /* 0x000000300420723c */ /* 0x004fe20000001820 */
        /* <DEDUP_REMOVED lines=63> */
[----:B------:R-:W-:-:S04]  /*4b90*/  MOV R214, RZ ;  /* 0x000000ff00d67202 */ /* 0x000fc80000000f00 */
        /* <DEDUP_REMOVED lines=14> */
[----:B------:R-:W-:-:S05]  /*4c80*/  IMAD R0, R218, c[0x0][0x1e4], R0 ;  /* 0x00007900da007a24 */ /* 0x000fca00078e0200 */
[----:B------:R-:W-:Y:S02]  /*4c90*/  IADD3 R3, R3, R0, RZ ;  /* 0x0000000003037210 */ /* 0x000fe40007ffe0ff */
        /* <DEDUP_REMOVED lines=10> */
.L_x_2888:
[----:B------:R-:W-:Y:S05]  /*4d40*/  BRA.DIV ~URZ, `(.L_x_2792) ;  /* 0x000102b27f007947 */ /* 0x000fea000b800000 */
[----:B------:R-:W3:Y:S01]  /*4d50*/  SHFL.IDX PT, R0, R15, RZ, 0x181f ;  /* 0x00181fff0f007589 */ /* 0x000ee200000e0000 */
[----:B------:R-:W-:Y:S02]  /*4d60*/  ISETP.GE.AND P6, PT, R217, c[0x0][0x1d4], PT ;  /* 0x00007500d9007a0c */ /* 0x000fe40003fc6270 */
[C---:B---3--:R-:W-:Y:S02]  /*4d70*/  IADD3 R6, P0, R0.reuse, R107, RZ ;  /* 0x0000006b00067210 */ /* 0x048fe40007f1e0ff */
[C---:B------:R-:W-:Y:S02]  /*4d80*/  IADD3 R8, P5, R0.reuse, R106, RZ ;  /* 0x0000006a00087210 */ /* 0x040fe40007fbe0ff */
[----:B------:R-:W-:Y:S01]  /*4d90*/  IADD3 R2, P2, R0, R108, RZ ;  /* 0x0000006c00027210 */ /* 0x000fe20007f5e0ff */
[----:B--2---:R-:W-:Y:S01]  /*4da0*/  IMAD.X R7, R4, 0x1, R102, P0 ;  /* 0x0000000104077824 */ /* 0x004fe200000e0666 */
[----:B------:R-:W-:Y:S01]  /*4db0*/  IADD3 R10, P0, R0, R109, RZ ;  /* 0x0000006d000a7210 */ /* 0x000fe20007f1e0ff */
[C---:B------:R-:W-:Y:S01]  /*4dc0*/  IMAD.X R9, R4.reuse, 0x1, R101, P5 ;  /* 0x0000000104097824 */ /* 0x040fe200028e0665 */
[----:B------:R-:W-:Y:S01]  /*4dd0*/  ISETP.GE.AND P5, PT, R223, c[0x0][0x1d4], PT ;  /* 0x00007500df007a0c */ /* 0x000fe20003fa6270 */
[----:B------:R-:W-:Y:S01]  /*4de0*/  IMAD.X R3, R4, 0x1, R103, P2 ;  /* 0x0000000104037824 */ /* 0x000fe200010e0667 */
[----:B------:R-:W-:Y:S01]  /*4df0*/  ISETP.GE.AND P2, PT, R224, c[0x0][0x1d4], PT ;  /* 0x00007500e0007a0c */ /* 0x000fe20003f46270 */
[----:B------:R-:W-:Y:S01]  /*4e00*/  IMAD.X R11, R4, 0x1, R104, P0 ;  /* 0x00000001040b7824 */ /* 0x000fe200000e0668 */
[----:B------:R-:W-:Y:S01]  /*4e10*/  ISETP.GE.AND P0, PT, R225, c[0x0][0x1d4], PT ;  /* 0x00007500e1007a0c */ /* 0x000fe20003f06270 */
[----:B------:R-:W-:Y:S01]  /*4e20*/  @!PT LDS RZ, [RZ] ;  /* 0x00000000fffff984 */ /* 0x000fe20000000800 */
[----:B------:R-:W-:Y:S01]  /*4e30*/  @!PT LDS RZ, [RZ] ;  /* 0x00000000fffff984 */ /* 0x000fe20000000800 */
[----:B------:R2:W-:Y:S01]  /*4e40*/  LDGSTS.E.BYPASS.LTC128B.128 [R215+0x8100], [R8.64], !P6 ;  /* 0x0810000008d77fae */ /* 0x0005e2000f101d46 */
[----:B------:R-:W-:-:S02]  /*4e50*/  SEL R14, RZ, 0x10, P5 ;  /* 0x00000010ff0e7807 */ /* 0x000fc40002800000 */
[----:B------:R-:W-:Y:S01]  /*4e60*/  SEL R13, RZ, 0x10, P2 ;  /* 0x00000010ff0d7807 */ /* 0x000fe20001000000 */
[----:B------:R-:W3:Y:S01]  /*4e70*/  SHFL.IDX PT, R0, R15, 0x1, 0x181f ;  /* 0x00381f000f007f89 */ /* 0x000ee200000e0000 */
[----:B------:R-:W-:-:S03]  /*4e80*/  SEL R12, RZ, 0x10, P0 ;  /* 0x00000010ff0c7807 */ /* 0x000fc60000000000 */
[----:B------:R2:W-:Y:S04]  /*4e90*/  LDGSTS.E.BYPASS.LTC128B.128 [R215+0xa100], [R6.64], !P5 ;  /* 0x0a10000006d77fae */ /* 0x0005e8000e901d46 */
[----:B------:R2:W-:Y:S04]  /*4ea0*/  LDGSTS.E.BYPASS.LTC128B.128 [R215+0xc100], [R2.64], !P2 ;  /* 0x0c10000002d77fae */ /* 0x0005e8000d101d46 */
[----:B------:R2:W-:Y:S04]  /*4eb0*/  LDGSTS.E.BYPASS.LTC128B.128 [R215+0xe100], [R10.64], !P0 ;  /* 0x0e1000000ad77fae */ /* 0x0005e8000c101d46 */
[----:B------:R4:W1:Y:S02]  /*4ec0*/  SHFL.IDX PT, R4, R5, 0x1, 0x181f ;  /* 0x00381f0005047f89 */ /* 0x00086400000e0000 */
[----:B-1--4-:R-:W-:-:S04]  /*4ed0*/  SEL R5, RZ, 0x10, P6 ;  /* 0x00000010ff057807 */ /* 0x012fc80003000000 */
.L_x_2889:
[----:B--23--:R-:W-:Y:S02]  /*4ee0*/  IADD3 R2, -R5, 0x10, RZ ;  /* 0x0000001005027810 */ /* 0x00cfe40007ffe1ff */
[----:B------:R-:W-:-:S02]  /*4ef0*/  IADD3 R6, -R13, 0x10, RZ ;  /* 0x000000100d067810 */ /* 0x000fc40007ffe1ff */
[----:B------:R-:W-:Y:S02]  /*4f00*/  LOP3.LUT R2, R2, 0xf, RZ, 0xc0, !PT ;  /* 0x0000000f02027812 */ /* 0x000fe400078ec0ff */
[----:B------:R-:W-:Y:S02]  /*4f10*/  IADD3 R3, -R14, 0x10, RZ ;  /* 0x000000100e037810 */ /* 0x000fe40007ffe1ff */
[----:B------:R-:W-:Y:S02]  /*4f20*/  IADD3 R10, P2, P0, R2, R0, R106 ;  /* 0x00000000020a7210 */ /* 0x000fe4000785e06a */
[----:B------:R-:W-:Y:S02]  /*4f30*/  LOP3.LUT R2, R6, 0xf, RZ, 0xc0, !PT ;  /* 0x0000000f06027812 */ /* 0x000fe400078ec0ff */
[----:B------:R-:W-:Y:S02]  /*4f40*/  IADD3 R7, -R12, 0x10, RZ ;  /* 0x000000100c077810 */ /* 0x000fe40007ffe1ff */
[----:B------:R-:W-:-:S02]  /*4f50*/  LOP3.LUT R3, R3, 0xf, RZ, 0xc0, !PT ;  /* 0x0000000f03037812 */ /* 0x000fc400078ec0ff */
[----:B------:R-:W-:Y:S02]  /*4f60*/  IADD3.X R11, RZ, R4, R101, P2, P0 ;  /* 0x00000004ff0b7210 */ /* 0x000fe400017e0465 */
[-C--:B------:R-:W-:Y:S02]  /*4f70*/  IADD3 R6, P2, P0, R2, R0.reuse, R108 ;  /* 0x0000000002067210 */ /* 0x080fe4000785e06c */
[----:B------:R-:W-:Y:S02]  /*4f80*/  LOP3.LUT R2, R7, 0xf, RZ, 0xc0, !PT ;  /* 0x0000000f07027812 */ /* 0x000fe400078ec0ff */
[----:B------:R-:W-:Y:S02]  /*4f90*/  IADD3 R8, P6, P5, R3, R0, R107 ;  /* 0x0000000003087210 */ /* 0x000fe40007dde06b */
[----:B------:R-:W-:Y:S02]  /*4fa0*/  IADD3.X R7, RZ, R4, R103, P2, P0 ;  /* 0x00000004ff077210 */ /* 0x000fe400017e0467 */
[----:B------:R-:W-:-:S02]  /*4fb0*/  IADD3 R2, P2, P0, R2, R0, R109 ;  /* 0x0000000002027210 */ /* 0x000fc4000785e06d */
[-C--:B------:R-:W-:Y:S02]  /*4fc0*/  IADD3.X R9, RZ, R4.reuse, R102, P6, P5 ;  /* 0x00000004ff097210 */ /* 0x080fe400037ea466 */
[----:B------:R-:W-:Y:S02]  /*4fd0*/  ISETP.NE.U32.AND P5, PT, R5, RZ, PT ;  /* 0x000000ff0500720c */ /* 0x000fe40003fa5070 */
[----:B------:R-:W-:Y:S02]  /*4fe0*/  ISETP.NE.U32.AND P6, PT, R14, RZ, PT ;  /* 0x000000ff0e00720c */ /* 0x000fe40003fc5070 */
[----:B------:R-:W-:Y:S02]  /*4ff0*/  IADD3.X R3, RZ, R4, R104, P2, P0 ;  /* 0x00000004ff037210 */ /* 0x000fe400017e0468 */
[----:B------:R-:W-:Y:S02]  /*5000*/  ISETP.NE.U32.AND P2, PT, R13, RZ, PT ;  /* 0x000000ff0d00720c */ /* 0x000fe40003f45070 */
[----:B------:R-:W-:-:S05]  /*5010*/  ISETP.NE.U32.AND P0, PT, R12, RZ, PT ;  /* 0x000000ff0c00720c */ /* 0x000fca0003f05070 */
[----:B------:R-:W-:Y:S01]  /*5020*/  @!PT LDS RZ, [RZ] ;  /* 0x00000000fffff984 */ /* 0x000fe20000000800 */
[----:B------:R-:W-:Y:S01]  /*5030*/  @!PT LDS RZ, [RZ] ;  /* 0x00000000fffff984 */ /* 0x000fe20000000800 */
[----:B------:R-:W-:Y:S01]  /*5040*/  @!PT LDS RZ, [RZ] ;  /* 0x00000000fffff984 */ /* 0x000fe20000000800 */
[----:B------:R1:W-:Y:S04]  /*5050*/  LDGSTS.E.BYPASS.LTC128B.128.ZFILL [R215+0x9100], [R10.64], P5 ;  /* 0x091000000ad77fae */ /* 0x0003e8000a941d46 */
[----:B------:R1:W-:Y:S04]  /*5060*/  LDGSTS.E.BYPASS.LTC128B.128.ZFILL [R215+0xb100], [R8.64], P6 ;  /* 0x0b10000008d77fae */ /* 0x0003e8000b141d46 */
[----:B------:R1:W-:Y:S04]  /*5070*/  LDGSTS.E.BYPASS.LTC128B.128.ZFILL [R215+0xd100], [R6.64], P2 ;  /* 0x0d10000006d77fae */ /* 0x0003e80009141d46 */
[----:B------:R1:W-:Y:S02]  /*5080*/  LDGSTS.E.BYPASS.LTC128B.128.ZFILL [R215+0xf100], [R2.64], P0 ;  /* 0x0f10000002d77fae */ /* 0x0003e40008141d46 */
.L_x_2790:
[----:B--234-:R-:W-:Y:S05]  /*5090*/  BSYNC B0 ;  /* 0x0000000000007941 */ /* 0x01cfea0003800000 */
.L_x_2789:
[----:B-1----:R-:W-:Y:S01]  /*50a0*/  MOV R2, 0x1 ;  /* 0x0000000100027802 */ /* 0x002fe20000000f00 */
[----:B------:R-:W0:Y:S01]  /*50b0*/  LDGDEPBAR ;  /* 0x00000000000079af */ /* 0x000e220000000000 */
[----:B------:R-:W-:-:S02]  /*50c0*/  IADD3 R0, R250, R239, RZ ;  /* 0x000000effa007210 */ /* 0x000fc40007ffe0ff */
[----:B------:R-:W-:Y:S01]  /*50d0*/  IADD3 R6, -R248, R105, RZ ;  /* 0x00000069f8067210 */ /* 0x000fe20007ffe1ff */
[----:B------:R-:W-:Y:S02]  /*50e0*/  IMAD R2, R100, -0x40, R2 ;  /* 0xffffffc064027824 */ /* 0x000fe400078e0202 */
[----:B------:R-:W-:-:S04]  /*50f0*/  @P4 IMAD.HI.U32 R3, R0, c[0x0][0x2c8], RZ ;  /* 0x0000b20000034a27 */ /* 0x000fc800078e00ff */
[----:B------:R-:W-:Y:S01]  /*5100*/  IMAD.MOV.U32 R4, RZ, RZ, R0 ;  /* 0x000000ffff047224 */ /* 0x000fe200078e0000 */
[----:B------:R-:W-:Y:S02]  /*5110*/  IADD3 R0, -R248, R2, R212 ;  /* 0x00000002f8007210 */ /* 0x000fe40007ffe1d4 */
[----:B------:R-:W-:-:S03]  /*5120*/  @P4 SHF.R.U32.HI R4, RZ, c[0x0][0x2cc], R3 ;  /* 0x0000b300ff044a19 */ /* 0x000fc60000011603 */
[----:B------:R-:W-:Y:S01]  /*5130*/  IMAD.IADD R5, R0, 0x1, -R213 ;  /* 0x0000000100057824 */ /* 0x000fe200078e0ad5 */
[----:B------:R-:W-:Y:S05]  /*5140*/  BRA.DIV ~URZ, `(.L_x_2793) ;  /* 0x000101427f007947 */ /* 0x000fea000b800000 */
[----:B------:R1:W2:Y:S02]  /*5150*/  SHFL.IDX PT, R0, R4, RZ, 0x1c1f ;  /* 0x001c1fff04007589 */ /* 0x0002a400000e0000 */
.L_x_2890:
        /* <DEDUP_REMOVED lines=14> */
[----:B------:R-:W-:Y:S02]  /*5240*/  FSEL R16, R55, -INF , P6 ;  /* 0xff80000037107808 */ /* 0x000fe40003000000 */
[----:B------:R-:W-:Y:S02]  /*5250*/  FSEL R17, R52, -INF , P5 ;  /* 0xff80000034117808 */ /* 0x000fe40002800000 */
[----:B------:R-:W-:Y:S02]  /*5260*/  FSEL R19, R42, -INF , P2 ;  /* 0xff8000002a137808 */ /* 0x000fe40001000000 */
[----:B------:R-:W-:Y:S02]  /*5270*/  FSEL R20, R41, -INF , P0 ;  /* 0xff80000029147808 */ /* 0x000fe40000000000 */
[C---:B------:R-:W-:Y:S02]  /*5280*/  ISETP.GT.AND P6, PT, R0.reuse, 0x20, PT ;  /* 0x000000200000780c */ /* 0x040fe40003fc4270 */
[----:B------:R-:W-:-:S02]  /*5290*/  ISETP.GT.AND P5, PT, R0, 0x21, PT ;  /* 0x000000210000780c */ /* 0x000fc40003fa4270 */
        /* <DEDUP_REMOVED lines=13> */
[----:B------:R-:W-:Y:S01]  /*5370*/  FSEL R92, R18, -INF , P0 ;  /* 0xff800000125c7808 */ /* 0x000fe20000000000 */
[----:B------:R-:W-:Y:S05]  /*5380*/  BRA.DIV ~URZ, `(.L_x_2794) ;  /* 0x0000ff727f007947 */ /* 0x000fea000b800000 */
[----:B------:R-:W2:Y:S02]  /*5390*/  SHFL.IDX PT, R0, R4, 0x1, 0x1c1f ;  /* 0x003c1f0004007f89 */ /* 0x000ea400000e0000 */
[----:B--2---:R-:W-:-:S05]  /*53a0*/  IMAD.IADD R0, R5, 0x1, R0 ;  /* 0x0000000105007824 */ /* 0x004fca00078e0200 */
[----:B------:R-:W-:Y:S02]  /*53b0*/  IMNMX R3, R6, R0, PT ;  /* 0x0000000006037217 */ /* 0x000fe40003800200 */
[----:B------:R-:W-:Y:S02]  /*53c0*/  FMNMX.FTZ R0, R7, R8, !PT ;  /* 0x0000000807007209 */ /* 0x000fe40007810000 */
[C---:B------:R-:W-:Y:S02]  /*53d0*/  ISETP.GT.AND P5, PT, R3.reuse, RZ, PT ;  /* 0x000000ff0300720c */ /* 0x040fe40003fa4270 */
[C---:B------:R-:W-:Y:S02]  /*53e0*/  ISETP.GT.AND P2, PT, R3.reuse, 0x1, PT ;  /* 0x000000010300780c */ /* 0x040fe40003f44270 */
[----:B------:R-:W-:Y:S02]  /*53f0*/  ISETP.GT.AND P0, PT, R3, 0x8, PT ;  /* 0x000000080300780c */ /* 0x000fe40003f04270 */
[----:B------:R-:W-:-:S02]  /*5400*/  FSEL R6, R77, -INF , P5 ;  /* 0xff8000004d067808 */ /* 0x000fc40002800000 */
[----:B------:R-:W-:Y:S02]  /*5410*/  FSEL R9, R73, -INF , P2 ;  /* 0xff80000049097808 */ /* 0x000fe40001000000 */
        /* <DEDUP_REMOVED lines=54> */
[----:B------:R-:W-:Y:S01]  /*5780*/  FMNMX.FTZ R2, R85, R2, !PT ;  /* 0x0000000255027209 */ /* 0x000fe20007810000 */
[----:B------:R-:W2:Y:S03]  /*5790*/  SHFL.BFLY PT, R3, R0, 0x2, 0x1f ;  /* 0x0c401f0000037f89 */ /* 0x000ea600000e0000 */
[----:B------:R-:W-:-:S05]  /*57a0*/  FMNMX.FTZ R2, R84, R2, !PT ;  /* 0x0000000254027209 */ /* 0x000fca0007810000 */
[----:B-1----:R-:W1:Y:S01]  /*57b0*/  SHFL.BFLY PT, R4, R2, 0x2, 0x1f ;  /* 0x0c401f0002047f89 */ /* 0x002e6200000e0000 */
[----:B--2---:R-:W-:-:S05]  /*57c0*/  FMNMX.FTZ R0, R3, R0, !PT ;  /* 0x0000000003007209 */ /* 0x004fca0007810000 */
[----:B------:R-:W2:Y:S01]  /*57d0*/  SHFL.BFLY PT, R3, R0, 0x1, 0x1f ;  /* 0x0c201f0000037f89 */ /* 0x000ea200000e0000 */
[----:B-1----:R-:W-:-:S05]  /*57e0*/  FMNMX.FTZ R4, R2, R4, !PT ;  /* 0x0000000402047209 */ /* 0x002fca0007810000 */
[----:B------:R1:W3:Y:S01]  /*57f0*/  SHFL.BFLY PT, R5, R4, 0x1, 0x1f ;  /* 0x0c201f0004057f89 */ /* 0x0002e200000e0000 */
[----:B--2---:R-:W-:-:S05]  /*5800*/  FMNMX.FTZ R132, R0, R3, !PT ;  /* 0x0000000300847209 */ /* 0x004fca0007810000 */
.L_x_2891:
[C---:B------:R-:W-:Y:S01]  /*5810*/  FMUL.FTZ R2, R132.reuse, c[0x0][0x2d0] ;  /* 0x0000b40084027a20 */ /* 0x040fe20000410000 */
[----:B------:R-:W-:Y:S01]  /*5820*/  FSETP.NEU.FTZ.AND P0, PT, R132, -INF , PT ;  /* 0xff8000008400780b */ /* 0x000fe20003f1d000 */
[----:B------:R-:W-:Y:S01]  /*5830*/  WARPSYNC 0xffffffff ;  /* 0xffffffff00007948 */ /* 0x000fe20003800000 */
[----:B------:R-:W-:Y:S02]  /*5840*/  LDSM.16.MT88.4 R36, [R203+0x800] ;  /* 0x00080000cb24783b */ /* 0x000fe40000004200 */
[----:B------:R-:W-:Y:S02]  /*5850*/  FSEL R2, R2, RZ, P0 ;  /* 0x000000ff02027208 */ /* 0x000fe40000000000 */
[----:B------:R-:W-:Y:S03]  /*5860*/  LDSM.16.MT88.4 R44, [R206] ;  /* 0x00000000ce2c783b */ /* 0x000fe60000004200 */
[--C-:B------:R-:W-:Y:S01]  /*5870*/  FFMA.FTZ R0, R7, c[0x0][0x2d0], -R2.reuse ;  /* 0x0000b40007007a23 */ /* 0x100fe20000010802 */
[----:B------:R-:W-:Y:S01]  /*5880*/  LDSM.16.MT88.4 R40, [R204+0x800] ;  /* 0x00080000cc28783b */ /* 0x000fe20000004200 */
[----:B------:R-:W-:-:S02]  /*5890*/  FFMA.FTZ R3, R19, c[0x0][0x2d0], -R2 ;  /* 0x0000b40013037a23 */ /* 0x000fc40000010802 */
[----:B------:R2:W-:Y:S01]  /*58a0*/  MUFU.EX2 R113, R0 ;  /* 0x0000000000717308 */ /* 0x0005e20000000800 */
[----:B------:R-:W-:Y:S04]  /*58b0*/  LDSM.16.MT88.4 R28, [R205] ;  /* 0x00000000cd1c783b */ /* 0x000fe80000004200 */
[----:B------:R-:W-:Y:S03]  /*58c0*/  LDSM.16.MT88.4 R68, [R204+0x2000] ;  /* 0x00200000cc44783b */ /* 0x000fe60000004200 */
[----:B------:R4:W-:Y:S01]  /*58d0*/  MUFU.EX2 R131, R3 ;  /* 0x0000000300837308 */ /* 0x0009e20000000800 */
[----:B------:R-:W-:Y:S04]  /*58e0*/  LDSM.16.MT88.4 R60, [R206+0x800] ;  /* 0x00080000ce3c783b */ /* 0x000fe80000004200 */
[----:B------:R-:W-:Y:S01]  /*58f0*/  LDSM.16.MT88.4 R64, [R205+0x800] ;  /* 0x00080000cd40783b */ /* 0x000fe20000004200 */
[----:B--2---:R-:W-:-:S03]  /*5900*/  FFMA.FTZ R0, R8, c[0x0][0x2d0], -R2 ;  /* 0x0000b40008007a23 */ /* 0x004fc60000010802 */
[----:B------:R-:W-:Y:S01]  /*5910*/  LDSM.16.MT88.4 R72, [R206+0x2000] ;  /* 0x00200000ce48783b */ /* 0x000fe20000004200 */
[----:B------:R2:W-:Y:S03]  /*5920*/  MUFU.EX2 R112, R0 ;  /* 0x0000000000707308 */ /* 0x0005e60000000800 */
[----:B------:R-:W-:Y:S01]  /*5930*/  LDSM.16.MT88.4 R48, [R203+0x2800] ;  /* 0x00280000cb30783b */ /* 0x000fe20000004200 */
[----:B----4-:R-:W-:-:S03]  /*5940*/  FFMA.FTZ R3, R20, c[0x0][0x2d0], -R2 ;  /* 0x0000b40014037a23 */ /* 0x010fc60000010802 */
[----:B------:R-:W-:Y:S01]  /*5950*/  LDSM.16.MT88.4 R56, [R205+0x2000] ;  /* 0x00200000cd38783b */ /* 0x000fe20000004200 */
[----:B------:R-:W-:Y:S03]  /*5960*/  MUFU.EX2 R207, R3 ;  /* 0x0000000300cf7308 */ /* 0x000fe60000000800 */
[----:B------:R-:W-:Y:S04]  /*5970*/  LDSM.16.MT88.4 R20, [R204] ;  /* 0x00000000cc14783b */ /* 0x000fe80000004200 */
[----:B------:R-:W-:Y:S01]  /*5980*/  LDSM.16.MT88.4 R76, [R206+0x2800] ;  /* 0x00280000ce4c783b */ /* 0x000fe20000004200 */
[----:B--2---:R-:W-:-:S03]  /*5990*/  FFMA.FTZ R0, R10, c[0x0][0x2d0], -R2 ;  /* 0x0000b4000a007a23 */ /* 0x004fc60000010802 */
[----:B------:R-:W-:Y:S01]  /*59a0*/  LDSM.16.MT88.4 R80, [R203+0x4000] ;  /* 0x00400000cb50783b */ /* 0x000fe20000004200 */
[----:B------:R2:W-:Y:S02]  /*59b0*/  MUFU.EX2 R117, R0 ;  /* 0x0000000000757308 */ /* 0x0005e40000000800 */
[----:B--2---:R-:W-:-:S06]  /*59c0*/  FFMA.FTZ R0, R11, c[0x0][0x2d0], -R2 ;  /* 0x0000b4000b007a23 */ /* 0x004fcc0000010802 */
[----:B------:R2:W4:Y:S02]  /*59d0*/  MUFU.EX2 R119, R0 ;  /* 0x0000000000777308 */ /* 0x0005240000000800 */
[----:B--2---:R-:W-:Y:S01]  /*59e0*/  FFMA.FTZ R0, R16, c[0x0][0x2d0], -R2 ;  /* 0x0000b40010007a23 */ /* 0x004fe20000010802 */
[----:B---3--:R-:W-:-:S05]  /*59f0*/  FMNMX.FTZ R16, R5, R4, !PT ;  /* 0x0000000405107209 */ /* 0x008fca0007810000 */
[----:B------:R2:W-:Y:S01]  /*5a00*/  MUFU.EX2 R129, R0 ;  /* 0x0000000000817308 */ /* 0x0005e20000000800 */
[----:B------:R-:W-:Y:S01]  /*5a10*/  FSETP.NEU.FTZ.AND P0, PT, R16, -INF , PT ;  /* 0xff8000001000780b */ /* 0x000fe20003f1d000 */
[----:B--2---:R-:W-:-:S06]  /*5a20*/  FFMA.FTZ R0, R17, c[0x0][0x2d0], -R2 ;  /* 0x0000b40011007a23 */ /* 0x004fcc0000010802 */
[----:B------:R2:W-:Y:S02]  /*5a30*/  MUFU.EX2 R130, R0 ;  /* 0x0000000000827308 */ /* 0x0005e40000000800 */
[----:B--2---:R-:W-:-:S05]  /*5a40*/  FMUL.FTZ R0, R16, c[0x0][0x2d0] ;  /* 0x0000b40010007a20 */ /* 0x004fca0000410000 */
[----:B------:R-:W-:-:S05]  /*5a50*/  FSEL R0, R0, RZ, P0 ;  /* 0x000000ff00007208 */ /* 0x000fca0000000000 */
[----:B------:R-:W-:-:S04]  /*5a60*/  FFMA.FTZ R3, R6, c[0x0][0x2d0], -R0 ;  /* 0x0000b40006037a23 */ /* 0x000fc80000010800 */
[----:B------:R2:W-:Y:S02]  /*5a70*/  MUFU.EX2 R19, R3 ;  /* 0x0000000300137308 */ /* 0x0005e40000000800 */
[--C-:B--2---:R-:W-:Y:S02]  /*5a80*/  FFMA.FTZ R3, R9, c[0x0][0x2d0], -R0.reuse ;  /* 0x0000b40009037a23 */ /* 0x104fe40000010800 */
[----:B------:R-:W2:Y:S04]  /*5a90*/  LDSM.16.MT88.4 R8, [R203] ;  /* 0x00000000cb08783b */ /* 0x000ea80000004200 */
[----:B------:R3:W5:Y:S02]  /*5aa0*/  MUFU.EX2 R17, R3 ;  /* 0x0000000300117308 */ /* 0x0007640000000800 */
[----:B---3--:R-:W-:Y:S01]  /*5ab0*/  FFMA.FTZ R3, R14, c[0x0][0x2d0], -R0 ;  /* 0x0000b4000e037a23 */ /* 0x008fe20000010800 */
[----:B----4-:R-:W-:-:S05]  /*5ac0*/  F2FP.PACK_AB R14, R119, R117 ;  /* 0x00000075770e723e */ /* 0x010fca00000000ff */
[----:B------:R3:W4:Y:S02]  /*5ad0*/  MUFU.EX2 R116, R3 ;  /* 0x0000000300747308 */ /* 0x0007240000000800 */
[----:B---3--:R-:W-:Y:S01]  /*5ae0*/  FFMA.FTZ R3, R13, c[0x0][0x2d0], -R0 ;  /* 0x0000b4000d037a23 */ /* 0x008fe20000010800 */
[----:B-----5:R-:W-:Y:S01]  /*5af0*/  F2FP.PACK_AB R13, R17, R19 ;  /* 0x00000013110d723e */ /* 0x020fe200000000ff */
[----:B------:R-:W-:-:S04]  /*5b00*/  FADD.FTZ R17, R19, R17 ;  /* 0x0000001113117221 */ /* 0x000fc80000010000 */
[----:B------:R3:W5:Y:S01]  /*5b10*/  MUFU.EX2 R118, R3 ;  /* 0x0000000300767308 */ /* 0x0007620000000800 */
[----:B------:R-:W-:Y:S02]  /*5b20*/  FFMA.FTZ R19, R97, c[0x0][0x2d0], -R2 ;  /* 0x0000b40061137a23 */ /* 0x000fe40000010802 */
[----:B----4-:R-:W-:Y:S02]  /*5b30*/  FADD.FTZ R17, R116, R17 ;  /* 0x0000001174117221 */ /* 0x010fe40000010000 */
[----:B---3--:R-:W-:Y:S01]  /*5b40*/  FFMA.FTZ R3, R12, c[0x0][0x2d0], -R0 ;  /* 0x0000b4000c037a23 */ /* 0x008fe20000010800 */
[----:B------:R-:W-:-:S03]  /*5b50*/  F2FP.PACK_AB R12, R112, R113 ;  /* 0x00000071700c723e */ /* 0x000fc600000000ff */
[----:B------:R3:W-:Y:S02]  /*5b60*/  MUFU.EX2 R128, R3 ;  /* 0x0000000300807308 */ /* 0x0007e40000000800 */
[----:B---3--:R-:W-:Y:S01]  /*5b70*/  FFMA.FTZ R3, R15, c[0x0][0x2d0], -R0 ;  /* 0x0000b4000f037a23 */ /* 0x008fe20000010800 */
[----:B-----5:R-:W-:-:S05]  /*5b80*/  F2FP.PACK_AB R15, R118, R116 ;  /* 0x00000074760f723e */ /* 0x020fca00000000ff */
[----:B------:R3:W4:Y:S02]  /*5b90*/  MUFU.EX2 R133, R3 ;  /* 0x0000000300857308 */ /* 0x0007240000000800 */
[C---:B-12---:R-:W-:Y:S07]  /*5ba0*/  HMMA.16816.F32 R4, R12.reuse, R8, RZ ;  /* 0x000000080c04723c */ /* 0x046fee00000018ff */
[----:B------:R-:W-:Y:S01]  /*5bb0*/  F2FP.PACK_AB R8, R130, R129 ;  /* 0x000000818208723e */ /* 0x000fe200000000ff */
[----:B------:R-:W-:Y:S01]  /*5bc0*/  HMMA.16816.F32 R32, R12, R20, RZ ;  /* 0x000000140c20723c */ /* 0x000fe200000018ff */
[----:B---3--:R-:W-:Y:S01]  /*5bd0*/  FFMA.FTZ R3, R18, c[0x0][0x2d0], -R0 ;  /* 0x0000b40012037a23 */ /* 0x008fe20000010800 */
[----:B----4-:R-:W-:Y:S01]  /*5be0*/  F2FP.PACK_AB R9, R133, R128 ;  /* 0x000000808509723e */ /* 0x010fe200000000ff */
[----:B------:R-:W-:-:S02]  /*5bf0*/  FFMA.FTZ R18, R96, c[0x0][0x2d0], -R2 ;  /* 0x0000b40060127a23 */ /* 0x000fc40000010802 */
[----:B------:R1:W-:Y:S03]  /*5c00*/  MUFU.EX2 R134, R3 ;  /* 0x0000000300867308 */ /* 0x0003e60000000800 */
[C---:B------:R-:W-:Y:S08]  /*5c10*/  HMMA.16816.F32 R20, R12.reuse, R22, RZ ;  /* 0x000000160c14723c */ /* 0x040ff000000018ff */
        /* <DEDUP_REMOVED lines=112> */
[----:B------:R-:W-:Y:S01]  /*6320*/  FADD.FTZ R2, R216, R3 ;  /* 0x00000003d8027221 */ /* 0x000fe20000010000 */
[----:B------:R-:W-:Y:S01]  /*6330*/  IADD3 R216, R241, -0x2, RZ ;  /* 0xfffffffef1d87810 */ /* 0x000fe20007ffe0ff */
        /* <DEDUP_REMOVED lines=37> */
[----:B------:R-:W-:-:S04]  /*6590*/  @P4 SHF.R.U32.HI R0, RZ, c[0x0][0x2cc], R2 ;  /* 0x0000b300ff004a19 */ /* 0x000fc80000011602 */
[----:B------:R-:W-:Y:S01]  /*65a0*/  IADD3 R0, R0, R212, -R213 ;  /* 0x000000d400007210 */ /* 0x000fe20007ffe8d5 */
[----:B----4-:R-:W-:Y:S03]  /*65b0*/  HMMA.16816.F32 R24, R12, R20, RZ ;  /* 0x000000140c18723c */ /* 0x010fe600000018ff */
[----:B------:R-:W-:-:S04]  /*65c0*/  SHF.R.S32.HI R2, RZ, 0x1f, R0 ;  /* 0x0000001fff027819 */ /* 0x000fc80000011400 */
[----:B------:R-:W-:Y:S01]  /*65d0*/  LEA.HI R0, R2, R0, RZ, 0x6 ;  /* 0x0000000002007211 */ /* 0x000fe200078f30ff */
[----:B------:R-:W-:Y:S01]  /*65e0*/  HMMA.16816.F32 R12, R12, R22, RZ ;  /* 0x000000160c0c723c */ /* 0x000fe200000018ff */
[----:B------:R-:W1:Y:S02]  /*65f0*/  LDSM.16.MT88.4 R20, [R205+0x6800] ;  /* 0x00680000cd14783b */ /* 0x000e640000004200 */
[----:B------:R-:W-:-:S04]  /*6600*/  SHF.R.S32.HI R0, RZ, 0x6, R0 ;  /* 0x00000006ff007819 */ /* 0x000fc80000011400 */
[----:B------:R-:W-:-:S04]  /*6610*/  IMNMX R207, R226, R0, !PT ;  /* 0x00000000e2cf7217 */ /* 0x000fc80007800200 */
[----:B------:R-:W-:-:S05]  /*6620*/  ISETP.GE.AND P0, PT, R216, R207, PT ;  /* 0x000000cfd800720c */ /* 0x000fca0003f06270 */
        /* <DEDUP_REMOVED lines=98> */
[----:B------:R-:W-:Y:S03]  /*6c50*/  @!UPT UIADD3 URZ, URZ, URZ, URZ ;  /* 0x0000003f3f3ff290 */ /* 0x000fe6000fffe03f */
[----:B------:R-:W-:Y:S11]  /*6c60*/  @!P0 BRA `(.L_x_2795) ;  /* 0x000040a000008947 */ /* 0x000ff60003800000 */
[----:B------:R-:W-:Y:S02]  /*6c70*/  MOV R134, R16 ;  /* 0x0000001000867202 */ /* 0x000fe40000000f00 */
[----:B------:R-:W-:-:S07]  /*6c80*/  MOV R133, R132 ;  /* 0x0000008400857202 */ /* 0x000fce0000000f00 */
.L_x_2806:
        /* <DEDUP_REMOVED lines=26> */
[C---:B------:R-:W-:Y:S01]  /*6e30*/  IMAD R4, R214.reuse, c[0x0][0x21c], R4 ;  /* 0x00008700d6047a24 */ /* 0x040fe200078e0204 */
        /* <DEDUP_REMOVED lines=16> */
.L_x_2892:
[----:B------:R-:W-:-:S05]  /*6f40*/  BRA.DIV ~URZ, `(.L_x_2799) ;  /* 0x0000e9b27f007947 */ /* 0x000fca000b800000 */
[----:B------:R-:W5:Y:S01]  /*6f50*/  SHFL.IDX PT, R0, R21, RZ, 0x181f ;  /* 0x00181fff15007589 */ /* 0x000f6200000e0000 */
[----:B------:R-:W-:Y:S02]  /*6f60*/  ISETP.GE.AND P6, PT, R217, c[0x0][0x1d4], PT ;  /* 0x00007500d9007a0c */ /* 0x000fe40003fc6270 */
[----:B------:R-:W-:Y:S04]  /*6f70*/  ISETP.GE.AND P5, PT, R223, c[0x0][0x1d4], PT ;  /* 0x00007500df007a0c */ /* 0x000fe80003fa6270 */
[----:B------:R-:W-:Y:S02]  /*6f80*/  SEL R20, RZ, 0x10, P5 ;  /* 0x00000010ff147807 */ /* 0x000fe40002800000 */
[----:B-----5:R-:W-:Y:S05]  /*6f90*/  IADD3 R2, P0, R0, R30, RZ ;  /* 0x0000001e00027210 */ /* 0x020fea0007f1e0ff */
[----:B---3--:R-:W-:Y:S01]  /*6fa0*/  IMAD.X R3, R4, 0x1, R22, P0 ;  /* 0x0000000104037824 */ /* 0x008fe200000e0616 */
[----:B------:R-:W-:Y:S04]  /*6fb0*/  IADD3 R12, P0, R0, R31, RZ ;  /* 0x0000001f000c7210 */ /* 0x000fe80007f1e0ff */
[----:B------:R-:W-:Y:S01]  /*6fc0*/  @!PT LDS RZ, [RZ] ;  /* 0x00000000fffff984 */ /* 0x000fe20000000800 */
[----:B------:R-:W-:Y:S01]  /*6fd0*/  @!PT LDS RZ, [RZ] ;  /* 0x00000000fffff984 */ /* 0x000fe20000000800 */
[----:B------:R3:W-:Y:S01]  /*6fe0*/  LDGSTS.E.BYPASS.LTC128B.128 [R215+0x100], [R2.64], !P6 ;  /* 0x0010000002d77fae */ /* 0x0007e2000f101d46 */
[----:B------:R-:W-:Y:S01]  /*6ff0*/  IMAD.X R13, R4, 0x1, R23, P0 ;  /* 0x00000001040d7824 */ /* 0x000fe200000e0617 */
[----:B------:R-:W-:Y:S04]  /*7000*/  IADD3 R6, P0, R0, R192, RZ ;  /* 0x000000c000067210 */ /* 0x000fe80007f1e0ff */
[----:B------:R4:W-:Y:S01]  /*7010*/  LDGSTS.E.BYPASS.LTC128B.128 [R215+0x2100], [R12.64], !P5 ;  /* 0x021000000cd77fae */ /* 0x0009e2000e901d46 */
[----:B------:R-:W-:Y:S01]  /*7020*/  IMAD.X R7, R4, 0x1, R29, P0 ;  /* 0x0000000104077824 */ /* 0x000fe200000e061d */
[----:B------:R-:W-:Y:S04]  /*7030*/  ISETP.GE.AND P0, PT, R225, c[0x0][0x1d4], PT ;  /* 0x00007500e1007a0c */ /* 0x000fe80003f06270 */
[----:B------:R-:W-:Y:S02]  /*7040*/  SEL R14, RZ, 0x10, P0 ;  /* 0x00000010ff0e7807 */ /* 0x000fe40000000000 */
[----:B---3--:R-:W-:Y:S02]  /*7050*/  IADD3 R2, P2, R0, R132, RZ ;  /* 0x0000008400027210 */ /* 0x008fe40007f5e0ff */
[----:B------:R-:W3:Y:S03]  /*7060*/  SHFL.IDX PT, R0, R21, 0x1, 0x181f ;  /* 0x00381f0015007f89 */ /* 0x000ee600000e0000 */
[----:B------:R-:W-:Y:S01]  /*7070*/  IMAD.X R3, R4, 0x1, R28, P2 ;  /* 0x0000000104037824 */ /* 0x000fe200010e061c */
[----:B------:R-:W-:Y:S01]  /*7080*/  ISETP.GE.AND P2, PT, R224, c[0x0][0x1d4], PT ;  /* 0x00007500e0007a0c */ /* 0x000fe20003f46270 */
[----:B------:R5:W2:Y:S03]  /*7090*/  SHFL.IDX PT, R4, R5, 0x1, 0x181f ;  /* 0x00381f0005047f89 */ /* 0x000aa600000e0000 */
[----:B------:R-:W-:Y:S09]  /*70a0*/  SEL R15, RZ, 0x10, P2 ;  /* 0x00000010ff0f7807 */ /* 0x000ff20001000000 */
[----:B------:R4:W-:Y:S04]  /*70b0*/  LDGSTS.E.BYPASS.LTC128B.128 [R215+0x4100], [R2.64], !P2 ;  /* 0x0410000002d77fae */ /* 0x0009e8000d101d46 */
[----:B------:R4:W-:Y:S02]  /*70c0*/  LDGSTS.E.BYPASS.LTC128B.128 [R215+0x6100], [R6.64], !P0 ;  /* 0x0610000006d77fae */ /* 0x0009e4000c101d46 */
[----:B----45:R-:W-:Y:S04]  /*70d0*/  SEL R5, RZ, 0x10, P6 ;  /* 0x00000010ff057807 */ /* 0x030fe80003000000 */
.L_x_2893:
[C---:B---3--:R-:W-:Y:S02]  /*70e0*/  IADD3 R2, -R5.reuse, 0x10, RZ ;  /* 0x0000001005027810 */ /* 0x048fe40007ffe1ff */
[----:B------:R-:W-:Y:S02]  /*70f0*/  ISETP.NE.U32.AND P5, PT, R5, RZ, PT ;  /* 0x000000ff0500720c */ /* 0x000fe40003fa5070 */
[----:B------:R-:W-:Y:S04]  /*7100*/  LOP3.LUT R2, R2, 0xf, RZ, 0xc0, !PT ;  /* 0x0000000f02027812 */ /* 0x000fe800078ec0ff */
[----:B------:R-:W-:Y:S04]  /*7110*/  IADD3 R2, P2, P0, R2, R0, R30 ;  /* 0x0000000002027210 */ /* 0x000fe8000785e01e */
[----:B--2---:R-:W-:Y:S05]  /*7120*/  IADD3.X R3, RZ, R4, R22, P2, P0 ;  /* 0x00000004ff037210 */ /* 0x004fea00017e0416 */
[----:B------:R-:W-:Y:S01]  /*7130*/  @!PT LDS RZ, [RZ] ;  /* 0x00000000fffff984 */ /* 0x000fe20000000800 */
[----:B------:R-:W-:Y:S01]  /*7140*/  @!PT LDS RZ, [RZ] ;  /* 0x00000000fffff984 */ /* 0x000fe20000000800 */
[----:B------:R-:W-:Y:S01]  /*7150*/  @!PT LDS RZ, [RZ] ;  /* 0x00000000fffff984 */ /* 0x000fe20000000800 */
[----:B------:R2:W-:Y:S02]  /*7160*/  LDGSTS.E.BYPASS.LTC128B.128.ZFILL [R215+0x1100], [R2.64], P5 ;  /* 0x0110000002d77fae */ /* 0x0005e4000a941d46 */
[----:B--2---:R-:W-:Y:S04]  /*7170*/  IADD3 R2, -R20, 0x10, RZ ;  /* 0x0000001014027810 */ /* 0x004fe80007ffe1ff */
[----:B------:R-:W-:Y:S04]  /*7180*/  LOP3.LUT R2, R2, 0xf, RZ, 0xc0, !PT ;  /* 0x0000000f02027812 */ /* 0x000fe800078ec0ff */
[----:B------:R-:W-:Y:S02]  /*7190*/  IADD3 R12, P2, P0, R2, R0, R31 ;  /* 0x00000000020c7210 */ /* 0x000fe4000785e01f */
[C---:B------:R-:W-:Y:S02]  /*71a0*/  IADD3 R2, -R15.reuse, 0x10, RZ ;  /* 0x000000100f027810 */ /* 0x040fe40007ffe1ff */
[----:B------:R-:W-:Y:S02]  /*71b0*/  IADD3.X R13, RZ, R4, R23, P2, P0 ;  /* 0x00000004ff0d7210 */ /* 0x000fe400017e0417 */
[----:B------:R-:W-:Y:S04]  /*71c0*/  LOP3.LUT R2, R2, 0xf, RZ, 0xc0, !PT ;  /* 0x0000000f02027812 */ /* 0x000fe800078ec0ff */
[----:B------:R-:W-:Y:S02]  /*71d0*/  IADD3 R6, P6, P5, R2, R0, R132 ;  /* 0x0000000002067210 */ /* 0x000fe40007dde084 */
[----:B------:R-:W-:Y:S02]  /*71e0*/  IADD3 R2, -R14, 0x10, RZ ;  /* 0x000000100e027810 */ /* 0x000fe40007ffe1ff */
[----:B------:R-:W-:Y:S02]  /*71f0*/  IADD3.X R7, RZ, R4, R28, P6, P5 ;  /* 0x00000004ff077210 */ /* 0x000fe400037ea41c */
[----:B------:R-:W-:Y:S02]  /*7200*/  ISETP.NE.U32.AND P6, PT, R20, RZ, PT ;  /* 0x000000ff1400720c */ /* 0x000fe40003fc5070 */
[----:B------:R-:W-:Y:S02]  /*7210*/  LOP3.LUT R2, R2, 0xf, RZ, 0xc0, !PT ;  /* 0x0000000f02027812 */ /* 0x000fe400078ec0ff */
[----:B------:R-:W-:Y:S02]  /*7220*/  ISETP.NE.U32.AND P5, PT, R15, RZ, PT ;  /* 0x000000ff0f00720c */ /* 0x000fe40003fa5070 */
[----:B------:R-:W-:Y:S04]  /*7230*/  IADD3 R2, P2, P0, R2, R0, R192 ;  /* 0x0000000002027210 */ /* 0x000fe8000785e0c0 */
[----:B------:R-:W-:Y:S02]  /*7240*/  IADD3.X R3, RZ, R4, R29, P2, P0 ;  /* 0x00000004ff037210 */ /* 0x000fe400017e041d */
[----:B------:R-:W-:Y:S01]  /*7250*/  ISETP.NE.U32.AND P0, PT, R14, RZ, PT ;  /* 0x000000ff0e00720c */ /* 0x000fe20003f05070 */
[----:B------:R2:W-:Y:S04]  /*7260*/  LDGSTS.E.BYPASS.LTC128B.128.ZFILL [R215+0x3100], [R12.64], P6 ;  /* 0x031000000cd77fae */ /* 0x0005e8000b141d46 */
[----:B------:R2:W-:Y:S08]  /*7270*/  LDGSTS.E.BYPASS.LTC128B.128.ZFILL [R215+0x5100], [R6.64], P5 ;  /* 0x0510000006d77fae */ /* 0x0005f0000a941d46 */
[----:B------:R2:W-:Y:S02]  /*7280*/  LDGSTS.E.BYPASS.LTC128B.128.ZFILL [R215+0x7100], [R2.64], P0 ;  /* 0x0710000002d77fae */ /* 0x0005e40008141d46 */
.L_x_2797:
[----:B------:R-:W-:Y:S05]  /*7290*/  BSYNC B0 ;  /* 0x0000000000007941 */ /* 0x000fea0003800000 */
.L_x_2796:
        /* <DEDUP_REMOVED lines=270> */
[----:B------:R-:W-:Y:S01]  /*8380*/  IMAD R2, R216, 0x40, R229 ;  /* 0x00000040d8027824 */ /* 0x000fe200078e02e5 */
[----:B------:R-:W-:Y:S01]  /*8390*/  SHF.R.S32.HI R194, RZ, 0x1f, R223 ;  /* 0x0000001fffc27819 */ /* 0x000fe200000114df */
[----:B------:R-:W-:Y:S01]  /*83a0*/  IMAD.MOV.U32 R214, RZ, RZ, RZ ;  /* 0x000000ffffd67224 */ /* 0x000fe200078e00ff */
[C---:B------:R-:W-:Y:S01]  /*83b0*/  SHF.L.U64.HI R14, R225.reuse, 0x1, R193 ;  /* 0x00000001e10e7819 */ /* 0x040fe200000102c1 */
[----:B------:R-:W-:Y:S01]  /*83c0*/  IMAD.SHL.U32 R22, R225, 0x2, RZ ;  /* 0x00000002e1167824 */ /* 0x000fe200078e00ff */
[----:B------:R-:W-:Y:S01]  /*83d0*/  IADD3 R2, R2, -0x40, R227 ;  /* 0xffffffc002027810 */ /* 0x000fe20007ffe0e3 */
[----:B------:R-:W-:Y:S01]  /*83e0*/  IMAD.SHL.U32 R21, R224, 0x2, RZ ;  /* 0x00000002e0157824 */ /* 0x000fe200078e00ff */
[----:B------:R-:W-:Y:S01]  /*83f0*/  SHF.R.S32.HI R193, RZ, 0x1f, R224 ;  /* 0x0000001fffc17819 */ /* 0x000fe200000114e0 */
[C---:B------:R-:W-:Y:S01]  /*8400*/  IMAD.SHL.U32 R20, R223.reuse, 0x2, RZ ;  /* 0x00000002df147824 */ /* 0x040fe200078e00ff */
[----:B------:R-:W-:Y:S01]  /*8410*/  SHF.L.U64.HI R12, R223, 0x1, R194 ;  /* 0x00000001df0c7819 */ /* 0x000fe200000102c2 */
[----:B------:R-:W-:Y:S01]  /*8420*/  @P3 IMAD.HI.U32 R3, R2, c[0x0][0x2bc], RZ ;  /* 0x0000af0002033a27 */ /* 0x000fe200078e00ff */
[----:B------:R-:W-:Y:S02]  /*8430*/  SHF.L.U64.HI R13, R224, 0x1, R193 ;  /* 0x00000001e00d7819 */ /* 0x000fe400000102c1 */
[----:B------:R-:W-:Y:S01]  /*8440*/  SHF.R.S32.HI R193, RZ, 0x1f, R217 ;  /* 0x0000001fffc17819 */ /* 0x000fe200000114d9 */
[----:B---3--:R-:W-:Y:S01]  /*8450*/  IMAD.MOV.U32 R0, RZ, RZ, R2 ;  /* 0x000000ffff007224 */ /* 0x008fe200078e0002 */
[----:B------:R-:W-:Y:S01]  /*8460*/  @P3 SHF.R.U32.HI R0, RZ, c[0x0][0x2c0], R3 ;  /* 0x0000b000ff003a19 */ /* 0x000fe20000011603 */
[C---:B------:R-:W-:Y:S01]  /*8470*/  IMAD.SHL.U32 R19, R217.reuse, 0x2, RZ ;  /* 0x00000002d9137824 */ /* 0x040fe200078e00ff */
[----:B------:R-:W-:Y:S02]  /*8480*/  SHF.L.U64.HI R9, R217, 0x1, R193 ;  /* 0x00000001d9097819 */ /* 0x000fe400000102c1 */
        /* <DEDUP_REMOVED lines=22> */
.L_x_2894:
[----:B------:R-:W-:-:S05]  /*85f0*/  BRA.DIV ~URZ, `(.L_x_2803) ;  /* 0x0000d6027f007947 */ /* 0x000fca000b800000 */
[----:B------:R-:W4:Y:S01]  /*8600*/  SHFL.IDX PT, R0, R8, RZ, 0x181f ;  /* 0x00181fff08007589 */ /* 0x000f2200000e0000 */
[----:B------:R-:W-:Y:S02]  /*8610*/  ISETP.GE.AND P6, PT, R217, c[0x0][0x1d4], PT ;  /* 0x00007500d9007a0c */ /* 0x000fe40003fc6270 */
[----:B------:R-:W-:Y:S02]  /*8620*/  ISETP.GE.AND P5, PT, R223, c[0x0][0x1d4], PT ;  /* 0x00007500df007a0c */ /* 0x000fe40003fa6270 */
[----:B----4-:R-:W-:Y:S05]  /*8630*/  IADD3 R2, P0, R0, R19, RZ ;  /* 0x0000001300027210 */ /* 0x010fea0007f1e0ff */
[----:B---3--:R-:W-:Y:S05]  /*8640*/  IMAD.X R3, R4, 0x1, R9, P0 ;  /* 0x0000000104037824 */ /* 0x008fea00000e0609 */
[----:B------:R-:W-:Y:S01]  /*8650*/  @!PT LDS RZ, [RZ] ;  /* 0x00000000fffff984 */ /* 0x000fe20000000800 */
[----:B------:R-:W-:Y:S01]  /*8660*/  @!PT LDS RZ, [RZ] ;  /* 0x00000000fffff984 */ /* 0x000fe20000000800 */
[----:B------:R3:W-:Y:S02]  /*8670*/  LDGSTS.E.BYPASS.LTC128B.128 [R215+0x8100], [R2.64], !P6 ;  /* 0x0810000002d77fae */ /* 0x0007e4000f101d46 */
[----:B---3--:R-:W-:Y:S05]  /*8680*/  IADD3 R2, P0, R0, R20, RZ ;  /* 0x0000001400027210 */ /* 0x008fea0007f1e0ff */
        /* <DEDUP_REMOVED lines=13> */
[----:B------:R5:W-:Y:S01]  /*8760*/  LDGSTS.E.BYPASS.LTC128B.128 [R215+0xe100], [R6.64], !P0 ;  /* 0x0e10000006d77fae */ /* 0x000be2000c101d46 */
[----:B--2-4-:R-:W-:Y:S02]  /*8770*/  SEL R5, RZ, 0x10, P6 ;  /* 0x00000010ff057807 */ /* 0x014fe40003000000 */
[----:B-----5:R-:W-:Y:S02]  /*8780*/  SEL R6, RZ, 0x10, P5 ;  /* 0x00000010ff067807 */ /* 0x020fe40002800000 */
.L_x_2895:
[C---:B-1-3--:R-:W-:Y:S02]  /*8790*/  IADD3 R2, -R5.reuse, 0x10, RZ ;  /* 0x0000001005027810 */ /* 0x04afe40007ffe1ff */
[----:B------:R-:W-:Y:S02]  /*87a0*/  ISETP.NE.U32.AND P5, PT, R5, RZ, PT ;  /* 0x000000ff0500720c */ /* 0x000fe40003fa5070 */
[----:B------:R-:W-:Y:S02]  /*87b0*/  LOP3.LUT R2, R2, 0xf, RZ, 0xc0, !PT ;  /* 0x0000000f02027812 */ /* 0x000fe400078ec0ff */
[----:B------:R-:W-:Y:S02]  /*87c0*/  ISETP.NE.U32.AND P6, PT, R6, RZ, PT ;  /* 0x000000ff0600720c */ /* 0x000fe40003fc5070 */
        /* <DEDUP_REMOVED lines=10> */
[----:B------:R-:W-:Y:S02]  /*8870*/  IADD3 R2, -R11, 0x10, RZ ;  /* 0x000000100b027810 */ /* 0x000fe40007ffe1ff */
[----:B------:R-:W-:Y:S02]  /*8880*/  IADD3.X R9, RZ, R4, R12, P2, P0 ;  /* 0x00000004ff097210 */ /* 0x000fe400017e040c */
[----:B------:R-:W-:Y:S03]  /*8890*/  LOP3.LUT R2, R2, 0xf, RZ, 0xc0, !PT ;  /* 0x0000000f02027812 */ /* 0x000fe600078ec0ff */
[----:B------:R1:W-:Y:S01]  /*88a0*/  LDGSTS.E.BYPASS.LTC128B.128.ZFILL [R215+0xb100], [R8.64], P6 ;  /* 0x0b10000008d77fae */ /* 0x0003e2000b141d46 */
[----:B------:R-:W-:Y:S02]  /*88b0*/  IADD3 R6, P2, P0, R2, R0, R21 ;  /* 0x0000000002067210 */ /* 0x000fe4000785e015 */
[----:B------:R-:W-:Y:S02]  /*88c0*/  IADD3 R2, -R10, 0x10, RZ ;  /* 0x000000100a027810 */ /* 0x000fe40007ffe1ff */
[----:B------:R-:W-:Y:S02]  /*88d0*/  IADD3.X R7, RZ, R4, R13, P2, P0 ;  /* 0x00000004ff077210 */ /* 0x000fe400017e040d */
[----:B------:R-:W-:Y:S03]  /*88e0*/  LOP3.LUT R2, R2, 0xf, RZ, 0xc0, !PT ;  /* 0x0000000f02027812 */ /* 0x000fe600078ec0ff */
[----:B------:R1:W-:Y:S01]  /*88f0*/  LDGSTS.E.BYPASS.LTC128B.128.ZFILL [R215+0xd100], [R6.64], P5 ;  /* 0x0d10000006d77fae */ /* 0x0003e2000a941d46 */
[----:B------:R-:W-:Y:S04]  /*8900*/  IADD3 R2, P2, P0, R2, R0, R22 ;  /* 0x0000000002027210 */ /* 0x000fe8000785e016 */
[----:B------:R-:W-:Y:S02]  /*8910*/  IADD3.X R3, RZ, R4, R14, P2, P0 ;  /* 0x00000004ff037210 */ /* 0x000fe400017e040e */
[----:B------:R-:W-:Y:S11]  /*8920*/  ISETP.NE.U32.AND P0, PT, R10, RZ, PT ;  /* 0x000000ff0a00720c */ /* 0x000ff60003f05070 */
[----:B------:R-:W-:Y:S02]  /*8930*/  @!UPT UIADD3 URZ, URZ, URZ, URZ ;  /* 0x0000003f3f3ff290 */ /* 0x000fe4000fffe03f */
[----:B------:R1:W-:Y:S02]  /*8940*/  LDGSTS.E.BYPASS.LTC128B.128.ZFILL [R215+0xf100], [R2.64], P0 ;  /* 0x0f10000002d77fae */ /* 0x0003e40008141d46 */
.L_x_2801:
[----:B--2-4-:R-:W-:Y:S05]  /*8950*/  BSYNC B0 ;  /* 0x0000000000007941 */ /* 0x014fea0003800000 */
.L_x_2800:
[----:B------:R-:W-:Y:S01]  /*8960*/  IADD3 R4, R250, R239, RZ ;  /* 0x000000effa047210 */ /* 0x000fe20007ffe0ff */
[----:B------:R-:W0:Y:S04]  /*8970*/  LDGDEPBAR ;  /* 0x00000000000079af */ /* 0x000e280000000000 */
[----:B---3--:R-:W-:Y:S05]  /*8980*/  @P4 IMAD.HI.U32 R0, R4, c[0x0][0x2c8], RZ ;  /* 0x0000b20004004a27 */ /* 0x008fea00078e00ff */
[----:B------:R-:W-:Y:S02]  /*8990*/  @P4 SHF.R.U32.HI R4, RZ, c[0x0][0x2cc], R0 ;  /* 0x0000b300ff044a19 */ /* 0x000fe40000011600 */
[----:B------:R-:W-:Y:S05]  /*89a0*/  MOV R0, 0x1 ;  /* 0x0000000100007802 */ /* 0x000fea0000000f00 */
[----:B------:R-:W-:Y:S05]  /*89b0*/  IMAD R0, R216, -0x40, R0 ;  /* 0xffffffc0d8007824 */ /* 0x000fea00078e0200 */
[----:B------:R-:W-:Y:S04]  /*89c0*/  IADD3 R0, R212, R0, -R248 ;  /* 0x00000000d4007210 */ /* 0x000fe80007ffe8f8 */
[----:B------:R-:W-:Y:S01]  /*89d0*/  IADD3 R5, R0, -R213, RZ ;  /* 0x800000d500057210 */ /* 0x000fe20007ffe0ff */
[----:B------:R-:W-:-:S05]  /*89e0*/  BRA.DIV ~URZ, `(.L_x_2804) ;  /* 0x0000d4a27f007947 */ /* 0x000fca000b800000 */
[----:B------:R2:W3:Y:S02]  /*89f0*/  SHFL.IDX PT, R0, R4, RZ, 0x1c1f ;  /* 0x001c1fff04007589 */ /* 0x0004e400000e0000 */
.L_x_2896:
[----:B---3--:R-:W-:Y:S05]  /*8a00*/  IMAD.IADD R0, R5, 0x1, R0 ;  /* 0x0000000105007824 */ /* 0x008fea00078e0200 */
[C---:B------:R-:W-:Y:S02]  /*8a10*/  ISETP.GT.AND P6, PT, R0.reuse, RZ, PT ;  /* 0x000000ff0000720c */ /* 0x040fe40003fc4270 */
[C---:B------:R-:W-:Y:S02]  /*8a20*/  ISETP.GT.AND P5, PT, R0.reuse, 0x1, PT ;  /* 0x000000010000780c */ /* 0x040fe40003fa4270 */
[C---:B------:R-:W-:Y:S02]  /*8a30*/  ISETP.GT.AND P2, PT, R0.reuse, 0x8, PT ;  /* 0x000000080000780c */ /* 0x040fe40003f44270 */
[----:B------:R-:W-:Y:S02]  /*8a40*/  ISETP.GT.AND P0, PT, R0, 0x9, PT ;  /* 0x000000090000780c */ /* 0x000fe40003f04270 */
[----:B-1----:R-:W-:Y:S02]  /*8a50*/  FSEL R6, R188, -INF , P6 ;  /* 0xff800000bc067808 */ /* 0x002fe40003000000 */
        /* <DEDUP_REMOVED lines=25> */
[----:B------:R-:W-:Y:S02]  /*8bf0*/  FSEL R12, R27, -INF , P2 ;  /* 0xff8000001b0c7808 */ /* 0x000fe40001000000 */
[----:B------:R-:W-:Y:S01]  /*8c00*/  FSEL R11, R26, -INF , P0 ;  /* 0xff8000001a0b7808 */ /* 0x000fe20000000000 */
[----:B------:R-:W-:-:S05]  /*8c10*/  BRA.DIV ~URZ, `(.L_x_2805) ;  /* 0x0000d2e27f007947 */ /* 0x000fca000b800000 */
[----:B------:R-:W1:Y:S02]  /*8c20*/  SHFL.IDX PT, R0, R4, 0x1, 0x1c1f ;  /* 0x003c1f0004007f89 */ /* 0x000e6400000e0000 */
[----:B-1----:R-:W-:Y:S05]  /*8c30*/  IMAD.IADD R0, R5, 0x1, R0 ;  /* 0x0000000105007824 */ /* 0x002fea00078e0200 */
[C---:B------:R-:W-:Y:S02]  /*8c40*/  ISETP.GT.AND P6, PT, R0.reuse, RZ, PT ;  /* 0x000000ff0000720c */ /* 0x040fe40003fc4270 */
        /* <DEDUP_REMOVED lines=68> */
[----:B-12---:R-:W-:Y:S06]  /*9090*/  FMNMX.FTZ R4, R0, R2, !PT ;  /* 0x0000000200047209 */ /* 0x006fec0007810000 */
[----:B------:R1:W2:Y:S02]  /*90a0*/  SHFL.BFLY PT, R0, R4, 0x1, 0x1f ;  /* 0x0c201f0004007f89 */ /* 0x0002a400000e0000 */
.L_x_2897:
        /* <DEDUP_REMOVED lines=27> */
[----:B------:R-:W-:Y:S03]  /*9260*/  FFMA.FTZ R194, R11, c[0x0][0x2d0], -R2 ;  /* 0x0000b4000bc27a23 */ /* 0x000fe60000010802 */
[----:B------:R-:W-:Y:S10]  /*9270*/  MUFU.EX2 R13, R24 ;  /* 0x00000018000d7308 */ /* 0x000ff40000000800 */
[----:B------:R-:W1:Y:S02]  /*9280*/  MUFU.EX2 R12, R23 ;  /* 0x00000017000c7308 */ /* 0x000e640000000800 */
[----:B-1----:R-:W-:Y:S01]  /*9290*/  F2FP.PACK_AB R170, R12, R13 ;  /* 0x0000000d0caa723e */ /* 0x002fe200000000ff */
[----:B------:R-:W-:Y:S01]  /*92a0*/  FFMA.FTZ R2, R0, R222, R6 ;  /* 0x000000de00027223 */ /* 0x000fe20000010006 */
[----:B------:R-:W-:Y:S01]  /*92b0*/  F2FP.PACK_AB R168, R4, R6 ;  /* 0x0000000604a8723e */ /* 0x000fe200000000ff */
[----:B------:R-:W-:Y:S02]  /*92c0*/  FMUL.FTZ R16, R0, R152 ;  /* 0x0000009800107220 */ /* 0x000fe40000410000 */
[----:B------:R-:W-:Y:S01]  /*92d0*/  FADD.FTZ R11, R4, R2 ;  /* 0x00000002040b7221 */ /* 0x000fe20000010000 */
        /* <DEDUP_REMOVED lines=8> */
[----:B------:R-:W-:Y:S01]  /*9360*/  IADD3 R216, R216, -0x1, RZ ;  /* 0xffffffffd8d87810 */ /* 0x000fe20007ffe0ff */
[--C-:B------:R-:W-:Y:S02]  /*9370*/  FFMA.FTZ R133, R35, c[0x0][0x2d0], -R4.reuse ;  /* 0x0000b40023857a23 */ /* 0x100fe40000010804 */
[--C-:B------:R-:W-:Y:S02]  /*9380*/  FFMA.FTZ R134, R34, c[0x0][0x2d0], -R4.reuse ;  /* 0x0000b40022867a23 */ /* 0x100fe40000010804 */
[----:B------:R-:W1:Y:S01]  /*9390*/  MUFU.EX2 R2, R2 ;  /* 0x0000000200027308 */ /* 0x000e620000000800 */
[--C-:B------:R-:W-:Y:S02]  /*93a0*/  FFMA.FTZ R174, R33, c[0x0][0x2d0], -R4.reuse ;  /* 0x0000b40021ae7a23 */ /* 0x100fe40000010804 */
[----:B------:R-:W-:Y:S02]  /*93b0*/  FMUL.FTZ R33, R0, R137 ;  /* 0x0000008900217220 */ /* 0x000fe40000410000 */
[--C-:B------:R-:W-:Y:S02]  /*93c0*/  FFMA.FTZ R173, R32, c[0x0][0x2d0], -R4.reuse ;  /* 0x0000b40020ad7a23 */ /* 0x100fe40000010804 */
[----:B------:R-:W-:Y:S02]  /*93d0*/  FMUL.FTZ R32, R0, R136 ;  /* 0x0000008800207220 */ /* 0x000fe40000410000 */
        /* <DEDUP_REMOVED lines=11> */
[----:B------:R-:W-:Y:S02]  /*9490*/  FMUL.FTZ R35, R2, R139 ;  /* 0x0000008b02237220 */ /* 0x000fe40000410000 */
[----:B------:R-:W1:Y:S01]  /*94a0*/  LDSM.16.MT88.4 R136, [R203] ;  /* 0x00000000cb88783b */ /* 0x000e620000004200 */
[--C-:B------:R-:W-:Y:S01]  /*94b0*/  FFMA.FTZ R190, R9, c[0x0][0x2d0], -R4.reuse ;  /* 0x0000b40009be7a23 */ /* 0x100fe20000010804 */
[----:B------:R-:W-:Y:S01]  /*94c0*/  MUFU.EX2 R199, R174 ;  /* 0x000000ae00c77308 */ /* 0x000fe20000000800 */
[--C-:B------:R-:W-:Y:S02]  /*94d0*/  FFMA.FTZ R191, R8, c[0x0][0x2d0], -R4.reuse ;  /* 0x0000b40008bf7a23 */ /* 0x100fe40000010804 */
[--C-:B------:R-:W-:Y:S02]  /*94e0*/  FFMA.FTZ R6, R169, c[0x0][0x2d0], -R4.reuse ;  /* 0x0000b400a9067a23 */ /* 0x100fe40000010804 */
[----:B------:R-:W-:Y:S02]  /*94f0*/  FFMA.FTZ R195, R7, c[0x0][0x2d0], -R4 ;  /* 0x0000b40007c37a23 */ /* 0x000fe40000010804 */
[----:B------:R-:W-:Y:S02]  /*9500*/  FADD.FTZ R4, R13, R11 ;  /* 0x0000000b0d047221 */ /* 0x000fe40000010000 */
[----:B------:R-:W-:Y:S01]  /*9510*/  FMUL.FTZ R8, R0, R160 ;  /* 0x000000a000087220 */ /* 0x000fe20000410000 */
[----:B------:R-:W2:Y:S01]  /*9520*/  MUFU.EX2 R7, R5 ;  /* 0x0000000500077308 */ /* 0x000ea20000000800 */
[----:B------:R-:W-:Y:S02]  /*9530*/  FADD.FTZ R172, R12, R4 ;  /* 0x000000040cac7221 */ /* 0x000fe40000010000 */
[C---:B------:R-:W-:Y:S02]  /*9540*/  FMUL.FTZ R12, R0.reuse, R156 ;  /* 0x0000009c000c7220 */ /* 0x040fe40000410000 */
[C---:B------:R-:W-:Y:S02]  /*9550*/  FMUL.FTZ R4, R0.reuse, R164 ;  /* 0x000000a400047220 */ /* 0x040fe40000410000 */
[----:B------:R-:W-:Y:S02]  /*9560*/  FMUL.FTZ R9, R0, R161 ;  /* 0x000000a100097220 */ /* 0x000fe40000410000 */
[C---:B------:R-:W-:Y:S01]  /*9570*/  FMUL.FTZ R10, R2.reuse, R162 ;  /* 0x000000a2020a7220 */ /* 0x040fe20000410000 */
[----:B------:R-:W3:Y:S01]  /*9580*/  MUFU.EX2 R156, R134 ;  /* 0x00000086009c7308 */ /* 0x000ee20000000800 */
[----:B------:R-:W-:Y:S02]  /*9590*/  FMUL.FTZ R11, R2, R163 ;  /* 0x000000a3020b7220 */ /* 0x000fe40000410000 */
[----:B------:R-:W-:Y:S01]  /*95a0*/  FMUL.FTZ R13, R0, R157 ;  /* 0x0000009d000d7220 */ /* 0x000fe20000410000 */
[----:B------:R-:W-:Y:S01]  /*95b0*/  LDSM.16.MT88.4 R160, [R203+0x1800] ;  /* 0x00180000cba0783b */ /* 0x000fe20000004200 */
[C---:B------:R-:W-:Y:S02]  /*95c0*/  FMUL.FTZ R14, R2.reuse, R158 ;  /* 0x0000009e020e7220 */ /* 0x040fe40000410000 */
[C---:B------:R-:W-:Y:S02]  /*95d0*/  FMUL.FTZ R15, R2.reuse, R159 ;  /* 0x0000009f020f7220 */ /* 0x040fe40000410000 */
[C---:B------:R-:W-:Y:S01]  /*95e0*/  FMUL.FTZ R18, R2.reuse, R154 ;  /* 0x0000009a02127220 */ /* 0x040fe20000410000 */
[----:B------:R-:W4:Y:S01]  /*95f0*/  MUFU.EX2 R6, R6 ;  /* 0x0000000600067308 */ /* 0x000f220000000800 */
[C---:B------:R-:W-:Y:S02]  /*9600*/  FMUL.FTZ R19, R2.reuse, R155 ;  /* 0x0000009b02137220 */ /* 0x040fe40000410000 */
[C---:B------:R-:W-:Y:S02]  /*9610*/  FMUL.FTZ R22, R2.reuse, R150 ;  /* 0x0000009602167220 */ /* 0x040fe40000410000 */
[C---:B--2---:R-:W-:Y:S02]  /*9620*/  FFMA.FTZ R5, R2.reuse, R221, R7 ;  /* 0x000000dd02057223 */ /* 0x044fe40000010007 */
[----:B------:R-:W-:Y:S02]  /*9630*/  FMUL.FTZ R23, R2, R151 ;  /* 0x0000009702177220 */ /* 0x000fe40000410000 */
[C---:B------:R-:W-:Y:S01]  /*9640*/  FMUL.FTZ R20, R0.reuse, R148 ;  /* 0x0000009400147220 */ /* 0x040fe20000410000 */
[----:B------:R-:W-:Y:S01]  /*9650*/  MUFU.EX2 R134, R177 ;  /* 0x000000b100867308 */ /* 0x000fe20000000800 */
[----:B------:R-:W-:Y:S02]  /*9660*/  FMUL.FTZ R25, R0, R145 ;  /* 0x0000009100197220 */ /* 0x000fe40000410000 */
[----:B------:R-:W-:Y:S01]  /*9670*/  FMUL.FTZ R26, R2, R146 ;  /* 0x00000092021a7220 */ /* 0x000fe20000410000 */
[----:B---3--:R-:W-:Y:S01]  /*9680*/  F2FP.PACK_AB R171, R156, R152 ;  /* 0x000000989cab723e */ /* 0x008fe200000000ff */
[----:B------:R-:W-:Y:S02]  /*9690*/  FMUL.FTZ R27, R2, R147 ;  /* 0x00000093021b7220 */ /* 0x000fe40000410000 */
[C---:B------:R-:W-:Y:S02]  /*96a0*/  FMUL.FTZ R24, R0.reuse, R144 ;  /* 0x0000009000187220 */ /* 0x040fe40000410000 */
[C---:B------:R-:W-:Y:S01]  /*96b0*/  FMUL.FTZ R28, R0.reuse, R140 ;  /* 0x0000008c001c7220 */ /* 0x040fe20000410000 */
[----:B------:R-:W-:Y:S01]  /*96c0*/  MUFU.EX2 R144, R178 ;  /* 0x000000b200907308 */ /* 0x000fe20000000800 */
[----:B------:R-:W-:Y:S02]  /*96d0*/  FMUL.FTZ R29, R0, R141 ;  /* 0x0000008d001d7220 */ /* 0x000fe40000410000 */
[----:B------:R-:W-:Y:S01]  /*96e0*/  FMUL.FTZ R30, R2, R142 ;  /* 0x0000008e021e7220 */ /* 0x000fe20000410000 */
[C---:B----4-:R-:W-:Y:S01]  /*96f0*/  F2FP.PACK_AB R169, R6.reuse, R7 ;  /* 0x0000000706a9723e */ /* 0x050fe200000000ff */
[----:B------:R-:W-:Y:S02]  /*9700*/  FADD.FTZ R197, R6, R5 ;  /* 0x0000000506c57221 */ /* 0x000fe40000010000 */
[----:B------:R-:W-:Y:S02]  /*9710*/  FMUL.FTZ R5, R0, R165 ;  /* 0x000000a500057220 */ /* 0x000fe40000410000 */
[C---:B------:R-:W-:Y:S01]  /*9720*/  FMUL.FTZ R6, R2.reuse, R166 ;  /* 0x000000a602067220 */ /* 0x040fe20000410000 */
[----:B------:R-:W-:Y:S01]  /*9730*/  MUFU.EX2 R148, R186 ;  /* 0x000000ba00947308 */ /* 0x000fe20000000800 */
[C---:B------:R-:W-:Y:S02]  /*9740*/  FMUL.FTZ R7, R2.reuse, R167 ;  /* 0x000000a702077220 */ /* 0x040fe40000410000 */
[----:B------:R-:W-:Y:S02]  /*9750*/  FMUL.FTZ R31, R2, R143 ;  /* 0x0000008f021f7220 */ /* 0x000fe40000410000 */
[----:B------:R-:W-:Y:S01]  /*9760*/  LDSM.16.MT88.4 R140, [R203+0x800] ;  /* 0x00080000cb8c783b */ /* 0x000fe20000004200 */
[C---:B------:R-:W-:Y:S02]  /*9770*/  FMUL.FTZ R36, R0.reuse, R36 ;  /* 0x0000002400247220 */ /* 0x040fe40000410000 */
[C---:B-1----:R-:W-:Y:S02]  /*9780*/  HMMA.16816.F32 R4, R168.reuse, R136, R4 ;  /* 0x00000088a804723c */ /* 0x042fe40000001804 */
[----:B------:R-:W-:Y:S03]  /*9790*/  MUFU.EX2 R178, R182 ;  /* 0x000000b600b27308 */ /* 0x000fe60000000800 */
        /* <DEDUP_REMOVED lines=25> */
[C---:B------:R-:W-:Y:S01]  /*9930*/  FMUL.FTZ R56, R0.reuse, R56 ;  /* 0x0000003800387220 */ /* 0x040fe20000410000 */
[C---:B-1----:R-:W-:Y:S03]  /*9940*/  HMMA.16816.F32 R12, R168.reuse, R136, R12 ;  /* 0x00000088a80c723c */ /* 0x042fe6000000180c */
[----:B------:R-:W-:Y:S01]  /*9950*/  FMUL.FTZ R57, R0, R57 ;  /* 0x0000003900397220 */ /* 0x000fe20000410000 */
[----:B------:R-:W-:Y:S01]  /*9960*/  MUFU.EX2 R174, R189 ;  /* 0x000000bd00ae7308 */ /* 0x000fe20000000800 */
[C---:B------:R-:W-:Y:S02]  /*9970*/  FMUL.FTZ R58, R2.reuse, R58 ;  /* 0x0000003a023a7220 */ /* 0x040fe40000410000 */
[----:B------:R-:W-:Y:S01]  /*9980*/  FMUL.FTZ R59, R2, R59 ;  /* 0x0000003b023b7220 */ /* 0x000fe20000410000 */
[C---:B------:R-:W-:Y:S01]  /*9990*/  HMMA.16816.F32 R16, R168.reuse, R138, R16 ;  /* 0x0000008aa810723c */ /* 0x040fe20000001810 */
[----:B------:R-:W1:Y:S03]  /*99a0*/  LDSM.16.MT88.4 R136, [R206] ;  /* 0x00000000ce88783b */ /* 0x000e660000004200 */
[C---:B------:R-:W-:Y:S02]  /*99b0*/  FMUL.FTZ R60, R0.reuse, R60 ;  /* 0x0000003c003c7220 */ /* 0x040fe40000410000 */
[----:B------:R-:W-:Y:S01]  /*99c0*/  FMUL.FTZ R61, R0, R61 ;  /* 0x0000003d003d7220 */ /* 0x000fe20000410000 */
[----:B------:R-:W-:Y:S01]  /*99d0*/  MUFU.EX2 R173, R190 ;  /* 0x000000be00ad7308 */ /* 0x000fe20000000800 */
        /* <DEDUP_REMOVED lines=70> */
[C---:B------:R-:W-:Y:S02]  /*9e40*/  FMUL.FTZ R123, R2.reuse, R123 ;  /* 0x0000007b027b7220 */ /* 0x040fe40000410000 */
[C---:B------:R-:W-:Y:S02]  /*9e50*/  FMUL.FTZ R126, R2.reuse, R126 ;  /* 0x0000007e027e7220 */ /* 0x040fe40000410000 */
[C---:B------:R-:W-:Y:S04]  /*9e60*/  FMUL.FTZ R127, R2.reuse, R127 ;  /* 0x0000007f027f7220 */ /* 0x040fe80000410000 */
[C---:B------:R-:W-:Y:S02]  /*9e70*/  FMUL.FTZ R130, R2.reuse, R130 ;  /* 0x0000008202827220 */ /* 0x040fe40000410000 */
[----:B------:R-:W-:Y:S02]  /*9e80*/  FMUL.FTZ R131, R2, R131 ;  /* 0x0000008302837220 */ /* 0x000fe40000410000 */
[----:B------:R-:W2:Y:S01]  /*9e90*/  MUFU.EX2 R2, R179 ;  /* 0x000000b300027308 */ /* 0x000ea20000000800 */
[C---:B------:R-:W-:Y:S02]  /*9ea0*/  FMUL.FTZ R124, R0.reuse, R124 ;  /* 0x0000007c007c7220 */ /* 0x040fe40000410000 */
[C---:B------:R-:W-:Y:S02]  /*9eb0*/  FMUL.FTZ R125, R0.reuse, R125 ;  /* 0x0000007d007d7220 */ /* 0x040fe40000410000 */
[C---:B------:R-:W-:Y:S02]  /*9ec0*/  FMUL.FTZ R128, R0.reuse, R128 ;  /* 0x0000008000807220 */ /* 0x040fe40000410000 */
[----:B------:R-:W-:Y:S02]  /*9ed0*/  FMUL.FTZ R129, R0, R129 ;  /* 0x0000008100817220 */ /* 0x000fe40000410000 */
[----:B------:R-:W-:Y:S01]  /*9ee0*/  FADD.FTZ R0, R133, R172 ;  /* 0x000000ac85007221 */ /* 0x000fe20000010000 */
[----:B------:R-:W3:Y:S10]  /*9ef0*/  MUFU.EX2 R179, R176 ;  /* 0x000000b000b37308 */ /* 0x000ef40000000800 */
[----:B------:R-:W-:Y:S01]  /*9f00*/  MUFU.EX2 R176, R183 ;  /* 0x000000b700b07308 */ /* 0x000fe20000000800 */
[----:B--2---:R-:W-:Y:S01]  /*9f10*/  FADD.FTZ R0, R2, R0 ;  /* 0x0000000002007221 */ /* 0x004fe20000010000 */
[C---:B-1----:R-:W-:Y:S03]  /*9f20*/  HMMA.16816.F32 R44, R168.reuse, R136, R44 ;  /* 0x00000088a82c723c */ /* 0x042fe6000000182c */
[----:B------:R-:W-:Y:S05]  /*9f30*/  FADD.FTZ R0, R144, R0 ;  /* 0x0000000090007221 */ /* 0x000fea0000010000 */
[----:B------:R-:W-:Y:S01]  /*9f40*/  MUFU.EX2 R172, R191 ;  /* 0x000000bf00ac7308 */ /* 0x000fe20000000800 */
[----:B------:R-:W-:Y:S01]  /*9f50*/  FADD.FTZ R0, R134, R0 ;  /* 0x0000000086007221 */ /* 0x000fe20000010000 */
        /* <DEDUP_REMOVED lines=37> */
[----:B---3--:R-:W-:Y:S02]  /*a1b0*/  F2FP.PACK_AB R139, R179, R180 ;  /* 0x000000b4b38b723e */ /* 0x008fe400000000ff */
[----:B------:R-:W-:Y:S05]  /*a1c0*/  F2FP.PACK_AB R169, R173, R174 ;  /* 0x000000aeada9723e */ /* 0x000fea00000000ff */
[C---:B------:R-:W-:Y:S02]  /*a1d0*/  HMMA.16816.F32 R4, R136.reuse, R140, R4 ;  /* 0x0000008c8804723c */ /* 0x040fe40000001804 */
[----:B------:R-:W3:Y:S03]  /*a1e0*/  MUFU.EX2 R134, R185 ;  /* 0x000000b900867308 */ /* 0x000ee60000000800 */
[----:B-1----:R-:W-:Y:S03]  /*a1f0*/  FADD.FTZ R0, R133, R0 ;  /* 0x0000000085007221 */ /* 0x002fe60000010000 */
[C---:B------:R-:W-:Y:S01]  /*a200*/  HMMA.16816.F32 R8, R136.reuse, R142, R8 ;  /* 0x0000008e8808723c */ /* 0x040fe20000001808 */
[----:B------:R-:W1:Y:S03]  /*a210*/  LDSM.16.MT88.4 R140, [R206+0x800] ;  /* 0x00080000ce8c783b */ /* 0x000e660000004200 */
[----:B----4-:R-:W-:Y:S04]  /*a220*/  FADD.FTZ R0, R2, R0 ;  /* 0x0000000002007221 */ /* 0x010fe80000010000 */
[----:B------:R-:W-:Y:S04]  /*a230*/  FADD.FTZ R0, R148, R0 ;  /* 0x0000000094007221 */ /* 0x000fe80000010000 */
[C---:B---3--:R-:W-:Y:S01]  /*a240*/  FADD.FTZ R0, R134.reuse, R0 ;  /* 0x0000000086007221 */ /* 0x048fe20000010000 */
        /* <DEDUP_REMOVED lines=172> */
.L_x_2795:
[----:B------:R-:W-:-:S13]  /*ad10*/  ISETP.GE.AND P0, PT, R216, R226, PT ;  /* 0x000000e2d800720c */ /* 0x000fda0003f06270 */
[----:B------:R-:W-:Y:S05]  /*ad20*/  @!P0 BRA `(.L_x_2807) ;  /* 0x00003b0000008947 */ /* 0x000fea0003800000 */
[----:B------:R-:W-:Y:S02]  /*ad30*/  MOV R134, R16 ;  /* 0x0000001000867202 */ /* 0x000fe40000000f00 */
[----:B------:R-:W-:Y:S02]  /*ad40*/  MOV R133, R132 ;  /* 0x0000008400857202 */ /* 0x000fe40000000f00 */
.L_x_2814:
        /* <DEDUP_REMOVED lines=22> */
[----:B------:R-:W-:Y:S01]  /*aeb0*/  IADD3 R197, R135, 0x5800, RZ ;  /* 0x0000580087c57810 */ /* 0x000fe20007ffe0ff */
        /* <DEDUP_REMOVED lines=29> */
.L_x_2898:
[----:B------:R-:W5:Y:S01]  /*b090*/  SHFL.IDX PT, R5, R14, RZ, 0x181f ;  /* 0x00181fff0e057589 */ /* 0x000f6200000e0000 */
[----:B------:R-:W-:Y:S01]  /*b0a0*/  ISETP.GE.AND P0, PT, R217, c[0x0][0x1d4], PT ;  /* 0x00007500d9007a0c */ /* 0x000fe20003f06270 */
[----:B------:R-:W-:Y:S01]  /*b0b0*/  BSSY B0, `(.L_x_2809) ;  /* 0x000018c000007945 */ /* 0x000fe20003800000 */
[----:B------:R-:W-:Y:S02]  /*b0c0*/  ISETP.GE.AND P5, PT, R223, c[0x0][0x1d4], PT ;  /* 0x00007500df007a0c */ /* 0x000fe40003fa6270 */
[----:B------:R-:W-:Y:S02]  /*b0d0*/  ISETP.GE.AND P4, PT, R224, c[0x0][0x1d4], PT ;  /* 0x00007500e0007a0c */ /* 0x000fe40003f86270 */
[----:B------:R-:W4:Y:S01]  /*b0e0*/  SHFL.IDX PT, R3, R14, 0x1, 0x181f ;  /* 0x00381f000e037f89 */ /* 0x000f2200000e0000 */
[----:B------:R-:W-:Y:S06]  /*b0f0*/  SEL R213, RZ, 0x10, P0 ;  /* 0x00000010ffd57807 */ /* 0x000fec0000000000 */
[----:B----4-:R-:W4:Y:S01]  /*b100*/  SHFL.IDX PT, R4, R4, 0x1, 0x181f ;  /* 0x00381f0004047f89 */ /* 0x010f2200000e0000 */
[C---:B-----5:R-:W-:Y:S05]  /*b110*/  IADD3 R6, P2, R5.reuse, R23, RZ ;  /* 0x0000001705067210 */ /* 0x060fea0007f5e0ff */
[C---:B---3--:R-:W-:Y:S05]  /*b120*/  IMAD.X R7, R2.reuse, 0x1, R15, P2 ;  /* 0x0000000102077824 */ /* 0x048fea00010e060f */
[----:B------:R3:W-:Y:S02]  /*b130*/  LDGSTS.E.BYPASS.LTC128B.128 [R215+0x100], [R6.64], !P0 ;  /* 0x0010000006d77fae */ /* 0x0007e4000c101d46 */
[C---:B---3--:R-:W-:Y:S05]  /*b140*/  IADD3 R6, P2, R5.reuse, R28, RZ ;  /* 0x0000001c05067210 */ /* 0x048fea0007f5e0ff */
[C---:B------:R-:W-:Y:S01]  /*b150*/  IMAD.X R7, R2.reuse, 0x1, R20, P2 ;  /* 0x0000000102077824 */ /* 0x040fe200010e0614 */
[----:B------:R-:W-:Y:S04]  /*b160*/  IADD3 R12, P2, R5, R29, RZ ;  /* 0x0000001d050c7210 */ /* 0x000fe80007f5e0ff */
[----:B------:R3:W-:Y:S01]  /*b170*/  LDGSTS.E.BYPASS.LTC128B.128 [R215+0x2100], [R6.64], !P5 ;  /* 0x0210000006d77fae */ /* 0x0007e2000e901d46 */
[C---:B------:R-:W-:Y:S02]  /*b180*/  IADD3.X R13, R2.reuse, R21, RZ, P2, !PT ;  /* 0x00000015020d7210 */ /* 0x040fe400017fe4ff */
[----:B------:R-:W-:Y:S04]  /*b190*/  ISETP.GE.AND P2, PT, R225, c[0x0][0x1d4], PT ;  /* 0x00007500e1007a0c */ /* 0x000fe80003f46270 */
[----:B------:R5:W-:Y:S01]  /*b1a0*/  LDGSTS.E.BYPASS.LTC128B.128 [R215+0x4100], [R12.64], !P4 ;  /* 0x041000000cd77fae */ /* 0x000be2000e101d46 */
[----:B---3--:R-:W-:Y:S04]  /*b1b0*/  IADD3 R6, P6, R5, R30, RZ ;  /* 0x0000001e05067210 */ /* 0x008fe80007fde0ff */
[----:B------:R-:W-:Y:S02]  /*b1c0*/  IADD3.X R7, R2, R22, RZ, P6, !PT ;  /* 0x0000001602077210 */ /* 0x000fe400037fe4ff */
[C---:B------:R-:W-:Y:S02]  /*b1d0*/  IADD3 R2, -R213.reuse, 0x10, RZ ;  /* 0x00000010d5027810 */ /* 0x040fe40007ffe1ff */
[----:B-----5:R-:W-:Y:S01]  /*b1e0*/  SEL R12, RZ, 0x10, P4 ;  /* 0x00000010ff0c7807 */ /* 0x020fe20002000000 */
[----:B------:R3:W-:Y:S01]  /*b1f0*/  LDGSTS.E.BYPASS.LTC128B.128 [R215+0x6100], [R6.64], !P2 ;  /* 0x0610000006d77fae */ /* 0x0007e2000d101d46 */
[----:B------:R-:W-:Y:S02]  /*b200*/  LOP3.LUT R2, R2, 0xf, RZ, 0xc0, !PT ;  /* 0x0000000f02027812 */ /* 0x000fe400078ec0ff */
[----:B------:R-:W-:Y:S02]  /*b210*/  SEL R13, RZ, 0x10, P2 ;  /* 0x00000010ff0d7807 */ /* 0x000fe40001000000 */
[-C--:B---3--:R-:W-:Y:S02]  /*b220*/  IADD3 R6, P6, P0, R2, R3.reuse, R23 ;  /* 0x0000000302067210 */ /* 0x088fe400078de017 */
[----:B------:R-:W-:Y:S02]  /*b230*/  SEL R2, RZ, 0x10, P5 ;  /* 0x00000010ff027807 */ /* 0x000fe40002800000 */
[-C--:B----4-:R-:W-:Y:S02]  /*b240*/  IADD3.X R7, RZ, R4.reuse, R15, P6, P0 ;  /* 0x00000004ff077210 */ /* 0x090fe400037e040f */
[----:B------:R-:W-:Y:S02]  /*b250*/  ISETP.NE.U32.AND P0, PT, R213, RZ, PT ;  /* 0x000000ffd500720c */ /* 0x000fe40003f05070 */
[----:B------:R-:W-:Y:S04]  /*b260*/  IADD3 R5, -R2, 0x10, RZ ;  /* 0x0000001002057810 */ /* 0x000fe80007ffe1ff */
[----:B------:R-:W-:Y:S07]  /*b270*/  LOP3.LUT R5, R5, 0xf, RZ, 0xc0, !PT ;  /* 0x0000000f05057812 */ /* 0x000fee00078ec0ff */
[----:B------:R3:W-:Y:S01]  /*b280*/  LDGSTS.E.BYPASS.LTC128B.128.ZFILL [R215+0x1100], [R6.64], P0 ;  /* 0x0110000006d77fae */ /* 0x0007e20008141d46 */
[-C--:B------:R-:W-:Y:S04]  /*b290*/  IADD3 R14, P6, P0, R5, R3.reuse, R28 ;  /* 0x00000003050e7210 */ /* 0x080fe800078de01c */
[-C--:B------:R-:W-:Y:S02]  /*b2a0*/  IADD3.X R15, RZ, R4.reuse, R20, P6, P0 ;  /* 0x00000004ff0f7210 */ /* 0x080fe400037e0414 */
[----:B---3--:R-:W-:Y:S04]  /*b2b0*/  IADD3 R6, -R12, 0x10, RZ ;  /* 0x000000100c067810 */ /* 0x008fe80007ffe1ff */
[----:B------:R-:W-:Y:S04]  /*b2c0*/  LOP3.LUT R5, R6, 0xf, RZ, 0xc0, !PT ;  /* 0x0000000f06057812 */ /* 0x000fe800078ec0ff */
[-C--:B------:R-:W-:Y:S02]  /*b2d0*/  IADD3 R20, P6, P0, R5, R3.reuse, R29 ;  /* 0x0000000305147210 */ /* 0x080fe400078de01d */
[----:B------:R-:W-:Y:S02]  /*b2e0*/  IADD3 R5, -R13, 0x10, RZ ;  /* 0x000000100d057810 */ /* 0x000fe40007ffe1ff */
[-C--:B------:R-:W-:Y:S02]  /*b2f0*/  IADD3.X R21, RZ, R4.reuse, R21, P6, P0 ;  /* 0x00000004ff157210 */ /* 0x080fe400037e0415 */
[----:B------:R-:W-:Y:S04]  /*b300*/  LOP3.LUT R5, R5, 0xf, RZ, 0xc0, !PT ;  /* 0x0000000f05057812 */ /* 0x000fe800078ec0ff */
[----:B------:R-:W-:Y:S04]  /*b310*/  IADD3 R28, P6, P0, R5, R3, R30 ;  /* 0x00000003051c7210 */ /* 0x000fe800078de01e */
[----:B------:R-:W-:Y:S02]  /*b320*/  IADD3.X R29, RZ, R4, R22, P6, P0 ;  /* 0x00000004ff1d7210 */ /* 0x000fe400037e0416 */
[C---:B--2---:R-:W-:Y:S03]  /*b330*/  HMMA.16816.F32 R4, R32.reuse, R8, RZ ;  /* 0x000000082004723c */ /* 0x044fe600000018ff */
[----:B------:R-:W-:Y:S02]  /*b340*/  ISETP.NE.U32.AND P0, PT, R2, RZ, PT ;  /* 0x000000ff0200720c */ /* 0x000fe40003f05070 */
[----:B------:R-:W-:Y:S03]  /*b350*/  ISETP.NE.U32.AND P6, PT, R12, RZ, PT ;  /* 0x000000ff0c00720c */ /* 0x000fe60003fc5070 */
[C---:B------:R-:W-:Y:S08]  /*b360*/  HMMA.16816.F32 R8, R32.reuse, R10, RZ ;  /* 0x0000000a2008723c */ /* 0x040ff000000018ff */
[----:B------:R2:W-:Y:S01]  /*b370*/  LDGSTS.E.BYPASS.LTC128B.128.ZFILL [R215+0x3100], [R14.64], P0 ;  /* 0x031000000ed77fae */ /* 0x0005e20008141d46 */
[----:B------:R-:W-:Y:S06]  /*b380*/  ISETP.NE.U32.AND P0, PT, R13, RZ, PT ;  /* 0x000000ff0d00720c */ /* 0x000fec0003f05070 */
[----:B------:R3:W-:Y:S07]  /*b390*/  LDGSTS.E.BYPASS.LTC128B.128.ZFILL [R215+0x5100], [R20.64], P6 ;  /* 0x0510000014d77fae */ /* 0x0007ee000b141d46 */
[----:B------:R4:W-:Y:S01]  /*b3a0*/  LDGSTS.E.BYPASS.LTC128B.128.ZFILL [R215+0x7100], [R28.64], P0 ;  /* 0x071000001cd77fae */ /* 0x0009e20008141d46 */
[----:B------:R-:W-:Y:S06]  /*b3b0*/  ISETP.GT.AND P0, PT, R216, R226, PT ;  /* 0x000000e2d800720c */ /* 0x000fec0003f04270 */
[----:B------:R-:W0:Y:S01]  /*b3c0*/  LDGDEPBAR ;  /* 0x00000000000079af */ /* 0x000e220000000000 */
[C---:B--2---:R-:W-:Y:S08]  /*b3d0*/  HMMA.16816.F32 R12, R32.reuse, R16, RZ ;  /* 0x00000010200c723c */ /* 0x044ff000000018ff */
[C---:B------:R-:W-:Y:S08]  /*b3e0*/  HMMA.16816.F32 R16, R32.reuse, R18, RZ ;  /* 0x000000122010723c */ /* 0x040ff000000018ff */
[C---:B-1-3--:R-:W-:Y:S08]  /*b3f0*/  HMMA.16816.F32 R20, R32.reuse, R24, RZ ;  /* 0x000000182014723c */ /* 0x04aff000000018ff */
[C---:B------:R-:W-:Y:S08]  /*b400*/  HMMA.16816.F32 R24, R32.reuse, R26, RZ ;  /* 0x0000001a2018723c */ /* 0x040ff000000018ff */
[C---:B----4-:R-:W-:Y:S08]  /*b410*/  HMMA.16816.F32 R28, R32.reuse, R168, RZ ;  /* 0x000000a8201c723c */ /* 0x050ff000000018ff */
        /* <DEDUP_REMOVED lines=187> */
[C---:B-1----:R-:W-:Y:S03]  /*bfd0*/  HMMA.16816.F32 R12, R188.reuse, R168, R12 ;  /* 0x000000a8bc0c723c */ /* 0x042fe6000000180c */
[----:B------:R-:W-:Y:S02]  /*bfe0*/  FMUL.FTZ R3, R11, c[0x0][0x320] ;  /* 0x0000c8000b037a20 */ /* 0x000fe40000410000 */
[----:B------:R-:W1:Y:S03]  /*bff0*/  MUFU.TANH R185, R10 ;  /* 0x0000000a00b97308 */ /* 0x000e660000002400 */
[C---:B------:R-:W-:Y:S07]  /*c000*/  HMMA.16816.F32 R16, R188.reuse, R170, R16 ;  /* 0x000000aabc10723c */ /* 0x040fee0000001810 */
[----:B------:R4:W1:Y:S01]  /*c010*/  MUFU.TANH R183, R3 ;  /* 0x0000000300b77308 */ /* 0x0008620000002400 */
[----:B--2---:R-:W-:Y:S08]  /*c020*/  FMUL.FTZ R0, R5, c[0x0][0x320] ;  /* 0x0000c80005007a20 */ /* 0x004ff00000410000 */
[----:B------:R-:W-:Y:S01]  /*c030*/  FMUL.FTZ R2, R12, c[0x0][0x320] ;  /* 0x0000c8000c027a20 */ /* 0x000fe20000410000 */
[----:B------:R2:W1:Y:S10]  /*c040*/  MUFU.TANH R184, R0 ;  /* 0x0000000000b87308 */ /* 0x0004740000002400 */
[----:B------:R-:W1:Y:S01]  /*c050*/  MUFU.TANH R177, R2 ;  /* 0x0000000200b17308 */ /* 0x000e620000002400 */
[----:B----4-:R-:W-:Y:S09]  /*c060*/  FMUL.FTZ R3, R19, c[0x0][0x320] ;  /* 0x0000c80013037a20 */ /* 0x010ff20000410000 */
[----:B------:R-:W4:Y:S01]  /*c070*/  MUFU.TANH R173, R3 ;  /* 0x0000000300ad7308 */ /* 0x000f220000002400 */
[----:B--2---:R-:W-:Y:S09]  /*c080*/  FMUL.FTZ R0, R6, c[0x0][0x320] ;  /* 0x0000c80006007a20 */ /* 0x004ff20000410000 */
[----:B------:R2:W1:Y:S02]  /*c090*/  MUFU.TANH R186, R0 ;  /* 0x0000000000ba7308 */ /* 0x0004640000002400 */
[----:B--2---:R-:W-:Y:S02]  /*c0a0*/  FMUL.FTZ R0, R7, c[0x0][0x320] ;  /* 0x0000c80007007a20 */ /* 0x004fe40000410000 */
[----:B------:R-:W2:Y:S06]  /*c0b0*/  LDSM.16.M88.4 R4, [R201+0x1000] ;  /* 0x00100000c904783b */ /* 0x000eac0000000200 */
[----:B------:R5:W1:Y:S02]  /*c0c0*/  MUFU.TANH R187, R0 ;  /* 0x0000000000bb7308 */ /* 0x000a640000002400 */
[----:B-----5:R-:W-:Y:S08]  /*c0d0*/  FMUL.FTZ R0, R8, c[0x0][0x320] ;  /* 0x0000c80008007a20 */ /* 0x020ff00000410000 */
[----:B------:R5:W1:Y:S01]  /*c0e0*/  MUFU.TANH R182, R0 ;  /* 0x0000000000b67308 */ /* 0x000a620000002400 */
[C---:B--2---:R-:W-:Y:S07]  /*c0f0*/  HMMA.16816.F32 R20, R188.reuse, R4, R20 ;  /* 0x00000004bc14723c */ /* 0x044fee0000001814 */
[----:B------:R-:W-:Y:S01]  /*c100*/  FMUL.FTZ R4, R18, c[0x0][0x320] ;  /* 0x0000c80012047a20 */ /* 0x000fe20000410000 */
[C---:B------:R-:W-:Y:S03]  /*c110*/  HMMA.16816.F32 R24, R188.reuse, R6, R24 ;  /* 0x00000006bc18723c */ /* 0x040fe60000001818 */
[----:B------:R-:W2:Y:S01]  /*c120*/  MUFU.TANH R174, R4 ;  /* 0x0000000400ae7308 */ /* 0x000ea20000002400 */
        /* <DEDUP_REMOVED lines=64> */
[----:B-1----:R-:W-:Y:S01]  /*c530*/  IMAD.MOV.U32 R0, RZ, RZ, R2 ;  /* 0x000000ffff007224 */ /* 0x002fe200078e0002 */
        /* <DEDUP_REMOVED lines=25> */
.L_x_2899:
        /* <DEDUP_REMOVED lines=22> */
.L_x_2900:
[C---:B---3--:R-:W-:Y:S02]  /*c830*/  IADD3 R2, -R213.reuse, 0x10, RZ ;  /* 0x00000010d5027810 */ /* 0x048fe40007ffe1ff */
[----:B------:R-:W-:Y:S02]  /*c840*/  ISETP.NE.U32.AND P0, PT, R213, RZ, PT ;  /* 0x000000ffd500720c */ /* 0x000fe40003f05070 */
[----:B------:R-:W-:Y:S02]  /*c850*/  LOP3.LUT R2, R2, 0xf, RZ, 0xc0, !PT ;  /* 0x0000000f02027812 */ /* 0x000fe400078ec0ff */
[----:B-1----:R-:W-:Y:S02]  /*c860*/  P2R R5, PR, RZ, 0x2 ;  /* 0x00000002ff057803 */ /* 0x002fe40000000000 */
[----:B--2---:R-:W-:Y:S04]  /*c870*/  IADD3 R2, P1, P6, R2, R0, R25 ;  /* 0x0000000002027210 */ /* 0x004fe80007e3e019 */
[----:B----4-:R-:W-:Y:S02]  /*c880*/  IADD3.X R3, RZ, R4, R9, P1, P6 ;  /* 0x00000004ff037210 */ /* 0x010fe40000fec409 */
[C---:B------:R-:W-:Y:S02]  /*c890*/  IADD3 R6, P6, R0.reuse, R27, RZ ;  /* 0x0000001b00067210 */ /* 0x040fe40007fde0ff */
[----:B------:R-:W-:Y:S01]  /*c8a0*/  ISETP.NE.AND P1, PT, R5, RZ, PT ;  /* 0x000000ff0500720c */ /* 0x000fe20003f25270 */
        /* <DEDUP_REMOVED lines=9> */
[----:B-1----:R-:W-:Y:S05]  /*c940*/  IADD3 R2, P0, R0, R28, RZ ;  /* 0x0000001c00027210 */ /* 0x002fea0007f1e0ff */
[----:B------:R-:W-:Y:S05]  /*c950*/  IMAD.X R3, R4, 0x1, R12, P0 ;  /* 0x0000000104037824 */ /* 0x000fea00000e060c */
[----:B------:R2:W-:Y:S03]  /*c960*/  LDGSTS.E.BYPASS.LTC128B.128 [R215+0xf100], [R2.64], !P2 ;  /* 0x0f10000002d77fae */ /* 0x0005e6000d101d46 */
.L_x_2810:
[----:B--234-:R-:W-:Y:S05]  /*c970*/  BSYNC B0 ;  /* 0x0000000000007941 */ /* 0x01cfea0003800000 */
.L_x_2809:
        /* <DEDUP_REMOVED lines=41> */
.L_x_2901:
        /* <DEDUP_REMOVED lines=450> */
.L_x_2807:
[----:B------:R-:W-:Y:S05]  /*e830*/  BRA.DIV ~URZ, `(.L_x_2815) ;  /* 0x000080727f007947 */ /* 0x000fea000b800000 */
[----:B------:R1:W2:Y:S02]  /*e840*/  SHFL.BFLY PT, R0, R222, 0x2, 0x1f ;  /* 0x0c401f00de007f89 */ /* 0x0002a400000e0000 */
.L_x_2902:
[----:B--2---:R-:W-:Y:S01]  /*e850*/  FADD.FTZ R5, R0, R222 ;  /* 0x000000de00057221 */ /* 0x004fe20000010000 */
[----:B------:R-:W-:Y:S05]  /*e860*/  BRA.DIV ~URZ, `(.L_x_2816) ;  /* 0x000080927f007947 */ /* 0x000fea000b800000 */
[----:B------:R-:W2:Y:S02]  /*e870*/  SHFL.BFLY PT, R0, R221, 0x2, 0x1f ;  /* 0x0c401f00dd007f89 */ /* 0x000ea400000e0000 */
[----:B--2---:R-:W-:-:S02]  /*e880*/  FADD.FTZ R4, R0, R221 ;  /* 0x000000dd00047221 */ /* 0x004fc40000010000 */
[----:B------:R-:W2:Y:S04]  /*e890*/  SHFL.BFLY PT, R0, R5, 0x1, 0x1f ;  /* 0x0c201f0005007f89 */ /* 0x000ea800000e0000 */
[----:B------:R3:W4:Y:S01]  /*e8a0*/  SHFL.BFLY PT, R3, R4, 0x1, 0x1f ;  /* 0x0c201f0004037f89 */ /* 0x00072200000e0000 */
[----:B--2---:R-:W-:-:S05]  /*e8b0*/  FADD.FTZ R5, R5, R0 ;  /* 0x0000000005057221 */ /* 0x004fca0000010000 */
.L_x_2903:
        /* <DEDUP_REMOVED lines=33> */
[C---:B--2---:R-:W-:Y:S02]  /*ead0*/  FMUL.FTZ R120, R0.reuse, R154 ;  /* 0x0000009a00787220 */ /* 0x044fe40000410000 */
        /* <DEDUP_REMOVED lines=114> */
.L_x_2776:
        /* <DEDUP_REMOVED lines=8> */
[----:B-1----:R-:W-:Y:S01]  /*f280*/  IMAD.MOV.U32 R5, RZ, RZ, c[0x0][0x564] ;  /* 0x00015900ff057624 */ /* 0x002fe200078e00ff */
[----:B--2---:R-:W-:-:S06]  /*f290*/  ISETP.EQ.U32.AND P0, PT, R3, R2, PT ;  /* 0x000000020300720c */ /* 0x004fcc0003f02070 */
[----:B------:R-:W1:Y:S07]  /*f2a0*/  POPC R2, UR4 ;  /* 0x0000000400027d09 */ /* 0x000e6e0008000000 */
[----:B-1----:R1:W2:Y:S04]  /*f2b0*/  @P0 ATOMG.E.ADD.STRONG.GPU PT, R2, [R4.64], R2 ;  /* 0x00000002040209a8 */ /* 0x0022a800081ee1c6 */
[----:B-1----:R-:W1:Y:S04]  /*f2c0*/  S2R R4, SR_LTMASK ;  /* 0x0000000000047919 */ /* 0x002e680000003900 */
[----:B--2---:R1:W2:Y:S02]  /*f2d0*/  SHFL.IDX PT, R3, R2, R3, 0x1f ;  /* 0x00001f0302037589 */ /* 0x0042a400000e0000 */
[----:B-1----:R-:W-:-:S06]  /*f2e0*/  LOP3.LUT R2, R4, UR4, RZ, 0xc0, !PT ;  /* 0x0000000404027c12 */ /* 0x002fcc000f8ec0ff */
[----:B------:R-:W2:Y:S02]  /*f2f0*/  POPC R2, R2 ;  /* 0x0000000200027309 */ /* 0x000ea40000000000 */
[----:B--2---:R-:W-:-:S06]  /*f300*/  IADD3 R240, R3, c[0x0][0xc], R2 ;  /* 0x0000030003f07a10 */ /* 0x004fcc0007ffe002 */
.L_x_2818:
[----:B------:R-:W-:Y:S05]  /*f310*/  BSYNC B0 ;  /* 0x0000000000007941 */ /* 0x000fea0003800000 */
.L_x_2817:
[----:B------:R-:W-:Y:S01]  /*f320*/  PRMT R0, R0, 0x9910, RZ ;  /* 0x0000991000007816 */ /* 0x000fe200000000ff */
[----:B------:R-:W-:Y:S01]  /*f330*/  BSSY B1, `(.L_x_2819) ;  /* 0x0000452000017945 */ /* 0x000fe20003800000 */
[----:B------:R-:W-:Y:S02]  /*f340*/  IMAD.MOV.U32 R106, RZ, RZ, R240 ;  /* 0x000000ffff6a7224 */ /* 0x000fe400078e00f0 */
[----:B------:R-:W-:-:S13]  /*f350*/  ISETP.NE.AND P0, PT, R0, RZ, PT ;  /* 0x000000ff0000720c */ /* 0x000fda0003f05270 */
[----:B------:R-:W-:Y:S05]  /*f360*/  @!P0 BRA `(.L_x_2820) ;  /* 0x000036e000008947 */ /* 0x000fea0003800000 */
[----:B-1----:R-:W2:Y:S04]  /*f370*/  LDL R5, [R1+0x4] ;  /* 0x0000040001057983 */ /* 0x002ea80000100800 */
        /* <DEDUP_REMOVED lines=109> */
[----:B-1----:R-:W2:Y:S01]  /*fa50*/  LDL.LU R5, [R1] ;  /* 0x0000000001057983 */ /* 0x002ea20000300800 */
        /* <DEDUP_REMOVED lines=20> */
[----:B------:R-:W-:Y:S02]  /*fba0*/  ISETP.NE.AND.EX P2, PT, RZ, c[0x0][0x50c], PT, P2 ;  /* 0x00014300ff007a0c */ /* 0x000fe40003f45320 */
[----:B-1----:R-:W-:-:S02]  /*fbb0*/  F2FP.PACK_AB R2, R137, R136 ;  /* 0x000000888902723e */ /* 0x002fc400000000ff */
        /* <DEDUP_REMOVED lines=27> */
.L_x_2821:
[----:B-1----:R-:W2:Y:S04]  /*fd70*/  LDL.LU R2, [R1+0x2c] ;  /* 0x00002c0001027983 */ /* 0x002ea80000300800 */
[----:B------:R-:W3:Y:S01]  /*fd80*/  LDL R9, [R1+0x28] ;  /* 0x0000280001097983 */ /* 0x000ee20000100800 */
[----:B------:R-:W-:Y:S01]  /*fd90*/  IMAD.MOV.U32 R15, RZ, RZ, 0x368 ;  /* 0x00000368ff0f7424 */ /* 0x000fe200078e00ff */
[----:B------:R-:W-:-:S02]  /*fda0*/  ISETP.GT.AND P3, PT, R5, 0x1, PT ;  /* 0x000000010500780c */ /* 0x000fc40003f64270 */
[----:B------:R-:W4:Y:S01]  /*fdb0*/  LDL R110, [R1+0x34] ;  /* 0x00003400016e7983 */ /* 0x000f220000100800 */
[----:B------:R-:W-:Y:S02]  /*fdc0*/  ISETP.NE.U32.AND P0, PT, RZ, c[0x0][0x500], PT ;  /* 0x00014000ff007a0c */ /* 0x000fe40003f05070 */
[----:B------:R-:W-:Y:S02]  /*fdd0*/  SEL R15, R15, 0x328, P3 ;  /* 0x000003280f0f7807 */ /* 0x000fe40001800000 */
[----:B------:R-:W-:Y:S02]  /*fde0*/  ISETP.NE.AND.EX P0, PT, RZ, c[0x0][0x504], PT, P0 ;  /* 0x00014100ff007a0c */ /* 0x000fe40003f05300 */
[----:B------:R-:W1:Y:S01]  /*fdf0*/  LDC.64 R4, c[0x0][R15+0x170] ;  /* 0x00005c000f047b82 */ /* 0x000e620000000a00 */
[----:B------:R-:W-:Y:S02]  /*fe00*/  LOP3.LUT R11, R242, 0xffff, RZ, 0xc0, !PT ;  /* 0x0000fffff20b7812 */ /* 0x000fe400078ec0ff */
[----:B------:R-:W-:-:S05]  /*fe10*/  SEL R8, R251, RZ, !P0 ;  /* 0x000000fffb087207 */ /* 0x000fca0004000000 */
[----:B------:R-:W1:Y:S08]  /*fe20*/  LDC.64 R12, c[0x0][R15+0x168] ;  /* 0x00005a000f0c7b82 */ /* 0x000e700000000a00 */
[----:B------:R-:W2:Y:S01]  /*fe30*/  LDC.64 R16, c[0x0][R15+0x178] ;  /* 0x00005e000f107b82 */ /* 0x000ea20000000a00 */
[----:B-----5:R-:W-:Y:S01]  /*fe40*/  SHF.R.S32.HI R10, RZ, 0x1f, R0 ;  /* 0x0000001fff0a7819 */ /* 0x020fe20000011400 */
[----:B-1----:R-:W-:-:S02]  /*fe50*/  IMAD R6, R13, R11, RZ ;  /* 0x0000000b0d067224 */ /* 0x002fc400078e02ff */
[----:B------:R-:W1:Y:S02]  /*fe60*/  S2R R13, SR_TID.X ;  /* 0x00000000000d7919 */ /* 0x000e640000002100 */
[----:B-1----:R-:W-:-:S04]  /*fe70*/  SHF.R.S32.HI R107, RZ, 0x1f, R13 ;  /* 0x0000001fff6b7819 */ /* 0x002fc8000001140d */
[----:B------:R-:W-:-:S04]  /*fe80*/  LEA.HI R107, R107, R13, RZ, 0x5 ;  /* 0x0000000d6b6b7211 */ /* 0x000fc800078f28ff */
[----:B------:R-:W-:-:S05]  /*fe90*/  LOP3.LUT R107, R107, 0xffffffe0, RZ, 0xc0, !PT ;  /* 0xffffffe06b6b7812 */ /* 0x000fca00078ec0ff */
[----:B------:R-:W-:Y:S02]  /*fea0*/  IMAD.IADD R107, R13, 0x1, -R107 ;  /* 0x000000010d6b7824 */ /* 0x000fe400078e0a6b */
[----:B------:R-:W-:Y:S01]  /*feb0*/  IMAD R13, R14, c[0x0][0x4e8], RZ ;  /* 0x00013a000e0d7a24 */ /* 0x000fe200078e02ff */
[----:B--2---:R-:W-:Y:S01]  /*fec0*/  SEL R3, R2, RZ, !P0 ;  /* 0x000000ff02037207 */ /* 0x004fe20004000000 */
[----:B------:R-:W-:-:S04]  /*fed0*/  IMAD R2, R5, R8, RZ ;  /* 0x0000000805027224 */ /* 0x000fc800078e02ff */
[C---:B------:R-:W-:Y:S02]  /*fee0*/  IMAD R7, R4.reuse, R3, R2 ;  /* 0x0000000304077224 */ /* 0x040fe400078e0202 */
[----:B------:R-:W-:-:S04]  /*fef0*/  IMAD.WIDE.U32 R2, R4, R8, RZ ;  /* 0x0000000804027225 */ /* 0x000fc800078e00ff */
[----:B------:R-:W-:-:S04]  /*ff00*/  IMAD.WIDE.U32 R4, R12, R11, RZ ;  /* 0x0000000b0c047225 */ /* 0x000fc800078e00ff */
[----:B------:R-:W-:Y:S01]  /*ff10*/  IMAD.IADD R3, R3, 0x1, R7 ;  /* 0x0000000103037824 */ /* 0x000fe200078e0207 */
[----:B------:R-:W-:Y:S01]  /*ff20*/  IADD3 R12, P1, P0, R2, R4, R0 ;  /* 0x00000004020c7210 */ /* 0x000fe2000783e000 */
[----:B------:R-:W-:Y:S02]  /*ff30*/  IMAD.MOV.U32 R2, RZ, RZ, c[0x0][0x4e8] ;  /* 0x00013a00ff027624 */ /* 0x000fe400078e00ff */
[----:B------:R-:W-:-:S03]  /*ff40*/  IMAD.IADD R6, R5, 0x1, R6 ;  /* 0x0000000105067824 */ /* 0x000fc600078e0206 */
[----:B------:R-:W-:Y:S02]  /*ff50*/  ISETP.NE.AND P2, PT, R2, 0x1, PT ;  /* 0x000000010200780c */ /* 0x000fe40003f45270 */
[----:B---3--:R-:W-:-:S05]  /*ff60*/  SEL R2, R9, RZ, P3 ;  /* 0x000000ff09027207 */ /* 0x008fca0001800000 */
[-C--:B------:R-:W-:Y:S02]  /*ff70*/  IMAD R7, R17, R2.reuse, RZ ;  /* 0x0000000211077224 */ /* 0x080fe400078e02ff */
[----:B------:R-:W-:Y:S02]  /*ff80*/  IMAD.WIDE.U32 R4, R16, R2, RZ ;  /* 0x0000000210047225 */ /* 0x000fe400078e00ff */
[----:B------:R-:W1:Y:S02]  /*ff90*/  LDC.64 R16, c[0x0][R15+0x160] ;  /* 0x000058000f107b82 */ /* 0x000e640000000a00 */
[----:B------:R-:W-:Y:S01]  /*ffa0*/  IMAD.IADD R9, R250, 0x1, R239 ;  /* 0x00000001fa097824 */ /* 0x000fe200078e02ef */
[----:B------:R-:W-:-:S03]  /*ffb0*/  IADD3.X R6, R3, R6, R10, P1, P0 ;  /* 0x0000000603067210 */ /* 0x000fc60000fe040a */
[----:B------:R-:W-:-:S04]  /*ffc0*/  @P2 IMAD.HI.U32 R3, R9, c[0x0][0x4ec], RZ ;  /* 0x00013b0009032a27 */ /* 0x000fc800078e00ff */
[----:B------:R-:W-:Y:S01]  /*ffd0*/  IMAD.MOV.U32 R2, RZ, RZ, R9 ;  /* 0x000000ffff027224 */ /* 0x000fe200078e0009 */
[----:B------:R-:W-:-:S04]  /*ffe0*/  @P2 SHF.R.U32.HI R2, RZ, c[0x0][0x4f0], R3 ;  /* 0x00013c00ff022a19 */ /* 0x000fc80000011603 */
[----:B------:R-:W-:Y:S02]  /*fff0*/  IADD3 R4, P1, P0, R2, R12, R4 ;  /* 0x0000000c02047210 */ /* 0x000fe4000783e004 */
        /* <DEDUP_REMOVED lines=17> */
[----:B------:R-:W1:Y:S04]  /*10110*/  SHFL.IDX PT, R7, R2, RZ, 0x1c1f ;  /* 0x001c1fff02077589 */ /* 0x000e6800000e0000 */
[----:B------:R-:W-:Y:S04]  /*10120*/  SHFL.IDX PT, R4, R4, 0x1, 0x1c1f ;  /* 0x003c1f0004047f89 */ /* 0x000fe800000e0000 */
[----:B------:R4:W2:Y:S01]  /*10130*/  SHFL.IDX PT, R5, R2, 0x1, 0x1c1f ;  /* 0x003c1f0002057f89 */ /* 0x0008a200000e0000 */
[----:B------:R-:W-:Y:S01]  /*10140*/  LOP3.LUT P0, RZ, R107, 0x3, RZ, 0xc0, !PT ;  /* 0x000000036bff7812 */ /* 0x000fe2000780c0ff */
[----:B----4-:R-:W-:-:S05]  /*10150*/  IMAD.IADD R2, R110, 0x1, R239 ;  /* 0x000000016e027824 */ /* 0x010fca00078e02ef */
[C---:B------:R-:W-:Y:S02]  /*10160*/  IADD3 R3, R2.reuse, 0x8, RZ ;  /* 0x0000000802037810 */ /* 0x040fe40007ffe0ff */
[-C--:B------:R-:W-:Y:S02]  /*10170*/  ISETP.GE.OR P1, PT, R2, R13.reuse, P0 ;  /* 0x0000000d0200720c */ /* 0x080fe40000726670 */
[----:B------:R-:W-:-:S11]  /*10180*/  ISETP.GE.OR P0, PT, R3, R13, P0 ;  /* 0x0000000d0300720c */ /* 0x000fd60000706670 */
[----:B-1----:R1:W-:Y:S01]  /*10190*/  @!P1 ST.E [R6.64], R18 ;  /* 0x0000001206009985 */ /* 0x0023e2000c101906 */
[----:B------:R-:W-:-:S03]  /*101a0*/  ISETP.GE.AND P1, PT, R2, R13, PT ;  /* 0x0000000d0200720c */ /* 0x000fc60003f26270 */
[----:B--2---:R1:W-:Y:S01]  /*101b0*/  @!P0 ST.E [R4.64], R19 ;  /* 0x0000001304008985 */ /* 0x0043e2000c101906 */
[----:B------:R-:W-:Y:S01]  /*101c0*/  ISETP.GE.AND P0, PT, R3, R13, PT ;  /* 0x0000000d0300720c */ /* 0x000fe20003f06270 */
        /* <DEDUP_REMOVED lines=48> */
.L_x_2904:
[----:B------:R-:W-:Y:S05]  /*104d0*/  BRA.DIV ~URZ, `(.L_x_2824) ;  /* 0x000065827f007947 */ /* 0x000fea000b800000 */
[----:B------:R4:W2:Y:S02]  /*104e0*/  SHFL.IDX PT, R0, R14, RZ, 0x181f ;  /* 0x00181fff0e007589 */ /* 0x0008a400000e0000 */
.L_x_2905:
        /* <DEDUP_REMOVED lines=24> */
.L_x_2826:
[----:B------:R-:W-:Y:S05]  /*10670*/  BSYNC B0 ;  /* 0x0000000000007941 */ /* 0x000fea0003800000 */
.L_x_2825:
[----:B------:R-:W-:Y:S05]  /*10680*/  BRA.DIV ~URZ, `(.L_x_2827) ;  /* 0x000064427f007947 */ /* 0x000fea000b800000 */
[----:B---3--:R3:W4:Y:S04]  /*10690*/  SHFL.IDX PT, R4, R5, 0x1, 0x181f ;  /* 0x00381f0005047f89 */ /* 0x00872800000e0000 */
[----:B--2---:R3:W2:Y:S02]  /*106a0*/  SHFL.IDX PT, R0, R14, 0x1, 0x181f ;  /* 0x00381f000e007f89 */ /* 0x0046a400000e0000 */
.L_x_2906:
        /* <DEDUP_REMOVED lines=24> */
.L_x_2829:
[----:B------:R-:W-:Y:S05]  /*10830*/  BSYNC B0 ;  /* 0x0000000000007941 */ /* 0x000fea0003800000 */
.L_x_2828:
[----:B------:R-:W-:Y:S05]  /*10840*/  BRA.DIV ~URZ, `(.L_x_2830) ;  /* 0x000063527f007947 */ /* 0x000fea000b800000 */
[----:B----4-:R4:W3:Y:S02]  /*10850*/  SHFL.IDX PT, R4, R5, 0x2, 0x181f ;  /* 0x00581f0005047f89 */ /* 0x0108e400000e0000 */
.L_x_2907:
[----:B------:R-:W-:Y:S05]  /*10860*/  BRA.DIV ~URZ, `(.L_x_2831) ;  /* 0x000063a27f007947 */ /* 0x000fea000b800000 */
[----:B--2---:R2:W4:Y:S02]  /*10870*/  SHFL.IDX PT, R0, R14, 0x2, 0x181f ;  /* 0x00581f000e007f89 */ /* 0x00452400000e0000 */
.L_x_2908:
        /* <DEDUP_REMOVED lines=24> */
.L_x_2833:
[----:B------:R-:W-:Y:S05]  /*10a00*/  BSYNC B0 ;  /* 0x0000000000007941 */ /* 0x000fea0003800000 */
.L_x_2832:
[----:B------:R-:W-:Y:S05]  /*10a10*/  BRA.DIV ~URZ, `(.L_x_2834) ;  /* 0x000062627f007947 */ /* 0x000fea000b800000 */
[----:B---3--:R3:W1:Y:S04]  /*10a20*/  SHFL.IDX PT, R4, R5, 0x3, 0x181f ;  /* 0x00781f0005047f89 */ /* 0x00866800000e0000 */
[----:B----4-:R3:W4:Y:S02]  /*10a30*/  SHFL.IDX PT, R0, R14, 0x3, 0x181f ;  /* 0x00781f000e007f89 */ /* 0x01072400000e0000 */
.L_x_2909:
        /* <DEDUP_REMOVED lines=25> */
.L_x_2822:
        /* <DEDUP_REMOVED lines=33> */
.L_x_2910:
[----:B------:R-:W-:Y:S05]  /*10de0*/  BRA.DIV ~URZ, `(.L_x_2837) ;  /* 0x00005fd27f007947 */ /* 0x000fea000b800000 */
[----:B------:R3:W4:Y:S02]  /*10df0*/  SHFL.IDX PT, R0, R12, RZ, 0x1c1f ;  /* 0x001c1fff0c007589 */ /* 0x00072400000e0000 */
.L_x_2911:
[----:B------:R-:W-:Y:S01]  /*10e00*/  BSSY B0, `(.L_x_2838) ;  /* 0x00000e0000007945 */ /* 0x000fe20003800000 */
[----:B------:R-:W-:Y:S05]  /*10e10*/  @P1 BRA `(.L_x_2839) ;  /* 0x00000de000001947 */ /* 0x000fea0003800000 */
[C---:B------:R-:W-:Y:S02]  /*10e20*/  ISETP.GE.AND P1, PT, R248.reuse, c[0x0][0x3c8], PT ;  /* 0x0000f200f8007a0c */ /* 0x040fe40003f26270 */
[C---:B------:R-:W-:Y:S02]  /*10e30*/  IADD3 R7, R248.reuse, 0x8, RZ ;  /* 0x00000008f8077810 */ /* 0x040fe40007ffe0ff */
[C---:B------:R-:W-:Y:S02]  /*10e40*/  IADD3 R6, R248.reuse, 0x10, RZ ;  /* 0x00000010f8067810 */ /* 0x040fe40007ffe0ff */
[----:B------:R-:W-:Y:S02]  /*10e50*/  ISETP.GE.AND P3, PT, R7, c[0x0][0x3c8], PT ;  /* 0x0000f20007007a0c */ /* 0x000fe40003f66270 */
[----:B------:R-:W-:-:S02]  /*10e60*/  IADD3 R9, R248, 0x8, RZ ;  /* 0x00000008f8097810 */ /* 0x000fc40007ffe0ff */
[----:B------:R-:W-:Y:S02]  /*10e70*/  ISETP.GE.AND P4, PT, R6, c[0x0][0x3c8], PT ;  /* 0x0000f20006007a0c */ /* 0x000fe40003f86270 */
[C---:B------:R-:W-:Y:S01]  /*10e80*/  IADD3 R8, R248.reuse, 0x18, RZ ;  /* 0x00000018f8087810 */ /* 0x040fe20007ffe0ff */
[----:B----4-:R-:W-:Y:S01]  /*10e90*/  @!P1 IMAD.MOV.U32 R2, RZ, RZ, R0 ;  /* 0x000000ffff029224 */ /* 0x010fe200078e0000 */
[----:B------:R-:W-:Y:S01]  /*10ea0*/  SHF.R.S32.HI R9, RZ, 0x1f, R9 ;  /* 0x0000001fff097819 */ /* 0x000fe20000011409 */
[----:B--2---:R-:W-:Y:S01]  /*10eb0*/  @!P1 IMAD.MOV.U32 R3, RZ, RZ, R4 ;  /* 0x000000ffff039224 */ /* 0x004fe200078e0004 */
[C---:B------:R-:W-:Y:S02]  /*10ec0*/  IADD3 R13, R248.reuse, 0x20, RZ ;  /* 0x00000020f80d7810 */ /* 0x040fe40007ffe0ff */
[C---:B------:R-:W-:Y:S01]  /*10ed0*/  IADD3 R11, R248.reuse, 0x18, RZ ;  /* 0x00000018f80b7810 */ /* 0x040fe20007ffe0ff */
[----:B------:R-:W-:Y:S01]  /*10ee0*/  @!P1 IMAD.WIDE R2, R248, 0x4, R2 ;  /* 0x00000004f8029825 */ /* 0x000fe200078e0202 */
[----:B------:R-:W-:-:S02]  /*10ef0*/  ISETP.GE.AND P6, PT, R13, c[0x0][0x3c8], PT ;  /* 0x0000f2000d007a0c */ /* 0x000fc40003fc6270 */
[----:B------:R-:W-:Y:S02]  /*10f00*/  SHF.R.S32.HI R11, RZ, 0x1f, R11 ;  /* 0x0000001fff0b7819 */ /* 0x000fe4000001140b */
[----:B------:R2:W-:Y:S01]  /*10f10*/  @!P1 ST.E.64 [R2.64], R22 ;  /* 0x0000001602009985 */ /* 0x0005e2000c101b06 */
[----:B------:R-:W-:Y:S02]  /*10f20*/  ISETP.GE.AND P1, PT, R8, c[0x0][0x3c8], PT ;  /* 0x0000f20008007a0c */ /* 0x000fe40003f26270 */
[C---:B------:R-:W-:Y:S02]  /*10f30*/  IADD3 R10, R248.reuse, 0x30, RZ ;  /* 0x00000030f80a7810 */ /* 0x040fe40007ffe0ff */
[----:B------:R-:W-:Y:S02]  /*10f40*/  IADD3 R14, R248, 0x20, RZ ;  /* 0x00000020f80e7810 */ /* 0x000fe40007ffe0ff */
[----:B------:R-:W-:Y:S02]  /*10f50*/  ISETP.GE.AND P5, PT, R10, c[0x0][0x3c8], PT ;  /* 0x0000f2000a007a0c */ /* 0x000fe40003fa6270 */
[----:B------:R-:W-:-:S02]  /*10f60*/  SHF.R.S32.HI R14, RZ, 0x1f, R14 ;  /* 0x0000001fff0e7819 */ /* 0x000fc4000001140e */
[C---:B------:R-:W-:Y:S02]  /*10f70*/  IADD3 R15, R248.reuse, 0xa0, RZ ;  /* 0x000000a0f80f7810 */ /* 0x040fe40007ffe0ff */
[C---:B------:R-:W-:Y:S02]  /*10f80*/  IADD3 R16, R248.reuse, 0xb0, RZ ;  /* 0x000000b0f8107810 */ /* 0x040fe40007ffe0ff */
[C---:B------:R-:W-:Y:S02]  /*10f90*/  IADD3 R17, R248.reuse, 0xa0, RZ ;  /* 0x000000a0f8117810 */ /* 0x040fe40007ffe0ff */
[----:B------:R-:W-:Y:S02]  /*10fa0*/  IADD3 R18, R248, 0xe8, RZ ;  /* 0x000000e8f8127810 */ /* 0x000fe40007ffe0ff */
[----:B------:R-:W-:Y:S02]  /*10fb0*/  SHF.R.S32.HI R17, RZ, 0x1f, R17 ;  /* 0x0000001fff117819 */ /* 0x000fe40000011411 */
[----:B------:R-:W-:-:S02]  /*10fc0*/  SHF.R.S32.HI R18, RZ, 0x1f, R18 ;  /* 0x0000001fff127819 */ /* 0x000fc40000011412 */
[----:B--2---:R-:W-:-:S04]  /*10fd0*/  @!P3 LEA R2, P2, R7, R0, 0x2 ;  /* 0x000000000702b211 */ /* 0x004fc800078410ff */
[----:B------:R-:W-:Y:S02]  /*10fe0*/  @!P3 LEA.HI.X R3, R7, R4, R9, 0x2, P2 ;  /* 0x000000040703b211 */ /* 0x000fe400010f1409 */
[C---:B------:R-:W-:Y:S02]  /*10ff0*/  IADD3 R7, R248.reuse, 0x10, RZ ;  /* 0x00000010f8077810 */ /* 0x040fe40007ffe0ff */
[----:B------:R-:W-:Y:S01]  /*11000*/  IADD3 R9, R248, 0x28, RZ ;  /* 0x00000028f8097810 */ /* 0x000fe20007ffe0ff */
[----:B------:R2:W-:Y:S01]  /*11010*/  @!P3 ST.E.64 [R2.64], R24 ;  /* 0x000000180200b985 */ /* 0x0005e2000c101b06 */
[----:B------:R-:W-:Y:S02]  /*11020*/  SHF.R.S32.HI R7, RZ, 0x1f, R7 ;  /* 0x0000001fff077819 */ /* 0x000fe40000011407 */
[----:B--2---:R-:W-:-:S04]  /*11030*/  @!P4 LEA R2, P2, R6, R0, 0x2 ;  /* 0x000000000602c211 */ /* 0x004fc800078410ff */
[----:B------:R-:W-:Y:S02]  /*11040*/  @!P4 LEA.HI.X R3, R6, R4, R7, 0x2, P2 ;  /* 0x000000040603c211 */ /* 0x000fe400010f1407 */
[----:B------:R-:W-:Y:S02]  /*11050*/  ISETP.GE.AND P2, PT, R9, c[0x0][0x3c8], PT ;  /* 0x0000f20009007a0c */ /* 0x000fe40003f46270 */
[C---:B------:R-:W-:Y:S01]  /*11060*/  @!P1 LEA R6, P3, R8.reuse, R0, 0x2 ;  /* 0x0000000008069211 */ /* 0x040fe200078610ff */
[----:B------:R2:W-:Y:S03]  /*11070*/  @!P4 ST.E.64 [R2.64], R26 ;  /* 0x0000001a0200c985 */ /* 0x0005e6000c101b06 */
        /* <DEDUP_REMOVED lines=9> */
[C---:B----4-:R-:W-:Y:S01]  /*11110*/  @!P2 LEA R6, P3, R9.reuse, R0, 0x2 ;  /* 0x000000000906a211 */ /* 0x050fe200078610ff */
[----:B------:R2:W-:Y:S01]  /*11120*/  @!P6 ST.E.64 [R2.64], R30 ;  /* 0x0000001e0200e985 */ /* 0x0005e2000c101b06 */
[C---:B------:R-:W-:Y:S02]  /*11130*/  IADD3 R14, R248.reuse, 0x30, RZ ;  /* 0x00000030f80e7810 */ /* 0x040fe40007ffe0ff */
[----:B------:R-:W-:Y:S02]  /*11140*/  @!P2 LEA.HI.X R7, R9, R4, R11, 0x2, P3 ;  /* 0x000000040907a211 */ /* 0x000fe400018f140b */
[----:B------:R-:W-:-:S02]  /*11150*/  IADD3 R9, R248, 0x48, RZ ;  /* 0x00000048f8097810 */ /* 0x000fc40007ffe0ff */
[----:B------:R-:W-:Y:S01]  /*11160*/  IADD3 R11, R248, 0x38, RZ ;  /* 0x00000038f80b7810 */ /* 0x000fe20007ffe0ff */
[----:B------:R4:W-:Y:S01]  /*11170*/  @!P2 ST.E.64 [R6.64], R32 ;  /* 0x000000200600a985 */ /* 0x0009e2000c101b06 */
[----:B------:R-:W-:Y:S02]  /*11180*/  ISETP.GE.AND P6, PT, R13, c[0x0][0x3c8], PT ;  /* 0x0000f2000d007a0c */ /* 0x000fe40003fc6270 */
[----:B------:R-:W-:Y:S02]  /*11190*/  ISETP.GE.AND P2, PT, R9, c[0x0][0x3c8], PT ;  /* 0x0000f20009007a0c */ /* 0x000fe40003f46270 */
[----:B------:R-:W-:Y:S02]  /*111a0*/  SHF.R.S32.HI R14, RZ, 0x1f, R14 ;  /* 0x0000001fff0e7819 */ /* 0x000fe4000001140e */
        /* <DEDUP_REMOVED lines=74> */
[----:B----4-:R-:W-:Y:S01]  /*11650*/  @!P2 LEA R6, P3, R9, R0, 0x2 ;  /* 0x000000000906a211 */ /* 0x010fe200078610ff */
[----:B------:R2:W-:Y:S01]  /*11660*/  @!P6 ST.E.64 [R2.64], R68 ;  /* 0x000000440200e985 */ /* 0x0005e2000c101b06 */
[----:B------:R-:W-:Y:S02]  /*11670*/  ISETP.GE.AND P6, PT, R15, c[0x0][0x3c8], PT ;  /* 0x0000f2000f007a0c */ /* 0x000fe40003fc6270 */
[----:B------:R-:W-:Y:S02]  /*11680*/  @!P2 LEA.HI.X R7, R9, R4, R11, 0x2, P3 ;  /* 0x000000040907a211 */ /* 0x000fe400018f140b */
[----:B------:R-:W-:-:S02]  /*11690*/  IADD3 R11, R248, 0xa8, RZ ;  /* 0x000000a8f80b7810 */ /* 0x000fc40007ffe0ff */
[C---:B------:R-:W-:Y:S01]  /*116a0*/  IADD3 R9, R248.reuse, 0x98, RZ ;  /* 0x00000098f8097810 */ /* 0x040fe20007ffe0ff */
[----:B------:R4:W-:Y:S01]  /*116b0*/  @!P2 ST.E.64 [R6.64], R72 ;  /* 0x000000480600a985 */ /* 0x0009e2000c101b06 */
[----:B------:R-:W-:Y:S02]  /*116c0*/  ISETP.GE.AND P2, PT, R11, c[0x0][0x3c8], PT ;  /* 0x0000f2000b007a0c */ /* 0x000fe40003f46270 */
[----:B------:R-:W-:Y:S02]  /*116d0*/  SHF.R.S32.HI R13, RZ, 0x1f, R13 ;  /* 0x0000001fff0d7819 */ /* 0x000fe4000001140d */
[----:B------:R-:W-:Y:S02]  /*116e0*/  SHF.R.S32.HI R9, RZ, 0x1f, R9 ;  /* 0x0000001fff097819 */ /* 0x000fe40000011409 */
[----:B------:R-:W-:Y:S02]  /*116f0*/  IADD3 R14, R248, 0xc0, RZ ;  /* 0x000000c0f80e7810 */ /* 0x000fe40007ffe0ff */
        /* <DEDUP_REMOVED lines=10> */
[----:B------:R-:W-:Y:S02]  /*117a0*/  ISETP.GE.AND P1, PT, R10, c[0x0][0x3c8], PT ;  /* 0x0000f2000a007a0c */ /* 0x000fe40003f26270 */
[----:B------:R-:W-:-:S04]  /*117b0*/  @!P2 LEA R8, P3, R11, R0, 0x2 ;  /* 0x000000000b08a211 */ /* 0x000fc800078610ff */
[----:B------:R-:W-:Y:S02]  /*117c0*/  @!P2 LEA.HI.X R9, R11, R4, R13, 0x2, P3 ;  /* 0x000000040b09a211 */ /* 0x000fe400018f140d */
[C---:B------:R-:W-:Y:S02]  /*117d0*/  IADD3 R13, R248.reuse, 0xc8, RZ ;  /* 0x000000c8f80d7810 */ /* 0x040fe40007ffe0ff */
[----:B------:R-:W-:Y:S02]  /*117e0*/  IADD3 R11, R248, 0xd0, RZ ;  /* 0x000000d0f80b7810 */ /* 0x000fe40007ffe0ff */
[----:B--2---:R-:W-:-:S04]  /*117f0*/  @!P6 LEA R2, P4, R15, R0, 0x2 ;  /* 0x000000000f02e211 */ /* 0x004fc800078810ff */
[----:B------:R-:W-:Y:S02]  /*11800*/  @!P6 LEA.HI.X R3, R15, R4, R17, 0x2, P4 ;  /* 0x000000040f03e211 */ /* 0x000fe400020f1411 */
[C---:B------:R-:W-:Y:S02]  /*11810*/  IADD3 R17, R248.reuse, 0xb0, RZ ;  /* 0x000000b0f8117810 */ /* 0x040fe40007ffe0ff */
[----:B------:R-:W-:Y:S01]  /*11820*/  IADD3 R15, R248, 0xb8, RZ ;  /* 0x000000b8f80f7810 */ /* 0x000fe20007ffe0ff */
[----:B------:R2:W-:Y:S01]  /*11830*/  @!P6 ST.E.64 [R2.64], R84 ;  /* 0x000000540200e985 */ /* 0x0005e2000c101b06 */
[----:B------:R-:W-:Y:S02]  /*11840*/  ISETP.GE.AND P6, PT, R14, c[0x0][0x3c8], PT ;  /* 0x0000f2000e007a0c */ /* 0x000fe40003fc6270 */
[----:B------:R-:W-:Y:S01]  /*11850*/  ISETP.GE.AND P4, PT, R13, c[0x0][0x3c8], PT ;  /* 0x0000f2000d007a0c */ /* 0x000fe20003f86270 */
[----:B------:R5:W-:Y:S01]  /*11860*/  @!P2 ST.E.64 [R8.64], R88 ;  /* 0x000000580800a985 */ /* 0x000be2000c101b06 */
[----:B----4-:R-:W-:-:S02]  /*11870*/  @!P5 LEA R6, P3, R16, R0, 0x2 ;  /* 0x000000001006d211 */ /* 0x010fc400078610ff */
[----:B------:R-:W-:Y:S02]  /*11880*/  SHF.R.S32.HI R17, RZ, 0x1f, R17 ;  /* 0x0000001fff117819 */ /* 0x000fe40000011411 */
[----:B------:R-:W-:Y:S02]  /*11890*/  SHF.R.S32.HI R15, RZ, 0x1f, R15 ;  /* 0x0000001fff0f7819 */ /* 0x000fe4000001140f */
[----:B------:R-:W-:Y:S02]  /*118a0*/  @!P5 LEA.HI.X R7, R16, R4, R17, 0x2, P3 ;  /* 0x000000041007d211 */ /* 0x000fe400018f1411 */
[----:B------:R-:W-:Y:S02]  /*118b0*/  ISETP.GE.AND P3, PT, R11, c[0x0][0x3c8], PT ;  /* 0x0000f2000b007a0c */ /* 0x000fe40003f66270 */
[C---:B------:R-:W-:Y:S01]  /*118c0*/  IADD3 R16, R248.reuse, 0xc0, RZ ;  /* 0x000000c0f8107810 */ /* 0x040fe20007ffe0ff */
[----:B------:R4:W-:Y:S01]  /*118d0*/  @!P5 ST.E.64 [R6.64], R92 ;  /* 0x0000005c0600d985 */ /* 0x0009e2000c101b06 */
[----:B------:R-:W-:-:S02]  /*118e0*/  IADD3 R17, R248, 0xe8, RZ ;  /* 0x000000e8f8117810 */ /* 0x000fc40007ffe0ff */
[----:B------:R-:W-:Y:S02]  /*118f0*/  SHF.R.S32.HI R16, RZ, 0x1f, R16 ;  /* 0x0000001fff107819 */ /* 0x000fe40000011410 */
[----:B--2---:R-:W-:-:S04]  /*11900*/  @!P1 LEA R2, P2, R10, R0, 0x2 ;  /* 0x000000000a029211 */ /* 0x004fc800078410ff */
[----:B------:R-:W-:Y:S02]  /*11910*/  @!P1 LEA.HI.X R3, R10, R4, R15, 0x2, P2 ;  /* 0x000000040a039211 */ /* 0x000fe400010f140f */
[----:B------:R-:W-:Y:S02]  /*11920*/  IADD3 R15, R248, 0xc8, RZ ;  /* 0x000000c8f80f7810 */ /* 0x000fe40007ffe0ff */
[----:B-----5:R-:W-:Y:S01]  /*11930*/  @!P6 LEA R8, P2, R14, R0, 0x2 ;  /* 0x000000000e08e211 */ /* 0x020fe200078410ff */
[----:B------:R2:W-:Y:S01]  /*11940*/  @!P1 ST.E.64 [R2.64], R96 ;  /* 0x0000006002009985 */ /* 0x0005e2000c101b06 */
[----:B------:R-:W-:Y:S02]  /*11950*/  SHF.R.S32.HI R15, RZ, 0x1f, R15 ;  /* 0x0000001fff0f7819 */ /* 0x000fe4000001140f */
[----:B------:R-:W-:Y:S02]  /*11960*/  IADD3 R10, R248, 0xd8, RZ ;  /* 0x000000d8f80a7810 */ /* 0x000fe40007ffe0ff */
[----:B------:R-:W-:-:S02]  /*11970*/  @!P6 LEA.HI.X R9, R14, R4, R16, 0x2, P2 ;  /* 0x000000040e09e211 */ /* 0x000fc400010f1410 */
[----:B------:R-:W-:Y:S02]  /*11980*/  ISETP.GE.AND P1, PT, R10, c[0x0][0x3c8], PT ;  /* 0x0000f2000a007a0c */ /* 0x000fe40003f26270 */
[----:B------:R-:W-:Y:S01]  /*11990*/  IADD3 R14, R248, 0xe0, RZ ;  /* 0x000000e0f80e7810 */ /* 0x000fe20007ffe0ff */
[----:B------:R-:W-:Y:S01]  /*119a0*/  @!P6 ST.E.64 [R8.64], R134 ;  /* 0x000000860800e985 */ /* 0x000fe2000c101b06 */
[----:B----4-:R-:W-:Y:S02]  /*119b0*/  @!P3 LEA R6, P2, R11, R0, 0x2 ;  /* 0x000000000b06b211 */ /* 0x010fe400078410ff */
        /* <DEDUP_REMOVED lines=19> */
[----:B------:R-:W-:-:S03]  /*11af0*/  @!P6 LEA R10, P2, R14, R0, 0x2 ;  /* 0x000000000e0ae211 */ /* 0x000fc600078410ff */
[----:B------:R2:W-:Y:S01]  /*11b00*/  @!P1 ST.E.64 [R2.64], R108 ;  /* 0x0000006c02009985 */ /* 0x0005e2000c101b06 */
[----:B------:R-:W-:Y:S02]  /*11b10*/  @!P6 LEA.HI.X R11, R14, R4, R16, 0x2, P2 ;  /* 0x000000040e0be211 */ /* 0x000fe400010f1410 */
[-C--:B------:R-:W-:Y:S02]  /*11b20*/  @!P5 LEA R8, P1, R17, R0.reuse, 0x2 ;  /* 0x000000001108d211 */ /* 0x080fe400078210ff */
[C---:B------:R-:W-:Y:S01]  /*11b30*/  IADD3 R16, R248.reuse, 0xf0, RZ ;  /* 0x000000f0f8107810 */ /* 0x040fe20007ffe0ff */
[----:B------:R1:W-:Y:S01]  /*11b40*/  @!P6 ST.E.64 [R10.64], R148 ;  /* 0x000000940a00e985 */ /* 0x0003e2000c101b06 */
[----:B------:R-:W-:Y:S02]  /*11b50*/  IADD3 R14, R248, 0xf8, RZ ;  /* 0x000000f8f80e7810 */ /* 0x000fe40007ffe0ff */
[----:B----4-:R-:W-:Y:S02]  /*11b60*/  @!P4 LEA R6, P2, R15, R0, 0x2 ;  /* 0x000000000f06c211 */ /* 0x010fe400078410ff */
[----:B------:R-:W-:-:S02]  /*11b70*/  SHF.R.S32.HI R16, RZ, 0x1f, R16 ;  /* 0x0000001fff107819 */ /* 0x000fc40000011410 */
        /* <DEDUP_REMOVED lines=8> */
.L_x_2839:
[----:B------:R-:W-:Y:S05]  /*11c00*/  BSYNC B0 ;  /* 0x0000000000007941 */ /* 0x000fea0003800000 */
.L_x_2838:
[----:B------:R-:W-:Y:S05]  /*11c10*/  BRA.DIV ~URZ, `(.L_x_2840) ;  /* 0x000052127f007947 */ /* 0x000fea000b800000 */
[----:B--2---:R2:W1:Y:S04]  /*11c20*/  SHFL.IDX PT, R4, R5, 0x1, 0x1c1f ;  /* 0x003c1f0005047f89 */ /* 0x00446800000e0000 */
[----:B----4-:R2:W4:Y:S02]  /*11c30*/  SHFL.IDX PT, R0, R12, 0x1, 0x1c1f ;  /* 0x003c1f000c007f89 */ /* 0x01052400000e0000 */
.L_x_2912:
[----:B------:R-:W-:Y:S05]  /*11c40*/  @P0 BRA `(.L_x_2835) ;  /* 0x00001c0000000947 */ /* 0x000fea0003800000 */
[C---:B-1----:R-:W-:Y:S02]  /*11c50*/  IADD3 R11, R248.reuse, 0x8, RZ ;  /* 0x00000008f80b7810 */ /* 0x042fe40007ffe0ff */
[C---:B------:R-:W-:Y:S02]  /*11c60*/  ISETP.GE.AND P0, PT, R248.reuse, c[0x0][0x3c8], PT ;  /* 0x0000f200f8007a0c */ /* 0x040fe40003f06270 */
[----:B------:R-:W-:Y:S02]  /*11c70*/  ISETP.GE.AND P5, PT, R11, c[0x0][0x3c8], PT ;  /* 0x0000f2000b007a0c */ /* 0x000fe40003fa6270 */
[----:B------:R-:W-:-:S02]  /*11c80*/  IADD3 R13, R248, 0x10, RZ ;  /* 0x00000010f80d7810 */ /* 0x000fc40007ffe0ff */
[C---:B------:R-:W-:Y:S02]  /*11c90*/  IADD3 R15, R248.reuse, 0x8, RZ ;  /* 0x00000008f80f7810 */ /* 0x040fe40007ffe0ff */
[----:B------:R-:W-:Y:S02]  /*11ca0*/  ISETP.GE.AND P4, PT, R13, c[0x0][0x3c8], PT ;  /* 0x0000f2000d007a0c */ /* 0x000fe40003f86270 */
[----:B------:R-:W-:Y:S02]  /*11cb0*/  IADD3 R10, R248, 0x18, RZ ;  /* 0x00000018f80a7810 */ /* 0x000fe40007ffe0ff */
[----:B------:R-:W-:Y:S01]  /*11cc0*/  SHF.R.S32.HI R15, RZ, 0x1f, R15 ;  /* 0x0000001fff0f7819 */ /* 0x000fe2000001140f */
[----:B----4-:R-:W-:Y:S01]  /*11cd0*/  @!P0 IMAD.MOV.U32 R2, RZ, RZ, R0 ;  /* 0x000000ffff028224 */ /* 0x010fe200078e0000 */
[----:B------:R-:W-:Y:S01]  /*11ce0*/  ISETP.GE.AND P3, PT, R10, c[0x0][0x3c8], PT ;  /* 0x0000f2000a007a0c */ /* 0x000fe20003f66270 */
[----:B------:R-:W-:Y:S01]  /*11cf0*/  @!P0 IMAD.MOV.U32 R3, RZ, RZ, R4 ;  /* 0x000000ffff038224 */ /* 0x000fe200078e0004 */
[----:B------:R-:W-:-:S02]  /*11d00*/  @!P5 LEA R8, P6, R11, R0, 0x2 ;  /* 0x000000000b08d211 */ /* 0x000fc400078c10ff */
[C---:B--23--:R-:W-:Y:S01]  /*11d10*/  IADD3 R12, R248.reuse, 0x20, RZ ;  /* 0x00000020f80c7810 */ /* 0x04cfe20007ffe0ff */
[C---:B------:R-:W-:Y:S01]  /*11d20*/  @!P0 IMAD.WIDE R2, R248.reuse, 0x4, R2 ;  /* 0x00000004f8028825 */ /* 0x040fe200078e0202 */
[----:B------:R-:W-:Y:S02]  /*11d30*/  @!P5 LEA.HI.X R9, R11, R4, R15, 0x2, P6 ;  /* 0x000000040b09d211 */ /* 0x000fe400030f140f */
[----:B------:R-:W-:Y:S02]  /*11d40*/  IADD3 R15, R248, 0x10, RZ ;  /* 0x00000010f80f7810 */ /* 0x000fe40007ffe0ff */
[----:B------:R-:W-:Y:S01]  /*11d50*/  ISETP.GE.AND P2, PT, R12, c[0x0][0x3c8], PT ;  /* 0x0000f2000c007a0c */ /* 0x000fe20003f46270 */
[----:B------:R1:W-:Y:S01]  /*11d60*/  @!P0 ST.E.64 [R2.64], R116 ;  /* 0x0000007402008985 */ /* 0x0003e2000c101b06 */
[----:B------:R-:W-:Y:S02]  /*11d70*/  @!P4 LEA R6, P0, R13, R0, 0x2 ;  /* 0x000000000d06c211 */ /* 0x000fe400078010ff */
[----:B------:R-:W-:Y:S01]  /*11d80*/  SHF.R.S32.HI R15, RZ, 0x1f, R15 ;  /* 0x0000001fff0f7819 */ /* 0x000fe2000001140f */
[----:B------:R2:W-:Y:S01]  /*11d90*/  @!P5 ST.E.64 [R8.64], R152 ;  /* 0x000000980800d985 */ /* 0x0005e2000c101b06 */
[----:B------:R-:W-:-:S02]  /*11da0*/  IADD3 R14, R248, 0x28, RZ ;  /* 0x00000028f80e7810 */ /* 0x000fc40007ffe0ff */
[----:B------:R-:W-:Y:S02]  /*11db0*/  IADD3 R11, R248, 0x18, RZ ;  /* 0x00000018f80b7810 */ /* 0x000fe40007ffe0ff */
[----:B------:R-:W-:Y:S02]  /*11dc0*/  @!P4 LEA.HI.X R7, R13, R4, R15, 0x2, P0 ;  /* 0x000000040d07c211 */ /* 0x000fe400000f140f */
[----:B------:R-:W-:Y:S02]  /*11dd0*/  ISETP.GE.AND P1, PT, R14, c[0x0][0x3c8], PT ;  /* 0x0000f2000e007a0c */ /* 0x000fe40003f26270 */
[C---:B------:R-:W-:Y:S01]  /*11de0*/  IADD3 R5, R248.reuse, 0x30, RZ ;  /* 0x00000030f8057810 */ /* 0x040fe20007ffe0ff */
[----:B------:R3:W-:Y:S01]  /*11df0*/  @!P4 ST.E.64 [R6.64], R128 ;  /* 0x000000800600c985 */ /* 0x0007e2000c101b06 */
[----:B------:R-:W-:Y:S02]  /*11e00*/  SHF.R.S32.HI R11, RZ, 0x1f, R11 ;  /* 0x0000001fff0b7819 */ /* 0x000fe4000001140b */
[----:B------:R-:W-:-:S02]  /*11e10*/  IADD3 R15, R248, 0x20, RZ ;  /* 0x00000020f80f7810 */ /* 0x000fc40007ffe0ff */
[----:B------:R-:W-:Y:S02]  /*11e20*/  ISETP.GE.AND P0, PT, R5, c[0x0][0x3c8], PT ;  /* 0x0000f20005007a0c */ /* 0x000fe40003f06270 */
[----:B------:R-:W-:Y:S02]  /*11e30*/  SHF.R.S32.HI R15, RZ, 0x1f, R15 ;  /* 0x0000001fff0f7819 */ /* 0x000fe4000001140f */
[C---:B------:R-:W-:Y:S02]  /*11e40*/  IADD3 R13, R248.reuse, 0x40, RZ ;  /* 0x00000040f80d7810 */ /* 0x040fe40007ffe0ff */
[----:B------:R-:W-:Y:S02]  /*11e50*/  IADD3 R16, R248, 0xb0, RZ ;  /* 0x000000b0f8107810 */ /* 0x000fe40007ffe0ff */
[----:B-1----:R-:W-:Y:S02]  /*11e60*/  @!P3 LEA R2, P6, R10, R0, 0x2 ;  /* 0x000000000a02b211 */ /* 0x002fe400078c10ff */
[----:B------:R-:W-:-:S02]  /*11e70*/  SHF.R.S32.HI R16, RZ, 0x1f, R16 ;  /* 0x0000001fff107819 */ /* 0x000fc40000011410 */
[----:B------:R-:W-:Y:S02]  /*11e80*/  @!P3 LEA.HI.X R3, R10, R4, R11, 0x2, P6 ;  /* 0x000000040a03b211 */ /* 0x000fe400030f140b */
[----:B--2---:R-:W-:Y:S02]  /*11e90*/  @!P2 LEA R8, P4, R12, R0, 0x2 ;  /* 0x000000000c08a211 */ /* 0x004fe400078810ff */
[----:B------:R-:W-:Y:S01]  /*11ea0*/  IADD3 R11, R248, 0x38, RZ ;  /* 0x00000038f80b7810 */ /* 0x000fe20007ffe0ff */
[----:B------:R1:W-:Y:S01]  /*11eb0*/  @!P3 ST.E.64 [R2.64], R120 ;  /* 0x000000780200b985 */ /* 0x0003e2000c101b06 */
[----:B------:R-:W-:Y:S02]  /*11ec0*/  @!P2 LEA.HI.X R9, R12, R4, R15, 0x2, P4 ;  /* 0x000000040c09a211 */ /* 0x000fe400020f140f */
[----:B------:R-:W-:Y:S02]  /*11ed0*/  ISETP.GE.AND P5, PT, R11, c[0x0][0x3c8], PT ;  /* 0x0000f2000b007a0c */ /* 0x000fe40003fa6270 */
[----:B------:R-:W-:Y:S01]  /*11ee0*/  IADD3 R15, R248, 0x28, RZ ;  /* 0x00000028f80f7810 */ /* 0x000fe20007ffe0ff */
[----:B------:R2:W-:Y:S01]  /*11ef0*/  @!P2 ST.E.64 [R8.64], R150 ;  /* 0x000000960800a985 */ /* 0x0005e2000c101b06 */
[----:B---3--:R-:W-:-:S02]  /*11f00*/  @!P1 LEA R6, P3, R14, R0, 0x2 ;  /* 0x000000000e069211 */ /* 0x008fc400078610ff */
[----:B------:R-:W-:Y:S02]  /*11f10*/  SHF.R.S32.HI R15, RZ, 0x1f, R15 ;  /* 0x0000001fff0f7819 */ /* 0x000fe4000001140f */
[----:B------:R-:W-:Y:S02]  /*11f20*/  IADD3 R12, R248, 0x30, RZ ;  /* 0x00000030f80c7810 */ /* 0x000fe40007ffe0ff */
[----:B------:R-:W-:Y:S02]  /*11f30*/  @!P1 LEA.HI.X R7, R14, R4, R15, 0x2, P3 ;  /* 0x000000040e079211 */ /* 0x000fe400018f140f */
[----:B------:R-:W-:Y:S02]  /*11f40*/  SHF.R.S32.HI R12, RZ, 0x1f, R12 ;  /* 0x0000001fff0c7819 */ /* 0x000fe4000001140c */
[----:B------:R-:W-:Y:S01]  /*11f50*/  IADD3 R10, R248, 0x48, RZ ;  /* 0x00000048f80a7810 */ /* 0x000fe20007ffe0ff */
[----:B------:R3:W-:Y:S01]  /*11f60*/  @!P1 ST.E.64 [R6.64], R140 ;  /* 0x0000008c06009985 */ /* 0x0007e2000c101b06 */
[----:B------:R-:W-:-:S02]  /*11f70*/  ISETP.GE.AND P4, PT, R13, c[0x0][0x3c8], PT ;  /* 0x0000f2000d007a0c */ /* 0x000fc40003f86270 */
[----:B------:R-:W-:Y:S02]  /*11f80*/  IADD3 R15, R248, 0x38, RZ ;  /* 0x00000038f80f7810 */ /* 0x000fe40007ffe0ff */
[----:B------:R-:W-:Y:S02]  /*11f90*/  ISETP.GE.AND P3, PT, R10, c[0x0][0x3c8], PT ;  /* 0x0000f2000a007a0c */ /* 0x000fe40003f66270 */
[----:B------:R-:W-:Y:S02]  /*11fa0*/  SHF.R.S32.HI R15, RZ, 0x1f, R15 ;  /* 0x0000001fff0f7819 */ /* 0x000fe4000001140f */
[----:B------:R-:W-:Y:S02]  /*11fb0*/  IADD3 R14, R248, 0x58, RZ ;  /* 0x00000058f80e7810 */ /* 0x000fe40007ffe0ff */
[----:B-1----:R-:W-:Y:S02]  /*11fc0*/  @!P0 LEA R2, P6, R5, R0, 0x2 ;  /* 0x0000000005028211 */ /* 0x002fe400078c10ff */
[----:B------:R-:W-:-:S02]  /*11fd0*/  ISETP.GE.AND P1, PT, R14, c[0x0][0x3c8], PT ;  /* 0x0000f2000e007a0c */ /* 0x000fc40003f26270 */
[----:B------:R-:W-:Y:S02]  /*11fe0*/  @!P0 LEA.HI.X R3, R5, R4, R12, 0x2, P6 ;  /* 0x0000000405038211 */ /* 0x000fe400030f140c */
[C---:B--2---:R-:W-:Y:S02]  /*11ff0*/  @!P5 LEA R8, P6, R11.reuse, R0, 0x2 ;  /* 0x000000000b08d211 */ /* 0x044fe400078c10ff */
[----:B------:R-:W-:Y:S01]  /*12000*/  IADD3 R12, R248, 0x50, RZ ;  /* 0x00000050f80c7810 */ /* 0x000fe20007ffe0ff */
[----:B------:R1:W-:Y:S01]  /*12010*/  @!P0 ST.E.64 [R2.64], R124 ;  /* 0x0000007c02008985 */ /* 0x0003e2000c101b06 */
[----:B------:R-:W-:Y:S02]  /*12020*/  @!P5 LEA.HI.X R9, R11, R4, R15, 0x2, P6 ;  /* 0x000000040b09d211 */ /* 0x000fe400030f140f */
[----:B------:R-:W-:Y:S02]  /*12030*/  ISETP.GE.AND P2, PT, R12, c[0x0][0x3c8], PT ;  /* 0x0000f2000c007a0c */ /* 0x000fe40003f46270 */
[C---:B------:R-:W-:Y:S01]  /*12040*/  IADD3 R15, R248.reuse, 0x40, RZ ;  /* 0x00000040f80f7810 */ /* 0x040fe20007ffe0ff */
[----:B------:R2:W-:Y:S01]  /*12050*/  @!P5 ST.E.64 [R8.64], R146 ;  /* 0x000000920800d985 */ /* 0x0005e2000c101b06 */
[----:B------:R-:W-:-:S02]  /*12060*/  IADD3 R11, R248, 0x48, RZ ;  /* 0x00000048f80b7810 */ /* 0x000fc40007ffe0ff */
[C---:B---3--:R-:W-:Y:S02]  /*12070*/  @!P4 LEA R6, P0, R13.reuse, R0, 0x2 ;  /* 0x000000000d06c211 */ /* 0x048fe400078010ff */
[----:B------:R-:W-:Y:S02]  /*12080*/  SHF.R.S32.HI R15, RZ, 0x1f, R15 ;  /* 0x0000001fff0f7819 */ /* 0x000fe4000001140f */
[----:B------:R-:W-:Y:S02]  /*12090*/  SHF.R.S32.HI R11, RZ, 0x1f, R11 ;  /* 0x0000001fff0b7819 */ /* 0x000fe4000001140b */
[----:B------:R-:W-:Y:S02]  /*120a0*/  @!P4 LEA.HI.X R7, R13, R4, R15, 0x2, P0 ;  /* 0x000000040d07c211 */ /* 0x000fe400000f140f */
[C---:B------:R-:W-:Y:S02]  /*120b0*/  IADD3 R15, R248.reuse, 0x50, RZ ;  /* 0x00000050f80f7810 */ /* 0x040fe40007ffe0ff */
[----:B------:R-:W-:Y:S01]  /*120c0*/  IADD3 R5, R248, 0x60, RZ ;  /* 0x00000060f8057810 */ /* 0x000fe20007ffe0ff */
[----:B------:R3:W-:Y:S01]  /*120d0*/  @!P4 ST.E.64 [R6.64], R138 ;  /* 0x0000008a0600c985 */ /* 0x0007e2000c101b06 */
[----:B------:R-:W-:-:S02]  /*120e0*/  SHF.R.S32.HI R15, RZ, 0x1f, R15 ;  /* 0x0000001fff0f7819 */ /* 0x000fc4000001140f */
[----:B------:R-:W-:Y:S02]  /*120f0*/  ISETP.GE.AND P0, PT, R5, c[0x0][0x3c8], PT ;  /* 0x0000f20005007a0c */ /* 0x000fe40003f06270 */
[----:B------:R-:W-:Y:S02]  /*12100*/  IADD3 R13, R248, 0x70, RZ ;  /* 0x00000070f80d7810 */ /* 0x000fe40007ffe0ff */
[C---:B-1----:R-:W-:Y:S02]  /*12110*/  @!P3 LEA R2, P6, R10.reuse, R0, 0x2 ;  /* 0x000000000a02b211 */ /* 0x042fe400078c10ff */
[----:B------:R-:W-:Y:S02]  /*12120*/  ISETP.GE.AND P4, PT, R13, c[0x0][0x3c8], PT ;  /* 0x0000f2000d007a0c */ /* 0x000fe40003f86270 */
[----:B------:R-:W-:Y:S02]  /*12130*/  @!P3 LEA.HI.X R3, R10, R4, R11, 0x2, P6 ;  /* 0x000000040a03b211 */ /* 0x000fe400030f140b */
[----:B--2---:R-:W-:-:S02]  /*12140*/  @!P2 LEA R8, P6, R12, R0, 0x2 ;  /* 0x000000000c08a211 */ /* 0x004fc400078c10ff */
[----:B------:R-:W-:Y:S01]  /*12150*/  IADD3 R11, R248, 0x68, RZ ;  /* 0x00000068f80b7810 */ /* 0x000fe20007ffe0ff */
[----:B------:R1:W-:Y:S01]  /*12160*/  @!P3 ST.E.64 [R2.64], R42 ;  /* 0x0000002a0200b985 */ /* 0x0003e2000c101b06 */
[----:B------:R-:W-:Y:S02]  /*12170*/  @!P2 LEA.HI.X R9, R12, R4, R15, 0x2, P6 ;  /* 0x000000040c09a211 */ /* 0x000fe400030f140f */
[C---:B------:R-:W-:Y:S02]  /*12180*/  IADD3 R15, R248.reuse, 0x58, RZ ;  /* 0x00000058f80f7810 */ /* 0x040fe40007ffe0ff */
[----:B------:R-:W-:Y:S01]  /*12190*/  ISETP.GE.AND P5, PT, R11, c[0x0][0x3c8], PT ;  /* 0x0000f2000b007a0c */ /* 0x000fe20003fa6270 */
[----:B------:R2:W-:Y:S01]  /*121a0*/  @!P2 ST.E.64 [R8.64], R154 ;  /* 0x0000009a0800a985 */ /* 0x0005e2000c101b06 */
[----:B------:R-:W-:Y:S02]  /*121b0*/  SHF.R.S32.HI R15, RZ, 0x1f, R15 ;  /* 0x0000001fff0f7819 */ /* 0x000fe4000001140f */
[----:B------:R-:W-:-:S02]  /*121c0*/  IADD3 R12, R248, 0x60, RZ ;  /* 0x00000060f80c7810 */ /* 0x000fc40007ffe0ff */
[----:B---3--:R-:W-:Y:S02]  /*121d0*/  @!P1 LEA R6, P3, R14, R0, 0x2 ;  /* 0x000000000e069211 */ /* 0x008fe400078610ff */
[----:B------:R-:W-:Y:S02]  /*121e0*/  IADD3 R10, R248, 0x78, RZ ;  /* 0x00000078f80a7810 */ /* 0x000fe40007ffe0ff */
[----:B------:R-:W-:Y:S02]  /*121f0*/  @!P1 LEA.HI.X R7, R14, R4, R15, 0x2, P3 ;  /* 0x000000040e079211 */ /* 0x000fe400018f140f */
[----:B------:R-:W-:Y:S02]  /*12200*/  SHF.R.S32.HI R12, RZ, 0x1f, R12 ;  /* 0x0000001fff0c7819 */ /* 0x000fe4000001140c */
[----:B------:R-:W-:Y:S01]  /*12210*/  IADD3 R15, R248, 0x68, RZ ;  /* 0x00000068f80f7810 */ /* 0x000fe20007ffe0ff */
[----:B------:R3:W-:Y:S01]  /*12220*/  @!P1 ST.E.64 [R6.64], R142 ;  /* 0x0000008e06009985 */ /* 0x0007e2000c101b06 */
[----:B------:R-:W-:-:S02]  /*12230*/  ISETP.GE.AND P3, PT, R10, c[0x0][0x3c8], PT ;  /* 0x0000f2000a007a0c */ /* 0x000fc40003f66270 */
[----:B------:R-:W-:Y:S02]  /*12240*/  SHF.R.S32.HI R15, RZ, 0x1f, R15 ;  /* 0x0000001fff0f7819 */ /* 0x000fe4000001140f */
[----:B------:R-:W-:Y:S02]  /*12250*/  IADD3 R14, R248, 0x88, RZ ;  /* 0x00000088f80e7810 */ /* 0x000fe40007ffe0ff */
[----:B-1----:R-:W-:-:S04]  /*12260*/  @!P0 LEA R2, P6, R5, R0, 0x2 ;  /* 0x0000000005028211 */ /* 0x002fc800078c10ff */
        /* <DEDUP_REMOVED lines=10> */
[C---:B---3--:R-:W-:Y:S02]  /*12310*/  @!P4 LEA R6, P0, R13.reuse, R0, 0x2 ;  /* 0x000000000d06c211 */ /* 0x048fe400078010ff */
[----:B------:R-:W-:Y:S02]  /*12320*/  SHF.R.S32.HI R11, RZ, 0x1f, R11 ;  /* 0x0000001fff0b7819 */ /* 0x000fe4000001140b */
[----:B------:R-:W-:Y:S02]  /*12330*/  @!P4 LEA.HI.X R7, R13, R4, R15, 0x2, P0 ;  /* 0x000000040d07c211 */ /* 0x000fe400000f140f */
[----:B------:R-:W-:Y:S02]  /*12340*/  IADD3 R5, R248, 0x90, RZ ;  /* 0x00000090f8057810 */ /* 0x000fe40007ffe0ff */
[----:B------:R-:W-:Y:S01]  /*12350*/  ISETP.GE.AND P1, PT, R14, c[0x0][0x3c8], PT ;  /* 0x0000f2000e007a0c */ /* 0x000fe20003f26270 */
[----:B------:R3:W-:Y:S01]  /*12360*/  @!P4 ST.E.64 [R6.64], R144 ;  /* 0x000000900600c985 */ /* 0x0007e2000c101b06 */
[----:B------:R-:W-:-:S02]  /*12370*/  IADD3 R15, R248, 0x80, RZ ;  /* 0x00000080f80f7810 */ /* 0x000fc40007ffe0ff */
[----:B------:R-:W-:Y:S02]  /*12380*/  ISETP.GE.AND P0, PT, R5, c[0x0][0x3c8], PT ;  /* 0x0000f20005007a0c */ /* 0x000fe40003f06270 */
[----:B------:R-:W-:Y:S02]  /*12390*/  SHF.R.S32.HI R15, RZ, 0x1f, R15 ;  /* 0x0000001fff0f7819 */ /* 0x000fe4000001140f */
[----:B------:R-:W-:Y:S02]  /*123a0*/  IADD3 R13, R248, 0xa0, RZ ;  /* 0x000000a0f80d7810 */ /* 0x000fe40007ffe0ff */
[C---:B-1----:R-:W-:Y:S02]  /*123b0*/  @!P3 LEA R2, P6, R10.reuse, R0, 0x2 ;  /* 0x000000000a02b211 */ /* 0x042fe400078c10ff */
[----:B------:R-:W-:Y:S02]  /*123c0*/  ISETP.GE.AND P4, PT, R13, c[0x0][0x3c8], PT ;  /* 0x0000f2000d007a0c */ /* 0x000fe40003f86270 */
[----:B------:R-:W-:-:S02]  /*123d0*/  @!P3 LEA.HI.X R3, R10, R4, R11, 0x2, P6 ;  /* 0x000000040a03b211 */ /* 0x000fc400030f140b */
[----:B--2---:R-:W-:Y:S02]  /*123e0*/  @!P2 LEA R8, P6, R12, R0, 0x2 ;  /* 0x000000000c08a211 */ /* 0x004fe400078c10ff */
        /* <DEDUP_REMOVED lines=17> */
[----:B-1----:R-:W-:Y:S02]  /*12500*/  @!P0 LEA R2, P6, R5, R0, 0x2 ;  /* 0x0000000005028211 */ /* 0x002fe400078c10ff */
[----:B------:R-:W-:Y:S02]  /*12510*/  ISETP.GE.AND P2, PT, R15, c[0x0][0x3c8], PT ;  /* 0x0000f2000f007a0c */ /* 0x000fe40003f46270 */
[----:B------:R-:W-:Y:S02]  /*12520*/  @!P0 LEA.HI.X R3, R5, R4, R12, 0x2, P6 ;  /* 0x0000000405038211 */ /* 0x000fe400030f140c */
[----:B--2---:R-:W-:-:S02]  /*12530*/  @!P5 LEA R8, P6, R11, R0, 0x2 ;  /* 0x000000000b08d211 */ /* 0x004fc400078c10ff */
[C---:B------:R-:W-:Y:S01]  /*12540*/  IADD3 R12, R248.reuse, 0xb8, RZ ;  /* 0x000000b8f80c7810 */ /* 0x040fe20007ffe0ff */
[----:B------:R1:W-:Y:S01]  /*12550*/  @!P0 ST.E.64 [R2.64], R54 ;  /* 0x0000003602008985 */ /* 0x0003e2000c101b06 */
[----:B------:R-:W-:Y:S02]  /*12560*/  @!P5 LEA.HI.X R9, R11, R4, R14, 0x2, P6 ;  /* 0x000000040b09d211 */ /* 0x000fe400030f140e */
[C---:B------:R-:W-:Y:S02]  /*12570*/  IADD3 R14, R248.reuse, 0xa0, RZ ;  /* 0x000000a0f80e7810 */ /* 0x040fe40007ffe0ff */
[----:B------:R-:W-:Y:S01]  /*12580*/  IADD3 R5, R248, 0xc0, RZ ;  /* 0x000000c0f8057810 */ /* 0x000fe20007ffe0ff */
[----:B------:R2:W-:Y:S01]  /*12590*/  @!P5 ST.E.64 [R8.64], R160 ;  /* 0x000000a00800d985 */ /* 0x0005e2000c101b06 */
[----:B------:R-:W-:Y:S02]  /*125a0*/  SHF.R.S32.HI R14, RZ, 0x1f, R14 ;  /* 0x0000001fff0e7819 */ /* 0x000fe4000001140e */
[----:B------:R-:W-:-:S02]  /*125b0*/  ISETP.GE.AND P1, PT, R12, c[0x0][0x3c8], PT ;  /* 0x0000f2000c007a0c */ /* 0x000fc40003f26270 */
[C---:B---3--:R-:W-:Y:S02]  /*125c0*/  @!P4 LEA R6, P0, R13.reuse, R0, 0x2 ;  /* 0x000000000d06c211 */ /* 0x048fe400078010ff */
[C---:B------:R-:W-:Y:S02]  /*125d0*/  IADD3 R11, R248.reuse, 0xa8, RZ ;  /* 0x000000a8f80b7810 */ /* 0x040fe40007ffe0ff */
[----:B------:R-:W-:Y:S02]  /*125e0*/  @!P4 LEA.HI.X R7, R13, R4, R14, 0x2, P0 ;  /* 0x000000040d07c211 */ /* 0x000fe400000f140e */
[----:B------:R-:W-:Y:S02]  /*125f0*/  ISETP.GE.AND P0, PT, R5, c[0x0][0x3c8], PT ;  /* 0x0000f20005007a0c */ /* 0x000fe40003f06270 */
[----:B------:R-:W-:Y:S01]  /*12600*/  SHF.R.S32.HI R11, RZ, 0x1f, R11 ;  /* 0x0000001fff0b7819 */ /* 0x000fe2000001140b */
[----:B------:R3:W-:Y:S01]  /*12610*/  @!P4 ST.E.64 [R6.64], R74 ;  /* 0x0000004a0600c985 */ /* 0x0007e2000c101b06 */
[----:B------:R-:W-:-:S02]  /*12620*/  IADD3 R14, R248, 0xc8, RZ ;  /* 0x000000c8f80e7810 */ /* 0x000fc40007ffe0ff */
[----:B------:R-:W-:Y:S02]  /*12630*/  IADD3 R13, R248, 0xb8, RZ ;  /* 0x000000b8f80d7810 */ /* 0x000fe40007ffe0ff */
[----:B------:R-:W-:Y:S02]  /*12640*/  ISETP.GE.AND P4, PT, R14, c[0x0][0x3c8], PT ;  /* 0x0000f2000e007a0c */ /* 0x000fe40003f86270 */
[----:B------:R-:W-:Y:S02]  /*12650*/  SHF.R.S32.HI R13, RZ, 0x1f, R13 ;  /* 0x0000001fff0d7819 */ /* 0x000fe4000001140d */
[----:B-1----:R-:W-:-:S04]  /*12660*/  @!P3 LEA R2, P6, R10, R0, 0x2 ;  /* 0x000000000a02b211 */ /* 0x002fc800078c10ff */
[----:B------:R-:W-:Y:S02]  /*12670*/  @!P3 LEA.HI.X R3, R10, R4, R11, 0x2, P6 ;  /* 0x000000040a03b211 */ /* 0x000fe400030f140b */
[C---:B------:R-:W-:Y:S02]  /*12680*/  IADD3 R11, R248.reuse, 0xc0, RZ ;  /* 0x000000c0f80b7810 */ /* 0x040fe40007ffe0ff */
[C---:B--2---:R-:W-:Y:S01]  /*12690*/  @!P2 LEA R8, P5, R15.reuse, R0, 0x2 ;  /* 0x000000000f08a211 */ /* 0x044fe200078a10ff */
[----:B------:R1:W-:Y:S01]  /*126a0*/  @!P3 ST.E.64 [R2.64], R58 ;  /* 0x0000003a0200b985 */ /* 0x0003e2000c101b06 */
[----:B------:R-:W-:Y:S02]  /*126b0*/  IADD3 R10, R248, 0xd0, RZ ;  /* 0x000000d0f80a7810 */ /* 0x000fe40007ffe0ff */
[----:B------:R-:W-:Y:S02]  /*126c0*/  SHF.R.S32.HI R11, RZ, 0x1f, R11 ;  /* 0x0000001fff0b7819 */ /* 0x000fe4000001140b */
[----:B------:R-:W-:-:S02]  /*126d0*/  @!P2 LEA.HI.X R9, R15, R4, R16, 0x2, P5 ;  /* 0x000000040f09a211 */ /* 0x000fc400028f1410 */
[----:B------:R-:W-:Y:S02]  /*126e0*/  ISETP.GE.AND P5, PT, R10, c[0x0][0x3c8], PT ;  /* 0x0000f2000a007a0c */ /* 0x000fe40003fa6270 */
[----:B------:R-:W-:Y:S01]  /*126f0*/  IADD3 R16, R248, 0xc8, RZ ;  /* 0x000000c8f8107810 */ /* 0x000fe20007ffe0ff */
[----:B------:R-:W-:Y:S01]  /*12700*/  @!P2 ST.E.64 [R8.64], R94 ;  /* 0x0000005e0800a985 */ /* 0x000fe2000c101b06 */
[C---:B---3--:R-:W-:Y:S02]  /*12710*/  @!P1 LEA R6, P6, R12.reuse, R0, 0x2 ;  /* 0x000000000c069211 */ /* 0x048fe400078c10ff */
[----:B------:R-:W-:Y:S02]  /*12720*/  SHF.R.S32.HI R16, RZ, 0x1f, R16 ;  /* 0x0000001fff107819 */ /* 0x000fe40000011410 */
[----:B------:R-:W-:Y:S02]  /*12730*/  @!P1 LEA.HI.X R7, R12, R4, R13, 0x2, P6 ;  /* 0x000000040c079211 */ /* 0x000fe400030f140d */
[----:B------:R-:W-:-:S02]  /*12740*/  IADD3 R12, R248, 0xd8, RZ ;  /* 0x000000d8f80c7810 */ /* 0x000fc40007ffe0ff */
[C---:B------:R-:W-:Y:S01]  /*12750*/  IADD3 R15, R248.reuse, 0xe0, RZ ;  /* 0x000000e0f80f7810 */ /* 0x040fe20007ffe0ff */
[----:B------:R2:W-:Y:S01]  /*12760*/  @!P1 ST.E.64 [R6.64], R78 ;  /* 0x0000004e06009985 */ /* 0x0005e2000c101b06 */
[----:B------:R-:W-:Y:S02]  /*12770*/  IADD3 R13, R248, 0xe8, RZ ;  /* 0x000000e8f80d7810 */ /* 0x000fe40007ffe0ff */
[----:B------:R-:W-:Y:S02]  /*12780*/  ISETP.GE.AND P2, PT, R15, c[0x0][0x3c8], PT ;  /* 0x0000f2000f007a0c */ /* 0x000fe40003f46270 */
[----:B------:R-:W-:Y:S02]  /*12790*/  ISETP.GE.AND P1, PT, R13, c[0x0][0x3c8], PT ;  /* 0x0000f2000d007a0c */ /* 0x000fe40003f26270 */
[----:B-1----:R-:W-:-:S04]  /*127a0*/  @!P0 LEA R2, P3, R5, R0, 0x2 ;  /* 0x0000000005028211 */ /* 0x002fc800078610ff */
[----:B------:R-:W-:Y:S02]  /*127b0*/  @!P0 LEA.HI.X R3, R5, R4, R11, 0x2, P3 ;  /* 0x0000000405038211 */ /* 0x000fe400018f140b */
[----:B------:R-:W-:Y:S02]  /*127c0*/  ISETP.GE.AND P3, PT, R12, c[0x0][0x3c8], PT ;  /* 0x0000f2000c007a0c */ /* 0x000fe40003f66270 */
[C---:B------:R-:W-:Y:S01]  /*127d0*/  IADD3 R11, R248.reuse, 0xd0, RZ ;  /* 0x000000d0f80b7810 */ /* 0x040fe20007ffe0ff */
[----:B------:R1:W-:Y:S01]  /*127e0*/  @!P0 ST.E.64 [R2.64], R62 ;  /* 0x0000003e02008985 */ /* 0x0003e2000c101b06 */
[----:B------:R-:W-:Y:S02]  /*127f0*/  IADD3 R5, R248, 0xf0, RZ ;  /* 0x000000f0f8057810 */ /* 0x000fe40007ffe0ff */
[----:B------:R-:W-:Y:S02]  /*12800*/  SHF.R.S32.HI R11, RZ, 0x1f, R11 ;  /* 0x0000001fff0b7819 */ /* 0x000fe4000001140b */
[----:B--2---:R-:W-:-:S04]  /*12810*/  @!P4 LEA R6, P0, R14, R0, 0x2 ;  /* 0x000000000e06c211 */ /* 0x004fc800078010ff */
[----:B------:R-:W-:Y:S02]  /*12820*/  @!P4 LEA.HI.X R7, R14, R4, R16, 0x2, P0 ;  /* 0x000000040e07c211 */ /* 0x000fe400000f1410 */
[C---:B------:R-:W-:Y:S02]  /*12830*/  IADD3 R14, R248.reuse, 0xd8, RZ ;  /* 0x000000d8f80e7810 */ /* 0x040fe40007ffe0ff */
[----:B------:R-:W-:Y:S01]  /*12840*/  ISETP.GE.AND P0, PT, R5, c[0x0][0x3c8], PT ;  /* 0x0000f20005007a0c */ /* 0x000fe20003f06270 */
[----:B------:R2:W-:Y:S01]  /*12850*/  @!P4 ST.E.64 [R6.64], R82 ;  /* 0x000000520600c985 */ /* 0x0005e2000c101b06 */
[----:B------:R-:W-:Y:S02]  /*12860*/  SHF.R.S32.HI R14, RZ, 0x1f, R14 ;  /* 0x0000001fff0e7819 */ /* 0x000fe4000001140e */
[----:B------:R-:W-:-:S04]  /*12870*/  IADD3 R16, R248, 0xe0, RZ ;  /* 0x000000e0f8107810 */ /* 0x000fc80007ffe0ff */
[----:B------:R-:W-:Y:S02]  /*12880*/  SHF.R.S32.HI R16, RZ, 0x1f, R16 ;  /* 0x0000001fff107819 */ /* 0x000fe40000011410 */
[----:B-1----:R-:W-:-:S04]  /*12890*/  @!P5 LEA R2, P6, R10, R0, 0x2 ;  /* 0x000000000a02d211 */ /* 0x002fc800078c10ff */
        /* <DEDUP_REMOVED lines=8> */
[----:B------:R-:W-:-:S02]  /*12920*/  SHF.R.S32.HI R14, RZ, 0x1f, R14 ;  /* 0x0000001fff0e7819 */ /* 0x000fc4000001140e */
[----:B------:R-:W-:Y:S02]  /*12930*/  SHF.R.S32.HI R12, RZ, 0x1f, R12 ;  /* 0x0000001fff0c7819 */ /* 0x000fe4000001140c */
[----:B--2---:R-:W-:Y:S02]  /*12940*/  @!P1 LEA R6, P5, R13, R0, 0x2 ;  /* 0x000000000d069211 */ /* 0x004fe400078a10ff */
[-C--:B------:R-:W-:Y:S02]  /*12950*/  @!P2 LEA.HI.X R9, R15, R4.reuse, R16, 0x2, P6 ;  /* 0x000000040f09a211 */ /* 0x080fe400030f1410 */
[----:B------:R-:W-:-:S03]  /*12960*/  @!P1 LEA.HI.X R7, R13, R4, R14, 0x2, P5 ;  /* 0x000000040d079211 */ /* 0x000fc600028f140e */
[----:B------:R3:W-:Y:S04]  /*12970*/  @!P2 ST.E.64 [R8.64], R98 ;  /* 0x000000620800a985 */ /* 0x0007e8000c101b06 */
[----:B------:R3:W-:Y:S01]  /*12980*/  @!P1 ST.E.64 [R6.64], R90 ;  /* 0x0000005a06009985 */ /* 0x0007e2000c101b06 */
[----:B-1----:R-:W-:-:S04]  /*12990*/  @!P0 LEA R2, P4, R5, R0, 0x2 ;  /* 0x0000000005028211 */ /* 0x002fc800078810ff */
[----:B------:R-:W-:Y:S02]  /*129a0*/  @!P0 LEA.HI.X R3, R5, R4, R12, 0x2, P4 ;  /* 0x0000000405038211 */ /* 0x000fe400020f140c */
[----:B------:R-:W-:-:S03]  /*129b0*/  IADD3 R5, R248, 0xf8, RZ ;  /* 0x000000f8f8057810 */ /* 0x000fc60007ffe0ff */
[----:B------:R3:W-:Y:S01]  /*129c0*/  @!P0 ST.E.64 [R2.64], R66 ;  /* 0x0000004202008985 */ /* 0x0007e2000c101b06 */
[----:B------:R-:W-:-:S13]  /*129d0*/  ISETP.GE.AND P0, PT, R5, c[0x0][0x3c8], PT ;  /* 0x0000f20005007a0c */ /* 0x000fda0003f06270 */
[----:B------:R-:W-:Y:S05]  /*129e0*/  @P0 BRA `(.L_x_2835) ;  /* 0x00000e6000000947 */ /* 0x000fea0003800000 */
[----:B------:R-:W-:Y:S02]  /*129f0*/  IADD3 R12, R248, 0xf8, RZ ;  /* 0x000000f8f80c7810 */ /* 0x000fe40007ffe0ff */
[----:B---3--:R-:W-:Y:S02]  /*12a00*/  LEA R2, P0, R5, R0, 0x2 ;  /* 0x0000000005027211 */ /* 0x008fe400078010ff */
[----:B------:R-:W-:-:S04]  /*12a10*/  SHF.R.S32.HI R12, RZ, 0x1f, R12 ;  /* 0x0000001fff0c7819 */ /* 0x000fc8000001140c */
[----:B------:R-:W-:-:S05]  /*12a20*/  LEA.HI.X R3, R5, R4, R12, 0x2, P0 ;  /* 0x0000000405037211 */ /* 0x000fca00000f140c */
[----:B------:R1:W-:Y:S01]  /*12a30*/  ST.E.64 [R2.64], R38 ;  /* 0x0000002602007985 */ /* 0x0003e2000c101b06 */
[----:B------:R-:W-:Y:S05]  /*12a40*/  BRA `(.L_x_2835) ;  /* 0x00000e0000007947 */ /* 0x000fea0003800000 */
.L_x_2820:
[----:B------:R-:W2:Y:S01]  /*12a50*/  LDL.LU R6, [R1] ;  /* 0x0000000001067983 */ /* 0x000ea20000300800 */
[----:B------:R-:W-:Y:S02]  /*12a60*/  ISETP.NE.U32.AND P1, PT, RZ, c[0x0][0x508], PT ;  /* 0x00014200ff007a0c */ /* 0x000fe40003f25070 */
[----:B------:R-:W-:Y:S01]  /*12a70*/  ISETP.NE.U32.AND P3, PT, RZ, c[0x0][0x500], PT ;  /* 0x00014000ff007a0c */ /* 0x000fe20003f65070 */
[----:B------:R-:W3:Y:S01]  /*12a80*/  LDL.LU R0, [R1+0x24] ;  /* 0x0000240001007983 */ /* 0x000ee20000300800 */
[----:B------:R-:W-:Y:S01]  /*12a90*/  ISETP.NE.AND.EX P1, PT, RZ, c[0x0][0x50c], PT, P1 ;  /* 0x00014300ff007a0c */ /* 0x000fe20003f25310 */
[----:B------:R-:W-:Y:S01]  /*12aa0*/  IMAD.MOV.U32 R8, RZ, RZ, RZ ;  /* 0x000000ffff087224 */ /* 0x000fe200078e00ff */
[----:B------:R-:W-:Y:S01]  /*12ab0*/  ISETP.NE.AND.EX P3, PT, RZ, c[0x0][0x504], PT, P3 ;  /* 0x00014100ff007a0c */ /* 0x000fe20003f65330 */
[----:B------:R-:W-:Y:S01]  /*12ac0*/  IMAD.MOV.U32 R20, RZ, RZ, c[0x0][0x388] ;  /* 0x0000e200ff147624 */ /* 0x000fe200078e00ff */
[----:B------:R-:W-:-:S09]  /*12ad0*/  IADD3 R2, P2, R252, c[0x0][0x500], RZ ;  /* 0x00014000fc027a10 */ /* 0x000fd20007f5e0ff */
[----:B------:R-:W-:Y:S02]  /*12ae0*/  @P1 IADD3 R4, P0, R252, c[0x0][0x508], RZ ;  /* 0x00014200fc041a10 */ /* 0x000fe40007f1e0ff */
[C---:B--2---:R-:W-:Y:S02]  /*12af0*/  IADD3.X R3, R6.reuse, c[0x0][0x504], RZ, P2, !PT ;  /* 0x0001410006037a10 */ /* 0x044fe400017fe4ff */
[----:B-1----:R-:W-:-:S03]  /*12b00*/  @P1 IADD3.X R5, R6, c[0x0][0x50c], RZ, P0, !PT ;  /* 0x0001430006051a10 */ /* 0x002fc600007fe4ff */
        /* <DEDUP_REMOVED lines=9> */
.L_x_2841:
[----:B------:R-:W2:Y:S01]  /*12ba0*/  LDL.LU R0, [R1+0x2c] ;  /* 0x00002c0001007983 */ /* 0x000ea20000300800 */
[----:B------:R-:W-:Y:S01]  /*12bb0*/  BSSY B0, `(.L_x_2842) ;  /* 0x0000038000007945 */ /* 0x000fe20003800000 */
[----:B------:R-:W-:Y:S02]  /*12bc0*/  LOP3.LUT R14, R242, 0xffff, RZ, 0xc0, !PT ;  /* 0x0000fffff20e7812 */ /* 0x000fe400078ec0ff */
[----:B-1----:R-:W1:Y:S01]  /*12bd0*/  S2R R2, SR_TID.X ;  /* 0x0000000000027919 */ /* 0x002e620000002100 */
[----:B------:R-:W-:-:S02]  /*12be0*/  SEL R15, R251, RZ, !P3 ;  /* 0x000000fffb0f7207 */ /* 0x000fc40005800000 */
[----:B-----5:R-:W-:Y:S02]  /*12bf0*/  SHF.R.S32.HI R18, RZ, 0x1f, R8 ;  /* 0x0000001fff127819 */ /* 0x020fe40000011408 */
[----:B-1----:R-:W-:Y:S02]  /*12c00*/  ISETP.GT.AND P0, PT, R2, 0x7f, PT ;  /* 0x0000007f0200780c */ /* 0x002fe40003f04270 */
[----:B--2---:R-:W-:-:S11]  /*12c10*/  SEL R21, R0, RZ, !P3 ;  /* 0x000000ff00157207 */ /* 0x004fd60005800000 */
        /* <DEDUP_REMOVED lines=49> */
.L_x_2843:
[----:B------:R-:W-:Y:S05]  /*12f30*/  BSYNC B0 ;  /* 0x0000000000007941 */ /* 0x000fea0003800000 */
.L_x_2842:
        /* <DEDUP_REMOVED lines=34> */
.L_x_2913:
[----:B------:R-:W-:Y:S05]  /*13160*/  BRA.DIV ~URZ, `(.L_x_2845) ;  /* 0x00003e027f007947 */ /* 0x000fea000b800000 */
[----:B------:R3:W4:Y:S02]  /*13170*/  SHFL.IDX PT, R0, R14, RZ, 0x181f ;  /* 0x00181fff0e007589 */ /* 0x00072400000e0000 */
.L_x_2914:
        /* <DEDUP_REMOVED lines=25> */
.L_x_2847:
[----:B------:R-:W-:Y:S05]  /*13310*/  BSYNC B0 ;  /* 0x0000000000007941 */ /* 0x000fea0003800000 */
.L_x_2846:
[----:B------:R-:W-:Y:S05]  /*13320*/  BRA.DIV ~URZ, `(.L_x_2848) ;  /* 0x00003cb27f007947 */ /* 0x000fea000b800000 */
[----:B--2---:R2:W1:Y:S04]  /*13330*/  SHFL.IDX PT, R4, R5, 0x1, 0x181f ;  /* 0x00381f0005047f89 */ /* 0x00446800000e0000 */
[----:B----4-:R2:W4:Y:S02]  /*13340*/  SHFL.IDX PT, R0, R14, 0x1, 0x181f ;  /* 0x00381f000e007f89 */ /* 0x01052400000e0000 */
.L_x_2915:
        /* <DEDUP_REMOVED lines=24> */
.L_x_2850:
[----:B------:R-:W-:Y:S05]  /*134d0*/  BSYNC B0 ;  /* 0x0000000000007941 */ /* 0x000fea0003800000 */
.L_x_2849:
[----:B------:R-:W-:Y:S05]  /*134e0*/  BRA.DIV ~URZ, `(.L_x_2851) ;  /* 0x00003bc27f007947 */ /* 0x000fea000b800000 */
[----:B-1----:R1:W2:Y:S02]  /*134f0*/  SHFL.IDX PT, R4, R5, 0x2, 0x181f ;  /* 0x00581f0005047f89 */ /* 0x0022a400000e0000 */
.L_x_2916:
[----:B------:R-:W-:Y:S05]  /*13500*/  BRA.DIV ~URZ, `(.L_x_2852) ;  /* 0x00003c127f007947 */ /* 0x000fea000b800000 */
[----:B----4-:R4:W1:Y:S02]  /*13510*/  SHFL.IDX PT, R0, R14, 0x2, 0x181f ;  /* 0x00581f000e007f89 */ /* 0x01086400000e0000 */
.L_x_2917:
        /* <DEDUP_REMOVED lines=24> */
.L_x_2854:
[----:B------:R-:W-:Y:S05]  /*136a0*/  BSYNC B0 ;  /* 0x0000000000007941 */ /* 0x000fea0003800000 */
.L_x_2853:
[----:B------:R-:W-:Y:S05]  /*136b0*/  BRA.DIV ~URZ, `(.L_x_2855) ;  /* 0x00003ad27f007947 */ /* 0x000fea000b800000 */
[----:B--2---:R2:W3:Y:S04]  /*136c0*/  SHFL.IDX PT, R4, R5, 0x3, 0x181f ;  /* 0x00781f0005047f89 */ /* 0x0044e800000e0000 */
[----:B-1----:R2:W1:Y:S02]  /*136d0*/  SHFL.IDX PT, R0, R14, 0x3, 0x181f ;  /* 0x00781f000e007f89 */ /* 0x00246400000e0000 */
.L_x_2918:
        /* <DEDUP_REMOVED lines=23> */
.L_x_2835:
[----:B------:R-:W-:Y:S05]  /*13850*/  BSYNC B1 ;  /* 0x0000000000017941 */ /* 0x000fea0003800000 */
.L_x_2819:
        /* <DEDUP_REMOVED lines=8> */
[----:B---3--:R-:W-:Y:S01]  /*138e0*/  IMAD.MOV.U32 R7, RZ, RZ, RZ ;  /* 0x000000ffff077224 */ /* 0x008fe200078e00ff */
[----:B--2-4-:R-:W-:-:S04]  /*138f0*/  LOP3.LUT R12, R0, 0x1f, RZ, 0xc0, !PT ;  /* 0x0000001f000c7812 */ /* 0x014fc800078ec0ff */
[----:B------:R-:W-:Y:S01]  /*13900*/  ISETP.NE.AND P5, PT, R12, 0x1f, PT ;  /* 0x0000001f0c00780c */ /* 0x000fe20003fa5270 */
[----:B------:R-:W-:Y:S10]  /*13910*/  BRA.DIV ~URZ, `(.L_x_2857) ;  /* 0x000039427f007947 */ /* 0x000ff4000b800000 */
[----:B------:R2:W3:Y:S02]  /*13920*/  SHFL.IDX PT, R9, R106, RZ, 0x1f ;  /* 0x00001fff6a097589 */ /* 0x0004e400000e0000 */
.L_x_2919:
[----:B------:R-:W-:Y:S05]  /*13930*/  BRA.DIV ~URZ, `(.L_x_2858) ;  /* 0x000039927f007947 */ /* 0x000fea000b800000 */
[----:B------:R4:W2:Y:S02]  /*13940*/  SHFL.IDX PT, R8, R106, 0x1, 0x1f ;  /* 0x00201f006a087f89 */ /* 0x0008a400000e0000 */
.L_x_2920:
        /* <DEDUP_REMOVED lines=18> */
.L_x_2921:
        /* <DEDUP_REMOVED lines=16> */
.L_x_2922:
[----:B----4-:R-:W-:Y:S01]  /*13b70*/  IMAD R0, R0, c[0x0][0x538], RZ ;  /* 0x00014e0000007a24 */ /* 0x010fe200078e02ff */
[----:B------:R-:W-:Y:S04]  /*13b80*/  BSSY B1, `(.L_x_2861) ;  /* 0x00000c5000017945 */ /* 0x000fe80003800000 */
[----:B--2---:R-:W-:-:S04]  /*13b90*/  IADD3 R8, R0, R8, RZ ;  /* 0x0000000800087210 */ /* 0x004fc80007ffe0ff */
[----:B---3--:R-:W-:-:S13]  /*13ba0*/  ISETP.GT.AND P6, PT, R8, R9, PT ;  /* 0x000000090800720c */ /* 0x008fda0003fc4270 */
[----:B------:R-:W-:Y:S05]  /*13bb0*/  @P6 BRA `(.L_x_2862) ;  /* 0x0000024000006947 */ /* 0x000fea0003800000 */
.L_x_2866:
        /* <DEDUP_REMOVED lines=16> */
.L_x_2923:
        /* <DEDUP_REMOVED lines=16> */
.L_x_2924:
[----:B--2---:R-:W-:-:S05]  /*13dc0*/  IMAD R0, R0, c[0x0][0x538], RZ ;  /* 0x00014e0000007a24 */ /* 0x004fca00078e02ff */
[----:B------:R-:W-:-:S04]  /*13dd0*/  IADD3 R8, R0, R8, RZ ;  /* 0x0000000800087210 */ /* 0x000fc80007ffe0ff */
[----:B------:R-:W-:-:S13]  /*13de0*/  ISETP.GT.AND P6, PT, R8, R9, PT ;  /* 0x000000090800720c */ /* 0x000fda0003fc4270 */
[----:B-1----:R-:W-:Y:S05]  /*13df0*/  @!P6 BRA `(.L_x_2866) ;  /* 0xfffffdc00000e947 */ /* 0x002fea000383ffff */
.L_x_2862:
[----:B------:R-:W-:-:S05]  /*13e00*/  IADD3 R8, -R0, R8, RZ ;  /* 0x0000000800087210 */ /* 0x000fca0007ffe1ff */
[----:B------:R-:W-:-:S05]  /*13e10*/  IMAD R0, R4, c[0x0][0x538], R8 ;  /* 0x00014e0004007a24 */ /* 0x000fca00078e0208 */
[----:B------:R-:W-:Y:S01]  /*13e20*/  ISETP.GT.AND P0, PT, R0, R9, PT ;  /* 0x000000090000720c */ /* 0x000fe20003f04270 */
[----:B------:R-:W-:-:S12]  /*13e30*/  BRA.DIV ~URZ, `(.L_x_2867) ;  /* 0x000038f27f007947 */ /* 0x000fd8000b800000 */
[----:B------:R-:W-:-:S04]  /*13e40*/  VOTE.ANY R5, PT, !P0 ;  /* 0x0000000000057806 */ /* 0x000fc800040e0100 */
.L_x_2925:
[----:B------:R-:W2:Y:S02]  /*13e50*/  POPC R0, R5 ;  /* 0x0000000500007309 */ /* 0x000ea40000000000 */
[----:B--2---:R-:W-:Y:S01]  /*13e60*/  IADD3 R243, R0, R243, RZ ;  /* 0x000000f300f37210 */ /* 0x004fe20007ffe0ff */
[----:B------:R-:W-:Y:S05]  /*13e70*/  BRA.DIV ~URZ, `(.L_x_2868) ;  /* 0x000039027f007947 */ /* 0x000fea000b800000 */
[----:B------:R2:W3:Y:S04]  /*13e80*/  SHFL.IDX PT, R10, R6, R0, 0x1f ;  /* 0x00001f00060a7589 */ /* 0x0004e800000e0000 */
[----:B------:R2:W4:Y:S02]  /*13e90*/  SHFL.IDX PT, R7, R7, R0, 0x1f ;  /* 0x00001f0007077589 */ /* 0x00052400000e0000 */
.L_x_2926:
[----:B------:R-:W-:Y:S01]  /*13ea0*/  ISETP.NE.AND P0, PT, R5, RZ, PT ;  /* 0x000000ff0500720c */ /* 0x000fe20003f05270 */
[----:B------:R-:W-:-:S12]  /*13eb0*/  BSSY B0, `(.L_x_2869) ;  /* 0x0000005000007945 */ /* 0x000fd80003800000 */
[----:B------:R-:W-:Y:S05]  /*13ec0*/  @!P0 BRA `(.L_x_2870) ;  /* 0x0000003000008947 */ /* 0x000fea0003800000 */
[----:B--2---:R-:W-:Y:S01]  /*13ed0*/  IADD3 R0, R0, -0x1, RZ ;  /* 0xffffffff00007810 */ /* 0x004fe20007ffe0ff */
[----:B------:R-:W-:Y:S05]  /*13ee0*/  BRA.DIV ~URZ, `(.L_x_2871) ;  /* 0x000039627f007947 */ /* 0x000fea000b800000 */
[----:B------:R2:W1:Y:S02]  /*13ef0*/  SHFL.IDX PT, R11, R4, R0, 0x1f ;  /* 0x00001f00040b7589 */ /* 0x00046400000e0000 */
.L_x_2870:
[----:B------:R-:W-:Y:S05]  /*13f00*/  BSYNC B0 ;  /* 0x0000000000007941 */ /* 0x000fea0003800000 */
.L_x_2869:
        /* <DEDUP_REMOVED lines=66> */
.L_x_2873:
        /* <DEDUP_REMOVED lines=66> */
.L_x_2874:
[----:B------:R-:W-:Y:S05]  /*14750*/  BSYNC B0 ;  /* 0x0000000000007941 */ /* 0x000fea0003800000 */
.L_x_2872:
[----:B------:R-:W-:-:S04]  /*14760*/  LOP3.LUT R0, RZ, R0, RZ, 0x33, !PT ;  /* 0x00000000ff007212 */ /* 0x000fc800078e33ff */
[----:B------:R-:W-:Y:S01]  /*14770*/  IADD3 R241, R0, R10, RZ ;  /* 0x0000000a00f17210 */ /* 0x000fe20007ffe0ff */
[----:B------:R-:W-:Y:S05]  /*14780*/  BRA `(.L_x_2875) ;  /* 0x0000004000007947 */ /* 0x000fea0003800000 */
.L_x_2863:
[----:B------:R-:W-:Y:S01]  /*14790*/  IMAD.MOV.U32 R240, RZ, RZ, R9 ;  /* 0x000000fffff07224 */ /* 0x000fe200078e0009 */
[----:B------:R-:W-:Y:S01]  /*147a0*/  MOV R242, RZ ;  /* 0x000000ff00f27202 */ /* 0x000fe20000000f00 */
[----:B------:R-:W-:Y:S01]  /*147b0*/  IMAD.MOV.U32 R241, RZ, RZ, RZ ;  /* 0x000000fffff17224 */ /* 0x000fe200078e00ff */
[----:B------:R-:W-:Y:S02]  /*147c0*/  MOV R243, c[0x0][0x53c] ;  /* 0x00014f0000f37a02 */ /* 0x000fe40000000f00 */
.L_x_2875:
[----:B------:R-:W-:Y:S05]  /*147d0*/  BSYNC B1 ;  /* 0x0000000000017941 */ /* 0x000fea0003800000 */
.L_x_2861:
[----:B------:R-:W-:Y:S01]  /*147e0*/  WARPSYNC 0xffffffff ;  /* 0xffffffff00007948 */ /* 0x000fe20003800000 */
[----:B------:R-:W-:Y:S01]  /*147f0*/  BAR.SYNC.DEFER_BLOCKING 0x4, 0x100 ;  /* 0x0104000000007b1d */ /* 0x000fe20000010000 */
[----:B------:R-:W-:-:S13]  /*14800*/  ISETP.NE.AND P0, PT, R12, RZ, PT ;  /* 0x000000ff0c00720c */ /* 0x000fda0003f05270 */
[----:B------:R2:W-:Y:S04]  /*14810*/  @!P0 STS.128 [0x20100], R240 ;  /* 0x020100f0ff008388 */ /* 0x0005e80000000c00 */
[----:B------:R-:W-:Y:S06]  /*14820*/  BAR.ARV 0x5, 0x100 ;  /* 0x0144000000007b1d */ /* 0x000fec0000002000 */
.L_x_2856:
[----:B-1----:R-:W-:-:S13]  /*14830*/  ISETP.GE.AND P0, PT, R243, c[0x0][0x53c], PT ;  /* 0x00014f00f3007a0c */ /* 0x002fda0003f06270 */
[----:B--23--:R-:W-:Y:S01]  /*14840*/  @P0 CALL.REL.NOINC `(.L_x_2876) ;  /* 0x0000001000000944 */ /* 0x00cfe20003c00000 */
[----:B------:R-:W-:Y:S05]  /*14850*/  BRA `(.L_x_2877) ;  /* 0xfffed34000007947 */ /* 0x000fea000383ffff */
.L_x_2876:
[----:B------:R-:W-:Y:S05]  /*14860*/  EXIT ;  /* 0x000000000000794d */ /* 0x000fea0003800000 */
.L_x_2759:
[----:B------:R-:W-:Y:S01]  /*14870*/  IMAD.MOV.U32 R0, RZ, RZ, R5 ;  /* 0x000000ffff007224 */ /* 0x000fe200078e0005 */
[----:B------:R-:W-:Y:S02]  /*14880*/  MOV R3, 0x1 ;  /* 0x0000000100037802 */ /* 0x000fe40000000f00 */
[----:B------:R-:W-:Y:S02]  /*14890*/  MOV R2, 0x148b0 ;  /* 0x000148b000027802 */ /* 0x000fe40000000f00 */
[----:B--2---:R-:W-:Y:S05]  /*148a0*/  CALL.REL.NOINC `($__internal_47_$__cuda_sm70_shflsync_up_p) ;  /* 0x000030d000007944 */ /* 0x004fea0003c00000 */
[----:B------:R-:W-:Y:S01]  /*148b0*/  MOV R0, R4 ;  /* 0x0000000400007202 */ /* 0x000fe20000000f00 */
[----:B------:R-:W-:Y:S05]  /*148c0*/  BRA `(.L_x_2878) ;  /* 0xfffebb7000007947 */ /* 0x000fea000383ffff */
.L_x_2760:
[----:B------:R-:W-:Y:S01]  /*148d0*/  IMAD.MOV.U32 R0, RZ, RZ, R5 ;  /* 0x000000ffff007224 */ /* 0x000fe200078e0005 */
[----:B------:R-:W-:Y:S02]  /*148e0*/  MOV R3, 0x2 ;  /* 0x0000000200037802 */ /* 0x000fe40000000f00 */
[----:B------:R-:W-:Y:S02]  /*148f0*/  MOV R2, 0x14910 ;  /* 0x0001491000027802 */ /* 0x000fe40000000f00 */
[----:B--2---:R-:W-:Y:S05]  /*14900*/  CALL.REL.NOINC `($__internal_47_$__cuda_sm70_shflsync_up_p) ;  /* 0x0000307000007944 */ /* 0x004fea0003c00000 */
[----:B------:R-:W-:Y:S01]  /*14910*/  SEL R4, R4, RZ, P4 ;  /* 0x000000ff04047207 */ /* 0x000fe20002000000 */
[----:B------:R-:W-:Y:S01]  /*14920*/  IMAD.MOV.U32 R3, RZ, RZ, 0x4 ;  /* 0x00000004ff037424 */ /* 0x000fe200078e00ff */
[----:B------:R-:W-:-:S03]  /*14930*/  MOV R2, 0x14960 ;  /* 0x0001496000027802 */ /* 0x000fc60000000f00 */
[----:B------:R-:W-:Y:S02]  /*14940*/  IMAD.IADD R0, R5, 0x1, R4 ;  /* 0x0000000105007824 */ /* 0x000fe400078e0204 */
[----:B------:R-:W-:Y:S05]  /*14950*/  CALL.REL.NOINC `($__internal_47_$__cuda_sm70_shflsync_up_p) ;  /* 0x0000302000007944 */ /* 0x000fea0003c00000 */
        /* <DEDUP_REMOVED lines=12> */
[----:B------:R-:W-:Y:S02]  /*14a20*/  MOV R220, 0x1f ;  /* 0x0000001f00dc7802 */ /* 0x000fe40000000f00 */
[----:B------:R-:W-:Y:S01]  /*14a30*/  MOV R3, 0x14a70 ;  /* 0x00014a7000037802 */ /* 0x000fe20000000f00 */
[----:B------:R-:W-:-:S04]  /*14a40*/  IMAD.IADD R4, R0, 0x1, R4 ;  /* 0x0000000100047824 */ /* 0x000fc800078e0204 */
[----:B------:R-:W-:Y:S02]  /*14a50*/  IMAD.MOV.U32 R219, RZ, RZ, R4 ;  /* 0x000000ffffdb7224 */ /* 0x000fe400078e0004 */
[----:B------:R-:W-:Y:S05]  /*14a60*/  CALL.REL.NOINC `($__internal_46_$__cuda_sm70_shflsync_idx_p) ;  /* 0x00002eb000007944 */ /* 0x000fea0003c00000 */
[----:B------:R-:W-:Y:S01]  /*14a70*/  MOV R0, R219 ;  /* 0x000000db00007202 */ /* 0x000fe20000000f00 */
[----:B------:R-:W-:Y:S05]  /*14a80*/  BRA `(.L_x_2879) ;  /* 0xfffebab000007947 */ /* 0x000fea000383ffff */
.L_x_2762:
[----:B------:R-:W-:Y:S02]  /*14a90*/  SEL R0, RZ, 0x1, P0 ;  /* 0x00000001ff007807 */ /* 0x000fe40000000000 */
[----:B------:R-:W-:Y:S02]  /*14aa0*/  MOV R2, 0x14ac0 ;  /* 0x00014ac000027802 */ /* 0x000fe40000000f00 */
[----:B--2---:R-:W-:Y:S05]  /*14ab0*/  CALL.REL.NOINC `($__internal_48_$__cuda_sm70_votesync_ballot) ;  /* 0x00002f2000007944 */ /* 0x004fea0003c00000 */
[----:B------:R-:W-:Y:S01]  /*14ac0*/  MOV R6, R0 ;  /* 0x0000000000067202 */ /* 0x000fe20000000f00 */
[----:B------:R-:W-:Y:S05]  /*14ad0*/  BRA `(.L_x_2880) ;  /* 0xfffebaf000007947 */ /* 0x000fea000383ffff */
.L_x_2763:
[----:B------:R-:W-:Y:S01]  /*14ae0*/  IMAD.MOV.U32 R219, RZ, RZ, R9 ;  /* 0x000000ffffdb7224 */ /* 0x000fe200078e0009 */
[----:B------:R-:W-:Y:S01]  /*14af0*/  MOV R2, R0 ;  /* 0x0000000000027202 */ /* 0x000fe20000000f00 */
[----:B------:R-:W-:Y:S01]  /*14b00*/  IMAD.MOV.U32 R220, RZ, RZ, 0x1f ;  /* 0x0000001fffdc7424 */ /* 0x000fe200078e00ff */
[----:B------:R-:W-:Y:S02]  /*14b10*/  MOV R3, 0x14b30 ;  /* 0x00014b3000037802 */ /* 0x000fe40000000f00 */
[----:B------:R-:W-:Y:S05]  /*14b20*/  CALL.REL.NOINC `($__internal_46_$__cuda_sm70_shflsync_idx_p) ;  /* 0x00002df000007944 */ /* 0x000fea0003c00000 */
[----:B------:R-:W-:Y:S01]  /*14b30*/  IMAD.MOV.U32 R12, RZ, RZ, R219 ;  /* 0x000000ffff0c7224 */ /* 0x000fe200078e00db */
[----:B------:R-:W-:Y:S01]  /*14b40*/  MOV R219, R8 ;  /* 0x0000000800db7202 */ /* 0x000fe20000000f00 */
[----:B------:R-:W-:Y:S01]  /*14b50*/  IMAD.MOV.U32 R5, RZ, RZ, RZ ;  /* 0x000000ffff057224 */ /* 0x000fe200078e00ff */
[----:B------:R-:W-:Y:S01]  /*14b60*/  MOV R2, R0 ;  /* 0x0000000000027202 */ /* 0x000fe20000000f00 */
[----:B------:R-:W-:Y:S01]  /*14b70*/  IMAD.MOV.U32 R220, RZ, RZ, 0x1f ;  /* 0x0000001fffdc7424 */ /* 0x000fe200078e00ff */
[----:B------:R-:W-:-:S02]  /*14b80*/  MOV R3, 0x14ba0 ;  /* 0x00014ba000037802 */ /* 0x000fc40000000f00 */
[----:B------:R-:W-:Y:S05]  /*14b90*/  CALL.REL.NOINC `($__internal_46_$__cuda_sm70_shflsync_idx_p) ;  /* 0x00002d8000007944 */ /* 0x000fea0003c00000 */
[----:B------:R-:W-:Y:S01]  /*14ba0*/  MOV R9, R219 ;  /* 0x000000db00097202 */ /* 0x000fe20000000f00 */
[----:B------:R-:W-:Y:S05]  /*14bb0*/  BRA `(.L_x_2881) ;  /* 0xfffeba7000007947 */ /* 0x000fea000383ffff */
.L_x_2766:
[----:B------:R-:W-:Y:S01]  /*14bc0*/  IMAD.MOV.U32 R219, RZ, RZ, R4 ;  /* 0x000000ffffdb7224 */ /* 0x000fe200078e0004 */
[----:B------:R-:W-:Y:S01]  /*14bd0*/  MOV R2, R0 ;  /* 0x0000000000027202 */ /* 0x000fe20000000f00 */
[----:B------:R-:W-:Y:S01]  /*14be0*/  IMAD.MOV.U32 R220, RZ, RZ, 0x1f ;  /* 0x0000001fffdc7424 */ /* 0x000fe200078e00ff */
[----:B------:R-:W-:-:S02]  /*14bf0*/  MOV R3, 0x14c10 ;  /* 0x00014c1000037802 */ /* 0x000fc40000000f00 */
[----:B--23--:R-:W-:Y:S05]  /*14c00*/  CALL.REL.NOINC `($__internal_46_$__cuda_sm70_shflsync_idx_p) ;  /* 0x00002d1000007944 */ /* 0x00cfea0003c00000 */
[----:B------:R-:W-:Y:S01]  /*14c10*/  MOV R5, R219 ;  /* 0x000000db00057202 */ /* 0x000fe20000000f00 */
[----:B------:R-:W-:Y:S05]  /*14c20*/  BRA `(.L_x_2765) ;  /* 0xfffeba6000007947 */ /* 0x000fea000383ffff */
.L_x_2777:
[----:B------:R-:W-:Y:S01]  /*14c30*/  IMAD.MOV.U32 R219, RZ, RZ, R5 ;  /* 0x000000ffffdb7224 */ /* 0x000fe200078e0005 */
[----:B------:R-:W-:Y:S01]  /*14c40*/  MOV R2, RZ ;  /* 0x000000ff00027202 */ /* 0x000fe20000000f00 */
[----:B------:R-:W-:Y:S01]  /*14c50*/  IMAD.MOV.U32 R220, RZ, RZ, 0x181f ;  /* 0x0000181fffdc7424 */ /* 0x000fe200078e00ff */
[----:B------:R-:W-:-:S02]  /*14c60*/  MOV R3, 0x14c80 ;  /* 0x00014c8000037802 */ /* 0x000fc40000000f00 */
[----:B-----5:R-:W-:Y:S05]  /*14c70*/  CALL.REL.NOINC `($__internal_46_$__cuda_sm70_shflsync_idx_p) ;  /* 0x00002ca000007944 */ /* 0x020fea0003c00000 */
[----:B------:R-:W-:Y:S01]  /*14c80*/  MOV R4, R219 ;  /* 0x000000db00047202 */ /* 0x000fe20000000f00 */
[----:B------:R-:W-:Y:S05]  /*14c90*/  BRA `(.L_x_2882) ;  /* 0xfffedd0000007947 */ /* 0x000fea000383ffff */
.L_x_2778:
[----:B------:R-:W-:Y:S01]  /*14ca0*/  IMAD.MOV.U32 R219, RZ, RZ, R14 ;  /* 0x000000ffffdb7224 */ /* 0x000fe200078e000e */
[----:B------:R-:W-:Y:S01]  /*14cb0*/  MOV R2, RZ ;  /* 0x000000ff00027202 */ /* 0x000fe20000000f00 */
[----:B------:R-:W-:Y:S01]  /*14cc0*/  IMAD.MOV.U32 R220, RZ, RZ, 0x181f ;  /* 0x0000181fffdc7424 */ /* 0x000fe200078e00ff */
[----:B------:R-:W-:-:S02]  /*14cd0*/  MOV R3, 0x14cf0 ;  /* 0x00014cf000037802 */ /* 0x000fc40000000f00 */
[----:B-12--5:R-:W-:Y:S05]  /*14ce0*/  CALL.REL.NOINC `($__internal_46_$__cuda_sm70_shflsync_idx_p) ;  /* 0x00002c3000007944 */ /* 0x026fea0003c00000 */
[----:B------:R-:W-:Y:S01]  /*14cf0*/  MOV R0, R219 ;  /* 0x000000db00007202 */ /* 0x000fe20000000f00 */
[----:B------:R-:W-:Y:S05]  /*14d00*/  BRA `(.L_x_2883) ;  /* 0xfffedcb000007947 */ /* 0x000fea000383ffff */
.L_x_2781:
[----:B------:R-:W-:Y:S01]  /*14d10*/  IMAD.MOV.U32 R219, RZ, RZ, R5 ;  /* 0x000000ffffdb7224 */ /* 0x000fe200078e0005 */
[----:B--2---:R-:W-:Y:S01]  /*14d20*/  MOV R2, 0x1 ;  /* 0x0000000100027802 */ /* 0x004fe20000000f00 */
[----:B------:R-:W-:Y:S01]  /*14d30*/  IMAD.MOV.U32 R220, RZ, RZ, 0x181f ;  /* 0x0000181fffdc7424 */ /* 0x000fe200078e00ff */
[----:B------:R-:W-:-:S02]  /*14d40*/  MOV R3, 0x14d60 ;  /* 0x00014d6000037802 */ /* 0x000fc40000000f00 */
[----:B-1-345:R-:W-:Y:S05]  /*14d50*/  CALL.REL.NOINC `($__internal_46_$__cuda_sm70_shflsync_idx_p) ;  /* 0x00002bc000007944 */ /* 0x03afea0003c00000 */
[----:B------:R-:W-:Y:S01]  /*14d60*/  IMAD.MOV.U32 R4, RZ, RZ, R219 ;  /* 0x000000ffff047224 */ /* 0x000fe200078e00db */
[----:B------:R-:W-:Y:S01]  /*14d70*/  MOV R2, 0x1 ;  /* 0x0000000100027802 */ /* 0x000fe20000000f00 */
[----:B------:R-:W-:Y:S01]  /*14d80*/  IMAD.MOV.U32 R219, RZ, RZ, R14 ;  /* 0x000000ffffdb7224 */ /* 0x000fe200078e000e */
[----:B------:R-:W-:-:S02]  /*14d90*/  MOV R220, 0x181f ;  /* 0x0000181f00dc7802 */ /* 0x000fc40000000f00 */
[----:B------:R-:W-:Y:S02]  /*14da0*/  MOV R3, 0x14dc0 ;  /* 0x00014dc000037802 */ /* 0x000fe40000000f00 */
[----:B------:R-:W-:Y:S05]  /*14db0*/  CALL.REL.NOINC `($__internal_46_$__cuda_sm70_shflsync_idx_p) ;  /* 0x00002b6000007944 */ /* 0x000fea0003c00000 */
[----:B------:R-:W-:Y:S01]  /*14dc0*/  MOV R0, R219 ;  /* 0x000000db00007202 */ /* 0x000fe20000000f00 */
[----:B------:R-:W-:Y:S05]  /*14dd0*/  BRA `(.L_x_2884) ;  /* 0xfffedda000007947 */ /* 0x000fea000383ffff */
.L_x_2784:
[----:B------:R-:W-:Y:S01]  /*14de0*/  IMAD.MOV.U32 R219, RZ, RZ, R5 ;  /* 0x000000ffffdb7224 */ /* 0x000fe200078e0005 */
[----:B-1----:R-:W-:Y:S01]  /*14df0*/  MOV R2, 0x2 ;  /* 0x0000000200027802 */ /* 0x002fe20000000f00 */
[----:B------:R-:W-:Y:S01]  /*14e00*/  IMAD.MOV.U32 R220, RZ, RZ, 0x181f ;  /* 0x0000181fffdc7424 */ /* 0x000fe200078e00ff */
[----:B------:R-:W-:Y:S02]  /*14e10*/  MOV R3, 0x14e30 ;  /* 0x00014e3000037802 */ /* 0x000fe40000000f00 */
[----:B--2345:R-:W-:Y:S05]  /*14e20*/  CALL.REL.NOINC `($__internal_46_$__cuda_sm70_shflsync_idx_p) ;  /* 0x00002af000007944 */ /* 0x03cfea0003c00000 */
[----:B------:R-:W-:Y:S01]  /*14e30*/  MOV R4, R219 ;  /* 0x000000db00047202 */ /* 0x000fe20000000f00 */
[----:B------:R-:W-:Y:S05]  /*14e40*/  BRA `(.L_x_2885) ;  /* 0xfffeded000007947 */ /* 0x000fea000383ffff */
.L_x_2785:
[----:B------:R-:W-:Y:S01]  /*14e50*/  IMAD.MOV.U32 R219, RZ, RZ, R14 ;  /* 0x000000ffffdb7224 */ /* 0x000fe200078e000e */
[----:B------:R-:W-:Y:S01]  /*14e60*/  MOV R2, 0x2 ;  /* 0x0000000200027802 */ /* 0x000fe20000000f00 */
[----:B------:R-:W-:Y:S01]  /*14e70*/  IMAD.MOV.U32 R220, RZ, RZ, 0x181f ;  /* 0x0000181fffdc7424 */ /* 0x000fe200078e00ff */
[----:B------:R-:W-:Y:S02]  /*14e80*/  MOV R3, 0x14ea0 ;  /* 0x00014ea000037802 */ /* 0x000fe40000000f00 */
[----:B-12345:R-:W-:Y:S05]  /*14e90*/  CALL.REL.NOINC `($__internal_46_$__cuda_sm70_shflsync_idx_p) ;  /* 0x00002a8000007944 */ /* 0x03efea0003c00000 */
[----:B------:R-:W-:Y:S01]  /*14ea0*/  MOV R0, R219 ;  /* 0x000000db00007202 */ /* 0x000fe20000000f00 */
[----:B------:R-:W-:Y:S05]  /*14eb0*/  BRA `(.L_x_2886) ;  /* 0xfffede8000007947 */ /* 0x000fea000383ffff */
.L_x_2788:
[----:B------:R-:W-:Y:S01]  /*14ec0*/  IMAD.MOV.U32 R219, RZ, RZ, R5 ;  /* 0x000000ffffdb7224 */ /* 0x000fe200078e0005 */
[----:B-1----:R-:W-:Y:S01]  /*14ed0*/  MOV R2, 0x3 ;  /* 0x0000000300027802 */ /* 0x002fe20000000f00 */
[----:B------:R-:W-:Y:S01]  /*14ee0*/  IMAD.MOV.U32 R220, RZ, RZ, 0x181f ;  /* 0x0000181fffdc7424 */ /* 0x000fe200078e00ff */
[----:B------:R-:W-:-:S02]  /*14ef0*/  MOV R3, 0x14f10 ;  /* 0x00014f1000037802 */ /* 0x000fc40000000f00 */
[----:B--2345:R-:W-:Y:S05]  /*14f00*/  CALL.REL.NOINC `($__internal_46_$__cuda_sm70_shflsync_idx_p) ;  /* 0x00002a1000007944 */ /* 0x03cfea0003c00000 */
        /* <DEDUP_REMOVED lines=8> */
.L_x_2791:
[----:B------:R-:W-:Y:S01]  /*14f90*/  IMAD.MOV.U32 R219, RZ, RZ, R5 ;  /* 0x000000ffffdb7224 */ /* 0x000fe200078e0005 */
[----:B------:R-:W-:Y:S01]  /*14fa0*/  MOV R2, RZ ;  /* 0x000000ff00027202 */ /* 0x000fe20000000f00 */
[----:B------:R-:W-:Y:S01]  /*14fb0*/  IMAD.MOV.U32 R220, RZ, RZ, 0x181f ;  /* 0x0000181fffdc7424 */ /* 0x000fe200078e00ff */
[----:B------:R-:W-:Y:S02]  /*14fc0*/  MOV R3, 0x14fe0 ;  /* 0x00014fe000037802 */ /* 0x000fe40000000f00 */
[----:B------:R-:W-:Y:S05]  /*14fd0*/  CALL.REL.NOINC `($__internal_46_$__cuda_sm70_shflsync_idx_p) ;  /* 0x0000294000007944 */ /* 0x000fea0003c00000 */
[----:B------:R-:W-:Y:S01]  /*14fe0*/  MOV R4, R219 ;  /* 0x000000db00047202 */ /* 0x000fe20000000f00 */
[----:B------:R-:W-:Y:S05]  /*14ff0*/  BRA `(.L_x_2888) ;  /* 0xfffefd4000007947 */ /* 0x000fea000383ffff */
.L_x_2792:
[----:B------:R-:W-:Y:S01]  /*15000*/  IMAD.MOV.U32 R219, RZ, RZ, R15 ;  /* 0x000000ffffdb7224 */ /* 0x000fe200078e000f */
[----:B------:R-:W-:Y:S01]  /*15010*/  MOV R2, RZ ;  /* 0x000000ff00027202 */ /* 0x000fe20000000f00 */
[----:B------:R-:W-:Y:S01]  /*15020*/  IMAD.MOV.U32 R220, RZ, RZ, 0x181f ;  /* 0x0000181fffdc7424 */ /* 0x000fe200078e00ff */
[----:B------:R-:W-:Y:S02]  /*15030*/  MOV R3, 0x15050 ;  /* 0x0001505000037802 */ /* 0x000fe40000000f00 */
[----:B-12---:R-:W-:Y:S05]  /*15040*/  CALL.REL.NOINC `($__internal_46_$__cuda_sm70_shflsync_idx_p) ;  /* 0x000028d000007944 */ /* 0x006fea0003c00000 */
[C---:B------:R-:W-:Y:S01]  /*15050*/  IADD3 R10, P0, R219.reuse, R106, RZ ;  /* 0x0000006adb0a7210 */ /* 0x040fe20007f1e0ff */
[----:B------:R-:W-:Y:S01]  /*15060*/  IMAD.MOV.U32 R220, RZ, RZ, 0x181f ;  /* 0x0000181fffdc7424 */ /* 0x000fe200078e00ff */
[----:B------:R-:W-:-:S02]  /*15070*/  IADD3 R8, P5, R219, R107, RZ ;  /* 0x0000006bdb087210 */ /* 0x000fc40007fbe0ff */
[C---:B------:R-:W-:Y:S01]  /*15080*/  IADD3 R6, P2, R219.reuse, R108, RZ ;  /* 0x0000006cdb067210 */ /* 0x040fe20007f5e0ff */
[C---:B------:R-:W-:Y:S01]  /*15090*/  IMAD.X R11, R4.reuse, 0x1, R101, P0 ;  /* 0x00000001040b7824 */ /* 0x040fe200000e0665 */
[----:B------:R-:W-:Y:S01]  /*150a0*/  IADD3 R2, P0, R219, R109, RZ ;  /* 0x0000006ddb027210 */ /* 0x000fe20007f1e0ff */
[C---:B------:R-:W-:Y:S01]  /*150b0*/  IMAD.X R9, R4.reuse, 0x1, R102, P5 ;  /* 0x0000000104097824 */ /* 0x040fe200028e0666 */
[----:B------:R-:W-:Y:S01]  /*150c0*/  ISETP.GE.AND P6, PT, R217, c[0x0][0x1d4], PT ;  /* 0x00007500d9007a0c */ /* 0x000fe20003fc6270 */
[C---:B------:R-:W-:Y:S01]  /*150d0*/  IMAD.X R7, R4.reuse, 0x1, R103, P2 ;  /* 0x0000000104077824 */ /* 0x040fe200010e0667 */
[----:B------:R-:W-:Y:S01]  /*150e0*/  ISETP.GE.AND P5, PT, R223, c[0x0][0x1d4], PT ;  /* 0x00007500df007a0c */ /* 0x000fe20003fa6270 */
[----:B------:R-:W-:Y:S01]  /*150f0*/  IMAD.X R3, R4, 0x1, R104, P0 ;  /* 0x0000000104037824 */ /* 0x000fe200000e0668 */
[----:B------:R-:W-:Y:S01]  /*15100*/  ISETP.GE.AND P2, PT, R224, c[0x0][0x1d4], PT ;  /* 0x00007500e0007a0c */ /* 0x000fe20003f46270 */
[----:B------:R-:W-:Y:S01]  /*15110*/  IMAD.MOV.U32 R219, RZ, RZ, R5 ;  /* 0x000000ffffdb7224 */ /* 0x000fe200078e0005 */
[----:B------:R-:W-:-:S02]  /*15120*/  ISETP.GE.AND P0, PT, R225, c[0x0][0x1d4], PT ;  /* 0x00007500e1007a0c */ /* 0x000fc40003f06270 */
[----:B------:R-:W-:Y:S02]  /*15130*/  SEL R5, RZ, 0x10, P6 ;  /* 0x00000010ff057807 */ /* 0x000fe40003000000 */
[----:B------:R-:W-:Y:S02]  /*15140*/  SEL R14, RZ, 0x10, P5 ;  /* 0x00000010ff0e7807 */ /* 0x000fe40002800000 */
[----:B------:R-:W-:Y:S01]  /*15150*/  SEL R13, RZ, 0x10, P2 ;  /* 0x00000010ff0d7807 */ /* 0x000fe20001000000 */
[----:B------:R-:W-:Y:S01]  /*15160*/  @!PT LDS RZ, [RZ] ;  /* 0x00000000fffff984 */ /* 0x000fe20000000800 */
[----:B------:R-:W-:Y:S01]  /*15170*/  @!PT LDS RZ, [RZ] ;  /* 0x00000000fffff984 */ /* 0x000fe20000000800 */
[----:B------:R-:W-:Y:S01]  /*15180*/  @!PT LDS RZ, [RZ] ;  /* 0x00000000fffff984 */ /* 0x000fe20000000800 */
[----:B------:R1:W-:Y:S01]  /*15190*/  LDGSTS.E.BYPASS.LTC128B.128 [R215+0x8100], [R10.64], !P6 ;  /* 0x081000000ad77fae */ /* 0x0003e2000f101d46 */
[----:B------:R-:W-:-:S03]  /*151a0*/  SEL R12, RZ, 0x10, P0 ;  /* 0x00000010ff0c7807 */ /* 0x000fc60000000000 */
[----:B------:R1:W-:Y:S04]  /*151b0*/  LDGSTS.E.BYPASS.LTC128B.128 [R215+0xa100], [R8.64], !P5 ;  /* 0x0a10000008d77fae */ /* 0x0003e8000e901d46 */
[----:B------:R1:W-:Y:S04]  /*151c0*/  LDGSTS.E.BYPASS.LTC128B.128 [R215+0xc100], [R6.64], !P2 ;  /* 0x0c10000006d77fae */ /* 0x0003e8000d101d46 */
[----:B------:R2:W-:Y:S02]  /*151d0*/  LDGSTS.E.BYPASS.LTC128B.128 [R215+0xe100], [R2.64], !P0 ;  /* 0x0e10000002d77fae */ /* 0x0005e4000c101d46 */
[----:B--2---:R-:W-:Y:S01]  /*151e0*/  IMAD.MOV.U32 R2, RZ, RZ, 0x1 ;  /* 0x00000001ff027424 */ /* 0x004fe200078e00ff */
[----:B------:R-:W-:-:S02]  /*151f0*/  MOV R3, 0x15210 ;  /* 0x0001521000037802 */ /* 0x000fc40000000f00 */
[----:B-1----:R-:W-:Y:S05]  /*15200*/  CALL.REL.NOINC `($__internal_46_$__cuda_sm70_shflsync_idx_p) ;  /* 0x0000271000007944 */ /* 0x002fea0003c00000 */
        /* <DEDUP_REMOVED lines=8> */
.L_x_2793:
[----:B------:R-:W-:Y:S01]  /*15290*/  IMAD.MOV.U32 R219, RZ, RZ, R4 ;  /* 0x000000ffffdb7224 */ /* 0x000fe200078e0004 */
[----:B------:R-:W-:Y:S01]  /*152a0*/  MOV R2, RZ ;  /* 0x000000ff00027202 */ /* 0x000fe20000000f00 */
[----:B------:R-:W-:Y:S01]  /*152b0*/  IMAD.MOV.U32 R220, RZ, RZ, 0x1c1f ;  /* 0x00001c1fffdc7424 */ /* 0x000fe200078e00ff */
[----:B------:R-:W-:Y:S02]  /*152c0*/  MOV R3, 0x152e0 ;  /* 0x000152e000037802 */ /* 0x000fe40000000f00 */
[----:B------:R-:W-:Y:S05]  /*152d0*/  CALL.REL.NOINC `($__internal_46_$__cuda_sm70_shflsync_idx_p) ;  /* 0x0000264000007944 */ /* 0x000fea0003c00000 */
[----:B------:R-:W-:Y:S01]  /*152e0*/  MOV R0, R219 ;  /* 0x000000db00007202 */ /* 0x000fe20000000f00 */
[----:B------:R-:W-:Y:S05]  /*152f0*/  BRA `(.L_x_2890) ;  /* 0xfffefe6000007947 */ /* 0x000fea000383ffff */
.L_x_2794:
[----:B------:R-:W-:Y:S01]  /*15300*/  IMAD.MOV.U32 R219, RZ, RZ, R4 ;  /* 0x000000ffffdb7224 */ /* 0x000fe200078e0004 */
[----:B------:R-:W-:Y:S01]  /*15310*/  MOV R2, 0x1 ;  /* 0x0000000100027802 */ /* 0x000fe20000000f00 */
[----:B------:R-:W-:Y:S01]  /*15320*/  IMAD.MOV.U32 R220, RZ, RZ, 0x1c1f ;  /* 0x00001c1fffdc7424 */ /* 0x000fe200078e00ff */
[----:B------:R-:W-:Y:S02]  /*15330*/  MOV R3, 0x15350 ;  /* 0x0001535000037802 */ /* 0x000fe40000000f00 */
[----:B-1----:R-:W-:Y:S05]  /*15340*/  CALL.REL.NOINC `($__internal_46_$__cuda_sm70_shflsync_idx_p) ;  /* 0x000025d000007944 */ /* 0x002fea0003c00000 */
        /* <DEDUP_REMOVED lines=57> */
[----:B------:R-:W-:Y:S01]  /*156e0*/  ISETP.GT.AND P2, PT, R0, 0x39, PT ;  /* 0x000000390000780c */ /* 0x000fe20003f44270 */
[----:B------:R-:W-:Y:S01]  /*156f0*/  IMAD.MOV.U32 R0, RZ, RZ, 0x2 ;  /* 0x00000002ff007424 */ /* 0x000fe200078e00ff */
[----:B------:R-:W-:Y:S02]  /*15700*/  FSEL R85, R27, -INF , P0 ;  /* 0xff8000001b557808 */ /* 0x000fe40000000000 */
[----:B------:R-:W-:Y:S02]  /*15710*/  FMNMX.FTZ R5, R86, R5, !PT ;  /* 0x0000000556057209 */ /* 0x000fe40007810000 */
[----:B------:R-:W-:Y:S02]  /*15720*/  FMNMX.FTZ R132, R92, R132, !PT ;  /* 0x000000845c847209 */ /* 0x000fe40007810000 */
[----:B------:R-:W-:-:S02]  /*15730*/  FSEL R84, R26, -INF , P2 ;  /* 0xff8000001a547808 */ /* 0x000fc40001000000 */
[----:B------:R-:W-:Y:S01]  /*15740*/  FMNMX.FTZ R5, R85, R5, !PT ;  /* 0x0000000555057209 */ /* 0x000fe20007810000 */
[----:B------:R-:W-:Y:S01]  /*15750*/  IMAD.MOV.U32 R4, RZ, RZ, R132 ;  /* 0x000000ffff047224 */ /* 0x000fe200078e0084 */
[----:B------:R-:W-:Y:S02]  /*15760*/  MOV R2, 0x15790 ;  /* 0x0001579000027802 */ /* 0x000fe40000000f00 */
[----:B------:R-:W-:Y:S02]  /*15770*/  FMNMX.FTZ R5, R84, R5, !PT ;  /* 0x0000000554057209 */ /* 0x000fe40007810000 */
[----:B------:R-:W-:Y:S05]  /*15780*/  CALL.REL.NOINC `($__internal_45_$__cuda_sm70_shflsync_bfly_p) ;  /* 0x0000213000007944 */ /* 0x000fea0003c00000 */
[----:B------:R-:W-:Y:S01]  /*15790*/  FMNMX.FTZ R132, R132, R0, !PT ;  /* 0x0000000084847209 */ /* 0x000fe20007810000 */
[----:B------:R-:W-:Y:S01]  /*157a0*/  IMAD.MOV.U32 R0, RZ, RZ, 0x1 ;  /* 0x00000001ff007424 */ /* 0x000fe200078e00ff */
[----:B------:R-:W-:-:S03]  /*157b0*/  MOV R2, 0x157e0 ;  /* 0x000157e000027802 */ /* 0x000fc60000000f00 */
[----:B------:R-:W-:Y:S02]  /*157c0*/  IMAD.MOV.U32 R4, RZ, RZ, R132 ;  /* 0x000000ffff047224 */ /* 0x000fe400078e0084 */
[----:B------:R-:W-:Y:S05]  /*157d0*/  CALL.REL.NOINC `($__internal_45_$__cuda_sm70_shflsync_bfly_p) ;  /* 0x000020e000007944 */ /* 0x000fea0003c00000 */
[----:B------:R-:W-:Y:S01]  /*157e0*/  FMNMX.FTZ R132, R132, R0, !PT ;  /* 0x0000000084847209 */ /* 0x000fe20007810000 */
[----:B------:R-:W-:Y:S01]  /*157f0*/  IMAD.MOV.U32 R4, RZ, RZ, R5 ;  /* 0x000000ffff047224 */ /* 0x000fe200078e0005 */
[----:B------:R-:W-:Y:S01]  /*15800*/  MOV R2, 0x15830 ;  /* 0x0001583000027802 */ /* 0x000fe20000000f00 */
[----:B------:R-:W-:Y:S02]  /*15810*/  IMAD.MOV.U32 R0, RZ, RZ, 0x2 ;  /* 0x00000002ff007424 */ /* 0x000fe400078e00ff */
[----:B------:R-:W-:Y:S05]  /*15820*/  CALL.REL.NOINC `($__internal_45_$__cuda_sm70_shflsync_bfly_p) ;  /* 0x0000209000007944 */ /* 0x000fea0003c00000 */
[----:B------:R-:W-:Y:S01]  /*15830*/  FMNMX.FTZ R4, R5, R0, !PT ;  /* 0x0000000005047209 */ /* 0x000fe20007810000 */
[----:B------:R-:W-:Y:S01]  /*15840*/  IMAD.MOV.U32 R0, RZ, RZ, 0x1 ;  /* 0x00000001ff007424 */ /* 0x000fe200078e00ff */
[----:B------:R-:W-:Y:S02]  /*15850*/  MOV R2, 0x15870 ;  /* 0x0001587000027802 */ /* 0x000fe40000000f00 */
[----:B------:R-:W-:Y:S05]  /*15860*/  CALL.REL.NOINC `($__internal_45_$__cuda_sm70_shflsync_bfly_p) ;  /* 0x0000205000007944 */ /* 0x000fea0003c00000 */
[----:B------:R-:W-:Y:S01]  /*15870*/  MOV R5, R0 ;  /* 0x0000000000057202 */ /* 0x000fe20000000f00 */
[----:B------:R-:W-:Y:S05]  /*15880*/  BRA `(.L_x_2891) ;  /* 0xfffeff8000007947 */ /* 0x000fea000383ffff */
.L_x_2798:
[----:B------:R-:W-:Y:S01]  /*15890*/  MOV R2, RZ ;  /* 0x000000ff00027202 */ /* 0x000fe20000000f00 */
[----:B------:R-:W-:Y:S01]  /*158a0*/  IMAD.MOV.U32 R219, RZ, RZ, R5 ;  /* 0x000000ffffdb7224 */ /* 0x000fe200078e0005 */
[----:B------:R-:W-:Y:S01]  /*158b0*/  MOV R3, 0x158e0 ;  /* 0x000158e000037802 */ /* 0x000fe20000000f00 */
[----:B------:R-:W-:Y:S02]  /*158c0*/  IMAD.MOV.U32 R220, RZ, RZ, 0x181f ;  /* 0x0000181fffdc7424 */ /* 0x000fe400078e00ff */
[----:B-1234-:R-:W-:Y:S05]  /*158d0*/  CALL.REL.NOINC `($__internal_46_$__cuda_sm70_shflsync_idx_p) ;  /* 0x0000204000007944 */ /* 0x01efea0003c00000 */
[----:B------:R-:W-:Y:S01]  /*158e0*/  MOV R4, R219 ;  /* 0x000000db00047202 */ /* 0x000fe20000000f00 */
[----:B------:R-:W-:-:S05]  /*158f0*/  BRA `(.L_x_2892) ;  /* 0xffff164000007947 */ /* 0x000fca000383ffff */
.L_x_2799:
[----:B------:R-:W-:Y:S01]  /*15900*/  MOV R2, RZ ;  /* 0x000000ff00027202 */ /* 0x000fe20000000f00 */
[----:B------:R-:W-:Y:S01]  /*15910*/  IMAD.MOV.U32 R219, RZ, RZ, R21 ;  /* 0x000000ffffdb7224 */ /* 0x000fe200078e0015 */
[----:B------:R-:W-:Y:S01]  /*15920*/  MOV R3, 0x15950 ;  /* 0x0001595000037802 */ /* 0x000fe20000000f00 */
[----:B------:R-:W-:Y:S02]  /*15930*/  IMAD.MOV.U32 R220, RZ, RZ, 0x181f ;  /* 0x0000181fffdc7424 */ /* 0x000fe400078e00ff */
[----:B-1234-:R-:W-:Y:S05]  /*15940*/  CALL.REL.NOINC `($__internal_46_$__cuda_sm70_shflsync_idx_p) ;  /* 0x00001fd000007944 */ /* 0x01efea0003c00000 */
        /* <DEDUP_REMOVED lines=13> */
[C---:B------:R-:W-:Y:S05]  /*15a20*/  IMAD.X R7, R4.reuse, 0x1, R23, P0 ;  /* 0x0000000104077824 */ /* 0x040fea00000e0617 */
[----:B------:R2:W-:Y:S01]  /*15a30*/  LDGSTS.E.BYPASS.LTC128B.128 [R215+0x2100], [R6.64], !P5 ;  /* 0x0210000006d77fae */ /* 0x0005e2000e901d46 */
[C---:B-1----:R-:W-:Y:S05]  /*15a40*/  IADD3 R2, P0, R219.reuse, R132, RZ ;  /* 0x00000084db027210 */ /* 0x042fea0007f1e0ff */
        /* <DEDUP_REMOVED lines=11> */
[----:B--2---:R-:W-:Y:S05]  /*15b00*/  CALL.REL.NOINC `($__internal_46_$__cuda_sm70_shflsync_idx_p) ;  /* 0x00001e1000007944 */ /* 0x004fea0003c00000 */
[----:B------:R-:W-:Y:S01]  /*15b10*/  MOV R2, 0x1 ;  /* 0x0000000100027802 */ /* 0x000fe20000000f00 */
[----:B------:R-:W-:Y:S01]  /*15b20*/  IMAD.MOV.U32 R4, RZ, RZ, R219 ;  /* 0x000000ffff047224 */ /* 0x000fe200078e00db */
[----:B------:R-:W-:Y:S01]  /*15b30*/  MOV R220, 0x181f ;  /* 0x0000181f00dc7802 */ /* 0x000fe20000000f00 */
[----:B------:R-:W-:Y:S01]  /*15b40*/  IMAD.MOV.U32 R219, RZ, RZ, R21 ;  /* 0x000000ffffdb7224 */ /* 0x000fe200078e0015 */
[----:B------:R-:W-:Y:S02]  /*15b50*/  MOV R3, 0x15b70 ;  /* 0x00015b7000037802 */ /* 0x000fe40000000f00 */
[----:B------:R-:W-:Y:S05]  /*15b60*/  CALL.REL.NOINC `($__internal_46_$__cuda_sm70_shflsync_idx_p) ;  /* 0x00001db000007944 */ /* 0x000fea0003c00000 */
[----:B------:R-:W-:Y:S01]  /*15b70*/  MOV R0, R219 ;  /* 0x000000db00007202 */ /* 0x000fe20000000f00 */
[----:B------:R-:W-:-:S05]  /*15b80*/  BRA `(.L_x_2893) ;  /* 0xffff155000007947 */ /* 0x000fca000383ffff */
.L_x_2802:
[----:B------:R-:W-:Y:S01]  /*15b90*/  MOV R2, RZ ;  /* 0x000000ff00027202 */ /* 0x000fe20000000f00 */
[----:B------:R-:W-:Y:S01]  /*15ba0*/  IMAD.MOV.U32 R219, RZ, RZ, R5 ;  /* 0x000000ffffdb7224 */ /* 0x000fe200078e0005 */
[----:B------:R-:W-:Y:S01]  /*15bb0*/  MOV R3, 0x15be0 ;  /* 0x00015be000037802 */ /* 0x000fe20000000f00 */
[----:B------:R-:W-:Y:S02]  /*15bc0*/  IMAD.MOV.U32 R220, RZ, RZ, 0x181f ;  /* 0x0000181fffdc7424 */ /* 0x000fe400078e00ff */
[----:B-1----:R-:W-:Y:S05]  /*15bd0*/  CALL.REL.NOINC `($__internal_46_$__cuda_sm70_shflsync_idx_p) ;  /* 0x00001d4000007944 */ /* 0x002fea0003c00000 */
[----:B------:R-:W-:Y:S01]  /*15be0*/  MOV R4, R219 ;  /* 0x000000db00047202 */ /* 0x000fe20000000f00 */
[----:B------:R-:W-:-:S05]  /*15bf0*/  BRA `(.L_x_2894) ;  /* 0xffff29f000007947 */ /* 0x000fca000383ffff */
.L_x_2803:
[----:B------:R-:W-:Y:S01]  /*15c00*/  MOV R2, RZ ;  /* 0x000000ff00027202 */ /* 0x000fe20000000f00 */
[----:B------:R-:W-:Y:S01]  /*15c10*/  IMAD.MOV.U32 R219, RZ, RZ, R8 ;  /* 0x000000ffffdb7224 */ /* 0x000fe200078e0008 */
[----:B------:R-:W-:Y:S01]  /*15c20*/  MOV R3, 0x15c50 ;  /* 0x00015c5000037802 */ /* 0x000fe20000000f00 */
[----:B------:R-:W-:Y:S02]  /*15c30*/  IMAD.MOV.U32 R220, RZ, RZ, 0x181f ;  /* 0x0000181fffdc7424 */ /* 0x000fe400078e00ff */
[----:B-123--:R-:W-:Y:S05]  /*15c40*/  CALL.REL.NOINC `($__internal_46_$__cuda_sm70_shflsync_idx_p) ;  /* 0x00001cd000007944 */ /* 0x00efea0003c00000 */
        /* <DEDUP_REMOVED lines=14> */
[C---:B-1----:R-:W-:Y:S05]  /*15d30*/  IADD3 R2, P0, R219.reuse, R21, RZ ;  /* 0x00000015db027210 */ /* 0x042fea0007f1e0ff */
[C---:B------:R-:W-:Y:S01]  /*15d40*/  IMAD.X R3, R4.reuse, 0x1, R13, P0 ;  /* 0x0000000104037824 */ /* 0x040fe200000e060d */
[----:B--2---:R-:W-:Y:S04]  /*15d50*/  SEL R6, RZ, 0x10, P5 ;  /* 0x00000010ff067807 */ /* 0x004fe80002800000 */
        /* <DEDUP_REMOVED lines=10> */
[----:B------:R-:W-:Y:S05]  /*15e00*/  CALL.REL.NOINC `($__internal_46_$__cuda_sm70_shflsync_idx_p) ;  /* 0x00001b1000007944 */ /* 0x000fea0003c00000 */
        /* <DEDUP_REMOVED lines=8> */
.L_x_2804:
[----:B-1----:R-:W-:Y:S01]  /*15e90*/  MOV R2, RZ ;  /* 0x000000ff00027202 */ /* 0x002fe20000000f00 */
[----:B------:R-:W-:Y:S01]  /*15ea0*/  IMAD.MOV.U32 R219, RZ, RZ, R4 ;  /* 0x000000ffffdb7224 */ /* 0x000fe200078e0004 */
[----:B------:R-:W-:Y:S01]  /*15eb0*/  MOV R3, 0x15ee0 ;  /* 0x00015ee000037802 */ /* 0x000fe20000000f00 */
[----:B------:R-:W-:Y:S02]  /*15ec0*/  IMAD.MOV.U32 R220, RZ, RZ, 0x1c1f ;  /* 0x00001c1fffdc7424 */ /* 0x000fe400078e00ff */
[----:B------:R-:W-:Y:S05]  /*15ed0*/  CALL.REL.NOINC `($__internal_46_$__cuda_sm70_shflsync_idx_p) ;  /* 0x00001a4000007944 */ /* 0x000fea0003c00000 */
[----:B------:R-:W-:Y:S01]  /*15ee0*/  MOV R0, R219 ;  /* 0x000000db00007202 */ /* 0x000fe20000000f00 */
[----:B------:R-:W-:-:S05]  /*15ef0*/  BRA `(.L_x_2896) ;  /* 0xffff2b0000007947 */ /* 0x000fca000383ffff */
.L_x_2805:
[----:B------:R-:W-:Y:S01]  /*15f00*/  MOV R2, 0x1 ;  /* 0x0000000100027802 */ /* 0x000fe20000000f00 */
[----:B------:R-:W-:Y:S01]  /*15f10*/  IMAD.MOV.U32 R219, RZ, RZ, R4 ;  /* 0x000000ffffdb7224 */ /* 0x000fe200078e0004 */
[----:B------:R-:W-:Y:S01]  /*15f20*/  MOV R3, 0x15f50 ;  /* 0x00015f5000037802 */ /* 0x000fe20000000f00 */
[----:B------:R-:W-:Y:S02]  /*15f30*/  IMAD.MOV.U32 R220, RZ, RZ, 0x1c1f ;  /* 0x00001c1fffdc7424 */ /* 0x000fe400078e00ff */
[----:B--2---:R-:W-:Y:S05]  /*15f40*/  CALL.REL.NOINC `($__internal_46_$__cuda_sm70_shflsync_idx_p) ;  /* 0x000019d000007944 */ /* 0x004fea0003c00000 */
[----:B------:R-:W-:Y:S01]  /*15f50*/  FMNMX.FTZ R0, R6, R133, !PT ;  /* 0x0000008506007209 */ /* 0x000fe20007810000 */
[----:B------:R-:W-:Y:S03]  /*15f60*/  IMAD.IADD R219, R5, 0x1, R219 ;  /* 0x0000000105db7824 */ /* 0x000fe600078e02db */
[----:B------:R-:W-:Y:S02]  /*15f70*/  FMNMX.FTZ R0, R25, R0, !PT ;  /* 0x0000000019007209 */ /* 0x000fe40007810000 */
[C---:B------:R-:W-:Y:S02]  /*15f80*/  ISETP.GT.AND P6, PT, R219.reuse, RZ, PT ;  /* 0x000000ffdb00720c */ /* 0x040fe40003fc4270 */
[C---:B------:R-:W-:Y:S02]  /*15f90*/  ISETP.GT.AND P5, PT, R219.reuse, 0x1, PT ;  /* 0x00000001db00780c */ /* 0x040fe40003fa4270 */
[----:B------:R-:W-:Y:S02]  /*15fa0*/  FSEL R5, R192, -INF , P6 ;  /* 0xff800000c0057808 */ /* 0x000fe40003000000 */
[----:B------:R-:W-:Y:S02]  /*15fb0*/  ISETP.GT.AND P2, PT, R219, 0x8, PT ;  /* 0x00000008db00780c */ /* 0x000fe40003f44270 */
[----:B------:R-:W-:Y:S02]  /*15fc0*/  FSEL R169, R191, -INF , P5 ;  /* 0xff800000bfa97808 */ /* 0x000fe40002800000 */
[----:B------:R-:W-:Y:S02]  /*15fd0*/  FMNMX.FTZ R2, R5, R134, !PT ;  /* 0x0000008605027209 */ /* 0x000fe40007810000 */
[----:B------:R-:W-:Y:S02]  /*15fe0*/  ISETP.GT.AND P0, PT, R219, 0x9, PT ;  /* 0x00000009db00780c */ /* 0x000fe40003f04270 */
[----:B------:R-:W-:Y:S02]  /*15ff0*/  FSEL R35, R190, -INF , P2 ;  /* 0xff800000be237808 */ /* 0x000fe40001000000 */
[----:B------:R-:W-:Y:S02]  /*16000*/  FMNMX.FTZ R0, R24, R0, !PT ;  /* 0x0000000018007209 */ /* 0x000fe40007810000 */
        /* <DEDUP_REMOVED lines=13> */
[C---:B------:R-:W-:Y:S02]  /*160e0*/  ISETP.GT.AND P0, PT, R219.reuse, 0x19, PT ;  /* 0x00000019db00780c */ /* 0x040fe40003f04270 */
        /* <DEDUP_REMOVED lines=30> */
[----:B------:R-:W-:Y:S02]  /*162d0*/  ISETP.GT.AND P0, PT, R219, 0x39, PT ;  /* 0x00000039db00780c */ /* 0x000fe40003f04270 */
[----:B------:R-:W-:Y:S02]  /*162e0*/  FMNMX.FTZ R4, R13, R4, !PT ;  /* 0x000000040d047209 */ /* 0x000fe40007810000 */
[----:B------:R-:W-:Y:S02]  /*162f0*/  FSEL R8, R170, -INF , P2 ;  /* 0xff800000aa087808 */ /* 0x000fe40001000000 */
[----:B------:R-:W-:Y:S02]  /*16300*/  FMNMX.FTZ R0, R9, R0, !PT ;  /* 0x0000000009007209 */ /* 0x000fe40007810000 */
[----:B------:R-:W-:Y:S02]  /*16310*/  FMNMX.FTZ R4, R12, R4, !PT ;  /* 0x000000040c047209 */ /* 0x000fe40007810000 */
[----:B------:R-:W-:Y:S02]  /*16320*/  FSEL R7, R168, -INF , P0 ;  /* 0xff800000a8077808 */ /* 0x000fe40000000000 */
[----:B------:R-:W-:Y:S01]  /*16330*/  FMNMX.FTZ R168, R8, R0, !PT ;  /* 0x0000000008a87209 */ /* 0x000fe20007810000 */
[----:B------:R-:W-:Y:S01]  /*16340*/  IMAD.MOV.U32 R0, RZ, RZ, 0x2 ;  /* 0x00000002ff007424 */ /* 0x000fe200078e00ff */
[----:B------:R-:W-:Y:S02]  /*16350*/  FMNMX.FTZ R4, R11, R4, !PT ;  /* 0x000000040b047209 */ /* 0x000fe40007810000 */
[----:B------:R-:W-:Y:S02]  /*16360*/  FMNMX.FTZ R168, R7, R168, !PT ;  /* 0x000000a807a87209 */ /* 0x000fe40007810000 */
[----:B------:R-:W-:Y:S02]  /*16370*/  MOV R2, 0x16390 ;  /* 0x0001639000027802 */ /* 0x000fe40000000f00 */
[----:B------:R-:W-:Y:S05]  /*16380*/  CALL.REL.NOINC `($__internal_45_$__cuda_sm70_shflsync_bfly_p) ;  /* 0x0000153000007944 */ /* 0x000fea0003c00000 */
[----:B------:R-:W-:Y:S01]  /*16390*/  FMNMX.FTZ R4, R4, R0, !PT ;  /* 0x0000000004047209 */ /* 0x000fe20007810000 */
[----:B------:R-:W-:Y:S01]  /*163a0*/  IMAD.MOV.U32 R0, RZ, RZ, 0x1 ;  /* 0x00000001ff007424 */ /* 0x000fe200078e00ff */
[----:B------:R-:W-:Y:S02]  /*163b0*/  MOV R2, 0x163d0 ;  /* 0x000163d000027802 */ /* 0x000fe40000000f00 */
        /* <DEDUP_REMOVED lines=10> */
[----:B------:R-:W-:-:S05]  /*16460*/  BRA `(.L_x_2897) ;  /* 0xffff2c4000007947 */ /* 0x000fca000383ffff */
.L_x_2808:
[----:B------:R-:W-:Y:S01]  /*16470*/  MOV R2, RZ ;  /* 0x000000ff00027202 */ /* 0x000fe20000000f00 */
[----:B------:R-:W-:Y:S01]  /*16480*/  IMAD.MOV.U32 R219, RZ, RZ, R4 ;  /* 0x000000ffffdb7224 */ /* 0x000fe200078e0004 */
[----:B------:R-:W-:Y:S01]  /*16490*/  MOV R3, 0x164c0 ;  /* 0x000164c000037802 */ /* 0x000fe20000000f00 */
[----:B------:R-:W-:Y:S02]  /*164a0*/  IMAD.MOV.U32 R220, RZ, RZ, 0x181f ;  /* 0x0000181fffdc7424 */ /* 0x000fe400078e00ff */
[----:B-1234-:R-:W-:Y:S05]  /*164b0*/  CALL.REL.NOINC `($__internal_46_$__cuda_sm70_shflsync_idx_p) ;  /* 0x0000146000007944 */ /* 0x01efea0003c00000 */
[----:B------:R-:W-:Y:S01]  /*164c0*/  MOV R2, R219 ;  /* 0x000000db00027202 */ /* 0x000fe20000000f00 */
[----:B------:R-:W-:-:S05]  /*164d0*/  BRA `(.L_x_2898) ;  /* 0xffff4bb000007947 */ /* 0x000fca000383ffff */
.L_x_2811:
[----:B------:R-:W-:Y:S01]  /*164e0*/  MOV R2, RZ ;  /* 0x000000ff00027202 */ /* 0x000fe20000000f00 */
[----:B------:R-:W-:Y:S01]  /*164f0*/  IMAD.MOV.U32 R219, RZ, RZ, R5 ;  /* 0x000000ffffdb7224 */ /* 0x000fe200078e0005 */
[----:B------:R-:W-:Y:S01]  /*16500*/  MOV R3, 0x16530 ;  /* 0x0001653000037802 */ /* 0x000fe20000000f00 */
[----:B------:R-:W-:Y:S02]  /*16510*/  IMAD.MOV.U32 R220, RZ, RZ, 0x181f ;  /* 0x0000181fffdc7424 */ /* 0x000fe400078e00ff */
[----:B------:R-:W-:Y:S05]  /*16520*/  CALL.REL.NOINC `($__internal_46_$__cuda_sm70_shflsync_idx_p) ;  /* 0x000013f000007944 */ /* 0x000fea0003c00000 */
[----:B------:R-:W-:Y:S01]  /*16530*/  MOV R4, R219 ;  /* 0x000000db00047202 */ /* 0x000fe20000000f00 */
[----:B------:R-:W-:-:S05]  /*16540*/  BRA `(.L_x_2899) ;  /* 0xffff618000007947 */ /* 0x000fca000383ffff */
.L_x_2812:
[----:B------:R-:W-:Y:S01]  /*16550*/  MOV R2, RZ ;  /* 0x000000ff00027202 */ /* 0x000fe20000000f00 */
[----:B------:R-:W-:Y:S01]  /*16560*/  IMAD.MOV.U32 R219, RZ, RZ, R8 ;  /* 0x000000ffffdb7224 */ /* 0x000fe200078e0008 */
[----:B------:R-:W-:Y:S01]  /*16570*/  MOV R3, 0x165a0 ;  /* 0x000165a000037802 */ /* 0x000fe20000000f00 */
[----:B------:R-:W-:Y:S02]  /*16580*/  IMAD.MOV.U32 R220, RZ, RZ, 0x181f ;  /* 0x0000181fffdc7424 */ /* 0x000fe400078e00ff */
[----:B-12---:R-:W-:Y:S05]  /*16590*/  CALL.REL.NOINC `($__internal_46_$__cuda_sm70_shflsync_idx_p) ;  /* 0x0000138000007944 */ /* 0x006fea0003c00000 */
        /* <DEDUP_REMOVED lines=11> */
[C---:B-1----:R-:W-:Y:S05]  /*16650*/  IADD3 R2, P0, R219.reuse, R26, RZ ;  /* 0x0000001adb027210 */ /* 0x042fea0007f1e0ff */
[C---:B------:R-:W-:Y:S01]  /*16660*/  IMAD.X R3, R4.reuse, 0x1, R10, P0 ;  /* 0x0000000104037824 */ /* 0x040fe200000e060a */
[C---:B------:R-:W-:Y:S04]  /*16670*/  IADD3 R6, P0, R219.reuse, R27, RZ ;  /* 0x0000001bdb067210 */ /* 0x040fe80007f1e0ff */
[----:B------:R1:W-:Y:S01]  /*16680*/  LDGSTS.E.BYPASS.LTC128B.128 [R215+0xa100], [R2.64], !P5 ;  /* 0x0a10000002d77fae */ /* 0x0003e2000e901d46 */
[C---:B------:R-:W-:Y:S05]  /*16690*/  IMAD.X R7, R4.reuse, 0x1, R11, P0 ;  /* 0x0000000104077824 */ /* 0x040fea00000e060b */
[----:B------:R2:W-:Y:S01]  /*166a0*/  LDGSTS.E.BYPASS.LTC128B.128 [R215+0xc100], [R6.64], !P4 ;  /* 0x0c10000006d77fae */ /* 0x0005e2000e101d46 */
[----:B-1----:R-:W-:Y:S01]  /*166b0*/  IADD3 R2, P0, R219, R28, RZ ;  /* 0x0000001cdb027210 */ /* 0x002fe20007f1e0ff */
[----:B------:R-:W-:Y:S04]  /*166c0*/  IMAD.MOV.U32 R219, RZ, RZ, R5 ;  /* 0x000000ffffdb7224 */ /* 0x000fe800078e0005 */
[----:B------:R-:W-:Y:S05]  /*166d0*/  IMAD.X R3, R4, 0x1, R12, P0 ;  /* 0x0000000104037824 */ /* 0x000fea00000e060c */
        /* <DEDUP_REMOVED lines=12> */
.L_x_2813:
[----:B------:R-:W-:Y:S02]  /*167a0*/  MOV R0, 0x2 ;  /* 0x0000000200007802 */ /* 0x000fe40000000f00 */
        /* <DEDUP_REMOVED lines=16> */
.L_x_2815:
[----:B------:R-:W-:Y:S01]  /*168b0*/  IMAD.MOV.U32 R4, RZ, RZ, R222 ;  /* 0x000000ffff047224 */ /* 0x000fe200078e00de */
[----:B------:R-:W-:-:S02]  /*168c0*/  MOV R0, 0x2 ;  /* 0x0000000200007802 */ /* 0x000fc40000000f00 */
[----:B------:R-:W-:Y:S02]  /*168d0*/  MOV R2, 0x168f0 ;  /* 0x000168f000027802 */ /* 0x000fe40000000f00 */
[----:B------:R-:W-:Y:S05]  /*168e0*/  CALL.REL.NOINC `($__internal_45_$__cuda_sm70_shflsync_bfly_p) ;  /* 0x00000fd000007944 */ /* 0x000fea0003c00000 */
[----:B------:R-:W-:Y:S05]  /*168f0*/  BRA `(.L_x_2902) ;  /* 0xffff7f5000007947 */ /* 0x000fea000383ffff */
.L_x_2816:
[----:B------:R-:W-:Y:S01]  /*16900*/  IMAD.MOV.U32 R4, RZ, RZ, R5 ;  /* 0x000000ffff047224 */ /* 0x000fe200078e0005 */
[----:B------:R-:W-:Y:S02]  /*16910*/  MOV R0, 0x1 ;  /* 0x0000000100007802 */ /* 0x000fe40000000f00 */
[----:B------:R-:W-:Y:S02]  /*16920*/  MOV R2, 0x16940 ;  /* 0x0001694000027802 */ /* 0x000fe40000000f00 */
[----:B-1----:R-:W-:Y:S05]  /*16930*/  CALL.REL.NOINC `($__internal_45_$__cuda_sm70_shflsync_bfly_p) ;  /* 0x00000f8000007944 */ /* 0x002fea0003c00000 */
[----:B------:R-:W-:Y:S01]  /*16940*/  FADD.FTZ R5, R5, R0 ;  /* 0x0000000005057221 */ /* 0x000fe20000010000 */
[----:B------:R-:W-:Y:S02]  /*16950*/  MOV R4, R221 ;  /* 0x000000dd00047202 */ /* 0x000fe40000000f00 */
[----:B------:R-:W-:Y:S02]  /*16960*/  MOV R0, 0x2 ;  /* 0x0000000200007802 */ /* 0x000fe40000000f00 */
[----:B------:R-:W-:Y:S02]  /*16970*/  MOV R2, 0x16990 ;  /* 0x0001699000027802 */ /* 0x000fe40000000f00 */
[----:B------:R-:W-:Y:S05]  /*16980*/  CALL.REL.NOINC `($__internal_45_$__cuda_sm70_shflsync_bfly_p) ;  /* 0x00000f3000007944 */ /* 0x000fea0003c00000 */
[----:B------:R-:W-:Y:S01]  /*16990*/  FADD.FTZ R4, R221, R0 ;  /* 0x00000000dd047221 */ /* 0x000fe20000010000 */
[----:B------:R-:W-:Y:S02]  /*169a0*/  MOV R0, 0x1 ;  /* 0x0000000100007802 */ /* 0x000fe40000000f00 */
[----:B------:R-:W-:-:S02]  /*169b0*/  MOV R2, 0x169d0 ;  /* 0x000169d000027802 */ /* 0x000fc40000000f00 */
[----:B------:R-:W-:Y:S05]  /*169c0*/  CALL.REL.NOINC `($__internal_45_$__cuda_sm70_shflsync_bfly_p) ;  /* 0x00000ef000007944 */ /* 0x000fea0003c00000 */
[----:B------:R-:W-:Y:S01]  /*169d0*/  MOV R3, R0 ;  /* 0x0000000000037202 */ /* 0x000fe20000000f00 */
[----:B------:R-:W-:Y:S05]  /*169e0*/  BRA `(.L_x_2903) ;  /* 0xffff7ed000007947 */ /* 0x000fea000383ffff */
.L_x_2823:
[----:B--234-:R-:W-:Y:S01]  /*169f0*/  IMAD.MOV.U32 R219, RZ, RZ, R5 ;  /* 0x000000ffffdb7224 */ /* 0x01cfe200078e0005 */
[----:B------:R-:W-:Y:S01]  /*16a00*/  MOV R2, RZ ;  /* 0x000000ff00027202 */ /* 0x000fe20000000f00 */
[----:B------:R-:W-:Y:S01]  /*16a10*/  IMAD.MOV.U32 R220, RZ, RZ, 0x181f ;  /* 0x0000181fffdc7424 */ /* 0x000fe200078e00ff */
[----:B------:R-:W-:-:S02]  /*16a20*/  MOV R3, 0x16a40 ;  /* 0x00016a4000037802 */ /* 0x000fc40000000f00 */
[----:B-1----:R-:W-:Y:S05]  /*16a30*/  CALL.REL.NOINC `($__internal_46_$__cuda_sm70_shflsync_idx_p) ;  /* 0x00000ee000007944 */ /* 0x002fea0003c00000 */
[----:B------:R-:W-:Y:S01]  /*16a40*/  MOV R4, R219 ;  /* 0x000000db00047202 */ /* 0x000fe20000000f00 */
[----:B------:R-:W-:Y:S05]  /*16a50*/  BRA `(.L_x_2904) ;  /* 0xffff9a7000007947 */ /* 0x000fea000383ffff */
.L_x_2824:
[----:B------:R-:W-:Y:S01]  /*16a60*/  IMAD.MOV.U32 R219, RZ, RZ, R14 ;  /* 0x000000ffffdb7224 */ /* 0x000fe200078e000e */
[----:B------:R-:W-:Y:S01]  /*16a70*/  MOV R2, RZ ;  /* 0x000000ff00027202 */ /* 0x000fe20000000f00 */
[----:B------:R-:W-:Y:S01]  /*16a80*/  IMAD.MOV.U32 R220, RZ, RZ, 0x181f ;  /* 0x0000181fffdc7424 */ /* 0x000fe200078e00ff */
[----:B------:R-:W-:-:S02]  /*16a90*/  MOV R3, 0x16ab0 ;  /* 0x00016ab000037802 */ /* 0x000fc40000000f00 */
[----:B-123--:R-:W-:Y:S05]  /*16aa0*/  CALL.REL.NOINC `($__internal_46_$__cuda_sm70_shflsync_idx_p) ;  /* 0x00000e7000007944 */ /* 0x00efea0003c00000 */
[----:B------:R-:W-:Y:S01]  /*16ab0*/  MOV R0, R219 ;  /* 0x000000db00007202 */ /* 0x000fe20000000f00 */
[----:B------:R-:W-:Y:S05]  /*16ac0*/  BRA `(.L_x_2905) ;  /* 0xffff9a2000007947 */ /* 0x000fea000383ffff */
.L_x_2827:
[----:B------:R-:W-:Y:S01]  /*16ad0*/  IMAD.MOV.U32 R219, RZ, RZ, R5 ;  /* 0x000000ffffdb7224 */ /* 0x000fe200078e0005 */
[----:B--2---:R-:W-:Y:S01]  /*16ae0*/  MOV R2, 0x1 ;  /* 0x0000000100027802 */ /* 0x004fe20000000f00 */
[----:B------:R-:W-:Y:S01]  /*16af0*/  IMAD.MOV.U32 R220, RZ, RZ, 0x181f ;  /* 0x0000181fffdc7424 */ /* 0x000fe200078e00ff */
[----:B------:R-:W-:-:S02]  /*16b00*/  MOV R3, 0x16b20 ;  /* 0x00016b2000037802 */ /* 0x000fc40000000f00 */
[----:B-1-34-:R-:W-:Y:S05]  /*16b10*/  CALL.REL.NOINC `($__internal_46_$__cuda_sm70_shflsync_idx_p) ;  /* 0x00000e0000007944 */ /* 0x01afea0003c00000 */
        /* <DEDUP_REMOVED lines=8> */
.L_x_2830:
[----:B------:R-:W-:Y:S01]  /*16ba0*/  IMAD.MOV.U32 R219, RZ, RZ, R5 ;  /* 0x000000ffffdb7224 */ /* 0x000fe200078e0005 */
[----:B-1----:R-:W-:Y:S01]  /*16bb0*/  MOV R2, 0x2 ;  /* 0x0000000200027802 */ /* 0x002fe20000000f00 */
[----:B------:R-:W-:Y:S01]  /*16bc0*/  IMAD.MOV.U32 R220, RZ, RZ, 0x181f ;  /* 0x0000181fffdc7424 */ /* 0x000fe200078e00ff */
[----:B------:R-:W-:Y:S02]  /*16bd0*/  MOV R3, 0x16bf0 ;  /* 0x00016bf000037802 */ /* 0x000fe40000000f00 */
[----:B--234-:R-:W-:Y:S05]  /*16be0*/  CALL.REL.NOINC `($__internal_46_$__cuda_sm70_shflsync_idx_p) ;  /* 0x00000d3000007944 */ /* 0x01cfea0003c00000 */
[----:B------:R-:W-:Y:S01]  /*16bf0*/  MOV R4, R219 ;  /* 0x000000db00047202 */ /* 0x000fe20000000f00 */
[----:B------:R-:W-:Y:S05]  /*16c00*/  BRA `(.L_x_2907) ;  /* 0xffff9c5000007947 */ /* 0x000fea000383ffff */
.L_x_2831:
[----:B------:R-:W-:Y:S01]  /*16c10*/  IMAD.MOV.U32 R219, RZ, RZ, R14 ;  /* 0x000000ffffdb7224 */ /* 0x000fe200078e000e */
[----:B-1----:R-:W-:Y:S01]  /*16c20*/  MOV R2, 0x2 ;  /* 0x0000000200027802 */ /* 0x002fe20000000f00 */
[----:B------:R-:W-:Y:S01]  /*16c30*/  IMAD.MOV.U32 R220, RZ, RZ, 0x181f ;  /* 0x0000181fffdc7424 */ /* 0x000fe200078e00ff */
[----:B------:R-:W-:Y:S02]  /*16c40*/  MOV R3, 0x16c60 ;  /* 0x00016c6000037802 */ /* 0x000fe40000000f00 */
[----:B--234-:R-:W-:Y:S05]  /*16c50*/  CALL.REL.NOINC `($__internal_46_$__cuda_sm70_shflsync_idx_p) ;  /* 0x00000cc000007944 */ /* 0x01cfea0003c00000 */
[----:B------:R-:W-:Y:S01]  /*16c60*/  MOV R0, R219 ;  /* 0x000000db00007202 */ /* 0x000fe20000000f00 */
[----:B------:R-:W-:Y:S05]  /*16c70*/  BRA `(.L_x_2908) ;  /* 0xffff9c0000007947 */ /* 0x000fea000383ffff */
.L_x_2834:
[----:B------:R-:W-:Y:S01]  /*16c80*/  IMAD.MOV.U32 R219, RZ, RZ, R5 ;  /* 0x000000ffffdb7224 */ /* 0x000fe200078e0005 */
[----:B-1----:R-:W-:Y:S01]  /*16c90*/  MOV R2, 0x3 ;  /* 0x0000000300027802 */ /* 0x002fe20000000f00 */
[----:B------:R-:W-:Y:S01]  /*16ca0*/  IMAD.MOV.U32 R220, RZ, RZ, 0x181f ;  /* 0x0000181fffdc7424 */ /* 0x000fe200078e00ff */
[----:B------:R-:W-:-:S02]  /*16cb0*/  MOV R3, 0x16cd0 ;  /* 0x00016cd000037802 */ /* 0x000fc40000000f00 */
[----:B--234-:R-:W-:Y:S05]  /*16cc0*/  CALL.REL.NOINC `($__internal_46_$__cuda_sm70_shflsync_idx_p) ;  /* 0x00000c5000007944 */ /* 0x01cfea0003c00000 */
        /* <DEDUP_REMOVED lines=8> */
.L_x_2836:
[----:B------:R-:W-:Y:S01]  /*16d50*/  IMAD.MOV.U32 R219, RZ, RZ, R5 ;  /* 0x000000ffffdb7224 */ /* 0x000fe200078e0005 */
[----:B------:R-:W-:Y:S01]  /*16d60*/  MOV R2, RZ ;  /* 0x000000ff00027202 */ /* 0x000fe20000000f00 */
[----:B------:R-:W-:Y:S01]  /*16d70*/  IMAD.MOV.U32 R220, RZ, RZ, 0x1c1f ;  /* 0x00001c1fffdc7424 */ /* 0x000fe200078e00ff */
[----:B------:R-:W-:Y:S02]  /*16d80*/  MOV R3, 0x16da0 ;  /* 0x00016da000037802 */ /* 0x000fe40000000f00 */
[----:B------:R-:W-:Y:S05]  /*16d90*/  CALL.REL.NOINC `($__internal_46_$__cuda_sm70_shflsync_idx_p) ;  /* 0x00000b8000007944 */ /* 0x000fea0003c00000 */
[----:B------:R-:W-:Y:S01]  /*16da0*/  MOV R4, R219 ;  /* 0x000000db00047202 */ /* 0x000fe20000000f00 */
[----:B------:R-:W-:Y:S05]  /*16db0*/  BRA `(.L_x_2910) ;  /* 0xffffa02000007947 */ /* 0x000fea000383ffff */
.L_x_2837:
[----:B------:R-:W-:Y:S01]  /*16dc0*/  IMAD.MOV.U32 R219, RZ, RZ, R12 ;  /* 0x000000ffffdb7224 */ /* 0x000fe200078e000c */
[----:B------:R-:W-:Y:S01]  /*16dd0*/  MOV R2, RZ ;  /* 0x000000ff00027202 */ /* 0x000fe20000000f00 */
[----:B------:R-:W-:Y:S01]  /*16de0*/  IMAD.MOV.U32 R220, RZ, RZ, 0x1c1f ;  /* 0x00001c1fffdc7424 */ /* 0x000fe200078e00ff */
[----:B------:R-:W-:Y:S02]  /*16df0*/  MOV R3, 0x16e10 ;  /* 0x00016e1000037802 */ /* 0x000fe40000000f00 */
[----:B-12---:R-:W-:Y:S05]  /*16e00*/  CALL.REL.NOINC `($__internal_46_$__cuda_sm70_shflsync_idx_p) ;  /* 0x00000b1000007944 */ /* 0x006fea0003c00000 */
[----:B------:R-:W-:Y:S01]  /*16e10*/  MOV R0, R219 ;  /* 0x000000db00007202 */ /* 0x000fe20000000f00 */
[----:B------:R-:W-:Y:S05]  /*16e20*/  BRA `(.L_x_2911) ;  /* 0xffff9fd000007947 */ /* 0x000fea000383ffff */
.L_x_2840:
        /* <DEDUP_REMOVED lines=13> */
.L_x_2844:
[----:B------:R-:W-:Y:S01]  /*16f00*/  IMAD.MOV.U32 R219, RZ, RZ, R5 ;  /* 0x000000ffffdb7224 */ /* 0x000fe200078e0005 */
[----:B------:R-:W-:Y:S01]  /*16f10*/  MOV R2, RZ ;  /* 0x000000ff00027202 */ /* 0x000fe20000000f00 */
[----:B------:R-:W-:Y:S01]  /*16f20*/  IMAD.MOV.U32 R220, RZ, RZ, 0x181f ;  /* 0x0000181fffdc7424 */ /* 0x000fe200078e00ff */
[----:B------:R-:W-:Y:S02]  /*16f30*/  MOV R3, 0x16f50 ;  /* 0x00016f5000037802 */ /* 0x000fe40000000f00 */
[----:B------:R-:W-:Y:S05]  /*16f40*/  CALL.REL.NOINC `($__internal_46_$__cuda_sm70_shflsync_idx_p) ;  /* 0x000009d000007944 */ /* 0x000fea0003c00000 */
[----:B------:R-:W-:Y:S01]  /*16f50*/  MOV R4, R219 ;  /* 0x000000db00047202 */ /* 0x000fe20000000f00 */
[----:B------:R-:W-:Y:S05]  /*16f60*/  BRA `(.L_x_2913) ;  /* 0xffffc1f000007947 */ /* 0x000fea000383ffff */
.L_x_2845:
[----:B------:R-:W-:Y:S01]  /*16f70*/  IMAD.MOV.U32 R219, RZ, RZ, R14 ;  /* 0x000000ffffdb7224 */ /* 0x000fe200078e000e */
[----:B------:R-:W-:Y:S01]  /*16f80*/  MOV R2, RZ ;  /* 0x000000ff00027202 */ /* 0x000fe20000000f00 */
[----:B------:R-:W-:Y:S01]  /*16f90*/  IMAD.MOV.U32 R220, RZ, RZ, 0x181f ;  /* 0x0000181fffdc7424 */ /* 0x000fe200078e00ff */
[----:B------:R-:W-:Y:S02]  /*16fa0*/  MOV R3, 0x16fc0 ;  /* 0x00016fc000037802 */ /* 0x000fe40000000f00 */
[----:B-12---:R-:W-:Y:S05]  /*16fb0*/  CALL.REL.NOINC `($__internal_46_$__cuda_sm70_shflsync_idx_p) ;  /* 0x0000096000007944 */ /* 0x006fea0003c00000 */
[----:B------:R-:W-:Y:S01]  /*16fc0*/  MOV R0, R219 ;  /* 0x000000db00007202 */ /* 0x000fe20000000f00 */
[----:B------:R-:W-:Y:S05]  /*16fd0*/  BRA `(.L_x_2914) ;  /* 0xffffc1a000007947 */ /* 0x000fea000383ffff */
.L_x_2848:
        /* <DEDUP_REMOVED lines=13> */
.L_x_2851:
[----:B------:R-:W-:Y:S01]  /*170b0*/  IMAD.MOV.U32 R219, RZ, RZ, R5 ;  /* 0x000000ffffdb7224 */ /* 0x000fe200078e0005 */
[----:B-1----:R-:W-:Y:S01]  /*170c0*/  MOV R2, 0x2 ;  /* 0x0000000200027802 */ /* 0x002fe20000000f00 */
[----:B------:R-:W-:Y:S01]  /*170d0*/  IMAD.MOV.U32 R220, RZ, RZ, 0x181f ;  /* 0x0000181fffdc7424 */ /* 0x000fe200078e00ff */
[----:B------:R-:W-:Y:S02]  /*170e0*/  MOV R3, 0x17100 ;  /* 0x0001710000037802 */ /* 0x000fe40000000f00 */
[----:B--234-:R-:W-:Y:S05]  /*170f0*/  CALL.REL.NOINC `($__internal_46_$__cuda_sm70_shflsync_idx_p) ;  /* 0x0000082000007944 */ /* 0x01cfea0003c00000 */
[----:B------:R-:W-:Y:S01]  /*17100*/  MOV R4, R219 ;  /* 0x000000db00047202 */ /* 0x000fe20000000f00 */
[----:B------:R-:W-:Y:S05]  /*17110*/  BRA `(.L_x_2916) ;  /* 0xffffc3e000007947 */ /* 0x000fea000383ffff */
.L_x_2852:
[----:B------:R-:W-:Y:S01]  /*17120*/  IMAD.MOV.U32 R219, RZ, RZ, R14 ;  /* 0x000000ffffdb7224 */ /* 0x000fe200078e000e */
[----:B------:R-:W-:Y:S01]  /*17130*/  MOV R2, 0x2 ;  /* 0x0000000200027802 */ /* 0x000fe20000000f00 */
[----:B------:R-:W-:Y:S01]  /*17140*/  IMAD.MOV.U32 R220, RZ, RZ, 0x181f ;  /* 0x0000181fffdc7424 */ /* 0x000fe200078e00ff */
[----:B------:R-:W-:Y:S02]  /*17150*/  MOV R3, 0x17170 ;  /* 0x0001717000037802 */ /* 0x000fe40000000f00 */
[----:B-1234-:R-:W-:Y:S05]  /*17160*/  CALL.REL.NOINC `($__internal_46_$__cuda_sm70_shflsync_idx_p) ;  /* 0x000007b000007944 */ /* 0x01efea0003c00000 */
[----:B------:R-:W-:Y:S01]  /*17170*/  MOV R0, R219 ;  /* 0x000000db00007202 */ /* 0x000fe20000000f00 */
[----:B------:R-:W-:Y:S05]  /*17180*/  BRA `(.L_x_2917) ;  /* 0xffffc39000007947 */ /* 0x000fea000383ffff */
.L_x_2855:
        /* <DEDUP_REMOVED lines=13> */
.L_x_2857:
[----:B------:R-:W-:Y:S01]  /*17260*/  IMAD.MOV.U32 R219, RZ, RZ, R106 ;  /* 0x000000ffffdb7224 */ /* 0x000fe200078e006a */
[----:B------:R-:W-:Y:S01]  /*17270*/  MOV R2, RZ ;  /* 0x000000ff00027202 */ /* 0x000fe20000000f00 */
[----:B------:R-:W-:Y:S01]  /*17280*/  IMAD.MOV.U32 R220, RZ, RZ, 0x1f ;  /* 0x0000001fffdc7424 */ /* 0x000fe200078e00ff */
[----:B------:R-:W-:Y:S02]  /*17290*/  MOV R3, 0x172b0 ;  /* 0x000172b000037802 */ /* 0x000fe40000000f00 */
[----:B-1----:R-:W-:Y:S05]  /*172a0*/  CALL.REL.NOINC `($__internal_46_$__cuda_sm70_shflsync_idx_p) ;  /* 0x0000067000007944 */ /* 0x002fea0003c00000 */
[----:B------:R-:W-:Y:S01]  /*172b0*/  MOV R9, R219 ;  /* 0x000000db00097202 */ /* 0x000fe20000000f00 */
[----:B------:R-:W-:Y:S05]  /*172c0*/  BRA `(.L_x_2919) ;  /* 0xffffc66000007947 */ /* 0x000fea000383ffff */
.L_x_2858:
[----:B------:R-:W-:Y:S01]  /*172d0*/  IMAD.MOV.U32 R219, RZ, RZ, R106 ;  /* 0x000000ffffdb7224 */ /* 0x000fe200078e006a */
[----:B------:R-:W-:Y:S01]  /*172e0*/  MOV R2, 0x1 ;  /* 0x0000000100027802 */ /* 0x000fe20000000f00 */
[----:B------:R-:W-:Y:S01]  /*172f0*/  IMAD.MOV.U32 R220, RZ, RZ, 0x1f ;  /* 0x0000001fffdc7424 */ /* 0x000fe200078e00ff */
[----:B------:R-:W-:Y:S02]  /*17300*/  MOV R3, 0x17320 ;  /* 0x0001732000037802 */ /* 0x000fe40000000f00 */
[----:B-123--:R-:W-:Y:S05]  /*17310*/  CALL.REL.NOINC `($__internal_46_$__cuda_sm70_shflsync_idx_p) ;  /* 0x0000060000007944 */ /* 0x00efea0003c00000 */
[----:B------:R-:W-:Y:S01]  /*17320*/  MOV R8, R219 ;  /* 0x000000db00087202 */ /* 0x000fe20000000f00 */
[----:B------:R-:W-:Y:S05]  /*17330*/  BRA `(.L_x_2920) ;  /* 0xffffc61000007947 */ /* 0x000fea000383ffff */
.L_x_2859:
[----:B------:R-:W-:Y:S02]  /*17340*/  MOV R3, 0x1 ;  /* 0x0000000100037802 */ /* 0x000fe40000000f00 */
[----:B------:R-:W-:-:S02]  /*17350*/  MOV R2, 0x17370 ;  /* 0x0001737000027802 */ /* 0x000fc40000000f00 */
[----:B--234-:R-:W-:Y:S05]  /*17360*/  CALL.REL.NOINC `($__internal_47_$__cuda_sm70_shflsync_up_p) ;  /* 0x0000061000007944 */ /* 0x01cfea0003c00000 */
[----:B------:R-:W-:Y:S05]  /*17370*/  BRA `(.L_x_2921) ;  /* 0xffffc6f000007947 */ /* 0x000fea000383ffff */
.L_x_2860:
[----:B------:R-:W-:Y:S02]  /*17380*/  MOV R3, 0x2 ;  /* 0x0000000200037802 */ /* 0x000fe40000000f00 */
[----:B------:R-:W-:-:S02]  /*17390*/  MOV R2, 0x173b0 ;  /* 0x000173b000027802 */ /* 0x000fc40000000f00 */
[----:B--23--:R-:W-:Y:S05]  /*173a0*/  CALL.REL.NOINC `($__internal_47_$__cuda_sm70_shflsync_up_p) ;  /* 0x000005d000007944 */ /* 0x00cfea0003c00000 */
        /* <DEDUP_REMOVED lines=24> */
.L_x_2864:
[----:B------:R-:W-:Y:S02]  /*17530*/  MOV R3, 0x1 ;  /* 0x0000000100037802 */ /* 0x000fe40000000f00 */
[----:B------:R-:W-:Y:S02]  /*17540*/  MOV R2, 0x17560 ;  /* 0x0001756000027802 */ /* 0x000fe40000000f00 */
[----:B------:R-:W-:Y:S05]  /*17550*/  CALL.REL.NOINC `($__internal_47_$__cuda_sm70_shflsync_up_p) ;  /* 0x0000042000007944 */ /* 0x000fea0003c00000 */
[----:B------:R-:W-:Y:S01]  /*17560*/  MOV R2, R4 ;  /* 0x0000000400027202 */ /* 0x000fe20000000f00 */
[----:B------:R-:W-:Y:S05]  /*17570*/  BRA `(.L_x_2923) ;  /* 0xffffc74000007947 */ /* 0x000fea000383ffff */
.L_x_2865:
[----:B------:R-:W-:Y:S02]  /*17580*/  MOV R3, 0x2 ;  /* 0x0000000200037802 */ /* 0x000fe40000000f00 */
[----:B------:R-:W-:Y:S02]  /*17590*/  MOV R2, 0x175b0 ;  /* 0x000175b000027802 */ /* 0x000fe40000000f00 */
        /* <DEDUP_REMOVED lines=25> */
.L_x_2867:
[----:B------:R-:W-:Y:S02]  /*17730*/  SEL R0, RZ, 0x1, P0 ;  /* 0x00000001ff007807 */ /* 0x000fe40000000000 */
[----:B------:R-:W-:Y:S02]  /*17740*/  MOV R2, 0x17760 ;  /* 0x0001776000027802 */ /* 0x000fe40000000f00 */
[----:B-1----:R-:W-:Y:S05]  /*17750*/  CALL.REL.NOINC `($__internal_48_$__cuda_sm70_votesync_ballot) ;  /* 0x0000028000007944 */ /* 0x002fea0003c00000 */
[----:B------:R-:W-:Y:S01]  /*17760*/  MOV R5, R0 ;  /* 0x0000000000057202 */ /* 0x000fe20000000f00 */
[----:B------:R-:W-:Y:S05]  /*17770*/  BRA `(.L_x_2925) ;  /* 0xffffc6d000007947 */ /* 0x000fea000383ffff */
.L_x_2868:
[----:B------:R-:W-:Y:S01]  /*17780*/  IMAD.MOV.U32 R219, RZ, RZ, R6 ;  /* 0x000000ffffdb7224 */ /* 0x000fe200078e0006 */
[----:B------:R-:W-:Y:S01]  /*17790*/  MOV R2, R0 ;  /* 0x0000000000027202 */ /* 0x000fe20000000f00 */
[----:B------:R-:W-:Y:S01]  /*177a0*/  IMAD.MOV.U32 R220, RZ, RZ, 0x1f ;  /* 0x0000001fffdc7424 */ /* 0x000fe200078e00ff */
[----:B------:R-:W-:Y:S02]  /*177b0*/  MOV R3, 0x177d0 ;  /* 0x000177d000037802 */ /* 0x000fe40000000f00 */
[----:B-1----:R-:W-:Y:S05]  /*177c0*/  CALL.REL.NOINC `($__internal_46_$__cuda_sm70_shflsync_idx_p) ;  /* 0x0000015000007944 */ /* 0x002fea0003c00000 */
[----:B------:R-:W-:Y:S01]  /*177d0*/  IMAD.MOV.U32 R10, RZ, RZ, R219 ;  /* 0x000000ffff0a7224 */ /* 0x000fe200078e00db */
[----:B------:R-:W-:Y:S01]  /*177e0*/  MOV R2, R0 ;  /* 0x0000000000027202 */ /* 0x000fe20000000f00 */
[----:B------:R-:W-:Y:S01]  /*177f0*/  IMAD.MOV.U32 R219, RZ, RZ, R7 ;  /* 0x000000ffffdb7224 */ /* 0x000fe200078e0007 */
[----:B------:R-:W-:-:S02]  /*17800*/  MOV R220, 0x1f ;  /* 0x0000001f00dc7802 */ /* 0x000fc40000000f00 */
[----:B------:R-:W-:Y:S02]  /*17810*/  MOV R3, 0x17830 ;  /* 0x0001783000037802 */ /* 0x000fe40000000f00 */
[----:B------:R-:W-:Y:S05]  /*17820*/  CALL.REL.NOINC `($__internal_46_$__cuda_sm70_shflsync_idx_p) ;  /* 0x000000f000007944 */ /* 0x000fea0003c00000 */
[----:B------:R-:W-:Y:S01]  /*17830*/  MOV R7, R219 ;  /* 0x000000db00077202 */ /* 0x000fe20000000f00 */
[----:B------:R-:W-:Y:S05]  /*17840*/  BRA `(.L_x_2926) ;  /* 0xffffc65000007947 */ /* 0x000fea000383ffff */
.L_x_2871:
[----:B------:R-:W-:Y:S01]  /*17850*/  IMAD.MOV.U32 R219, RZ, RZ, R4 ;  /* 0x000000ffffdb7224 */ /* 0x000fe200078e0004 */
[----:B------:R-:W-:Y:S01]  /*17860*/  MOV R2, R0 ;  /* 0x0000000000027202 */ /* 0x000fe20000000f00 */
[----:B------:R-:W-:Y:S01]  /*17870*/  IMAD.MOV.U32 R220, RZ, RZ, 0x1f ;  /* 0x0000001fffdc7424 */ /* 0x000fe200078e00ff */
[----:B------:R-:W-:Y:S02]  /*17880*/  MOV R3, 0x178a0 ;  /* 0x000178a000037802 */ /* 0x000fe40000000f00 */
[----:B-1-34-:R-:W-:Y:S05]  /*17890*/  CALL.REL.NOINC `($__internal_46_$__cuda_sm70_shflsync_idx_p) ;  /* 0x0000008000007944 */ /* 0x01afea0003c00000 */
[----:B------:R-:W-:Y:S01]  /*178a0*/  MOV R11, R219 ;  /* 0x000000db000b7202 */ /* 0x000fe20000000f00 */
[----:B------:R-:W-:Y:S05]  /*178b0*/  BRA `(.L_x_2870) ;  /* 0xffffc64000007947 */ /* 0x000fea000383ffff */
        .weak           $__internal_45_$__cuda_sm70_shflsync_bfly_p
        .type           $__internal_45_$__cuda_sm70_shflsync_bfly_p,@function
        .size           $__internal_45_$__cuda_sm70_shflsync_bfly_p,($__internal_46_$__cuda_sm70_shflsync_idx_p - $__internal_45_$__cuda_sm70_shflsync_bfly_p)
$__internal_45_$__cuda_sm70_shflsync_bfly_p:
[----:B------:R-:W-:Y:S02]  /*178c0*/  MOV R188, 0xffffffff ;  /* 0xffffffff00bc7802 */ /* 0x000fe40000000f00 */
[----:B------:R-:W-:Y:S02]  /*178d0*/  MOV R3, 0x1f ;  /* 0x0000001f00037802 */ /* 0x000fe40000000f00 */
[----:B------:R-:W-:Y:S04]  /*178e0*/  WARPSYNC R188 ;  /* 0x000000bc00007348 */ /* 0x000fe80003800000 */
[----:B------:R1:W2:Y:S02]  /*178f0*/  SHFL.BFLY PT, R0, R4, R0, R3 ;  /* 0x0c00000004007389 */ /* 0x0002a400000e0003 */
[----:B-1----:R-:W-:-:S04]  /*17900*/  MOV R3, 0x0 ;  /* 0x0000000000037802 */ /* 0x002fc80000000f00 */
[----:B--2---:R-:W-:Y:S05]  /*17910*/  RET.REL.NODEC R2 `(_ZN7cutlass13device_kernelIN5flash19enable_sm80_to_sm89INS1_16FlashAttnFwdSm80INS1_25CollectiveMainloopFwdSm80ILi8ELi1ELb0EN4cute5tupleIJNS5_1CILi128EEENS7_ILi64EEENS7_ILi256EEEEEELi256ENS_6half_tEfNS_4arch4Sm80ELb1ELb0ELb1ELb1ELb1ELb0ELb1ELb1EEENS1_21CollectiveEpilogueFwdINS6_IJS8_SA_S9_EEENS6_IJNS7_ILi1EEESI_SI_EEESC_SE_Li256ELb1ELb1ELb1ELb0EEENS1_36VarlenDynamicPersistentTileSchedulerILi128ELi64ELi256ELi256ELb1ELb1ELb0ELb1ELb1ELb1EEEEEEEEEvNT_6ParamsE) ;  /* 0xfffe86e002007950 */ /* 0x004fea0003c3ffff */
        .weak           $__internal_46_$__cuda_sm70_shflsync_idx_p
        .type           $__internal_46_$__cuda_sm70_shflsync_idx_p,@function
        .size           $__internal_46_$__cuda_sm70_shflsync_idx_p,($__internal_47_$__cuda_sm70_shflsync_up_p - $__internal_46_$__cuda_sm70_shflsync_idx_p)
$__internal_46_$__cuda_sm70_shflsync_idx_p:
[----:B------:R-:W-:-:S04]  /*17920*/  MOV R244, 0xffffffff ;  /* 0xffffffff00f47802 */ /* 0x000fc80000000f00 */
[----:B------:R-:W-:Y:S04]  /*17930*/  WARPSYNC R244 ;  /* 0x000000f400007348 */ /* 0x000fe80003800000 */
[----:B------:R1:W2:Y:S02]  /*17940*/  SHFL.IDX PT, R219, R219, R2, R220 ;  /* 0x00000002dbdb7389 */ /* 0x0002a400000e00dc */
[----:B-1----:R-:W-:Y:S02]  /*17950*/  MOV R2, R3 ;  /* 0x0000000300027202 */ /* 0x002fe40000000f00 */
[----:B------:R-:W-:-:S04]  /*17960*/  MOV R3, 0x0 ;  /* 0x0000000000037802 */ /* 0x000fc80000000f00 */
[----:B--2---:R-:W-:Y:S05]  /*17970*/  RET.REL.NODEC R2 `(_ZN7cutlass13device_kernelIN5flash19enable_sm80_to_sm89INS1_16FlashAttnFwdSm80INS1_25CollectiveMainloopFwdSm80ILi8ELi1ELb0EN4cute5tupleIJNS5_1CILi128EEENS7_ILi64EEENS7_ILi256EEEEEELi256ENS_6half_tEfNS_4arch4Sm80ELb1ELb0ELb1ELb1ELb1ELb0ELb1ELb1EEENS1_21CollectiveEpilogueFwdINS6_IJS8_SA_S9_EEENS6_IJNS7_ILi1EEESI_SI_EEESC_SE_Li256ELb1ELb1ELb1ELb0EEENS1_36VarlenDynamicPersistentTileSchedulerILi128ELi64ELi256ELi256ELb1ELb1ELb0ELb1ELb1ELb1EEEEEEEEEvNT_6ParamsE) ;  /* 0xfffe868002007950 */ /* 0x004fea0003c3ffff */
        .weak           $__internal_47_$__cuda_sm70_shflsync_up_p
        .type           $__internal_47_$__cuda_sm70_shflsync_up_p,@function
        .size           $__internal_47_$__cuda_sm70_shflsync_up_p,($__internal_48_$__cuda_sm70_votesync_ballot - $__internal_47_$__cuda_sm70_shflsync_up_p)
$__internal_47_$__cuda_sm70_shflsync_up_p:
[----:B------:R-:W-:Y:S02]  /*17980*/  MOV R4, RZ ;  /* 0x000000ff00047202 */ /* 0x000fe40000000f00 */
[----:B------:R-:W-:-:S04]  /*17990*/  MOV R10, 0xffffffff ;  /* 0xffffffff000a7802 */ /* 0x000fc80000000f00 */
[----:B------:R-:W-:Y:S04]  /*179a0*/  WARPSYNC R10 ;  /* 0x0000000a00007348 */ /* 0x000fe80003800000 */
[----:B------:R1:W2:Y:S02]  /*179b0*/  SHFL.UP PT, R4, R0, R3, R4 ;  /* 0x0400000300047389 */ /* 0x0002a400000e0004 */
[----:B-1----:R-:W-:-:S04]  /*179c0*/  MOV R3, 0x0 ;  /* 0x0000000000037802 */ /* 0x002fc80000000f00 */
[----:B--2---:R-:W-:Y:S05]  /*179d0*/  RET.REL.NODEC R2 `(_ZN7cutlass13device_kernelIN5flash19enable_sm80_to_sm89INS1_16FlashAttnFwdSm80INS1_25CollectiveMainloopFwdSm80ILi8ELi1ELb0EN4cute5tupleIJNS5_1CILi128EEENS7_ILi64EEENS7_ILi256EEEEEELi256ENS_6half_tEfNS_4arch4Sm80ELb1ELb0ELb1ELb1ELb1ELb0ELb1ELb1EEENS1_21CollectiveEpilogueFwdINS6_IJS8_SA_S9_EEENS6_IJNS7_ILi1EEESI_SI_EEESC_SE_Li256ELb1ELb1ELb1ELb0EEENS1_36VarlenDynamicPersistentTileSchedulerILi128ELi64ELi256ELi256ELb1ELb1ELb0ELb1ELb1ELb1EEEEEEEEEvNT_6ParamsE) ;  /* 0xfffe862002007950 */ /* 0x004fea0003c3ffff */
        .weak           $__internal_48_$__cuda_sm70_votesync_ballot
        .type           $__internal_48_$__cuda_sm70_votesync_ballot,@function
        .size           $__internal_48_$__cuda_sm70_votesync_ballot,(.L_x_3290 - $__internal_48_$__cuda_sm70_votesync_ballot)
$__internal_48_$__cuda_sm70_votesync_ballot:
[----:B------:R-:W-:Y:S01]  /*179e0*/  ISETP.NE.U32.AND P0, PT, R0, 0x1, PT ;  /* 0x000000010000780c */ /* 0x000fe20003f05070 */
[----:B------:R-:W-:-:S04]  /*179f0*/  IMAD.MOV.U32 R3, RZ, RZ, -0x1 ;  /* 0xffffffffff037424 */ /* 0x000fc800078e00ff */
[----:B------:R-:W-:Y:S08]  /*17a00*/  WARPSYNC R3 ;  /* 0x0000000300007348 */ /* 0x000ff00003800000 */
[----:B------:R-:W-:-:S04]  /*17a10*/  VOTE.ANY R0, PT, !P0 ;  /* 0x0000000000007806 */ /* 0x000fc800040e0100 */
[----:B------:R-:W-:Y:S01]  /*17a20*/  LOP3.LUT R0, R0, R3, RZ, 0xc0, !PT ;  /* 0x0000000300007212 */ /* 0x000fe200078ec0ff */
[----:B------:R-:W-:-:S04]  /*17a30*/  IMAD.MOV.U32 R3, RZ, RZ, 0x0 ;  /* 0x00000000ff037424 */ /* 0x000fc800078e00ff */
[----:B------:R-:W-:Y:S05]  /*17a40*/  RET.REL.NODEC R2 `(_ZN7cutlass13device_kernelIN5flash19enable_sm80_to_sm89INS1_16FlashAttnFwdSm80INS1_25CollectiveMainloopFwdSm80ILi8ELi1ELb0EN4cute5tupleIJNS5_1CILi128EEENS7_ILi64EEENS7_ILi256EEEEEELi256ENS_6half_tEfNS_4arch4Sm80ELb1ELb0ELb1ELb1ELb1ELb0ELb1ELb1EEENS1_21CollectiveEpilogueFwdINS6_IJS8_SA_S9_EEENS6_IJNS7_ILi1EEESI_SI_EEESC_SE_Li256ELb1ELb1ELb1ELb0EEENS1_36VarlenDynamicPersistentTileSchedulerILi128ELi64ELi256ELi256ELb1ELb1ELb0ELb1ELb1ELb1EEEEEEEEEvNT_6ParamsE) ;  /* 0xfffe85b002007950 */ /* 0x000fea0003c3ffff */
.L_x_2927:
        /* <DEDUP_REMOVED lines=11> */
.L_x_3290:


//--------------------- .text._ZN7cutlass13device_kernelIN5flash19enable_sm80_to_sm89INS1_16FlashAttnFwdSm80INS1_25CollectiveMainloopFwdSm80ILi8ELi1ELb0EN4cute5tupleIJNS5_1CILi128EEENS7_ILi48EEENS7_ILi256EEEEEELi256ENS_6half_tEfNS_4arch4Sm80ELb1ELb0ELb1ELb1ELb1ELb1ELb1ELb1EEENS1_21CollectiveEpilogueFwdINS6_IJS8_SA_S9_EEENS6_IJNS7_ILi1EEESI_SI_EEESC_SE_Li256ELb1ELb1ELb1ELb0EEENS1_36VarlenDynamicPersistentTileSchedulerILi128ELi48ELi256ELi256ELb1ELb1ELb0ELb1ELb1ELb1EEEEEEEEEvNT_6ParamsE --------------------------
	.section	.text._ZN7cutlass13device_kernelIN5flash19enable_sm80_to_sm89INS1_16FlashAttnFwdSm80INS1_25CollectiveMainloopFwdSm80ILi8ELi1ELb0EN4cute5tupleIJNS5_1CILi128EEENS7_ILi48EEENS7_ILi256EEEEEELi256ENS_6half_tEfNS_4arch4Sm80ELb1ELb0ELb1ELb1ELb1ELb1ELb1ELb1EEENS1_21CollectiveEpilogueFwdINS6_IJS8_SA_S9_EEENS6_IJNS7_ILi1EEESI_SI_EEESC_SE_Li256ELb1ELb1ELb1ELb0EEENS1_36VarlenDynamicPersistentTileSchedulerILi128ELi48ELi256ELi256ELb1ELb1ELb0ELb1ELb1ELb1EEEEEEEEEvNT_6ParamsE,"ax",@progbits
	.sectioninfo	@"SHI_REGISTERS=255"
	.align	128
.text._ZN7cutlass13device_kernelIN5flash19enable_sm80_to_sm89INS1_16FlashAttnFwdSm80INS1_25CollectiveMainloopFwdSm80ILi8ELi1ELb0EN4cute5tupleIJNS5_1CILi128EEENS7_ILi48EEENS7_ILi256EEEEEELi256ENS_6half_tEfNS_4arch4Sm80ELb1ELb0ELb1ELb1ELb1ELb1ELb1ELb1EEENS1_21CollectiveEpilogueFwdINS6_IJS8_SA_S9_EEENS6_IJNS7_ILi1EEESI_SI_EEESC_SE_Li256ELb1ELb1ELb1ELb0EEENS1_36VarlenDynamicPersistentTileSchedulerILi128ELi48ELi256ELi256ELb1ELb1ELb0ELb1ELb1ELb1EEEEEEEEEvNT_6ParamsE:
        .type           _ZN7cutlass13device_kernelIN5flash19enable_sm80_to_sm89INS1_16FlashAttnFwdSm80INS1_25CollectiveMainloopFwdSm80ILi8ELi1ELb0EN4cute5tupleIJNS5_1CILi128EEENS7_ILi48EEENS7_ILi256EEEEEELi256ENS_6half_tEfNS_4arch4Sm80ELb1ELb0ELb1ELb1ELb1ELb1ELb1ELb1EEENS1_21CollectiveEpilogueFwdINS6_IJS8_SA_S9_EEENS6_IJNS7_ILi1EEESI_SI_EEESC_SE_Li256ELb1ELb1ELb1ELb0EEENS1_36VarlenDynamicPersistentTileSchedulerILi128ELi48ELi256ELi256ELb1ELb1ELb0ELb1ELb1ELb1EEEEEEEEEvNT_6ParamsE,@function
        .size           _ZN7cutlass13device_kernelIN5flash19enable_sm80_to_sm89INS1_16FlashAttnFwdSm80INS1_25CollectiveMainloopFwdSm80ILi8ELi1ELb0EN4cute5tupleIJNS5_1CILi128EEENS7_ILi48EEENS7_ILi256EEEEEELi256ENS_6half_tEfNS_4arch4Sm80ELb1ELb0ELb1ELb1ELb1ELb1ELb1ELb1EEENS1_21CollectiveEpilogueFwdINS6_IJS8_SA_S9_EEENS6_IJNS7_ILi1EEESI_SI_EEESC_SE_Li256ELb1ELb1ELb1ELb0EEENS1_36VarlenDynamicPersistentTileSchedulerILi128ELi48ELi256ELi256ELb1ELb1ELb0ELb1ELb1ELb1EEEEEEEEEvNT_6ParamsE,(.L_x_3295 - _ZN7cutlass13device_kernelIN5flash19enable_sm80_to_sm89INS1_16FlashAttnFwdSm80INS1_25CollectiveMainloopFwdSm80ILi8ELi1ELb0EN4cute5tupleIJNS5_1CILi128EEENS7_ILi48EEENS7_ILi256EEEEEELi256ENS_6half_tEfNS_4arch4Sm80ELb1ELb0ELb1ELb1ELb1ELb1ELb1ELb1EEENS1_21CollectiveEpilogueFwdINS6_IJS8_SA_S9_EEENS6_IJNS7_ILi1EEESI_SI_EEESC_SE_Li256ELb1ELb1ELb1ELb0EEENS1_36VarlenDynamicPersistentTileSchedulerILi128ELi48ELi256ELi256ELb1ELb1ELb0ELb1ELb1ELb1EEEEEEEEEvNT_6ParamsE)
        .other          _ZN7cutlass13device_kernelIN5flash19enable_sm80_to_sm89INS1_16FlashAttnFwdSm80INS1_25CollectiveMainloopFwdSm80ILi8ELi1ELb0EN4cute5tupleIJNS5_1CILi128EEENS7_ILi48EEENS7_ILi256EEEEEELi256ENS_6half_tEfNS_4arch4Sm80ELb1ELb0ELb1ELb1ELb1ELb1ELb1ELb1EEENS1_21CollectiveEpilogueFwdINS6_IJS8_SA_S9_EEENS6_IJNS7_ILi1EEESI_SI_EEESC_SE_Li256ELb1ELb1ELb1ELb0EEENS1_36VarlenDynamicPersistentTileSchedulerILi128ELi48ELi256ELi256ELb1ELb1ELb0ELb1ELb1ELb1EEEEEEEEEvNT_6ParamsE,@"STO_CUDA_ENTRY STV_DEFAULT"
_ZN7cutlass13device_kernelIN5flash19enable_sm80_to_sm89INS1_16FlashAttnFwdSm80INS1_25CollectiveMainloopFwdSm80ILi8ELi1ELb0EN4cute5tupleIJNS5_1CILi128EEENS7_ILi48EEENS7_ILi256EEEEEELi256ENS_6half_tEfNS_4arch4Sm80ELb1ELb0ELb1ELb1ELb1ELb1ELb1ELb1EEENS1_21CollectiveEpilogueFwdINS6_IJS8_SA_S9_EEENS6_IJNS7_ILi1EEESI_SI_EEESC_SE_Li256ELb1ELb1ELb1ELb0EEENS1_36VarlenDynamicPersistentTileSchedulerILi128ELi48ELi256ELi256ELb1ELb1ELb0ELb1ELb1ELb1EEEEEEEEEvNT_6ParamsE:
        /* <DEDUP_REMOVED lines=54> */
.L_x_2933:
        /* <DEDUP_REMOVED lines=16> */
.L_x_3171:
        /* <DEDUP_REMOVED lines=16> */
.L_x_3172:
[----:B--2---:R-:W-:-:S05]  /*0560*/  IMAD R0, R0, c[0x0][0x538], RZ ;  /* 0x00014e0000007a24 */ /* 0x004fca00078e02ff */
[----:B------:R-:W-:-:S04]  /*0570*/  IADD3 R6, R0, R6, RZ ;  /* 0x0000000600067210 */ /* 0x000fc80007ffe0ff */
[----:B------:R-:W-:-:S13]  /*0580*/  ISETP.GT.AND P0, PT, R6, UR4, PT ;  /* 0x0000000406007c0c */ /* 0x000fda000bf04270 */
[----:B-1----:R-:W-:Y:S05]  /*0590*/  @!P0 BRA `(.L_x_2933) ;  /* 0xfffffdc000008947 */ /* 0x002fea000383ffff */
.L_x_2929:
[----:B------:R-:W-:-:S05]  /*05a0*/  IADD3 R6, -R0, R6, RZ ;  /* 0x0000000600067210 */ /* 0x000fca0007ffe1ff */
[----:B------:R-:W-:-:S05]  /*05b0*/  IMAD R0, R4, c[0x0][0x538], R6 ;  /* 0x00014e0004007a24 */ /* 0x000fca00078e0206 */
[----:B------:R-:W-:Y:S01]  /*05c0*/  ISETP.GT.AND P0, PT, R0, UR4, PT ;  /* 0x0000000400007c0c */ /* 0x000fe2000bf04270 */
[----:B------:R-:W-:-:S12]  /*05d0*/  BRA.DIV ~URZ, `(.L_x_2934) ;  /* 0x00022db27f007947 */ /* 0x000fd8000b800000 */
[----:B------:R-:W-:-:S04]  /*05e0*/  VOTE.ANY R13, PT, !P0 ;  /* 0x00000000000d7806 */ /* 0x000fc800040e0100 */
.L_x_3173:
[----:B------:R-:W1:Y:S02]  /*05f0*/  POPC R0, R13 ;  /* 0x0000000d00007309 */ /* 0x000e640000000000 */
[----:B-1----:R-:W-:-:S05]  /*0600*/  IADD3 R2, R0, R7, RZ ;  /* 0x0000000700027210 */ /* 0x002fca0007ffe0ff */
[----:B------:R1:W-:Y:S01]  /*0610*/  STL [R1+0x1c], R2 ;  /* 0x00001c0201007387 */ /* 0x0003e20000100800 */
[----:B------:R-:W-:Y:S05]  /*0620*/  BRA.DIV ~URZ, `(.L_x_2935) ;  /* 0x00022da27f007947 */ /* 0x000fea000b800000 */
[----:B------:R2:W3:Y:S01]  /*0630*/  SHFL.IDX PT, R12, R9, R0, 0x1f ;  /* 0x00001f00090c7589 */ /* 0x0004e200000e0000 */
[----:B------:R-:W-:-:S03]  /*0640*/  MOV R5, RZ ;  /* 0x000000ff00057202 */ /* 0x000fc60000000f00 */
[----:B------:R2:W4:Y:S04]  /*0650*/  SHFL.IDX PT, R9, R8, R0, 0x1f ;  /* 0x00001f0008097589 */ /* 0x00052800000e0000 */
.L_x_3174:
[----:B------:R-:W-:Y:S01]  /*0660*/  ISETP.NE.AND P0, PT, R13, RZ, PT ;  /* 0x000000ff0d00720c */ /* 0x000fe20003f05270 */
[----:B------:R-:W-:-:S12]  /*0670*/  BSSY B0, `(.L_x_2936) ;  /* 0x0000005000007945 */ /* 0x000fd80003800000 */
[----:B------:R-:W-:Y:S05]  /*0680*/  @!P0 BRA `(.L_x_2937) ;  /* 0x0000003000008947 */ /* 0x000fea0003800000 */
[----:B-1----:R-:W-:Y:S01]  /*0690*/  IADD3 R2, R0, -0x1, RZ ;  /* 0xffffffff00027810 */ /* 0x002fe20007ffe0ff */
[----:B------:R-:W-:Y:S05]  /*06a0*/  BRA.DIV ~URZ, `(.L_x_2938) ;  /* 0x00022e027f007947 */ /* 0x000fea000b800000 */
[----:B------:R1:W2:Y:S02]  /*06b0*/  SHFL.IDX PT, R5, R4, R2, 0x1f ;  /* 0x00001f0204057589 */ /* 0x0002a400000e0000 */
.L_x_2937:
[----:B------:R-:W-:Y:S05]  /*06c0*/  BSYNC B0 ;  /* 0x0000000000007941 */ /* 0x000fea0003800000 */
.L_x_2936:
[----:B--2---:R-:W-:Y:S01]  /*06d0*/  IMAD R0, R5, c[0x0][0x538], R6 ;  /* 0x00014e0005007a24 */ /* 0x004fe200078e0206 */
[----:B----4-:R-:W-:Y:S01]  /*06e0*/  ISETP.NE.AND P0, PT, R9, 0x1, PT ;  /* 0x000000010900780c */ /* 0x010fe20003f05270 */
[----:B------:R-:W-:Y:S03]  /*06f0*/  BSSY B0, `(.L_x_2939) ;  /* 0x0000089000007945 */ /* 0x000fe60003800000 */
[----:B------:R2:W-:Y:S01]  /*0700*/  STL [R1+0x10], R0 ;  /* 0x0000100001007387 */ /* 0x0005e20000100800 */
[----:B------:R-:W-:-:S08]  /*0710*/  IADD3 R11, -R0, UR4, RZ ;  /* 0x00000004000b7c10 */ /* 0x000fd0000fffe1ff */
[----:B------:R-:W-:Y:S05]  /*0720*/  @!P0 BRA `(.L_x_2940) ;  /* 0x000003f000008947 */ /* 0x000fea0003800000 */
[-C--:B--23--:R-:W-:Y:S02]  /*0730*/  IABS R0, R12.reuse ;  /* 0x0000000c00007213 */ /* 0x08cfe40000000000 */
[----:B------:R-:W-:-:S03]  /*0740*/  IABS R6, R12 ;  /* 0x0000000c00067213 */ /* 0x000fc60000000000 */
[----:B------:R-:W-:Y:S01]  /*0750*/  IMAD.MOV.U32 R5, RZ, RZ, R0 ;  /* 0x000000ffff057224 */ /* 0x000fe200078e0000 */
[----:B------:R-:W-:-:S03]  /*0760*/  IABS R0, R9 ;  /* 0x0000000900007213 */ /* 0x000fc60000000000 */
[----:B-1----:R-:W1:Y:S02]  /*0770*/  I2F.RP R2, R5 ;  /* 0x0000000500027306 */ /* 0x002e640000209400 */
        /* <DEDUP_REMOVED lines=58> */
.L_x_2940:
[----:B------:R-:W4:Y:S01]  /*0b20*/  LDL R3, [R1+0x1c] ;  /* 0x00001c0001037983 */ /* 0x000f220000100800 */
[----:B-1----:R-:W-:-:S04]  /*0b30*/  IMAD.MOV.U32 R2, RZ, RZ, 0x4 ;  /* 0x00000004ff027424 */ /* 0x002fc800078e00ff */
[----:B----4-:R-:W-:-:S05]  /*0b40*/  IMAD.WIDE R2, R3, R2, c[0x0][0x590] ;  /* 0x0001640003027625 */ /* 0x010fca00078e0202 */
[----:B------:R-:W4:Y:S02]  /*0b50*/  LDG.E R7, [R2.64] ;  /* 0x0000000602077981 */ /* 0x000f24000c1e1900 */
[----:B---34-:R-:W-:-:S05]  /*0b60*/  IMAD R9, R7, R12, RZ ;  /* 0x0000000c07097224 */ /* 0x018fca00078e02ff */
[-C--:B--2---:R-:W-:Y:S02]  /*0b70*/  IABS R0, R9.reuse ;  /* 0x0000000900007213 */ /* 0x084fe40000000000 */
        /* <DEDUP_REMOVED lines=64> */
.L_x_2941:
[----:B------:R-:W-:Y:S05]  /*0f80*/  BSYNC B0 ;  /* 0x0000000000007941 */ /* 0x000fea0003800000 */
.L_x_2939:
[----:B------:R-:W-:-:S04]  /*0f90*/  LOP3.LUT R0, RZ, R0, RZ, 0x33, !PT ;  /* 0x00000000ff007212 */ /* 0x000fc800078e33ff */
[----:B------:R-:W-:-:S05]  /*0fa0*/  IADD3 R0, R0, R12, RZ ;  /* 0x0000000c00007210 */ /* 0x000fca0007ffe0ff */
[----:B------:R2:W-:Y:S01]  /*0fb0*/  STL [R1+0x14], R0 ;  /* 0x0000140001007387 */ /* 0x0005e20000100800 */
[----:B------:R-:W-:Y:S05]  /*0fc0*/  BRA `(.L_x_2942) ;  /* 0x0000006000007947 */ /* 0x000fea0003800000 */
.L_x_2930:
[----:B------:R-:W-:Y:S01]  /*0fd0*/  MOV R0, UR4 ;  /* 0x0000000400007c02 */ /* 0x000fe20008000f00 */
[----:B------:R-:W-:Y:S04]  /*0fe0*/  STL [R1+0x14], RZ ;  /* 0x000014ff01007387 */ /* 0x000fe80000100800 */
[----:B------:R-:W-:Y:S04]  /*0ff0*/  STL [R1+0x18], RZ ;  /* 0x000018ff01007387 */ /* 0x000fe80000100800 */
[----:B------:R1:W-:Y:S02]  /*1000*/  STL [R1+0x10], R0 ;  /* 0x0000100001007387 */ /* 0x0003e40000100800 */
[----:B-1----:R-:W-:-:S05]  /*1010*/  MOV R0, c[0x0][0x53c] ;  /* 0x00014f0000007a02 */ /* 0x002fca0000000f00 */
[----:B------:R1:W-:Y:S02]  /*1020*/  STL [R1+0x1c], R0 ;  /* 0x00001c0001007387 */ /* 0x0003e40000100800 */
.L_x_2942:
        /* <DEDUP_REMOVED lines=8> */
.L_x_2928:
[----:B-12---:R-:W2:Y:S02]  /*10b0*/  LDL R0, [R1+0x1c] ;  /* 0x00001c0001007983 */ /* 0x006ea40000100800 */
[----:B--2---:R-:W-:-:S13]  /*10c0*/  ISETP.GE.AND P0, PT, R0, c[0x0][0x53c], PT ;  /* 0x00014f0000007a0c */ /* 0x004fda0003f06270 */
[----:B------:R-:W-:Y:S05]  /*10d0*/  @P0 EXIT ;  /* 0x000000000000094d */ /* 0x000fea0003800000 */
[----:B------:R-:W1:Y:S01]  /*10e0*/  S2R R13, SR_TID.X ;  /* 0x00000000000d7919 */ /* 0x000e620000002100 */
[----:B------:R-:W-:Y:S01]  /*10f0*/  IMAD.MOV.U32 R22, RZ, RZ, 0x40 ;  /* 0x00000040ff167424 */ /* 0x000fe200078e00ff */
[----:B------:R-:W-:Y:S01]  /*1100*/  ULDC UR4, c[0x0][0x2ac] ;  /* 0x0000ab0000047ab9 */ /* 0x000fe20000000800 */
[----:B------:R-:W-:Y:S01]  /*1110*/  IMAD.MOV.U32 R21, RZ, RZ, 0x20 ;  /* 0x00000020ff157424 */ /* 0x000fe200078e00ff */
[----:B------:R-:W-:Y:S02]  /*1120*/  ULDC UR5, c[0x0][0x1d0] ;  /* 0x0000740000057ab9 */ /* 0x000fe40000000800 */
[----:B------:R-:W-:Y:S01]  /*1130*/  UIMAD UR5, UR4, UR5, URZ ;  /* 0x00000005040572a4 */ /* 0x000fe2000f8e023f */
[----:B-1----:R-:W-:-:S04]  /*1140*/  SHF.R.S32.HI R12, RZ, 0x1f, R13 ;  /* 0x0000001fff0c7819 */ /* 0x002fc8000001140d */
[CC--:B------:R-:W-:Y:S02]  /*1150*/  LEA.HI R3, R12.reuse, R13.reuse, RZ, 0x4 ;  /* 0x0000000d0c037211 */ /* 0x0c0fe400078f20ff */
[----:B------:R-:W-:Y:S02]  /*1160*/  LEA.HI R8, R12, R13, RZ, 0x2 ;  /* 0x0000000d0c087211 */ /* 0x000fe400078f10ff */
[----:B------:R-:W-:Y:S02]  /*1170*/  LOP3.LUT R0, R3, 0xfffffff0, RZ, 0xc0, !PT ;  /* 0xfffffff003007812 */ /* 0x000fe400078ec0ff */
[----:B---3--:R-:W-:Y:S02]  /*1180*/  SHF.R.S32.HI R4, RZ, 0x4, R3 ;  /* 0x00000004ff047819 */ /* 0x008fe40000011403 */
        /* <DEDUP_REMOVED lines=64> */
[----:B------:R-:W-:Y:S01]  /*1590*/  IADD3 R17, R143, 0x20, RZ ;  /* 0x000000208f117810 */ /* 0x000fe20007ffe0ff */
        /* <DEDUP_REMOVED lines=30> */
[----:B------:R-:W-:Y:S02]  /*1780*/  LOP3.LUT R10, R8, 0xfffffe00, RZ, 0xc0, !PT ;  /* 0xfffffe00080a7812 */ /* 0x000fe400078ec0ff */
[--C-:B------:R-:W-:Y:S02]  /*1790*/  LOP3.LUT R5, R251, 0x38, R3.reuse, 0xf8, !PT ;  /* 0x00000038fb057812 */ /* 0x100fe400078ef803 */
[----:B------:R-:W-:Y:S02]  /*17a0*/  LOP3.LUT R4, R250, 0x38, R3, 0xf8, !PT ;  /* 0x00000038fa047812 */ /* 0x000fe400078ef803 */
[----:B------:R-:W-:Y:S02]  /*17b0*/  SHF.R.U32.HI R28, RZ, 0x3, R33 ;  /* 0x00000003ff1c7819 */ /* 0x000fe40000011621 */
[----:B------:R-:W-:Y:S02]  /*17c0*/  SHF.R.U32.HI R26, RZ, 0x3, R32 ;  /* 0x00000003ff1a7819 */ /* 0x000fe40000011620 */
[----:B------:R-:W-:-:S02]  /*17d0*/  LOP3.LUT R8, R33, 0x38, R3, 0xf8, !PT ;  /* 0x0000003821087812 */ /* 0x000fc400078ef803 */
[----:B------:R-:W-:Y:S02]  /*17e0*/  LOP3.LUT R11, R32, 0x38, R3, 0xf8, !PT ;  /* 0x00000038200b7812 */ /* 0x000fe400078ef803 */
        /* <DEDUP_REMOVED lines=17> */
[CC--:B------:R-:W-:Y:S02]  /*1900*/  IADD3 R4, R13.reuse, R10.reuse, R14 ;  /* 0x0000000a0d047210 */ /* 0x0c0fe40007ffe00e */
[----:B------:R-:W-:Y:S02]  /*1910*/  LOP3.LUT R5, R13, R10, RZ, 0xfc, !PT ;  /* 0x0000000a0d057212 */ /* 0x000fe400078efcff */
[----:B------:R-:W-:Y:S01]  /*1920*/  @P0 IADD3 R23, R0, 0x10, RZ ;  /* 0x0000001000170810 */ /* 0x000fe20007ffe0ff */
[--C-:B------:R-:W-:Y:S01]  /*1930*/  IMAD R0, R149, 0x20, R143.reuse ;  /* 0x0000002095007824 */ /* 0x100fe200078e028f */
[----:B------:R-:W-:-:S02]  /*1940*/  SHF.R.S32.HI R8, RZ, 0x1f, R143 ;  /* 0x0000001fff087819 */ /* 0x000fc4000001148f */
[----:B------:R-:W-:Y:S01]  /*1950*/  LOP3.LUT R8, R19, 0x7ffffffc, RZ, 0xc0, !PT ;  /* 0x7ffffffc13087812 */ /* 0x000fe200078ec0ff */
[----:B------:R-:W-:Y:S01]  /*1960*/  STL [R1+0x38], R23 ;  /* 0x0000381701007387 */ /* 0x000fe20000100800 */
[----:B------:R-:W-:Y:S02]  /*1970*/  LOP3.LUT R10, R6, R34, RZ, 0x3c, !PT ;  /* 0x00000022060a7212 */ /* 0x000fe400078e3cff */
[----:B------:R-:W-:Y:S02]  /*1980*/  SHF.R.S32.HI R19, RZ, 0x1f, R148 ;  /* 0x0000001fff137819 */ /* 0x000fe40000011494 */
[----:B------:R-:W-:Y:S01]  /*1990*/  SHF.R.S32.HI R9, RZ, 0x1f, R146 ;  /* 0x0000001fff097819 */ /* 0x000fe20000011492 */
[----:B------:R1:W-:Y:S01]  /*19a0*/  STL [R1+0x188], R10 ;  /* 0x0001880a01007387 */ /* 0x0003e20000100800 */
[----:B------:R-:W-:Y:S02]  /*19b0*/  IADD3 R147, R144, 0x60, RZ ;  /* 0x0000006090937810 */ /* 0x000fe40007ffe0ff */
[--C-:B------:R-:W-:Y:S01]  /*19c0*/  LOP3.LUT R14, R250, 0x38, R140.reuse, 0xf8, !PT ;  /* 0x00000038fa0e7812 */ /* 0x100fe200078ef88c */
[----:B------:R2:W-:Y:S01]  /*19d0*/  STL [R1+0xdc], R19 ;  /* 0x0000dc1301007387 */ /* 0x0005e20000100800 */
[----:B------:R-:W-:-:S02]  /*19e0*/  LOP3.LUT R13, R33, 0x38, R140, 0xf8, !PT ;  /* 0x00000038210d7812 */ /* 0x000fc400078ef88c */
[----:B------:R-:W-:Y:S01]  /*19f0*/  LOP3.LUT R11, R32, 0x38, R140, 0xf8, !PT ;  /* 0x00000038200b7812 */ /* 0x000fe200078ef88c */
[----:B------:R3:W-:Y:S01]  /*1a00*/  STL [R1+0xd8], R9 ;  /* 0x0000d80901007387 */ /* 0x0007e20000100800 */
[----:B------:R-:W-:Y:S02]  /*1a10*/  SHF.R.S32.HI R6, RZ, 0x1f, R147 ;  /* 0x0000001fff067819 */ /* 0x000fe40000011493 */
[----:B------:R-:W-:Y:S02]  /*1a20*/  LOP3.LUT R14, R12, R14, R29, 0xf6, !PT ;  /* 0x0000000e0c0e7212 */ /* 0x000fe400078ef61d */
[----:B------:R-:W-:Y:S01]  /*1a30*/  LOP3.LUT R11, R25, R11, R26, 0xf6, !PT ;  /* 0x0000000b190b7212 */ /* 0x000fe200078ef61a */
[----:B------:R4:W-:Y:S01]  /*1a40*/  STL [R1+0xd4], R6 ;  /* 0x0000d40601007387 */ /* 0x0009e20000100800 */
[----:B------:R-:W-:Y:S02]  /*1a50*/  LEA R151, R2, 0xa080, 0x1 ;  /* 0x0000a08002977811 */ /* 0x000fe400078e08ff */
[----:B------:R-:W-:-:S02]  /*1a60*/  SHF.R.S32.HI R2, RZ, 0x3, R3 ;  /* 0x00000003ff027819 */ /* 0x000fc40000011403 */
[----:B------:R-:W-:Y:S02]  /*1a70*/  LOP3.LUT R232, R3, 0xfffffff8, RZ, 0xc0, !PT ;  /* 0xfffffff803e87812 */ /* 0x000fe400078ec0ff */
[----:B------:R-:W-:Y:S02]  /*1a80*/  SEL R3, R21, 0xffffffe0, !P4 ;  /* 0xffffffe015037807 */ /* 0x000fe40006000000 */
[----:B------:R-:W-:Y:S02]  /*1a90*/  LEA R200, R4, 0x10080, 0x1 ;  /* 0x0001008004c87811 */ /* 0x000fe400078e08ff */
[----:B-1----:R-:W-:Y:S02]  /*1aa0*/  LOP3.LUT R10, R10, R7, RZ, 0xfc, !PT ;  /* 0x000000070a0a7212 */ /* 0x002fe400078efcff */
[----:B------:R-:W-:Y:S01]  /*1ab0*/  LEA R196, R5, 0x4080, 0x1 ;  /* 0x0000408005c47811 */ /* 0x000fe200078e08ff */
[----:B------:R-:W-:Y:S01]  /*1ac0*/  IMAD.IADD R201, R200, 0x1, R3 ;  /* 0x00000001c8c97824 */ /* 0x000fe200078e0203 */
[----:B------:R-:W-:Y:S01]  /*1ad0*/  IADD3 R220, R140, 0x80, RZ ;  /* 0x000000808cdc7810 */ /* 0x000fe20007ffe0ff */
[----:B--2---:R-:W-:Y:S01]  /*1ae0*/  IMAD R19, R20, 0x8, R30 ;  /* 0x0000000814137824 */ /* 0x004fe200078e021e */
[----:B------:R-:W-:Y:S01]  /*1af0*/  IADD3 R221, R140, 0xc0, RZ ;  /* 0x000000c08cdd7810 */ /* 0x000fe20007ffe0ff */
[----:B------:R-:W-:Y:S01]  /*1b00*/  IMAD.SHL.U32 R219, R10, 0x2, RZ ;  /* 0x000000020adb7824 */ /* 0x000fe200078e00ff */
[----:B------:R-:W-:Y:S01]  /*1b10*/  SHF.R.S32.HI R141, RZ, 0x1f, R140 ;  /* 0x0000001fff8d7819 */ /* 0x000fe2000001148c */
[----:B---3--:R-:W-:Y:S01]  /*1b20*/  IMAD.IADD R9, R31, 0x1, -R8 ;  /* 0x000000011f097824 */ /* 0x008fe200078e0a08 */
[----:B------:R-:W-:Y:S01]  /*1b30*/  STL [R1+0x20], R19 ;  /* 0x0000201301007387 */ /* 0x000fe20000100800 */
[----:B------:R-:W-:Y:S01]  /*1b40*/  SEL R8, R21, 0xffffffe0, !P1 ;  /* 0xffffffe015087807 */ /* 0x000fe20004800000 */
[----:B------:R-:W-:Y:S01]  /*1b50*/  IMAD.IADD R197, R3, 0x1, R196 ;  /* 0x0000000103c57824 */ /* 0x000fe200078e02c4 */
[----:B------:R-:W-:Y:S01]  /*1b60*/  SHF.R.S32.HI R145, RZ, 0x1f, R144 ;  /* 0x0000001fff917819 */ /* 0x000fe20000011490 */
[----:B------:R-:W-:Y:S01]  /*1b70*/  IMAD.SHL.U32 R48, R9, 0x2, RZ ;  /* 0x0000000209307824 */ /* 0x000fe200078e00ff */
[----:B------:R-:W-:-:S02]  /*1b80*/  LOP3.LUT R9, R27, R13, R28, 0xf6, !PT ;  /* 0x0000000d1b097212 */ /* 0x000fc400078ef61c */
[----:B------:R-:W-:Y:S02]  /*1b90*/  LEA R13, R14, 0x10080, 0x1 ;  /* 0x000100800e0d7811 */ /* 0x000fe400078e08ff */
[----:B------:R-:W-:Y:S01]  /*1ba0*/  LEA R10, R9, 0x10080, 0x1 ;  /* 0x00010080090a7811 */ /* 0x000fe200078e08ff */
[----:B------:R-:W-:Y:S01]  /*1bb0*/  STL [R1+0xc], R48 ;  /* 0x00000c3001007387 */ /* 0x000fe20000100800 */
[----:B------:R-:W-:Y:S02]  /*1bc0*/  LEA R9, R11, 0x10080, 0x1 ;  /* 0x000100800b097811 */ /* 0x000fe400078e08ff */
        /* <DEDUP_REMOVED lines=33> */
[C---:B----4-:R-:W-:Y:S01]  /*1de0*/  SEL R6, R22.reuse, 0xffffffc0, !P2 ;  /* 0xffffffc016067807 */ /* 0x050fe20005000000 */
[----:B------:R4:W-:Y:S01]  /*1df0*/  STL [R1+0xbc], R40 ;  /* 0x0000bc2801007387 */ /* 0x0009e20000100800 */
[----:B-1----:R-:W-:Y:S02]  /*1e00*/  SEL R2, R22, 0xffffffc0, !P3 ;  /* 0xffffffc016027807 */ /* 0x002fe40005800000 */
[C---:B------:R-:W-:Y:S01]  /*1e10*/  IADD3 R25, R48.reuse, 0xb8, RZ ;  /* 0x000000b830197810 */ /* 0x040fe20007ffe0ff */
[----:B------:R-:W-:Y:S01]  /*1e20*/  STL [R1+0xb8], R39 ;  /* 0x0000b82701007387 */ /* 0x000fe20000100800 */
[----:B------:R-:W-:Y:S01]  /*1e30*/  IADD3 R22, R48, 0xc0, RZ ;  /* 0x000000c030167810 */ /* 0x000fe20007ffe0ff */
[----:B------:R-:W-:Y:S01]  /*1e40*/  IMAD.IADD R4, R6, 0x1, R23 ;  /* 0x0000000106047824 */ /* 0x000fe200078e0217 */
[C---:B------:R-:W-:Y:S01]  /*1e50*/  IADD3 R21, R48.reuse, 0xc8, RZ ;  /* 0x000000c830157810 */ /* 0x040fe20007ffe0ff */
[----:B------:R1:W-:Y:S01]  /*1e60*/  STL [R1+0xb4], R38 ;  /* 0x0000b42601007387 */ /* 0x0003e20000100800 */
[----:B------:R-:W-:Y:S01]  /*1e70*/  IADD3 R20, R48, 0xd0, RZ ;  /* 0x000000d030147810 */ /* 0x000fe20007ffe0ff */
[----:B------:R-:W-:Y:S01]  /*1e80*/  IMAD.IADD R203, R200, 0x1, R2 ;  /* 0x00000001c8cb7824 */ /* 0x000fe200078e0202 */
[C---:B------:R-:W-:Y:S01]  /*1e90*/  IADD3 R19, R48.reuse, 0xd8, RZ ;  /* 0x000000d830137810 */ /* 0x040fe20007ffe0ff */
[----:B------:R1:W-:Y:S01]  /*1ea0*/  STL [R1+0xb0], R37 ;  /* 0x0000b02501007387 */ /* 0x0003e20000100800 */
[----:B------:R-:W-:Y:S01]  /*1eb0*/  IADD3 R14, R48, 0xe0, RZ ;  /* 0x000000e0300e7810 */ /* 0x000fe20007ffe0ff */
[----:B------:R-:W-:Y:S01]  /*1ec0*/  IMAD.IADD R199, R2, 0x1, R196 ;  /* 0x0000000102c77824 */ /* 0x000fe200078e02c4 */
[C---:B--2---:R-:W-:Y:S01]  /*1ed0*/  IADD3 R13, R48.reuse, 0xe8, RZ ;  /* 0x000000e8300d7810 */ /* 0x044fe20007ffe0ff */
[----:B------:R-:W-:Y:S01]  /*1ee0*/  STL [R1+0xac], R36 ;  /* 0x0000ac2401007387 */ /* 0x000fe20000100800 */
[C---:B---3--:R-:W-:Y:S01]  /*1ef0*/  IADD3 R10, R48.reuse, 0xf0, RZ ;  /* 0x000000f0300a7810 */ /* 0x048fe20007ffe0ff */
[----:B------:R-:W-:Y:S01]  /*1f00*/  IMAD.IADD R202, R201, 0x1, R2 ;  /* 0x00000001c9ca7824 */ /* 0x000fe200078e0202 */
[----:B------:R-:W-:Y:S01]  /*1f10*/  SHF.R.S32.HI R11, RZ, 0x1f, R47 ;  /* 0x0000001fff0b7819 */ /* 0x000fe2000001142f */
[----:B------:R2:W-:Y:S01]  /*1f20*/  STL [R1+0xa8], R35 ;  /* 0x0000a82301007387 */ /* 0x0005e20000100800 */
[----:B-----5:R-:W-:Y:S01]  /*1f30*/  IADD3 R9, R48, 0xf8, RZ ;  /* 0x000000f830097810 */ /* 0x020fe20007ffe0ff */
[----:B------:R-:W-:Y:S01]  /*1f40*/  IMAD.IADD R198, R2, 0x1, R197 ;  /* 0x0000000102c67824 */ /* 0x000fe200078e02c5 */
[----:B------:R-:W-:Y:S01]  /*1f50*/  SHF.R.S32.HI R46, RZ, 0x1f, R46 ;  /* 0x0000001fff2e7819 */ /* 0x000fe2000001142e */
[----:B------:R3:W-:Y:S01]  /*1f60*/  STL [R1+0xa4], R34 ;  /* 0x0000a42201007387 */ /* 0x0007e20000100800 */
[----:B------:R-:W-:-:S02]  /*1f70*/  SHF.R.S32.HI R44, RZ, 0x1f, R44 ;  /* 0x0000001fff2c7819 */ /* 0x000fc4000001142c */
[----:B------:R-:W-:Y:S01]  /*1f80*/  SHF.R.S32.HI R43, RZ, 0x1f, R43 ;  /* 0x0000001fff2b7819 */ /* 0x000fe2000001142b */
[----:B------:R-:W-:Y:S01]  /*1f90*/  STL [R1+0xa0], R33 ;  /* 0x0000a02101007387 */ /* 0x000fe20000100800 */
[----:B------:R-:W-:Y:S02]  /*1fa0*/  SHF.R.S32.HI R41, RZ, 0x1f, R41 ;  /* 0x0000001fff297819 */ /* 0x000fe40000011429 */
[----:B----4-:R-:W-:Y:S01]  /*1fb0*/  SHF.R.S32.HI R40, RZ, 0x1f, R40 ;  /* 0x0000001fff287819 */ /* 0x010fe20000011428 */
[----:B------:R4:W-:Y:S01]  /*1fc0*/  STL [R1+0x9c], R32 ;  /* 0x00009c2001007387 */ /* 0x0009e20000100800 */
[----:B-1----:R-:W-:Y:S02]  /*1fd0*/  SHF.R.S32.HI R38, RZ, 0x1f, R38 ;  /* 0x0000001fff267819 */ /* 0x002fe40000011426 */
[----:B------:R-:W-:Y:S01]  /*1fe0*/  SHF.R.S32.HI R238, RZ, 0x1f, R220 ;  /* 0x0000001fffee7819 */ /* 0x000fe200000114dc */
[----:B------:R1:W-:Y:S01]  /*1ff0*/  STL [R1+0x98], R31 ;  /* 0x0000981f01007387 */ /* 0x0003e20000100800 */
[----:B------:R-:W-:-:S02]  /*2000*/  SHF.R.S32.HI R37, RZ, 0x1f, R37 ;  /* 0x0000001fff257819 */ /* 0x000fc40000011425 */
[----:B------:R-:W-:Y:S01]  /*2010*/  SHF.R.S32.HI R237, RZ, 0x1f, R221 ;  /* 0x0000001fffed7819 */ /* 0x000fe200000114dd */
[----:B------:R-:W-:Y:S01]  /*2020*/  STL [R1+0x94], R30 ;  /* 0x0000941e01007387 */ /* 0x000fe20000100800 */
[----:B------:R-:W-:-:S03]  /*2030*/  SHF.R.S32.HI R236, RZ, 0x1f, R232 ;  /* 0x0000001fffec7819 */ /* 0x000fc600000114e8 */
        /* <DEDUP_REMOVED lines=8> */
[----:B-1----:R-:W-:-:S03]  /*20c0*/  SHF.R.S32.HI R31, RZ, 0x1f, R31 ;  /* 0x0000001fff1f7819 */ /* 0x002fc6000001141f */
[----:B------:R-:W-:Y:S04]  /*20d0*/  STL [R1+0x7c], R22 ;  /* 0x00007c1601007387 */ /* 0x000fe80000100800 */
[----:B------:R1:W-:Y:S01]  /*20e0*/  STL [R1+0x78], R21 ;  /* 0x0000781501007387 */ /* 0x0003e20000100800 */
[----:B-----5:R-:W-:-:S03]  /*20f0*/  SHF.R.S32.HI R29, RZ, 0x1f, R29 ;  /* 0x0000001fff1d7819 */ /* 0x020fc6000001141d */
        /* <DEDUP_REMOVED lines=9> */
[----:B-1----:R-:W-:-:S03]  /*2190*/  SHF.R.S32.HI R21, RZ, 0x1f, R21 ;  /* 0x0000001fff157819 */ /* 0x002fc60000011415 */
[----:B------:R-:W-:Y:S01]  /*21a0*/  STL [R1+0x60], R9 ;  /* 0x0000600901007387 */ /* 0x000fe20000100800 */
[----:B-----5:R-:W-:-:S03]  /*21b0*/  SHF.R.S32.HI R20, RZ, 0x1f, R20 ;  /* 0x0000001fff147819 */ /* 0x020fc60000011414 */
[----:B------:R-:W-:Y:S01]  /*21c0*/  STL [R1+0x170], R46 ;  /* 0x0001702e01007387 */ /* 0x000fe20000100800 */
[----:B--2---:R-:W-:Y:S02]  /*21d0*/  SHF.R.S32.HI R14, RZ, 0x1f, R14 ;  /* 0x0000001fff0e7819 */ /* 0x004fe4000001140e */
[----:B---3--:R-:W-:Y:S02]  /*21e0*/  SHF.R.S32.HI R13, RZ, 0x1f, R13 ;  /* 0x0000001fff0d7819 */ /* 0x008fe4000001140d */
[----:B----4-:R-:W-:-:S05]  /*21f0*/  SHF.R.S32.HI R11, RZ, 0x1f, R45 ;  /* 0x0000001fff0b7819 */ /* 0x010fca000001142d */
        /* <DEDUP_REMOVED lines=34> */
[----:B------:R2:W-:Y:S01]  /*2420*/  STL [R1+0x104], R13 ;  /* 0x0001040d01007387 */ /* 0x0005e20000100800 */
[----:B-1----:R-:W-:Y:S02]  /*2430*/  SHF.R.S32.HI R11, RZ, 0x1f, R10 ;  /* 0x0000001fff0b7819 */ /* 0x002fe4000001140a */
[----:B------:R-:W-:Y:S01]  /*2440*/  SHF.R.S32.HI R10, RZ, 0x1f, R9 ;  /* 0x0000001fff0a7819 */ /* 0x000fe20000011409 */
[----:B------:R-:W-:-:S02]  /*2450*/  IMAD.IADD R9, R24, 0x1, R8 ;  /* 0x0000000118097824 */ /* 0x000fc400078e0208 */
[----:B------:R1:W-:Y:S01]  /*2460*/  STL [R1+0x100], R11 ;  /* 0x0001000b01007387 */ /* 0x0003e20000100800 */
[----:B------:R-:W-:Y:S02]  /*2470*/  IMAD.IADD R8, R8, 0x1, R23 ;  /* 0x0000000108087824 */ /* 0x000fe400078e0217 */
[--C-:B--2---:R-:W-:Y:S01]  /*2480*/  IMAD.IADD R13, R24, 0x1, R6.reuse ;  /* 0x00000001180d7824 */ /* 0x104fe200078e0206 */
[----:B------:R2:W-:Y:S01]  /*2490*/  STL [R1+0xfc], R10 ;  /* 0x0000fc0a01007387 */ /* 0x0005e20000100800 */
[----:B------:R-:W-:-:S03]  /*24a0*/  IMAD.IADD R3, R8, 0x1, R6 ;  /* 0x0000000108037824 */ /* 0x000fc600078e0206 */
[----:B------:R-:W-:Y:S04]  /*24b0*/  STL [R1+0x50], R13 ;  /* 0x0000500d01007387 */ /* 0x000fe80000100800 */
[----:B------:R3:W-:Y:S01]  /*24c0*/  STL [R1+0x40], R9 ;  /* 0x0000400901007387 */ /* 0x0007e20000100800 */
[----:B-1----:R-:W-:Y:S02]  /*24d0*/  LEA R11, R18, 0x10080, 0x1 ;  /* 0x00010080120b7811 */ /* 0x002fe400078e08ff */
[----:B--2---:R-:W-:-:S03]  /*24e0*/  LEA R10, R17, 0x10080, 0x1 ;  /* 0x00010080110a7811 */ /* 0x004fc600078e08ff */
[----:B------:R1:W-:Y:S04]  /*24f0*/  STL [R1+0xf8], R11 ;  /* 0x0000f80b01007387 */ /* 0x0003e80000100800 */
[----:B------:R2:W-:Y:S01]  /*2500*/  STL [R1+0xf4], R10 ;  /* 0x0000f40a01007387 */ /* 0x0005e20000100800 */
[----:B---3--:R-:W-:Y:S01]  /*2510*/  IMAD.IADD R9, R6, 0x1, R9 ;  /* 0x0000000106097824 */ /* 0x008fe200078e0209 */
[----:B-1----:R-:W-:Y:S02]  /*2520*/  LEA R11, R16, 0x10080, 0x1 ;  /* 0x00010080100b7811 */ /* 0x002fe400078e08ff */
[----:B--2---:R-:W-:-:S03]  /*2530*/  LEA R10, R15, 0x10080, 0x1 ;  /* 0x000100800f0a7811 */ /* 0x004fc600078e08ff */
[----:B------:R1:W-:Y:S04]  /*2540*/  STL [R1+0xf0], R11 ;  /* 0x0000f00b01007387 */ /* 0x0003e80000100800 */
[----:B------:R1:W-:Y:S04]  /*2550*/  STL [R1+0xec], R10 ;  /* 0x0000ec0a01007387 */ /* 0x0003e80000100800 */
[----:B------:R1:W-:Y:S04]  /*2560*/  STL [R1+0x4c], R9 ;  /* 0x00004c0901007387 */ /* 0x0003e80000100800 */
[----:B------:R1:W-:Y:S04]  /*2570*/  STL [R1+0x48], R4 ;  /* 0x0000480401007387 */ /* 0x0003e80000100800 */
[----:B------:R1:W-:Y:S04]  /*2580*/  STL [R1+0x3c], R8 ;  /* 0x00003c0801007387 */ /* 0x0003e80000100800 */
[----:B------:R1:W-:Y:S02]  /*2590*/  STL [R1+0x44], R3 ;  /* 0x0000440301007387 */ /* 0x0003e40000100800 */
.L_x_3170:
[----:B-1----:R-:W2:Y:S01]  /*25a0*/  LDL R3, [R1+0x1c] ;  /* 0x00001c0001037983 */ /* 0x002ea20000100800 */
        /* <DEDUP_REMOVED lines=29> */
[----:B------:R3:W4:Y:S01]  /*2780*/  @P4 LDG.E R6, [R2.64] ;  /* 0x0000000602064981 */ /* 0x000722000c1e1900 */
[----:B------:R-:W-:-:S03]  /*2790*/  IADD3.X R9, R17, c[0x0][0x34c], RZ, P2, !PT ;  /* 0x0000d30011097a10 */ /* 0x000fc600017fe4ff */
[----:B------:R1:W-:Y:S04]  /*27a0*/  STL [R1+0x28], R17 ;  /* 0x0000281101007387 */ /* 0x0003e80000100800 */
[----:B------:R1:W5:Y:S01]  /*27b0*/  @P3 LDG.E R138, [R8.64] ;  /* 0x00000006088a3981 */ /* 0x000362000c1e1900 */
[----:B--2---:R-:W-:-:S04]  /*27c0*/  IADD3 R4, P1, R24, c[0x0][0x350], RZ ;  /* 0x0000d40018047a10 */ /* 0x004fc80007f3e0ff */
[----:B------:R-:W-:Y:S02]  /*27d0*/  IADD3.X R5, R17, c[0x0][0x354], RZ, P1, !PT ;  /* 0x0000d50011057a10 */ /* 0x000fe40000ffe4ff */
[----:B---3--:R-:W-:-:S03]  /*27e0*/  IADD3 R2, P0, R24, c[0x0][0x358], RZ ;  /* 0x0000d60018027a10 */ /* 0x008fc60007f1e0ff */
[----:B------:R1:W5:Y:S01]  /*27f0*/  @P5 LDG.E R18, [R4.64] ;  /* 0x0000000604125981 */ /* 0x000362000c1e1900 */
[----:B------:R-:W-:-:S05]  /*2800*/  IADD3.X R3, R17, c[0x0][0x35c], RZ, P0, !PT ;  /* 0x0000d70011037a10 */ /* 0x000fca00007fe4ff */
[----:B------:R1:W5:Y:S01]  /*2810*/  @P6 LDG.E R15, [R2.64] ;  /* 0x00000006020f6981 */ /* 0x000362000c1e1900 */
[----:B------:R-:W-:Y:S03]  /*2820*/  YIELD ;  /* 0x0000000000007946 */ /* 0x000fe60003800000 */
[----:B----4-:R1:W-:Y:S01]  /*2830*/  @P4 STL [R1+0x4], R6 ;  /* 0x0000040601004387 */ /* 0x0103e20000100800 */
[----:B------:R-:W-:Y:S05]  /*2840*/  @P4 BRA `(.L_x_2943) ;  /* 0x0000007000004947 */ /* 0x000fea0003800000 */
[----:B-1----:R-:W-:-:S05]  /*2850*/  MOV R6, c[0x0][0x168] ;  /* 0x00005a0000067a02 */ /* 0x002fca0000000f00 */
[----:B------:R1:W-:Y:S01]  /*2860*/  STL [R1+0x4], R6 ;  /* 0x0000040601007387 */ /* 0x0003e20000100800 */
[----:B------:R-:W-:Y:S05]  /*2870*/  @!P3 BRA `(.L_x_2943) ;  /* 0x000000400000b947 */ /* 0x000fea0003800000 */
[----:B------:R-:W2:Y:S04]  /*2880*/  LDG.E R10, [R8.64] ;  /* 0x00000006080a7981 */ /* 0x000ea8000c1e1900 */
[----:B-1----:R-:W2:Y:S02]  /*2890*/  LDG.E R6, [R8.64+0x4] ;  /* 0x0000040608067981 */ /* 0x002ea4000c1e1900 */
[----:B--2---:R-:W-:-:S05]  /*28a0*/  IADD3 R6, -R10, R6, RZ ;  /* 0x000000060a067210 */ /* 0x004fca0007ffe1ff */
[----:B------:R1:W-:Y:S02]  /*28b0*/  STL [R1+0x4], R6 ;  /* 0x0000040601007387 */ /* 0x0003e40000100800 */
.L_x_2943:
[----:B------:R-:W-:-:S04]  /*28c0*/  ISETP.NE.U32.AND P0, PT, RZ, c[0x0][0x368], PT ;  /* 0x0000da00ff007a0c */ /* 0x000fc80003f05070 */
[----:B------:R-:W-:-:S13]  /*28d0*/  ISETP.NE.AND.EX P0, PT, RZ, c[0x0][0x36c], PT, P0 ;  /* 0x0000db00ff007a0c */ /* 0x000fda0003f05300 */
[----:B------:R-:W-:Y:S05]  /*28e0*/  @!P0 BRA `(.L_x_2944) ;  /* 0x0000004000008947 */ /* 0x000fea0003800000 */
[----:B-1----:R-:W-:-:S04]  /*28f0*/  IADD3 R4, P0, R24, c[0x0][0x368], RZ ;  /* 0x0000da0018047a10 */ /* 0x002fc80007f1e0ff */
[----:B------:R-:W-:-:S05]  /*2900*/  IADD3.X R5, R17, c[0x0][0x36c], RZ, P0, !PT ;  /* 0x0000db0011057a10 */ /* 0x000fca00007fe4ff */
[----:B------:R1:W5:Y:S01]  /*2910*/  LDG.E R16, [R4.64] ;  /* 0x0000000604107981 */ /* 0x000362000c1e1900 */
[----:B------:R-:W-:Y:S05]  /*2920*/  BRA `(.L_x_2945) ;  /* 0x0000005000007947 */ /* 0x000fea0003800000 */
.L_x_2944:
[----:B------:R-:W-:Y:S01]  /*2930*/  MOV R16, UR5 ;  /* 0x0000000500107c02 */ /* 0x000fe20008000f00 */
[----:B------:R-:W-:Y:S05]  /*2940*/  @!P5 BRA `(.L_x_2945) ;  /* 0x000000300000d947 */ /* 0x000fea0003800000 */
[----:B-1----:R1:W2:Y:S04]  /*2950*/  LDG.E R6, [R4.64] ;  /* 0x0000000604067981 */ /* 0x0022a8000c1e1900 */
[----:B-1----:R-:W2:Y:S02]  /*2960*/  LDG.E R4, [R4.64+0x4] ;  /* 0x0000040604047981 */ /* 0x002ea4000c1e1900 */
[----:B--2---:R-:W-:Y:S02]  /*2970*/  IADD3 R16, -R6, R4, RZ ;  /* 0x0000000406107210 */ /* 0x004fe40007ffe1ff */
.L_x_2945:
[----:B-1----:R-:W2:Y:S04]  /*2980*/  LDL R4, [R1+0x4] ;  /* 0x0000040001047983 */ /* 0x002ea80000100800 */
[----:B------:R-:W3:Y:S04]  /*2990*/  LDL.LU R6, [R1+0x14] ;  /* 0x0000140001067983 */ /* 0x000ee80000300800 */
[----:B------:R1:W4:Y:S04]  /*29a0*/  @P6 LDG.E R5, [R2.64] ;  /* 0x0000000602056981 */ /* 0x000328000c1e1900 */
[----:B------:R-:W3:Y:S01]  /*29b0*/  LDL R19, [R1+0x18] ;  /* 0x0000180001137983 */ /* 0x000ee20000100800 */
[----:B------:R-:W-:-:S04]  /*29c0*/  ISETP.NE.U32.AND P0, PT, RZ, c[0x0][0x378], PT ;  /* 0x0000de00ff007a0c */ /* 0x000fc80003f05070 */
[----:B------:R-:W-:Y:S01]  /*29d0*/  ISETP.NE.AND.EX P1, PT, RZ, c[0x0][0x37c], PT, P0 ;  /* 0x0000df00ff007a0c */ /* 0x000fe20003f25300 */
[----:B--2---:R-:W-:Y:S02]  /*29e0*/  IMAD.MOV.U32 R8, RZ, RZ, R4 ;  /* 0x000000ffff087224 */ /* 0x004fe400078e0004 */
[----:B------:R1:W4:Y:S01]  /*29f0*/  @P6 LDG.E R4, [R2.64+0x4] ;  /* 0x0000040602046981 */ /* 0x000322000c1e1900 */
[----:B-----5:R-:W-:Y:S02]  /*2a00*/  IMAD.MOV.U32 R130, RZ, RZ, R16 ;  /* 0x000000ffff827224 */ /* 0x020fe400078e0010 */
[----:B------:R-:W-:-:S05]  /*2a10*/  IMAD.MOV.U32 R9, RZ, RZ, c[0x0][0x2c4] ;  /* 0x0000b100ff097624 */ /* 0x000fca00078e00ff */
[----:B------:R-:W-:Y:S02]  /*2a20*/  ISETP.NE.AND P2, PT, R9, 0x1, PT ;  /* 0x000000010900780c */ /* 0x000fe40003f45270 */
[----:B-1----:R-:W-:-:S04]  /*2a30*/  @P1 IADD3 R2, P0, R24, c[0x0][0x378], RZ ;  /* 0x0000de0018021a10 */ /* 0x002fc80007f1e0ff */
[----:B------:R-:W-:-:S05]  /*2a40*/  @P1 IADD3.X R3, R17, c[0x0][0x37c], RZ, P0, !PT ;  /* 0x0000df0011031a10 */ /* 0x000fca00007fe4ff */
[----:B------:R3:W5:Y:S01]  /*2a50*/  @P1 LDG.E R130, [R2.64] ;  /* 0x0000000602821981 */ /* 0x000762000c1e1900 */
[----:B------:R-:W-:Y:S02]  /*2a60*/  IMAD.IADD R10, R16, 0x1, -R252 ;  /* 0x00000001100a7824 */ /* 0x000fe400078e0afc */
[----:B---3--:R-:W-:Y:S02]  /*2a70*/  IMAD.SHL.U32 R3, R6, 0x80, RZ ;  /* 0x0000008006037824 */ /* 0x008fe400078e00ff */
[----:B------:R-:W-:-:S03]  /*2a80*/  IMAD.MOV.U32 R2, RZ, RZ, c[0x0][0x228] ;  /* 0x00008a00ff027624 */ /* 0x000fc600078e00ff */
[----:B------:R1:W-:Y:S02]  /*2a90*/  STL [R1], R3 ;  /* 0x0000000301007387 */ /* 0x0003e40000100800 */
[----:B-1----:R-:W-:Y:S01]  /*2aa0*/  IADD3 R3, R3, 0x7f, RZ ;  /* 0x0000007f03037810 */ /* 0x002fe20007ffe0ff */
[----:B------:R-:W-:Y:S01]  /*2ab0*/  BSSY B0, `(.L_x_2946) ;  /* 0x000003c000007945 */ /* 0x000fe20003800000 */
[----:B------:R-:W-:-:S04]  /*2ac0*/  LOP3.LUT R235, R235, 0xffffffdf, RZ, 0xc0, !PT ;  /* 0xffffffdfebeb7812 */ /* 0x000fc800078ec0ff */
[----:B------:R-:W-:Y:S01]  /*2ad0*/  @P2 LOP3.LUT R235, R235, 0x20, RZ, 0xfc, !PT ;  /* 0x00000020ebeb2812 */ /* 0x000fe200078efcff */
[----:B----4-:R-:W-:Y:S02]  /*2ae0*/  @P6 IMAD.IADD R2, R4, 0x1, -R5 ;  /* 0x0000000104026824 */ /* 0x010fe400078e0a05 */
[----:B------:R-:W-:-:S04]  /*2af0*/  @P2 IMAD.HI.U32 R4, R3, c[0x0][0x2c8], RZ ;  /* 0x0000b20003042a27 */ /* 0x000fc800078e00ff */
[----:B------:R-:W-:Y:S01]  /*2b00*/  IMAD.IADD R6, R10, 0x1, R2 ;  /* 0x000000010a067824 */ /* 0x000fe200078e0202 */
[----:B------:R-:W-:-:S04]  /*2b10*/  @P2 SHF.R.U32.HI R3, RZ, c[0x0][0x2cc], R4 ;  /* 0x0000b300ff032a19 */ /* 0x000fc80000011604 */
[C---:B------:R-:W-:Y:S01]  /*2b20*/  IADD3 R139, R6.reuse, 0x30, -R8 ;  /* 0x00000030068b7810 */ /* 0x040fe20007ffe808 */
[----:B------:R1:W-:Y:S01]  /*2b30*/  STL [R1+0x8], R6 ;  /* 0x0000080601007387 */ /* 0x0003e20000100800 */
[----:B------:R-:W-:-:S03]  /*2b40*/  IADD3 R5, R6, 0x2f, RZ ;  /* 0x0000002f06057810 */ /* 0x000fc60007ffe0ff */
[----:B------:R-:W-:Y:S02]  /*2b50*/  IMAD.IADD R4, R139, 0x1, R3 ;  /* 0x000000018b047824 */ /* 0x000fe400078e0203 */
[----:B------:R-:W-:-:S04]  /*2b60*/  IMAD.HI R3, R5, 0x2aaaaaab, RZ ;  /* 0x2aaaaaab05037827 */ /* 0x000fc800078e02ff */
[----:B------:R-:W-:Y:S01]  /*2b70*/  IMAD.HI R8, R4, 0x2aaaaaab, RZ ;  /* 0x2aaaaaab04087827 */ /* 0x000fe200078e02ff */
[C---:B------:R-:W-:Y:S02]  /*2b80*/  LOP3.LUT R4, R19.reuse, 0xff0000, RZ, 0xc0, !PT ;  /* 0x00ff000013047812 */ /* 0x040fe400078ec0ff */
[----:B-1----:R-:W-:-:S04]  /*2b90*/  LOP3.LUT R6, R19, 0xff000000, RZ, 0xc0, !PT ;  /* 0xff00000013067812 */ /* 0x002fc800078ec0ff */
[----:B------:R-:W-:Y:S02]  /*2ba0*/  SHF.R.U32.HI R5, RZ, 0x8, R6 ;  /* 0x00000008ff057819 */ /* 0x000fe40000011606 */
[----:B------:R-:W-:Y:S02]  /*2bb0*/  SHF.R.U32.HI R6, RZ, 0x1f, R3 ;  /* 0x0000001fff067819 */ /* 0x000fe40000011603 */
[----:B------:R-:W-:Y:S02]  /*2bc0*/  LEA.HI R4, R4, R5, RZ, 0x10 ;  /* 0x0000000504047211 */ /* 0x000fe400078f80ff */
[----:B------:R-:W-:Y:S02]  /*2bd0*/  SHF.R.U32.HI R9, RZ, 0x1f, R8 ;  /* 0x0000001fff097819 */ /* 0x000fe40000011608 */
[----:B------:R-:W-:Y:S02]  /*2be0*/  SHF.R.U32.HI R11, RZ, 0x10, R4 ;  /* 0x00000010ff0b7819 */ /* 0x000fe40000011604 */
[----:B------:R-:W-:-:S02]  /*2bf0*/  LOP3.LUT R21, R4, 0xff, RZ, 0xc0, !PT ;  /* 0x000000ff04157812 */ /* 0x000fc400078ec0ff */
[----:B------:R-:W-:Y:S02]  /*2c00*/  LEA.HI.SX32 R137, R3, R6, 0x1d ;  /* 0x0000000603897211 */ /* 0x000fe400078feaff */
[----:B------:R-:W-:Y:S01]  /*2c10*/  LEA.HI.SX32 R3, R8, R9, 0x1d ;  /* 0x0000000908037211 */ /* 0x000fe200078feaff */
[----:B------:R1:W-:Y:S03]  /*2c20*/  STL [R1+0x14], R11 ;  /* 0x0000140b01007387 */ /* 0x0003e60000100800 */
[----:B------:R-:W-:Y:S01]  /*2c30*/  IMNMX R6, R137, R3, PT ;  /* 0x0000000389067217 */ /* 0x000fe20003800200 */
[----:B------:R1:W-:Y:S03]  /*2c40*/  STL [R1+0x54], R21 ;  /* 0x0000541501007387 */ /* 0x0003e60000100800 */
[----:B------:R-:W-:-:S02]  /*2c50*/  ISETP.GE.AND P0, PT, R6, 0x1, PT ;  /* 0x000000010600780c */ /* 0x000fc40003f06270 */
[----:B------:R-:W-:Y:S01]  /*2c60*/  ISETP.NE.AND P1, PT, R11, RZ, PT ;  /* 0x000000ff0b00720c */ /* 0x000fe20003f25270 */
[----:B------:R-:W-:-:S03]  /*2c70*/  IMAD.MOV.U32 R3, RZ, RZ, RZ ;  /* 0x000000ffff037224 */ /* 0x000fc600078e00ff */
[----:B------:R-:W-:-:S07]  /*2c80*/  SEL R127, R11, c[0x0][0x338], P1 ;  /* 0x0000ce000b7f7a07 */ /* 0x000fce0000800000 */
[----:B------:R-:W-:Y:S05]  /*2c90*/  @!P0 BRA `(.L_x_2947) ;  /* 0x000001d000008947 */ /* 0x000fea0003800000 */
[----:B------:R-:W-:Y:S01]  /*2ca0*/  IABS R3, R127 ;  /* 0x0000007f00037213 */ /* 0x000fe20000000000 */
[----:B------:R-:W-:Y:S01]  /*2cb0*/  IMAD.MOV.U32 R8, RZ, RZ, RZ ;  /* 0x000000ffff087224 */ /* 0x000fe200078e00ff */
        /* <DEDUP_REMOVED lines=27> */
.L_x_2947:
[----:B------:R-:W-:Y:S05]  /*2e70*/  BSYNC B0 ;  /* 0x0000000000007941 */ /* 0x000fea0003800000 */
.L_x_2946:
        /* <DEDUP_REMOVED lines=20> */
[----:B------:R-:W-:Y:S01]  /*2fc0*/  SHF.R.S32.HI R23, RZ, 0x1f, R143 ;  /* 0x0000001fff177819 */ /* 0x000fe2000001148f */
[----:B------:R-:W-:Y:S01]  /*2fd0*/  IMAD.MOV.U32 R132, RZ, RZ, 0x30 ;  /* 0x00000030ff847424 */ /* 0x000fe200078e00ff */
[----:B------:R-:W-:Y:S01]  /*2fe0*/  IADD3 R106, P0, R143, R15, RZ ;  /* 0x0000000f8f6a7210 */ /* 0x000fe20007f1e0ff */
[----:B------:R-:W-:Y:S01]  /*2ff0*/  IMAD.MOV.U32 R154, RZ, RZ, c[0x0][0x238] ;  /* 0x00008e00ff9a7624 */ /* 0x000fe200078e00ff */
[----:B------:R-:W-:Y:S01]  /*3000*/  IADD3 R39, R3, -0x1, RZ ;  /* 0xffffffff03277810 */ /* 0x000fe20007ffe0ff */
[----:B------:R-:W-:Y:S01]  /*3010*/  IMAD R153, R132, c[0x0][0x23c], RZ ;  /* 0x00008f0084997a24 */ /* 0x000fe200078e02ff */
[----:B------:R-:W-:Y:S01]  /*3020*/  LEA.HI.X.SX32 R107, R15, R23, 0x1, P0 ;  /* 0x000000170f6b7211 */ /* 0x000fe200000f0eff */
[----:B------:R-:W-:Y:S01]  /*3030*/  IMAD.WIDE.U32 R4, R106, c[0x0][0x238], R140 ;  /* 0x00008e006a047a25 */ /* 0x000fe200078e008c */
[----:B------:R-:W-:Y:S02]  /*3040*/  LOP3.LUT R28, R19, 0xffff, RZ, 0xc0, !PT ;  /* 0x0000ffff131c7812 */ /* 0x000fe400078ec0ff */
[----:B------:R-:W-:Y:S01]  /*3050*/  SEL R19, R20, RZ, !P6 ;  /* 0x000000ff14137207 */ /* 0x000fe20007000000 */
[----:B------:R-:W-:Y:S01]  /*3060*/  IMAD R6, R107, c[0x0][0x238], RZ ;  /* 0x00008e006b067a24 */ /* 0x000fe200078e02ff */
[----:B-1----:R-:W-:Y:S01]  /*3070*/  SEL R21, R22, RZ, !P6 ;  /* 0x000000ff16157207 */ /* 0x002fe20007000000 */
[----:B------:R-:W-:Y:S01]  /*3080*/  IMAD.WIDE.U32 R128, R132, c[0x0][0x238], RZ ;  /* 0x00008e0084807a25 */ /* 0x000fe200078e00ff */
[----:B------:R-:W-:-:S02]  /*3090*/  ISETP.NE.U32.AND P4, PT, RZ, c[0x0][0x340], PT ;  /* 0x0000d000ff007a0c */ /* 0x000fc40003f85070 */
[----:B------:R-:W-:Y:S01]  /*30a0*/  SHF.R.S32.HI R9, RZ, 0x1f, R39 ;  /* 0x0000001fff097819 */ /* 0x000fe20000011427 */
[----:B------:R-:W-:Y:S01]  /*30b0*/  IMAD R6, R106, c[0x0][0x23c], R6 ;  /* 0x00008f006a067a24 */ /* 0x000fe200078e0206 */
[----:B------:R-:W-:Y:S01]  /*30c0*/  IADD3 R153, R129, R153, RZ ;  /* 0x0000009981997210 */ /* 0x000fe20007ffe0ff */
[----:B------:R-:W-:Y:S01]  /*30d0*/  IMAD R3, R19, c[0x0][0x248], RZ ;  /* 0x0000920013037a24 */ /* 0x000fe200078e02ff */
[----:B------:R-:W-:Y:S01]  /*30e0*/  ISETP.NE.AND.EX P4, PT, RZ, c[0x0][0x344], PT, P4 ;  /* 0x0000d100ff007a0c */ /* 0x000fe20003f85340 */
[----:B------:R-:W-:Y:S01]  /*30f0*/  IMAD.IADD R5, R5, 0x1, R6 ;  /* 0x0000000105057824 */ /* 0x000fe200078e0206 */
[----:B------:R-:W-:Y:S01]  /*3100*/  SHF.L.U32 R157, R154, 0x5, RZ ;  /* 0x000000059a9d7819 */ /* 0x000fe200000006ff */
[----:B------:R-:W-:Y:S01]  /*3110*/  IMAD R6, R39, -0x30, R2 ;  /* 0xffffffd027067824 */ /* 0x000fe200078e0202 */
[----:B------:R-:W-:Y:S01]  /*3120*/  ISETP.GE.AND P5, PT, R140, c[0x0][0x1d4], PT ;  /* 0x000075008c007a0c */ /* 0x000fe20003fa6270 */
[----:B------:R-:W-:Y:S01]  /*3130*/  IMAD.WIDE.U32 R4, R28, c[0x0][0x240], R4 ;  /* 0x000090001c047a25 */ /* 0x000fe200078e0004 */
[----:B------:R-:W-:-:S02]  /*3140*/  MOV R136, 0x5 ;  /* 0x0000000500887802 */ /* 0x000fc40000000f00 */
[----:B------:R-:W-:Y:S01]  /*3150*/  IMNMX R6, R6, 0x30, PT ;  /* 0x0000003006067817 */ /* 0x000fe20003800200 */
[----:B------:R-:W-:Y:S01]  /*3160*/  IMAD R8, R21, c[0x0][0x24c], R3 ;  /* 0x0000930015087a24 */ /* 0x000fe200078e0203 */
[----:B------:R-:W-:Y:S01]  /*3170*/  SHF.L.U64.HI R154, R154, R136, c[0x0][0x23c] ;  /* 0x00008f009a9a7619 */ /* 0x000fe20000010288 */
[----:B------:R-:W-:Y:S01]  /*3180*/  IMAD R5, R28, c[0x0][0x244], R5 ;  /* 0x000091001c057a24 */ /* 0x000fe200078e0205 */
[----:B------:R-:W-:Y:S01]  /*3190*/  LOP3.LUT R235, R235, 0xfffffff7, RZ, 0xc0, !PT ;  /* 0xfffffff7ebeb7812 */ /* 0x000fe200078ec0ff */
[----:B------:R-:W-:Y:S01]  /*31a0*/  IMAD.IADD R3, R6, 0x1, -R143 ;  /* 0x0000000106037824 */ /* 0x000fe200078e0a8f */
[----:B------:R-:W-:Y:S01]  /*31b0*/  ISETP.GE.AND P6, PT, R220, c[0x0][0x1d4], PT ;  /* 0x00007500dc007a0c */ /* 0x000fe20003fc6270 */
[----:B------:R-:W-:Y:S02]  /*31c0*/  IMAD.WIDE.U32 R110, R21, c[0x0][0x248], R4 ;  /* 0x00009200156e7a25 */ /* 0x000fe400078e0004 */
[----:B------:R-:W-:Y:S02]  /*31d0*/  @P5 LOP3.LUT R235, R235, 0x8, RZ, 0xfc, !PT ;  /* 0x00000008ebeb5812 */ /* 0x000fe400078efcff */
[----:B------:R-:W-:Y:S01]  /*31e0*/  ISETP.GE.AND P1, PT, R3, 0x1, PT ;  /* 0x000000010300780c */ /* 0x000fe20003f26270 */
[----:B------:R-:W-:Y:S01]  /*31f0*/  IMAD R6, R153, R39, RZ ;  /* 0x0000002799067224 */ /* 0x000fe200078e02ff */
[----:B------:R-:W-:Y:S01]  /*3200*/  ISETP.GT.AND P0, PT, R3, 0x20, PT ;  /* 0x000000200300780c */ /* 0x000fe20003f04270 */
[----:B------:R-:W-:Y:S01]  /*3210*/  IMAD.IADD R109, R111, 0x1, R8 ;  /* 0x000000016f6d7824 */ /* 0x000fe200078e0208 */
[----:B------:R-:W-:Y:S01]  /*3220*/  ISETP.GE.AND P5, PT, R221, c[0x0][0x1d4], PT ;  /* 0x00007500dd007a0c */ /* 0x000fe20003fa6270 */
[----:B------:R-:W-:-:S02]  /*3230*/  IMAD.MOV.U32 R108, RZ, RZ, R110 ;  /* 0x000000ffff6c7224 */ /* 0x000fc400078e006e */
[-C--:B------:R-:W-:Y:S02]  /*3240*/  IMAD R4, R9, R128.reuse, R6 ;  /* 0x0000008009047224 */ /* 0x080fe400078e0206 */
[----:B------:R-:W-:-:S04]  /*3250*/  IMAD.WIDE.U32 R10, R39, R128, R108 ;  /* 0x00000080270a7225 */ /* 0x000fc800078e006c */
[----:B------:R-:W-:Y:S01]  /*3260*/  IMAD.IADD R3, R11, 0x1, R4 ;  /* 0x000000010b037824 */ /* 0x000fe200078e0204 */
[C---:B------:R-:W-:Y:S02]  /*3270*/  @P1 LEA R8, P3, R10.reuse, c[0x0][0x220], 0x1 ;  /* 0x000088000a081a11 */ /* 0x040fe400078608ff */
[----:B------:R-:W-:Y:S02]  /*3280*/  @P0 IADD3 R5, P2, R157, R10, RZ ;  /* 0x0000000a9d050210 */ /* 0x000fe40007f5e0ff */
[----:B------:R-:W-:Y:S02]  /*3290*/  @P1 LEA.HI.X R9, R10, c[0x0][0x224], R3, 0x1, P3 ;  /* 0x000089000a091a11 */ /* 0x000fe400018f0c03 */
[----:B------:R-:W-:Y:S01]  /*32a0*/  @P4 IADD3 R10, P3, R24, c[0x0][0x340], RZ ;  /* 0x0000d000180a4a10 */ /* 0x000fe20007f7e0ff */
[----:B------:R-:W-:Y:S01]  /*32b0*/  @P0 IMAD.X R6, R3, 0x1, R154, P2 ;  /* 0x0000000103060824 */ /* 0x000fe200010e069a */
[----:B------:R-:W-:Y:S02]  /*32c0*/  @P0 LEA R4, P2, R5, c[0x0][0x220], 0x1 ;  /* 0x0000880005040a11 */ /* 0x000fe400078408ff */
[----:B------:R-:W-:-:S02]  /*32d0*/  @P4 IADD3.X R11, R17, c[0x0][0x344], RZ, P3, !PT ;  /* 0x0000d100110b4a10 */ /* 0x000fc40001ffe4ff */
[----:B------:R-:W-:Y:S02]  /*32e0*/  @P0 LEA.HI.X R5, R5, c[0x0][0x224], R6, 0x1, P2 ;  /* 0x0000890005050a11 */ /* 0x000fe400010f0c06 */
[----:B------:R-:W-:Y:S01]  /*32f0*/  ISETP.GE.AND P2, PT, R142, c[0x0][0x1d4], PT ;  /* 0x000075008e007a0c */ /* 0x000fe20003f46270 */
[----:B------:R1:W2:Y:S01]  /*3300*/  @P4 LDG.E R13, [R10.64] ;  /* 0x000000060a0d4981 */ /* 0x0002a2000c1e1900 */
[----:B------:R-:W-:Y:S01]  /*3310*/  LOP3.LUT P3, RZ, R235, 0x8, RZ, 0xc0, !PT ;  /* 0x00000008ebff7812 */ /* 0x000fe2000786c0ff */
[----:B------:R-:W-:Y:S01]  /*3320*/  IMAD R3, R23, c[0x0][0x280], RZ ;  /* 0x0000a00017037a24 */ /* 0x000fe200078e02ff */
[----:B------:R-:W-:-:S03]  /*3330*/  LOP3.LUT R235, R235, 0xfffffffb, RZ, 0xc0, !PT ;  /* 0xfffffffbebeb7812 */ /* 0x000fc600078ec0ff */
[----:B------:R-:W-:Y:S02]  /*3340*/  IMAD R3, R143, c[0x0][0x284], R3 ;  /* 0x0000a1008f037a24 */ /* 0x000fe400078e0203 */
[----:B------:R-:W-:-:S04]  /*3350*/  IMAD.IADD R126, R16, 0x1, R18 ;  /* 0x00000001107e7824 */ /* 0x000fc800078e0212 */
[----:B------:R-:W-:Y:S02]  /*3360*/  @P2 LOP3.LUT R235, R235, 0x4, RZ, 0xfc, !PT ;  /* 0x00000004ebeb2812 */ /* 0x000fe400078efcff */
[----:B------:R-:W-:Y:S01]  /*3370*/  @!PT LDS RZ, [RZ] ;  /* 0x00000000fffff984 */ /* 0x000fe20000000800 */
[----:B------:R-:W-:Y:S01]  /*3380*/  @!PT LDS RZ, [RZ] ;  /* 0x00000000fffff984 */ /* 0x000fe20000000800 */
[----:B------:R-:W-:Y:S01]  /*3390*/  @!PT LDS RZ, [RZ] ;  /* 0x00000000fffff984 */ /* 0x000fe20000000800 */
[----:B------:R3:W-:Y:S01]  /*33a0*/  @P1 LDGSTS.E.BYPASS.LTC128B.128 [R216+0xa080], [R8.64], !P3 ;  /* 0x0a08000008d81fae */ /* 0x0007e2000d901d46 */
[----:B------:R-:W-:Y:S02]  /*33b0*/  SHF.R.U32.HI R30, RZ, 0x3, R251 ;  /* 0x00000003ff1e7819 */ /* 0x000fe400000116fb */
[----:B------:R-:W-:Y:S01]  /*33c0*/  SHF.R.U32.HI R29, RZ, 0x3, R250 ;  /* 0x00000003ff1d7819 */ /* 0x000fe200000116fa */
[----:B------:R3:W-:Y:S01]  /*33d0*/  @P1 LDGSTS.E.BYPASS.LTC128B.128 [R216+0xb880], [R8.64+0x80], !P2 ;  /* 0x0b88008008d81fae */ /* 0x0007e2000d101d46 */
[----:B------:R-:W-:-:S03]  /*33e0*/  LOP3.LUT R235, R235, 0xfffffffd, RZ, 0xc0, !PT ;  /* 0xfffffffdebeb7812 */ /* 0x000fc600078ec0ff */
[----:B------:R3:W-:Y:S01]  /*33f0*/  @P1 LDGSTS.E.BYPASS.LTC128B.128 [R216+0xd080], [R8.64+0x100], !P6 ;  /* 0x0d08010008d81fae */ /* 0x0007e2000f101d46 */
[----:B------:R-:W-:-:S03]  /*3400*/  @P6 LOP3.LUT R235, R235, 0x2, RZ, 0xfc, !PT ;  /* 0x00000002ebeb6812 */ /* 0x000fc600078efcff */
[----:B------:R3:W-:Y:S01]  /*3410*/  @P1 LDGSTS.E.BYPASS.LTC128B.128 [R216+0xe880], [R8.64+0x180], !P5 ;  /* 0x0e88018008d81fae */ /* 0x0007e2000e901d46 */
[----:B-1----:R-:W-:Y:S01]  /*3420*/  IMAD.WIDE.U32 R10, R143, c[0x0][0x280], R140 ;  /* 0x0000a0008f0a7a25 */ /* 0x002fe200078e008c */
[----:B------:R-:W-:Y:S02]  /*3430*/  ISETP.GE.AND P1, PT, R140, c[0x0][0x27c], PT ;  /* 0x00009f008c007a0c */ /* 0x000fe40003f26270 */
[----:B------:R1:W-:Y:S01]  /*3440*/  @P0 LDGSTS.E.BYPASS.LTC128B.128 [R219+0xb080], [R4.64], !P3 ;  /* 0x0b08000004db0fae */ /* 0x0003e2000d901d46 */
[----:B------:R-:W-:Y:S01]  /*3450*/  IMAD.IADD R15, R3, 0x1, R11 ;  /* 0x00000001030f7824 */ /* 0x000fe200078e020b */
[----:B------:R-:W-:Y:S02]  /*3460*/  MOV R131, c[0x0][0x280] ;  /* 0x0000a00000837a02 */ /* 0x000fe40000000f00 */
[----:B------:R1:W-:Y:S01]  /*3470*/  @P0 LDGSTS.E.BYPASS.LTC128B.128 [R219+0xc880], [R4.64+0x80], !P2 ;  /* 0x0c88008004db0fae */ /* 0x0003e2000d101d46 */
[----:B------:R-:W-:Y:S01]  /*3480*/  ISETP.GE.AND P2, PT, R142, c[0x0][0x27c], PT ;  /* 0x00009f008e007a0c */ /* 0x000fe20003f46270 */
[----:B------:R-:W-:Y:S01]  /*3490*/  IMAD.MOV.U32 R14, RZ, RZ, R10 ;  /* 0x000000ffff0e7224 */ /* 0x000fe200078e000a */
[----:B------:R-:W-:Y:S01]  /*34a0*/  SEL R6, RZ, c[0x0][0x27c], !P1 ;  /* 0x00009f00ff067a07 */ /* 0x000fe20004800000 */
[----:B------:R-:W-:Y:S01]  /*34b0*/  IMAD.WIDE.U32 R10, R143, c[0x0][0x290], R144 ;  /* 0x0000a4008f0a7a25 */ /* 0x000fe200078e0090 */
[----:B------:R-:W-:Y:S01]  /*34c0*/  SEL R18, RZ, c[0x0][0x27c], !P2 ;  /* 0x00009f00ff127a07 */ /* 0x000fe20005000000 */
[----:B------:R1:W-:Y:S01]  /*34d0*/  @P0 LDGSTS.E.BYPASS.LTC128B.128 [R219+0xe080], [R4.64+0x100], !P6 ;  /* 0x0e08010004db0fae */ /* 0x0003e2000f101d46 */
[----:B------:R-:W-:-:S03]  /*34e0*/  LOP3.LUT R235, R235, 0xfffffffe, RZ, 0xc0, !PT ;  /* 0xfffffffeebeb7812 */ /* 0x000fc600078ec0ff */
[----:B------:R1:W-:Y:S01]  /*34f0*/  @P0 LDGSTS.E.BYPASS.LTC128B.128 [R219+0xf880], [R4.64+0x180], !P5 ;  /* 0x0f88018004db0fae */ /* 0x0003e2000e901d46 */
[----:B---3--:R-:W-:-:S03]  /*3500*/  IMAD.WIDE.U32 R8, R143, c[0x0][0x280], R144 ;  /* 0x0000a0008f087a25 */ /* 0x008fc600078e0090 */
[----:B------:R-:W0:Y:S01]  /*3510*/  LDGDEPBAR ;  /* 0x00000000000079af */ /* 0x000e220000000000 */
[----:B------:R-:W-:Y:S01]  /*3520*/  IMAD.MOV.U32 R156, RZ, RZ, c[0x0][0x290] ;  /* 0x0000a400ff9c7624 */ /* 0x000fe200078e00ff */
[----:B------:R-:W-:Y:S01]  /*3530*/  IADD3 R17, R9, R3, RZ ;  /* 0x0000000309117210 */ /* 0x000fe20007ffe0ff */
[----:B------:R-:W-:Y:S01]  /*3540*/  IMAD R3, R23, c[0x0][0x290], RZ ;  /* 0x0000a40017037a24 */ /* 0x000fe200078e02ff */
[----:B------:R-:W-:Y:S01]  /*3550*/  MOV R16, R8 ;  /* 0x0000000800107202 */ /* 0x000fe20000000f00 */
[----:B------:R-:W-:Y:S01]  /*3560*/  IMAD.WIDE.U32 R8, R143, c[0x0][0x290], R140 ;  /* 0x0000a4008f087a25 */ /* 0x000fe200078e008c */
[----:B------:R-:W-:Y:S02]  /*3570*/  SHF.L.U32 R155, R131, 0x5, RZ ;  /* 0x00000005839b7819 */ /* 0x000fe400000006ff */
[----:B------:R-:W-:Y:S01]  /*3580*/  @P5 LOP3.LUT R235, R235, 0x1, RZ, 0xfc, !PT ;  /* 0x00000001ebeb5812 */ /* 0x000fe200078efcff */
[----:B------:R-:W-:-:S04]  /*3590*/  IMAD R3, R143, c[0x0][0x294], R3 ;  /* 0x0000a5008f037a24 */ /* 0x000fc800078e0203 */
[----:B------:R-:W-:Y:S02]  /*35a0*/  IMAD.IADD R11, R11, 0x1, R3 ;  /* 0x000000010b0b7824 */ /* 0x000fe400078e0203 */
[----:B------:R-:W-:Y:S01]  /*35b0*/  IMAD.IADD R9, R3, 0x1, R9 ;  /* 0x0000000103097824 */ /* 0x000fe200078e0209 */
[----:B------:R-:W-:Y:S01]  /*35c0*/  IADD3 R3, R140, R6, RZ ;  /* 0x000000068c037210 */ /* 0x000fe20007ffe0ff */
[----:B-1----:R-:W-:-:S04]  /*35d0*/  IMAD.WIDE.U32 R4, R28, c[0x0][0x260], R140 ;  /* 0x000098001c047a25 */ /* 0x002fc800078e008c */
[----:B------:R-:W-:Y:S01]  /*35e0*/  IMAD.IADD R6, R142, 0x1, R18 ;  /* 0x000000018e067824 */ /* 0x000fe200078e0212 */
[----:B------:R-:W-:Y:S01]  /*35f0*/  SHF.R.S32.HI R18, RZ, 0x1f, R3 ;  /* 0x0000001fff127819 */ /* 0x000fe20000011403 */
[----:B------:R-:W-:-:S04]  /*3600*/  IMAD R5, R28, c[0x0][0x264], R5 ;  /* 0x000099001c057a24 */ /* 0x000fc800078e0205 */
[----:B------:R-:W-:Y:S01]  /*3610*/  IMAD.WIDE.U32 R90, R21, c[0x0][0x268], R4 ;  /* 0x00009a00155a7a25 */ /* 0x000fe200078e0004 */
[CC--:B------:R-:W-:Y:S02]  /*3620*/  LEA.HI R5, R18.reuse, R3.reuse, RZ, 0x6 ;  /* 0x0000000312057211 */ /* 0x0c0fe400078f30ff */
[----:B------:R-:W-:-:S04]  /*3630*/  LEA.HI R4, R18, R3, RZ, 0x3 ;  /* 0x0000000312047211 */ /* 0x000fc800078f18ff */
[----:B------:R-:W-:Y:S01]  /*3640*/  LOP3.LUT R18, R250, 0x38, R4, 0xf8, !PT ;  /* 0x00000038fa127812 */ /* 0x000fe200078ef804 */
[----:B------:R-:W-:Y:S01]  /*3650*/  WARPSYNC 0xffffffff ;  /* 0xffffffff00007948 */ /* 0x000fe20003800000 */
[----:B------:R-:W-:Y:S01]  /*3660*/  IMAD R150, R132, c[0x0][0x284], RZ ;  /* 0x0000a10084967a24 */ /* 0x000fe200078e02ff */
[----:B------:R-:W-:Y:S01]  /*3670*/  LOP3.LUT R86, R4, 0xfffffff8, RZ, 0xc0, !PT ;  /* 0xfffffff804567812 */ /* 0x000fe200078ec0ff */
[C---:B------:R-:W-:Y:S02]  /*3680*/  IMAD R152, R132.reuse, c[0x0][0x294], RZ ;  /* 0x0000a50084987a24 */ /* 0x040fe400078e02ff */
[----:B------:R-:W-:Y:S01]  /*3690*/  IMAD.WIDE.U32 R134, R132, c[0x0][0x280], RZ ;  /* 0x0000a00084867a25 */ /* 0x000fe200078e00ff */
[----:B------:R-:W-:-:S03]  /*36a0*/  SHF.L.U64.HI R131, R131, R136, c[0x0][0x284] ;  /* 0x0000a10083837619 */ /* 0x000fc60000010288 */
[----:B-----5:R-:W-:-:S04]  /*36b0*/  IMAD.WIDE.U32 R98, R130, c[0x0][0x280], R16 ;  /* 0x0000a00082627a25 */ /* 0x020fc800078e0010 */
[----:B------:R-:W-:Y:S01]  /*36c0*/  IMAD.WIDE.U32 R92, R130, c[0x0][0x290], R8 ;  /* 0x0000a400825c7a25 */ /* 0x000fe200078e0008 */
[----:B------:R-:W-:-:S03]  /*36d0*/  SHF.L.U64.HI R136, R156, R136, c[0x0][0x294] ;  /* 0x0000a5009c887619 */ /* 0x000fc60000010288 */
[----:B------:R-:W-:-:S04]  /*36e0*/  IMAD.WIDE.U32 R132, R132, c[0x0][0x290], RZ ;  /* 0x0000a40084847a25 */ /* 0x000fc800078e00ff */
[----:B------:R-:W-:-:S04]  /*36f0*/  IMAD.WIDE.U32 R116, R28, c[0x0][0x1e8], RZ ;  /* 0x00007a001c747a25 */ /* 0x000fc800078e00ff */
[----:B------:R-:W-:-:S04]  /*3700*/  IMAD.WIDE.U32 R114, R28, c[0x0][0x210], RZ ;  /* 0x000084001c727a25 */ /* 0x000fc800078e00ff */
[----:B------:R-:W-:-:S04]  /*3710*/  IMAD.WIDE.U32 R96, R130, c[0x0][0x280], R14 ;  /* 0x0000a00082607a25 */ /* 0x000fc800078e000e */
[----:B------:R-:W-:Y:S01]  /*3720*/  IMAD.WIDE.U32 R94, R130, c[0x0][0x290], R10 ;  /* 0x0000a400825e7a25 */ /* 0x000fe200078e000a */
[----:B------:R-:W-:Y:S02]  /*3730*/  IADD3 R150, R135, R150, RZ ;  /* 0x0000009687967210 */ /* 0x000fe40007ffe0ff */
[----:B------:R-:W-:Y:S01]  /*3740*/  SHF.R.S32.HI R73, RZ, 0x3, R4 ;  /* 0x00000003ff497819 */ /* 0x000fe20000011404 */
[----:B------:R-:W-:Y:S01]  /*3750*/  IMAD.SHL.U32 R156, R156, 0x20, RZ ;  /* 0x000000209c9c7824 */ /* 0x000fe200078e00ff */
[----:B------:R-:W-:Y:S01]  /*3760*/  SHF.R.S32.HI R102, RZ, 0x1f, R86 ;  /* 0x0000001fff667819 */ /* 0x000fe20000011456 */
[----:B------:R-:W-:Y:S02]  /*3770*/  IMAD.IADD R152, R133, 0x1, R152 ;  /* 0x0000000185987824 */ /* 0x000fe400078e0298 */
[C---:B------:R-:W-:Y:S02]  /*3780*/  IMAD R125, R28.reuse, c[0x0][0x1ec], R117 ;  /* 0x00007b001c7d7a24 */ /* 0x040fe400078e0275 */
[----:B------:R-:W-:Y:S01]  /*3790*/  IMAD R124, R28, c[0x0][0x214], R115 ;  /* 0x000085001c7c7a24 */ /* 0x000fe200078e0273 */
[----:B--2---:R-:W-:-:S02]  /*37a0*/  @P4 SHF.R.S32.HI R26, RZ, 0x1f, R13 ;  /* 0x0000001fff1a4819 */ /* 0x004fc4000001140d */
[----:B------:R-:W-:Y:S01]  /*37b0*/  @!P4 MOV R26, R20 ;  /* 0x00000014001ac202 */ /* 0x000fe20000000f00 */
[----:B------:R-:W-:Y:S01]  /*37c0*/  IMAD R20, R19, c[0x0][0x268], RZ ;  /* 0x00009a0013147a24 */ /* 0x000fe200078e02ff */
[----:B------:R-:W-:-:S03]  /*37d0*/  SHF.R.S32.HI R19, RZ, 0x1f, R6 ;  /* 0x0000001fff137819 */ /* 0x000fc60000011406 */
[----:B------:R-:W-:Y:S01]  /*37e0*/  IMAD R27, R21, c[0x0][0x26c], R20 ;  /* 0x00009b00151b7a24 */ /* 0x000fe200078e0214 */
[CC--:B------:R-:W-:Y:S02]  /*37f0*/  LEA.HI R20, R19.reuse, R6.reuse, RZ, 0x6 ;  /* 0x0000000613147211 */ /* 0x0c0fe400078f30ff */
[----:B------:R-:W-:Y:S02]  /*3800*/  LEA.HI R3, R19, R6, RZ, 0x3 ;  /* 0x0000000613037211 */ /* 0x000fe400078f18ff */
[----:B------:R-:W-:Y:S02]  /*3810*/  SHF.R.S32.HI R6, RZ, 0x6, R5 ;  /* 0x00000006ff067819 */ /* 0x000fe40000011405 */
[C---:B------:R-:W-:Y:S02]  /*3820*/  LOP3.LUT R19, R251.reuse, 0x38, R4, 0xf8, !PT ;  /* 0x00000038fb137812 */ /* 0x040fe400078ef804 */
[----:B------:R-:W-:Y:S01]  /*3830*/  SHF.R.S32.HI R5, RZ, 0x6, R20 ;  /* 0x00000006ff057819 */ /* 0x000fe20000011414 */
[----:B------:R-:W-:Y:S01]  /*3840*/  @!P4 IMAD.MOV.U32 R13, RZ, RZ, R22 ;  /* 0x000000ffff0dc224 */ /* 0x000fe200078e0016 */
[----:B------:R-:W-:-:S02]  /*3850*/  LOP3.LUT R21, R251, 0x38, R3, 0xf8, !PT ;  /* 0x00000038fb157812 */ /* 0x000fc400078ef803 */
[----:B------:R-:W-:Y:S01]  /*3860*/  LOP3.LUT R23, R250, 0x38, R3, 0xf8, !PT ;  /* 0x00000038fa177812 */ /* 0x000fe200078ef803 */
[C-C-:B------:R-:W-:Y:S01]  /*3870*/  IMAD R25, R6.reuse, 0xc00, R7.reuse ;  /* 0x00000c0006197824 */ /* 0x140fe200078e0207 */
[-C--:B------:R-:W-:Y:S01]  /*3880*/  LOP3.LUT R22, R19, R30.reuse, RZ, 0x3c, !PT ;  /* 0x0000001e13167212 */ /* 0x080fe200078e3cff */
[--C-:B------:R-:W-:Y:S01]  /*3890*/  IMAD R24, R6, 0xc00, R12.reuse ;  /* 0x00000c0006187824 */ /* 0x100fe200078e020c */
[-C--:B------:R-:W-:Y:S01]  /*38a0*/  LOP3.LUT R19, R18, R29.reuse, RZ, 0x3c, !PT ;  /* 0x0000001d12137212 */ /* 0x080fe200078e3cff */
[----:B------:R-:W-:Y:S01]  /*38b0*/  IMAD R20, R5, 0xc00, R7 ;  /* 0x00000c0005147824 */ /* 0x000fe200078e0207 */
[----:B------:R-:W-:Y:S01]  /*38c0*/  LOP3.LUT R18, R21, R30, RZ, 0x3c, !PT ;  /* 0x0000001e15127212 */ /* 0x000fe200078e3cff */
[----:B------:R-:W-:Y:S01]  /*38d0*/  IMAD R6, R5, 0xc00, R12 ;  /* 0x00000c0005067824 */ /* 0x000fe200078e020c */
[----:B------:R-:W-:-:S03]  /*38e0*/  LOP3.LUT R5, R23, R29, RZ, 0x3c, !PT ;  /* 0x0000001d17057212 */ /* 0x000fc600078e3cff */
[----:B------:R-:W-:Y:S02]  /*38f0*/  IMAD.IADD R21, R20, 0x1, R18 ;  /* 0x0000000114157824 */ /* 0x000fe400078e0212 */
[----:B------:R-:W-:Y:S01]  /*3900*/  IMAD.IADD R20, R6, 0x1, R5 ;  /* 0x0000000106147824 */ /* 0x000fe200078e0205 */
[----:B------:R-:W-:Y:S01]  /*3910*/  SHF.R.S32.HI R6, RZ, 0x1f, R130 ;  /* 0x0000001fff067819 */ /* 0x000fe20000011482 */
[----:B------:R-:W-:Y:S01]  /*3920*/  IMAD.IADD R23, R25, 0x1, R22 ;  /* 0x0000000119177824 */ /* 0x000fe200078e0216 */
[----:B------:R-:W-:Y:S01]  /*3930*/  IADD3 R22, R24, R19, RZ ;  /* 0x0000001318167210 */ /* 0x000fe20007ffe0ff */
[----:B------:R-:W-:Y:S01]  /*3940*/  IMAD.MOV.U32 R5, RZ, RZ, c[0x0][0x27c] ;  /* 0x00009f00ff057624 */ /* 0x000fe200078e00ff */
[----:B------:R-:W-:Y:S01]  /*3950*/  SHF.R.S32.HI R72, RZ, 0x3, R3 ;  /* 0x00000003ff487819 */ /* 0x000fe20000011403 */
[C---:B------:R-:W-:Y:S01]  /*3960*/  IMAD R19, R6.reuse, c[0x0][0x280], RZ ;  /* 0x0000a00006137a24 */ /* 0x040fe200078e02ff */
[----:B------:R-:W-:Y:S01]  /*3970*/  LOP3.LUT R85, R3, 0xfffffff8, RZ, 0xc0, !PT ;  /* 0xfffffff803557812 */ /* 0x000fe200078ec0ff */
[----:B------:R-:W-:-:S02]  /*3980*/  IMAD R18, R6, c[0x0][0x290], RZ ;  /* 0x0000a40006127a24 */ /* 0x000fc400078e02ff */
[----:B------:R-:W-:Y:S02]  /*3990*/  IMAD R3, R26, c[0x0][0x2b0], RZ ;  /* 0x0000ac001a037a24 */ /* 0x000fe400078e02ff */
[----:B------:R-:W-:Y:S02]  /*39a0*/  IMAD.SHL.U32 R75, R5, 0x2, RZ ;  /* 0x00000002054b7824 */ /* 0x000fe400078e00ff */
[C---:B------:R-:W-:Y:S02]  /*39b0*/  IMAD R6, R130.reuse, c[0x0][0x284], R19 ;  /* 0x0000a10082067a24 */ /* 0x040fe400078e0213 */
[----:B------:R-:W-:Y:S02]  /*39c0*/  IMAD R5, R130, c[0x0][0x294], R18 ;  /* 0x0000a50082057a24 */ /* 0x000fe400078e0212 */
[C---:B------:R-:W-:Y:S02]  /*39d0*/  IMAD R3, R13.reuse, c[0x0][0x2b4], R3 ;  /* 0x0000ad000d037a24 */ /* 0x040fe400078e0203 */
[----:B------:R-:W-:Y:S01]  /*39e0*/  IMAD.WIDE.U32 R112, R13, c[0x0][0x2b0], RZ ;  /* 0x0000ac000d707a25 */ /* 0x000fe200078e00ff */
[----:B------:R-:W-:-:S02]  /*39f0*/  IADD3 R105, R99, R6, RZ ;  /* 0x0000000663697210 */ /* 0x000fc40007ffe0ff */
[----:B------:R-:W-:Y:S01]  /*3a00*/  IADD3 R100, R5, R93, RZ ;  /* 0x0000005d05647210 */ /* 0x000fe20007ffe0ff */
[----:B------:R-:W-:Y:S01]  /*3a10*/  IMAD.IADD R89, R91, 0x1, R27 ;  /* 0x000000015b597824 */ /* 0x000fe200078e021b */
[----:B------:R-:W-:Y:S01]  /*3a20*/  SHF.R.S32.HI R101, RZ, 0x1f, R85 ;  /* 0x0000001fff657819 */ /* 0x000fe20000011455 */
[----:B------:R-:W-:Y:S01]  /*3a30*/  IMAD.IADD R103, R6, 0x1, R97 ;  /* 0x0000000106677824 */ /* 0x000fe200078e0261 */
[----:B------:R-:W-:Y:S01]  /*3a40*/  SHF.L.U32 R121, R21, 0x1, RZ ;  /* 0x0000000115797819 */ /* 0x000fe200000006ff */
[----:B------:R-:W-:Y:S01]  /*3a50*/  IMAD.IADD R104, R95, 0x1, R5 ;  /* 0x000000015f687824 */ /* 0x000fe200078e0205 */
[----:B------:R-:W-:Y:S01]  /*3a60*/  IADD3 R119, R113, R3, RZ ;  /* 0x0000000371777210 */ /* 0x000fe20007ffe0ff */
[----:B------:R-:W-:Y:S02]  /*3a70*/  IMAD.SHL.U32 R123, R23, 0x2, RZ ;  /* 0x00000002177b7824 */ /* 0x000fe400078e00ff */
[----:B------:R-:W-:Y:S02]  /*3a80*/  IMAD.SHL.U32 R122, R22, 0x2, RZ ;  /* 0x00000002167a7824 */ /* 0x000fe400078e00ff */
[----:B------:R-:W-:Y:S01]  /*3a90*/  IMAD.SHL.U32 R120, R20, 0x2, RZ ;  /* 0x0000000214787824 */ /* 0x000fe200078e00ff */
[----:B------:R-:W-:Y:S06]  /*3aa0*/  BAR.SYNC.DEFER_BLOCKING 0x0 ;  /* 0x0000000000007b1d */ /* 0x000fec0000010000 */
.L_x_2989:
[----:B------:R-:W-:Y:S01]  /*3ab0*/  MOV R83, RZ ;  /* 0x000000ff00537202 */ /* 0x000fe20000000f00 */
[----:B-1--4-:R-:W-:Y:S01]  /*3ac0*/  IMAD.MOV.U32 R4, RZ, RZ, c[0x0][0x2b8] ;  /* 0x0000ae00ff047624 */ /* 0x012fe200078e00ff */
[----:B------:R-:W-:Y:S04]  /*3ad0*/  DEPBAR.LE SB0, 0x0 ;  /* 0x000080000000791a */ /* 0x000fe80000000000 */
[----:B------:R-:W-:Y:S01]  /*3ae0*/  ISETP.NE.AND P0, PT, R4, 0x1, PT ;  /* 0x000000010400780c */ /* 0x000fe20003f05270 */
[----:B------:R-:W-:Y:S01]  /*3af0*/  IMAD R3, R39, 0x30, R0 ;  /* 0x0000003027037824 */ /* 0x000fe200078e0200 */
[----:B------:R-:W-:Y:S01]  /*3b00*/  WARPSYNC 0xffffffff ;  /* 0xffffffff00007948 */ /* 0x000fe20003800000 */
[----:B------:R-:W-:Y:S02]  /*3b10*/  BSSY B2, `(.L_x_2949) ;  /* 0x0000545000027945 */ /* 0x000fe40003800000 */
[----:B------:R-:W-:Y:S04]  /*3b20*/  IMAD.IADD R5, R126, 0x1, R3 ;  /* 0x000000017e057824 */ /* 0x000fe800078e0203 */
[--C-:B------:R-:W-:Y:S04]  /*3b30*/  IMAD.MOV.U32 R4, RZ, RZ, R5.reuse ;  /* 0x000000ffff047224 */ /* 0x100fe800078e0005 */
        /* <DEDUP_REMOVED lines=25> */
[----:B------:R-:W-:Y:S02]  /*3cd0*/  LEA.HI.X R80, R3, c[0x0][0x1cc], R4, 0x1, P0 ;  /* 0x0000730003507a11 */ /* 0x000fe400000f0c04 */
[----:B------:R-:W-:Y:S04]  /*3ce0*/  MOV R3, c[0x0][0x27c] ;  /* 0x00009f0000037a02 */ /* 0x000fe80000000f00 */
[----:B------:R-:W-:Y:S11]  /*3cf0*/  ISETP.GE.AND P0, PT, R3, 0x1, PT ;  /* 0x000000010300780c */ /* 0x000ff60003f06270 */
[----:B------:R-:W-:Y:S02]  /*3d00*/  @!UPT UIADD3 URZ, URZ, URZ, URZ ;  /* 0x0000003f3f3ff290 */ /* 0x000fe4000fffe03f */
[----:B------:R-:W-:-:S05]  /*3d10*/  @!P0 BRA `(.L_x_2950) ;  /* 0x00004ec000008947 */ /* 0x000fca0003800000 */
[-C--:B------:R-:W-:Y:S01]  /*3d20*/  IMAD R6, R150, R39.reuse, RZ ;  /* 0x0000002796067224 */ /* 0x080fe200078e02ff */
[----:B------:R-:W-:Y:S01]  /*3d30*/  ULDC.U8 UR4, c[0x0][0x298] ;  /* 0x0000a60000047ab9 */ /* 0x000fe20000000000 */
[-C--:B------:R-:W-:Y:S01]  /*3d40*/  IMAD R5, R152, R39.reuse, RZ ;  /* 0x0000002798057224 */ /* 0x080fe200078e02ff */
[----:B------:R-:W-:Y:S01]  /*3d50*/  ISETP.NE.AND P0, PT, RZ, UR4, PT ;  /* 0x00000004ff007c0c */ /* 0x000fe2000bf05270 */
[----:B------:R-:W-:Y:S01]  /*3d60*/  IMAD R3, R39, -0x30, R2 ;  /* 0xffffffd027037824 */ /* 0x000fe200078e0202 */
[----:B------:R-:W-:Y:S01]  /*3d70*/  SHF.R.S32.HI R4, RZ, 0x1f, R39 ;  /* 0x0000001fff047819 */ /* 0x000fe20000011427 */
[-C--:B------:R-:W-:Y:S03]  /*3d80*/  IMAD.WIDE.U32 R68, R134, R39.reuse, RZ ;  /* 0x0000002786447225 */ /* 0x080fe600078e00ff */
[----:B------:R-:W-:Y:S01]  /*3d90*/  IMNMX R82, R3, 0x30, PT ;  /* 0x0000003003527817 */ /* 0x000fe20003800200 */
[C---:B------:R-:W-:Y:S02]  /*3da0*/  IMAD R6, R4.reuse, R134, R6 ;  /* 0x0000008604067224 */ /* 0x040fe400078e0206 */
        /* <DEDUP_REMOVED lines=49> */
.L_x_2953:
[----:B------:R-:W-:Y:S05]  /*40c0*/  BSYNC B0 ;  /* 0x0000000000007941 */ /* 0x000fea0003800000 */
.L_x_2952:
        /* <DEDUP_REMOVED lines=70> */
.L_x_2955:
[----:B------:R-:W-:Y:S05]  /*4530*/  BSYNC B0 ;  /* 0x0000000000007941 */ /* 0x000fea0003800000 */
.L_x_2954:
        /* <DEDUP_REMOVED lines=91> */
.L_x_2959:
[----:B------:R-:W-:Y:S05]  /*4af0*/  BSYNC B0 ;  /* 0x0000000000007941 */ /* 0x000fea0003800000 */
.L_x_2958:
        /* <DEDUP_REMOVED lines=58> */
.L_x_2961:
[----:B------:R-:W-:Y:S05]  /*4ea0*/  BSYNC B0 ;  /* 0x0000000000007941 */ /* 0x000fea0003800000 */
.L_x_2960:
        /* <DEDUP_REMOVED lines=58> */
.L_x_2963:
[----:B------:R-:W-:Y:S05]  /*5250*/  BSYNC B0 ;  /* 0x0000000000007941 */ /* 0x000fea0003800000 */
.L_x_2962:
        /* <DEDUP_REMOVED lines=56> */
.L_x_2957:
[----:B-123--:R-:W-:Y:S05]  /*55e0*/  BSYNC B1 ;  /* 0x0000000000017941 */ /* 0x00efea0003800000 */
.L_x_2956:
        /* <DEDUP_REMOVED lines=61> */
.L_x_2966:
[----:B------:R-:W-:Y:S05]  /*59c0*/  BSYNC B0 ;  /* 0x0000000000007941 */ /* 0x000fea0003800000 */
.L_x_2965:
        /* <DEDUP_REMOVED lines=10> */
[----:B------:R-:W-:Y:S01]  /*5a70*/  @!P0 SHF.R.U32.HI R9, RZ, 0x10, R23 ;  /* 0x00000010ff098819 */ /* 0x000fe20000011617 */
[----:B------:R-:W-:Y:S01]  /*5a80*/  @!P0 HADD2.F32 R8, -RZ, R58.H1_H1 ;  /* 0x3000003aff088230 */ /* 0x000fe20000004100 */
[----:B------:R-:W-:Y:S03]  /*5a90*/  @!P0 SHF.R.U32.HI R11, RZ, 0x10, R51 ;  /* 0x00000010ff0b8819 */ /* 0x000fe60000011633 */
[----:B------:R-:W-:Y:S02]  /*5aa0*/  @!P0 HADD2.F32 R9, -RZ, R9.H0_H0 ;  /* 0x20000009ff098230 */ /* 0x000fe40000004100 */
[----:B------:R-:W-:Y:S01]  /*5ab0*/  @!P0 HADD2.F32 R11, -RZ, R11.H0_H0 ;  /* 0x2000000bff0b8230 */ /* 0x000fe20000004100 */
[----:B--2---:R-:W-:Y:S05]  /*5ac0*/  @!P0 MOV R4, R16 ;  /* 0x0000001000048202 */ /* 0x004fea0000000f00 */
[--C-:B------:R-:W-:Y:S02]  /*5ad0*/  @!P0 HADD2.F32 R6, -RZ, R4.reuse.H1_H1 ;  /* 0x30000004ff068230 */ /* 0x100fe40000004100 */
[----:B------:R-:W-:Y:S03]  /*5ae0*/  @!P0 HADD2.F32 R4, -RZ, R4.H0_H0 ;  /* 0x20000004ff048230 */ /* 0x000fe60000004100 */
[-C--:B------:R-:W-:Y:S02]  /*5af0*/  @!P0 FMUL.FTZ R5, R6, R3.reuse ;  /* 0x0000000306058220 */ /* 0x080fe40000410000 */
[C---:B------:R-:W-:Y:S02]  /*5b00*/  @!P0 FMUL.FTZ R3, R4.reuse, R3 ;  /* 0x0000000304038220 */ /* 0x040fe40000410000 */
[-C--:B------:R-:W-:Y:S01]  /*5b10*/  @!P0 FFMA.FTZ R28, R4, R8.reuse, -R5 ;  /* 0x00000008041c8223 */ /* 0x080fe20000010805 */
[----:B------:R-:W-:Y:S01]  /*5b20*/  @!P0 SHF.R.U64 R4, R22, 0x10, R23 ;  /* 0x0000001016048819 */ /* 0x000fe20000001217 */
[----:B------:R-:W-:Y:S01]  /*5b30*/  @!P0 FFMA.FTZ R3, R6, R8, R3 ;  /* 0x0000000806038223 */ /* 0x000fe20000010003 */
[----:B------:R-:W-:Y:S02]  /*5b40*/  @!P0 MOV R5, R17 ;  /* 0x0000001100058202 */ /* 0x000fe40000000f00 */
[----:B------:R-:W-:Y:S01]  /*5b50*/  @!P0 SHF.R.U64 R6, R50, 0x10, R51 ;  /* 0x0000001032068819 */ /* 0x000fe20000001233 */
[----:B------:R-:W-:Y:S02]  /*5b60*/  @!P0 HADD2.F32 R4, -RZ, R4.H0_H0 ;  /* 0x20000004ff048230 */ /* 0x000fe40000004100 */
[--C-:B------:R-:W-:Y:S02]  /*5b70*/  @!P0 HADD2.F32 R8, -RZ, R5.reuse.H1_H1 ;  /* 0x30000005ff088230 */ /* 0x100fe40000004100 */
[----:B------:R-:W-:Y:S02]  /*5b80*/  @!P0 HADD2.F32 R5, -RZ, R5.H0_H0 ;  /* 0x20000005ff058230 */ /* 0x000fe40000004100 */
[----:B------:R-:W-:Y:S01]  /*5b90*/  @!P0 HADD2.F32 R10, -RZ, R6.H0_H0 ;  /* 0x20000006ff0a8230 */ /* 0x000fe20000004100 */
[CC--:B------:R-:W-:Y:S02]  /*5ba0*/  @!P0 FMUL.FTZ R6, R8.reuse, R4.reuse ;  /* 0x0000000408068220 */ /* 0x0c0fe40000410000 */
[C---:B------:R-:W-:Y:S02]  /*5bb0*/  @!P0 FMUL.FTZ R4, R5.reuse, R4 ;  /* 0x0000000405048220 */ /* 0x040fe40000410000 */
[----:B------:R-:W-:Y:S01]  /*5bc0*/  @!P0 FFMA.FTZ R21, R5, R10, -R6 ;  /* 0x0000000a05158223 */ /* 0x000fe20000010806 */
        /* <DEDUP_REMOVED lines=10> */
[-C--:B------:R-:W-:Y:S01]  /*5c70*/  @!P0 FFMA.FTZ R20, R6, R10.reuse, -R13 ;  /* 0x0000000a06148223 */ /* 0x080fe2000001080d */
[----:B------:R-:W-:Y:S01]  /*5c80*/  @!P0 MOV R6, R19 ;  /* 0x0000001300068202 */ /* 0x000fe20000000f00 */
[----:B------:R-:W-:Y:S04]  /*5c90*/  @!P0 FFMA.FTZ R5, R8, R10, R5 ;  /* 0x0000000a08058223 */ /* 0x000fe80000010005 */
[--C-:B------:R-:W-:Y:S01]  /*5ca0*/  @!P0 HADD2.F32 R8, -RZ, R6.reuse.H0_H0 ;  /* 0x20000006ff088230 */ /* 0x100fe20000004100 */
[----:B------:R-:W-:Y:S01]  /*5cb0*/  @!P0 F2FP.PACK_AB R5, R5, R20 ;  /* 0x000000140505823e */ /* 0x000fe200000000ff */
[----:B------:R-:W-:Y:S03]  /*5cc0*/  @!P0 HADD2.F32 R10, -RZ, R6.H1_H1 ;  /* 0x30000006ff0a8230 */ /* 0x000fe60000004100 */
[----:B------:R-:W-:Y:S01]  /*5cd0*/  @!P0 MOV R18, R5 ;  /* 0x0000000500128202 */ /* 0x000fe20000000f00 */
        /* <DEDUP_REMOVED lines=9> */
.L_x_2968:
[----:B------:R-:W-:Y:S05]  /*5d70*/  BSYNC B0 ;  /* 0x0000000000007941 */ /* 0x000fea0003800000 */
.L_x_2967:
        /* <DEDUP_REMOVED lines=58> */
.L_x_2970:
[----:B------:R-:W-:Y:S05]  /*6120*/  BSYNC B0 ;  /* 0x0000000000007941 */ /* 0x000fea0003800000 */
.L_x_2969:
        /* <DEDUP_REMOVED lines=58> */
.L_x_2951:
        /* <DEDUP_REMOVED lines=36> */
.L_x_2972:
[----:B------:R-:W-:Y:S05]  /*6710*/  BSYNC B0 ;  /* 0x0000000000007941 */ /* 0x000fea0003800000 */
.L_x_2971:
        /* <DEDUP_REMOVED lines=61> */
.L_x_2974:
[----:B------:R-:W-:Y:S05]  /*6af0*/  BSYNC B0 ;  /* 0x0000000000007941 */ /* 0x000fea0003800000 */
.L_x_2973:
        /* <DEDUP_REMOVED lines=152> */
.L_x_2978:
[----:B------:R-:W-:Y:S05]  /*7480*/  BSYNC B0 ;  /* 0x0000000000007941 */ /* 0x000fea0003800000 */
.L_x_2977:
        /* <DEDUP_REMOVED lines=121> */
.L_x_2976:
[----:B-123--:R-:W-:Y:S05]  /*7c20*/  BSYNC B1 ;  /* 0x0000000000017941 */ /* 0x00efea0003800000 */
.L_x_2975:
        /* <DEDUP_REMOVED lines=125> */
.L_x_2980:
[----:B------:R-:W-:Y:S05]  /*8400*/  BSYNC B0 ;  /* 0x0000000000007941 */ /* 0x000fea0003800000 */
.L_x_2979:
        /* <DEDUP_REMOVED lines=20> */
[--C-:B------:R-:W-:Y:S01]  /*8550*/  @!P0 SHF.R.U64 R22, R64, 0x10, R65.reuse ;  /* 0x0000001040168819 */ /* 0x100fe20000001241 */
[----:B------:R-:W-:Y:S01]  /*8560*/  IMAD R3, R3, 0xc00, R12 ;  /* 0x00000c0003037824 */ /* 0x000fe200078e020c */
[----:B------:R-:W-:Y:S02]  /*8570*/  LOP3.LUT R4, R4, R30, RZ, 0x3c, !PT ;  /* 0x0000001e04047212 */ /* 0x000fe400078e3cff */
[----:B------:R-:W-:Y:S03]  /*8580*/  @!P0 SHF.R.U32.HI R20, RZ, 0x10, R65 ;  /* 0x00000010ff148819 */ /* 0x000fe60000011641 */
[----:B------:R-:W-:Y:S01]  /*8590*/  IMAD.IADD R3, R3, 0x1, R4 ;  /* 0x0000000103037824 */ /* 0x000fe200078e0204 */
[----:B------:R-:W-:Y:S02]  /*85a0*/  @!P0 HADD2.F32 R4, -RZ, R37.H0_H0 ;  /* 0x20000025ff048230 */ /* 0x000fe40000004100 */
[----:B------:R-:W-:Y:S01]  /*85b0*/  @!P0 HADD2.F32 R20, -RZ, R20.H0_H0 ;  /* 0x20000014ff148230 */ /* 0x000fe20000004100 */
[----:B--2---:R-:W-:Y:S01]  /*85c0*/  @!P0 IMAD.MOV.U32 R8, RZ, RZ, R16 ;  /* 0x000000ffff088224 */ /* 0x004fe200078e0010 */
[----:B------:R-:W-:Y:S04]  /*85d0*/  SHF.L.U32 R3, R3, 0x1, RZ ;  /* 0x0000000103037819 */ /* 0x000fe800000006ff */
[----:B------:R-:W-:Y:S01]  /*85e0*/  @!P0 HADD2.F32 R5, -RZ, R8.H0_H0 ;  /* 0x20000008ff058230 */ /* 0x000fe20000004100 */
[----:B------:R2:W4:Y:S04]  /*85f0*/  LDS.128 R28, [R3+0xa080] ;  /* 0x00a08000031c7984 */ /* 0x0005280000000c00 */
[C---:B--2---:R-:W-:Y:S02]  /*8600*/  @!P0 FMUL.FTZ R3, R5.reuse, R4 ;  /* 0x0000000405038220 */ /* 0x044fe40000410000 */
[----:B----4-:R-:W-:Y:S01]  /*8610*/  @!P0 IMAD.MOV.U32 R15, RZ, RZ, R29 ;  /* 0x000000ffff0f8224 */ /* 0x010fe200078e001d */
        /* <DEDUP_REMOVED lines=23> */
[----:B------:R-:W-:Y:S01]  /*8790*/  @!P0 HADD2.F32 R22, -RZ, R71.H1_H1 ;  /* 0x30000047ff168230 */ /* 0x000fe20000004100 */
[----:B------:R-:W-:Y:S02]  /*87a0*/  @!P0 MOV R17, R24 ;  /* 0x0000001800118202 */ /* 0x000fe40000000f00 */
[C---:B------:R-:W-:Y:S01]  /*87b0*/  @!P0 FFMA.FTZ R8, R4.reuse, R9, -R8 ;  /* 0x0000000904088223 */ /* 0x040fe20000010808 */
[----:B------:R-:W-:Y:S01]  /*87c0*/  @!P0 MOV R23, R31 ;  /* 0x0000001f00178202 */ /* 0x000fe20000000f00 */
[----:B------:R-:W-:Y:S01]  /*87d0*/  @!P0 FMUL.FTZ R4, R4, R10 ;  /* 0x0000000a04048220 */ /* 0x000fe20000410000 */
[----:B------:R-:W-:Y:S01]  /*87e0*/  @!P0 HADD2.F32 R10, -RZ, R25.H0_H0 ;  /* 0x20000019ff0a8230 */ /* 0x000fe20000004100 */
[----:B------:R-:W-:Y:S02]  /*87f0*/  @!P0 SHF.R.U32.HI R24, RZ, 0x10, R67 ;  /* 0x00000010ff188819 */ /* 0x000fe40000011643 */
        /* <DEDUP_REMOVED lines=8> */
[----:B------:R-:W-:Y:S01]  /*8880*/  @!P0 SHF.R.U64 R26, R66, 0x10, R67 ;  /* 0x00000010421a8819 */ /* 0x000fe20000001243 */
[----:B------:R-:W-:Y:S01]  /*8890*/  @!P0 HADD2.F32 R9, -RZ, R13.H0_H0 ;  /* 0x2000000dff098230 */ /* 0x000fe20000004100 */
[-C--:B------:R-:W-:Y:S01]  /*88a0*/  @!P0 FMUL.FTZ R20, R10, R8.reuse ;  /* 0x000000080a148220 */ /* 0x080fe20000410000 */
[--C-:B------:R-:W-:Y:S01]  /*88b0*/  @!P0 HADD2.F32 R21, -RZ, R23.reuse.H0_H0 ;  /* 0x20000017ff158230 */ /* 0x100fe20000004100 */
[--C-:B------:R-:W-:Y:S01]  /*88c0*/  @!P0 SHF.R.U32.HI R14, RZ, 0x10, R35.reuse ;  /* 0x00000010ff0e8819 */ /* 0x100fe20000011623 */
[----:B------:R-:W-:Y:S01]  /*88d0*/  @!P0 HADD2.F32 R23, -RZ, R23.H1_H1 ;  /* 0x30000017ff178230 */ /* 0x000fe20000004100 */
[C---:B------:R-:W-:Y:S01]  /*88e0*/  @!P0 FMUL.FTZ R8, R9.reuse, R8 ;  /* 0x0000000809088220 */ /* 0x040fe20000410000 */
[----:B------:R-:W-:Y:S01]  /*88f0*/  @!P0 SHF.R.U64 R15, R34, 0x10, R35 ;  /* 0x00000010220f8819 */ /* 0x000fe20000001223 */
        /* <DEDUP_REMOVED lines=9> */
[----:B------:R-:W-:Y:S01]  /*8990*/  @!P0 HADD2.F32 R24, -RZ, R24.H0_H0 ;  /* 0x20000018ff188230 */ /* 0x000fe20000004100 */
[----:B------:R-:W-:Y:S01]  /*89a0*/  @!P0 IMAD.MOV.U32 R29, RZ, RZ, R5 ;  /* 0x000000ffff1d8224 */ /* 0x000fe200078e0005 */
[----:B------:R-:W-:Y:S01]  /*89b0*/  @!P0 HADD2.F32 R11, -RZ, R11.H1_H1 ;  /* 0x3000000bff0b8230 */ /* 0x000fe20000004100 */
[C---:B------:R-:W-:Y:S01]  /*89c0*/  @!P0 FFMA.FTZ R32, R9.reuse, R22, -R27 ;  /* 0x0000001609208223 */ /* 0x040fe2000001081b */
[----:B------:R-:W-:Y:S01]  /*89d0*/  @!P0 HADD2.F32 R15, -RZ, R25.H1_H1 ;  /* 0x30000019ff0f8230 */ /* 0x000fe20000004100 */
[----:B------:R-:W-:Y:S02]  /*89e0*/  @!P0 FMUL.FTZ R10, R9, R10 ;  /* 0x0000000a090a8220 */ /* 0x000fe40000410000 */
[----:B------:R-:W-:Y:S04]  /*89f0*/  @!P0 FMUL.FTZ R9, R23, R20 ;  /* 0x0000001417098220 */ /* 0x000fe80000410000 */
[C---:B------:R-:W-:Y:S01]  /*8a00*/  @!P0 FFMA.FTZ R25, R11.reuse, R24, -R9 ;  /* 0x000000180b198223 */ /* 0x040fe20000010809 */
[----:B------:R-:W-:Y:S01]  /*8a10*/  @!P0 HADD2.F32 R9, -RZ, R13.H1_H1 ;  /* 0x3000000dff098230 */ /* 0x000fe20000004100 */
[----:B------:R-:W-:Y:S01]  /*8a20*/  @!P0 FMUL.FTZ R11, R11, R20 ;  /* 0x000000140b0b8220 */ /* 0x000fe20000410000 */
[----:B------:R-:W-:Y:S01]  /*8a30*/  @!P0 HADD2.F32 R20, -RZ, R26.H0_H0 ;  /* 0x2000001aff148230 */ /* 0x000fe20000004100 */
[----:B---3--:R-:W-:Y:S01]  /*8a40*/  LEA R26, P3, R85, R44, 0x1 ;  /* 0x0000002c551a7211 */ /* 0x008fe200078608ff */
[----:B------:R-:W-:Y:S01]  /*8a50*/  @!P0 FMUL.FTZ R13, R15, R14 ;  /* 0x0000000e0f0d8220 */ /* 0x000fe20000410000 */
[----:B------:R-:W-:Y:S02]  /*8a60*/  @!P0 F2FP.PACK_AB R25, R25, R32 ;  /* 0x000000201919823e */ /* 0x000fe400000000ff */
[----:B------:R-:W-:Y:S01]  /*8a70*/  LEA.HI.X R27, R85, R45, R101, 0x1, P3 ;  /* 0x0000002d551b7211 */ /* 0x000fe200018f0c65 */
[C---:B------:R-:W-:Y:S01]  /*8a80*/  @!P0 FFMA.FTZ R13, R9.reuse, R20, -R13 ;  /* 0x00000014090d8223 */ /* 0x040fe2000001080d */
[----:B------:R-:W-:Y:S01]  /*8a90*/  @!P0 MOV R19, R25 ;  /* 0x0000001900138202 */ /* 0x000fe20000000f00 */
[----:B------:R-:W-:Y:S03]  /*8aa0*/  @!P0 FMUL.FTZ R9, R9, R14 ;  /* 0x0000000e09098220 */ /* 0x000fe60000410000 */
[----:B------:R-:W-:Y:S01]  /*8ab0*/  @!P0 F2FP.PACK_AB R14, R13, R33 ;  /* 0x000000210d0e823e */ /* 0x000fe200000000ff */
[----:B------:R-:W-:Y:S01]  /*8ac0*/  @!P0 FFMA.FTZ R9, R15, R20, R9 ;  /* 0x000000140f098223 */ /* 0x000fe20000010009 */
[----:B------:R-:W-:Y:S01]  /*8ad0*/  @!P0 F2FP.PACK_AB R13, R4, R3 ;  /* 0x00000003040d823e */ /* 0x000fe200000000ff */
[----:B------:R-:W-:Y:S02]  /*8ae0*/  @!P0 FFMA.FTZ R10, R21, R22, R10 ;  /* 0x00000016150a8223 */ /* 0x000fe4000001000a */
[----:B------:R-:W-:Y:S01]  /*8af0*/  @!P0 IMAD.MOV.U32 R18, RZ, RZ, R14 ;  /* 0x000000ffff128224 */ /* 0x000fe200078e000e */
[----:B------:R-:W-:Y:S01]  /*8b00*/  @!P0 F2FP.PACK_AB R4, R9, R8 ;  /* 0x000000080904823e */ /* 0x000fe200000000ff */
[----:B------:R-:W-:Y:S01]  /*8b10*/  @!P0 FFMA.FTZ R11, R23, R24, R11 ;  /* 0x00000018170b8223 */ /* 0x000fe2000001000b */
[----:B------:R-:W-:Y:S02]  /*8b20*/  @!P0 MOV R28, R13 ;  /* 0x0000000d001c8202 */ /* 0x000fe40000000f00 */
[----:B------:R2:W-:Y:S01]  /*8b30*/  ST.E.128 [R26.64], R16 ;  /* 0x000000101a007985 */ /* 0x0005e2000c101d06 */
[----:B------:R-:W-:Y:S02]  /*8b40*/  @!P0 MOV R30, R4 ;  /* 0x00000004001e8202 */ /* 0x000fe40000000f00 */
[----:B------:R-:W-:Y:S04]  /*8b50*/  @!P0 F2FP.PACK_AB R3, R11, R10 ;  /* 0x0000000a0b03823e */ /* 0x000fe800000000ff */
        /* <DEDUP_REMOVED lines=8> */
.L_x_2950:
        /* <DEDUP_REMOVED lines=30> */
.L_x_2982:
[----:B-12---:R-:W-:Y:S05]  /*8dc0*/  BSYNC B0 ;  /* 0x0000000000007941 */ /* 0x006fea0003800000 */
.L_x_2981:
        /* <DEDUP_REMOVED lines=25> */
.L_x_2964:
[----:B------:R-:W-:Y:S05]  /*8f60*/  BSYNC B2 ;  /* 0x0000000000027941 */ /* 0x000fea0003800000 */
.L_x_2949:
        /* <DEDUP_REMOVED lines=10> */
[C---:B------:R-:W-:Y:S05]  /*9010*/  @P3 IADD3 R13, P0, R8.reuse, 0x20, RZ ;  /* 0x00000020080d3810 */ /* 0x040fea0007f1e0ff */
[----:B------:R-:W-:Y:S01]  /*9020*/  @P3 IMAD.X R14, RZ, RZ, R9, P0 ;  /* 0x000000ffff0e3224 */ /* 0x000fe200000e0609 */
[----:B------:R-:W-:Y:S11]  /*9030*/  ISETP.GE.AND P0, PT, R3, 0x1, PT ;  /* 0x000000010300780c */ /* 0x000ff60003f06270 */
[----:B------:R-:W-:Y:S02]  /*9040*/  @!UPT UIADD3 URZ, URZ, URZ, URZ ;  /* 0x0000003f3f3ff290 */ /* 0x000fe4000fffe03f */
[-C--:B------:R-:W-:Y:S01]  /*9050*/  @P0 MOV R4, R90.reuse ;  /* 0x0000005a00040202 */ /* 0x080fe20000000f00 */
[----:B------:R-:W-:Y:S02]  /*9060*/  @P0 IMAD.MOV.U32 R5, RZ, RZ, R89 ;  /* 0x000000ffff050224 */ /* 0x000fe400078e0059 */
[----:B------:R-:W-:Y:S02]  /*9070*/  @P0 IMAD R3, R9, c[0x0][0x258], RZ ;  /* 0x0000960009030a24 */ /* 0x000fe400078e02ff */
[C---:B------:R-:W-:Y:S04]  /*9080*/  @P0 IMAD.WIDE.U32 R4, R8.reuse, c[0x0][0x258], R4 ;  /* 0x0000960008040a25 */ /* 0x040fe800078e0004 */
[----:B------:R-:W-:Y:S01]  /*9090*/  @P0 IMAD R3, R8, c[0x0][0x25c], R3 ;  /* 0x0000970008030a24 */ /* 0x000fe200078e0203 */
[C---:B------:R-:W-:Y:S01]  /*90a0*/  @P0 LEA R10, P4, R4.reuse, c[0x0][0x250], 0x1 ;  /* 0x00009400040a0a11 */ /* 0x040fe200078808ff */
[----:B------:R-:W-:Y:S01]  /*90b0*/  @P3 IMAD.MOV.U32 R9, RZ, RZ, R89 ;  /* 0x000000ffff093224 */ /* 0x000fe200078e0059 */
[----:B------:R-:W-:Y:S02]  /*90c0*/  @P3 MOV R8, R90 ;  /* 0x0000005a00083202 */ /* 0x000fe40000000f00 */
[----:B------:R-:W-:Y:S03]  /*90d0*/  @P0 IADD3 R3, R5, R3, RZ ;  /* 0x0000000305030210 */ /* 0x000fe60007ffe0ff */
[----:B------:R-:W-:Y:S01]  /*90e0*/  @P3 IMAD.WIDE.U32 R8, R13, c[0x0][0x258], R8 ;  /* 0x000096000d083a25 */ /* 0x000fe200078e0008 */
[----:B------:R-:W-:Y:S03]  /*90f0*/  @P0 LEA.HI.X R11, R4, c[0x0][0x254], R3, 0x1, P4 ;  /* 0x00009500040b0a11 */ /* 0x000fe600020f0c03 */
[----:B------:R-:W-:Y:S02]  /*9100*/  IMAD R3, R87, c[0x0][0x208], RZ ;  /* 0x0000820057037a24 */ /* 0x000fe400078e02ff */
[----:B------:R-:W-:Y:S01]  /*9110*/  @!PT LDS RZ, [RZ] ;  /* 0x00000000fffff984 */ /* 0x000fe20000000800 */
[----:B------:R-:W-:Y:S01]  /*9120*/  @!PT LDS RZ, [RZ] ;  /* 0x00000000fffff984 */ /* 0x000fe20000000800 */
[----:B------:R-:W-:Y:S01]  /*9130*/  @!PT LDS RZ, [RZ] ;  /* 0x00000000fffff984 */ /* 0x000fe20000000800 */
[----:B------:R2:W-:Y:S01]  /*9140*/  @P0 LDGSTS.E.BYPASS.LTC128B.128 [R216+0x4080], [R10.64], !P1 ;  /* 0x040800000ad80fae */ /* 0x0005e2000c901d46 */
[C---:B------:R-:W-:Y:S04]  /*9150*/  IMAD.WIDE.U32 R4, R84.reuse, c[0x0][0x208], RZ ;  /* 0x0000820054047a25 */ /* 0x040fe800078e00ff */
[----:B------:R-:W-:Y:S04]  /*9160*/  IMAD R3, R84, c[0x0][0x20c], R3 ;  /* 0x0000830054037a24 */ /* 0x000fe800078e0203 */
[----:B------:R-:W-:Y:S04]  /*9170*/  IMAD.IADD R5, R5, 0x1, R3 ;  /* 0x0000000105057824 */ /* 0x000fe800078e0203 */
        /* <DEDUP_REMOVED lines=29> */
[CC--:B------:R-:W-:Y:S04]  /*9350*/  @!P0 LEA R8, P4, R140.reuse, R3.reuse, 0x1 ;  /* 0x000000038c088211 */ /* 0x0c0fe800078808ff */
[-C--:B----4-:R-:W-:Y:S02]  /*9360*/  @!P0 LEA.HI.X R9, R140, R4.reuse, R141, 0x1, P4 ;  /* 0x000000048c098211 */ /* 0x090fe400020f0c8d */
[CC--:B------:R-:W-:Y:S04]  /*9370*/  @!P5 LEA R14, P4, R232.reuse, R3.reuse, 0x1 ;  /* 0x00000003e80ed211 */ /* 0x0c0fe800078808ff */
[-C--:B------:R-:W-:Y:S02]  /*9380*/  @!P5 LEA.HI.X R15, R232, R4.reuse, R236, 0x1, P4 ;  /* 0x00000004e80fd211 */ /* 0x080fe400020f0cec */
[C---:B------:R-:W-:Y:S11]  /*9390*/  ISETP.GE.AND P4, PT, R220.reuse, c[0x0][0x1d4], PT ;  /* 0x00007500dc007a0c */ /* 0x040ff60003f86270 */
[----:B------:R-:W-:Y:S02]  /*93a0*/  @!UPT UIADD3 URZ, URZ, URZ, URZ ;  /* 0x0000003f3f3ff290 */ /* 0x000fe4000fffe03f */
[CC--:B--2---:R-:W-:Y:S04]  /*93b0*/  @!P4 LEA R10, P6, R220.reuse, R3.reuse, 0x1 ;  /* 0x00000003dc0ac211 */ /* 0x0c4fe800078c08ff */
        /* <DEDUP_REMOVED lines=11> */
.L_x_2984:
[----:B---3--:R-:W-:Y:S05]  /*9470*/  BSYNC B0 ;  /* 0x0000000000007941 */ /* 0x008fea0003800000 */
.L_x_2983:
        /* <DEDUP_REMOVED lines=25> */
.L_x_2986:
[----:B------:R-:W-:Y:S05]  /*9610*/  BSYNC B0 ;  /* 0x0000000000007941 */ /* 0x000fea0003800000 */
.L_x_2985:
[----:B------:R-:W-:Y:S01]  /*9620*/  ISETP.GT.AND P5, PT, R39, R118, PT ;  /* 0x000000762700720c */ /* 0x000fe20003fa4270 */
[----:B------:R-:W-:Y:S01]  /*9630*/  @!UPT UIADD3 URZ, URZ, URZ, URZ ;  /* 0x0000003f3f3ff290 */ /* 0x000fe2000fffe03f */
[----:B------:R-:W-:Y:S11]  /*9640*/  BSSY B0, `(.L_x_2987) ;  /* 0x000002a000007945 */ /* 0x000ff60003800000 */
[----:B------:R-:W-:-:S05]  /*9650*/  @!P5 BRA `(.L_x_2988) ;  /* 0x000002800000d947 */ /* 0x000fca0003800000 */
[----:B-1----:R-:W-:Y:S01]  /*9660*/  IADD3 R3, R39, -0x1, RZ ;  /* 0xffffffff27037810 */ /* 0x002fe20007ffe0ff */
[----:B----4-:R-:W-:Y:S01]  /*9670*/  IMAD.MOV.U32 R4, RZ, RZ, R110 ;  /* 0x000000ffff047224 */ /* 0x010fe200078e006e */
[----:B--2---:R-:W-:Y:S01]  /*9680*/  P2R R11, PR, RZ, 0x4 ;  /* 0x00000004ff0b7803 */ /* 0x004fe20000000000 */
[----:B------:R-:W-:Y:S01]  /*9690*/  IMAD.MOV.U32 R5, RZ, RZ, R109 ;  /* 0x000000ffff057224 */ /* 0x000fe200078e006d */
[----:B------:R-:W-:Y:S01]  /*96a0*/  SHF.R.S32.HI R8, RZ, 0x1f, R3 ;  /* 0x0000001fff087819 */ /* 0x000fe20000011403 */
[----:B---3--:R-:W-:Y:S01]  /*96b0*/  IMAD R6, R153, R3, RZ ;  /* 0x0000000399067224 */ /* 0x008fe200078e02ff */
        /* <DEDUP_REMOVED lines=34> */
.L_x_2988:
[----:B------:R-:W-:Y:S05]  /*98e0*/  BSYNC B0 ;  /* 0x0000000000007941 */ /* 0x000fea0003800000 */
.L_x_2987:
[----:B------:R-:W0:Y:S01]  /*98f0*/  LDGDEPBAR ;  /* 0x00000000000079af */ /* 0x000e220000000000 */
[----:B------:R-:W-:Y:S01]  /*9900*/  IADD3 R39, R39, -0x1, RZ ;  /* 0xffffffff27277810 */ /* 0x000fe20007ffe0ff */
[----:B------:R-:W-:-:S05]  /*9910*/  @P5 BRA `(.L_x_2989) ;  /* 0xffffa19000005947 */ /* 0x000fca000383ffff */
[----:B------:R-:W-:Y:S01]  /*9920*/  WARPSYNC 0xffffffff ;  /* 0xffffffff00007948 */ /* 0x000fe20003800000 */
[----:B------:R-:W-:Y:S06]  /*9930*/  BAR.SYNC.DEFER_BLOCKING 0x0 ;  /* 0x0000000000007b1d */ /* 0x000fec0000010000 */
.L_x_2948:
[----:B--2---:R-:W2:Y:S01]  /*9940*/  LDL R14, [R1] ;  /* 0x00000000010e7983 */ /* 0x004ea20000100800 */
[----:B------:R-:W-:-:S05]  /*9950*/  IMAD.MOV.U32 R2, RZ, RZ, c[0x0][0x2c4] ;  /* 0x0000b100ff027624 */ /* 0x000fca00078e00ff */
[----:B------:R-:W-:Y:S01]  /*9960*/  ISETP.NE.AND P3, PT, R2, 0x1, PT ;  /* 0x000000010200780c */ /* 0x000fe20003f65270 */
[----:B------:R-:W-:Y:S01]  /*9970*/  BSSY B0, `(.L_x_2990) ;  /* 0x0000028000007945 */ /* 0x000fe20003800000 */
[----:B--2---:R-:W-:-:S11]  /*9980*/  IADD3 R2, R14, 0x7f, RZ ;  /* 0x0000007f0e027810 */ /* 0x004fd60007ffe0ff */
[----:B-1----:R-:W-:-:S05]  /*9990*/  @P3 IMAD.HI.U32 R3, R2, c[0x0][0x2c8], RZ ;  /* 0x0000b20002033a27 */ /* 0x002fca00078e00ff */
[----:B------:R-:W-:-:S05]  /*99a0*/  @P3 SHF.R.U32.HI R2, RZ, c[0x0][0x2cc], R3 ;  /* 0x0000b300ff023a19 */ /* 0x000fca0000011603 */
[----:B------:R-:W-:-:S04]  /*99b0*/  IMAD.IADD R2, R139, 0x1, R2 ;  /* 0x000000018b027824 */ /* 0x000fc800078e0202 */
[----:B------:R-:W-:-:S05]  /*99c0*/  IMAD.HI R2, R2, 0x2aaaaaab, RZ ;  /* 0x2aaaaaab02027827 */ /* 0x000fca00078e02ff */
[----:B------:R-:W-:-:S04]  /*99d0*/  SHF.R.U32.HI R3, RZ, 0x1f, R2 ;  /* 0x0000001fff037819 */ /* 0x000fc80000011602 */
[----:B------:R-:W-:-:S04]  /*99e0*/  LEA.HI.SX32 R2, R2, R3, 0x1d ;  /* 0x0000000302027211 */ /* 0x000fc800078feaff */
[----:B---3--:R-:W-:-:S04]  /*99f0*/  IMNMX R6, R137, R2, PT ;  /* 0x0000000289067217 */ /* 0x008fc80003800200 */
[----:B------:R-:W-:Y:S01]  /*9a00*/  ISETP.GE.AND P0, PT, R6, 0x1, PT ;  /* 0x000000010600780c */ /* 0x000fe20003f06270 */
[----:B------:R-:W-:-:S12]  /*9a10*/  IMAD.MOV.U32 R2, RZ, RZ, RZ ;  /* 0x000000ffff027224 */ /* 0x000fd800078e00ff */
[----:B------:R-:W-:Y:S05]  /*9a20*/  @!P0 BRA `(.L_x_2991) ;  /* 0x000001c000008947 */ /* 0x000fea0003800000 */
[----:B------:R-:W-:Y:S02]  /*9a30*/  IABS R3, R127 ;  /* 0x0000007f00037213 */ /* 0x000fe40000000000 */
[----:B------:R-:W-:Y:S02]  /*9a40*/  IADD3 R8, R127, -0x1, R6 ;  /* 0xffffffff7f087810 */ /* 0x000fe40007ffe006 */
        /* <DEDUP_REMOVED lines=26> */
.L_x_2991:
[----:B------:R-:W-:Y:S05]  /*9bf0*/  BSYNC B0 ;  /* 0x0000000000007941 */ /* 0x000fea0003800000 */
.L_x_2990:
[----:B------:R-:W2:Y:S01]  /*9c00*/  LDL R3, [R1+0x54] ;  /* 0x0000540001037983 */ /* 0x000ea20000100800 */
        /* <DEDUP_REMOVED lines=68> */
[----:B------:R-:W-:-:S04]  /*a050*/  IMNMX R217, R6, R3, PT ;  /* 0x0000000306d97217 */ /* 0x000fc80003800200 */
[----:B------:R-:W-:-:S13]  /*a060*/  ISETP.GT.AND P0, PT, R217, R239, PT ;  /* 0x000000efd900720c */ /* 0x000fda0003f04270 */
[----:B------:R-:W-:Y:S05]  /*a070*/  @!P0 BRA `(.L_x_2992) ;  /* 0x00013d0000008947 */ /* 0x000fea0003800000 */
[----:B------:R-:W2:Y:S04]  /*a080*/  LDL R9, [R1+0x24] ;  /* 0x0000240001097983 */ /* 0x000ea80000100800 */
[----:B----4-:R-:W3:Y:S04]  /*a090*/  LDL R4, [R1+0x28] ;  /* 0x0000280001047983 */ /* 0x010ee80000100800 */
[----:B------:R-:W4:Y:S04]  /*a0a0*/  LDL R5, [R1+0x18] ;  /* 0x0000180001057983 */ /* 0x000f280000100800 */
[----:B------:R-:W4:Y:S04]  /*a0b0*/  LDL R8, [R1+0x30] ;  /* 0x0000300001087983 */ /* 0x000f280000100800 */
[----:B------:R-:W4:Y:S01]  /*a0c0*/  LDL R10, [R1+0x2c] ;  /* 0x00002c00010a7983 */ /* 0x000f220000100800 */
[----:B------:R-:W-:-:S04]  /*a0d0*/  ISETP.NE.U32.AND P0, PT, RZ, c[0x0][0x340], PT ;  /* 0x0000d000ff007a0c */ /* 0x000fc80003f05070 */
[----:B------:R-:W-:Y:S01]  /*a0e0*/  ISETP.NE.AND.EX P1, PT, RZ, c[0x0][0x344], PT, P0 ;  /* 0x0000d100ff007a0c */ /* 0x000fe20003f25300 */
[----:B------:R-:W-:-:S12]  /*a0f0*/  IMAD.IADD R6, R0, 0x1, R14 ;  /* 0x0000000100067824 */ /* 0x000fd800078e020e */
[----:B--2---:R-:W-:-:S04]  /*a100*/  @P1 IADD3 R2, P0, R9, c[0x0][0x340], RZ ;  /* 0x0000d00009021a10 */ /* 0x004fc80007f1e0ff */
[----:B---3--:R-:W-:-:S05]  /*a110*/  @P1 IADD3.X R3, R4, c[0x0][0x344], RZ, P0, !PT ;  /* 0x0000d10004031a10 */ /* 0x008fca00007fe4ff */
[----:B------:R1:W5:Y:S01]  /*a120*/  @P1 LDG.E R13, [R2.64] ;  /* 0x00000006020d1981 */ /* 0x000362000c1e1900 */
[----:B------:R-:W-:Y:S01]  /*a130*/  ISETP.NE.U32.AND P0, PT, RZ, c[0x0][0x348], PT ;  /* 0x0000d200ff007a0c */ /* 0x000fe20003f05070 */
[----:B------:R-:W-:Y:S01]  /*a140*/  @P3 IMAD.HI.U32 R9, R6, c[0x0][0x2c8], RZ ;  /* 0x0000b20006093a27 */ /* 0x000fe200078e00ff */
[----:B----4-:R-:W-:Y:S02]  /*a150*/  LOP3.LUT R241, R5, 0xffff, RZ, 0xc0, !PT ;  /* 0x0000ffff05f17812 */ /* 0x010fe400078ec0ff */
[----:B------:R-:W-:Y:S01]  /*a160*/  ISETP.NE.AND.EX P0, PT, RZ, c[0x0][0x34c], PT, P0 ;  /* 0x0000d300ff007a0c */ /* 0x000fe20003f05300 */
[----:B------:R-:W-:Y:S01]  /*a170*/  IMAD.IADD R16, R143, 0x1, R14 ;  /* 0x000000018f107824 */ /* 0x000fe200078e020e */
[----:B------:R-:W-:Y:S02]  /*a180*/  ISETP.GE.AND P5, PT, R140, c[0x0][0x198], PT ;  /* 0x000066008c007a0c */ /* 0x000fe40003fa6270 */
[----:B------:R-:W-:Y:S02]  /*a190*/  SEL R8, R8, RZ, !P0 ;  /* 0x000000ff08087207 */ /* 0x000fe40004000000 */
[----:B------:R-:W-:-:S02]  /*a1a0*/  ISETP.GE.AND P4, PT, R142, c[0x0][0x198], PT ;  /* 0x000066008e007a0c */ /* 0x000fc40003f86270 */
[----:B------:R-:W-:Y:S01]  /*a1b0*/  ISETP.GE.AND P2, PT, R221, c[0x0][0x198], PT ;  /* 0x00006600dd007a0c */ /* 0x000fe20003f46270 */
[----:B------:R-:W-:Y:S01]  /*a1c0*/  IMAD R8, R8, c[0x0][0x1c0], RZ ;  /* 0x0000700008087a24 */ /* 0x000fe200078e02ff */
[----:B------:R-:W-:Y:S02]  /*a1d0*/  IADD3 R125, R217, -0x1, RZ ;  /* 0xffffffffd97d7810 */ /* 0x000fe40007ffe0ff */
[----:B-1----:R-:W-:-:S05]  /*a1e0*/  SHF.R.S32.HI R2, RZ, 0x1f, R138 ;  /* 0x0000001fff027819 */ /* 0x002fca000001148a */
[----:B------:R-:W-:Y:S02]  /*a1f0*/  IMAD R4, R2, c[0x0][0x178], RZ ;  /* 0x00005e0002047a24 */ /* 0x000fe400078e02ff */
[----:B------:R-:W-:-:S04]  /*a200*/  IMAD.WIDE.U32 R2, R138, c[0x0][0x178], RZ ;  /* 0x00005e008a027a25 */ /* 0x000fc800078e00ff */
[----:B------:R-:W-:-:S04]  /*a210*/  IMAD R4, R138, c[0x0][0x17c], R4 ;  /* 0x00005f008a047a24 */ /* 0x000fc800078e0204 */
[----:B------:R-:W-:-:S04]  /*a220*/  IMAD.IADD R3, R3, 0x1, R4 ;  /* 0x0000000103037824 */ /* 0x000fc800078e0204 */
[C---:B------:R-:W-:Y:S01]  /*a230*/  IMAD.WIDE.U32 R4, R241.reuse, c[0x0][0x1b8], R2 ;  /* 0x00006e00f1047a25 */ /* 0x040fe200078e0002 */
[----:B------:R-:W-:Y:S02]  /*a240*/  MOV R2, R6 ;  /* 0x0000000600027202 */ /* 0x000fe40000000f00 */
[----:B------:R-:W-:Y:S01]  /*a250*/  SEL R3, R10, RZ, !P0 ;  /* 0x000000ff0a037207 */ /* 0x000fe20004000000 */
[----:B------:R-:W-:Y:S01]  /*a260*/  IMAD R5, R241, c[0x0][0x1bc], R5 ;  /* 0x00006f00f1057a24 */ /* 0x000fe200078e0205 */
[----:B------:R-:W-:Y:S02]  /*a270*/  @P3 SHF.R.U32.HI R2, RZ, c[0x0][0x2cc], R9 ;  /* 0x0000b300ff023a19 */ /* 0x000fe40000011609 */
[----:B------:R-:W-:Y:S01]  /*a280*/  ISETP.GE.AND P3, PT, R220, c[0x0][0x198], PT ;  /* 0x00006600dc007a0c */ /* 0x000fe20003f66270 */
[C---:B------:R-:W-:Y:S01]  /*a290*/  IMAD R8, R3.reuse, c[0x0][0x1c4], R8 ;  /* 0x0000710003087a24 */ /* 0x040fe200078e0208 */
[----:B------:R-:W-:Y:S01]  /*a2a0*/  SHF.R.S32.HI R9, RZ, 0x1f, R2 ;  /* 0x0000001fff097819 */ /* 0x000fe20000011402 */
[----:B------:R-:W-:-:S04]  /*a2b0*/  IMAD.WIDE.U32 R4, R3, c[0x0][0x1c0], R4 ;  /* 0x0000700003047a25 */ /* 0x000fc800078e0004 */
[----:B------:R-:W-:Y:S01]  /*a2c0*/  IMAD.MOV R3, RZ, RZ, -R2 ;  /* 0x000000ffff037224 */ /* 0x000fe200078e0a02 */
[----:B------:R-:W-:-:S03]  /*a2d0*/  IADD3 R5, R5, R8, RZ ;  /* 0x0000000805057210 */ /* 0x000fc60007ffe0ff */
[----:B------:R-:W-:Y:S02]  /*a2e0*/  IMAD R6, R3, c[0x0][0x2c4], R6 ;  /* 0x0000b10003067a24 */ /* 0x000fe400078e0206 */
[----:B------:R-:W-:-:S03]  /*a2f0*/  IMAD R3, R9, c[0x0][0x1b0], RZ ;  /* 0x00006c0009037a24 */ /* 0x000fc600078e02ff */
[----:B------:R-:W-:Y:S01]  /*a300*/  SHF.R.S32.HI R8, RZ, 0x1f, R6 ;  /* 0x0000001fff087819 */ /* 0x000fe20000011406 */
[C---:B------:R-:W-:Y:S02]  /*a310*/  IMAD R9, R2.reuse, c[0x0][0x1b4], R3 ;  /* 0x00006d0002097a24 */ /* 0x040fe400078e0203 */
[----:B------:R-:W-:-:S04]  /*a320*/  IMAD.WIDE.U32 R2, R2, c[0x0][0x1b0], R4 ;  /* 0x00006c0002027a25 */ /* 0x000fc800078e0004 */
[----:B------:R-:W-:Y:S02]  /*a330*/  IMAD R4, R8, c[0x0][0x1a8], RZ ;  /* 0x00006a0008047a24 */ /* 0x000fe400078e02ff */
[----:B------:R-:W-:Y:S02]  /*a340*/  IMAD.IADD R3, R3, 0x1, R9 ;  /* 0x0000000103037824 */ /* 0x000fe400078e0209 */
[C---:B------:R-:W-:Y:S02]  /*a350*/  IMAD R4, R6.reuse, c[0x0][0x1ac], R4 ;  /* 0x00006b0006047a24 */ /* 0x040fe400078e0204 */
[----:B------:R-:W-:-:S05]  /*a360*/  IMAD.WIDE.U32 R2, R6, c[0x0][0x1a8], R2 ;  /* 0x00006a0006027a25 */ /* 0x000fca00078e0002 */
[----:B------:R-:W-:Y:S02]  /*a370*/  IADD3 R3, R3, R4, RZ ;  /* 0x0000000403037210 */ /* 0x000fe40007ffe0ff */
[----:B------:R-:W-:-:S04]  /*a380*/  LEA R6, P0, R2, c[0x0][0x160], 0x1 ;  /* 0x0000580002067a11 */ /* 0x000fc800078008ff */
[----:B------:R-:W-:Y:S02]  /*a390*/  LEA.HI.X R5, R2, c[0x0][0x164], R3, 0x1, P0 ;  /* 0x0000590002057a11 */ /* 0x000fe400000f0c03 */
[----:B------:R-:W-:Y:S01]  /*a3a0*/  @!P1 MOV R13, R10 ;  /* 0x0000000a000d9202 */ /* 0x000fe20000000f00 */
[----:B------:R-:W-:Y:S05]  /*a3b0*/  BRA.DIV ~URZ, `(.L_x_2993) ;  /* 0x000191527f007947 */ /* 0x000fea000b800000 */
[----:B------:R1:W2:Y:S02]  /*a3c0*/  SHFL.IDX PT, R4, R5, RZ, 0x181f ;  /* 0x00181fff05047589 */ /* 0x0002a400000e0000 */
.L_x_3175:
[----:B------:R-:W-:Y:S05]  /*a3d0*/  BRA.DIV ~URZ, `(.L_x_2994) ;  /* 0x000191a27f007947 */ /* 0x000fea000b800000 */
[----:B------:R3:W4:Y:S02]  /*a3e0*/  SHFL.IDX PT, R2, R6, RZ, 0x181f ;  /* 0x00181fff06027589 */ /* 0x00072400000e0000 */
.L_x_3176:
[----:B---3--:R-:W3:Y:S01]  /*a3f0*/  LDL R3, [R1+0x4] ;  /* 0x0000040001037983 */ /* 0x008ee20000100800 */
[----:B------:R-:W-:Y:S01]  /*a400*/  LOP3.LUT R235, R235, 0xfffffffb, RZ, 0xc0, !PT ;  /* 0xfffffffbebeb7812 */ /* 0x000fe200078ec0ff */
[----:B------:R-:W-:Y:S01]  /*a410*/  BSSY B0, `(.L_x_2995) ;  /* 0x0000014000007945 */ /* 0x000fe20003800000 */
[----:B---3--:R-:W-:-:S05]  /*a420*/  IMAD R68, R3, c[0x0][0x2c4], RZ ;  /* 0x0000b10003447a24 */ /* 0x008fca00078e02ff */
        /* <DEDUP_REMOVED lines=18> */
.L_x_2996:
[----:B------:R-:W-:Y:S05]  /*a550*/  BSYNC B0 ;  /* 0x0000000000007941 */ /* 0x000fea0003800000 */
.L_x_2995:
[----:B------:R-:W-:Y:S05]  /*a560*/  BRA.DIV ~URZ, `(.L_x_2997) ;  /* 0x000190827f007947 */ /* 0x000fea000b800000 */
[----:B--2---:R2:W3:Y:S04]  /*a570*/  SHFL.IDX PT, R4, R5, 0x1, 0x181f ;  /* 0x00381f0005047f89 */ /* 0x0044e800000e0000 */
[----:B----4-:R2:W4:Y:S02]  /*a580*/  SHFL.IDX PT, R2, R6, 0x1, 0x181f ;  /* 0x00381f0006027f89 */ /* 0x01052400000e0000 */
.L_x_3177:
[----:B------:R-:W-:Y:S01]  /*a590*/  IADD3 R3, R16, 0x20, RZ ;  /* 0x0000002010037810 */ /* 0x000fe20007ffe0ff */
[----:B------:R-:W-:Y:S01]  /*a5a0*/  BSSY B0, `(.L_x_2998) ;  /* 0x0000014000007945 */ /* 0x000fe20003800000 */
[----:B------:R-:W-:Y:S02]  /*a5b0*/  LOP3.LUT R235, R235, 0xfffffff7, RZ, 0xc0, !PT ;  /* 0xfffffff7ebeb7812 */ /* 0x000fe400078ec0ff */
[----:B------:R-:W-:-:S13]  /*a5c0*/  ISETP.GE.AND P0, PT, R3, R68, PT ;  /* 0x000000440300720c */ /* 0x000fda0003f06270 */
[----:B------:R-:W-:Y:S01]  /*a5d0*/  @P0 LOP3.LUT R235, R235, 0x8, RZ, 0xfc, !PT ;  /* 0x00000008ebeb0812 */ /* 0x000fe200078efcff */
[----:B------:R-:W-:Y:S05]  /*a5e0*/  @P0 BRA `(.L_x_2999) ;  /* 0x000000f000000947 */ /* 0x000fea0003800000 */
[----:B----4-:R-:W-:-:S04]  /*a5f0*/  LEA R14, P0, R140, R2, 0x1 ;  /* 0x000000028c0e7211 */ /* 0x010fc800078008ff */
[----:B---3--:R-:W-:Y:S02]  /*a600*/  LEA.HI.X R15, R140, R4, R141, 0x1, P0 ;  /* 0x000000048c0f7211 */ /* 0x008fe400000f0c8d */
        /* <DEDUP_REMOVED lines=13> */
.L_x_2999:
[----:B------:R-:W-:Y:S05]  /*a6e0*/  BSYNC B0 ;  /* 0x0000000000007941 */ /* 0x000fea0003800000 */
.L_x_2998:
[----:B------:R-:W-:Y:S05]  /*a6f0*/  BRA.DIV ~URZ, `(.L_x_3000) ;  /* 0x00018fc27f007947 */ /* 0x000fea000b800000 */
[----:B---3--:R3:W1:Y:S02]  /*a700*/  SHFL.IDX PT, R4, R5, 0x2, 0x181f ;  /* 0x00581f0005047f89 */ /* 0x00866400000e0000 */
.L_x_3178:
[----:B------:R-:W-:Y:S05]  /*a710*/  BRA.DIV ~URZ, `(.L_x_3001) ;  /* 0x000190127f007947 */ /* 0x000fea000b800000 */
[----:B----4-:R4:W2:Y:S02]  /*a720*/  SHFL.IDX PT, R2, R6, 0x2, 0x181f ;  /* 0x00581f0006027f89 */ /* 0x0108a400000e0000 */
.L_x_3179:
[----:B------:R-:W-:Y:S01]  /*a730*/  IADD3 R3, R16, 0x40, RZ ;  /* 0x0000004010037810 */ /* 0x000fe20007ffe0ff */
[----:B------:R-:W-:Y:S01]  /*a740*/  BSSY B0, `(.L_x_3002) ;  /* 0x0000014000007945 */ /* 0x000fe20003800000 */
[----:B------:R-:W-:Y:S02]  /*a750*/  LOP3.LUT R235, R235, 0xffffffef, RZ, 0xc0, !PT ;  /* 0xffffffefebeb7812 */ /* 0x000fe400078ec0ff */
[----:B------:R-:W-:-:S13]  /*a760*/  ISETP.GE.AND P0, PT, R3, R68, PT ;  /* 0x000000440300720c */ /* 0x000fda0003f06270 */
[----:B------:R-:W-:Y:S01]  /*a770*/  @P0 LOP3.LUT R235, R235, 0x10, RZ, 0xfc, !PT ;  /* 0x00000010ebeb0812 */ /* 0x000fe200078efcff */
[----:B------:R-:W-:Y:S05]  /*a780*/  @P0 BRA `(.L_x_3003) ;  /* 0x000000f000000947 */ /* 0x000fea0003800000 */
[----:B--2---:R-:W-:-:S04]  /*a790*/  LEA R14, P0, R140, R2, 0x1 ;  /* 0x000000028c0e7211 */ /* 0x004fc800078008ff */
        /* <DEDUP_REMOVED lines=14> */
.L_x_3003:
[----:B------:R-:W-:Y:S05]  /*a880*/  BSYNC B0 ;  /* 0x0000000000007941 */ /* 0x000fea0003800000 */
.L_x_3002:
[----:B------:R-:W-:Y:S05]  /*a890*/  BRA.DIV ~URZ, `(.L_x_3004) ;  /* 0x00018f027f007947 */ /* 0x000fea000b800000 */
[----:B-1----:R1:W3:Y:S04]  /*a8a0*/  SHFL.IDX PT, R4, R5, 0x3, 0x181f ;  /* 0x00781f0005047f89 */ /* 0x0022e800000e0000 */
[----:B--2---:R1:W2:Y:S02]  /*a8b0*/  SHFL.IDX PT, R2, R6, 0x3, 0x181f ;  /* 0x00781f0006027f89 */ /* 0x0042a400000e0000 */
.L_x_3180:
[----:B------:R-:W-:Y:S01]  /*a8c0*/  IADD3 R3, R16, 0x60, RZ ;  /* 0x0000006010037810 */ /* 0x000fe20007ffe0ff */
[----:B-----5:R-:W-:Y:S01]  /*a8d0*/  IMAD.WIDE.U32 R246, R13, c[0x0][0x2b0], RZ ;  /* 0x0000ac000df67a25 */ /* 0x020fe200078e00ff */
[----:B------:R-:W-:Y:S02]  /*a8e0*/  LOP3.LUT R235, R235, 0xfffffffe, RZ, 0xc0, !PT ;  /* 0xfffffffeebeb7812 */ /* 0x000fe400078ec0ff */
[----:B------:R-:W-:-:S13]  /*a8f0*/  ISETP.GE.AND P1, PT, R3, R68, PT ;  /* 0x000000440300720c */ /* 0x000fda0003f26270 */
[C---:B--2---:R-:W-:Y:S02]  /*a900*/  @!P1 LEA R14, P0, R140.reuse, R2, 0x1 ;  /* 0x000000028c0e9211 */ /* 0x044fe400078008ff */
        /* <DEDUP_REMOVED lines=13> */
[----:B------:R-:W-:-:S05]  /*a9e0*/  @!P1 LEA.HI.X R3, R221, R4, R237, 0x1, P0 ;  /* 0x00000004dd039211 */ /* 0x000fca00000f0ced */
[----:B------:R3:W-:Y:S04]  /*a9f0*/  @!P1 LDGSTS.E.BYPASS.LTC128B.128 [R219+0x1f080], [R2.64], !P2 ;  /* 0x1f08000002db9fae */ /* 0x0007e8000d101d46 */
[----:B------:R-:W0:Y:S01]  /*aa00*/  LDGDEPBAR ;  /* 0x00000000000079af */ /* 0x000e220000000000 */
[----:B------:R-:W-:Y:S01]  /*aa10*/  WARPSYNC 0xffffffff ;  /* 0xffffffff00007948 */ /* 0x000fe20003800000 */
[----:B---3--:R-:W-:-:S05]  /*aa20*/  SHF.R.S32.HI R2, RZ, 0x1f, R13 ;  /* 0x0000001fff027819 */ /* 0x008fca000001140d */
[----:B------:R-:W-:-:S04]  /*aa30*/  IMAD R2, R2, c[0x0][0x2b0], RZ ;  /* 0x0000ac0002027a24 */ /* 0x000fc800078e02ff */
[----:B------:R-:W-:-:S04]  /*aa40*/  IMAD R2, R13, c[0x0][0x2b4], R2 ;  /* 0x0000ad000d027a24 */ /* 0x000fc800078e0202 */
[----:B------:R-:W-:Y:S02]  /*aa50*/  IMAD.IADD R249, R247, 0x1, R2 ;  /* 0x00000001f7f97824 */ /* 0x000fe400078e0202 */
[----:B--2---:R-:W2:Y:S01]  /*aa60*/  LDL R17, [R1+0x8] ;  /* 0x0000080001117983 */ /* 0x004ea20000100800 */
[----:B------:R-:W-:Y:S01]  /*aa70*/  IMAD.MOV.U32 R124, RZ, RZ, 0x30 ;  /* 0x00000030ff7c7424 */ /* 0x000fe200078e00ff */
[----:B------:R-:W-:Y:S01]  /*aa80*/  LOP3.LUT R235, R235, 0xfffffffd, RZ, 0xc0, !PT ;  /* 0xfffffffdebeb7812 */ /* 0x000fe200078ec0ff */
[----:B------:R-:W-:Y:S02]  /*aa90*/  IMAD.MOV.U32 R2, RZ, RZ, c[0x0][0x2b8] ;  /* 0x0000ae00ff027624 */ /* 0x000fe400078e00ff */
[----:B------:R-:W-:Y:S02]  /*aaa0*/  IMAD R124, R217, R124, -0x30 ;  /* 0xffffffd0d97c7424 */ /* 0x000fe400078e027c */
[----:B------:R-:W-:Y:S01]  /*aab0*/  IMAD.MOV.U32 R222, RZ, RZ, RZ ;  /* 0x000000ffffde7224 */ /* 0x000fe200078e00ff */
[----:B------:R-:W-:Y:S01]  /*aac0*/  BAR.SYNC.DEFER_BLOCKING 0x0 ;  /* 0x0000000000007b1d */ /* 0x000fe20000010000 */
[----:B------:R-:W-:Y:S01]  /*aad0*/  ISETP.NE.AND P1, PT, R2, 0x1, PT ;  /* 0x000000010200780c */ /* 0x000fe20003f25270 */
[----:B------:R-:W-:-:S12]  /*aae0*/  IMAD.IADD R3, R0, 0x1, R124 ;  /* 0x0000000100037824 */ /* 0x000fd800078e027c */
[----:B------:R-:W-:Y:S02]  /*aaf0*/  @P1 LOP3.LUT R235, R235, 0x2, RZ, 0xfc, !PT ;  /* 0x00000002ebeb1812 */ /* 0x000fe400078efcff */
[C---:B--2---:R-:W-:Y:S01]  /*ab00*/  ISETP.GE.AND P0, PT, R3.reuse, R17, PT ;  /* 0x000000110300720c */ /* 0x044fe20003f06270 */
[----:B------:R-:W-:-:S03]  /*ab10*/  IMAD.IADD R3, R3, 0x1, R252 ;  /* 0x0000000103037824 */ /* 0x000fc600078e02fc */
[----:B------:R-:W-:Y:S01]  /*ab20*/  ISETP.GT.OR P0, PT, R0, 0x2f, P0 ;  /* 0x0000002f0000780c */ /* 0x000fe20000704670 */
[----:B------:R-:W-:-:S04]  /*ab30*/  @P1 IMAD.HI.U32 R4, R3, c[0x0][0x2bc], RZ ;  /* 0x0000af0003041a27 */ /* 0x000fc800078e00ff */
[----:B------:R-:W-:Y:S01]  /*ab40*/  IMAD.MOV.U32 R2, RZ, RZ, R3 ;  /* 0x000000ffff027224 */ /* 0x000fe200078e0003 */
[----:B------:R-:W-:-:S07]  /*ab50*/  @P1 SHF.R.U32.HI R2, RZ, c[0x0][0x2c0], R4 ;  /* 0x0000b000ff021a19 */ /* 0x000fce0000011604 */
[----:B-1----:R-:W-:-:S04]  /*ab60*/  @!P0 IADD3 R5, P1, R2, R246, RZ ;  /* 0x000000f602058210 */ /* 0x002fc80007f3e0ff */
[----:B----4-:R-:W-:Y:S02]  /*ab70*/  @!P0 LEA.HI.X.SX32 R6, R2, R249, 0x1, P1 ;  /* 0x000000f902068211 */ /* 0x010fe400008f0eff */
[----:B------:R-:W-:-:S04]  /*ab80*/  @!P0 LEA R4, P1, R5, c[0x0][0x2a0], 0x2 ;  /* 0x0000a80005048a11 */ /* 0x000fc800078210ff */
[----:B------:R-:W-:-:S05]  /*ab90*/  @!P0 LEA.HI.X R5, R5, c[0x0][0x2a4], R6, 0x2, P1 ;  /* 0x0000a90005058a11 */ /* 0x000fca00008f1406 */
[----:B------:R1:W2:Y:S01]  /*aba0*/  @!P0 LDG.E R222, [R4.64] ;  /* 0x0000000604de8981 */ /* 0x0002a2000c1e1900 */
        /* <DEDUP_REMOVED lines=8> */
[----:B-1----:R-:W-:-:S04]  /*ac30*/  IMAD R4, R122, c[0x0][0x1e0], RZ ;  /* 0x000078007a047a24 */ /* 0x002fc800078e02ff */
[----:B------:R-:W-:-:S04]  /*ac40*/  IMAD R4, R223, c[0x0][0x1e4], R4 ;  /* 0x00007900df047a24 */ /* 0x000fc800078e0204 */
[----:B------:R-:W-:Y:S01]  /*ac50*/  IMAD.IADD R3, R3, 0x1, R4 ;  /* 0x0000000103037824 */ /* 0x000fe200078e0204 */
[----:B--2---:R-:W-:-:S03]  /*ac60*/  SHF.R.S32.HI R123, RZ, 0x1f, R222 ;  /* 0x0000001fff7b7819 */ /* 0x004fc600000114de */
[----:B------:R-:W-:-:S04]  /*ac70*/  IMAD.WIDE.U32 R2, R222, c[0x0][0x1f0], R2 ;  /* 0x00007c00de027a25 */ /* 0x000fc800078e0002 */
[----:B------:R-:W-:Y:S01]  /*ac80*/  IMAD R4, R123, c[0x0][0x1f0], RZ ;  /* 0x00007c007b047a24 */ /* 0x000fe200078e02ff */
[----:B------:R-:W-:-:S03]  /*ac90*/  IADD3 R2, P0, R2, R244, RZ ;  /* 0x000000f402027210 */ /* 0x000fc60007f1e0ff */
[----:B------:R-:W-:-:S05]  /*aca0*/  IMAD R4, R222, c[0x0][0x1f4], R4 ;  /* 0x00007d00de047a24 */ /* 0x000fca00078e0204 */
[----:B------:R-:W-:Y:S02]  /*acb0*/  IADD3.X R3, R248, R3, R4, P0, !PT ;  /* 0x00000003f8037210 */ /* 0x000fe400007fe404 */
[C---:B------:R-:W-:Y:S02]  /*acc0*/  LEA R6, P0, R2.reuse, c[0x0][0x1c8], 0x1 ;  /* 0x0000720002067a11 */ /* 0x040fe400078008ff */
[----:B------:R-:W-:Y:S02]  /*acd0*/  IMNMX R4, R121, 0x30, PT ;  /* 0x0000003079047817 */ /* 0x000fe40003800200 */
[----:B------:R-:W-:Y:S02]  /*ace0*/  LEA.HI.X R14, R2, c[0x0][0x1cc], R3, 0x1, P0 ;  /* 0x00007300020e7a11 */ /* 0x000fe400000f0c03 */
[----:B------:R-:W1:Y:S01]  /*acf0*/  SHFL.IDX PT, R2, R6, RZ, 0x181f ;  /* 0x00181fff06027589 */ /* 0x000e6200000e0000 */
[----:B------:R-:W-:-:S03]  /*ad00*/  IMAD.IADD R13, R4, 0x1, -R143 ;  /* 0x00000001040d7824 */ /* 0x000fc600078e0a8f */
[----:B------:R-:W2:Y:S02]  /*ad10*/  SHFL.IDX PT, R3, R14, RZ, 0x181f ;  /* 0x00181fff0e037589 */ /* 0x000ea400000e0000 */
[----:B------:R-:W-:-:S13]  /*ad20*/  ISETP.GE.AND P0, PT, R13, 0x1, PT ;  /* 0x000000010d00780c */ /* 0x000fda0003f06270 */
[----:B-1----:R-:W-:-:S04]  /*ad30*/  @P0 LEA R4, P1, R140, R2, 0x1 ;  /* 0x000000028c040211 */ /* 0x002fc800078208ff */
[----:B--2---:R-:W-:Y:S02]  /*ad40*/  @P0 LEA.HI.X R5, R140, R3, R141, 0x1, P1 ;  /* 0x000000038c050211 */ /* 0x004fe400008f0c8d */
[----:B------:R-:W-:-:S04]  /*ad50*/  @P0 LEA R10, P1, R232, R2, 0x1 ;  /* 0x00000002e80a0211 */ /* 0x000fc800078208ff */
[----:B------:R-:W-:Y:S02]  /*ad60*/  @P0 LEA.HI.X R11, R232, R3, R236, 0x1, P1 ;  /* 0x00000003e80b0211 */ /* 0x000fe400008f0cec */
[----:B------:R-:W-:-:S04]  /*ad70*/  @P0 LEA R8, P1, R220, R2, 0x1 ;  /* 0x00000002dc080211 */ /* 0x000fc800078208ff */
[----:B------:R-:W-:Y:S02]  /*ad80*/  @P0 LEA.HI.X R9, R220, R3, R238, 0x1, P1 ;  /* 0x00000003dc090211 */ /* 0x000fe400008f0cee */
[----:B------:R-:W-:-:S13]  /*ad90*/  @P0 ISETP.GE.AND P1, PT, R140, c[0x0][0x1d4], PT ;  /* 0x000075008c000a0c */ /* 0x000fda0003f26270 */
[----:B------:R-:W-:Y:S01]  /*ada0*/  @!PT LDS RZ, [RZ] ;  /* 0x00000000fffff984 */ /* 0x000fe20000000800 */
[----:B------:R1:W-:Y:S01]  /*adb0*/  @P0 LDGSTS.E.BYPASS.LTC128B.128 [R216+0xa080], [R4.64], !P1 ;  /* 0x0a08000004d80fae */ /* 0x0003e2000c901d46 */
[----:B------:R-:W-:-:S04]  /*adc0*/  @P0 LEA R2, P1, R221, R2, 0x1 ;  /* 0x00000002dd020211 */ /* 0x000fc800078208ff */
[----:B------:R-:W-:Y:S02]  /*add0*/  @P0 LEA.HI.X R3, R221, R3, R237, 0x1, P1 ;  /* 0x00000003dd030211 */ /* 0x000fe400008f0ced */
[----:B------:R-:W-:-:S13]  /*ade0*/  @P0 ISETP.GE.AND P1, PT, R142, c[0x0][0x1d4], PT ;  /* 0x000075008e000a0c */ /* 0x000fda0003f26270 */
[----:B------:R2:W-:Y:S01]  /*adf0*/  @P0 LDGSTS.E.BYPASS.LTC128B.128 [R216+0xb880], [R10.64], !P1 ;  /* 0x0b8800000ad80fae */ /* 0x0005e2000c901d46 */
[----:B------:R-:W-:-:S13]  /*ae00*/  @P0 ISETP.GE.AND P1, PT, R220, c[0x0][0x1d4], PT ;  /* 0x00007500dc000a0c */ /* 0x000fda0003f26270 */
[----:B------:R3:W-:Y:S01]  /*ae10*/  @P0 LDGSTS.E.BYPASS.LTC128B.128 [R216+0xd080], [R8.64], !P1 ;  /* 0x0d08000008d80fae */ /* 0x0007e2000c901d46 */
[----:B------:R-:W-:-:S13]  /*ae20*/  @P0 ISETP.GE.AND P1, PT, R221, c[0x0][0x1d4], PT ;  /* 0x00007500dd000a0c */ /* 0x000fda0003f26270 */
[----:B------:R4:W-:Y:S01]  /*ae30*/  @P0 LDGSTS.E.BYPASS.LTC128B.128 [R216+0xe880], [R2.64], !P1 ;  /* 0x0e88000002d80fae */ /* 0x0009e2000c901d46 */
[----:B------:R-:W-:-:S03]  /*ae40*/  ISETP.GE.AND P0, PT, R13, 0x21, PT ;  /* 0x000000210d00780c */ /* 0x000fc60003f06270 */
[----:B----4-:R-:W1:Y:S04]  /*ae50*/  SHFL.IDX PT, R2, R6, 0x1, 0x181f ;  /* 0x00381f0006027f89 */ /* 0x010e6800000e0000 */
[----:B------:R-:W4:Y:S06]  /*ae60*/  SHFL.IDX PT, R3, R14, 0x1, 0x181f ;  /* 0x00381f000e037f89 */ /* 0x000f2c00000e0000 */
[----:B-1----:R-:W-:-:S04]  /*ae70*/  @P0 LEA R4, P1, R140, R2, 0x1 ;  /* 0x000000028c040211 */ /* 0x002fc800078208ff */
[----:B----4-:R-:W-:Y:S02]  /*ae80*/  @P0 LEA.HI.X R5, R140, R3, R141, 0x1, P1 ;  /* 0x000000038c050211 */ /* 0x010fe400008f0c8d */
[----:B--2---:R-:W-:-:S04]  /*ae90*/  @P0 LEA R10, P1, R232, R2, 0x1 ;  /* 0x00000002e80a0211 */ /* 0x004fc800078208ff */
[----:B------:R-:W-:Y:S02]  /*aea0*/  @P0 LEA.HI.X R11, R232, R3, R236, 0x1, P1 ;  /* 0x00000003e80b0211 */ /* 0x000fe400008f0cec */
[----:B---3--:R-:W-:-:S04]  /*aeb0*/  @P0 LEA R8, P1, R220, R2, 0x1 ;  /* 0x00000002dc080211 */ /* 0x008fc800078208ff */
[----:B------:R-:W-:Y:S02]  /*aec0*/  @P0 LEA.HI.X R9, R220, R3, R238, 0x1, P1 ;  /* 0x00000003dc090211 */ /* 0x000fe400008f0cee */
[----:B------:R-:W-:-:S13]  /*aed0*/  @P0 ISETP.GE.AND P1, PT, R140, c[0x0][0x1d4], PT ;  /* 0x000075008c000a0c */ /* 0x000fda0003f26270 */
        /* <DEDUP_REMOVED lines=14> */
.L_x_3005:
[----:B------:R-:W-:Y:S01]  /*afc0*/  ULDC.U8 UR4, c[0x0][0x298] ;  /* 0x0000a60000047ab9 */ /* 0x000fe20000000000 */
[----:B-1----:R-:W-:Y:S01]  /*afd0*/  SHF.R.S32.HI R2, RZ, 0x1f, R130 ;  /* 0x0000001fff027819 */ /* 0x002fe20000011482 */
[----:B------:R-:W-:Y:S01]  /*afe0*/  IMAD.WIDE.U32 R8, R130, c[0x0][0x280], RZ ;  /* 0x0000a00082087a25 */ /* 0x000fe200078e00ff */
        /* <DEDUP_REMOVED lines=15> */
[----:B------:R1:W5:Y:S11]  /*b0e0*/  LDL R103, [R1+0xd4] ;  /* 0x0000d40001677983 */ /* 0x0003760000100800 */
        /* <DEDUP_REMOVED lines=39> */
[----:B------:R-:W-:-:S03]  /*b360*/  @!P3 SHF.L.U64.HI R6, R144, 0x1, R145 ;  /* 0x000000019006b819 */ /* 0x000fc60000010291 */
[----:B-----5:R-:W-:Y:S02]  /*b370*/  @!P1 SHF.L.U64.HI R9, R146, 0x1, R107 ;  /* 0x0000000192099819 */ /* 0x020fe4000001026b */
[----:B---3--:R-:W-:-:S05]  /*b380*/  @!P3 IADD3 R20, P0, R4, R8, RZ ;  /* 0x000000080414b210 */ /* 0x008fca0007f1e0ff */
[----:B--2---:R-:W-:Y:S01]  /*b390*/  @!P3 IMAD.X R21, R5, 0x1, R6, P0 ;  /* 0x000000010515b824 */ /* 0x004fe200000e0606 */
[----:B----4-:R-:W-:Y:S02]  /*b3a0*/  @!P3 IADD3 R18, P0, R2, R8, RZ ;  /* 0x000000080212b210 */ /* 0x010fe40007f1e0ff */
[C---:B------:R-:W-:Y:S01]  /*b3b0*/  @!P2 SHF.L.U64.HI R8, R148.reuse, 0x1, R108 ;  /* 0x000000019408a819 */ /* 0x040fe2000001026c */
[----:B------:R-:W-:Y:S01]  /*b3c0*/  CS2R R28, SRZ ;  /* 0x00000000001c7805 */ /* 0x000fe2000001ff00 */
[----:B------:R2:W5:Y:S01]  /*b3d0*/  @!P3 LD.E.64 R22, [R20.64] ;  /* 0x000000061416b980 */ /* 0x000562000c101b00 */
        /* <DEDUP_REMOVED lines=30> */
.L_x_3009:
[----:B------:R-:W-:Y:S05]  /*b5c0*/  BSYNC B0 ;  /* 0x0000000000007941 */ /* 0x000fea0003800000 */
.L_x_3008:
[----:B-1--45:R-:W-:Y:S01]  /*b5d0*/  IMAD.MOV.U32 R2, RZ, RZ, R33 ;  /* 0x000000ffff027224 */ /* 0x032fe200078e0021 */
[----:B------:R-:W-:Y:S01]  /*b5e0*/  LOP3.LUT P0, RZ, R235, 0x8, RZ, 0xc0, !PT ;  /* 0x00000008ebff7812 */ /* 0x000fe2000780c0ff */
[----:B------:R-:W-:Y:S01]  /*b5f0*/  IMAD.MOV.U32 R3, RZ, RZ, R32 ;  /* 0x000000ffff037224 */ /* 0x000fe200078e0020 */
[----:B------:R-:W-:Y:S01]  /*b600*/  MOV R6, R29 ;  /* 0x0000001d00067202 */ /* 0x000fe20000000f00 */
[----:B--2---:R-:W-:Y:S01]  /*b610*/  IMAD.MOV.U32 R5, RZ, RZ, R16 ;  /* 0x000000ffff057224 */ /* 0x004fe200078e0010 */
[----:B------:R-:W-:Y:S01]  /*b620*/  PRMT R90, R90, 0x5410, R2 ;  /* 0x000054105a5a7816 */ /* 0x000fe20000000002 */
[----:B---3--:R-:W-:Y:S01]  /*b630*/  IMAD.MOV.U32 R4, RZ, RZ, R17 ;  /* 0x000000ffff047224 */ /* 0x008fe200078e0011 */
        /* <DEDUP_REMOVED lines=57> */
[----:B-1----:R-:W-:Y:S02]  /*b9d0*/  @!P1 IADD3 R10, P0, R4, R6, RZ ;  /* 0x00000006040a9210 */ /* 0x002fe40007f1e0ff */
[----:B--2---:R-:W-:-:S05]  /*b9e0*/  @!P1 SHF.L.U64.HI R9, R146, 0x1, R107 ;  /* 0x0000000192099819 */ /* 0x004fca000001026b */
[----:B------:R-:W-:Y:S01]  /*b9f0*/  @!P1 IMAD.X R11, R5, 0x1, R9, P0 ;  /* 0x00000001050b9824 */ /* 0x000fe200000e0609 */
[----:B------:R-:W-:-:S05]  /*ba00*/  @!P1 IADD3 R8, P0, R2, R6, RZ ;  /* 0x0000000602089210 */ /* 0x000fca0007f1e0ff */
[----:B------:R-:W-:Y:S01]  /*ba10*/  @!P1 IMAD.X R9, R3, 0x1, R9, P0 ;  /* 0x0000000103099824 */ /* 0x000fe200000e0609 */
[----:B------:R-:W-:Y:S01]  /*ba20*/  ISETP.GE.AND P0, PT, R147, c[0x0][0x27c], PT ;  /* 0x00009f0093007a0c */ /* 0x000fe20003f06270 */
[----:B------:R-:W-:Y:S01]  /*ba30*/  CS2R R44, SRZ ;  /* 0x00000000002c7805 */ /* 0x000fe2000001ff00 */
[----:B------:R-:W-:-:S05]  /*ba40*/  CS2R R46, SRZ ;  /* 0x00000000002e7805 */ /* 0x000fca000001ff00 */
[----:B------:R1:W5:Y:S04]  /*ba50*/  @!P1 LD.E.64 R44, [R10.64] ;  /* 0x000000060a2c9980 */ /* 0x000368000c101b00 */
[----:B------:R2:W5:Y:S02]  /*ba60*/  @!P1 LD.E.64 R46, [R8.64] ;  /* 0x00000006082e9980 */ /* 0x000564000c101b00 */
[----:B------:R-:W-:-:S05]  /*ba70*/  @!P0 IMAD.SHL.U32 R6, R147, 0x2, RZ ;  /* 0x0000000293068824 */ /* 0x000fca00078e00ff */
[----:B------:R-:W-:Y:S01]  /*ba80*/  @!P0 IADD3 R4, P1, R4, R6, RZ ;  /* 0x0000000604048210 */ /* 0x000fe20007f3e0ff */
[----:B------:R-:W-:Y:S01]  /*ba90*/  CS2R R54, SRZ ;  /* 0x0000000000367805 */ /* 0x000fe2000001ff00 */
[----:B------:R-:W-:Y:S01]  /*baa0*/  CS2R R48, SRZ ;  /* 0x0000000000307805 */ /* 0x000fe2000001ff00 */
[----:B--2---:R-:W-:-:S05]  /*bab0*/  @!P0 SHF.L.U64.HI R8, R147, 0x1, R103 ;  /* 0x0000000193088819 */ /* 0x004fca0000010267 */
[----:B------:R-:W-:Y:S01]  /*bac0*/  @!P0 IMAD.X R5, R5, 0x1, R8, P1 ;  /* 0x0000000105058824 */ /* 0x000fe200008e0608 */
[----:B------:R-:W-:-:S04]  /*bad0*/  @!P0 IADD3 R2, P1, R2, R6, RZ ;  /* 0x0000000602028210 */ /* 0x000fc80007f3e0ff */
[----:B------:R1:W5:Y:S01]  /*bae0*/  @!P0 LD.E.64 R54, [R4.64] ;  /* 0x0000000604368980 */ /* 0x000362000c101b00 */
[----:B------:R-:W-:-:S05]  /*baf0*/  @!P0 IMAD.X R3, R3, 0x1, R8, P1 ;  /* 0x0000000103038824 */ /* 0x000fca00008e0608 */
[----:B------:R1:W5:Y:S03]  /*bb00*/  @!P0 LD.E.64 R48, [R2.64] ;  /* 0x0000000602308980 */ /* 0x000366000c101b00 */
.L_x_3011:
[----:B------:R-:W-:Y:S05]  /*bb10*/  BSYNC B0 ;  /* 0x0000000000007941 */ /* 0x000fea0003800000 */
.L_x_3010:
[----:B-12--5:R-:W-:Y:S01]  /*bb20*/  IMAD.MOV.U32 R5, RZ, RZ, R54 ;  /* 0x000000ffff057224 */ /* 0x026fe200078e0036 */
[----:B------:R-:W-:Y:S01]  /*bb30*/  LOP3.LUT P0, RZ, R235, 0x10, RZ, 0xc0, !PT ;  /* 0x00000010ebff7812 */ /* 0x000fe2000780c0ff */
[----:B----4-:R-:W-:Y:S01]  /*bb40*/  IMAD.MOV.U32 R3, RZ, RZ, R44 ;  /* 0x000000ffff037224 */ /* 0x010fe200078e002c */
[----:B------:R-:W-:Y:S01]  /*bb50*/  MOV R9, R41 ;  /* 0x0000002900097202 */ /* 0x000fe20000000f00 */
[----:B------:R-:W-:Y:S01]  /*bb60*/  IMAD.MOV.U32 R2, RZ, RZ, R45 ;  /* 0x000000ffff027224 */ /* 0x000fe200078e002d */
[----:B------:R-:W-:Y:S01]  /*bb70*/  PRMT R97, R97, 0x5410, R5 ;  /* 0x0000541061617816 */ /* 0x000fe20000000005 */
[----:B---3--:R-:W-:Y:S01]  /*bb80*/  IMAD.MOV.U32 R4, RZ, RZ, R55 ;  /* 0x000000ffff047224 */ /* 0x008fe200078e0037 */
        /* <DEDUP_REMOVED lines=19> */
[----:B------:R1:W2:Y:S01]  /*bcc0*/  SHFL.IDX PT, R5, R30, 0x2, 0x181f ;  /* 0x00581f001e057f89 */ /* 0x0002a200000e0000 */
[----:B------:R-:W-:Y:S01]  /*bcd0*/  PRMT R93, R3, 0x5410, R2 ;  /* 0x00005410035d7816 */ /* 0x000fe20000000002 */
[----:B------:R-:W-:Y:S01]  /*bce0*/  CS2R R80, SRZ ;  /* 0x0000000000507805 */ /* 0x000fe2000001ff00 */
[----:B------:R-:W-:Y:S01]  /*bcf0*/  PRMT R91, R10, 0x5410, R9 ;  /* 0x000054100a5b7816 */ /* 0x000fe20000000009 */
        /* <DEDUP_REMOVED lines=21> */
[----:B---3--:R-:W-:-:S05]  /*be50*/  @!P0 IADD3 R8, P1, R4, R6, RZ ;  /* 0x0000000604088210 */ /* 0x008fca0007f3e0ff */
[----:B--2---:R-:W-:Y:S01]  /*be60*/  @!P0 IMAD.X R9, R5, 0x1, R10, P1 ;  /* 0x0000000105098824 */ /* 0x004fe200008e060a */
[----:B-1----:R-:W-:-:S04]  /*be70*/  @!P0 IADD3 R14, P1, R2, R6, RZ ;  /* 0x00000006020e8210 */ /* 0x002fc80007f3e0ff */
[----:B------:R1:W5:Y:S01]  /*be80*/  @!P0 LD.E.64 R50, [R8.64] ;  /* 0x0000000608328980 */ /* 0x000362000c101b00 */
[----:B----4-:R-:W-:Y:S01]  /*be90*/  @!P0 IMAD.X R15, R3, 0x1, R10, P1 ;  /* 0x00000001030f8824 */ /* 0x010fe200008e060a */
        /* <DEDUP_REMOVED lines=21> */
[----:B-1----:R-:W-:-:S06]  /*bff0*/  @!P1 IADD3 R8, P2, R2, R6, RZ ;  /* 0x0000000602089210 */ /* 0x002fcc0007f5e0ff */
[----:B------:R-:W-:Y:S02]  /*c000*/  @!P0 IMAD.SHL.U32 R6, R147, 0x2, RZ ;  /* 0x0000000293068824 */ /* 0x000fe400078e00ff */
[----:B------:R-:W-:-:S03]  /*c010*/  @!P1 IMAD.X R9, R3, 0x1, R10, P2 ;  /* 0x0000000103099824 */ /* 0x000fc600010e060a */
[-C--:B------:R-:W-:Y:S02]  /*c020*/  @!P0 IADD3 R4, P2, R4, R6.reuse, RZ ;  /* 0x0000000604048210 */ /* 0x080fe40007f5e0ff */
[----:B------:R2:W5:Y:S01]  /*c030*/  @!P1 LD.E.64 R60, [R8.64] ;  /* 0x00000006083c9980 */ /* 0x000562000c101b00 */
[----:B------:R-:W-:Y:S02]  /*c040*/  @!P0 IADD3 R2, P1, R2, R6, RZ ;  /* 0x0000000602028210 */ /* 0x000fe40007f3e0ff */
[----:B------:R-:W-:-:S05]  /*c050*/  @!P0 SHF.L.U64.HI R6, R147, 0x1, R103 ;  /* 0x0000000193068819 */ /* 0x000fca0000010267 */
[--C-:B------:R-:W-:Y:S02]  /*c060*/  @!P0 IMAD.X R5, R5, 0x1, R6.reuse, P2 ;  /* 0x0000000105058824 */ /* 0x100fe400010e0606 */
[----:B------:R-:W-:-:S03]  /*c070*/  @!P0 IMAD.X R3, R3, 0x1, R6, P1 ;  /* 0x0000000103038824 */ /* 0x000fc600008e0606 */
[----:B------:R2:W5:Y:S04]  /*c080*/  @!P0 LD.E.64 R66, [R4.64] ;  /* 0x0000000604428980 */ /* 0x000568000c101b00 */
[----:B------:R2:W5:Y:S02]  /*c090*/  @!P0 LD.E.64 R64, [R2.64] ;  /* 0x0000000602408980 */ /* 0x000564000c101b00 */
.L_x_3013:
[----:B------:R-:W-:Y:S05]  /*c0a0*/  BSYNC B0 ;  /* 0x0000000000007941 */ /* 0x000fea0003800000 */
.L_x_3012:
[----:B--2-45:R-:W-:Y:S01]  /*c0b0*/  IMAD.MOV.U32 R3, RZ, RZ, R66 ;  /* 0x000000ffff037224 */ /* 0x034fe200078e0042 */
[----:B------:R-:W-:Y:S01]  /*c0c0*/  LOP3.LUT P0, RZ, R235, 0x1, RZ, 0xc0, !PT ;  /* 0x00000001ebff7812 */ /* 0x000fe2000780c0ff */
[----:B-1----:R-:W-:Y:S01]  /*c0d0*/  IMAD.MOV.U32 R2, RZ, RZ, R67 ;  /* 0x000000ffff027224 */ /* 0x002fe200078e0043 */
[----:B------:R-:W1:Y:S01]  /*c0e0*/  SHFL.IDX PT, R5, R30, 0x3, 0x181f ;  /* 0x00781f001e057f89 */ /* 0x000e6200000e0000 */
[----:B------:R-:W-:Y:S01]  /*c0f0*/  IMAD.MOV.U32 R8, RZ, RZ, R56 ;  /* 0x000000ffff087224 */ /* 0x000fe200078e0038 */
[----:B------:R-:W-:Y:S01]  /*c100*/  BSSY B0, `(.L_x_3014) ;  /* 0x000004f000007945 */ /* 0x000fe20003800000 */
[----:B------:R-:W-:Y:S01]  /*c110*/  IMAD.MOV.U32 R6, RZ, RZ, R57 ;  /* 0x000000ffff067224 */ /* 0x000fe200078e0039 */
[----:B------:R-:W-:Y:S01]  /*c120*/  PRMT R106, R3, 0x5410, R2 ;  /* 0x00005410036a7816 */ /* 0x000fe20000000002 */
[----:B------:R-:W-:Y:S01]  /*c130*/  IMAD.MOV.U32 R3, RZ, RZ, R62 ;  /* 0x000000ffff037224 */ /* 0x000fe200078e003e */
[----:B---3--:R2:W3:Y:S01]  /*c140*/  SHFL.IDX PT, R4, R31, 0x3, 0x181f ;  /* 0x00781f001f047f89 */ /* 0x0084e200000e0000 */
[----:B------:R-:W-:Y:S01]  /*c150*/  IMAD.MOV.U32 R2, RZ, RZ, R63 ;  /* 0x000000ffff027224 */ /* 0x000fe200078e003f */
[----:B------:R-:W-:Y:S01]  /*c160*/  PRMT R99, R8, 0x5410, R6 ;  /* 0x0000541008637816 */ /* 0x000fe20000000006 */
[----:B------:R-:W-:Y:S01]  /*c170*/  IMAD.MOV.U32 R6, RZ, RZ, R53 ;  /* 0x000000ffff067224 */ /* 0x000fe200078e0035 */
[----:B------:R-:W-:Y:S01]  /*c180*/  MOV R8, R52 ;  /* 0x0000003400087202 */ /* 0x000fe20000000f00 */
[----:B------:R-:W-:Y:S01]  /*c190*/  CS2R R76, SRZ ;  /* 0x00000000004c7805 */ /* 0x000fe2000001ff00 */
[----:B------:R-:W-:Y:S01]  /*c1a0*/  PRMT R102, R3, 0x5410, R2 ;  /* 0x0000541003667816 */ /* 0x000fe20000000002 */
[----:B------:R-:W-:Y:S01]  /*c1b0*/  IMAD.MOV.U32 R2, RZ, RZ, R59 ;  /* 0x000000ffff027224 */ /* 0x000fe200078e003b */
[----:B------:R-:W-:Y:S01]  /*c1c0*/  MOV R3, R58 ;  /* 0x0000003a00037202 */ /* 0x000fe20000000f00 */
[----:B------:R-:W-:Y:S01]  /*c1d0*/  CS2R R72, SRZ ;  /* 0x0000000000487805 */ /* 0x000fe2000001ff00 */
[----:B------:R-:W-:Y:S01]  /*c1e0*/  PRMT R95, R8, 0x5410, R6 ;  /* 0x00005410085f7816 */ /* 0x000fe20000000006 */
[----:B------:R-:W-:Y:S01]  /*c1f0*/  CS2R R78, SRZ ;  /* 0x00000000004e7805 */ /* 0x000fe2000001ff00 */
[----:B------:R-:W-:Y:S01]  /*c200*/  PRMT R100, R3, 0x5410, R2 ;  /* 0x0000541003647816 */ /* 0x000fe20000000002 */
[----:B------:R-:W-:Y:S01]  /*c210*/  IMAD.MOV.U32 R2, RZ, RZ, R51 ;  /* 0x000000ffff027224 */ /* 0x000fe200078e0033 */
[----:B------:R-:W-:Y:S01]  /*c220*/  CS2R R74, SRZ ;  /* 0x00000000004a7805 */ /* 0x000fe2000001ff00 */
[----:B------:R-:W-:Y:S01]  /*c230*/  IMAD.MOV.U32 R3, RZ, RZ, R50 ;  /* 0x000000ffff037224 */ /* 0x000fe200078e0032 */
[----:B------:R-:W-:-:S02]  /*c240*/  CS2R R70, SRZ ;  /* 0x0000000000467805 */ /* 0x000fc4000001ff00 */
[----:B------:R-:W-:Y:S01]  /*c250*/  PRMT R98, R2, 0x7610, R98 ;  /* 0x0000761002627816 */ /* 0x000fe20000000062 */
[----:B------:R-:W-:Y:S01]  /*c260*/  IMAD.MOV.U32 R2, RZ, RZ, R65 ;  /* 0x000000ffff027224 */ /* 0x000fe200078e0041 */
[----:B------:R-:W-:Y:S02]  /*c270*/  PRMT R96, R96, 0x5410, R3 ;  /* 0x0000541060607816 */ /* 0x000fe40000000003 */
[----:B------:R-:W-:Y:S01]  /*c280*/  MOV R3, R64 ;  /* 0x0000004000037202 */ /* 0x000fe20000000f00 */
[----:B--2---:R-:W-:Y:S01]  /*c290*/  CS2R R30, SRZ ;  /* 0x00000000001e7805 */ /* 0x004fe2000001ff00 */
[----:B------:R-:W-:Y:S02]  /*c2a0*/  PRMT R105, R2, 0x7610, R105 ;  /* 0x0000761002697816 */ /* 0x000fe40000000069 */
[----:B------:R-:W-:Y:S01]  /*c2b0*/  PRMT R104, R3, 0x7610, R104 ;  /* 0x0000761003687816 */ /* 0x000fe20000000068 */
[----:B------:R-:W-:Y:S01]  /*c2c0*/  IMAD.MOV.U32 R3, RZ, RZ, R60 ;  /* 0x000000ffff037224 */ /* 0x000fe200078e003c */
[----:B------:R-:W-:-:S04]  /*c2d0*/  MOV R2, R61 ;  /* 0x0000003d00027202 */ /* 0x000fc80000000f00 */
[----:B------:R-:W-:Y:S02]  /*c2e0*/  PRMT R101, R3, 0x5410, R2 ;  /* 0x0000541003657816 */ /* 0x000fe40000000002 */
[----:B------:R-:W2:Y:S04]  /*c2f0*/  SHFL.IDX PT, R3, R26, 0x3, 0x181f ;  /* 0x00781f001a037f89 */ /* 0x000ea800000e0000 */
[----:B------:R4:W1:Y:S02]  /*c300*/  SHFL.IDX PT, R2, R27, 0x3, 0x181f ;  /* 0x00781f001b027f89 */ /* 0x00086400000e0000 */
        /* <DEDUP_REMOVED lines=46> */
.L_x_3015:
[----:B-123--:R-:W-:Y:S05]  /*c5f0*/  BSYNC B0 ;  /* 0x0000000000007941 */ /* 0x00efea0003800000 */
.L_x_3014:
[----:B------:R-:W2:Y:S01]  /*c600*/  LDL R4, [R1] ;  /* 0x0000000001047983 */ /* 0x000ea20000100800 */
        /* <DEDUP_REMOVED lines=17> */
[----:B------:R-:W-:Y:S02]  /*c720*/  PRMT R111, R3, 0x5410, R2 ;  /* 0x00005410036f7816 */ /* 0x000fe40000000002 */
[----:B------:R-:W-:-:S04]  /*c730*/  MOV R2, R74 ;  /* 0x0000004a00027202 */ /* 0x000fc80000000f00 */
[----:B------:R-:W-:Y:S01]  /*c740*/  PRMT R109, R2, 0x7610, R109 ;  /* 0x00007610026d7816 */ /* 0x000fe2000000006d */
[----:B------:R-:W-:-:S05]  /*c750*/  IMAD.MOV.U32 R2, RZ, RZ, R75 ;  /* 0x000000ffff027224 */ /* 0x000fca00078e004b */
        /* <DEDUP_REMOVED lines=8> */
[----:B------:R-:W-:Y:S01]  /*c7e0*/  PRMT R103, R103, 0x5410, R2 ;  /* 0x0000541067677816 */ /* 0x000fe20000000002 */
[----:B------:R-:W-:Y:S01]  /*c7f0*/  BAR.SYNC.DEFER_BLOCKING 0x0 ;  /* 0x0000000000007b1d */ /* 0x000fe20000010000 */
[----:B--2---:R-:W-:-:S05]  /*c800*/  IMAD.IADD R3, R68, 0x1, -R4 ;  /* 0x0000000144037824 */ /* 0x004fca00078e0a04 */
[----:B------:R-:W-:-:S04]  /*c810*/  IMNMX R68, R3, 0x80, PT ;  /* 0x0000008003447817 */ /* 0x000fc80003800200 */
[----:B------:R-:W-:-:S13]  /*c820*/  ISETP.GE.AND P0, PT, R143, R68, PT ;  /* 0x000000448f00720c */ /* 0x000fda0003f06270 */
        /* <DEDUP_REMOVED lines=10> */
[----:B------:R-:W-:Y:S02]  /*c8d0*/  HADD2.F32 R5, -RZ, R4.H0_H0 ;  /* 0x20000004ff057230 */ /* 0x000fe40000004100 */
[----:B-1----:R-:W-:-:S02]  /*c8e0*/  HADD2.F32 R2, -RZ, R11.H1_H1 ;  /* 0x3000000bff027230 */ /* 0x002fc40000004100 */
[----:B------:R-:W-:-:S03]  /*c8f0*/  HADD2.F32 R3, -RZ, R11.H0_H0 ;  /* 0x2000000bff037230 */ /* 0x000fc60000004100 */
[----:B------:R-:W-:-:S04]  /*c900*/  FMUL.FTZ R4, R2, R6 ;  /* 0x0000000602047220 */ /* 0x000fc80000410000 */
[C---:B------:R-:W-:Y:S02]  /*c910*/  FFMA.FTZ R4, R3.reuse, R5, -R4 ;  /* 0x0000000503047223 */ /* 0x040fe40000010804 */
[----:B------:R-:W-:-:S04]  /*c920*/  FMUL.FTZ R3, R3, R6 ;  /* 0x0000000603037220 */ /* 0x000fc80000410000 */
[----:B------:R-:W-:Y:S01]  /*c930*/  FFMA.FTZ R2, R2, R5, R3 ;  /* 0x0000000502027223 */ /* 0x000fe20000010003 */
[----:B------:R-:W-:Y:S02]  /*c940*/  HADD2.F32 R5, -RZ, R8.H0_H0 ;  /* 0x20000008ff057230 */ /* 0x000fe40000004100 */
[----:B------:R-:W-:Y:S02]  /*c950*/  HADD2.F32 R3, -RZ, R82.H0_H0 ;  /* 0x20000052ff037230 */ /* 0x000fe40000004100 */
[----:B------:R-:W-:Y:S01]  /*c960*/  F2FP.PACK_AB R11, R2, R4 ;  /* 0x00000004020b723e */ /* 0x000fe200000000ff */
[----:B------:R-:W-:Y:S02]  /*c970*/  HADD2.F32 R2, -RZ, R69.H0_H0 ;  /* 0x20000045ff027230 */ /* 0x000fe40000004100 */
[----:B------:R-:W-:-:S05]  /*c980*/  HADD2.F32 R4, -RZ, R8.H1_H1 ;  /* 0x30000008ff047230 */ /* 0x000fca0000004100 */
[CC--:B------:R-:W-:Y:S02]  /*c990*/  FMUL.FTZ R6, R4.reuse, R2.reuse ;  /* 0x0000000204067220 */ /* 0x0c0fe40000410000 */
[C---:B------:R-:W-:Y:S02]  /*c9a0*/  FMUL.FTZ R2, R5.reuse, R2 ;  /* 0x0000000205027220 */ /* 0x040fe40000410000 */
[-C--:B------:R-:W-:Y:S01]  /*c9b0*/  FFMA.FTZ R13, R5, R3.reuse, -R6 ;  /* 0x00000003050d7223 */ /* 0x080fe20000010806 */
[--C-:B------:R-:W-:Y:S01]  /*c9c0*/  HADD2.F32 R5, -RZ, R10.reuse.H0_H0 ;  /* 0x2000000aff057230 */ /* 0x100fe20000004100 */
[----:B------:R-:W-:Y:S01]  /*c9d0*/  FFMA.FTZ R8, R4, R3, R2 ;  /* 0x0000000304087223 */ /* 0x000fe20000010002 */
[----:B------:R-:W-:Y:S02]  /*c9e0*/  HADD2.F32 R2, -RZ, R69.H1_H1 ;  /* 0x30000045ff027230 */ /* 0x000fe40000004100 */
[----:B------:R-:W-:Y:S02]  /*c9f0*/  HADD2.F32 R4, -RZ, R10.H1_H1 ;  /* 0x3000000aff047230 */ /* 0x000fe40000004100 */
[----:B------:R-:W-:Y:S01]  /*ca00*/  HADD2.F32 R3, -RZ, R82.H1_H1 ;  /* 0x30000052ff037230 */ /* 0x000fe20000004100 */
[----:B------:R-:W-:Y:S01]  /*ca10*/  F2FP.PACK_AB R8, R8, R13 ;  /* 0x0000000d0808723e */ /* 0x000fe200000000ff */
[----:B------:R-:W-:Y:S01]  /*ca20*/  HADD2.F32 R10, -RZ, R14.H0_H0 ;  /* 0x2000000eff0a7230 */ /* 0x000fe20000004100 */
[----:B------:R-:W-:-:S02]  /*ca30*/  FMUL.FTZ R6, R4, R2 ;  /* 0x0000000204067220 */ /* 0x000fc40000410000 */
[C---:B------:R-:W-:Y:S02]  /*ca40*/  FMUL.FTZ R2, R5.reuse, R2 ;  /* 0x0000000205027220 */ /* 0x040fe40000410000 */
[-C--:B------:R-:W-:Y:S02]  /*ca50*/  FFMA.FTZ R6, R5, R3.reuse, -R6 ;  /* 0x0000000305067223 */ /* 0x080fe40000010806 */
[----:B------:R-:W-:Y:S01]  /*ca60*/  FFMA.FTZ R5, R4, R3, R2 ;  /* 0x0000000304057223 */ /* 0x000fe20000010002 */
[--C-:B------:R-:W-:Y:S02]  /*ca70*/  HADD2.F32 R2, -RZ, R9.reuse.H1_H1 ;  /* 0x30000009ff027230 */ /* 0x100fe40000004100 */
[----:B------:R-:W-:Y:S02]  /*ca80*/  HADD2.F32 R3, -RZ, R9.H0_H0 ;  /* 0x20000009ff037230 */ /* 0x000fe40000004100 */
[----:B------:R-:W-:Y:S01]  /*ca90*/  HADD2.F32 R9, -RZ, R15.H0_H0 ;  /* 0x2000000fff097230 */ /* 0x000fe20000004100 */
[----:B------:R-:W-:-:S04]  /*caa0*/  FMUL.FTZ R4, R2, R10 ;  /* 0x0000000a02047220 */ /* 0x000fc80000410000 */
[C---:B------:R-:W-:Y:S02]  /*cab0*/  FFMA.FTZ R4, R3.reuse, R9, -R4 ;  /* 0x0000000903047223 */ /* 0x040fe40000010804 */
[----:B------:R-:W-:Y:S01]  /*cac0*/  FMUL.FTZ R3, R3, R10 ;  /* 0x0000000a03037220 */ /* 0x000fe20000410000 */
[----:B------:R-:W-:-:S03]  /*cad0*/  F2FP.PACK_AB R10, R5, R6 ;  /* 0x00000006050a723e */ /* 0x000fc600000000ff */
[----:B------:R-:W-:-:S05]  /*cae0*/  FFMA.FTZ R3, R2, R9, R3 ;  /* 0x0000000902037223 */ /* 0x000fca0000010003 */
[----:B------:R-:W-:-:S05]  /*caf0*/  F2FP.PACK_AB R9, R3, R4 ;  /* 0x000000040309723e */ /* 0x000fca00000000ff */
[----:B------:R1:W-:Y:S02]  /*cb00*/  STS.128 [R216+0x10080], R8 ;  /* 0x01008008d8007388 */ /* 0x0003e40000000c00 */
.L_x_3019:
[----:B------:R-:W-:Y:S05]  /*cb10*/  BSYNC B0 ;  /* 0x0000000000007941 */ /* 0x000fea0003800000 */
.L_x_3018:
        /* <DEDUP_REMOVED lines=45> */
.L_x_3021:
[----:B------:R-:W-:Y:S05]  /*cdf0*/  BSYNC B0 ;  /* 0x0000000000007941 */ /* 0x000fea0003800000 */
.L_x_3020:
        /* <DEDUP_REMOVED lines=45> */
.L_x_3023:
[----:B------:R-:W-:Y:S05]  /*d0d0*/  BSYNC B0 ;  /* 0x0000000000007941 */ /* 0x000fea0003800000 */
.L_x_3022:
        /* <DEDUP_REMOVED lines=12> */
[C---:B------:R-:W-:Y:S01]  /*d1a0*/  FFMA.FTZ R16, R3.reuse, R5, -R4 ;  /* 0x0000000503107223 */ /* 0x040fe20000010804 */
[----:B------:R-:W-:Y:S01]  /*d1b0*/  HADD2.F32 R4, -RZ, R8.H1_H1 ;  /* 0x30000008ff047230 */ /* 0x000fe20000004100 */
[----:B------:R-:W-:-:S04]  /*d1c0*/  FMUL.FTZ R3, R3, R6 ;  /* 0x0000000603037220 */ /* 0x000fc80000410000 */
[----:B------:R-:W-:Y:S01]  /*d1d0*/  FFMA.FTZ R11, R2, R5, R3 ;  /* 0x00000005020b7223 */ /* 0x000fe20000010003 */
[----:B------:R-:W-:Y:S02]  /*d1e0*/  HADD2.F32 R2, -RZ, R87.H1_H1 ;  /* 0x30000057ff027230 */ /* 0x000fe40000004100 */
[----:B------:R-:W-:Y:S02]  /*d1f0*/  HADD2.F32 R5, -RZ, R8.H0_H0 ;  /* 0x20000008ff057230 */ /* 0x000fe40000004100 */
[--C-:B------:R-:W-:Y:S01]  /*d200*/  HADD2.F32 R3, -RZ, R89.reuse.H1_H1 ;  /* 0x30000059ff037230 */ /* 0x100fe20000004100 */
[C---:B------:R-:W-:Y:S01]  /*d210*/  FMUL.FTZ R6, R4.reuse, R2 ;  /* 0x0000000204067220 */ /* 0x040fe20000410000 */
[----:B------:R-:W-:Y:S01]  /*d220*/  F2FP.PACK_AB R11, R11, R16 ;  /* 0x000000100b0b723e */ /* 0x000fe200000000ff */
[C---:B------:R-:W-:Y:S02]  /*d230*/  FMUL.FTZ R2, R5.reuse, R2 ;  /* 0x0000000205027220 */ /* 0x040fe40000410000 */
[-C--:B------:R-:W-:Y:S01]  /*d240*/  FFMA.FTZ R13, R5, R3.reuse, -R6 ;  /* 0x00000003050d7223 */ /* 0x080fe20000010806 */
[----:B------:R-:W-:Y:S01]  /*d250*/  HADD2.F32 R5, -RZ, R10.H0_H0 ;  /* 0x2000000aff057230 */ /* 0x000fe20000004100 */
[----:B------:R-:W-:Y:S01]  /*d260*/  FFMA.FTZ R8, R4, R3, R2 ;  /* 0x0000000304087223 */ /* 0x000fe20000010002 */
[----:B------:R-:W-:-:S02]  /*d270*/  HADD2.F32 R2, -RZ, R89.H0_H0 ;  /* 0x20000059ff027230 */ /* 0x000fc40000004100 */
[----:B------:R-:W-:Y:S02]  /*d280*/  HADD2.F32 R4, -RZ, R10.H1_H1 ;  /* 0x3000000aff047230 */ /* 0x000fe40000004100 */
[----:B------:R-:W-:Y:S01]  /*d290*/  HADD2.F32 R3, -RZ, R90.H1_H1 ;  /* 0x3000005aff037230 */ /* 0x000fe20000004100 */
[----:B------:R-:W-:Y:S02]  /*d2a0*/  F2FP.PACK_AB R8, R8, R13 ;  /* 0x0000000d0808723e */ /* 0x000fe400000000ff */
[CC--:B------:R-:W-:Y:S02]  /*d2b0*/  FMUL.FTZ R6, R4.reuse, R2.reuse ;  /* 0x0000000204067220 */ /* 0x0c0fe40000410000 */
[C---:B------:R-:W-:Y:S02]  /*d2c0*/  FMUL.FTZ R2, R5.reuse, R2 ;  /* 0x0000000205027220 */ /* 0x040fe40000410000 */
[-C--:B------:R-:W-:Y:S02]  /*d2d0*/  FFMA.FTZ R10, R5, R3.reuse, -R6 ;  /* 0x00000003050a7223 */ /* 0x080fe40000010806 */
[----:B------:R-:W-:Y:S01]  /*d2e0*/  FFMA.FTZ R6, R4, R3, R2 ;  /* 0x0000000304067223 */ /* 0x000fe20000010002 */
[----:B------:R-:W-:-:S02]  /*d2f0*/  HADD2.F32 R4, -RZ, R14.H0_H0 ;  /* 0x2000000eff047230 */ /* 0x000fc40000004100 */
[--C-:B------:R-:W-:Y:S02]  /*d300*/  HADD2.F32 R2, -RZ, R9.reuse.H1_H1 ;  /* 0x30000009ff027230 */ /* 0x100fe40000004100 */
[----:B------:R-:W-:Y:S01]  /*d310*/  HADD2.F32 R3, -RZ, R9.H0_H0 ;  /* 0x20000009ff037230 */ /* 0x000fe20000004100 */
[----:B------:R-:W-:Y:S01]  /*d320*/  F2FP.PACK_AB R10, R6, R10 ;  /* 0x0000000a060a723e */ /* 0x000fe200000000ff */
[----:B------:R-:W-:Y:S01]  /*d330*/  HADD2.F32 R9, -RZ, R15.H0_H0 ;  /* 0x2000000fff097230 */ /* 0x000fe20000004100 */
[CC--:B------:R-:W-:Y:S02]  /*d340*/  FMUL.FTZ R5, R2.reuse, R4.reuse ;  /* 0x0000000402057220 */ /* 0x0c0fe40000410000 */
[C---:B------:R-:W-:Y:S02]  /*d350*/  FMUL.FTZ R4, R3.reuse, R4 ;  /* 0x0000000403047220 */ /* 0x040fe40000410000 */
[-C--:B------:R-:W-:Y:S02]  /*d360*/  FFMA.FTZ R3, R3, R9.reuse, -R5 ;  /* 0x0000000903037223 */ /* 0x080fe40000010805 */
[----:B------:R-:W-:-:S05]  /*d370*/  FFMA.FTZ R2, R2, R9, R4 ;  /* 0x0000000902027223 */ /* 0x000fca0000010004 */
[----:B------:R-:W-:-:S05]  /*d380*/  F2FP.PACK_AB R9, R2, R3 ;  /* 0x000000030209723e */ /* 0x000fca00000000ff */
[----:B------:R1:W-:Y:S02]  /*d390*/  STS.128 [R216+0x1c080], R8 ;  /* 0x01c08008d8007388 */ /* 0x0003e40000000c00 */
.L_x_3017:
[----:B------:R-:W-:Y:S05]  /*d3a0*/  BSYNC B1 ;  /* 0x0000000000017941 */ /* 0x000fea0003800000 */
.L_x_3016:
        /* <DEDUP_REMOVED lines=9> */
[----:B------:R-:W-:-:S03]  /*d440*/  SHF.R.U32.HI R3, RZ, 0x10, R39 ;  /* 0x00000010ff037819 */ /* 0x000fc60000011627 */
[----:B------:R-:W-:Y:S02]  /*d450*/  HADD2.F32 R2, -RZ, R2.H0_H0 ;  /* 0x20000002ff027230 */ /* 0x000fe40000004100 */
[----:B------:R-:W-:Y:S02]  /*d460*/  HADD2.F32 R3, -RZ, R3.H0_H0 ;  /* 0x20000003ff037230 */ /* 0x000fe40000004100 */
[--C-:B-1----:R-:W-:Y:S02]  /*d470*/  HADD2.F32 R4, -RZ, R11.reuse.H1_H1 ;  /* 0x3000000bff047230 */ /* 0x102fe40000004100 */
[----:B------:R-:W-:-:S03]  /*d480*/  HADD2.F32 R5, -RZ, R11.H0_H0 ;  /* 0x2000000bff057230 */ /* 0x000fc60000004100 */
[CC--:B------:R-:W-:Y:S02]  /*d490*/  FMUL.FTZ R6, R4.reuse, R2.reuse ;  /* 0x0000000204067220 */ /* 0x0c0fe40000410000 */
[C---:B------:R-:W-:Y:S02]  /*d4a0*/  FMUL.FTZ R2, R5.reuse, R2 ;  /* 0x0000000205027220 */ /* 0x040fe40000410000 */
[-C--:B------:R-:W-:Y:S01]  /*d4b0*/  FFMA.FTZ R15, R5, R3.reuse, -R6 ;  /* 0x00000003050f7223 */ /* 0x080fe20000010806 */
[--C-:B------:R-:W-:Y:S01]  /*d4c0*/  HADD2.F32 R5, -RZ, R8.reuse.H0_H0 ;  /* 0x20000008ff057230 */ /* 0x100fe20000004100 */
[----:B------:R-:W-:Y:S01]  /*d4d0*/  FFMA.FTZ R11, R4, R3, R2 ;  /* 0x00000003040b7223 */ /* 0x000fe20000010002 */
[----:B------:R-:W-:Y:S01]  /*d4e0*/  HADD2.F32 R4, -RZ, R8.H1_H1 ;  /* 0x30000008ff047230 */ /* 0x000fe20000004100 */
[----:B------:R-:W-:Y:S01]  /*d4f0*/  SHF.R.U64 R8, R36, 0x10, R37 ;  /* 0x0000001024087819 */ /* 0x000fe20000001225 */
[----:B------:R-:W-:Y:S02]  /*d500*/  HADD2.F32 R2, -RZ, R87.H0_H0 ;  /* 0x20000057ff027230 */ /* 0x000fe40000004100 */
[----:B------:R-:W-:Y:S01]  /*d510*/  HADD2.F32 R3, -RZ, R88.H1_H1 ;  /* 0x30000058ff037230 */ /* 0x000fe20000004100 */
[----:B------:R-:W-:Y:S01]  /*d520*/  F2FP.PACK_AB R11, R11, R15 ;  /* 0x0000000f0b0b723e */ /* 0x000fe200000000ff */
[----:B------:R-:W-:Y:S01]  /*d530*/  HADD2.F32 R8, -RZ, R8.H0_H0 ;  /* 0x20000008ff087230 */ /* 0x000fe20000004100 */
[----:B------:R-:W-:-:S02]  /*d540*/  FMUL.FTZ R6, R4, R2 ;  /* 0x0000000204067220 */ /* 0x000fc40000410000 */
        /* <DEDUP_REMOVED lines=17> */
[----:B------:R-:W-:Y:S01]  /*d660*/  FMUL.FTZ R4, R3, R8 ;  /* 0x0000000803047220 */ /* 0x000fe20000410000 */
[----:B------:R-:W-:Y:S01]  /*d670*/  F2FP.PACK_AB R8, R13, R14 ;  /* 0x0000000e0d08723e */ /* 0x000fe200000000ff */
[-C--:B------:R-:W-:Y:S02]  /*d680*/  FFMA.FTZ R3, R3, R9.reuse, -R5 ;  /* 0x0000000903037223 */ /* 0x080fe40000010805 */
[----:B------:R-:W-:-:S05]  /*d690*/  FFMA.FTZ R2, R2, R9, R4 ;  /* 0x0000000902027223 */ /* 0x000fca0000010004 */
[----:B------:R-:W-:-:S05]  /*d6a0*/  F2FP.PACK_AB R9, R2, R3 ;  /* 0x000000030209723e */ /* 0x000fca00000000ff */
[----:B------:R1:W-:Y:S02]  /*d6b0*/  STS.128 [R216+0x11080], R8 ;  /* 0x01108008d8007388 */ /* 0x0003e40000000c00 */
.L_x_3027:
[----:B------:R-:W-:Y:S05]  /*d6c0*/  BSYNC B0 ;  /* 0x0000000000007941 */ /* 0x000fea0003800000 */
.L_x_3026:
        /* <DEDUP_REMOVED lines=18> */
[----:B------:R-:W-:Y:S01]  /*d7f0*/  HADD2.F32 R3, -RZ, R92.H0_H0 ;  /* 0x2000005cff037230 */ /* 0x000fe20000004100 */
        /* <DEDUP_REMOVED lines=26> */
.L_x_3029:
[----:B------:R-:W-:Y:S05]  /*d9a0*/  BSYNC B0 ;  /* 0x0000000000007941 */ /* 0x000fea0003800000 */
.L_x_3028:
[----:B------:R-:W-:Y:S01]  /*d9b0*/  ISETP.GE.AND P0, PT, R146, c[0x0][0x27c], PT ;  /* 0x00009f0092007a0c */ /* 0x000fe20003f06270 */
[----:B------:R-:W-:-:S12]  /*d9c0*/  BSSY B0, `(.L_x_3030) ;  /* 0x000002c000007945 */ /* 0x000fd80003800000 */
[----:B------:R-:W-:Y:S05]  /*d9d0*/  @P0 BRA `(.L_x_3031) ;  /* 0x000002a000000947 */ /* 0x000fea0003800000 */
[----:B-1----:R-:W1:Y:S01]  /*d9e0*/  LDS.128 R8, [R216+0x19080] ;  /* 0x01908000d8087984 */ /* 0x002e620000000c00 */
[----:B------:R-:W-:Y:S02]  /*d9f0*/  SHF.R.U32.HI R2, RZ, 0x10, R47 ;  /* 0x00000010ff027819 */ /* 0x000fe4000001162f */
[--C-:B------:R-:W-:Y:S02]  /*da00*/  SHF.R.U32.HI R3, RZ, 0x10, R45.reuse ;  /* 0x00000010ff037819 */ /* 0x100fe4000001162d */
[----:B------:R-:W-:Y:S01]  /*da10*/  SHF.R.U64 R13, R44, 0x10, R45 ;  /* 0x000000102c0d7819 */ /* 0x000fe2000000122d */
[----:B------:R-:W-:Y:S02]  /*da20*/  HADD2.F32 R2, -RZ, R2.H0_H0 ;  /* 0x20000002ff027230 */ /* 0x000fe40000004100 */
[----:B------:R-:W-:Y:S02]  /*da30*/  HADD2.F32 R3, -RZ, R3.H0_H0 ;  /* 0x20000003ff037230 */ /* 0x000fe40000004100 */
[----:B-1----:R-:W-:-:S02]  /*da40*/  HADD2.F32 R4, -RZ, R11.H1_H1 ;  /* 0x3000000bff047230 */ /* 0x002fc40000004100 */
[----:B------:R-:W-:Y:S01]  /*da50*/  HADD2.F32 R5, -RZ, R11.H0_H0 ;  /* 0x2000000bff057230 */ /* 0x000fe20000004100 */
[----:B------:R-:W-:Y:S02]  /*da60*/  SHF.R.U64 R11, R46, 0x10, R47 ;  /* 0x000000102e0b7819 */ /* 0x000fe4000000122f */
[CC--:B------:R-:W-:Y:S02]  /*da70*/  FMUL.FTZ R6, R4.reuse, R2.reuse ;  /* 0x0000000204067220 */ /* 0x0c0fe40000410000 */
[C---:B------:R-:W-:Y:S01]  /*da80*/  FMUL.FTZ R2, R5.reuse, R2 ;  /* 0x0000000205027220 */ /* 0x040fe20000410000 */
[----:B------:R-:W-:Y:S01]  /*da90*/  HADD2.F32 R18, -RZ, R11.H0_H0 ;  /* 0x2000000bff127230 */ /* 0x000fe20000004100 */
[-C--:B------:R-:W-:Y:S01]  /*daa0*/  FFMA.FTZ R17, R5, R3.reuse, -R6 ;  /* 0x0000000305117223 */ /* 0x080fe20000010806 */
[----:B------:R-:W-:Y:S01]  /*dab0*/  HADD2.F32 R5, -RZ, R8.H0_H0 ;  /* 0x20000008ff057230 */ /* 0x000fe20000004100 */
[----:B------:R-:W-:Y:S01]  /*dac0*/  FFMA.FTZ R16, R4, R3, R2 ;  /* 0x0000000304107223 */ /* 0x000fe20000010002 */
[----:B------:R-:W-:-:S02]  /*dad0*/  HADD2.F32 R2, -RZ, R93.H0_H0 ;  /* 0x2000005dff027230 */ /* 0x000fc40000004100 */
[----:B------:R-:W-:Y:S02]  /*dae0*/  HADD2.F32 R4, -RZ, R8.H1_H1 ;  /* 0x30000008ff047230 */ /* 0x000fe40000004100 */
[----:B------:R-:W-:Y:S02]  /*daf0*/  HADD2.F32 R3, -RZ, R94.H0_H0 ;  /* 0x2000005eff037230 */ /* 0x000fe40000004100 */
[----:B------:R-:W-:Y:S01]  /*db00*/  HADD2.F32 R8, -RZ, R10.H1_H1 ;  /* 0x3000000aff087230 */ /* 0x000fe20000004100 */
[CC--:B------:R-:W-:Y:S01]  /*db10*/  FMUL.FTZ R6, R4.reuse, R2.reuse ;  /* 0x0000000204067220 */ /* 0x0c0fe20000410000 */
[----:B------:R-:W-:Y:S01]  /*db20*/  HADD2.F32 R11, -RZ, R13.H0_H0 ;  /* 0x2000000dff0b7230 */ /* 0x000fe20000004100 */
[C---:B------:R-:W-:Y:S02]  /*db30*/  FMUL.FTZ R2, R5.reuse, R2 ;  /* 0x0000000205027220 */ /* 0x040fe40000410000 */
[-C--:B------:R-:W-:Y:S01]  /*db40*/  FFMA.FTZ R15, R5, R3.reuse, -R6 ;  /* 0x00000003050f7223 */ /* 0x080fe20000010806 */
[----:B------:R-:W-:Y:S01]  /*db50*/  HADD2.F32 R6, -RZ, R93.H1_H1 ;  /* 0x3000005dff067230 */ /* 0x000fe20000004100 */
[----:B------:R-:W-:Y:S01]  /*db60*/  FFMA.FTZ R14, R4, R3, R2 ;  /* 0x00000003040e7223 */ /* 0x000fe20000010002 */
[----:B------:R-:W-:-:S02]  /*db70*/  HADD2.F32 R2, -RZ, R94.H1_H1 ;  /* 0x3000005eff027230 */ /* 0x000fc40000004100 */
[----:B------:R-:W-:Y:S01]  /*db80*/  HADD2.F32 R3, -RZ, R10.H0_H0 ;  /* 0x2000000aff037230 */ /* 0x000fe20000004100 */
[-C--:B------:R-:W-:Y:S01]  /*db90*/  FMUL.FTZ R10, R8, R6.reuse ;  /* 0x00000006080a7220 */ /* 0x080fe20000410000 */
[--C-:B------:R-:W-:Y:S02]  /*dba0*/  HADD2.F32 R4, -RZ, R9.reuse.H1_H1 ;  /* 0x30000009ff047230 */ /* 0x100fe40000004100 */
[----:B------:R-:W-:Y:S01]  /*dbb0*/  HADD2.F32 R5, -RZ, R9.H0_H0 ;  /* 0x20000009ff057230 */ /* 0x000fe20000004100 */
[C---:B------:R-:W-:Y:S02]  /*dbc0*/  FMUL.FTZ R6, R3.reuse, R6 ;  /* 0x0000000603067220 */ /* 0x040fe40000410000 */
[----:B------:R-:W-:Y:S02]  /*dbd0*/  FFMA.FTZ R10, R3, R2, -R10 ;  /* 0x00000002030a7223 */ /* 0x000fe4000001080a */
[-C--:B------:R-:W-:Y:S02]  /*dbe0*/  FMUL.FTZ R3, R4, R18.reuse ;  /* 0x0000001204037220 */ /* 0x080fe40000410000 */
[----:B------:R-:W-:-:S02]  /*dbf0*/  FMUL.FTZ R9, R5, R18 ;  /* 0x0000001205097220 */ /* 0x000fc40000410000 */
[----:B------:R-:W-:Y:S02]  /*dc00*/  FFMA.FTZ R5, R5, R11, -R3 ;  /* 0x0000000b05057223 */ /* 0x000fe40000010803 */
[----:B------:R-:W-:Y:S01]  /*dc10*/  FFMA.FTZ R2, R8, R2, R6 ;  /* 0x0000000208027223 */ /* 0x000fe20000010006 */
[----:B------:R-:W-:Y:S01]  /*dc20*/  F2FP.PACK_AB R8, R14, R15 ;  /* 0x0000000f0e08723e */ /* 0x000fe200000000ff */
[----:B------:R-:W-:Y:S01]  /*dc30*/  FFMA.FTZ R3, R4, R11, R9 ;  /* 0x0000000b04037223 */ /* 0x000fe20000010009 */
[----:B------:R-:W-:Y:S02]  /*dc40*/  F2FP.PACK_AB R11, R16, R17 ;  /* 0x00000011100b723e */ /* 0x000fe400000000ff */
[----:B------:R-:W-:Y:S02]  /*dc50*/  F2FP.PACK_AB R10, R2, R10 ;  /* 0x0000000a020a723e */ /* 0x000fe400000000ff */
[----:B------:R-:W-:-:S05]  /*dc60*/  F2FP.PACK_AB R9, R3, R5 ;  /* 0x000000050309723e */ /* 0x000fca00000000ff */
[----:B------:R1:W-:Y:S02]  /*dc70*/  STS.128 [R216+0x19080], R8 ;  /* 0x01908008d8007388 */ /* 0x0003e40000000c00 */
.L_x_3031:
[----:B------:R-:W-:Y:S05]  /*dc80*/  BSYNC B0 ;  /* 0x0000000000007941 */ /* 0x000fea0003800000 */
.L_x_3030:
[----:B------:R-:W-:-:S13]  /*dc90*/  ISETP.GE.AND P0, PT, R147, c[0x0][0x27c], PT ;  /* 0x00009f0093007a0c */ /* 0x000fda0003f06270 */
[----:B------:R-:W-:Y:S05]  /*dca0*/  @P0 BRA `(.L_x_3025) ;  /* 0x000002a000000947 */ /* 0x000fea0003800000 */
[----:B-1----:R-:W1:Y:S01]  /*dcb0*/  LDS.128 R8, [R216+0x1d080] ;  /* 0x01d08000d8087984 */ /* 0x002e620000000c00 */
[----:B------:R-:W-:Y:S02]  /*dcc0*/  SHF.R.U32.HI R2, RZ, 0x10, R49 ;  /* 0x00000010ff027819 */ /* 0x000fe40000011631 */
[----:B------:R-:W-:Y:S02]  /*dcd0*/  SHF.R.U32.HI R3, RZ, 0x10, R55 ;  /* 0x00000010ff037819 */ /* 0x000fe40000011637 */
[----:B------:R-:W-:Y:S02]  /*dce0*/  SHF.R.U64 R17, R48, 0x10, R49 ;  /* 0x0000001030117819 */ /* 0x000fe40000001231 */
[----:B------:R-:W-:Y:S01]  /*dcf0*/  SHF.R.U64 R18, R54, 0x10, R55 ;  /* 0x0000001036127819 */ /* 0x000fe20000001237 */
[----:B------:R-:W-:Y:S02]  /*dd00*/  HADD2.F32 R20, -RZ, R3.H0_H0 ;  /* 0x20000003ff147230 */ /* 0x000fe40000004100 */
[----:B------:R-:W-:-:S02]  /*dd10*/  HADD2.F32 R3, -RZ, R97.H1_H1 ;  /* 0x30000061ff037230 */ /* 0x000fc40000004100 */
[----:B------:R-:W-:Y:S02]  /*dd20*/  HADD2.F32 R18, -RZ, R18.H0_H0 ;  /* 0x20000012ff127230 */ /* 0x000fe40000004100 */
[--C-:B-1----:R-:W-:Y:S02]  /*dd30*/  HADD2.F32 R15, -RZ, R10.reuse.H0_H0 ;  /* 0x2000000aff0f7230 */ /* 0x102fe40000004100 */
[----:B------:R-:W-:Y:S02]  /*dd40*/  HADD2.F32 R6, -RZ, R10.H1_H1 ;  /* 0x3000000aff067230 */ /* 0x000fe40000004100 */
[--C-:B------:R-:W-:Y:S02]  /*dd50*/  HADD2.F32 R5, -RZ, R11.reuse.H1_H1 ;  /* 0x3000000bff057230 */ /* 0x100fe40000004100 */
[----:B------:R-:W-:Y:S02]  /*dd60*/  HADD2.F32 R10, -RZ, R2.H0_H0 ;  /* 0x20000002ff0a7230 */ /* 0x000fe40000004100 */
[----:B------:R-:W-:-:S02]  /*dd70*/  HADD2.F32 R14, -RZ, R11.H0_H0 ;  /* 0x2000000bff0e7230 */ /* 0x000fc40000004100 */
[--C-:B------:R-:W-:Y:S02]  /*dd80*/  HADD2.F32 R13, -RZ, R8.reuse.H0_H0 ;  /* 0x20000008ff0d7230 */ /* 0x100fe40000004100 */
[----:B------:R-:W-:Y:S02]  /*dd90*/  HADD2.F32 R11, -RZ, R8.H1_H1 ;  /* 0x30000008ff0b7230 */ /* 0x000fe40000004100 */
[--C-:B------:R-:W-:Y:S02]  /*dda0*/  HADD2.F32 R8, -RZ, R9.reuse.H0_H0 ;  /* 0x20000009ff087230 */ /* 0x100fe40000004100 */
[----:B------:R-:W-:Y:S01]  /*ddb0*/  HADD2.F32 R4, -RZ, R9.H1_H1 ;  /* 0x30000009ff047230 */ /* 0x000fe20000004100 */
[-C--:B------:R-:W-:Y:S01]  /*ddc0*/  FMUL.FTZ R9, R5, R10.reuse ;  /* 0x0000000a05097220 */ /* 0x080fe20000410000 */
[----:B------:R-:W-:Y:S01]  /*ddd0*/  HADD2.F32 R2, -RZ, R96.H0_H0 ;  /* 0x20000060ff027230 */ /* 0x000fe20000004100 */
[C---:B------:R-:W-:Y:S02]  /*dde0*/  FMUL.FTZ R10, R14.reuse, R10 ;  /* 0x0000000a0e0a7220 */ /* 0x040fe40000410000 */
[----:B------:R-:W-:-:S02]  /*ddf0*/  FFMA.FTZ R19, R14, R20, -R9 ;  /* 0x000000140e137223 */ /* 0x000fc40000010809 */
[-C--:B------:R-:W-:Y:S02]  /*de00*/  FMUL.FTZ R16, R11, R2.reuse ;  /* 0x000000020b107220 */ /* 0x080fe40000410000 */
[C---:B------:R-:W-:Y:S01]  /*de10*/  FMUL.FTZ R9, R13.reuse, R2 ;  /* 0x000000020d097220 */ /* 0x040fe20000410000 */
[----:B------:R-:W-:Y:S01]  /*de20*/  HADD2.F32 R2, -RZ, R97.H0_H0 ;  /* 0x20000061ff027230 */ /* 0x000fe20000004100 */
[-C--:B------:R-:W-:Y:S02]  /*de30*/  FFMA.FTZ R16, R13, R3.reuse, -R16 ;  /* 0x000000030d107223 */ /* 0x080fe40000010810 */
[----:B------:R-:W-:Y:S01]  /*de40*/  FFMA.FTZ R13, R11, R3, R9 ;  /* 0x000000030b0d7223 */ /* 0x000fe20000010009 */
[----:B------:R-:W-:Y:S01]  /*de50*/  HADD2.F32 R11, -RZ, R17.H0_H0 ;  /* 0x20000011ff0b7230 */ /* 0x000fe20000004100 */
[----:B------:R-:W-:Y:S01]  /*de60*/  FFMA.FTZ R14, R5, R20, R10 ;  /* 0x00000014050e7223 */ /* 0x000fe2000001000a */
[----:B------:R-:W-:Y:S01]  /*de70*/  HADD2.F32 R3, -RZ, R98.H1_H1 ;  /* 0x30000062ff037230 */ /* 0x000fe20000004100 */
[----:B------:R-:W-:-:S02]  /*de80*/  FMUL.FTZ R5, R6, R2 ;  /* 0x0000000206057220 */ /* 0x000fc40000410000 */
[C---:B------:R-:W-:Y:S02]  /*de90*/  FMUL.FTZ R2, R15.reuse, R2 ;  /* 0x000000020f027220 */ /* 0x040fe40000410000 */
[-C--:B------:R-:W-:Y:S02]  /*dea0*/  FMUL.FTZ R9, R4, R11.reuse ;  /* 0x0000000b04097220 */ /* 0x080fe40000410000 */
[----:B------:R-:W-:Y:S02]  /*deb0*/  FMUL.FTZ R11, R8, R11 ;  /* 0x0000000b080b7220 */ /* 0x000fe40000410000 */
[-C--:B------:R-:W-:Y:S02]  /*dec0*/  FFMA.FTZ R10, R15, R3.reuse, -R5 ;  /* 0x000000030f0a7223 */ /* 0x080fe40000010805 */
[----:B------:R-:W-:Y:S02]  /*ded0*/  FFMA.FTZ R3, R6, R3, R2 ;  /* 0x0000000306037223 */ /* 0x000fe40000010002 */
[----:B------:R-:W-:Y:S01]  /*dee0*/  FFMA.FTZ R5, R8, R18, -R9 ;  /* 0x0000001208057223 */ /* 0x000fe20000010809 */
[----:B------:R-:W-:Y:S01]  /*def0*/  F2FP.PACK_AB R8, R13, R16 ;  /* 0x000000100d08723e */ /* 0x000fe200000000ff */
[----:B------:R-:W-:Y:S01]  /*df00*/  FFMA.FTZ R2, R4, R18, R11 ;  /* 0x0000001204027223 */ /* 0x000fe2000001000b */
[----:B------:R-:W-:-:S02]  /*df10*/  F2FP.PACK_AB R11, R14, R19 ;  /* 0x000000130e0b723e */ /* 0x000fc400000000ff */
[----:B------:R-:W-:Y:S02]  /*df20*/  F2FP.PACK_AB R10, R3, R10 ;  /* 0x0000000a030a723e */ /* 0x000fe400000000ff */
[----:B------:R-:W-:-:S05]  /*df30*/  F2FP.PACK_AB R9, R2, R5 ;  /* 0x000000050209723e */ /* 0x000fca00000000ff */
[----:B------:R1:W-:Y:S02]  /*df40*/  STS.128 [R216+0x1d080], R8 ;  /* 0x01d08008d8007388 */ /* 0x0003e40000000c00 */
.L_x_3025:
[----:B------:R-:W-:Y:S05]  /*df50*/  BSYNC B1 ;  /* 0x0000000000017941 */ /* 0x000fea0003800000 */
.L_x_3024:
        /* <DEDUP_REMOVED lines=30> */
[----:B------:R-:W-:Y:S01]  /*e140*/  HADD2.F32 R2, -RZ, R95.H1_H1 ;  /* 0x3000005fff027230 */ /* 0x000fe20000004100 */
[-C--:B------:R-:W-:Y:S02]  /*e150*/  FFMA.FTZ R16, R13, R3.reuse, -R16 ;  /* 0x000000030d107223 */ /* 0x080fe40000010810 */
[----:B------:R-:W-:Y:S01]  /*e160*/  FFMA.FTZ R13, R11, R3, R9 ;  /* 0x000000030b0d7223 */ /* 0x000fe20000010009 */
[----:B------:R-:W-:Y:S01]  /*e170*/  HADD2.F32 R11, -RZ, R17.H0_H0 ;  /* 0x20000011ff0b7230 */ /* 0x000fe20000004100 */
[----:B------:R-:W-:Y:S01]  /*e180*/  FFMA.FTZ R14, R5, R20, R10 ;  /* 0x00000014050e7223 */ /* 0x000fe2000001000a */
[----:B------:R-:W-:Y:S01]  /*e190*/  HADD2.F32 R3, -RZ, R98.H0_H0 ;  /* 0x20000062ff037230 */ /* 0x000fe20000004100 */
        /* <DEDUP_REMOVED lines=13> */
.L_x_3035:
[----:B------:R-:W-:Y:S05]  /*e270*/  BSYNC B0 ;  /* 0x0000000000007941 */ /* 0x000fea0003800000 */
.L_x_3034:
        /* <DEDUP_REMOVED lines=9> */
[----:B------:R-:W-:-:S02]  /*e310*/  HADD2.F32 R3, -RZ, R100.H0_H0 ;  /* 0x20000064ff037230 */ /* 0x000fc40000004100 */
        /* <DEDUP_REMOVED lines=35> */
.L_x_3037:
[----:B------:R-:W-:Y:S05]  /*e550*/  BSYNC B0 ;  /* 0x0000000000007941 */ /* 0x000fea0003800000 */
.L_x_3036:
        /* <DEDUP_REMOVED lines=45> */
.L_x_3039:
[----:B------:R-:W-:Y:S05]  /*e830*/  BSYNC B0 ;  /* 0x0000000000007941 */ /* 0x000fea0003800000 */
.L_x_3038:
        /* <DEDUP_REMOVED lines=44> */
.L_x_3033:
[----:B------:R-:W-:Y:S05]  /*eb00*/  BSYNC B1 ;  /* 0x0000000000017941 */ /* 0x000fea0003800000 */
.L_x_3032:
        /* <DEDUP_REMOVED lines=48> */
.L_x_3042:
[----:B------:R-:W-:Y:S05]  /*ee10*/  BSYNC B0 ;  /* 0x0000000000007941 */ /* 0x000fea0003800000 */
.L_x_3041:
        /* <DEDUP_REMOVED lines=45> */
.L_x_3044:
[----:B------:R-:W-:Y:S05]  /*f0f0*/  BSYNC B0 ;  /* 0x0000000000007941 */ /* 0x000fea0003800000 */
.L_x_3043:
        /* <DEDUP_REMOVED lines=45> */
.L_x_3046:
[----:B------:R-:W-:Y:S05]  /*f3d0*/  BSYNC B0 ;  /* 0x0000000000007941 */ /* 0x000fea0003800000 */
.L_x_3045:
        /* <DEDUP_REMOVED lines=43> */
[----:B------:R1:W-:Y:S01]  /*f690*/  STS.128 [R216+0x1f080], R8 ;  /* 0x01f08008d8007388 */ /* 0x0003e20000000c00 */
[----:B------:R-:W-:Y:S05]  /*f6a0*/  BRA `(.L_x_3040) ;  /* 0x000047a000007947 */ /* 0x000fea0003800000 */
.L_x_3007:
        /* <DEDUP_REMOVED lines=24> */
[----:B------:R-:W-:-:S05]  /*f830*/  MOV R5, R6 ;  /* 0x0000000600057202 */ /* 0x000fca0000000f00 */
[----:B------:R-:W-:-:S04]  /*f840*/  IMAD.WIDE.U32 R4, R2, c[0x0][0x290], R4 ;  /* 0x0000a40002047a25 */ /* 0x000fc800078e0004 */
[----:B------:R-:W-:Y:S01]  /*f850*/  IMAD R2, R2, c[0x0][0x294], R3 ;  /* 0x0000a50002027a24 */ /* 0x000fe200078e0203 */
[C---:B------:R-:W-:Y:S01]  /*f860*/  LEA R16, P0, R4.reuse, c[0x0][0x288], 0x1 ;  /* 0x0000a20004107a11 */ /* 0x040fe200078008ff */
[----:B------:R1:W2:Y:S02]  /*f870*/  SHFL.IDX PT, R3, R18, RZ, 0x181f ;  /* 0x00181fff12037589 */ /* 0x0002a400000e0000 */
[----:B------:R-:W-:Y:S02]  /*f880*/  IMAD.IADD R2, R5, 0x1, R2 ;  /* 0x0000000105027824 */ /* 0x000fe400078e0202 */
[----:B------:R1:W3:Y:S03]  /*f890*/  SHFL.IDX PT, R6, R16, RZ, 0x181f ;  /* 0x00181fff10067589 */ /* 0x0002e600000e0000 */
[----:B------:R-:W-:Y:S01]  /*f8a0*/  LEA.HI.X R15, R4, c[0x0][0x28c], R2, 0x1, P0 ;  /* 0x0000a300040f7a11 */ /* 0x000fe200000f0c02 */
        /* <DEDUP_REMOVED lines=10> */
[----:B--2---:R-:W-:-:S05]  /*f950*/  @!P1 IADD3 R10, P0, R3, R2, RZ ;  /* 0x00000002030a9210 */ /* 0x004fca0007f1e0ff */
[--C-:B----4-:R-:W-:Y:S01]  /*f960*/  @!P1 IMAD.X R11, R5, 0x1, R4.reuse, P0 ;  /* 0x00000001050b9824 */ /* 0x110fe200000e0604 */
        /* <DEDUP_REMOVED lines=17> */
.L_x_3048:
[----:B------:R-:W-:Y:S05]  /*fa80*/  BSYNC B0 ;  /* 0x0000000000007941 */ /* 0x000fea0003800000 */
.L_x_3047:
[----:B-12--5:R-:W-:Y:S01]  /*fa90*/  IMAD.MOV.U32 R3, RZ, RZ, R30 ;  /* 0x000000ffff037224 */ /* 0x026fe200078e001e */
[----:B------:R-:W-:Y:S01]  /*faa0*/  LOP3.LUT P0, RZ, R235, 0x8, RZ, 0xc0, !PT ;  /* 0x00000008ebff7812 */ /* 0x000fe2000780c0ff */
[----:B------:R-:W-:Y:S01]  /*fab0*/  IMAD.MOV.U32 R2, RZ, RZ, R31 ;  /* 0x000000ffff027224 */ /* 0x000fe200078e001f */
[----:B------:R1:W2:Y:S01]  /*fac0*/  SHFL.IDX PT, R10, R17, 0x1, 0x181f ;  /* 0x00381f00110a7f89 */ /* 0x0002a200000e0000 */
[----:B----4-:R-:W-:Y:S01]  /*fad0*/  IMAD.MOV.U32 R5, RZ, RZ, R28 ;  /* 0x000000ffff057224 */ /* 0x010fe200078e001c */
        /* <DEDUP_REMOVED lines=26> */
[----:B------:R-:W-:Y:S01]  /*fc80*/  BSSY B0, `(.L_x_3049) ;  /* 0x0000028000007945 */ /* 0x000fe20003800000 */
[----:B------:R-:W-:Y:S01]  /*fc90*/  PRMT R50, R4, 0x7610, R50 ;  /* 0x0000761004327816 */ /* 0x000fe20000000032 */
[----:B------:R1:W3:Y:S01]  /*fca0*/  SHFL.IDX PT, R11, R15, 0x1, 0x181f ;  /* 0x00381f000f0b7f89 */ /* 0x0002e200000e0000 */
[----:B------:R-:W-:Y:S01]  /*fcb0*/  PRMT R14, R3, 0x5410, R5 ;  /* 0x00005410030e7816 */ /* 0x000fe20000000005 */
[----:B------:R-:W-:Y:S01]  /*fcc0*/  CS2R R56, SRZ ;  /* 0x0000000000387805 */ /* 0x000fe2000001ff00 */
[----:B------:R-:W-:Y:S01]  /*fcd0*/  PRMT R13, R2, 0x7610, R13 ;  /* 0x00007610020d7816 */ /* 0x000fe2000000000d */
[----:B------:R1:W1:Y:S01]  /*fce0*/  SHFL.IDX PT, R9, R16, 0x1, 0x181f ;  /* 0x00381f0010097f89 */ /* 0x00026200000e0000 */
[----:B------:R-:W-:Y:S01]  /*fcf0*/  CS2R R42, SRZ ;  /* 0x00000000002a7805 */ /* 0x000fe2000001ff00 */
[----:B------:R-:W-:Y:S01]  /*fd00*/  CS2R R40, SRZ ;  /* 0x0000000000287805 */ /* 0x000fe2000001ff00 */
[----:B------:R-:W-:Y:S01]  /*fd10*/  CS2R R54, SRZ ;  /* 0x0000000000367805 */ /* 0x000fe2000001ff00 */
[----:B------:R-:W-:Y:S01]  /*fd20*/  CS2R R52, SRZ ;  /* 0x0000000000347805 */ /* 0x000fe2000001ff00 */
[----:B------:R-:W-:Y:S01]  /*fd30*/  CS2R R46, SRZ ;  /* 0x00000000002e7805 */ /* 0x000fe2000001ff00 */
[----:B------:R-:W-:Y:S01]  /*fd40*/  CS2R R44, SRZ ;  /* 0x00000000002c7805 */ /* 0x000fe2000001ff00 */
[----:B------:R-:W-:Y:S05]  /*fd50*/  @P0 BRA `(.L_x_3050) ;  /* 0x000001a000000947 */ /* 0x000fea0003800000 */
[----:B--2---:R-:W-:Y:S01]  /*fd60*/  ISETP.GE.AND P1, PT, R140, c[0x0][0x27c], PT ;  /* 0x00009f008c007a0c */ /* 0x004fe20003f26270 */
[----:B------:R-:W-:Y:S01]  /*fd70*/  CS2R R42, SRZ ;  /* 0x00000000002a7805 */ /* 0x000fe2000001ff00 */
[----:B------:R-:W-:Y:S01]  /*fd80*/  CS2R R40, SRZ ;  /* 0x0000000000287805 */ /* 0x000fe2000001ff00 */
[----:B------:R-:W-:Y:S01]  /*fd90*/  CS2R R46, SRZ ;  /* 0x00000000002e7805 */ /* 0x000fe2000001ff00 */
[----:B------:R-:W-:-:S09]  /*fda0*/  CS2R R44, SRZ ;  /* 0x00000000002c7805 */ /* 0x000fd2000001ff00 */
[C---:B------:R-:W-:Y:S01]  /*fdb0*/  @!P1 IMAD.SHL.U32 R2, R140.reuse, 0x2, RZ ;  /* 0x000000028c029824 */ /* 0x040fe200078e00ff */
[----:B------:R-:W-:-:S04]  /*fdc0*/  @!P1 SHF.L.U64.HI R3, R140, 0x1, R141 ;  /* 0x000000018c039819 */ /* 0x000fc8000001028d */
[----:B----4-:R-:W-:-:S05]  /*fdd0*/  @!P1 IADD3 R4, P0, R8, R2, RZ ;  /* 0x0000000208049210 */ /* 0x010fca0007f1e0ff */
        /* <DEDUP_REMOVED lines=18> */
.L_x_3050:
[----:B--2---:R-:W-:Y:S05]  /*ff00*/  BSYNC B0 ;  /* 0x0000000000007941 */ /* 0x004fea0003800000 */
.L_x_3049:
[----:B-1---5:R-:W-:Y:S01]  /*ff10*/  IMAD.MOV.U32 R5, RZ, RZ, R58 ;  /* 0x000000ffff057224 */ /* 0x022fe200078e003a */
[----:B------:R-:W-:Y:S01]  /*ff20*/  LOP3.LUT P0, RZ, R235, 0x10, RZ, 0xc0, !PT ;  /* 0x00000010ebff7812 */ /* 0x000fe2000780c0ff */
[----:B------:R-:W-:Y:S01]  /*ff30*/  IMAD.MOV.U32 R4, RZ, RZ, R59 ;  /* 0x000000ffff047224 */ /* 0x000fe200078e003b */
[----:B------:R1:W2:Y:S01]  /*ff40*/  SHFL.IDX PT, R10, R17, 0x2, 0x181f ;  /* 0x00581f00110a7f89 */ /* 0x0002a200000e0000 */
        /* <DEDUP_REMOVED lines=25> */
[----:B---3--:R1:W3:Y:S01]  /*100e0*/  SHFL.IDX PT, R6, R18, 0x2, 0x181f ;  /* 0x00581f0012067f89 */ /* 0x0082e200000e0000 */
[----:B------:R-:W-:Y:S01]  /*100f0*/  IMAD.MOV.U32 R2, RZ, RZ, R45 ;  /* 0x000000ffff027224 */ /* 0x000fe200078e002d */
[----:B------:R-:W-:Y:S01]  /*10100*/  BSSY B0, `(.L_x_3051) ;  /* 0x000002b000007945 */ /* 0x000fe20003800000 */
[----:B------:R-:W-:Y:S01]  /*10110*/  PRMT R99, R5, 0x7610, R99 ;  /* 0x0000761005637816 */ /* 0x000fe20000000063 */
[----:B------:R1:W4:Y:S01]  /*10120*/  SHFL.IDX PT, R9, R15, 0x2, 0x181f ;  /* 0x00581f000f097f89 */ /* 0x00032200000e0000 */
[----:B------:R-:W-:Y:S01]  /*10130*/  PRMT R100, R4, 0x7610, R100 ;  /* 0x0000761004647816 */ /* 0x000fe20000000064 */
[----:B------:R-:W-:Y:S01]  /*10140*/  CS2R R94, SRZ ;  /* 0x00000000005e7805 */ /* 0x000fe2000001ff00 */
[----:B------:R-:W-:Y:S01]  /*10150*/  PRMT R98, R98, 0x5410, R3 ;  /* 0x0000541062627816 */ /* 0x000fe20000000003 */
[----:B----4-:R1:W4:Y:S01]  /*10160*/  SHFL.IDX PT, R8, R16, 0x2, 0x181f ;  /* 0x00581f0010087f89 */ /* 0x01032200000e0000 */
        /* <DEDUP_REMOVED lines=12> */
[----:B------:R-:W-:-:S11]  /*10230*/  CS2R R60, SRZ ;  /* 0x00000000003c7805 */ /* 0x000fd6000001ff00 */
[C---:B------:R-:W-:Y:S01]  /*10240*/  @!P1 IMAD.SHL.U32 R2, R140.reuse, 0x2, RZ ;  /* 0x000000028c029824 */ /* 0x040fe200078e00ff */
[----:B------:R-:W-:-:S04]  /*10250*/  @!P1 SHF.L.U64.HI R3, R140, 0x1, R141 ;  /* 0x000000018c039819 */ /* 0x000fc8000001028d */
[-C--:B---3--:R-:W-:Y:S02]  /*10260*/  @!P1 IADD3 R4, P0, R6, R2.reuse, RZ ;  /* 0x0000000206049210 */ /* 0x088fe40007f1e0ff */
[----:B----4-:R-:W-:-:S03]  /*10270*/  @!P1 IADD3 R2, P2, R8, R2, RZ ;  /* 0x0000000208029210 */ /* 0x010fc60007f5e0ff */
[--C-:B------:R-:W-:Y:S01]  /*10280*/  @!P1 IMAD.X R5, R10, 0x1, R3.reuse, P0 ;  /* 0x000000010a059824 */ /* 0x100fe200000e0603 */
[----:B------:R-:W-:Y:S01]  /*10290*/  ISETP.GE.AND P0, PT, R142, c[0x0][0x27c], PT ;  /* 0x00009f008e007a0c */ /* 0x000fe20003f06270 */
[----:B------:R-:W-:Y:S01]  /*102a0*/  CS2R R66, SRZ ;  /* 0x0000000000427805 */ /* 0x000fe2000001ff00 */
[----:B------:R-:W-:Y:S01]  /*102b0*/  CS2R R64, SRZ ;  /* 0x0000000000407805 */ /* 0x000fe2000001ff00 */
[----:B------:R-:W-:Y:S01]  /*102c0*/  @!P1 IMAD.X R3, R9, 0x1, R3, P2 ;  /* 0x0000000109039824 */ /* 0x000fe200010e0603 */
[----:B------:R2:W5:Y:S04]  /*102d0*/  @!P1 LD.E.128 R60, [R4.64] ;  /* 0x00000006043c9980 */ /* 0x000568000c101d00 */
[----:B------:R3:W5:Y:S01]  /*102e0*/  @!P1 LD.E.128 R64, [R2.64] ;  /* 0x0000000602409980 */ /* 0x000762000c101d00 */
[----:B------:R-:W-:Y:S01]  /*102f0*/  CS2R R78, SRZ ;  /* 0x00000000004e7805 */ /* 0x000fe2000001ff00 */
[----:B------:R-:W-:Y:S01]  /*10300*/  CS2R R76, SRZ ;  /* 0x00000000004c7805 */ /* 0x000fe2000001ff00 */
[----:B------:R-:W-:Y:S01]  /*10310*/  CS2R R74, SRZ ;  /* 0x00000000004a7805 */ /* 0x000fe2000001ff00 */
[----:B------:R-:W-:Y:S01]  /*10320*/  CS2R R72, SRZ ;  /* 0x0000000000487805 */ /* 0x000fe2000001ff00 */
[C---:B---3--:R-:W-:Y:S01]  /*10330*/  @!P0 IMAD.SHL.U32 R2, R232.reuse, 0x2, RZ ;  /* 0x00000002e8028824 */ /* 0x048fe200078e00ff */
[----:B------:R-:W-:-:S04]  /*10340*/  @!P0 SHF.L.U64.HI R3, R232, 0x1, R236 ;  /* 0x00000001e8038819 */ /* 0x000fc800000102ec */
[-C--:B--2---:R-:W-:Y:S02]  /*10350*/  @!P0 IADD3 R4, P2, R6, R2.reuse, RZ ;  /* 0x0000000206048210 */ /* 0x084fe40007f5e0ff */
[----:B------:R-:W-:-:S03]  /*10360*/  @!P0 IADD3 R2, P1, R8, R2, RZ ;  /* 0x0000000208028210 */ /* 0x000fc60007f3e0ff */
[--C-:B------:R-:W-:Y:S02]  /*10370*/  @!P0 IMAD.X R5, R10, 0x1, R3.reuse, P2 ;  /* 0x000000010a058824 */ /* 0x100fe400010e0603 */
[----:B------:R-:W-:-:S03]  /*10380*/  @!P0 IMAD.X R3, R9, 0x1, R3, P1 ;  /* 0x0000000109038824 */ /* 0x000fc600008e0603 */
[----:B------:R2:W5:Y:S04]  /*10390*/  @!P0 LD.E.128 R76, [R4.64] ;  /* 0x00000006044c8980 */ /* 0x000568000c101d00 */
[----:B------:R2:W5:Y:S02]  /*103a0*/  @!P0 LD.E.128 R72, [R2.64] ;  /* 0x0000000602488980 */ /* 0x000564000c101d00 */
.L_x_3052:
[----:B--2---:R-:W-:Y:S05]  /*103b0*/  BSYNC B0 ;  /* 0x0000000000007941 */ /* 0x004fea0003800000 */
.L_x_3051:
[----:B-----5:R-:W-:Y:S01]  /*103c0*/  IMAD.MOV.U32 R2, RZ, RZ, R79 ;  /* 0x000000ffff027224 */ /* 0x020fe200078e004f */
[----:B------:R-:W-:Y:S01]  /*103d0*/  LOP3.LUT P0, RZ, R235, 0x1, RZ, 0xc0, !PT ;  /* 0x00000001ebff7812 */ /* 0x000fe2000780c0ff */
[----:B------:R-:W-:Y:S01]  /*103e0*/  IMAD.MOV.U32 R3, RZ, RZ, R78 ;  /* 0x000000ffff037224 */ /* 0x000fe200078e004e */
[----:B------:R2:W1:Y:S01]  /*103f0*/  SHFL.IDX PT, R10, R17, 0x3, 0x181f ;  /* 0x00781f00110a7f89 */ /* 0x00046200000e0000 */
[----:B------:R-:W-:Y:S01]  /*10400*/  BSSY B0, `(.L_x_3053) ;  /* 0x0000042000007945 */ /* 0x000fe20003800000 */
[----:B------:R-:W-:Y:S01]  /*10410*/  PRMT R112, R112, 0x5410, R2 ;  /* 0x0000541070707816 */ /* 0x000fe20000000002 */
[----:B------:R-:W-:Y:S01]  /*10420*/  IMAD.MOV.U32 R2, RZ, RZ, R77 ;  /* 0x000000ffff027224 */ /* 0x000fe200078e004d */
[----:B------:R-:W-:Y:S01]  /*10430*/  PRMT R113, R3, 0x7610, R113 ;  /* 0x0000761003717816 */ /* 0x000fe20000000071 */
[----:B------:R-:W-:Y:S01]  /*10440*/  IMAD.MOV.U32 R3, RZ, RZ, R76 ;  /* 0x000000ffff037224 */ /* 0x000fe200078e004c */
[----:B---3--:R2:W3:Y:S01]  /*10450*/  SHFL.IDX PT, R6, R18, 0x3, 0x181f ;  /* 0x00781f0012067f89 */ /* 0x0084e200000e0000 */
[----:B------:R-:W-:Y:S01]  /*10460*/  CS2R R92, SRZ ;  /* 0x00000000005c7805 */ /* 0x000fe2000001ff00 */
[----:B------:R-:W-:Y:S01]  /*10470*/  PRMT R110, R110, 0x5410, R2 ;  /* 0x000054106e6e7816 */ /* 0x000fe20000000002 */
[----:B------:R-:W-:Y:S01]  /*10480*/  IMAD.MOV.U32 R2, RZ, RZ, R63 ;  /* 0x000000ffff027224 */ /* 0x000fe200078e003f */
[----:B------:R-:W-:Y:S01]  /*10490*/  PRMT R112, R3, 0x7610, R112 ;  /* 0x0000761003707816 */ /* 0x000fe20000000070 */
[----:B------:R-:W-:Y:S01]  /*104a0*/  IMAD.MOV.U32 R3, RZ, RZ, R62 ;  /* 0x000000ffff037224 */ /* 0x000fe200078e003e */
[----:B------:R2:W4:Y:S01]  /*104b0*/  SHFL.IDX PT, R9, R15, 0x3, 0x181f ;  /* 0x00781f000f097f89 */ /* 0x00052200000e0000 */
[----:B------:R-:W-:Y:S01]  /*104c0*/  CS2R R86, SRZ ;  /* 0x0000000000567805 */ /* 0x000fe2000001ff00 */
[----:B------:R-:W-:Y:S01]  /*104d0*/  PRMT R109, R2, 0x7610, R109 ;  /* 0x00007610026d7816 */ /* 0x000fe2000000006d */
[----:B------:R-:W-:Y:S01]  /*104e0*/  IMAD.MOV.U32 R2, RZ, RZ, R61 ;  /* 0x000000ffff027224 */ /* 0x000fe200078e003d */
[----:B------:R-:W-:Y:S01]  /*104f0*/  PRMT R108, R108, 0x5410, R3 ;  /* 0x000054106c6c7816 */ /* 0x000fe20000000003 */
[----:B------:R-:W-:Y:S01]  /*10500*/  IMAD.MOV.U32 R3, RZ, RZ, R60 ;  /* 0x000000ffff037224 */ /* 0x000fe200078e003c */
[----:B----4-:R2:W4:Y:S01]  /*10510*/  SHFL.IDX PT, R8, R16, 0x3, 0x181f ;  /* 0x00781f0010087f89 */ /* 0x01052200000e0000 */
[----:B------:R-:W-:Y:S01]  /*10520*/  CS2R R84, SRZ ;  /* 0x0000000000547805 */ /* 0x000fe2000001ff00 */
[----:B------:R-:W-:Y:S01]  /*10530*/  PRMT R106, R106, 0x5410, R2 ;  /* 0x000054106a6a7816 */ /* 0x000fe20000000002 */
[----:B------:R-:W-:Y:S01]  /*10540*/  IMAD.MOV.U32 R2, RZ, RZ, R75 ;  /* 0x000000ffff027224 */ /* 0x000fe200078e004b */
[----:B------:R-:W-:Y:S01]  /*10550*/  PRMT R108, R3, 0x7610, R108 ;  /* 0x00007610036c7816 */ /* 0x000fe2000000006c */
[----:B------:R-:W-:Y:S01]  /*10560*/  CS2R R90, SRZ ;  /* 0x00000000005a7805 */ /* 0x000fe2000001ff00 */
        /* <DEDUP_REMOVED lines=10> */
[----:B------:R-:W-:-:S04]  /*10610*/  MOV R2, R67 ;  /* 0x0000004300027202 */ /* 0x000fc80000000f00 */
[----:B------:R-:W-:Y:S01]  /*10620*/  PRMT R107, R3, 0x5410, R2 ;  /* 0x00005410036b7816 */ /* 0x000fe20000000002 */
[----:B------:R-:W-:Y:S02]  /*10630*/  IMAD.MOV.U32 R3, RZ, RZ, R64 ;  /* 0x000000ffff037224 */ /* 0x000fe400078e0040 */
[----:B------:R-:W-:-:S03]  /*10640*/  IMAD.MOV.U32 R2, RZ, RZ, R65 ;  /* 0x000000ffff027224 */ /* 0x000fc600078e0041 */
[----:B------:R-:W-:Y:S02]  /*10650*/  PRMT R106, R3, 0x7610, R106 ;  /* 0x00007610036a7816 */ /* 0x000fe4000000006a */
        /* <DEDUP_REMOVED lines=18> */
[----:B------:R-:W-:Y:S01]  /*10780*/  CS2R R90, SRZ ;  /* 0x00000000005a7805 */ /* 0x000fe2000001ff00 */
[----:B------:R-:W-:Y:S01]  /*10790*/  CS2R R88, SRZ ;  /* 0x0000000000587805 */ /* 0x000fe2000001ff00 */
[C---:B-1----:R-:W-:Y:S01]  /*107a0*/  @!P0 IMAD.SHL.U32 R2, R232.reuse, 0x2, RZ ;  /* 0x00000002e8028824 */ /* 0x042fe200078e00ff */
[----:B------:R-:W-:-:S04]  /*107b0*/  @!P0 SHF.L.U64.HI R3, R232, 0x1, R236 ;  /* 0x00000001e8038819 */ /* 0x000fc800000102ec */
[-C--:B------:R-:W-:Y:S02]  /*107c0*/  @!P0 IADD3 R4, P2, R6, R2.reuse, RZ ;  /* 0x0000000206048210 */ /* 0x080fe40007f5e0ff */
[----:B------:R-:W-:-:S03]  /*107d0*/  @!P0 IADD3 R2, P1, R8, R2, RZ ;  /* 0x0000000208028210 */ /* 0x000fc60007f3e0ff */
[--C-:B------:R-:W-:Y:S02]  /*107e0*/  @!P0 IMAD.X R5, R10, 0x1, R3.reuse, P2 ;  /* 0x000000010a058824 */ /* 0x100fe400010e0603 */
[----:B------:R-:W-:-:S03]  /*107f0*/  @!P0 IMAD.X R3, R9, 0x1, R3, P1 ;  /* 0x0000000109038824 */ /* 0x000fc600008e0603 */
[----:B------:R1:W5:Y:S04]  /*10800*/  @!P0 LD.E.128 R92, [R4.64] ;  /* 0x00000006045c8980 */ /* 0x000368000c101d00 */
[----:B------:R1:W5:Y:S02]  /*10810*/  @!P0 LD.E.128 R88, [R2.64] ;  /* 0x0000000602588980 */ /* 0x000364000c101d00 */
.L_x_3054:
[----:B-1234-:R-:W-:Y:S05]  /*10820*/  BSYNC B0 ;  /* 0x0000000000007941 */ /* 0x01efea0003800000 */
.L_x_3053:
[----:B------:R-:W2:Y:S01]  /*10830*/  LDL R4, [R1] ;  /* 0x0000000001047983 */ /* 0x000ea20000100800 */
[----:B-----5:R-:W-:Y:S01]  /*10840*/  IMAD.MOV.U32 R3, RZ, RZ, R94 ;  /* 0x000000ffff037224 */ /* 0x020fe200078e005e */
[----:B------:R-:W-:-:S04]  /*10850*/  DEPBAR.LE SB0, 0x1 ;  /* 0x000080400000791a */ /* 0x000fc80000000000 */
[----:B------:R-:W-:Y:S01]  /*10860*/  IMAD.MOV.U32 R2, RZ, RZ, R95 ;  /* 0x000000ffff027224 */ /* 0x000fe200078e005f */
[----:B------:R-:W-:Y:S01]  /*10870*/  PRMT R120, R3, 0x7610, R120 ;  /* 0x0000761003787816 */ /* 0x000fe20000000078 */
[----:B------:R-:W-:Y:S01]  /*10880*/  IMAD.MOV.U32 R3, RZ, RZ, R92 ;  /* 0x000000ffff037224 */ /* 0x000fe200078e005c */
[----:B------:R-:W-:Y:S02]  /*10890*/  BSSY B1, `(.L_x_3055) ;  /* 0x00000e8000017945 */ /* 0x000fe40003800000 */
        /* <DEDUP_REMOVED lines=23> */
[----:B------:R-:W-:Y:S01]  /*10a10*/  IMAD.MOV.U32 R2, RZ, RZ, R80 ;  /* 0x000000ffff027224 */ /* 0x000fe200078e0050 */
[----:B------:R-:W-:Y:S01]  /*10a20*/  BAR.SYNC.DEFER_BLOCKING 0x0 ;  /* 0x0000000000007b1d */ /* 0x000fe20000010000 */
[----:B--2---:R-:W-:-:S03]  /*10a30*/  IMAD.IADD R3, R68, 0x1, -R4 ;  /* 0x0000000144037824 */ /* 0x004fc600078e0a04 */
[----:B------:R-:W-:Y:S01]  /*10a40*/  PRMT R68, R68, 0x5410, R2 ;  /* 0x0000541044447816 */ /* 0x000fe20000000002 */
[----:B------:R-:W-:Y:S01]  /*10a50*/  IMAD.MOV.U32 R2, RZ, RZ, R81 ;  /* 0x000000ffff027224 */ /* 0x000fe200078e0051 */
[----:B------:R-:W-:-:S04]  /*10a60*/  IMNMX R51, R3, 0x80, PT ;  /* 0x0000008003337817 */ /* 0x000fc80003800200 */
[----:B------:R-:W-:Y:S02]  /*10a70*/  PRMT R68, R2, 0x7610, R68 ;  /* 0x0000761002447816 */ /* 0x000fe40000000044 */
        /* <DEDUP_REMOVED lines=22> */
[----:B------:R-:W2:Y:S02]  /*10be0*/  LDS.128 R8, [R36+0x10080] ;  /* 0x0100800024087984 */ /* 0x000ea40000000c00 */
[----:B------:R-:W-:Y:S02]  /*10bf0*/  HADD2.F32 R13, -RZ, R13.H0_H0 ;  /* 0x2000000dff0d7230 */ /* 0x000fe40000004100 */
        /* <DEDUP_REMOVED lines=11> */
[----:B------:R-:W-:Y:S01]  /*10cb0*/  HADD2.F32 R2, -RZ, R9.H1_H1 ;  /* 0x30000009ff027230 */ /* 0x000fe20000004100 */
[----:B------:R-:W-:Y:S01]  /*10cc0*/  SHF.R.U64 R9, R26, 0x10, R27 ;  /* 0x000000101a097819 */ /* 0x000fe2000000121b */
[----:B------:R-:W-:Y:S01]  /*10cd0*/  HADD2.F32 R6, -RZ, R4.H0_H0 ;  /* 0x20000004ff067230 */ /* 0x000fe20000004100 */
[CC--:B------:R-:W-:Y:S01]  /*10ce0*/  FMUL.FTZ R4, R3.reuse, R5.reuse ;  /* 0x0000000503047220 */ /* 0x0c0fe20000410000 */
        /* <DEDUP_REMOVED lines=8> */
[CC--:B------:R-:W-:Y:S01]  /*10d70*/  FMUL.FTZ R6, R4.reuse, R2.reuse ;  /* 0x0000000204067220 */ /* 0x0c0fe20000410000 */
[----:B------:R-:W-:Y:S01]  /*10d80*/  F2FP.PACK_AB R17, R15, R39 ;  /* 0x000000270f11723e */ /* 0x000fe200000000ff */
[C---:B------:R-:W-:Y:S01]  /*10d90*/  FMUL.FTZ R2, R5.reuse, R2 ;  /* 0x0000000205027220 */ /* 0x040fe20000410000 */
[----:B------:R-:W-:Y:S01]  /*10da0*/  HADD2.F32 R15, -RZ, R38.H0_H0 ;  /* 0x20000026ff0f7230 */ /* 0x000fe20000004100 */
        /* <DEDUP_REMOVED lines=9> */
[----:B------:R-:W-:Y:S01]  /*10e40*/  HADD2.F32 R5, -RZ, R19.H0_H0 ;  /* 0x20000013ff057230 */ /* 0x000fe20000004100 */
[----:B------:R-:W-:Y:S01]  /*10e50*/  FFMA.FTZ R24, R4, R3, R2 ;  /* 0x0000000304187223 */ /* 0x000fe20000010002 */
[----:B------:R-:W-:Y:S02]  /*10e60*/  HADD2.F32 R2, -RZ, R50.H0_H0 ;  /* 0x20000032ff027230 */ /* 0x000fe40000004100 */
[----:B------:R-:W-:Y:S02]  /*10e70*/  HADD2.F32 R4, -RZ, R11.H0_H0 ;  /* 0x2000000bff047230 */ /* 0x000fe40000004100 */
[----:B------:R-:W-:-:S03]  /*10e80*/  HADD2.F32 R3, -RZ, R69.H0_H0 ;  /* 0x20000045ff037230 */ /* 0x000fc60000004100 */
        /* <DEDUP_REMOVED lines=8> */
[----:B------:R-:W-:-:S02]  /*10f10*/  HADD2.F32 R8, -RZ, R16.H1_H1 ;  /* 0x30000010ff087230 */ /* 0x000fc40000004100 */
        /* <DEDUP_REMOVED lines=10> */
[C---:B------:R-:W-:Y:S02]  /*10fc0*/  FFMA.FTZ R3, R8.reuse, R15, -R3 ;  /* 0x0000000f08037223 */ /* 0x040fe40000010803 */
[----:B------:R-:W-:Y:S01]  /*10fd0*/  FMUL.FTZ R5, R8, R22 ;  /* 0x0000001608057220 */ /* 0x000fe20000410000 */
[----:B------:R-:W-:Y:S02]  /*10fe0*/  F2FP.PACK_AB R11, R11, R14 ;  /* 0x0000000e0b0b723e */ /* 0x000fe400000000ff */
[----:B------:R-:W-:Y:S01]  /*10ff0*/  F2FP.PACK_AB R16, R3, R21 ;  /* 0x000000150310723e */ /* 0x000fe200000000ff */
[----:B------:R-:W-:Y:S01]  /*11000*/  HADD2.F32 R3, -RZ, R10.H1_H1 ;  /* 0x3000000aff037230 */ /* 0x000fe20000004100 */
[----:B------:R-:W-:Y:S01]  /*11010*/  FFMA.FTZ R5, R4, R15, R5 ;  /* 0x0000000f04057223 */ /* 0x000fe20000010005 */
[----:B------:R-:W-:-:S04]  /*11020*/  HADD2.F32 R10, -RZ, R9.H0_H0 ;  /* 0x20000009ff0a7230 */ /* 0x000fc80000004100 */
[----:B------:R-:W-:Y:S01]  /*11030*/  F2FP.PACK_AB R8, R5, R37 ;  /* 0x000000250508723e */ /* 0x000fe200000000ff */
[CC--:B------:R-:W-:Y:S02]  /*11040*/  FMUL.FTZ R9, R3.reuse, R10.reuse ;  /* 0x0000000a03097220 */ /* 0x0c0fe40000410000 */
[C---:B------:R-:W-:Y:S02]  /*11050*/  FMUL.FTZ R2, R6.reuse, R10 ;  /* 0x0000000a06027220 */ /* 0x040fe40000410000 */
[-C--:B------:R-:W-:Y:S02]  /*11060*/  FFMA.FTZ R9, R6, R13.reuse, -R9 ;  /* 0x0000000d06097223 */ /* 0x080fe40000010809 */
[----:B------:R-:W-:-:S03]  /*11070*/  FFMA.FTZ R2, R3, R13, R2 ;  /* 0x0000000d03027223 */ /* 0x000fc60000010002 */
[----:B------:R-:W-:Y:S02]  /*11080*/  F2FP.PACK_AB R18, R9, R20 ;  /* 0x000000140912723e */ /* 0x000fe400000000ff */
[----:B------:R-:W-:Y:S02]  /*11090*/  F2FP.PACK_AB R9, R48, R49 ;  /* 0x000000313009723e */ /* 0x000fe400000000ff */
[----:B------:R-:W-:Y:S01]  /*110a0*/  F2FP.PACK_AB R10, R2, R24 ;  /* 0x00000018020a723e */ /* 0x000fe200000000ff */
[----:B------:R1:W-:Y:S04]  /*110b0*/  STS.128 [R216+0x10080], R16 ;  /* 0x01008010d8007388 */ /* 0x0003e80000000c00 */
[----:B------:R1:W-:Y:S02]  /*110c0*/  STS.128 [R36+0x10080], R8 ;  /* 0x0100800824007388 */ /* 0x0003e40000000c00 */
.L_x_3058:
[----:B------:R-:W-:Y:S05]  /*110d0*/  BSYNC B0 ;  /* 0x0000000000007941 */ /* 0x000fea0003800000 */
.L_x_3057:
[----:B------:R-:W-:-:S13]  /*110e0*/  ISETP.GE.AND P0, PT, R142, c[0x0][0x27c], PT ;  /* 0x00009f008e007a0c */ /* 0x000fda0003f06270 */
[----:B------:R-:W-:Y:S05]  /*110f0*/  @P0 BRA `(.L_x_3056) ;  /* 0x0000061000000947 */ /* 0x000fea0003800000 */
[----:B------:R-:W2:Y:S04]  /*11100*/  LDL R3, [R1+0xe0] ;  /* 0x0000e00001037983 */ /* 0x000ea80000100800 */
[----:B------:R-:W3:Y:S01]  /*11110*/  LDL R37, [R1+0xf8] ;  /* 0x0000f80001257983 */ /* 0x000ee20000100800 */
[----:B------:R-:W-:Y:S02]  /*11120*/  MOV R2, c[0x0][0x27c] ;  /* 0x00009f0000027a02 */ /* 0x000fe40000000f00 */
[----:B------:R-:W-:Y:S02]  /*11130*/  SHF.R.U64 R26, R28, 0x10, R29 ;  /* 0x000000101c1a7819 */ /* 0x000fe4000000121d */
[----:B------:R-:W-:Y:S02]  /*11140*/  SHF.R.U64 R24, R32, 0x10, R33 ;  /* 0x0000001020187819 */ /* 0x000fe40000001221 */
[----:B------:R-:W-:-:S03]  /*11150*/  SHF.R.U64 R13, R30, 0x10, R31 ;  /* 0x000000101e0d7819 */ /* 0x000fc6000000121f */
[----:B------:R-:W-:Y:S02]  /*11160*/  HADD2.F32 R24, -RZ, R24.H0_H0 ;  /* 0x20000018ff187230 */ /* 0x000fe40000004100 */
[----:B------:R-:W-:Y:S01]  /*11170*/  HADD2.F32 R13, -RZ, R13.H0_H0 ;  /* 0x2000000dff0d7230 */ /* 0x000fe20000004100 */
[----:B--2---:R-:W-:-:S04]  /*11180*/  LEA.HI R2, R2, R3, RZ, 0x1d ;  /* 0x0000000302027211 */ /* 0x004fc800078fe8ff */
[----:B------:R-:W-:Y:S01]  /*11190*/  SHF.R.S32.HI R3, RZ, 0x1f, R2 ;  /* 0x0000001fff037819 */ /* 0x000fe20000011402 */
[----:B-1-3--:R-:W1:Y:S03]  /*111a0*/  LDS.128 R16, [R37] ;  /* 0x0000000025107984 */ /* 0x00ae660000000c00 */
[----:B------:R-:W-:Y:S02]  /*111b0*/  LEA.HI R3, R3, R2, RZ, 0x3 ;  /* 0x0000000203037211 */ /* 0x000fe400078f18ff */
[----:B------:R-:W-:-:S04]  /*111c0*/  SHF.L.U32 R2, R2, 0x3, RZ ;  /* 0x0000000302027819 */ /* 0x000fc800000006ff */
        /* <DEDUP_REMOVED lines=17> */
[----:B------:R-:W-:-:S03]  /*112e0*/  SHF.R.U32.HI R4, RZ, 0x10, R29 ;  /* 0x00000010ff047819 */ /* 0x000fc6000001161d */
[----:B------:R-:W-:Y:S02]  /*112f0*/  HADD2.F32 R5, -RZ, R2.H0_H0 ;  /* 0x20000002ff057230 */ /* 0x000fe40000004100 */
[----:B------:R-:W-:Y:S01]  /*11300*/  HADD2.F32 R2, -RZ, R9.H1_H1 ;  /* 0x30000009ff027230 */ /* 0x000fe20000004100 */
[----:B------:R-:W-:Y:S01]  /*11310*/  SHF.R.U64 R9, R34, 0x10, R35 ;  /* 0x0000001022097819 */ /* 0x000fe20000001223 */
[----:B------:R-:W-:Y:S01]  /*11320*/  HADD2.F32 R6, -RZ, R4.H0_H0 ;  /* 0x20000004ff067230 */ /* 0x000fe20000004100 */
[CC--:B------:R-:W-:Y:S02]  /*11330*/  FMUL.FTZ R4, R3.reuse, R5.reuse ;  /* 0x0000000503047220 */ /* 0x0c0fe40000410000 */
[C---:B------:R-:W-:Y:S02]  /*11340*/  FMUL.FTZ R5, R2.reuse, R5 ;  /* 0x0000000502057220 */ /* 0x040fe40000410000 */
[-C--:B------:R-:W-:Y:S01]  /*11350*/  FFMA.FTZ R28, R2, R6.reuse, R4 ;  /* 0x00000006021c7223 */ /* 0x080fe20000010004 */
[----:B------:R-:W-:Y:S01]  /*11360*/  HADD2.F32 R2, -RZ, R70.H1_H1 ;  /* 0x30000046ff027230 */ /* 0x000fe20000004100 */
[----:B------:R-:W-:Y:S01]  /*11370*/  FFMA.FTZ R15, R3, R6, -R5 ;  /* 0x00000006030f7223 */ /* 0x000fe20000010805 */
[----:B------:R-:W-:-:S02]  /*11380*/  HADD2.F32 R4, -RZ, R8.H0_H0 ;  /* 0x20000008ff047230 */ /* 0x000fc40000004100 */
[----:B------:R-:W-:Y:S02]  /*11390*/  HADD2.F32 R5, -RZ, R16.H0_H0 ;  /* 0x20000010ff057230 */ /* 0x000fe40000004100 */
[--C-:B------:R-:W-:Y:S01]  /*113a0*/  HADD2.F32 R3, -RZ, R71.reuse.H1_H1 ;  /* 0x30000047ff037230 */ /* 0x100fe20000004100 */
[CC--:B------:R-:W-:Y:S01]  /*113b0*/  FMUL.FTZ R6, R4.reuse, R2.reuse ;  /* 0x0000000204067220 */ /* 0x0c0fe20000410000 */
[----:B------:R-:W-:Y:S01]  /*113c0*/  F2FP.PACK_AB R17, R15, R27 ;  /* 0x0000001b0f11723e */ /* 0x000fe200000000ff */
[C---:B------:R-:W-:Y:S01]  /*113d0*/  FMUL.FTZ R2, R5.reuse, R2 ;  /* 0x0000000205027220 */ /* 0x040fe20000410000 */
[----:B------:R-:W-:Y:S01]  /*113e0*/  HADD2.F32 R15, -RZ, R26.H0_H0 ;  /* 0x2000001aff0f7230 */ /* 0x000fe20000004100 */
[-C--:B------:R-:W-:Y:S01]  /*113f0*/  FFMA.FTZ R22, R5, R3.reuse, -R6 ;  /* 0x0000000305167223 */ /* 0x080fe20000010806 */
[----:B------:R-:W-:Y:S01]  /*11400*/  HADD2.F32 R5, -RZ, R18.H0_H0 ;  /* 0x20000012ff057230 */ /* 0x000fe20000004100 */
[----:B------:R-:W-:Y:S01]  /*11410*/  FFMA.FTZ R25, R4, R3, R2 ;  /* 0x0000000304197223 */ /* 0x000fe20000010002 */
[----:B------:R-:W-:-:S02]  /*11420*/  HADD2.F32 R2, -RZ, R71.H0_H0 ;  /* 0x20000047ff027230 */ /* 0x000fc40000004100 */
        /* <DEDUP_REMOVED lines=44> */
[----:B------:R1:W-:Y:S04]  /*116f0*/  STS.128 [R37], R16 ;  /* 0x0000001025007388 */ /* 0x0003e80000000c00 */
[----:B------:R1:W-:Y:S02]  /*11700*/  STS.128 [R21+0x10080], R8 ;  /* 0x0100800815007388 */ /* 0x0003e40000000c00 */
.L_x_3056:
[----:B------:R-:W-:Y:S05]  /*11710*/  BSYNC B1 ;  /* 0x0000000000017941 */ /* 0x000fea0003800000 */
.L_x_3055:
        /* <DEDUP_REMOVED lines=8> */
[----:B------:R-:W2:Y:S01]  /*117a0*/  LDL R32, [R1+0x180] ;  /* 0x0001800001207983 */ /* 0x000ea20000100800 */
[----:B------:R-:W-:Y:S02]  /*117b0*/  MOV R3, c[0x0][0x27c] ;  /* 0x00009f0000037a02 */ /* 0x000fe40000000f00 */
[----:B------:R-:W-:Y:S02]  /*117c0*/  SHF.R.U64 R13, R44, 0x10, R45 ;  /* 0x000000102c0d7819 */ /* 0x000fe4000000122d */
[----:B------:R-:W-:Y:S02]  /*117d0*/  LEA.HI R3, R3, R149, RZ, 0x1d ;  /* 0x0000009503037211 */ /* 0x000fe400078fe8ff */
[----:B------:R-:W-:Y:S02]  /*117e0*/  SHF.R.U64 R24, R40, 0x10, R41 ;  /* 0x0000001028187819 */ /* 0x000fe40000001229 */
[----:B------:R-:W-:Y:S02]  /*117f0*/  SHF.R.S32.HI R2, RZ, 0x1f, R3 ;  /* 0x0000001fff027819 */ /* 0x000fe40000011403 */
[----:B------:R-:W-:-:S02]  /*11800*/  SHF.R.U64 R14, R42, 0x10, R43 ;  /* 0x000000102a0e7819 */ /* 0x000fc4000000122b */
[----:B------:R-:W-:Y:S02]  /*11810*/  LEA.HI R2, R2, R3, RZ, 0x3 ;  /* 0x0000000302027211 */ /* 0x000fe400078f18ff */
[----:B------:R-:W-:Y:S02]  /*11820*/  SHF.L.U32 R3, R3, 0x3, RZ ;  /* 0x0000000303037819 */ /* 0x000fe400000006ff */
[----:B------:R-:W-:Y:S02]  /*11830*/  SHF.L.U32 R2, R2, 0xa, RZ ;  /* 0x0000000a02027819 */ /* 0x000fe400000006ff */
[----:B------:R-:W-:Y:S02]  /*11840*/  LOP3.LUT R3, R250, 0x38, R3, 0xf8, !PT ;  /* 0x00000038fa037812 */ /* 0x000fe400078ef803 */
[----:B------:R-:W-:Y:S02]  /*11850*/  LOP3.LUT R2, R2, 0x7fffe000, RZ, 0xc0, !PT ;  /* 0x7fffe00002027812 */ /* 0x000fe400078ec0ff */
[----:B------:R-:W-:-:S04]  /*11860*/  LOP3.LUT R3, R3, R31, RZ, 0x3c, !PT ;  /* 0x0000001f03037212 */ /* 0x000fc800078e3cff */
[----:B------:R-:W-:Y:S01]  /*11870*/  IADD3 R2, R3, R2, R12 ;  /* 0x0000000203027210 */ /* 0x000fe20007ffe00c */
[----:B------:R-:W-:-:S03]  /*11880*/  HADD2.F32 R3, -RZ, R98.H0_H0 ;  /* 0x20000062ff037230 */ /* 0x000fc60000004100 */
[----:B------:R-:W-:Y:S01]  /*11890*/  SHF.L.U32 R20, R2, 0x1, RZ ;  /* 0x0000000102147819 */ /* 0x000fe200000006ff */
[----:B------:R-:W-:-:S04]  /*118a0*/  HADD2.F32 R2, -RZ, R97.H1_H1 ;  /* 0x30000061ff027230 */ /* 0x000fc80000004100 */
[----:B-1----:R-:W1:Y:S02]  /*118b0*/  LDS.128 R16, [R20+0x10080] ;  /* 0x0100800014107984 */ /* 0x002e640000000c00 */
[----:B-1----:R-:W-:-:S05]  /*118c0*/  HADD2.F32 R4, -RZ, R17.H0_H0 ;  /* 0x20000011ff047230 */ /* 0x002fca0000004100 */
[----:B------:R-:W-:Y:S01]  /*118d0*/  FMUL.FTZ R6, R4, R2 ;  /* 0x0000000204067220 */ /* 0x000fe20000410000 */
[----:B--2---:R-:W1:Y:S02]  /*118e0*/  LDS.128 R8, [R32] ;  /* 0x0000000020087984 */ /* 0x004e640000000c00 */
[----:B-1----:R-:W-:-:S05]  /*118f0*/  HADD2.F32 R5, -RZ, R9.H0_H0 ;  /* 0x20000009ff057230 */ /* 0x002fca0000004100 */
        /* <DEDUP_REMOVED lines=18> */
[CC--:B------:R-:W-:Y:S02]  /*11a20*/  FMUL.FTZ R6, R4.reuse, R2.reuse ;  /* 0x0000000204067220 */ /* 0x0c0fe40000410000 */
[C---:B------:R-:W-:Y:S02]  /*11a30*/  FMUL.FTZ R2, R5.reuse, R2 ;  /* 0x0000000205027220 */ /* 0x040fe40000410000 */
        /* <DEDUP_REMOVED lines=22> */
[----:B------:R-:W-:Y:S02]  /*11ba0*/  HADD2.F32 R2, -RZ, R19.H1_H1 ;  /* 0x30000013ff027230 */ /* 0x000fe40000004100 */
[----:B------:R-:W-:-:S03]  /*11bb0*/  HADD2.F32 R5, -RZ, R4.H0_H0 ;  /* 0x20000004ff057230 */ /* 0x000fc60000004100 */
[----:B------:R-:W-:-:S04]  /*11bc0*/  FMUL.FTZ R4, R2, R6 ;  /* 0x0000000602047220 */ /* 0x000fc80000410000 */
[C---:B------:R-:W-:Y:S02]  /*11bd0*/  FFMA.FTZ R15, R3.reuse, R5, -R4 ;  /* 0x00000005030f7223 */ /* 0x040fe40000010804 */
[----:B------:R-:W-:-:S03]  /*11be0*/  FMUL.FTZ R3, R3, R6 ;  /* 0x0000000603037220 */ /* 0x000fc60000410000 */
[----:B------:R-:W-:Y:S01]  /*11bf0*/  F2FP.PACK_AB R19, R15, R21 ;  /* 0x000000150f13723e */ /* 0x000fe200000000ff */
[----:B------:R-:W-:Y:S01]  /*11c00*/  FFMA.FTZ R11, R2, R5, R3 ;  /* 0x00000005020b7223 */ /* 0x000fe20000010003 */
[----:B------:R-:W-:Y:S02]  /*11c10*/  HADD2.F32 R3, -RZ, R8.H1_H1 ;  /* 0x30000008ff037230 */ /* 0x000fe40000004100 */
[----:B------:R-:W-:Y:S02]  /*11c20*/  HADD2.F32 R5, -RZ, R13.H0_H0 ;  /* 0x2000000dff057230 */ /* 0x000fe40000004100 */
[----:B------:R-:W-:Y:S01]  /*11c30*/  HADD2.F32 R2, -RZ, R16.H1_H1 ;  /* 0x30000010ff027230 */ /* 0x000fe20000004100 */
[----:B------:R-:W-:Y:S01]  /*11c40*/  F2FP.PACK_AB R11, R11, R17 ;  /* 0x000000110b0b723e */ /* 0x000fe200000000ff */
[----:B------:R-:W-:Y:S01]  /*11c50*/  HADD2.F32 R8, -RZ, R24.H0_H0 ;  /* 0x20000018ff087230 */ /* 0x000fe20000004100 */
[-C--:B------:R-:W-:Y:S01]  /*11c60*/  FMUL.FTZ R4, R3, R5.reuse ;  /* 0x0000000503047220 */ /* 0x080fe20000410000 */
[----:B------:R-:W-:Y:S01]  /*11c70*/  F2FP.PACK_AB R17, R27, R30 ;  /* 0x0000001e1b11723e */ /* 0x000fe200000000ff */
[----:B------:R-:W-:-:S02]  /*11c80*/  FMUL.FTZ R5, R2, R5 ;  /* 0x0000000502057220 */ /* 0x000fc40000410000 */
[-C--:B------:R-:W-:Y:S01]  /*11c90*/  FFMA.FTZ R6, R2, R8.reuse, R4 ;  /* 0x0000000802067223 */ /* 0x080fe20000010004 */
[----:B------:R-:W-:Y:S01]  /*11ca0*/  HADD2.F32 R2, -RZ, R18.H1_H1 ;  /* 0x30000012ff027230 */ /* 0x000fe20000004100 */
[----:B------:R-:W-:Y:S01]  /*11cb0*/  FFMA.FTZ R13, R3, R8, -R5 ;  /* 0x00000008030d7223 */ /* 0x000fe20000010805 */
[----:B------:R-:W-:Y:S02]  /*11cc0*/  HADD2.F32 R3, -RZ, R10.H1_H1 ;  /* 0x3000000aff037230 */ /* 0x000fe40000004100 */
[----:B------:R-:W-:Y:S01]  /*11cd0*/  HADD2.F32 R5, -RZ, R9.H0_H0 ;  /* 0x20000009ff057230 */ /* 0x000fe20000004100 */
[----:B------:R-:W-:Y:S01]  /*11ce0*/  F2FP.PACK_AB R9, R26, R29 ;  /* 0x0000001d1a09723e */ /* 0x000fe200000000ff */
[----:B------:R-:W-:Y:S01]  /*11cf0*/  HADD2.F32 R8, -RZ, R14.H0_H0 ;  /* 0x2000000eff087230 */ /* 0x000fe20000004100 */
[----:B------:R-:W-:Y:S02]  /*11d00*/  F2FP.PACK_AB R16, R13, R28 ;  /* 0x0000001c0d10723e */ /* 0x000fe400000000ff */
[----:B------:R-:W-:-:S02]  /*11d10*/  FMUL.FTZ R4, R3, R5 ;  /* 0x0000000503047220 */ /* 0x000fc40000410000 */
[C---:B------:R-:W-:Y:S02]  /*11d20*/  FMUL.FTZ R5, R2.reuse, R5 ;  /* 0x0000000502057220 */ /* 0x040fe40000410000 */
[-C--:B------:R-:W-:Y:S02]  /*11d30*/  FFMA.FTZ R2, R2, R8.reuse, R4 ;  /* 0x0000000802027223 */ /* 0x080fe40000010004 */
[----:B------:R-:W-:Y:S01]  /*11d40*/  FFMA.FTZ R3, R3, R8, -R5 ;  /* 0x0000000803037223 */ /* 0x000fe20000010805 */
[----:B------:R-:W-:Y:S02]  /*11d50*/  F2FP.PACK_AB R8, R6, R23 ;  /* 0x000000170608723e */ /* 0x000fe400000000ff */
[----:B------:R-:W-:Y:S02]  /*11d60*/  F2FP.PACK_AB R10, R2, R22 ;  /* 0x00000016020a723e */ /* 0x000fe400000000ff */
[----:B------:R-:W-:-:S05]  /*11d70*/  F2FP.PACK_AB R18, R3, R25 ;  /* 0x000000190312723e */ /* 0x000fca00000000ff */
[----:B------:R1:W-:Y:S04]  /*11d80*/  STS.128 [R32], R16 ;  /* 0x0000001020007388 */ /* 0x0003e80000000c00 */
[----:B------:R1:W-:Y:S02]  /*11d90*/  STS.128 [R20+0x10080], R8 ;  /* 0x0100800814007388 */ /* 0x0003e40000000c00 */
.L_x_3062:
[----:B------:R-:W-:Y:S05]  /*11da0*/  BSYNC B0 ;  /* 0x0000000000007941 */ /* 0x000fea0003800000 */
.L_x_3061:
[----:B------:R-:W-:-:S13]  /*11db0*/  ISETP.GE.AND P0, PT, R142, c[0x0][0x27c], PT ;  /* 0x00009f008e007a0c */ /* 0x000fda0003f06270 */
[----:B------:R-:W-:Y:S05]  /*11dc0*/  @P0 BRA `(.L_x_3060) ;  /* 0x0000061000000947 */ /* 0x000fea0003800000 */
[----:B------:R-:W2:Y:S04]  /*11dd0*/  LDL R3, [R1+0xe0] ;  /* 0x0000e00001037983 */ /* 0x000ea80000100800 */
[----:B------:R-:W3:Y:S01]  /*11de0*/  LDL R29, [R1+0xf4] ;  /* 0x0000f400011d7983 */ /* 0x000ee20000100800 */
[----:B------:R-:W-:-:S04]  /*11df0*/  MOV R2, c[0x0][0x27c] ;  /* 0x00009f0000027a02 */ /* 0x000fc80000000f00 */
        /* <DEDUP_REMOVED lines=14> */
[----:B-1----:R-:W-:-:S05]  /*11ee0*/  HADD2.F32 R5, -RZ, R9.H0_H0 ;  /* 0x20000009ff057230 */ /* 0x002fca0000004100 */
[----:B------:R-:W-:Y:S01]  /*11ef0*/  FMUL.FTZ R6, R5, R2 ;  /* 0x0000000205067220 */ /* 0x000fe20000410000 */
[----:B--2---:R-:W-:-:S05]  /*11f00*/  HADD2.F32 R4, -RZ, R17.H0_H0 ;  /* 0x20000011ff047230 */ /* 0x004fca0000004100 */
        /* <DEDUP_REMOVED lines=20> */
[----:B------:R-:W-:Y:S01]  /*12050*/  HADD2.F32 R4, -RZ, R18.H0_H0 ;  /* 0x20000012ff047230 */ /* 0x000fe20000004100 */
[----:B------:R-:W-:Y:S01]  /*12060*/  FFMA.FTZ R24, R5, R3, -R2 ;  /* 0x0000000305187223 */ /* 0x000fe20000010802 */
[----:B------:R-:W-:Y:S02]  /*12070*/  HADD2.F32 R2, -RZ, R103.H0_H0 ;  /* 0x20000067ff027230 */ /* 0x000fe40000004100 */
        /* <DEDUP_REMOVED lines=23> */
[----:B------:R-:W-:Y:S01]  /*121f0*/  SHF.R.U64 R4, R56, 0x10, R57 ;  /* 0x0000001038047819 */ /* 0x000fe20000001239 */
[----:B------:R-:W-:Y:S01]  /*12200*/  FFMA.FTZ R14, R5, R3, -R2 ;  /* 0x00000003050e7223 */ /* 0x000fe20000010802 */
[----:B------:R-:W-:Y:S01]  /*12210*/  SHF.R.U64 R2, R52, 0x10, R53 ;  /* 0x0000001034027819 */ /* 0x000fe20000001235 */
[----:B------:R-:W-:Y:S01]  /*12220*/  HADD2.F32 R3, -RZ, R8.H1_H1 ;  /* 0x30000008ff037230 */ /* 0x000fe20000004100 */
[----:B------:R-:W-:Y:S01]  /*12230*/  SHF.R.U64 R6, R54, 0x10, R55 ;  /* 0x0000001036067819 */ /* 0x000fe20000001237 */
[----:B------:R-:W-:Y:S01]  /*12240*/  HADD2.F32 R9, -RZ, R4.H0_H0 ;  /* 0x20000004ff097230 */ /* 0x000fe20000004100 */
[----:B------:R-:W-:Y:S01]  /*12250*/  F2FP.PACK_AB R19, R14, R17 ;  /* 0x000000110e13723e */ /* 0x000fe200000000ff */
[----:B------:R-:W-:Y:S01]  /*12260*/  HADD2.F32 R5, -RZ, R2.H0_H0 ;  /* 0x20000002ff057230 */ /* 0x000fe20000004100 */
[----:B------:R-:W-:Y:S01]  /*12270*/  F2FP.PACK_AB R17, R26, R28 ;  /* 0x0000001c1a11723e */ /* 0x000fe200000000ff */
[----:B------:R-:W-:Y:S01]  /*12280*/  HADD2.F32 R2, -RZ, R16.H1_H1 ;  /* 0x30000010ff027230 */ /* 0x000fe20000004100 */
[----:B------:R-:W-:Y:S01]  /*12290*/  F2FP.PACK_AB R11, R11, R15 ;  /* 0x0000000f0b0b723e */ /* 0x000fe200000000ff */
[----:B------:R-:W-:Y:S01]  /*122a0*/  HADD2.F32 R6, -RZ, R6.H0_H0 ;  /* 0x20000006ff067230 */ /* 0x000fe20000004100 */
[----:B------:R-:W-:-:S02]  /*122b0*/  FMUL.FTZ R4, R3, R5 ;  /* 0x0000000503047220 */ /* 0x000fc40000410000 */
[C---:B------:R-:W-:Y:S02]  /*122c0*/  FMUL.FTZ R5, R2.reuse, R5 ;  /* 0x0000000502057220 */ /* 0x040fe40000410000 */
[-C--:B------:R-:W-:Y:S01]  /*122d0*/  FFMA.FTZ R8, R2, R9.reuse, R4 ;  /* 0x0000000902087223 */ /* 0x080fe20000010004 */
[----:B------:R-:W-:Y:S01]  /*122e0*/  SHF.R.U64 R4, R58, 0x10, R59 ;  /* 0x000000103a047819 */ /* 0x000fe2000000123b */
[----:B------:R-:W-:Y:S01]  /*122f0*/  FFMA.FTZ R13, R3, R9, -R5 ;  /* 0x00000009030d7223 */ /* 0x000fe20000010805 */
[----:B------:R-:W-:Y:S02]  /*12300*/  HADD2.F32 R2, -RZ, R18.H1_H1 ;  /* 0x30000012ff027230 */ /* 0x000fe40000004100 */
[----:B------:R-:W-:Y:S01]  /*12310*/  HADD2.F32 R3, -RZ, R10.H1_H1 ;  /* 0x3000000aff037230 */ /* 0x000fe20000004100 */
[----:B------:R-:W-:Y:S01]  /*12320*/  F2FP.PACK_AB R8, R8, R23 ;  /* 0x000000170808723e */ /* 0x000fe200000000ff */
[----:B------:R-:W-:Y:S01]  /*12330*/  HADD2.F32 R9, -RZ, R4.H0_H0 ;  /* 0x20000004ff097230 */ /* 0x000fe20000004100 */
[----:B------:R-:W-:Y:S01]  /*12340*/  FMUL.FTZ R5, R2, R6 ;  /* 0x0000000602057220 */ /* 0x000fe20000410000 */
[----:B------:R-:W-:Y:S01]  /*12350*/  F2FP.PACK_AB R16, R13, R24 ;  /* 0x000000180d10723e */ /* 0x000fe200000000ff */
[----:B------:R-:W-:-:S02]  /*12360*/  FMUL.FTZ R4, R3, R6 ;  /* 0x0000000603047220 */ /* 0x000fc40000410000 */
[-C--:B------:R-:W-:Y:S02]  /*12370*/  FFMA.FTZ R3, R3, R9.reuse, -R5 ;  /* 0x0000000903037223 */ /* 0x080fe40000010805 */
[----:B------:R-:W-:Y:S01]  /*12380*/  FFMA.FTZ R2, R2, R9, R4 ;  /* 0x0000000902027223 */ /* 0x000fe20000010004 */
[----:B------:R-:W-:Y:S02]  /*12390*/  F2FP.PACK_AB R9, R25, R27 ;  /* 0x0000001b1909723e */ /* 0x000fe400000000ff */
[----:B------:R-:W-:Y:S02]  /*123a0*/  F2FP.PACK_AB R18, R3, R21 ;  /* 0x000000150312723e */ /* 0x000fe400000000ff */
[----:B------:R-:W-:-:S03]  /*123b0*/  F2FP.PACK_AB R10, R2, R22 ;  /* 0x00000016020a723e */ /* 0x000fc600000000ff */
[----:B------:R1:W-:Y:S04]  /*123c0*/  STS.128 [R29], R16 ;  /* 0x000000101d007388 */ /* 0x0003e80000000c00 */
[----:B------:R1:W-:Y:S02]  /*123d0*/  STS.128 [R20+0x10080], R8 ;  /* 0x0100800814007388 */ /* 0x0003e40000000c00 */
.L_x_3060:
[----:B------:R-:W-:Y:S05]  /*123e0*/  BSYNC B1 ;  /* 0x0000000000017941 */ /* 0x000fea0003800000 */
.L_x_3059:
        /* <DEDUP_REMOVED lines=17> */
[----:B------:R-:W-:Y:S01]  /*12500*/  HADD2.F32 R5, -RZ, R106.H1_H1 ;  /* 0x3000006aff057230 */ /* 0x000fe20000004100 */
[----:B-1----:R-:W-:Y:S02]  /*12510*/  SHF.R.U32.HI R9, RZ, 0x10, R61 ;  /* 0x00000010ff097819 */ /* 0x002fe4000001163d */
[----:B------:R-:W-:-:S02]  /*12520*/  LEA.HI R2, R2, R149, RZ, 0x1d ;  /* 0x0000009502027211 */ /* 0x000fc400078fe8ff */
[----:B------:R-:W-:Y:S01]  /*12530*/  SHF.R.U32.HI R15, RZ, 0x10, R67 ;  /* 0x00000010ff0f7819 */ /* 0x000fe20000011643 */
[----:B------:R-:W-:Y:S01]  /*12540*/  HADD2.F32 R40, -RZ, R9.H0_H0 ;  /* 0x20000009ff287230 */ /* 0x000fe20000004100 */
        /* <DEDUP_REMOVED lines=13> */
[----:B------:R-:W-:Y:S01]  /*12620*/  HADD2.F32 R2, -RZ, R105.H1_H1 ;  /* 0x30000069ff027230 */ /* 0x000fe20000004100 */
[----:B------:R-:W-:Y:S01]  /*12630*/  SHF.R.U64 R28, R64, 0x10, R65 ;  /* 0x00000010401c7819 */ /* 0x000fe20000001241 */
[----:B------:R-:W-:Y:S01]  /*12640*/  HADD2.F32 R39, -RZ, R27.H0_H0 ;  /* 0x2000001bff277230 */ /* 0x000fe20000004100 */
[----:B------:R-:W-:Y:S01]  /*12650*/  SHF.R.U64 R30, R60, 0x10, R61 ;  /* 0x000000103c1e7819 */ /* 0x000fe2000000123d */
[----:B------:R-:W1:Y:S01]  /*12660*/  LDS.128 R16, [R24+0x10080] ;  /* 0x0100800018107984 */ /* 0x000e620000000c00 */
[----:B------:R-:W-:-:S02]  /*12670*/  SHF.R.U64 R32, R66, 0x10, R67 ;  /* 0x0000001042207819 */ /* 0x000fc40000001243 */
[----:B------:R-:W-:Y:S01]  /*12680*/  SHF.R.U64 R36, R62, 0x10, R63 ;  /* 0x000000103e247819 */ /* 0x000fe2000000123f */
[----:B------:R-:W-:Y:S02]  /*12690*/  HADD2.F32 R27, -RZ, R30.H0_H0 ;  /* 0x2000001eff1b7230 */ /* 0x000fe40000004100 */
[----:B-1----:R-:W-:-:S05]  /*126a0*/  HADD2.F32 R3, -RZ, R17.H0_H0 ;  /* 0x20000011ff037230 */ /* 0x002fca0000004100 */
[-C--:B------:R-:W-:Y:S01]  /*126b0*/  FMUL.FTZ R14, R3, R2.reuse ;  /* 0x00000002030e7220 */ /* 0x080fe20000410000 */
[----:B---3--:R-:W1:Y:S02]  /*126c0*/  LDS.128 R20, [R44] ;  /* 0x000000002c147984 */ /* 0x008e640000000c00 */
[--C-:B-1----:R-:W-:Y:S02]  /*126d0*/  HADD2.F32 R6, -RZ, R21.reuse.H0_H0 ;  /* 0x20000015ff067230 */ /* 0x102fe40000004100 */
[----:B------:R-:W-:Y:S02]  /*126e0*/  HADD2.F32 R21, -RZ, R21.H1_H1 ;  /* 0x30000015ff157230 */ /* 0x000fe40000004100 */
[----:B------:R-:W-:Y:S01]  /*126f0*/  HADD2.F32 R13, -RZ, R20.H0_H0 ;  /* 0x20000014ff0d7230 */ /* 0x000fe20000004100 */
[----:B------:R-:W-:Y:S01]  /*12700*/  FMUL.FTZ R8, R6, R2 ;  /* 0x0000000206087220 */ /* 0x000fe20000410000 */
[----:B------:R-:W-:Y:S01]  /*12710*/  HADD2.F32 R2, -RZ, R17.H1_H1 ;  /* 0x30000011ff027230 */ /* 0x000fe20000004100 */
[-C--:B------:R-:W-:Y:S01]  /*12720*/  FMUL.FTZ R4, R21, R10.reuse ;  /* 0x0000000a15047220 */ /* 0x080fe20000410000 */
[----:B------:R-:W-:Y:S01]  /*12730*/  HADD2.F32 R11, -RZ, R22.H0_H0 ;  /* 0x20000016ff0b7230 */ /* 0x000fe20000004100 */
        /* <DEDUP_REMOVED lines=8> */
[----:B------:R-:W-:Y:S01]  /*127c0*/  FFMA.FTZ R34, R6, R5, -R14 ;  /* 0x0000000506227223 */ /* 0x000fe2000001080e */
[----:B------:R-:W-:Y:S01]  /*127d0*/  HADD2.F32 R9, -RZ, R23.H0_H0 ;  /* 0x20000017ff097230 */ /* 0x000fe20000004100 */
[C---:B------:R-:W-:Y:S01]  /*127e0*/  FMUL.FTZ R29, R2.reuse, R3 ;  /* 0x00000003021d7220 */ /* 0x040fe20000410000 */
[----:B------:R-:W-:Y:S01]  /*127f0*/  HADD2.F32 R3, -RZ, R107.H1_H1 ;  /* 0x3000006bff037230 */ /* 0x000fe20000004100 */
[----:B------:R-:W-:Y:S01]  /*12800*/  FFMA.FTZ R35, R2, R10, R8 ;  /* 0x0000000a02237223 */ /* 0x000fe20000010008 */
[----:B------:R-:W-:Y:S01]  /*12810*/  HADD2.F32 R2, -RZ, R18.H0_H0 ;  /* 0x20000012ff027230 */ /* 0x000fe20000004100 */
[----:B------:R-:W-:Y:S01]  /*12820*/  FMUL.FTZ R5, R11, R4 ;  /* 0x000000040b057220 */ /* 0x000fe20000410000 */
[----:B------:R-:W-:Y:S01]  /*12830*/  HADD2.F32 R8, -RZ, R108.H1_H1 ;  /* 0x3000006cff087230 */ /* 0x000fe20000004100 */
[----:B------:R-:W-:Y:S01]  /*12840*/  FFMA.FTZ R13, R13, R10, -R29 ;  /* 0x0000000a0d0d7223 */ /* 0x000fe2000001081d */
[----:B------:R-:W-:Y:S01]  /*12850*/  HADD2.F32 R6, -RZ, R23.H1_H1 ;  /* 0x30000017ff067230 */ /* 0x000fe20000004100 */
[C---:B------:R-:W-:Y:S01]  /*12860*/  FMUL.FTZ R26, R2.reuse, R4 ;  /* 0x00000004021a7220 */ /* 0x040fe20000410000 */
[----:B------:R-:W-:Y:S01]  /*12870*/  HADD2.F32 R17, -RZ, R28.H0_H0 ;  /* 0x2000001cff117230 */ /* 0x000fe20000004100 */
[-C--:B------:R-:W-:Y:S01]  /*12880*/  FFMA.FTZ R33, R2, R8.reuse, R5 ;  /* 0x0000000802217223 */ /* 0x080fe20000010005 */
[----:B------:R-:W-:Y:S01]  /*12890*/  HADD2.F32 R2, -RZ, R19.H0_H0 ;  /* 0x20000013ff027230 */ /* 0x000fe20000004100 */
[----:B------:R-:W-:Y:S01]  /*128a0*/  FMUL.FTZ R4, R9, R3 ;  /* 0x0000000309047220 */ /* 0x000fe20000410000 */
[----:B------:R-:W-:Y:S01]  /*128b0*/  HADD2.F32 R5, -RZ, R109.H0_H0 ;  /* 0x2000006dff057230 */ /* 0x000fe20000004100 */
[----:B------:R-:W-:-:S02]  /*128c0*/  FFMA.FTZ R10, R11, R8, -R26 ;  /* 0x000000080b0a7223 */ /* 0x000fc4000001081a */
[C---:B------:R-:W-:Y:S02]  /*128d0*/  FMUL.FTZ R23, R2.reuse, R3 ;  /* 0x0000000302177220 */ /* 0x040fe40000410000 */
[----:B------:R-:W-:Y:S01]  /*128e0*/  FFMA.FTZ R25, R2, R5, R4 ;  /* 0x0000000502197223 */ /* 0x000fe20000010004 */
[----:B------:R-:W-:Y:S01]  /*128f0*/  HADD2.F32 R2, -RZ, R19.H1_H1 ;  /* 0x30000013ff027230 */ /* 0x000fe20000004100 */
[----:B------:R-:W-:Y:S01]  /*12900*/  FMUL.FTZ R3, R6, R15 ;  /* 0x0000000f06037220 */ /* 0x000fe20000410000 */
[----:B------:R-:W-:Y:S01]  /*12910*/  HADD2.F32 R4, -RZ, R20.H1_H1 ;  /* 0x30000014ff047230 */ /* 0x000fe20000004100 */
[----:B------:R-:W-:Y:S01]  /*12920*/  FFMA.FTZ R5, R9, R5, -R23 ;  /* 0x0000000509057223 */ /* 0x000fe20000010817 */
[----:B------:R-:W-:Y:S01]  /*12930*/  F2FP.PACK_AB R9, R37, R38 ;  /* 0x000000262509723e */ /* 0x000fe200000000ff */
[C---:B------:R-:W-:Y:S01]  /*12940*/  FMUL.FTZ R19, R2.reuse, R15 ;  /* 0x0000000f02137220 */ /* 0x040fe20000410000 */
[----:B------:R-:W-:Y:S01]  /*12950*/  HADD2.F32 R15, -RZ, R32.H0_H0 ;  /* 0x20000020ff0f7230 */ /* 0x000fe20000004100 */
[----:B------:R-:W-:Y:S01]  /*12960*/  FFMA.FTZ R20, R2, R39, R3 ;  /* 0x0000002702147223 */ /* 0x000fe20000010003 */
[----:B------:R-:W-:Y:S01]  /*12970*/  HADD2.F32 R2, -RZ, R16.H1_H1 ;  /* 0x30000010ff027230 */ /* 0x000fe20000004100 */
[----:B------:R-:W-:Y:S01]  /*12980*/  FMUL.FTZ R14, R4, R17 ;  /* 0x00000011040e7220 */ /* 0x000fe20000410000 */
[----:B------:R-:W-:-:S02]  /*12990*/  HADD2.F32 R3, -RZ, R22.H1_H1 ;  /* 0x30000016ff037230 */ /* 0x000fc40000004100 */
[----:B------:R-:W-:Y:S01]  /*129a0*/  F2FP.PACK_AB R11, R20, R25 ;  /* 0x00000019140b723e */ /* 0x000fe200000000ff */
[C---:B------:R-:W-:Y:S02]  /*129b0*/  FMUL.FTZ R16, R2.reuse, R17 ;  /* 0x0000001102107220 */ /* 0x040fe40000410000 */
[----:B------:R-:W-:Y:S01]  /*129c0*/  FFMA.FTZ R17, R2, R27, R14 ;  /* 0x0000001b02117223 */ /* 0x000fe2000001000e */
[----:B------:R-:W-:Y:S01]  /*129d0*/  HADD2.F32 R2, -RZ, R18.H1_H1 ;  /* 0x30000012ff027230 */ /* 0x000fe20000004100 */
[----:B------:R-:W-:Y:S01]  /*129e0*/  FMUL.FTZ R14, R3, R15 ;  /* 0x0000000f030e7220 */ /* 0x000fe20000410000 */
[----:B------:R-:W-:Y:S01]  /*129f0*/  HADD2.F32 R18, -RZ, R36.H0_H0 ;  /* 0x20000024ff127230 */ /* 0x000fe20000004100 */
[----:B------:R-:W-:Y:S01]  /*12a00*/  FFMA.FTZ R4, R4, R27, -R16 ;  /* 0x0000001b04047223 */ /* 0x000fe20000010810 */
[----:B------:R-:W-:Y:S01]  /*12a10*/  F2FP.PACK_AB R8, R17, R35 ;  /* 0x000000231108723e */ /* 0x000fe200000000ff */
[C---:B------:R-:W-:Y:S02]  /*12a20*/  FMUL.FTZ R15, R2.reuse, R15 ;  /* 0x0000000f020f7220 */ /* 0x040fe40000410000 */
[----:B------:R-:W-:Y:S01]  /*12a30*/  FFMA.FTZ R22, R2, R18, R14 ;  /* 0x0000001202167223 */ /* 0x000fe2000001000e */
[----:B------:R-:W-:Y:S01]  /*12a40*/  F2FP.PACK_AB R16, R4, R13 ;  /* 0x0000000d0410723e */ /* 0x000fe200000000ff */
[----:B------:R-:W-:-:S02]  /*12a50*/  FFMA.FTZ R14, R21, R40, -R31 ;  /* 0x00000028150e7223 */ /* 0x000fc4000001081f */
[----:B------:R-:W-:Y:S02]  /*12a60*/  FFMA.FTZ R2, R6, R39, -R19 ;  /* 0x0000002706027223 */ /* 0x000fe40000010813 */
[----:B------:R-:W-:Y:S01]  /*12a70*/  FFMA.FTZ R3, R3, R18, -R15 ;  /* 0x0000001203037223 */ /* 0x000fe2000001080f */
[----:B------:R-:W-:Y:S02]  /*12a80*/  F2FP.PACK_AB R17, R14, R34 ;  /* 0x000000220e11723e */ /* 0x000fe400000000ff */
[----:B------:R-:W-:Y:S02]  /*12a90*/  F2FP.PACK_AB R19, R2, R5 ;  /* 0x000000050213723e */ /* 0x000fe400000000ff */
[----:B------:R-:W-:Y:S02]  /*12aa0*/  F2FP.PACK_AB R18, R3, R10 ;  /* 0x0000000a0312723e */ /* 0x000fe400000000ff */
[----:B------:R-:W-:-:S03]  /*12ab0*/  F2FP.PACK_AB R10, R22, R33 ;  /* 0x00000021160a723e */ /* 0x000fc600000000ff */
[----:B------:R1:W-:Y:S04]  /*12ac0*/  STS.128 [R44], R16 ;  /* 0x000000102c007388 */ /* 0x0003e80000000c00 */
[----:B------:R1:W-:Y:S02]  /*12ad0*/  STS.128 [R24+0x10080], R8 ;  /* 0x0100800818007388 */ /* 0x0003e40000000c00 */
.L_x_3066:
[----:B------:R-:W-:Y:S05]  /*12ae0*/  BSYNC B0 ;  /* 0x0000000000007941 */ /* 0x000fea0003800000 */
.L_x_3065:
[----:B------:R-:W-:-:S13]  /*12af0*/  ISETP.GE.AND P0, PT, R142, c[0x0][0x27c], PT ;  /* 0x00009f008e007a0c */ /* 0x000fda0003f06270 */
[----:B------:R-:W-:Y:S05]  /*12b00*/  @P0 BRA `(.L_x_3064) ;  /* 0x0000061000000947 */ /* 0x000fea0003800000 */
[----:B------:R-:W3:Y:S04]  /*12b10*/  LDL R3, [R1+0xe0] ;  /* 0x0000e00001037983 */ /* 0x000ee80000100800 */
[----:B------:R-:W4:Y:S01]  /*12b20*/  LDL R45, [R1+0xf0] ;  /* 0x0000f000012d7983 */ /* 0x000f220000100800 */
[----:B------:R-:W-:Y:S02]  /*12b30*/  MOV R2, c[0x0][0x27c] ;  /* 0x00009f0000027a02 */ /* 0x000fe40000000f00 */
[----:B------:R-:W-:Y:S02]  /*12b40*/  SHF.R.U32.HI R5, RZ, 0x10, R73 ;  /* 0x00000010ff057819 */ /* 0x000fe40000011649 */
[----:B------:R-:W-:Y:S02]  /*12b50*/  SHF.R.U32.HI R28, RZ, 0x10, R77 ;  /* 0x00000010ff1c7819 */ /* 0x000fe4000001164d */
[----:B------:R-:W-:-:S02]  /*12b60*/  SHF.R.U32.HI R30, RZ, 0x10, R75 ;  /* 0x00000010ff1e7819 */ /* 0x000fc4000001164b */
[----:B------:R-:W-:Y:S01]  /*12b70*/  SHF.R.U64 R35, R72, 0x10, R73 ;  /* 0x0000001048237819 */ /* 0x000fe20000001249 */
[----:B-1----:R-:W-:Y:S01]  /*12b80*/  HADD2.F32 R44, -RZ, R28.H0_H0 ;  /* 0x2000001cff2c7230 */ /* 0x002fe20000004100 */
[----:B------:R-:W-:Y:S02]  /*12b90*/  SHF.R.U32.HI R34, RZ, 0x10, R79 ;  /* 0x00000010ff227819 */ /* 0x000fe4000001164f */
[----:B------:R-:W-:Y:S02]  /*12ba0*/  SHF.R.U64 R36, R74, 0x10, R75 ;  /* 0x000000104a247819 */ /* 0x000fe4000000124b */
[----:B------:R-:W-:Y:S02]  /*12bb0*/  SHF.R.U64 R39, R76, 0x10, R77 ;  /* 0x000000104c277819 */ /* 0x000fe4000000124d */
[----:B---3--:R-:W-:-:S04]  /*12bc0*/  LEA.HI R2, R2, R3, RZ, 0x1d ;  /* 0x0000000302027211 */ /* 0x008fc800078fe8ff */
[----:B------:R-:W-:Y:S01]  /*12bd0*/  SHF.R.S32.HI R3, RZ, 0x1f, R2 ;  /* 0x0000001fff037819 */ /* 0x000fe20000011402 */
[----:B----4-:R-:W1:Y:S01]  /*12be0*/  LDS.128 R8, [R45] ;  /* 0x000000002d087984 */ /* 0x010e620000000c00 */
[----:B------:R-:W-:Y:S02]  /*12bf0*/  SHF.L.U32 R4, R2, 0x3, RZ ;  /* 0x0000000302047819 */ /* 0x000fe400000006ff */
[----:B------:R-:W-:Y:S02]  /*12c00*/  LEA.HI R2, R3, R2, RZ, 0x3 ;  /* 0x0000000203027211 */ /* 0x000fe400078f18ff */
[----:B------:R-:W-:Y:S01]  /*12c10*/  LOP3.LUT R3, R43, 0x38, R4, 0xf8, !PT ;  /* 0x000000382b037812 */ /* 0x000fe200078ef804 */
[----:B------:R-:W-:Y:S01]  /*12c20*/  HADD2.F32 R43, -RZ, R34.H0_H0 ;  /* 0x20000022ff2b7230 */ /* 0x000fe20000004100 */
[----:B------:R-:W-:Y:S02]  /*12c30*/  SHF.L.U32 R2, R2, 0xa, RZ ;  /* 0x0000000a02027819 */ /* 0x000fe400000006ff */
[----:B------:R-:W-:-:S02]  /*12c40*/  LOP3.LUT R3, R3, R42, RZ, 0x3c, !PT ;  /* 0x0000002a03037212 */ /* 0x000fc400078e3cff */
[----:B------:R-:W-:-:S04]  /*12c50*/  LOP3.LUT R2, R2, 0x7fffe000, RZ, 0xc0, !PT ;  /* 0x7fffe00002027812 */ /* 0x000fc800078ec0ff */
[----:B-----5:R-:W-:Y:S02]  /*12c60*/  IADD3 R2, R3, R2, R41 ;  /* 0x0000000203027210 */ /* 0x020fe40007ffe029 */
[----:B------:R-:W-:Y:S02]  /*12c70*/  SHF.R.U64 R41, R78, 0x10, R79 ;  /* 0x000000104e297819 */ /* 0x000fe4000000124f */
[----:B------:R-:W-:Y:S01]  /*12c80*/  SHF.L.U32 R29, R2, 0x1, RZ ;  /* 0x00000001021d7819 */ /* 0x000fe200000006ff */
[----:B------:R-:W-:Y:S02]  /*12c90*/  HADD2.F32 R2, -RZ, R109.H1_H1 ;  /* 0x3000006dff027230 */ /* 0x000fe40000004100 */
[----:B------:R-:W-:Y:S02]  /*12ca0*/  HADD2.F32 R34, -RZ, R41.H0_H0 ;  /* 0x20000029ff227230 */ /* 0x000fe40000004100 */
[----:B------:R-:W3:Y:S01]  /*12cb0*/  LDS.128 R16, [R29+0x10080] ;  /* 0x010080001d107984 */ /* 0x000ee20000000c00 */
[----:B-1----:R-:W-:-:S02]  /*12cc0*/  HADD2.F32 R26, -RZ, R9.H0_H0 ;  /* 0x20000009ff1a7230 */ /* 0x002fc40000004100 */
[--C-:B------:R-:W-:Y:S02]  /*12cd0*/  HADD2.F32 R22, -RZ, R10.reuse.H0_H0 ;  /* 0x2000000aff167230 */ /* 0x100fe40000004100 */
[----:B------:R-:W-:Y:S01]  /*12ce0*/  HADD2.F32 R25, -RZ, R10.H1_H1 ;  /* 0x3000000aff197230 */ /* 0x000fe20000004100 */
[----:B------:R-:W-:Y:S01]  /*12cf0*/  FMUL.FTZ R6, R26, R2 ;  /* 0x000000021a067220 */ /* 0x000fe20000410000 */
[----:B------:R-:W-:Y:S02]  /*12d00*/  HADD2.F32 R23, -RZ, R9.H1_H1 ;  /* 0x30000009ff177230 */ /* 0x000fe40000004100 */
[--C-:B------:R-:W-:Y:S02]  /*12d10*/  HADD2.F32 R24, -RZ, R8.reuse.H0_H0 ;  /* 0x20000008ff187230 */ /* 0x100fe40000004100 */
[----:B------:R-:W-:Y:S02]  /*12d20*/  HADD2.F32 R27, -RZ, R8.H1_H1 ;  /* 0x30000008ff1b7230 */ /* 0x000fe40000004100 */
[----:B------:R-:W-:-:S02]  /*12d30*/  HADD2.F32 R8, -RZ, R110.H1_H1 ;  /* 0x3000006eff087230 */ /* 0x000fc40000004100 */
[--C-:B------:R-:W-:Y:S02]  /*12d40*/  HADD2.F32 R21, -RZ, R11.reuse.H0_H0 ;  /* 0x2000000bff157230 */ /* 0x100fe40000004100 */
[----:B------:R-:W-:Y:S02]  /*12d50*/  HADD2.F32 R20, -RZ, R11.H1_H1 ;  /* 0x3000000bff147230 */ /* 0x000fe40000004100 */
[----:B---3--:R-:W-:Y:S02]  /*12d60*/  HADD2.F32 R4, -RZ, R17.H0_H0 ;  /* 0x20000011ff047230 */ /* 0x008fe40000004100 */
[--C-:B------:R-:W-:Y:S02]  /*12d70*/  HADD2.F32 R10, -RZ, R16.reuse.H0_H0 ;  /* 0x20000010ff0a7230 */ /* 0x100fe40000004100 */
[----:B------:R-:W-:Y:S01]  /*12d80*/  HADD2.F32 R15, -RZ, R16.H1_H1 ;  /* 0x30000010ff0f7230 */ /* 0x000fe20000004100 */
[C---:B------:R-:W-:Y:S01]  /*12d90*/  FMUL.FTZ R33, R4.reuse, R2 ;  /* 0x0000000204217220 */ /* 0x040fe20000410000 */
[----:B------:R-:W-:Y:S01]  /*12da0*/  HADD2.F32 R16, -RZ, R5.H0_H0 ;  /* 0x20000005ff107230 */ /* 0x000fe20000004100 */
[----:B------:R-:W-:Y:S01]  /*12db0*/  FFMA.FTZ R42, R4, R8, R6 ;  /* 0x00000008042a7223 */ /* 0x000fe20000010006 */
[----:B------:R-:W-:-:S02]  /*12dc0*/  HADD2.F32 R3, -RZ, R17.H1_H1 ;  /* 0x30000011ff037230 */ /* 0x000fc40000004100 */
[----:B------:R-:W-:Y:S01]  /*12dd0*/  HADD2.F32 R5, -RZ, R110.H0_H0 ;  /* 0x2000006eff057230 */ /* 0x000fe20000004100 */
[-C--:B------:R-:W-:Y:S01]  /*12de0*/  FMUL.FTZ R2, R23, R16.reuse ;  /* 0x0000001017027220 */ /* 0x080fe20000410000 */
[----:B------:R-:W-:Y:S01]  /*12df0*/  HADD2.F32 R6, -RZ, R112.H0_H0 ;  /* 0x20000070ff067230 */ /* 0x000fe20000004100 */
[C---:B------:R-:W-:Y:S01]  /*12e00*/  FMUL.FTZ R32, R3.reuse, R16 ;  /* 0x0000001003207220 */ /* 0x040fe20000410000 */
[----:B------:R-:W-:Y:S01]  /*12e10*/  HADD2.F32 R11, -RZ, R19.H0_H0 ;  /* 0x20000013ff0b7230 */ /* 0x000fe20000004100 */
[-C--:B------:R-:W-:Y:S01]  /*12e20*/  FMUL.FTZ R4, R24, R5.reuse ;  /* 0x0000000518047220 */ /* 0x080fe20000410000 */
[----:B------:R-:W-:Y:S01]  /*12e30*/  HADD2.F32 R17, -RZ, R30.H0_H0 ;  /* 0x2000001eff117230 */ /* 0x000fe20000004100 */
[----:B------:R-:W-:Y:S01]  /*12e40*/  FFMA.FTZ R40, R3, R44, R2 ;  /* 0x0000002c03287223 */ /* 0x000fe20000010002 */
[--C-:B------:R-:W-:Y:S01]  /*12e50*/  HADD2.F32 R2, -RZ, R111.reuse.H1_H1 ;  /* 0x3000006fff027230 */ /* 0x100fe20000004100 */
[C---:B------:R-:W-:Y:S01]  /*12e60*/  FFMA.FTZ R37, R10.reuse, R6, R4 ;  /* 0x000000060a257223 */ /* 0x040fe20000010004 */
[----:B------:R-:W-:Y:S01]  /*12e70*/  HADD2.F32 R3, -RZ, R111.H0_H0 ;  /* 0x2000006fff037230 */ /* 0x000fe20000004100 */
[----:B------:R-:W-:Y:S01]  /*12e80*/  FMUL.FTZ R31, R10, R5 ;  /* 0x000000050a1f7220 */ /* 0x000fe20000410000 */
[----:B------:R-:W-:Y:S01]  /*12e90*/  HADD2.F32 R4, -RZ, R112.H1_H1 ;  /* 0x30000070ff047230 */ /* 0x000fe20000004100 */
[-C--:B------:R-:W-:Y:S01]  /*12ea0*/  FMUL.FTZ R10, R21, R2.reuse ;  /* 0x00000002150a7220 */ /* 0x080fe20000410000 */
[--C-:B------:R-:W-:Y:S01]  /*12eb0*/  HADD2.F32 R14, -RZ, R18.reuse.H0_H0 ;  /* 0x20000012ff0e7230 */ /* 0x100fe20000004100 */
[----:B------:R-:W-:Y:S01]  /*12ec0*/  FMUL.FTZ R16, R22, R3 ;  /* 0x0000000316107220 */ /* 0x000fe20000410000 */
[----:B------:R-:W-:Y:S01]  /*12ed0*/  HADD2.F32 R13, -RZ, R18.H1_H1 ;  /* 0x30000012ff0d7230 */ /* 0x000fe20000004100 */
[C---:B------:R-:W-:Y:S01]  /*12ee0*/  FMUL.FTZ R18, R11.reuse, R2 ;  /* 0x000000020b127220 */ /* 0x040fe20000410000 */
[----:B------:R-:W-:Y:S01]  /*12ef0*/  HADD2.F32 R9, -RZ, R19.H1_H1 ;  /* 0x30000013ff097230 */ /* 0x000fe20000004100 */
[----:B------:R-:W-:Y:S01]  /*12f00*/  FFMA.FTZ R19, R11, R4, R10 ;  /* 0x000000040b137223 */ /* 0x000fe2000001000a */
[----:B------:R-:W-:Y:S01]  /*12f10*/  HADD2.F32 R5, -RZ, R113.H0_H0 ;  /* 0x20000071ff057230 */ /* 0x000fe20000004100 */
[----:B------:R-:W-:Y:S01]  /*12f20*/  FMUL.FTZ R2, R20, R17 ;  /* 0x0000001114027220 */ /* 0x000fe20000410000 */
[----:B------:R-:W-:Y:S01]  /*12f30*/  HADD2.F32 R11, -RZ, R35.H0_H0 ;  /* 0x20000023ff0b7230 */ /* 0x000fe20000004100 */
[C---:B------:R-:W-:Y:S01]  /*12f40*/  FMUL.FTZ R28, R14.reuse, R3 ;  /* 0x000000030e1c7220 */ /* 0x040fe20000410000 */
[----:B------:R-:W-:Y:S01]  /*12f50*/  HADD2.F32 R10, -RZ, R36.H0_H0 ;  /* 0x20000024ff0a7230 */ /* 0x000fe20000004100 */
[----:B------:R-:W-:Y:S01]  /*12f60*/  FFMA.FTZ R38, R14, R5, R16 ;  /* 0x000000050e267223 */ /* 0x000fe20000010010 */
[----:B------:R-:W-:Y:S01]  /*12f70*/  HADD2.F32 R35, -RZ, R39.H0_H0 ;  /* 0x20000027ff237230 */ /* 0x000fe20000004100 */
[----:B------:R-:W-:-:S02]  /*12f80*/  FMUL.FTZ R16, R9, R17 ;  /* 0x0000001109107220 */ /* 0x000fc40000410000 */
[----:B------:R-:W-:Y:S02]  /*12f90*/  FFMA.FTZ R17, R9, R43, R2 ;  /* 0x0000002b09117223 */ /* 0x000fe40000010002 */
[-C--:B------:R-:W-:Y:S02]  /*12fa0*/  FMUL.FTZ R3, R27, R11.reuse ;  /* 0x0000000b1b037220 */ /* 0x080fe40000410000 */
[-C--:B------:R-:W-:Y:S02]  /*12fb0*/  FMUL.FTZ R2, R25, R10.reuse ;  /* 0x0000000a19027220 */ /* 0x080fe40000410000 */
[----:B------:R-:W-:Y:S02]  /*12fc0*/  FMUL.FTZ R11, R15, R11 ;  /* 0x0000000b0f0b7220 */ /* 0x000fe40000410000 */
[----:B------:R-:W-:Y:S02]  /*12fd0*/  FMUL.FTZ R9, R13, R10 ;  /* 0x0000000a0d097220 */ /* 0x000fe40000410000 */
[----:B------:R-:W-:-:S02]  /*12fe0*/  FFMA.FTZ R15, R15, R35, R3 ;  /* 0x000000230f0f7223 */ /* 0x000fc40000010003 */
[----:B------:R-:W-:Y:S02]  /*12ff0*/  FFMA.FTZ R10, R24, R6, -R31 ;  /* 0x00000006180a7223 */ /* 0x000fe4000001081f */
[----:B------:R-:W-:Y:S02]  /*13000*/  FFMA.FTZ R30, R13, R34, R2 ;  /* 0x000000220d1e7223 */ /* 0x000fe40000010002 */
[----:B------:R-:W-:Y:S02]  /*13010*/  FFMA.FTZ R6, R22, R5, -R28 ;  /* 0x0000000516067223 */ /* 0x000fe4000001081c */
[----:B------:R-:W-:Y:S02]  /*13020*/  FFMA.FTZ R3, R21, R4, -R18 ;  /* 0x0000000415037223 */ /* 0x000fe40000010812 */
[----:B------:R-:W-:Y:S01]  /*13030*/  FFMA.FTZ R14, R26, R8, -R33 ;  /* 0x000000081a0e7223 */ /* 0x000fe20000010821 */
[----:B------:R-:W-:Y:S01]  /*13040*/  F2FP.PACK_AB R8, R15, R37 ;  /* 0x000000250f08723e */ /* 0x000fe200000000ff */
        /* <DEDUP_REMOVED lines=9> */
[----:B------:R-:W-:Y:S02]  /*130e0*/  F2FP.PACK_AB R9, R40, R42 ;  /* 0x0000002a2809723e */ /* 0x000fe400000000ff */
[----:B------:R-:W-:Y:S01]  /*130f0*/  F2FP.PACK_AB R10, R30, R38 ;  /* 0x000000261e0a723e */ /* 0x000fe200000000ff */
[----:B------:R1:W-:Y:S04]  /*13100*/  STS.128 [R45], R16 ;  /* 0x000000102d007388 */ /* 0x0003e80000000c00 */
[----:B------:R1:W-:Y:S02]  /*13110*/  STS.128 [R29+0x10080], R8 ;  /* 0x010080081d007388 */ /* 0x0003e40000000c00 */
.L_x_3064:
[----:B------:R-:W-:Y:S05]  /*13120*/  BSYNC B1 ;  /* 0x0000000000017941 */ /* 0x000fea0003800000 */
.L_x_3063:
        /* <DEDUP_REMOVED lines=29> */
[----:B------:R-:W-:Y:S02]  /*13300*/  SHF.R.U64 R35, R80, 0x10, R81 ;  /* 0x0000001050237819 */ /* 0x000fe40000001251 */
[----:B------:R-:W-:Y:S01]  /*13310*/  SHF.L.U32 R29, R2, 0x1, RZ ;  /* 0x00000001021d7819 */ /* 0x000fe200000006ff */
[----:B------:R-:W-:Y:S01]  /*13320*/  HADD2.F32 R2, -RZ, R68.H0_H0 ;  /* 0x20000044ff027230 */ /* 0x000fe20000004100 */
[----:B------:R-:W-:-:S02]  /*13330*/  SHF.R.U32.HI R34, RZ, 0x10, R87 ;  /* 0x00000010ff227819 */ /* 0x000fc40000011657 */
[----:B------:R-:W-:Y:S01]  /*13340*/  SHF.R.U64 R36, R82, 0x10, R83 ;  /* 0x0000001052247819 */ /* 0x000fe20000001253 */
[----:B------:R-:W1:Y:S01]  /*13350*/  LDS.128 R16, [R29+0x10080] ;  /* 0x010080001d107984 */ /* 0x000e620000000c00 */
[----:B------:R-:W-:Y:S01]  /*13360*/  SHF.R.U64 R39, R84, 0x10, R85 ;  /* 0x0000001054277819 */ /* 0x000fe20000001255 */
[----:B------:R-:W-:Y:S01]  /*13370*/  HADD2.F32 R43, -RZ, R34.H0_H0 ;  /* 0x20000022ff2b7230 */ /* 0x000fe20000004100 */
[----:B------:R-:W-:-:S05]  /*13380*/  SHF.R.U64 R41, R86, 0x10, R87 ;  /* 0x0000001056297819 */ /* 0x000fca0000001257 */
[----:B------:R-:W-:Y:S02]  /*13390*/  HADD2.F32 R34, -RZ, R41.H0_H0 ;  /* 0x20000029ff227230 */ /* 0x000fe40000004100 */
[--C-:B-1----:R-:W-:Y:S02]  /*133a0*/  HADD2.F32 R4, -RZ, R17.reuse.H0_H0 ;  /* 0x20000011ff047230 */ /* 0x102fe40000004100 */
[----:B------:R-:W-:Y:S02]  /*133b0*/  HADD2.F32 R15, -RZ, R16.H1_H1 ;  /* 0x30000010ff0f7230 */ /* 0x000fe40000004100 */
[----:B------:R-:W-:Y:S01]  /*133c0*/  HADD2.F32 R3, -RZ, R17.H1_H1 ;  /* 0x30000011ff037230 */ /* 0x000fe20000004100 */
[----:B------:R-:W-:Y:S01]  /*133d0*/  FMUL.FTZ R33, R4, R2 ;  /* 0x0000000204217220 */ /* 0x000fe20000410000 */
[----:B------:R-:W-:Y:S02]  /*133e0*/  HADD2.F32 R17, -RZ, R30.H0_H0 ;  /* 0x2000001eff117230 */ /* 0x000fe40000004100 */
[----:B------:R-:W-:-:S02]  /*133f0*/  HADD2.F32 R14, -RZ, R18.H0_H0 ;  /* 0x20000012ff0e7230 */ /* 0x000fc40000004100 */
[----:B------:R-:W-:Y:S01]  /*13400*/  HADD2.F32 R13, -RZ, R18.H1_H1 ;  /* 0x30000012ff0d7230 */ /* 0x000fe20000004100 */
[----:B----4-:R-:W1:Y:S02]  /*13410*/  LDS.128 R8, [R45] ;  /* 0x000000002d087984 */ /* 0x010e640000000c00 */
[--C-:B-1----:R-:W-:Y:S02]  /*13420*/  HADD2.F32 R26, -RZ, R9.reuse.H0_H0 ;  /* 0x20000009ff1a7230 */ /* 0x102fe40000004100 */
[--C-:B------:R-:W-:Y:S02]  /*13430*/  HADD2.F32 R22, -RZ, R10.reuse.H0_H0 ;  /* 0x2000000aff167230 */ /* 0x100fe40000004100 */
[----:B------:R-:W-:Y:S01]  /*13440*/  HADD2.F32 R25, -RZ, R10.H1_H1 ;  /* 0x3000000aff197230 */ /* 0x000fe20000004100 */
[----:B------:R-:W-:Y:S01]  /*13450*/  FMUL.FTZ R6, R26, R2 ;  /* 0x000000021a067220 */ /* 0x000fe20000410000 */
[----:B------:R-:W-:Y:S02]  /*13460*/  HADD2.F32 R10, -RZ, R16.H0_H0 ;  /* 0x20000010ff0a7230 */ /* 0x000fe40000004100 */
[----:B------:R-:W-:-:S02]  /*13470*/  HADD2.F32 R23, -RZ, R9.H1_H1 ;  /* 0x30000009ff177230 */ /* 0x000fc40000004100 */
[----:B------:R-:W-:Y:S02]  /*13480*/  HADD2.F32 R16, -RZ, R5.H0_H0 ;  /* 0x20000005ff107230 */ /* 0x000fe40000004100 */
[--C-:B------:R-:W-:Y:S02]  /*13490*/  HADD2.F32 R24, -RZ, R8.reuse.H0_H0 ;  /* 0x20000008ff187230 */ /* 0x100fe40000004100 */
[----:B------:R-:W-:Y:S01]  /*134a0*/  HADD2.F32 R27, -RZ, R8.H1_H1 ;  /* 0x30000008ff1b7230 */ /* 0x000fe20000004100 */
[-C--:B------:R-:W-:Y:S01]  /*134b0*/  FMUL.FTZ R2, R23, R16.reuse ;  /* 0x0000001017027220 */ /* 0x080fe20000410000 */
        /* <DEDUP_REMOVED lines=8> */
[--C-:B------:R-:W-:Y:S01]  /*13540*/  HADD2.F32 R2, -RZ, R114.reuse.H1_H1 ;  /* 0x30000072ff027230 */ /* 0x100fe20000004100 */
[C---:B------:R-:W-:Y:S01]  /*13550*/  FMUL.FTZ R31, R10.reuse, R5 ;  /* 0x000000050a1f7220 */ /* 0x040fe20000410000 */
[----:B------:R-:W-:Y:S01]  /*13560*/  HADD2.F32 R20, -RZ, R11.H1_H1 ;  /* 0x3000000bff147230 */ /* 0x000fe20000004100 */
[----:B------:R-:W-:Y:S01]  /*13570*/  FFMA.FTZ R37, R10, R6, R4 ;  /* 0x000000060a257223 */ /* 0x000fe20000010004 */
[----:B------:R-:W-:Y:S01]  /*13580*/  HADD2.F32 R11, -RZ, R19.H0_H0 ;  /* 0x20000013ff0b7230 */ /* 0x000fe20000004100 */
[----:B------:R-:W-:Y:S01]  /*13590*/  FMUL.FTZ R10, R21, R2 ;  /* 0x00000002150a7220 */ /* 0x000fe20000410000 */
[----:B------:R-:W-:-:S02]  /*135a0*/  HADD2.F32 R3, -RZ, R114.H0_H0 ;  /* 0x20000072ff037230 */ /* 0x000fc40000004100 */
[----:B------:R-:W-:Y:S01]  /*135b0*/  HADD2.F32 R4, -RZ, R115.H1_H1 ;  /* 0x30000073ff047230 */ /* 0x000fe20000004100 */
[C---:B------:R-:W-:Y:S01]  /*135c0*/  FMUL.FTZ R18, R11.reuse, R2 ;  /* 0x000000020b127220 */ /* 0x040fe20000410000 */
[----:B------:R-:W-:Y:S01]  /*135d0*/  HADD2.F32 R9, -RZ, R19.H1_H1 ;  /* 0x30000013ff097230 */ /* 0x000fe20000004100 */
[----:B------:R-:W-:Y:S01]  /*135e0*/  FMUL.FTZ R16, R22, R3 ;  /* 0x0000000316107220 */ /* 0x000fe20000410000 */
[----:B------:R-:W-:Y:S01]  /*135f0*/  HADD2.F32 R5, -RZ, R116.H0_H0 ;  /* 0x20000074ff057230 */ /* 0x000fe20000004100 */
[----:B------:R-:W-:Y:S01]  /*13600*/  FFMA.FTZ R19, R11, R4, R10 ;  /* 0x000000040b137223 */ /* 0x000fe2000001000a */
[----:B------:R-:W-:Y:S01]  /*13610*/  HADD2.F32 R11, -RZ, R35.H0_H0 ;  /* 0x20000023ff0b7230 */ /* 0x000fe20000004100 */
[----:B------:R-:W-:Y:S01]  /*13620*/  FMUL.FTZ R2, R20, R17 ;  /* 0x0000001114027220 */ /* 0x000fe20000410000 */
[----:B------:R-:W-:Y:S01]  /*13630*/  HADD2.F32 R10, -RZ, R36.H0_H0 ;  /* 0x20000024ff0a7230 */ /* 0x000fe20000004100 */
[C---:B------:R-:W-:Y:S01]  /*13640*/  FFMA.FTZ R38, R14.reuse, R5, R16 ;  /* 0x000000050e267223 */ /* 0x040fe20000010010 */
[----:B------:R-:W-:Y:S01]  /*13650*/  HADD2.F32 R35, -RZ, R39.H0_H0 ;  /* 0x20000027ff237230 */ /* 0x000fe20000004100 */
[----:B------:R-:W-:-:S02]  /*13660*/  FMUL.FTZ R28, R14, R3 ;  /* 0x000000030e1c7220 */ /* 0x000fc40000410000 */
[C---:B------:R-:W-:Y:S02]  /*13670*/  FMUL.FTZ R16, R9.reuse, R17 ;  /* 0x0000001109107220 */ /* 0x040fe40000410000 */
[----:B------:R-:W-:Y:S02]  /*13680*/  FFMA.FTZ R17, R9, R43, R2 ;  /* 0x0000002b09117223 */ /* 0x000fe40000010002 */
[-C--:B------:R-:W-:Y:S02]  /*13690*/  FMUL.FTZ R3, R27, R11.reuse ;  /* 0x0000000b1b037220 */ /* 0x080fe40000410000 */
[-C--:B------:R-:W-:Y:S02]  /*136a0*/  FMUL.FTZ R2, R25, R10.reuse ;  /* 0x0000000a19027220 */ /* 0x080fe40000410000 */
[----:B------:R-:W-:Y:S02]  /*136b0*/  FMUL.FTZ R11, R15, R11 ;  /* 0x0000000b0f0b7220 */ /* 0x000fe40000410000 */
[----:B------:R-:W-:-:S02]  /*136c0*/  FMUL.FTZ R9, R13, R10 ;  /* 0x0000000a0d097220 */ /* 0x000fc40000410000 */
[----:B------:R-:W-:Y:S02]  /*136d0*/  FFMA.FTZ R15, R15, R35, R3 ;  /* 0x000000230f0f7223 */ /* 0x000fe40000010003 */
        /* <DEDUP_REMOVED lines=19> */
.L_x_3068:
[----:B------:R-:W-:Y:S05]  /*13810*/  BSYNC B0 ;  /* 0x0000000000007941 */ /* 0x000fea0003800000 */
.L_x_3067:
        /* <DEDUP_REMOVED lines=8> */
[----:B------:R-:W-:Y:S01]  /*138a0*/  SHF.R.U64 R35, R88, 0x10, R89 ;  /* 0x0000001058237819 */ /* 0x000fe20000001259 */
[----:B------:R-:W-:Y:S01]  /*138b0*/  HADD2.F32 R44, -RZ, R28.H0_H0 ;  /* 0x2000001cff2c7230 */ /* 0x000fe20000004100 */
[----:B------:R-:W-:Y:S02]  /*138c0*/  SHF.R.U32.HI R34, RZ, 0x10, R95 ;  /* 0x00000010ff227819 */ /* 0x000fe4000001165f */
[----:B------:R-:W-:Y:S02]  /*138d0*/  SHF.R.U64 R36, R90, 0x10, R91 ;  /* 0x000000105a247819 */ /* 0x000fe4000000125b */
[----:B------:R-:W-:Y:S01]  /*138e0*/  SHF.R.U64 R39, R92, 0x10, R93 ;  /* 0x000000105c277819 */ /* 0x000fe2000000125d */
[----:B------:R-:W-:Y:S01]  /*138f0*/  HADD2.F32 R43, -RZ, R34.H0_H0 ;  /* 0x20000022ff2b7230 */ /* 0x000fe20000004100 */
[----:B-----5:R-:W-:-:S05]  /*13900*/  SHF.R.U64 R41, R94, 0x10, R95 ;  /* 0x000000105e297819 */ /* 0x020fca000000125f */
[----:B------:R-:W-:Y:S01]  /*13910*/  HADD2.F32 R34, -RZ, R41.H0_H0 ;  /* 0x20000029ff227230 */ /* 0x000fe20000004100 */
        /* <DEDUP_REMOVED lines=11> */
[----:B------:R-:W-:-:S04]  /*139d0*/  HADD2.F32 R2, -RZ, R116.H1_H1 ;  /* 0x30000074ff027230 */ /* 0x000fc80000004100 */
[----:B------:R-:W2:Y:S01]  /*139e0*/  LDS.128 R16, [R29+0x10080] ;  /* 0x010080001d107984 */ /* 0x000ea20000000c00 */
[--C-:B-1----:R-:W-:Y:S02]  /*139f0*/  HADD2.F32 R26, -RZ, R9.reuse.H0_H0 ;  /* 0x20000009ff1a7230 */ /* 0x102fe40000004100 */
[--C-:B------:R-:W-:Y:S02]  /*13a00*/  HADD2.F32 R22, -RZ, R10.reuse.H0_H0 ;  /* 0x2000000aff167230 */ /* 0x100fe40000004100 */
[----:B------:R-:W-:Y:S01]  /*13a10*/  HADD2.F32 R25, -RZ, R10.H1_H1 ;  /* 0x3000000aff197230 */ /* 0x000fe20000004100 */
[----:B------:R-:W-:Y:S01]  /*13a20*/  FMUL.FTZ R6, R26, R2 ;  /* 0x000000021a067220 */ /* 0x000fe20000410000 */
[----:B------:R-:W-:Y:S02]  /*13a30*/  HADD2.F32 R23, -RZ, R9.H1_H1 ;  /* 0x30000009ff177230 */ /* 0x000fe40000004100 */
[--C-:B------:R-:W-:Y:S02]  /*13a40*/  HADD2.F32 R24, -RZ, R8.reuse.H0_H0 ;  /* 0x20000008ff187230 */ /* 0x100fe40000004100 */
[----:B------:R-:W-:-:S02]  /*13a50*/  HADD2.F32 R27, -RZ, R8.H1_H1 ;  /* 0x30000008ff1b7230 */ /* 0x000fc40000004100 */
[----:B------:R-:W-:Y:S02]  /*13a60*/  HADD2.F32 R8, -RZ, R117.H1_H1 ;  /* 0x30000075ff087230 */ /* 0x000fe40000004100 */
[--C-:B------:R-:W-:Y:S02]  /*13a70*/  HADD2.F32 R21, -RZ, R11.reuse.H0_H0 ;  /* 0x2000000bff157230 */ /* 0x100fe40000004100 */
[----:B------:R-:W-:Y:S02]  /*13a80*/  HADD2.F32 R20, -RZ, R11.H1_H1 ;  /* 0x3000000bff147230 */ /* 0x000fe40000004100 */
[----:B--2---:R-:W-:Y:S02]  /*13a90*/  HADD2.F32 R4, -RZ, R17.H0_H0 ;  /* 0x20000011ff047230 */ /* 0x004fe40000004100 */
        /* <DEDUP_REMOVED lines=59> */
.L_x_3040:
[----:B------:R-:W-:Y:S05]  /*13e50*/  BSYNC B2 ;  /* 0x0000000000027941 */ /* 0x000fea0003800000 */
.L_x_3006:
[----:B-1----:R-:W-:Y:S01]  /*13e60*/  IMAD R4, R122, c[0x0][0x208], RZ ;  /* 0x000082007a047a24 */ /* 0x002fe200078e02ff */
[----:B------:R-:W-:-:S04]  /*13e70*/  DEPBAR.LE SB0, 0x0 ;  /* 0x000080000000791a */ /* 0x000fc80000000000 */
[C---:B------:R-:W-:Y:S01]  /*13e80*/  IMAD.WIDE.U32 R2, R223.reuse, c[0x0][0x208], RZ ;  /* 0x00008200df027a25 */ /* 0x040fe200078e00ff */
[----:B------:R-:W-:Y:S01]  /*13e90*/  BAR.SYNC.DEFER_BLOCKING 0x0 ;  /* 0x0000000000007b1d */ /* 0x000fe20000010000 */
[C---:B------:R-:W-:Y:S02]  /*13ea0*/  ISETP.GE.AND P3, PT, R140.reuse, c[0x0][0x1d4], PT ;  /* 0x000075008c007a0c */ /* 0x040fe40003f66270 */
[----:B------:R-:W-:Y:S01]  /*13eb0*/  IMAD R4, R223, c[0x0][0x20c], R4 ;  /* 0x00008300df047a24 */ /* 0x000fe200078e0204 */
[----:B------:R-:W-:Y:S01]  /*13ec0*/  IADD3 R204, R151, 0x20, RZ ;  /* 0x0000002097cc7810 */ /* 0x000fe20007ffe0ff */
[----:B------:R-:W-:Y:S01]  /*13ed0*/  IMAD.WIDE.U32 R242, R241, c[0x0][0x210], RZ ;  /* 0x00008400f1f27a25 */ /* 0x000fe200078e00ff */
[----:B------:R-:W-:Y:S01]  /*13ee0*/  SHF.L.U64.HI R231, R140, 0x1, R141 ;  /* 0x000000018ce77819 */ /* 0x000fe2000001028d */
[----:B------:R-:W1:Y:S01]  /*13ef0*/  S2R R13, SR_TID.X ;  /* 0x00000000000d7919 */ /* 0x000e620000002100 */
[----:B------:R-:W-:Y:S01]  /*13f00*/  SHF.L.U64.HI R226, R232, 0x1, R236 ;  /* 0x00000001e8e27819 */ /* 0x000fe200000102ec */
[----:B------:R-:W-:Y:S01]  /*13f10*/  IMAD.IADD R3, R3, 0x1, R4 ;  /* 0x0000000103037824 */ /* 0x000fe200078e0204 */
[----:B------:R-:W-:Y:S01]  /*13f20*/  SHF.L.U64.HI R227, R220, 0x1, R238 ;  /* 0x00000001dce37819 */ /* 0x000fe200000102ee */
[----:B------:R-:W-:Y:S01]  /*13f30*/  IMAD R4, R123, c[0x0][0x218], RZ ;  /* 0x000086007b047a24 */ /* 0x000fe200078e02ff */
[----:B------:R-:W-:Y:S01]  /*13f40*/  ISETP.GE.AND P4, PT, R142, c[0x0][0x1d4], PT ;  /* 0x000075008e007a0c */ /* 0x000fe20003f86270 */
[----:B------:R-:W-:Y:S01]  /*13f50*/  IMAD.WIDE.U32 R2, R222, c[0x0][0x218], R2 ;  /* 0x00008600de027a25 */ /* 0x000fe200078e0002 */
[----:B------:R-:W-:Y:S01]  /*13f60*/  ISETP.GE.AND P2, PT, R220, c[0x0][0x1d4], PT ;  /* 0x00007500dc007a0c */ /* 0x000fe20003f46270 */
[----:B------:R-:W-:Y:S01]  /*13f70*/  BSSY B0, `(.L_x_3069) ;  /* 0x0000047000007945 */ /* 0x000fe20003800000 */
[----:B------:R-:W-:Y:S01]  /*13f80*/  SHF.L.U64.HI R224, R221, 0x1, R237 ;  /* 0x00000001dde07819 */ /* 0x000fe200000102ed */
[----:B------:R-:W-:Y:S01]  /*13f90*/  IMAD R4, R222, c[0x0][0x21c], R4 ;  /* 0x00008700de047a24 */ /* 0x000fe200078e0204 */
[----:B------:R-:W-:Y:S01]  /*13fa0*/  IADD3 R2, P0, R2, R242, RZ ;  /* 0x000000f202027210 */ /* 0x000fe20007f1e0ff */
[----:B------:R-:W-:-:S02]  /*13fb0*/  IMAD R241, R241, c[0x0][0x214], R243 ;  /* 0x00008500f1f17a24 */ /* 0x000fc400078e02f3 */
[----:B------:R-:W-:Y:S02]  /*13fc0*/  IMAD.SHL.U32 R230, R140, 0x2, RZ ;  /* 0x000000028ce67824 */ /* 0x000fe400078e00ff */
[----:B------:R-:W-:Y:S01]  /*13fd0*/  IMAD.SHL.U32 R229, R232, 0x2, RZ ;  /* 0x00000002e8e57824 */ /* 0x000fe200078e00ff */
[----:B------:R-:W-:Y:S01]  /*13fe0*/  IADD3.X R3, R241, R3, R4, P0, !PT ;  /* 0x00000003f1037210 */ /* 0x000fe200007fe404 */
[----:B------:R-:W-:Y:S01]  /*13ff0*/  IMAD.IADD R4, R121, 0x1, -R143 ;  /* 0x0000000179047824 */ /* 0x000fe200078e0a8f */
[----:B------:R-:W-:Y:S01]  /*14000*/  LEA R6, P0, R2, c[0x0][0x1f8], 0x1 ;  /* 0x00007e0002067a11 */ /* 0x000fe200078008ff */
[----:B------:R-:W-:Y:S01]  /*14010*/  LDSM.16.M88.4 R8, [R200] ;  /* 0x00000000c808783b */ /* 0x000fe20000000200 */
[----:B------:R-:W-:Y:S02]  /*14020*/  IMAD.SHL.U32 R228, R220, 0x2, RZ ;  /* 0x00000002dce47824 */ /* 0x000fe400078e00ff */
[----:B------:R-:W-:Y:S01]  /*14030*/  LEA.HI.X R5, R2, c[0x0][0x1fc], R3, 0x1, P0 ;  /* 0x00007f0002057a11 */ /* 0x000fe200000f0c03 */
[----:B------:R-:W-:Y:S01]  /*14040*/  LDSM.16.M88.4 R24, [R151] ;  /* 0x000000009718783b */ /* 0x000fe20000000200 */
[----:B------:R-:W-:Y:S01]  /*14050*/  LOP3.LUT P0, RZ, R149, 0x2, RZ, 0xc0, !PT ;  /* 0x0000000295ff7812 */ /* 0x000fe2000780c0ff */
[----:B------:R-:W-:-:S02]  /*14060*/  IMAD.SHL.U32 R225, R221, 0x2, RZ ;  /* 0x00000002dde17824 */ /* 0x000fc400078e00ff */
[----:B------:R-:W4:Y:S04]  /*14070*/  SHFL.IDX PT, R2, R6, RZ, 0x181f ;  /* 0x00181fff06027589 */ /* 0x000f2800000e0000 */
[----:B------:R-:W2:Y:S04]  /*14080*/  SHFL.IDX PT, R3, R5, RZ, 0x181f ;  /* 0x00181fff05037589 */ /* 0x000ea800000e0000 */
[----:B------:R3:W1:Y:S02]  /*14090*/  LDSM.16.M88.4 R36, [R151+0x800] ;  /* 0x000800009724783b */ /* 0x0006640000000200 */
[----:B------:R-:W-:-:S02]  /*140a0*/  @P0 IADD3 R204, R151, -0x20, RZ ;  /* 0xffffffe097cc0810 */ /* 0x000fc40007ffe0ff */
[----:B------:R-:W-:Y:S01]  /*140b0*/  ISETP.LT.OR P0, PT, R4, 0x1, P3 ;  /* 0x000000010400780c */ /* 0x000fe20001f01670 */
[----:B------:R3:W1:Y:S01]  /*140c0*/  LDSM.16.M88.4 R48, [R151+0x1000] ;  /* 0x001000009730783b */ /* 0x0006620000000200 */
[C---:B------:R-:W-:Y:S02]  /*140d0*/  IADD3 R215, R204.reuse, 0x1000, RZ ;  /* 0x00001000ccd77810 */ /* 0x040fe40007ffe0ff */
[----:B------:R-:W-:Y:S01]  /*140e0*/  IADD3 R214, R204, 0x800, RZ ;  /* 0x00000800ccd67810 */ /* 0x000fe20007ffe0ff */
[----:B------:R3:W1:Y:S04]  /*140f0*/  LDSM.16.M88.4 R20, [R201] ;  /* 0x00000000c914783b */ /* 0x0006680000000200 */
[----:B-----5:R3:W1:Y:S01]  /*14100*/  LDSM.16.M88.4 R44, [R204] ;  /* 0x00000000cc2c783b */ /* 0x0206620000000200 */
[----:B----4-:R-:W-:-:S03]  /*14110*/  IADD3 R14, P1, R2, R230, RZ ;  /* 0x000000e6020e7210 */ /* 0x010fc60007f3e0ff */
[----:B------:R3:W4:Y:S02]  /*14120*/  LDSM.16.M88.4 R60, [R204+0x800] ;  /* 0x00080000cc3c783b */ /* 0x0007240000000200 */
[----:B--2---:R-:W-:Y:S02]  /*14130*/  IMAD.X R15, R3, 0x1, R231, P1 ;  /* 0x00000001030f7824 */ /* 0x004fe400008e06e7 */
[----:B------:R3:W2:Y:S01]  /*14140*/  LDSM.16.M88.4 R72, [R204+0x1000] ;  /* 0x00100000cc48783b */ /* 0x0006a20000000200 */
[----:B------:R-:W-:-:S03]  /*14150*/  ISETP.LT.OR P1, PT, R4, 0x1, P4 ;  /* 0x000000010400780c */ /* 0x000fc60002721670 */
[----:B------:R-:W-:Y:S01]  /*14160*/  @!PT LDS RZ, [RZ] ;  /* 0x00000000fffff984 */ /* 0x000fe20000000800 */
[----:B------:R-:W-:Y:S01]  /*14170*/  @!PT LDS RZ, [RZ] ;  /* 0x00000000fffff984 */ /* 0x000fe20000000800 */
[----:B------:R-:W-:Y:S01]  /*14180*/  @!PT LDS RZ, [RZ] ;  /* 0x00000000fffff984 */ /* 0x000fe20000000800 */
[----:B------:R1:W-:Y:S01]  /*14190*/  LDGSTS.E.BYPASS.LTC128B.128 [R216+0x4080], [R14.64], !P0 ;  /* 0x040800000ed87fae */ /* 0x0003e2000c101d46 */
[----:B------:R-:W-:-:S05]  /*141a0*/  IADD3 R16, P0, R2, R229, RZ ;  /* 0x000000e502107210 */ /* 0x000fca0007f1e0ff */
[----:B------:R-:W-:-:S05]  /*141b0*/  IMAD.X R17, R3, 0x1, R226, P0 ;  /* 0x0000000103117824 */ /* 0x000fca00000e06e2 */
[----:B------:R3:W-:Y:S01]  /*141c0*/  LDGSTS.E.BYPASS.LTC128B.128 [R216+0x5880], [R16.64], !P1 ;  /* 0x0588000010d87fae */ /* 0x0007e2000c901d46 */
[----:B------:R-:W-:Y:S02]  /*141d0*/  ISETP.GE.AND P1, PT, R221, c[0x0][0x1d4], PT ;  /* 0x00007500dd007a0c */ /* 0x000fe40003f26270 */
[----:B-1----:R-:W-:-:S05]  /*141e0*/  IADD3 R14, P0, R2, R228, RZ ;  /* 0x000000e4020e7210 */ /* 0x002fca0007f1e0ff */
[----:B------:R-:W-:Y:S01]  /*141f0*/  IMAD.X R15, R3, 0x1, R227, P0 ;  /* 0x00000001030f7824 */ /* 0x000fe200000e06e3 */
[----:B------:R-:W-:-:S13]  /*14200*/  ISETP.LT.OR P0, PT, R4, 0x1, P2 ;  /* 0x000000010400780c */ /* 0x000fda0001701670 */
[----:B------:R3:W-:Y:S01]  /*14210*/  LDGSTS.E.BYPASS.LTC128B.128 [R216+0x7080], [R14.64], !P0 ;  /* 0x070800000ed87fae */ /* 0x0007e2000c101d46 */
[----:B------:R-:W-:-:S05]  /*14220*/  IADD3 R2, P0, R2, R225, RZ ;  /* 0x000000e102027210 */ /* 0x000fca0007f1e0ff */
[----:B------:R-:W-:Y:S01]  /*14230*/  IMAD.X R3, R3, 0x1, R224, P0 ;  /* 0x0000000103037824 */ /* 0x000fe200000e06e0 */
[----:B------:R-:W-:-:S13]  /*14240*/  ISETP.LT.OR P0, PT, R4, 0x1, P1 ;  /* 0x000000010400780c */ /* 0x000fda0000f01670 */
[----:B------:R3:W-:Y:S01]  /*14250*/  LDGSTS.E.BYPASS.LTC128B.128 [R216+0x8880], [R2.64], !P0 ;  /* 0x0888000002d87fae */ /* 0x0007e2000c101d46 */
[----:B------:R-:W-:-:S13]  /*14260*/  ISETP.GT.AND P0, PT, R13, 0x7f, PT ;  /* 0x0000007f0d00780c */ /* 0x000fda0003f04270 */
[----:B------:R-:W-:Y:S05]  /*14270*/  @P0 BRA `(.L_x_3070) ;  /* 0x0000016000000947 */ /* 0x000fea0003800000 */
[----:B--2-4-:R-:W-:Y:S05]  /*14280*/  BRA.DIV ~URZ, `(.L_x_3071) ;  /* 0x0000f5e27f007947 */ /* 0x014fea000b800000 */
[----:B------:R-:W1:Y:S04]  /*14290*/  SHFL.IDX PT, R5, R5, 0x1, 0x181f ;  /* 0x00381f0005057f89 */ /* 0x000e6800000e0000 */
[----:B---3--:R2:W3:Y:S02]  /*142a0*/  SHFL.IDX PT, R2, R6, 0x1, 0x181f ;  /* 0x00381f0006027f89 */ /* 0x0084e400000e0000 */
.L_x_3181:
[----:B---3--:R-:W-:Y:S02]  /*142b0*/  IADD3 R18, P0, R2, R229, RZ ;  /* 0x000000e502127210 */ /* 0x008fe40007f1e0ff */
[C---:B------:R-:W-:Y:S02]  /*142c0*/  ISETP.LT.OR P2, PT, R4.reuse, 0x21, P2 ;  /* 0x000000210400780c */ /* 0x040fe40001741670 */
[----:B------:R-:W-:Y:S01]  /*142d0*/  ISETP.LT.OR P1, PT, R4, 0x21, P1 ;  /* 0x000000210400780c */ /* 0x000fe20000f21670 */
[----:B-1----:R-:W-:Y:S01]  /*142e0*/  IMAD.X R19, R5, 0x1, R226, P0 ;  /* 0x0000000105137824 */ /* 0x002fe200000e06e2 */
[----:B------:R-:W-:-:S05]  /*142f0*/  IADD3 R16, P0, R2, R228, RZ ;  /* 0x000000e402107210 */ /* 0x000fca0007f1e0ff */
[----:B------:R-:W-:Y:S01]  /*14300*/  IMAD.X R17, R5, 0x1, R227, P0 ;  /* 0x0000000105117824 */ /* 0x000fe200000e06e3 */
[----:B------:R-:W-:-:S05]  /*14310*/  IADD3 R14, P0, R2, R230, RZ ;  /* 0x000000e6020e7210 */ /* 0x000fca0007f1e0ff */
[----:B------:R-:W-:Y:S01]  /*14320*/  IMAD.X R15, R5, 0x1, R231, P0 ;  /* 0x00000001050f7824 */ /* 0x000fe200000e06e7 */
[C---:B------:R-:W-:Y:S02]  /*14330*/  ISETP.LT.OR P0, PT, R4.reuse, 0x21, P3 ;  /* 0x000000210400780c */ /* 0x040fe40001f01670 */
[----:B------:R-:W-:-:S11]  /*14340*/  ISETP.LT.OR P3, PT, R4, 0x21, P4 ;  /* 0x000000210400780c */ /* 0x000fd60002761670 */
[----:B------:R-:W-:Y:S01]  /*14350*/  @!PT LDS RZ, [RZ] ;  /* 0x00000000fffff984 */ /* 0x000fe20000000800 */
[----:B------:R-:W-:Y:S01]  /*14360*/  @!PT LDS RZ, [RZ] ;  /* 0x00000000fffff984 */ /* 0x000fe20000000800 */
[----:B------:R-:W-:Y:S01]  /*14370*/  @!PT LDS RZ, [RZ] ;  /* 0x00000000fffff984 */ /* 0x000fe20000000800 */
[----:B------:R1:W-:Y:S01]  /*14380*/  LDGSTS.E.BYPASS.LTC128B.128 [R219+0x5080], [R14.64], !P0 ;  /* 0x050800000edb7fae */ /* 0x0003e2000c101d46 */
[----:B------:R-:W-:-:S03]  /*14390*/  IADD3 R2, P0, R2, R225, RZ ;  /* 0x000000e102027210 */ /* 0x000fc60007f1e0ff */
[----:B------:R1:W-:Y:S02]  /*143a0*/  LDGSTS.E.BYPASS.LTC128B.128 [R219+0x6880], [R18.64], !P3 ;  /* 0x0688000012db7fae */ /* 0x0003e4000d901d46 */
[----:B------:R-:W-:Y:S02]  /*143b0*/  IMAD.X R3, R5, 0x1, R224, P0 ;  /* 0x0000000105037824 */ /* 0x000fe400000e06e0 */
[----:B------:R1:W-:Y:S04]  /*143c0*/  LDGSTS.E.BYPASS.LTC128B.128 [R219+0x8080], [R16.64], !P2 ;  /* 0x0808000010db7fae */ /* 0x0003e8000d101d46 */
[----:B------:R1:W-:Y:S02]  /*143d0*/  LDGSTS.E.BYPASS.LTC128B.128 [R219+0x9880], [R2.64], !P1 ;  /* 0x0988000002db7fae */ /* 0x0003e4000c901d46 */
.L_x_3070:
[----:B--2-4-:R-:W-:Y:S05]  /*143e0*/  BSYNC B0 ;  /* 0x0000000000007941 */ /* 0x014fea0003800000 */
.L_x_3069:
[----:B------:R-:W-:Y:S01]  /*143f0*/  LOP3.LUT P0, RZ, R149, 0x4, RZ, 0xc0, !PT ;  /* 0x0000000495ff7812 */ /* 0x000fe2000780c0ff */
[----:B------:R-:W0:Y:S01]  /*14400*/  LDGDEPBAR ;  /* 0x00000000000079af */ /* 0x000e220000000000 */
[----:B-1-3--:R-:W-:Y:S01]  /*14410*/  MOV R2, 0x40 ;  /* 0x0000004000027802 */ /* 0x00afe20000000f00 */
[----:B------:R-:W-:Y:S01]  /*14420*/  WARPSYNC 0xffffffff ;  /* 0xffffffff00007948 */ /* 0x000fe20003800000 */
[----:B------:R-:W-:Y:S01]  /*14430*/  HMMA.16816.F32 R28, R8, R24, RZ ;  /* 0x00000018081c723c */ /* 0x000fe200000018ff */
[----:B------:R-:W-:Y:S01]  /*14440*/  LDSM.16.M88.4 R16, [R203] ;  /* 0x00000000cb10783b */ /* 0x000fe20000000200 */
[----:B------:R-:W-:Y:S01]  /*14450*/  SEL R2, R2, 0xffffffc0, !P0 ;  /* 0xffffffc002027807 */ /* 0x000fe20004000000 */
[----:B------:R-:W-:Y:S01]  /*14460*/  BSSY B1, `(.L_x_3072) ;  /* 0x0000126000017945 */ /* 0x000fe20003800000 */
[----:B------:R-:W-:-:S02]  /*14470*/  ISETP.GT.AND P0, PT, R125, R239, PT ;  /* 0x000000ef7d00720c */ /* 0x000fc40003f04270 */
[-C--:B------:R-:W-:Y:S02]  /*14480*/  IADD3 R150, R151, R2.reuse, RZ ;  /* 0x0000000297967210 */ /* 0x080fe40007ffe0ff */
[C---:B------:R-:W-:Y:S01]  /*14490*/  HMMA.16816.F32 R24, R8.reuse, R26, RZ ;  /* 0x0000001a0818723c */ /* 0x040fe200000018ff */
[C---:B------:R-:W-:Y:S02]  /*144a0*/  IADD3 R15, R204.reuse, R2, RZ ;  /* 0x00000002cc0f7210 */ /* 0x040fe40007ffe0ff */
[----:B------:R-:W1:Y:S01]  /*144b0*/  LDSM.16.M88.4 R52, [R150] ;  /* 0x000000009634783b */ /* 0x000e620000000200 */
[C---:B------:R-:W-:Y:S02]  /*144c0*/  IADD3 R213, R204.reuse, 0x4800, RZ ;  /* 0x00004800ccd57810 */ /* 0x040fe40007ffe0ff */
[C---:B------:R-:W-:Y:S01]  /*144d0*/  IADD3 R212, R204.reuse, 0x5800, RZ ;  /* 0x00005800ccd47810 */ /* 0x040fe20007ffe0ff */
[----:B------:R-:W2:Y:S01]  /*144e0*/  LDSM.16.M88.4 R56, [R150+0x800] ;  /* 0x000800009638783b */ /* 0x000ea20000000200 */
[----:B------:R-:W-:Y:S01]  /*144f0*/  HMMA.16816.F32 R32, R8, R36, RZ ;  /* 0x000000240820723c */ /* 0x000fe200000018ff */
[----:B------:R-:W-:-:S02]  /*14500*/  IADD3 R211, R204, 0x5000, RZ ;  /* 0x00005000ccd37810 */ /* 0x000fc40007ffe0ff */
[----:B------:R-:W3:Y:S01]  /*14510*/  LDSM.16.M88.4 R68, [R150+0x1000] ;  /* 0x001000009644783b */ /* 0x000ee20000000200 */
[C---:B------:R-:W-:Y:S02]  /*14520*/  IADD3 R210, R204.reuse, 0x3000, RZ ;  /* 0x00003000ccd27810 */ /* 0x040fe40007ffe0ff */
[C---:B------:R-:W-:Y:S01]  /*14530*/  IADD3 R209, R204.reuse, 0x4000, RZ ;  /* 0x00004000ccd17810 */ /* 0x040fe20007ffe0ff */
[----:B------:R-:W-:Y:S01]  /*14540*/  LDSM.16.M88.4 R64, [R15] ;  /* 0x000000000f40783b */ /* 0x000fe20000000200 */
[----:B------:R-:W-:Y:S01]  /*14550*/  HMMA.16816.F32 R36, R8, R38, RZ ;  /* 0x000000260824723c */ /* 0x000fe200000018ff */
[C---:B------:R-:W-:Y:S02]  /*14560*/  IADD3 R208, R204.reuse, 0x3800, RZ ;  /* 0x00003800ccd07810 */ /* 0x040fe40007ffe0ff */
[----:B------:R-:W-:Y:S01]  /*14570*/  LDSM.16.M88.4 R76, [R15+0x2800] ;  /* 0x002800000f4c783b */ /* 0x000fe20000000200 */
[C---:B------:R-:W-:Y:S02]  /*14580*/  IADD3 R207, R204.reuse, 0x1800, RZ ;  /* 0x00001800cccf7810 */ /* 0x040fe40007ffe0ff */
[----:B------:R-:W-:-:S02]  /*14590*/  IADD3 R206, R204, 0x2800, RZ ;  /* 0x00002800ccce7810 */ /* 0x000fc40007ffe0ff */
[----:B------:R-:W-:Y:S01]  /*145a0*/  HMMA.16816.F32 R40, R8, R48, RZ ;  /* 0x000000300828723c */ /* 0x000fe200000018ff */
[----:B------:R-:W-:-:S07]  /*145b0*/  IADD3 R205, R204, 0x2000, RZ ;  /* 0x00002000cccd7810 */ /* 0x000fce0007ffe0ff */
[----:B------:R-:W-:Y:S01]  /*145c0*/  HMMA.16816.F32 R48, R8, R50, RZ ;  /* 0x000000320830723c */ /* 0x000fe200000018ff */
[----:B------:R-:W4:Y:S07]  /*145d0*/  LDSM.16.M88.4 R8, [R202] ;  /* 0x00000000ca08783b */ /* 0x000f2e0000000200 */
[C---:B------:R-:W-:Y:S08]  /*145e0*/  HMMA.16816.F32 R28, R20.reuse, R44, R28 ;  /* 0x0000002c141c723c */ /* 0x040ff0000000181c */
[C---:B------:R-:W-:Y:S08]  /*145f0*/  HMMA.16816.F32 R24, R20.reuse, R46, R24 ;  /* 0x0000002e1418723c */ /* 0x040ff00000001818 */
[C---:B------:R-:W-:Y:S08]  /*14600*/  HMMA.16816.F32 R32, R20.reuse, R60, R32 ;  /* 0x0000003c1420723c */ /* 0x040ff00000001820 */
[C---:B------:R-:W-:Y:S01]  /*14610*/  HMMA.16816.F32 R36, R20.reuse, R62, R36 ;  /* 0x0000003e1424723c */ /* 0x040fe20000001824 */
[----:B------:R-:W5:Y:S07]  /*14620*/  LDSM.16.M88.4 R60, [R15+0x800] ;  /* 0x000800000f3c783b */ /* 0x000f6e0000000200 */
[C---:B------:R-:W-:Y:S08]  /*14630*/  HMMA.16816.F32 R40, R20.reuse, R72, R40 ;  /* 0x000000481428723c */ /* 0x040ff00000001828 */
[----:B------:R-:W-:Y:S01]  /*14640*/  HMMA.16816.F32 R48, R20, R74, R48 ;  /* 0x0000004a1430723c */ /* 0x000fe20000001830 */
[----:B------:R-:W4:Y:S04]  /*14650*/  LDSM.16.M88.4 R72, [R15+0x1000] ;  /* 0x001000000f48783b */ /* 0x000f280000000200 */
[----:B------:R-:W-:Y:S03]  /*14660*/  LDSM.16.M88.4 R20, [R200+0x4000] ;  /* 0x00400000c814783b */ /* 0x000fe60000000200 */
        /* <DEDUP_REMOVED lines=8> */
[----:B------:R-:W-:Y:S01]  /*146f0*/  HMMA.16816.F32 R48, R16, R70, R48 ;  /* 0x000000461030723c */ /* 0x000fe20000001830 */
[----:B------:R-:W2:Y:S04]  /*14700*/  LDSM.16.M88.4 R68, [R151+0x2800] ;  /* 0x002800009744783b */ /* 0x000ea80000000200 */
[----:B------:R-:W-:Y:S03]  /*14710*/  LDSM.16.M88.4 R16, [R201+0x4000] ;  /* 0x00400000c910783b */ /* 0x000fe60000000200 */
[C---:B----4-:R-:W-:Y:S08]  /*14720*/  HMMA.16816.F32 R44, R8.reuse, R64, R44 ;  /* 0x00000040082c723c */ /* 0x050ff0000000182c */
[C---:B------:R-:W-:Y:S01]  /*14730*/  HMMA.16816.F32 R24, R8.reuse, R66, R24 ;  /* 0x000000420818723c */ /* 0x040fe20000001818 */
[----:B------:R-:W3:Y:S07]  /*14740*/  LDSM.16.M88.4 R64, [R204+0x1800] ;  /* 0x00180000cc40783b */ /* 0x000eee0000000200 */
[C---:B-----5:R-:W-:Y:S08]  /*14750*/  HMMA.16816.F32 R32, R8.reuse, R60, R32 ;  /* 0x0000003c0820723c */ /* 0x060ff00000001820 */
[C---:B------:R-:W-:Y:S01]  /*14760*/  HMMA.16816.F32 R36, R8.reuse, R62, R36 ;  /* 0x0000003e0824723c */ /* 0x040fe20000001824 */
[----:B------:R-:W4:Y:S07]  /*14770*/  LDSM.16.M88.4 R60, [R204+0x2000] ;  /* 0x00200000cc3c783b */ /* 0x000f2e0000000200 */
[C---:B------:R-:W-:Y:S08]  /*14780*/  HMMA.16816.F32 R40, R8.reuse, R72, R40 ;  /* 0x000000480828723c */ /* 0x040ff00000001828 */
[----:B------:R-:W-:Y:S01]  /*14790*/  HMMA.16816.F32 R48, R8, R74, R48 ;  /* 0x0000004a0830723c */ /* 0x000fe20000001830 */
[----:B------:R-:W5:Y:S04]  /*147a0*/  LDSM.16.M88.4 R72, [R204+0x2800] ;  /* 0x00280000cc48783b */ /* 0x000f680000000200 */
[----:B------:R-:W3:Y:S03]  /*147b0*/  LDSM.16.M88.4 R8, [R203+0x4000] ;  /* 0x00400000cb08783b */ /* 0x000ee60000000200 */
[C---:B-1----:R-:W-:Y:S08]  /*147c0*/  HMMA.16816.F32 R44, R20.reuse, R28, R44 ;  /* 0x0000001c142c723c */ /* 0x042ff0000000182c */
[C---:B------:R-:W-:Y:S08]  /*147d0*/  HMMA.16816.F32 R28, R20.reuse, R30, R24 ;  /* 0x0000001e141c723c */ /* 0x040ff00000001818 */
[C---:B------:R-:W-:Y:S08]  /*147e0*/  HMMA.16816.F32 R24, R20.reuse, R52, R32 ;  /* 0x000000341418723c */ /* 0x040ff00000001820 */
[C---:B------:R-:W-:Y:S01]  /*147f0*/  HMMA.16816.F32 R36, R20.reuse, R54, R36 ;  /* 0x000000361424723c */ /* 0x040fe20000001824 */
[----:B------:R-:W1:Y:S07]  /*14800*/  LDSM.16.M88.4 R52, [R150+0x2000] ;  /* 0x002000009634783b */ /* 0x000e6e0000000200 */
[C---:B--2---:R-:W-:Y:S08]  /*14810*/  HMMA.16816.F32 R40, R20.reuse, R68, R40 ;  /* 0x000000441428723c */ /* 0x044ff00000001828 */
[----:B------:R-:W-:Y:S01]  /*14820*/  HMMA.16816.F32 R48, R20, R70, R48 ;  /* 0x000000461430723c */ /* 0x000fe20000001830 */
[----:B------:R-:W2:Y:S07]  /*14830*/  LDSM.16.M88.4 R68, [R150+0x2800] ;  /* 0x002800009644783b */ /* 0x000eae0000000200 */
[C---:B---3--:R-:W-:Y:S08]  /*14840*/  HMMA.16816.F32 R44, R16.reuse, R64, R44 ;  /* 0x00000040102c723c */ /* 0x048ff0000000182c */
[C---:B------:R-:W-:Y:S01]  /*14850*/  HMMA.16816.F32 R32, R16.reuse, R66, R28 ;  /* 0x000000421020723c */ /* 0x040fe2000000181c */
[----:B------:R-:W-:Y:S07]  /*14860*/  LDSM.16.M88.4 R64, [R15+0x1800] ;  /* 0x001800000f40783b */ /* 0x000fee0000000200 */
[C---:B----4-:R-:W-:Y:S01]  /*14870*/  HMMA.16816.F32 R28, R16.reuse, R60, R24 ;  /* 0x0000003c101c723c */ /* 0x050fe20000001818 */
[----:B------:R-:W3:Y:S07]  /*14880*/  LDSM.16.M88.4 R24, [R202+0x4000] ;  /* 0x00400000ca18783b */ /* 0x000eee0000000200 */
[C---:B------:R-:W-:Y:S01]  /*14890*/  HMMA.16816.F32 R20, R16.reuse, R62, R36 ;  /* 0x0000003e1014723c */ /* 0x040fe20000001824 */
[----:B------:R-:W4:Y:S07]  /*148a0*/  LDSM.16.M88.4 R60, [R15+0x2000] ;  /* 0x002000000f3c783b */ /* 0x000f2e0000000200 */
[C---:B-----5:R-:W-:Y:S08]  /*148b0*/  HMMA.16816.F32 R40, R16.reuse, R72, R40 ;  /* 0x000000481028723c */ /* 0x060ff00000001828 */
[----:B------:R-:W-:Y:S01]  /*148c0*/  HMMA.16816.F32 R48, R16, R74, R48 ;  /* 0x0000004a1030723c */ /* 0x000fe20000001830 */
[----:B------:R-:W-:Y:S07]  /*148d0*/  LDSM.16.M88.4 R72, [R151+0x4000] ;  /* 0x004000009748783b */ /* 0x000fee0000000200 */
[C---:B------:R-:W-:Y:S08]  /*148e0*/  HMMA.16816.F32 R44, R8.reuse, R56, R44 ;  /* 0x00000038082c723c */ /* 0x040ff0000000182c */
[C---:B------:R-:W-:Y:S01]  /*148f0*/  HMMA.16816.F32 R36, R8.reuse, R58, R32 ;  /* 0x0000003a0824723c */ /* 0x040fe20000001820 */
[----:B------:R-:W-:Y:S07]  /*14900*/  LDSM.16.M88.4 R56, [R151+0x3000] ;  /* 0x003000009738783b */ /* 0x000fee0000000200 */
[C---:B-1----:R-:W-:Y:S08]  /*14910*/  HMMA.16816.F32 R32, R8.reuse, R52, R28 ;  /* 0x000000340820723c */ /* 0x042ff0000000181c */
[C---:B------:R-:W-:Y:S01]  /*14920*/  HMMA.16816.F32 R28, R8.reuse, R54, R20 ;  /* 0x00000036081c723c */ /* 0x040fe20000001814 */
[----:B------:R-:W1:Y:S04]  /*14930*/  LDSM.16.M88.4 R20, [R200+0x8000] ;  /* 0x00800000c814783b */ /* 0x000e680000000200 */
[----:B------:R-:W5:Y:S03]  /*14940*/  LDSM.16.M88.4 R52, [R151+0x3800] ;  /* 0x003800009734783b */ /* 0x000f660000000200 */
[C---:B--2---:R-:W-:Y:S08]  /*14950*/  HMMA.16816.F32 R16, R8.reuse, R68, R40 ;  /* 0x000000440810723c */ /* 0x044ff00000001828 */
[----:B------:R-:W-:Y:S01]  /*14960*/  HMMA.16816.F32 R40, R8, R70, R48 ;  /* 0x000000460828723c */ /* 0x000fe20000001830 */
[----:B------:R-:W-:Y:S04]  /*14970*/  LDSM.16.M88.4 R68, [R204+0x3800] ;  /* 0x00380000cc44783b */ /* 0x000fe80000000200 */
[----:B------:R-:W-:Y:S03]  /*14980*/  LDSM.16.M88.4 R48, [R204+0x4000] ;  /* 0x00400000cc30783b */ /* 0x000fe60000000200 */
[C---:B---3--:R-:W-:Y:S08]  /*14990*/  HMMA.16816.F32 R44, R24.reuse, R64, R44 ;  /* 0x00000040182c723c */ /* 0x048ff0000000182c */
[C---:B------:R-:W-:Y:S01]  /*149a0*/  HMMA.16816.F32 R36, R24.reuse, R66, R36 ;  /* 0x000000421824723c */ /* 0x040fe20000001824 */
[----:B------:R-:W-:Y:S07]  /*149b0*/  LDSM.16.M88.4 R64, [R150+0x3800] ;  /* 0x003800009640783b */ /* 0x000fee0000000200 */
[C---:B----4-:R-:W-:Y:S08]  /*149c0*/  HMMA.16816.F32 R32, R24.reuse, R60, R32 ;  /* 0x0000003c1820723c */ /* 0x050ff00000001820 */
[C---:B------:R-:W-:Y:S01]  /*149d0*/  HMMA.16816.F32 R28, R24.reuse, R62, R28 ;  /* 0x0000003e181c723c */ /* 0x040fe2000000181c */
[----:B------:R-:W-:Y:S07]  /*149e0*/  LDSM.16.M88.4 R60, [R204+0x3000] ;  /* 0x00300000cc3c783b */ /* 0x000fee0000000200 */
[C---:B------:R-:W-:Y:S01]  /*149f0*/  HMMA.16816.F32 R8, R24.reuse, R76, R16 ;  /* 0x0000004c1808723c */ /* 0x040fe20000001810 */
[----:B------:R-:W2:Y:S07]  /*14a00*/  LDSM.16.M88.4 R16, [R201+0x8000] ;  /* 0x00800000c910783b */ /* 0x000eae0000000200 */
[----:B------:R-:W-:Y:S08]  /*14a10*/  HMMA.16816.F32 R24, R24, R78, R40 ;  /* 0x0000004e1818723c */ /* 0x000ff00000001828 */
        /* <DEDUP_REMOVED lines=8> */
[----:B------:R-:W-:Y:S04]  /*14aa0*/  LDSM.16.M88.4 R24, [R202+0x8000] ;  /* 0x00800000ca18783b */ /* 0x000fe80000000200 */
[----:B------:R-:W-:Y:S03]  /*14ab0*/  LDSM.16.M88.4 R72, [R15+0x3000] ;  /* 0x003000000f48783b */ /* 0x000fe60000000200 */
        /* <DEDUP_REMOVED lines=8> */
[----:B------:R-:W-:Y:S04]  /*14b40*/  LDSM.16.M88.4 R28, [R200+0xc000] ;  /* 0x00c00000c81c783b */ /* 0x000fe80000000200 */
[----:B------:R-:W3:Y:S03]  /*14b50*/  LDSM.16.M88.4 R48, [R15+0x3800] ;  /* 0x003800000f30783b */ /* 0x000ee60000000200 */
[C---:B-1----:R-:W-:Y:S08]  /*14b60*/  HMMA.16816.F32 R16, R8.reuse, R56, R20 ;  /* 0x000000380810723c */ /* 0x042ff00000001814 */
[C---:B------:R-:W-:Y:S01]  /*14b70*/  HMMA.16816.F32 R20, R8.reuse, R58, R36 ;  /* 0x0000003a0814723c */ /* 0x040fe20000001824 */
[----:B------:R-:W1:Y:S07]  /*14b80*/  LDSM.16.M88.4 R56, [R15+0x4000] ;  /* 0x004000000f38783b */ /* 0x000e6e0000000200 */
[C---:B------:R-:W-:Y:S08]  /*14b90*/  HMMA.16816.F32 R36, R8.reuse, R64, R40 ;  /* 0x000000400824723c */ /* 0x040ff00000001828 */
[C---:B------:R-:W-:Y:S01]  /*14ba0*/  HMMA.16816.F32 R52, R8.reuse, R66, R52 ;  /* 0x000000420834723c */ /* 0x040fe20000001834 */
[----:B------:R-:W-:Y:S07]  /*14bb0*/  LDSM.16.M88.4 R64, [R204+0x4800] ;  /* 0x00480000cc40783b */ /* 0x000fee0000000200 */
[C---:B--2---:R-:W-:Y:S08]  /*14bc0*/  HMMA.16816.F32 R44, R8.reuse, R60, R44 ;  /* 0x0000003c082c723c */ /* 0x044ff0000000182c */
[----:B------:R-:W-:Y:S01]  /*14bd0*/  HMMA.16816.F32 R40, R8, R62, R32 ;  /* 0x0000003e0828723c */ /* 0x000fe20000001820 */
[----:B------:R-:W-:Y:S07]  /*14be0*/  LDSM.16.M88.4 R60, [R151+0x5000] ;  /* 0x00500000973c783b */ /* 0x000fee0000000200 */
[C---:B------:R-:W-:Y:S01]  /*14bf0*/  HMMA.16816.F32 R8, R24.reuse, R72, R16 ;  /* 0x000000481808723c */ /* 0x040fe20000001810 */
[----:B------:R-:W-:Y:S07]  /*14c00*/  LDSM.16.M88.4 R16, [R203+0xc000] ;  /* 0x00c00000cb10783b */ /* 0x000fee0000000200 */
[C---:B------:R-:W-:Y:S01]  /*14c10*/  HMMA.16816.F32 R32, R24.reuse, R74, R20 ;  /* 0x0000004a1820723c */ /* 0x040fe20000001814 */
[----:B------:R-:W2:Y:S07]  /*14c20*/  LDSM.16.M88.4 R20, [R201+0xc000] ;  /* 0x00c00000c914783b */ /* 0x000eae0000000200 */
[----:B---3--:R-:W-:Y:S08]  /*14c30*/  HMMA.16816.F32 R36, R24, R48, R36 ;  /* 0x000000301824723c */ /* 0x008ff00000001824 */
[----:B------:R-:W-:Y:S08]  /*14c40*/  HMMA.16816.F32 R8, R28, R68, R8 ;  /* 0x000000441c08723c */ /* 0x000ff00000001808 */
[----:B------:R-:W-:Y:S01]  /*14c50*/  HMMA.16816.F32 R48, R24, R50, R52 ;  /* 0x000000321830723c */ /* 0x000fe20000001834 */
[----:B------:R-:W3:Y:S07]  /*14c60*/  LDSM.16.M88.4 R52, [R150+0x4800] ;  /* 0x004800009634783b */ /* 0x000eee0000000200 */
[----:B------:R-:W-:Y:S01]  /*14c70*/  HMMA.16816.F32 R32, R28, R70, R32 ;  /* 0x000000461c20723c */ /* 0x000fe20000001820 */
[----:B------:R-:W-:Y:S07]  /*14c80*/  LDSM.16.M88.4 R68, [R150+0x5000] ;  /* 0x005000009644783b */ /* 0x000fee0000000200 */
[C---:B-1----:R-:W-:Y:S01]  /*14c90*/  HMMA.16816.F32 R72, R24.reuse, R56, R44 ;  /* 0x000000381848723c */ /* 0x042fe2000000182c */
[----:B------:R-:W1:Y:S07]  /*14ca0*/  LDSM.16.M88.4 R44, [R204+0x5000] ;  /* 0x00500000cc2c783b */ /* 0x000e6e0000000200 */
[----:B------:R-:W-:Y:S01]  /*14cb0*/  HMMA.16816.F32 R76, R24, R58, R40 ;  /* 0x0000003a184c723c */ /* 0x000fe20000001828 */
[----:B------:R-:W4:Y:S07]  /*14cc0*/  LDSM.16.M88.4 R56, [R151+0x5800] ;  /* 0x005800009738783b */ /* 0x000f2e0000000200 */
[----:B--2---:R-:W-:Y:S01]  /*14cd0*/  HMMA.16816.F32 R24, R20, R64, R8 ;  /* 0x000000401418723c */ /* 0x004fe20000001808 */
[----:B------:R-:W-:Y:S07]  /*14ce0*/  LDSM.16.M88.4 R8, [R202+0xc000] ;  /* 0x00c00000ca08783b */ /* 0x000fee0000000200 */
[C---:B------:R-:W-:Y:S08]  /*14cf0*/  HMMA.16816.F32 R36, R28.reuse, R60, R36 ;  /* 0x0000003c1c24723c */ /* 0x040ff00000001824 */
[----:B------:R-:W-:Y:S01]  /*14d00*/  HMMA.16816.F32 R60, R28, R62, R48 ;  /* 0x0000003e1c3c723c */ /* 0x000fe20000001830 */
[----:B------:R-:W2:Y:S07]  /*14d10*/  LDSM.16.M88.4 R48, [R15+0x4800] ;  /* 0x004800000f30783b */ /* 0x000eae0000000200 */
[----:B------:R-:W-:Y:S01]  /*14d20*/  HMMA.16816.F32 R32, R20, R66, R32 ;  /* 0x000000421420723c */ /* 0x000fe20000001820 */
[----:B------:R-:W5:Y:S07]  /*14d30*/  LDSM.16.M88.4 R64, [R204+0x5800] ;  /* 0x00580000cc40783b */ /* 0x000f6e0000000200 */
[----:B---3--:R-:W-:Y:S08]  /*14d40*/  HMMA.16816.F32 R24, R16, R52, R24 ;  /* 0x000000341018723c */ /* 0x008ff00000001818 */
[----:B-1----:R-:W-:Y:S08]  /*14d50*/  HMMA.16816.F32 R40, R20, R44, R36 ;  /* 0x0000002c1428723c */ /* 0x002ff00000001824 */
[----:B------:R-:W-:Y:S01]  /*14d60*/  HMMA.16816.F32 R32, R16, R54, R32 ;  /* 0x000000361020723c */ /* 0x000fe20000001820 */
[----:B------:R-:W1:Y:S07]  /*14d70*/  LDSM.16.M88.4 R52, [R15+0x5000] ;  /* 0x005000000f34783b */ /* 0x000e6e0000000200 */
[----:B----4-:R-:W-:Y:S08]  /*14d80*/  HMMA.16816.F32 R72, R28, R56, R72 ;  /* 0x000000381c48723c */ /* 0x010ff00000001848 */
[----:B--2---:R-:W-:Y:S08]  /*14d90*/  HMMA.16816.F32 R36, R8, R48, R24 ;  /* 0x000000300824723c */ /* 0x004ff00000001818 */
[----:B------:R-:W-:Y:S08]  /*14da0*/  HMMA.16816.F32 R56, R28, R58, R76 ;  /* 0x0000003a1c38723c */ /* 0x000ff0000000184c */
[----:B------:R-:W-:Y:S08]  /*14db0*/  HMMA.16816.F32 R28, R20, R46, R60 ;  /* 0x0000002e141c723c */ /* 0x000ff0000000183c */
[----:B------:R-:W-:Y:S01]  /*14dc0*/  HMMA.16816.F32 R44, R8, R50, R32 ;  /* 0x00000032082c723c */ /* 0x000fe20000001820 */
[----:B------:R-:W2:Y:S01]  /*14dd0*/  LDSM.16.M88.4 R48, [R150+0x5800] ;  /* 0x005800009630783b */ /* 0x000ea20000000200 */
[----:B------:R-:W-:-:S04]  /*14de0*/  FMUL.FTZ R2, R36, c[0x0][0x320] ;  /* 0x0000c80024027a20 */ /* 0x000fc80000410000 */
[----:B------:R3:W4:Y:S02]  /*14df0*/  MUFU.TANH R61, R2 ;  /* 0x00000002003d7308 */ /* 0x0007240000002400 */
[----:B------:R-:W-:Y:S08]  /*14e00*/  HMMA.16816.F32 R24, R16, R68, R40 ;  /* 0x000000441018723c */ /* 0x000ff00000001828 */
[----:B-----5:R-:W-:Y:S01]  /*14e10*/  HMMA.16816.F32 R40, R20, R64, R72 ;  /* 0x000000401428723c */ /* 0x020fe20000001848 */
[----:B---3--:R-:W-:-:S07]  /*14e20*/  FMUL.FTZ R2, R37, c[0x0][0x320] ;  /* 0x0000c80025027a20 */ /* 0x008fce0000410000 */
[----:B------:R-:W-:Y:S01]  /*14e30*/  HMMA.16816.F32 R28, R16, R70, R28 ;  /* 0x00000046101c723c */ /* 0x000fe2000000181c */
[----:B------:R3:W2:Y:S07]  /*14e40*/  MUFU.TANH R14, R2 ;  /* 0x00000002000e7308 */ /* 0x0006ae0000002400 */
[----:B-1----:R-:W-:Y:S08]  /*14e50*/  HMMA.16816.F32 R32, R8, R52, R24 ;  /* 0x000000340820723c */ /* 0x002ff00000001818 */
[----:B------:R-:W-:Y:S01]  /*14e60*/  HMMA.16816.F32 R20, R20, R66, R56 ;  /* 0x000000421414723c */ /* 0x000fe20000001838 */
[----:B---3--:R-:W-:-:S04]  /*14e70*/  FMUL.FTZ R2, R38, c[0x0][0x320] ;  /* 0x0000c80026027a20 */ /* 0x008fc80000410000 */
[----:B------:R1:W3:Y:S03]  /*14e80*/  MUFU.TANH R62, R2 ;  /* 0x00000002003e7308 */ /* 0x0002e60000002400 */
[----:B--2---:R-:W-:Y:S08]  /*14e90*/  HMMA.16816.F32 R24, R16, R48, R40 ;  /* 0x000000301018723c */ /* 0x004ff00000001828 */
[----:B------:R-:W-:Y:S01]  /*14ea0*/  HMMA.16816.F32 R28, R8, R54, R28 ;  /* 0x00000036081c723c */ /* 0x000fe2000000181c */
[----:B-1----:R-:W-:-:S02]  /*14eb0*/  FMUL.FTZ R2, R39, c[0x0][0x320] ;  /* 0x0000c80027027a20 */ /* 0x002fc40000410000 */
[----:B------:R-:W1:Y:S05]  /*14ec0*/  LDSM.16.M88.4 R36, [R15+0x5800] ;  /* 0x005800000f24783b */ /* 0x000e6a0000000200 */
[----:B------:R-:W-:Y:S01]  /*14ed0*/  HMMA.16816.F32 R16, R16, R50, R20 ;  /* 0x000000321010723c */ /* 0x000fe20000001814 */
[----:B------:R2:W1:Y:S01]  /*14ee0*/  MUFU.TANH R60, R2 ;  /* 0x00000002003c7308 */ /* 0x0004620000002400 */
[----:B------:R-:W-:-:S04]  /*14ef0*/  DEPBAR.LE SB0, 0x0 ;  /* 0x000080000000791a */ /* 0x000fc80000000000 */
[----:B--2---:R-:W-:-:S04]  /*14f00*/  FMUL.FTZ R2, R44, c[0x0][0x320] ;  /* 0x0000c8002c027a20 */ /* 0x004fc80000410000 */
[----:B------:R2:W1:Y:S02]  /*14f10*/  MUFU.TANH R52, R2 ;  /* 0x0000000200347308 */ /* 0x0004640000002400 */
[----:B--2---:R-:W-:Y:S01]  /*14f20*/  FMUL.FTZ R2, R45, c[0x0][0x320] ;  /* 0x0000c8002d027a20 */ /* 0x004fe20000410000 */
[C---:B-1----:R-:W-:Y:S05]  /*14f30*/  HMMA.16816.F32 R20, R8.reuse, R36, R24 ;  /* 0x000000240814723c */ /* 0x042fea0000001818 */
[----:B------:R1:W2:Y:S06]  /*14f40*/  MUFU.TANH R45, R2 ;  /* 0x00000002002d7308 */ /* 0x0002ac0000002400 */
        /* <DEDUP_REMOVED lines=39> */
[----:B--234-:R-:W-:Y:S02]  /*151c0*/  IMAD.MOV.U32 R3, RZ, RZ, c[0x0][0x2b8] ;  /* 0x0000ae00ff037624 */ /* 0x01cfe400078e00ff */
[----:B------:R-:W-:-:S03]  /*151d0*/  IMAD.MOV.U32 R222, RZ, RZ, RZ ;  /* 0x000000ffffde7224 */ /* 0x000fc600078e00ff */
[----:B------:R-:W-:Y:S02]  /*151e0*/  ISETP.NE.AND P1, PT, R3, 0x1, PT ;  /* 0x000000010300780c */ /* 0x000fe40003f25270 */
        /* <DEDUP_REMOVED lines=29> */
.L_x_3182:
[----:B------:R-:W-:Y:S05]  /*153c0*/  BRA.DIV ~URZ, `(.L_x_3075) ;  /* 0x0000e5e27f007947 */ /* 0x000fea000b800000 */
[----:B------:R3:W4:Y:S02]  /*153d0*/  SHFL.IDX PT, R2, R6, RZ, 0x181f ;  /* 0x00181fff06027589 */ /* 0x00072400000e0000 */
.L_x_3183:
[----:B------:R-:W-:Y:S01]  /*153e0*/  BSSY B0, `(.L_x_3076) ;  /* 0x0000015000007945 */ /* 0x000fe20003800000 */
[----:B------:R-:W-:Y:S05]  /*153f0*/  @!P0 BRA `(.L_x_3077) ;  /* 0x0000013000008947 */ /* 0x000fea0003800000 */
[----:B------:R-:W-:Y:S02]  /*15400*/  ISETP.GE.AND P0, PT, R140, c[0x0][0x1d4], PT ;  /* 0x000075008c007a0c */ /* 0x000fe40003f06270 */
[----:B----4-:R-:W-:Y:S02]  /*15410*/  IADD3 R8, P1, R2, R230, RZ ;  /* 0x000000e602087210 */ /* 0x010fe40007f3e0ff */
[----:B------:R-:W-:Y:S02]  /*15420*/  ISETP.GE.AND P3, PT, R142, c[0x0][0x1d4], PT ;  /* 0x000075008e007a0c */ /* 0x000fe40003f66270 */
[----:B------:R-:W-:Y:S01]  /*15430*/  ISETP.GE.AND P2, PT, R220, c[0x0][0x1d4], PT ;  /* 0x00007500dc007a0c */ /* 0x000fe20003f46270 */
[----:B--2---:R-:W-:Y:S01]  /*15440*/  IMAD.X R9, R4, 0x1, R231, P1 ;  /* 0x0000000104097824 */ /* 0x004fe200008e06e7 */
[----:B------:R-:W-:-:S05]  /*15450*/  IADD3 R10, P1, R2, R229, RZ ;  /* 0x000000e5020a7210 */ /* 0x000fca0007f3e0ff */
[----:B------:R-:W-:Y:S01]  /*15460*/  @!PT LDS RZ, [RZ] ;  /* 0x00000000fffff984 */ /* 0x000fe20000000800 */
[----:B------:R-:W-:Y:S01]  /*15470*/  @!PT LDS RZ, [RZ] ;  /* 0x00000000fffff984 */ /* 0x000fe20000000800 */
[----:B------:R-:W-:Y:S01]  /*15480*/  @!PT LDS RZ, [RZ] ;  /* 0x00000000fffff984 */ /* 0x000fe20000000800 */
[----:B------:R2:W-:Y:S01]  /*15490*/  LDGSTS.E.BYPASS.LTC128B.128 [R216+0xa080], [R8.64], !P0 ;  /* 0x0a08000008d87fae */ /* 0x0005e2000c101d46 */
[----:B------:R-:W-:Y:S01]  /*154a0*/  IMAD.X R11, R4, 0x1, R226, P1 ;  /* 0x00000001040b7824 */ /* 0x000fe200008e06e2 */
[----:B------:R-:W-:-:S04]  /*154b0*/  ISETP.GE.AND P1, PT, R221, c[0x0][0x1d4], PT ;  /* 0x00007500dd007a0c */ /* 0x000fc80003f26270 */
[----:B------:R4:W-:Y:S01]  /*154c0*/  LDGSTS.E.BYPASS.LTC128B.128 [R216+0xb880], [R10.64], !P3 ;  /* 0x0b8800000ad87fae */ /* 0x0009e2000d901d46 */
[----:B--2---:R-:W-:-:S05]  /*154d0*/  IADD3 R8, P0, R2, R228, RZ ;  /* 0x000000e402087210 */ /* 0x004fca0007f1e0ff */
[----:B------:R-:W-:Y:S01]  /*154e0*/  IMAD.X R9, R4, 0x1, R227, P0 ;  /* 0x0000000104097824 */ /* 0x000fe200000e06e3 */
[----:B------:R-:W-:-:S04]  /*154f0*/  IADD3 R2, P0, R2, R225, RZ ;  /* 0x000000e102027210 */ /* 0x000fc80007f1e0ff */
[----:B------:R4:W-:Y:S01]  /*15500*/  LDGSTS.E.BYPASS.LTC128B.128 [R216+0xd080], [R8.64], !P2 ;  /* 0x0d08000008d87fae */ /* 0x0009e2000d101d46 */
[----:B------:R-:W-:-:S05]  /*15510*/  IMAD.X R3, R4, 0x1, R224, P0 ;  /* 0x0000000104037824 */ /* 0x000fca00000e06e0 */
[----:B------:R4:W-:Y:S03]  /*15520*/  LDGSTS.E.BYPASS.LTC128B.128 [R216+0xe880], [R2.64], !P1 ;  /* 0x0e88000002d87fae */ /* 0x0009e6000c901d46 */
.L_x_3077:
[----:B------:R-:W-:Y:S05]  /*15530*/  BSYNC B0 ;  /* 0x0000000000007941 */ /* 0x000fea0003800000 */
.L_x_3076:
[----:B------:R-:W-:Y:S01]  /*15540*/  ISETP.GE.AND P0, PT, R13, 0x21, PT ;  /* 0x000000210d00780c */ /* 0x000fe20003f06270 */
[----:B------:R-:W-:Y:S06]  /*15550*/  BRA.DIV ~URZ, `(.L_x_3078) ;  /* 0x0000e4c27f007947 */ /* 0x000fec000b800000 */
[----:B--2---:R2:W1:Y:S04]  /*15560*/  SHFL.IDX PT, R4, R5, 0x1, 0x181f ;  /* 0x00381f0005047f89 */ /* 0x00446800000e0000 */
[----:B----4-:R2:W4:Y:S02]  /*15570*/  SHFL.IDX PT, R2, R6, 0x1, 0x181f ;  /* 0x00381f0006027f89 */ /* 0x01052400000e0000 */
.L_x_3184:
[----:B------:R-:W-:Y:S05]  /*15580*/  @!P0 BRA `(.L_x_3073) ;  /* 0x0000013000008947 */ /* 0x000fea0003800000 */
[----:B------:R-:W-:Y:S02]  /*15590*/  ISETP.GE.AND P0, PT, R140, c[0x0][0x1d4], PT ;  /* 0x000075008c007a0c */ /* 0x000fe40003f06270 */
[----:B----4-:R-:W-:Y:S02]  /*155a0*/  IADD3 R8, P1, R2, R230, RZ ;  /* 0x000000e602087210 */ /* 0x010fe40007f3e0ff */
[----:B------:R-:W-:Y:S02]  /*155b0*/  ISETP.GE.AND P3, PT, R142, c[0x0][0x1d4], PT ;  /* 0x000075008e007a0c */ /* 0x000fe40003f66270 */
[----:B------:R-:W-:Y:S01]  /*155c0*/  ISETP.GE.AND P2, PT, R220, c[0x0][0x1d4], PT ;  /* 0x00007500dc007a0c */ /* 0x000fe20003f46270 */
[----:B-1----:R-:W-:Y:S01]  /*155d0*/  IMAD.X R9, R4, 0x1, R231, P1 ;  /* 0x0000000104097824 */ /* 0x002fe200008e06e7 */
        /* <DEDUP_REMOVED lines=8> */
[----:B-1----:R-:W-:-:S05]  /*15660*/  IADD3 R8, P0, R2, R228, RZ ;  /* 0x000000e402087210 */ /* 0x002fca0007f1e0ff */
[----:B------:R-:W-:Y:S01]  /*15670*/  IMAD.X R9, R4, 0x1, R227, P0 ;  /* 0x0000000104097824 */ /* 0x000fe200000e06e3 */
[----:B------:R-:W-:-:S04]  /*15680*/  IADD3 R2, P0, R2, R225, RZ ;  /* 0x000000e102027210 */ /* 0x000fc80007f1e0ff */
[----:B------:R4:W-:Y:S01]  /*15690*/  LDGSTS.E.BYPASS.LTC128B.128 [R219+0xe080], [R8.64], !P2 ;  /* 0x0e08000008db7fae */ /* 0x0009e2000d101d46 */
[----:B------:R-:W-:-:S05]  /*156a0*/  IMAD.X R3, R4, 0x1, R224, P0 ;  /* 0x0000000104037824 */ /* 0x000fca00000e06e0 */
[----:B------:R4:W-:Y:S03]  /*156b0*/  LDGSTS.E.BYPASS.LTC128B.128 [R219+0xf880], [R2.64], !P1 ;  /* 0x0f88000002db7fae */ /* 0x0009e6000c901d46 */
.L_x_3073:
[----:B--234-:R-:W-:Y:S05]  /*156c0*/  BSYNC B1 ;  /* 0x0000000000017941 */ /* 0x01cfea0003800000 */
.L_x_3072:
[----:B------:R-:W2:Y:S01]  /*156d0*/  LDL R3, [R1] ;  /* 0x0000000001037983 */ /* 0x000ea20000100800 */
[----:B-1----:R-:W-:-:S03]  /*156e0*/  IMAD.MOV.U32 R4, RZ, RZ, c[0x0][0x2c4] ;  /* 0x0000b100ff047624 */ /* 0x002fc600078e00ff */
[----:B------:R-:W2:Y:S04]  /*156f0*/  LDL R2, [R1+0x20] ;  /* 0x0000200001027983 */ /* 0x000ea80000100800 */
[----:B------:R-:W3:Y:S04]  /*15700*/  LDL R6, [R1+0xc] ;  /* 0x00000c0001067983 */ /* 0x000ee80000100800 */
[----:B------:R-:W4:Y:S01]  /*15710*/  LDL R5, [R1+0x4] ;  /* 0x0000040001057983 */ /* 0x000f220000100800 */
[----:B------:R-:W-:-:S03]  /*15720*/  ISETP.NE.AND P0, PT, R4, 0x1, PT ;  /* 0x000000010400780c */ /* 0x000fc60003f05270 */
[----:B------:R-:W0:Y:S01]  /*15730*/  LDGDEPBAR ;  /* 0x00000000000079af */ /* 0x000e220000000000 */
[----:B--2---:R-:W-:-:S09]  /*15740*/  IADD3 R2, R2, R3, RZ ;  /* 0x0000000302027210 */ /* 0x004fd20007ffe0ff */
[----:B------:R-:W-:-:S04]  /*15750*/  @P0 IMAD.HI.U32 R3, R2, c[0x0][0x2c8], RZ ;  /* 0x0000b20002030a27 */ /* 0x000fc800078e00ff */
[----:B------:R-:W-:Y:S01]  /*15760*/  IMAD.MOV.U32 R4, RZ, RZ, R2 ;  /* 0x000000ffff047224 */ /* 0x000fe200078e0002 */
[C---:B---3--:R-:W-:Y:S02]  /*15770*/  IADD3 R2, -R6.reuse, 0x1, R121 ;  /* 0x0000000106027810 */ /* 0x048fe40007ffe179 */
[----:B------:R-:W-:Y:S02]  /*15780*/  @P0 SHF.R.U32.HI R4, RZ, c[0x0][0x2cc], R3 ;  /* 0x0000b300ff040a19 */ /* 0x000fe40000011603 */
[----:B------:R-:W-:Y:S01]  /*15790*/  IADD3 R6, -R6, R121, RZ ;  /* 0x0000007906067210 */ /* 0x000fe20007ffe1ff */
[----:B----4-:R-:W-:Y:S01]  /*157a0*/  IMAD.IADD R5, R2, 0x1, -R5 ;  /* 0x0000000102057824 */ /* 0x010fe200078e0a05 */
[----:B------:R-:W-:Y:S05]  /*157b0*/  BRA.DIV ~URZ, `(.L_x_3079) ;  /* 0x0000e3327f007947 */ /* 0x000fea000b800000 */
[----:B------:R1:W2:Y:S02]  /*157c0*/  SHFL.IDX PT, R2, R4, RZ, 0x1c1f ;  /* 0x001c1fff04027589 */ /* 0x0002a400000e0000 */
.L_x_3185:
        /* <DEDUP_REMOVED lines=77> */
[----:B------:R-:W2:Y:S01]  /*15ca0*/  SHFL.BFLY PT, R5, R3, 0x2, 0x1f ;  /* 0x0c401f0003057f89 */ /* 0x000ea200000e0000 */
[----:B-1----:R-:W-:-:S05]  /*15cb0*/  FMNMX.FTZ R2, R4, R2, !PT ;  /* 0x0000000204027209 */ /* 0x002fca0007810000 */
[----:B------:R-:W1:Y:S01]  /*15cc0*/  SHFL.BFLY PT, R6, R2, 0x1, 0x1f ;  /* 0x0c201f0002067f89 */ /* 0x000e6200000e0000 */
[----:B--2---:R-:W-:-:S05]  /*15cd0*/  FMNMX.FTZ R5, R3, R5, !PT ;  /* 0x0000000503057209 */ /* 0x004fca0007810000 */
[----:B------:R2:W3:Y:S01]  /*15ce0*/  SHFL.BFLY PT, R4, R5, 0x1, 0x1f ;  /* 0x0c201f0005047f89 */ /* 0x0004e200000e0000 */
[----:B-1----:R-:W-:-:S05]  /*15cf0*/  FMNMX.FTZ R6, R2, R6, !PT ;  /* 0x0000000602067209 */ /* 0x002fca0007810000 */
.L_x_3186:
[C---:B------:R-:W-:Y:S01]  /*15d00*/  FMUL.FTZ R3, R6.reuse, c[0x0][0x2d0] ;  /* 0x0000b40006037a20 */ /* 0x040fe20000410000 */
[----:B------:R-:W-:Y:S01]  /*15d10*/  FSETP.NEU.FTZ.AND P0, PT, R6, -INF , PT ;  /* 0xff8000000600780b */ /* 0x000fe20003f1d000 */
[----:B------:R-:W-:Y:S01]  /*15d20*/  WARPSYNC 0xffffffff ;  /* 0xffffffff00007948 */ /* 0x000fe20003800000 */
[----:B--23--:R-:W-:Y:S01]  /*15d30*/  FMNMX.FTZ R5, R4, R5, !PT ;  /* 0x0000000504057209 */ /* 0x00cfe20007810000 */
[----:B------:R-:W1:Y:S01]  /*15d40*/  LDSM.16.MT88.4 R24, [R196] ;  /* 0x00000000c418783b */ /* 0x000e620000004200 */
[----:B------:R-:W-:Y:S02]  /*15d50*/  FSEL R3, R3, RZ, P0 ;  /* 0x000000ff03037208 */ /* 0x000fe40000000000 */
[----:B------:R-:W-:Y:S01]  /*15d60*/  FSETP.NEU.FTZ.AND P0, PT, R5, -INF , PT ;  /* 0xff8000000500780b */ /* 0x000fe20003f1d000 */
[----:B------:R-:W2:Y:S02]  /*15d70*/  LDSM.16.MT88.4 R20, [R197] ;  /* 0x00000000c514783b */ /* 0x000ea40000004200 */
[----:B------:R-:W-:-:S02]  /*15d80*/  FFMA.FTZ R2, R13, c[0x0][0x2d0], -R3 ;  /* 0x0000b4000d027a23 */ /* 0x000fc40000010803 */
[--C-:B------:R-:W-:Y:S01]  /*15d90*/  FFMA.FTZ R4, R18, c[0x0][0x2d0], -R3.reuse ;  /* 0x0000b40012047a23 */ /* 0x100fe20000010803 */
[----:B------:R-:W-:Y:S01]  /*15da0*/  LDSM.16.MT88.4 R36, [R197+0x800] ;  /* 0x00080000c524783b */ /* 0x000fe20000004200 */
[----:B------:R3:W-:Y:S03]  /*15db0*/  MUFU.EX2 R109, R2 ;  /* 0x00000002006d7308 */ /* 0x0007e60000000800 */
[----:B------:R-:W-:Y:S04]  /*15dc0*/  LDSM.16.MT88.4 R40, [R196+0x800] ;  /* 0x00080000c428783b */ /* 0x000fe80000004200 */
[----:B------:R-:W4:Y:S01]  /*15dd0*/  LDSM.16.MT88.4 R64, [R198] ;  /* 0x00000000c640783b */ /* 0x000f220000004200 */
[----:B------:R5:W-:Y:S03]  /*15de0*/  MUFU.EX2 R119, R4 ;  /* 0x0000000400777308 */ /* 0x000be60000000800 */
[----:B------:R-:W1:Y:S04]  /*15df0*/  LDSM.16.MT88.4 R56, [R199] ;  /* 0x00000000c738783b */ /* 0x000e680000004200 */
[----:B------:R-:W1:Y:S01]  /*15e00*/  LDSM.16.MT88.4 R68, [R196+0x1800] ;  /* 0x00180000c444783b */ /* 0x000e620000004200 */
[----:B---3--:R-:W-:-:S03]  /*15e10*/  FFMA.FTZ R2, R14, c[0x0][0x2d0], -R3 ;  /* 0x0000b4000e027a23 */ /* 0x008fc60000010803 */
[----:B------:R-:W-:Y:S01]  /*15e20*/  LDSM.16.MT88.4 R72, [R199+0x800] ;  /* 0x00080000c748783b */ /* 0x000fe20000004200 */
[----:B------:R3:W2:Y:S03]  /*15e30*/  MUFU.EX2 R108, R2 ;  /* 0x00000002006c7308 */ /* 0x0006a60000000800 */
[----:B------:R-:W-:Y:S01]  /*15e40*/  LDSM.16.MT88.4 R52, [R197+0x1800] ;  /* 0x00180000c534783b */ /* 0x000fe20000004200 */
[----:B-----5:R-:W-:-:S03]  /*15e50*/  FFMA.FTZ R4, R19, c[0x0][0x2d0], -R3 ;  /* 0x0000b40013047a23 */ /* 0x020fc60000010803 */
[----:B------:R-:W-:Y:S01]  /*15e60*/  LDSM.16.MT88.4 R60, [R199+0x1800] ;  /* 0x00180000c73c783b */ /* 0x000fe20000004200 */
[----:B------:R-:W-:Y:S03]  /*15e70*/  MUFU.EX2 R133, R4 ;  /* 0x0000000400857308 */ /* 0x000fe60000000800 */
[----:B------:R-:W-:Y:S04]  /*15e80*/  LDSM.16.MT88.4 R80, [R198+0x1800] ;  /* 0x00180000c650783b */ /* 0x000fe80000004200 */
[----:B------:R-:W-:Y:S01]  /*15e90*/  LDSM.16.MT88.4 R76, [R197+0x2000] ;  /* 0x00200000c54c783b */ /* 0x000fe20000004200 */
[----:B---3--:R-:W-:Y:S01]  /*15ea0*/  FFMA.FTZ R2, R16, c[0x0][0x2d0], -R3 ;  /* 0x0000b40010027a23 */ /* 0x008fe20000010803 */
[----:B--2---:R-:W-:-:S02]  /*15eb0*/  F2FP.PACK_AB R16, R108, R109 ;  /* 0x0000006d6c10723e */ /* 0x004fc400000000ff */
[----:B------:R-:W-:Y:S01]  /*15ec0*/  LDSM.16.MT88.4 R168, [R196+0x1000] ;  /* 0x00100000c4a8783b */ /* 0x000fe20000004200 */
[----:B------:R2:W-:Y:S03]  /*15ed0*/  MUFU.EX2 R118, R2 ;  /* 0x0000000200767308 */ /* 0x0005e60000000800 */
[----:B------:R-:W-:Y:S01]  /*15ee0*/  LDSM.16.MT88.4 R160, [R197+0x1000] ;  /* 0x00100000c5a0783b */ /* 0x000fe20000004200 */
[----:B--2---:R-:W-:-:S04]  /*15ef0*/  FFMA.FTZ R2, R17, c[0x0][0x2d0], -R3 ;  /* 0x0000b40011027a23 */ /* 0x004fc80000010803 */
[----:B------:R2:W3:Y:S02]  /*15f00*/  MUFU.EX2 R116, R2 ;  /* 0x0000000200747308 */ /* 0x0004e40000000800 */
[----:B--2---:R-:W-:Y:S01]  /*15f10*/  FMUL.FTZ R2, R5, c[0x0][0x2d0] ;  /* 0x0000b40005027a20 */ /* 0x004fe20000410000 */
[----:B---3--:R-:W-:-:S04]  /*15f20*/  F2FP.PACK_AB R18, R116, R118 ;  /* 0x000000767412723e */ /* 0x008fc800000000ff */
[----:B------:R-:W-:-:S05]  /*15f30*/  FSEL R2, R2, RZ, P0 ;  /* 0x000000ff02027208 */ /* 0x000fca0000000000 */
[----:B------:R-:W-:Y:S01]  /*15f40*/  FFMA.FTZ R4, R8, c[0x0][0x2d0], -R2 ;  /* 0x0000b40008047a23 */ /* 0x000fe20000010802 */
[----:B------:R-:W-:-:S03]  /*15f50*/  F2FP.PACK_AB R8, R133, R119 ;  /* 0x000000778508723e */ /* 0x000fc600000000ff */
[----:B------:R2:W-:Y:S02]  /*15f60*/  MUFU.EX2 R13, R4 ;  /* 0x00000004000d7308 */ /* 0x0005e40000000800 */
[----:B--2---:R-:W-:-:S06]  /*15f70*/  FFMA.FTZ R4, R9, c[0x0][0x2d0], -R2 ;  /* 0x0000b40009047a23 */ /* 0x004fcc0000010802 */
[----:B------:R2:W3:Y:S02]  /*15f80*/  MUFU.EX2 R14, R4 ;  /* 0x00000004000e7308 */ /* 0x0004e40000000800 */
[----:B--2---:R-:W-:Y:S01]  /*15f90*/  FFMA.FTZ R4, R11, c[0x0][0x2d0], -R2 ;  /* 0x0000b4000b047a23 */ /* 0x004fe20000010802 */
[----:B---3--:R-:W-:Y:S01]  /*15fa0*/  F2FP.PACK_AB R17, R14, R13 ;  /* 0x0000000d0e11723e */ /* 0x008fe200000000ff */
[----:B------:R-:W-:-:S04]  /*15fb0*/  FADD.FTZ R14, R13, R14 ;  /* 0x0000000e0d0e7221 */ /* 0x000fc80000010000 */
[----:B------:R2:W3:Y:S02]  /*15fc0*/  MUFU.EX2 R117, R4 ;  /* 0x0000000400757308 */ /* 0x0004e40000000800 */
[----:B--2---:R-:W-:Y:S02]  /*15fd0*/  FFMA.FTZ R4, R10, c[0x0][0x2d0], -R2 ;  /* 0x0000b4000a047a23 */ /* 0x004fe40000010802 */
[----:B---3--:R-:W-:-:S04]  /*15fe0*/  FADD.FTZ R14, R117, R14 ;  /* 0x0000000e750e7221 */ /* 0x008fc80000010000 */
[----:B------:R2:W3:Y:S02]  /*15ff0*/  MUFU.EX2 R125, R4 ;  /* 0x00000004007d7308 */ /* 0x0004e40000000800 */
[----:B--2---:R-:W-:Y:S01]  /*16000*/  FFMA.FTZ R4, R31, c[0x0][0x2d0], -R3 ;  /* 0x0000b4001f047a23 */ /* 0x004fe20000010803 */
[----:B---3--:R-:W-:-:S05]  /*16010*/  F2FP.PACK_AB R19, R125, R117 ;  /* 0x000000757d13723e */ /* 0x008fca00000000ff */
[----:B------:R2:W-:Y:S02]  /*16020*/  MUFU.EX2 R127, R4 ;  /* 0x00000004007f7308 */ /* 0x0005e40000000800 */
[----:B-1----:R-:W-:Y:S01]  /*16030*/  HMMA.16816.F32 R44, R16, R24, RZ ;  /* 0x00000018102c723c */ /* 0x002fe200000018ff */
[----:B--2---:R-:W-:-:S05]  /*16040*/  FFMA.FTZ R4, R34, c[0x0][0x2d0], -R3 ;  /* 0x0000b40022047a23 */ /* 0x004fca0000010803 */
[----:B------:R1:W2:Y:S02]  /*16050*/  MUFU.EX2 R132, R4 ;  /* 0x0000000400847308 */ /* 0x0002a40000000800 */
[----:B-1----:R-:W-:Y:S01]  /*16060*/  FFMA.FTZ R4, R29, c[0x0][0x2d0], -R2 ;  /* 0x0000b4001d047a23 */ /* 0x002fe20000010802 */
[----:B--2---:R-:W-:-:S05]  /*16070*/  F2FP.PACK_AB R10, R132, R127 ;  /* 0x0000007f840a723e */ /* 0x004fca00000000ff */
[----:B------:R1:W-:Y:S02]  /*16080*/  MUFU.EX2 R124, R4 ;  /* 0x00000004007c7308 */ /* 0x0003e40000000800 */
[--C-:B-1----:R-:W-:Y:S02]  /*16090*/  FFMA.FTZ R4, R28, c[0x0][0x2d0], -R2.reuse ;  /* 0x0000b4001c047a23 */ /* 0x102fe40000010802 */
[C---:B------:R-:W-:Y:S04]  /*160a0*/  HMMA.16816.F32 R28, R16.reuse, R26, RZ ;  /* 0x0000001a101c723c */ /* 0x040fe800000018ff */
[----:B------:R1:W2:Y:S04]  /*160b0*/  MUFU.EX2 R126, R4 ;  /* 0x00000004007e7308 */ /* 0x0002a80000000800 */
[C---:B------:R-:W-:Y:S08]  /*160c0*/  HMMA.16816.F32 R24, R16.reuse, R20, RZ ;  /* 0x000000141018723c */ /* 0x040ff000000018ff */
[----:B------:R-:W-:Y:S01]  /*160d0*/  HMMA.16816.F32 R20, R16, R22, RZ ;  /* 0x000000161014723c */ /* 0x000fe200000018ff */
[----:B-1----:R-:W-:Y:S01]  /*160e0*/  FFMA.FTZ R4, R32, c[0x0][0x2d0], -R2 ;  /* 0x0000b40020047a23 */ /* 0x002fe20000010802 */
[----:B--2---:R-:W-:-:S03]  /*160f0*/  F2FP.PACK_AB R9, R126, R124 ;  /* 0x0000007c7e09723e */ /* 0x004fc600000000ff */
[----:B------:R1:W-:Y:S02]  /*16100*/  MUFU.EX2 R137, R4 ;  /* 0x0000000400897308 */ /* 0x0003e40000000800 */
[----:B-1----:R-:W-:Y:S02]  /*16110*/  FFMA.FTZ R4, R33, c[0x0][0x2d0], -R2 ;  /* 0x0000b40021047a23 */ /* 0x002fe40000010802 */
[----:B----4-:R-:W-:Y:S04]  /*16120*/  HMMA.16816.F32 R32, R16, R64, RZ ;  /* 0x000000401020723c */ /* 0x010fe800000018ff */
[----:B------:R-:W1:Y:S02]  /*16130*/  MUFU.EX2 R136, R4 ;  /* 0x0000000400887308 */ /* 0x000e640000000800 */
[----:B-1----:R-:W-:-:S09]  /*16140*/  F2FP.PACK_AB R11, R136, R137 ;  /* 0x00000089880b723e */ /* 0x002fd200000000ff */
[C---:B------:R-:W-:Y:S08]  /*16150*/  HMMA.16816.F32 R48, R8.reuse, R38, R20 ;  /* 0x000000260830723c */ /* 0x040ff00000001814 */
[C---:B------:R-:W-:Y:S01]  /*16160*/  HMMA.16816.F32 R172, R8.reuse, R40, R44 ;  /* 0x0000002808ac723c */ /* 0x040fe2000000182c */
[----:B------:R-:W-:Y:S07]  /*16170*/  LDSM.16.MT88.4 R44, [R196+0x2000] ;  /* 0x00200000c42c783b */ /* 0x000fee0000004200 */
[----:B------:R-:W-:Y:S08]  /*16180*/  HMMA.16816.F32 R152, R8, R42, R28 ;  /* 0x0000002a0898723c */ /* 0x000ff0000000181c */
[----:B------:R-:W-:Y:S01]  /*16190*/  MOV R102, R48 ;  /* 0x0000003000667202 */ /* 0x000fe20000000f00 */
[----:B------:R-:W-:Y:S01]  /*161a0*/  IMAD.MOV.U32 R4, RZ, RZ, R51 ;  /* 0x000000ffff047224 */ /* 0x000fe200078e0033 */
[----:B------:R-:W-:Y:S01]  /*161b0*/  MOV R101, R49 ;  /* 0x0000003100657202 */ /* 0x000fe20000000f00 */
[----:B------:R-:W-:Y:S01]  /*161c0*/  HMMA.16816.F32 R28, R16, R66, RZ ;  /* 0x00000042101c723c */ /* 0x000fe200000018ff */
[----:B------:R-:W-:Y:S01]  /*161d0*/  MOV R100, R50 ;  /* 0x0000003200647202 */ /* 0x000fe20000000f00 */
[----:B------:R-:W-:Y:S04]  /*161e0*/  LDSM.16.MT88.4 R64, [R198+0x2000] ;  /* 0x00200000c640783b */ /* 0x000fe80000004200 */
[----:B------:R-:W1:Y:S02]  /*161f0*/  LDSM.16.MT88.4 R48, [R198+0x800] ;  /* 0x00080000c630783b */ /* 0x000e640000004200 */
[----:B------:R-:W-:Y:S08]  /*16200*/  HMMA.16816.F32 R164, R8, R36, R24 ;  /* 0x0000002408a4723c */ /* 0x000ff00000001818 */
[C---:B------:R-:W-:Y:S08]  /*16210*/  HMMA.16816.F32 R36, R16.reuse, R58, RZ ;  /* 0x0000003a1024723c */ /* 0x040ff000000018ff */
[C---:B------:R-:W-:Y:S08]  /*16220*/  HMMA.16816.F32 R24, R16.reuse, R68, RZ ;  /* 0x000000441018723c */ /* 0x040ff000000018ff */
[C---:B------:R-:W-:Y:S01]  /*16230*/  HMMA.16816.F32 R20, R16.reuse, R70, RZ ;  /* 0x000000461014723c */ /* 0x040fe200000018ff */
[----:B------:R-:W2:Y:S07]  /*16240*/  LDSM.16.MT88.4 R68, [R199+0x2000] ;  /* 0x00200000c744783b */ /* 0x000eae0000004200 */
[----:B------:R-:W-:Y:S01]  /*16250*/  HMMA.16816.F32 R40, R16, R56, RZ ;  /* 0x000000381028723c */ /* 0x000fe200000018ff */
[----:B------:R-:W-:Y:S07]  /*16260*/  LDSM.16.MT88.4 R56, [R197+0x3000] ;  /* 0x00300000c538783b */ /* 0x000fee0000004200 */
[C---:B-1----:R-:W-:Y:S08]  /*16270*/  HMMA.16816.F32 R32, R8.reuse, R48, R32 ;  /* 0x000000300820723c */ /* 0x042ff00000001820 */
[C---:B------:R-:W-:Y:S01]  /*16280*/  HMMA.16816.F32 R28, R8.reuse, R50, R28 ;  /* 0x00000032081c723c */ /* 0x040fe2000000181c */
[----:B------:R-:W1:Y:S07]  /*16290*/  LDSM.16.MT88.4 R48, [R196+0x3000] ;  /* 0x00300000c430783b */ /* 0x000e6e0000004200 */
[C---:B------:R-:W-:Y:S08]  /*162a0*/  HMMA.16816.F32 R92, R8.reuse, R74, R36 ;  /* 0x0000004a085c723c */ /* 0x040ff00000001824 */
[----:B------:R-:W-:Y:S01]  /*162b0*/  HMMA.16816.F32 R24, R8, R44, R24 ;  /* 0x0000002c0818723c */ /* 0x000fe20000001818 */
[----:B------:R-:W-:Y:S01]  /*162c0*/  MOV R120, R32 ;  /* 0x0000002000787202 */ /* 0x000fe20000000f00 */
[----:B------:R-:W-:Y:S01]  /*162d0*/  IMAD.MOV.U32 R115, RZ, RZ, R33 ;  /* 0x000000ffff737224 */ /* 0x000fe200078e0021 */
[----:B------:R-:W-:-:S02]  /*162e0*/  MOV R114, R34 ;  /* 0x0000002200727202 */ /* 0x000fc40000000f00 */
[----:B------:R-:W-:-:S03]  /*162f0*/  MOV R113, R35 ;  /* 0x0000002300717202 */ /* 0x000fc60000000f00 */
[C---:B------:R-:W-:Y:S01]  /*16300*/  HMMA.16816.F32 R20, R8.reuse, R46, R20 ;  /* 0x0000002e0814723c */ /* 0x040fe20000001814 */
[----:B------:R-:W3:Y:S07]  /*16310*/  LDSM.16.MT88.4 R44, [R196+0x3800] ;  /* 0x00380000c42c783b */ /* 0x000eee0000004200 */
[----:B------:R-:W-:Y:S01]  /*16320*/  HMMA.16816.F32 R156, R8, R72, R40 ;  /* 0x00000048089c723c */ /* 0x000fe20000001828 */
[----:B------:R-:W-:Y:S01]  /*16330*/  MOV R112, R92 ;  /* 0x0000005c00707202 */ /* 0x000fe20000000f00 */
[----:B------:R-:W-:Y:S01]  /*16340*/  IMAD.MOV.U32 R110, RZ, RZ, R94 ;  /* 0x000000ffff6e7224 */ /* 0x000fe200078e005e */
[----:B------:R-:W-:Y:S01]  /*16350*/  MOV R111, R93 ;  /* 0x0000005d006f7202 */ /* 0x000fe20000000f00 */
[----:B------:R-:W-:Y:S01]  /*16360*/  IMAD.MOV.U32 R94, RZ, RZ, R29 ;  /* 0x000000ffff5e7224 */ /* 0x000fe200078e001d */
[----:B------:R-:W-:-:S02]  /*16370*/  MOV R103, R95 ;  /* 0x0000005f00677202 */ /* 0x000fc40000000f00 */
[----:B------:R-:W-:Y:S01]  /*16380*/  MOV R95, R28 ;  /* 0x0000001c005f7202 */ /* 0x000fe20000000f00 */
[C---:B------:R-:W-:Y:S01]  /*16390*/  HMMA.16816.F32 R40, R16.reuse, R52, RZ ;  /* 0x000000341028723c */ /* 0x040fe200000018ff */
[----:B------:R-:W-:Y:S01]  /*163a0*/  MOV R93, R30 ;  /* 0x0000001e005d7202 */ /* 0x000fe20000000f00 */
[----:B------:R-:W-:Y:S01]  /*163b0*/  IMAD.MOV.U32 R98, RZ, RZ, R25 ;  /* 0x000000ffff627224 */ /* 0x000fe200078e0019 */
[----:B------:R-:W-:Y:S02]  /*163c0*/  MOV R92, R31 ;  /* 0x0000001f005c7202 */ /* 0x000fe40000000f00 */
[----:B------:R-:W-:Y:S02]  /*163d0*/  MOV R99, R24 ;  /* 0x0000001800637202 */ /* 0x000fe40000000f00 */
[----:B------:R-:W-:Y:S01]  /*163e0*/  MOV R97, R26 ;  /* 0x0000001a00617202 */ /* 0x000fe20000000f00 */
[----:B------:R-:W-:Y:S01]  /*163f0*/  HMMA.16816.F32 R36, R16, R54, RZ ;  /* 0x000000361024723c */ /* 0x000fe200000018ff */
[----:B------:R-:W-:Y:S01]  /*16400*/  MOV R96, R27 ;  /* 0x0000001b00607202 */ /* 0x000fe20000000f00 */
[----:B------:R-:W-:Y:S01]  /*16410*/  IMAD.MOV.U32 R106, RZ, RZ, R21 ;  /* 0x000000ffff6a7224 */ /* 0x000fe200078e0015 */
[----:B------:R-:W-:Y:S01]  /*16420*/  MOV R107, R20 ;  /* 0x00000014006b7202 */ /* 0x000fe20000000f00 */
[----:B------:R-:W-:Y:S01]  /*16430*/  LDSM.16.MT88.4 R52, [R199+0x3800] ;  /* 0x00380000c734783b */ /* 0x000fe20000004200 */
[----:B------:R-:W-:-:S02]  /*16440*/  MOV R105, R22 ;  /* 0x0000001600697202 */ /* 0x000fc40000000f00 */
[----:B------:R-:W-:Y:S01]  /*16450*/  MOV R104, R23 ;  /* 0x0000001700687202 */ /* 0x000fe20000000f00 */
[C---:B------:R-:W-:Y:S08]  /*16460*/  HMMA.16816.F32 R32, R16.reuse, R60, RZ ;  /* 0x0000003c1020723c */ /* 0x040ff000000018ff */
[C---:B------:R-:W-:Y:S01]  /*16470*/  HMMA.16816.F32 R28, R16.reuse, R62, RZ ;  /* 0x0000003e101c723c */ /* 0x040fe200000018ff */
[----:B------:R-:W4:Y:S07]  /*16480*/  LDSM.16.MT88.4 R60, [R199+0x3000] ;  /* 0x00300000c73c783b */ /* 0x000f2e0000004200 */
[C---:B------:R-:W-:Y:S08]  /*16490*/  HMMA.16816.F32 R24, R16.reuse, R80, RZ ;  /* 0x000000501018723c */ /* 0x040ff000000018ff */
[----:B------:R-:W-:Y:S08]  /*164a0*/  HMMA.16816.F32 R20, R16, R82, RZ ;  /* 0x000000521014723c */ /* 0x000ff000000018ff */
[C---:B------:R-:W-:Y:S01]  /*164b0*/  HMMA.16816.F32 R80, R8.reuse, R76, R40 ;  /* 0x0000004c0850723c */ /* 0x040fe20000001828 */
[----:B------:R-:W5:Y:S07]  /*164c0*/  LDSM.16.MT88.4 R40, [R197+0x3800] ;  /* 0x00380000c528783b */ /* 0x000f6e0000004200 */
[C---:B------:R-:W-:Y:S08]  /*164d0*/  HMMA.16816.F32 R192, R8.reuse, R78, R36 ;  /* 0x0000004e08c0723c */ /* 0x040ff00000001824 */
[----:B--2---:R-:W-:Y:S08]  /*164e0*/  HMMA.16816.F32 R72, R8, R68, R32 ;  /* 0x000000440848723c */ /* 0x004ff00000001820 */
[C---:B-1----:R-:W-:Y:S08]  /*164f0*/  HMMA.16816.F32 R36, R16.reuse, R48, RZ ;  /* 0x000000301024723c */ /* 0x042ff000000018ff */
[----:B------:R-:W-:Y:S01]  /*16500*/  HMMA.16816.F32 R32, R16, R50, RZ ;  /* 0x000000321020723c */ /* 0x000fe200000018ff */
[----:B------:R-:W1:Y:S07]  /*16510*/  LDSM.16.MT88.4 R48, [R198+0x3000] ;  /* 0x00300000c630783b */ /* 0x000e6e0000004200 */
[C---:B------:R-:W-:Y:S08]  /*16520*/  HMMA.16816.F32 R188, R8.reuse, R70, R28 ;  /* 0x0000004608bc723c */ /* 0x040ff0000000181c */
[----:B------:R-:W-:Y:S07]  /*16530*/  HMMA.16816.F32 R68, R8, R64, R24 ;  /* 0x000000400844723c */ /* 0x000fee0000001818 */
[----:B------:R-:W-:Y:S01]  /*16540*/  MOV R64, R107 ;  /* 0x0000006b00407202 */ /* 0x000fe20000000f00 */
[----:B------:R-:W-:Y:S01]  /*16550*/  HMMA.16816.F32 R24, R16, R58, RZ ;  /* 0x0000003a1018723c */ /* 0x000fe200000018ff */
[----:B------:R-:W-:-:S06]  /*16560*/  IMAD.MOV.U32 R65, RZ, RZ, R106 ;  /* 0x000000ffff417224 */ /* 0x000fcc00078e006a */
[----:B------:R-:W-:Y:S01]  /*16570*/  MOV R58, R97 ;  /* 0x00000061003a7202 */ /* 0x000fe20000000f00 */
[----:B---3--:R-:W-:Y:S01]  /*16580*/  HMMA.16816.F32 R180, R8, R46, R32 ;  /* 0x0000002e08b4723c */ /* 0x008fe20000001820 */
[----:B------:R-:W2:Y:S01]  /*16590*/  LDSM.16.MT88.4 R32, [R198+0x3800] ;  /* 0x00380000c620783b */ /* 0x000ea20000004200 */
[----:B------:R-:W-:-:S05]  /*165a0*/  MOV R59, R96 ;  /* 0x00000060003b7202 */ /* 0x000fca0000000f00 */
[----:B------:R-:W-:Y:S01]  /*165b0*/  MOV R46, R93 ;  /* 0x0000005d002e7202 */ /* 0x000fe20000000f00 */
[----:B------:R-:W-:Y:S01]  /*165c0*/  HMMA.16816.F32 R184, R8, R66, R20 ;  /* 0x0000004208b8723c */ /* 0x000fe20000001814 */
[----:B------:R-:W-:-:S06]  /*165d0*/  MOV R47, R92 ;  /* 0x0000005c002f7202 */ /* 0x000fcc0000000f00 */
[----:B------:R-:W-:Y:S01]  /*165e0*/  MOV R66, R105 ;  /* 0x0000006900427202 */ /* 0x000fe20000000f00 */
[----:B----4-:R-:W-:Y:S01]  /*165f0*/  HMMA.16816.F32 R20, R16, R60, RZ ;  /* 0x0000003c1014723c */ /* 0x010fe200000018ff */
[----:B------:R-:W-:-:S06]  /*16600*/  MOV R67, R104 ;  /* 0x0000006800437202 */ /* 0x000fcc0000000f00 */
[----:B------:R-:W-:Y:S01]  /*16610*/  MOV R60, R120 ;  /* 0x00000078003c7202 */ /* 0x000fe20000000f00 */
[----:B------:R-:W-:Y:S01]  /*16620*/  HMMA.16816.F32 R28, R16, R56, RZ ;  /* 0x00000038101c723c */ /* 0x000fe200000018ff */
[----:B------:R-:W-:-:S06]  /*16630*/  IMAD.MOV.U32 R61, RZ, RZ, R115 ;  /* 0x000000ffff3d7224 */ /* 0x000fcc00078e0073 */
[----:B------:R-:W-:Y:S01]  /*16640*/  MOV R56, R99 ;  /* 0x0000006300387202 */ /* 0x000fe20000000f00 */
[----:B-----5:R-:W-:Y:S01]  /*16650*/  HMMA.16816.F32 R104, R8, R42, R24 ;  /* 0x0000002a0868723c */ /* 0x020fe20000001818 */
[----:B------:R-:W-:-:S06]  /*16660*/  IMAD.MOV.U32 R57, RZ, RZ, R98 ;  /* 0x000000ffff397224 */ /* 0x000fcc00078e0062 */
[----:B------:R-:W-:Y:S01]  /*16670*/  MOV R42, R100 ;  /* 0x00000064002a7202 */ /* 0x000fe20000000f00 */
[----:B------:R-:W-:Y:S01]  /*16680*/  HMMA.16816.F32 R76, R8, R44, R36 ;  /* 0x0000002c084c723c */ /* 0x000fe20000001824 */
[----:B------:R-:W3:Y:S01]  /*16690*/  LDSM.16.MT88.4 R36, [R196+0x4800] ;  /* 0x00480000c424783b */ /* 0x000ee20000004200 */
[----:B------:R-:W-:Y:S01]  /*166a0*/  MOV R43, R4 ;  /* 0x00000004002b7202 */ /* 0x000fe20000000f00 */
[----:B------:R-:W-:-:S04]  /*166b0*/  FADD.FTZ R4, R109, R108 ;  /* 0x0000006c6d047221 */ /* 0x000fc80000010000 */
[----:B------:R-:W-:Y:S01]  /*166c0*/  MOV R44, R95 ;  /* 0x0000005f002c7202 */ /* 0x000fe20000000f00 */
[----:B-1----:R-:W-:Y:S01]  /*166d0*/  HMMA.16816.F32 R24, R16, R48, RZ ;  /* 0x000000301018723c */ /* 0x002fe200000018ff */
[----:B------:R-:W-:Y:S02]  /*166e0*/  IMAD.MOV.U32 R45, RZ, RZ, R94 ;  /* 0x000000ffff2d7224 */ /* 0x000fe400078e005e */
[----:B------:R-:W-:-:S04]  /*166f0*/  FADD.FTZ R4, R118, R4 ;  /* 0x0000000476047221 */ /* 0x000fc80000010000 */
[----:B------:R-:W-:Y:S01]  /*16700*/  IMAD.MOV.U32 R49, RZ, RZ, R111 ;  /* 0x000000ffff317224 */ /* 0x000fe200078e006f */
[----:B------:R-:W-:Y:S01]  /*16710*/  HMMA.16816.F32 R92, R8, R52, R20 ;  /* 0x00000034085c723c */ /* 0x000fe20000001814 */
[----:B------:R-:W-:Y:S01]  /*16720*/  MOV R48, R112 ;  /* 0x0000007000307202 */ /* 0x000fe20000000f00 */
[----:B------:R-:W-:-:S04]  /*16730*/  FADD.FTZ R4, R116, R4 ;  /* 0x0000000474047221 */ /* 0x000fc80000010000 */
[----:B------:R-:W-:Y:S02]  /*16740*/  FADD.FTZ R13, R119, R4 ;  /* 0x00000004770d7221 */ /* 0x000fe40000010000 */
[----:B------:R-:W-:Y:S01]  /*16750*/  HMMA.16816.F32 R20, R16, R50, RZ ;  /* 0x000000321014723c */ /* 0x000fe200000018ff */
[----:B------:R-:W-:Y:S02]  /*16760*/  FADD.FTZ R4, R125, R14 ;  /* 0x0000000e7d047221 */ /* 0x000fe40000010000 */
[----:B------:R-:W-:Y:S02]  /*16770*/  FFMA.FTZ R14, R88, c[0x0][0x2d0], -R3 ;  /* 0x0000b400580e7a23 */ /* 0x000fe40000010803 */
[----:B------:R-:W-:Y:S02]  /*16780*/  FADD.FTZ R4, R124, R4 ;  /* 0x000000047c047221 */ /* 0x000fe40000010000 */
[----:B------:R-:W-:Y:S01]  /*16790*/  MOV R51, R103 ;  /* 0x0000006700337202 */ /* 0x000fe20000000f00 */
[----:B------:R-:W-:Y:S01]  /*167a0*/  HMMA.16816.F32 R96, R8, R40, R28 ;  /* 0x000000280860723c */ /* 0x000fe2000000181c */
[----:B------:R-:W-:Y:S01]  /*167b0*/  MOV R50, R110 ;  /* 0x0000006e00327202 */ /* 0x000fe20000000f00 */
[----:B------:R-:W-:Y:S01]  /*167c0*/  FADD.FTZ R4, R126, R4 ;  /* 0x000000047e047221 */ /* 0x000fe20000010000 */
[----:B------:R-:W-:Y:S04]  /*167d0*/  MUFU.EX2 R14, R14 ;  /* 0x0000000e000e7308 */ /* 0x000fe80000000800 */
[----:B------:R-:W-:Y:S01]  /*167e0*/  MOV R40, R102 ;  /* 0x0000006600287202 */ /* 0x000fe20000000f00 */
[----:B------:R-:W-:Y:S01]  /*167f0*/  IMAD.MOV.U32 R41, RZ, RZ, R101 ;  /* 0x000000ffff297224 */ /* 0x000fe200078e0065 */
[----:B------:R-:W-:Y:S07]  /*16800*/  HMMA.16816.F32 R28, R16, R62, RZ ;  /* 0x0000003e101c723c */ /* 0x000fee00000018ff */
[----:B------:R-:W-:Y:S01]  /*16810*/  MOV R62, R114 ;  /* 0x00000072003e7202 */ /* 0x000fe20000000f00 */
[----:B--2---:R-:W-:Y:S01]  /*16820*/  HMMA.16816.F32 R100, R8, R32, R24 ;  /* 0x000000200864723c */ /* 0x004fe20000001818 */
[----:B------:R-:W1:Y:S01]  /*16830*/  LDSM.16.MT88.4 R24, [R196+0x5000] ;  /* 0x00500000c418783b */ /* 0x000e620000004200 */
[----:B------:R-:W-:-:S05]  /*16840*/  MOV R63, R113 ;  /* 0x00000071003f7202 */ /* 0x000fca0000000f00 */
[--C-:B------:R-:W-:Y:S01]  /*16850*/  FFMA.FTZ R33, R90, c[0x0][0x2d0], -R3.reuse ;  /* 0x0000b4005a217a23 */ /* 0x100fe20000010803 */
[----:B------:R-:W-:Y:S01]  /*16860*/  HMMA.16816.F32 R120, R8, R34, R20 ;  /* 0x000000220878723c */ /* 0x000fe20000001814 */
[----:B------:R-:W-:-:S06]  /*16870*/  FFMA.FTZ R32, R89, c[0x0][0x2d0], -R3 ;  /* 0x0000b40059207a23 */ /* 0x000fcc0000010803 */
[----:B------:R-:W-:Y:S01]  /*16880*/  FFMA.FTZ R34, R91, c[0x0][0x2d0], -R3 ;  /* 0x0000b4005b227a23 */ /* 0x000fe20000010803 */
[----:B---3--:R-:W-:Y:S01]  /*16890*/  HMMA.16816.F32 R20, R16, R36, RZ ;  /* 0x000000241014723c */ /* 0x008fe200000018ff */
[----:B------:R-:W-:Y:S01]  /*168a0*/  FADD.FTZ R3, R133, R13 ;  /* 0x0000000d85037221 */ /* 0x000fe20000010000 */
[----:B------:R-:W-:Y:S01]  /*168b0*/  LDSM.16.MT88.4 R88, [R197+0x4000] ;  /* 0x00400000c558783b */ /* 0x000fe20000004200 */
[--C-:B------:R-:W-:Y:S02]  /*168c0*/  FFMA.FTZ R35, R86, c[0x0][0x2d0], -R2.reuse ;  /* 0x0000b40056237a23 */ /* 0x100fe40000010802 */
[----:B------:R-:W-:Y:S02]  /*168d0*/  FADD.FTZ R3, R127, R3 ;  /* 0x000000037f037221 */ /* 0x000fe40000010000 */
[--C-:B------:R-:W-:Y:S01]  /*168e0*/  FFMA.FTZ R36, R87, c[0x0][0x2d0], -R2.reuse ;  /* 0x0000b40057247a23 */ /* 0x100fe20000010802 */
[----:B------:R-:W-:Y:S01]  /*168f0*/  HMMA.16816.F32 R112, R8, R54, R28 ;  /* 0x000000360870723c */ /* 0x000fe2000000181c */
[----:B------:R-:W2:Y:S01]  /*16900*/  LDSM.16.MT88.4 R28, [R197+0x4800] ;  /* 0x00480000c51c783b */ /* 0x000ea20000004200 */
[----:B------:R-:W-:-:S02]  /*16910*/  FFMA.FTZ R13, R85, c[0x0][0x2d0], -R2 ;  /* 0x0000b400550d7a23 */ /* 0x000fc40000010802 */
[----:B------:R-:W-:Y:S02]  /*16920*/  FFMA.FTZ R37, R84, c[0x0][0x2d0], -R2 ;  /* 0x0000b40054257a23 */ /* 0x000fe40000010802 */
[----:B------:R-:W-:Y:S02]  /*16930*/  FADD.FTZ R2, R132, R3 ;  /* 0x0000000384027221 */ /* 0x000fe40000010000 */
[----:B------:R-:W-:Y:S01]  /*16940*/  FADD.FTZ R3, R137, R4 ;  /* 0x0000000489037221 */ /* 0x000fe20000010000 */
[----:B------:R-:W-:Y:S03]  /*16950*/  MUFU.EX2 R13, R13 ;  /* 0x0000000d000d7308 */ /* 0x000fe60000000800 */
[----:B------:R-:W-:-:S04]  /*16960*/  FADD.FTZ R3, R136, R3 ;  /* 0x0000000388037221 */ /* 0x000fc80000010000 */
[----:B-1----:R-:W-:Y:S01]  /*16970*/  HMMA.16816.F32 R108, R8, R24, R20 ;  /* 0x00000018086c723c */ /* 0x002fe20000001814 */
[----:B------:R-:W1:Y:S07]  /*16980*/  MUFU.EX2 R4, R37 ;  /* 0x0000002500047308 */ /* 0x000e6e0000000800 */
[----:B------:R-:W-:Y:S01]  /*16990*/  HMMA.16816.F32 R20, R16, R38, RZ ;  /* 0x000000261014723c */ /* 0x000fe200000018ff */
[----:B-1----:R-:W-:Y:S11]  /*169a0*/  F2FP.PACK_AB R139, R4, R13 ;  /* 0x0000000d048b723e */ /* 0x002ff600000000ff */
[----:B------:R-:W-:Y:S11]  /*169b0*/  @!UPT UIADD3 URZ, URZ, URZ, URZ ;  /* 0x0000003f3f3ff290 */ /* 0x000ff6000fffe03f */
[----:B------:R-:W-:Y:S01]  /*169c0*/  @!UPT UIADD3 URZ, URZ, URZ, URZ ;  /* 0x0000003f3f3ff290 */ /* 0x000fe2000fffe03f */
[----:B------:R-:W-:Y:S01]  /*169d0*/  HMMA.16816.F32 R128, R8, R26, R20 ;  /* 0x0000001a0880723c */ /* 0x000fe20000001814 */
[----:B------:R-:W1:Y:S07]  /*169e0*/  LDSM.16.MT88.4 R24, [R197+0x5000] ;  /* 0x00500000c518783b */ /* 0x000e6e0000004200 */
[----:B--2---:R-:W-:Y:S11]  /*169f0*/  HMMA.16816.F32 R20, R16, R28, RZ ;  /* 0x0000001c1014723c */ /* 0x004ff600000018ff */
[----:B------:R-:W-:Y:S11]  /*16a00*/  @!UPT UIADD3 URZ, URZ, URZ, URZ ;  /* 0x0000003f3f3ff290 */ /* 0x000ff6000fffe03f */
[----:B------:R-:W-:Y:S02]  /*16a10*/  @!UPT UIADD3 URZ, URZ, URZ, URZ ;  /* 0x0000003f3f3ff290 */ /* 0x000fe4000fffe03f */
        /* <DEDUP_REMOVED lines=8> */
[----:B------:R-:W1:Y:S02]  /*16aa0*/  MUFU.EX2 R28, R34 ;  /* 0x00000022001c7308 */ /* 0x000e640000000800 */
[----:B-1----:R-:W-:Y:S11]  /*16ab0*/  FADD.FTZ R2, R28, R2 ;  /* 0x000000021c027221 */ /* 0x002ff60000010000 */
[----:B------:R-:W-:Y:S10]  /*16ac0*/  @!UPT UIADD3 URZ, URZ, URZ, URZ ;  /* 0x0000003f3f3ff290 */ /* 0x000ff4000fffe03f */
[----:B--2---:R-:W-:Y:S01]  /*16ad0*/  HMMA.16816.F32 R124, R8, R24, R20 ;  /* 0x00000018087c723c */ /* 0x004fe20000001814 */
[----:B------:R-:W1:Y:S07]  /*16ae0*/  MUFU.EX2 R24, R33 ;  /* 0x0000002100187308 */ /* 0x000e6e0000000800 */
[----:B------:R-:W-:Y:S01]  /*16af0*/  HMMA.16816.F32 R20, R16, R30, RZ ;  /* 0x0000001e1014723c */ /* 0x000fe200000018ff */
[----:B------:R-:W2:Y:S01]  /*16b00*/  MUFU.EX2 R25, R32 ;  /* 0x0000002000197308 */ /* 0x000ea20000000800 */
[C---:B-1----:R-:W-:Y:S01]  /*16b10*/  FADD.FTZ R2, R24.reuse, R2 ;  /* 0x0000000218027221 */ /* 0x042fe20000010000 */
[----:B------:R-:W-:-:S06]  /*16b20*/  F2FP.PACK_AB R136, R24, R28 ;  /* 0x0000001c1888723e */ /* 0x000fcc00000000ff */
[----:B------:R-:W1:Y:S01]  /*16b30*/  MUFU.EX2 R28, R36 ;  /* 0x00000024001c7308 */ /* 0x000e620000000800 */
[----:B--2---:R-:W-:Y:S01]  /*16b40*/  FADD.FTZ R2, R25, R2 ;  /* 0x0000000219027221 */ /* 0x004fe20000010000 */
[----:B------:R-:W-:-:S03]  /*16b50*/  F2FP.PACK_AB R138, R14, R25 ;  /* 0x000000190e8a723e */ /* 0x000fc600000000ff */
[----:B------:R-:W-:-:S03]  /*16b60*/  FADD.FTZ R234, R14, R2 ;  /* 0x000000020eea7221 */ /* 0x000fc60000010000 */
[----:B------:R-:W2:Y:S07]  /*16b70*/  MUFU.EX2 R14, R35 ;  /* 0x00000023000e7308 */ /* 0x000eae0000000800 */
[----:B------:R-:W-:Y:S01]  /*16b80*/  HMMA.16816.F32 R132, R8, R26, R20 ;  /* 0x0000001a0884723c */ /* 0x000fe20000001814 */
[----:B------:R-:W3:Y:S01]  /*16b90*/  LDSM.16.MT88.4 R20, [R198+0x4800] ;  /* 0x00480000c614783b */ /* 0x000ee20000004200 */
[----:B-1----:R-:W-:-:S04]  /*16ba0*/  FADD.FTZ R2, R28, R3 ;  /* 0x000000031c027221 */ /* 0x002fc80000010000 */
[C---:B--2---:R-:W-:Y:S01]  /*16bb0*/  FADD.FTZ R2, R14.reuse, R2 ;  /* 0x000000020e027221 */ /* 0x044fe20000010000 */
[----:B------:R-:W-:-:S03]  /*16bc0*/  F2FP.PACK_AB R137, R14, R28 ;  /* 0x0000001c0e89723e */ /* 0x000fc600000000ff */
[----:B------:R-:W-:Y:S02]  /*16bd0*/  FADD.FTZ R2, R13, R2 ;  /* 0x000000020d027221 */ /* 0x000fe40000010000 */
[----:B------:R-:W2:Y:S02]  /*16be0*/  LDL R13, [R1+0x4] ;  /* 0x00000400010d7983 */ /* 0x000ea40000100800 */
[----:B------:R-:W-:Y:S01]  /*16bf0*/  FADD.FTZ R233, R4, R2 ;  /* 0x0000000204e97221 */ /* 0x000fe20000010000 */
[C---:B------:R-:W-:Y:S01]  /*16c00*/  HMMA.16816.F32 R172, R136.reuse, R168, R172 ;  /* 0x000000a888ac723c */ /* 0x040fe200000018ac */
[----:B------:R-:W4:Y:S04]  /*16c10*/  LDL R2, [R1] ;  /* 0x0000000001027983 */ /* 0x000f280000100800 */
[----:B------:R-:W2:Y:S03]  /*16c20*/  LDL R4, [R1+0x8] ;  /* 0x0000080001047983 */ /* 0x000ea60000100800 */
[C---:B------:R-:W-:Y:S01]  /*16c30*/  HMMA.16816.F32 R168, R136.reuse, R170, R152 ;  /* 0x000000aa88a8723c */ /* 0x040fe20000001898 */
[----:B------:R-:W1:Y:S07]  /*16c40*/  LDSM.16.MT88.4 R152, [R199+0x1000] ;  /* 0x00100000c798783b */ /* 0x000e6e0000004200 */
[C---:B------:R-:W-:Y:S08]  /*16c50*/  HMMA.16816.F32 R164, R136.reuse, R160, R164 ;  /* 0x000000a088a4723c */ /* 0x040ff000000018a4 */
[C---:B------:R-:W-:Y:S01]  /*16c60*/  HMMA.16816.F32 R160, R136.reuse, R162, R40 ;  /* 0x000000a288a0723c */ /* 0x040fe20000001828 */
[----:B------:R-:W5:Y:S07]  /*16c70*/  LDSM.16.MT88.4 R40, [R198+0x1000] ;  /* 0x00100000c628783b */ /* 0x000f6e0000004200 */
[----:B------:R-:W-:Y:S01]  /*16c80*/  HMMA.16816.F32 R84, R136, R88, R96 ;  /* 0x000000588854723c */ /* 0x000fe20000001860 */
[----:B------:R-:W5:Y:S07]  /*16c90*/  LDSM.16.MT88.4 R96, [R199+0x4000] ;  /* 0x00400000c760783b */ /* 0x000f6e0000004200 */
[----:B---3--:R-:W-:Y:S08]  /*16ca0*/  HMMA.16816.F32 R24, R16, R20, RZ ;  /* 0x000000141018723c */ /* 0x008ff000000018ff */
[C---:B-1----:R-:W-:Y:S08]  /*16cb0*/  HMMA.16816.F32 R156, R136.reuse, R152, R156 ;  /* 0x00000098889c723c */ /* 0x042ff0000000189c */
[C---:B------:R-:W-:Y:S01]  /*16cc0*/  HMMA.16816.F32 R152, R136.reuse, R154, R48 ;  /* 0x0000009a8898723c */ /* 0x040fe20000001830 */
[----:B------:R-:W1:Y:S07]  /*16cd0*/  LDSM.16.MT88.4 R48, [R196+0x2800] ;  /* 0x00280000c430783b */ /* 0x000e6e0000004200 */
[C---:B-----5:R-:W-:Y:S08]  /*16ce0*/  HMMA.16816.F32 R36, R136.reuse, R40, R60 ;  /* 0x000000288824723c */ /* 0x060ff0000000183c */
[C---:B------:R-:W-:Y:S08]  /*16cf0*/  HMMA.16816.F32 R92, R136.reuse, R96, R92 ;  /* 0x00000060885c723c */ /* 0x040ff0000000185c */
[C---:B------:R-:W-:Y:S08]  /*16d00*/  HMMA.16816.F32 R40, R136.reuse, R42, R44 ;  /* 0x0000002a8828723c */ /* 0x040ff0000000182c */
[C---:B------:R-:W-:Y:S01]  /*16d10*/  HMMA.16816.F32 R96, R136.reuse, R98, R112 ;  /* 0x000000628860723c */ /* 0x040fe20000001870 */
[----:B------:R-:W3:Y:S07]  /*16d20*/  LDSM.16.MT88.4 R112, [R196+0x5800] ;  /* 0x00580000c470783b */ /* 0x000eee0000004200 */
[C---:B------:R-:W-:Y:S01]  /*16d30*/  HMMA.16816.F32 R88, R136.reuse, R90, R104 ;  /* 0x0000005a8858723c */ /* 0x040fe20000001868 */
[----:B------:R-:W5:Y:S07]  /*16d40*/  LDSM.16.MT88.4 R104, [R198+0x4000] ;  /* 0x00400000c668783b */ /* 0x000f6e0000004200 */
[C---:B-1----:R-:W-:Y:S01]  /*16d50*/  HMMA.16816.F32 R44, R136.reuse, R48, R56 ;  /* 0x00000030882c723c */ /* 0x042fe20000001838 */
[----:B------:R-:W1:Y:S07]  /*16d60*/  LDSM.16.MT88.4 R56, [R197+0x2800] ;  /* 0x00280000c538783b */ /* 0x000e6e0000004200 */
[----:B------:R-:W-:Y:S01]  /*16d70*/  HMMA.16816.F32 R48, R136, R50, R64 ;  /* 0x000000328830723c */ /* 0x000fe20000001840 */
[----:B------:R-:W1:Y:S07]  /*16d80*/  LDSM.16.MT88.4 R64, [R199+0x2800] ;  /* 0x00280000c740783b */ /* 0x000e6e0000004200 */
[----:B------:R-:W-:Y:S01]  /*16d90*/  HMMA.16816.F32 R20, R16, R22, RZ ;  /* 0x000000161014723c */ /* 0x000fe200000018ff */
[----:B------:R-:W1:Y:S01]  /*16da0*/  LDSM.16.MT88.4 R16, [R198+0x5000] ;  /* 0x00500000c610783b */ /* 0x000e620000004200 */
[----:B------:R-:W-:-:S04]  /*16db0*/  MOV R3, c[0x0][0x2c4] ;  /* 0x0000b10000037a02 */ /* 0x000fc80000000f00 */
[----:B------:R-:W-:Y:S02]  /*16dc0*/  ISETP.NE.AND P1, PT, R3, 0x1, PT ;  /* 0x000000010300780c */ /* 0x000fe40003f25270 */
[C---:B---3--:R-:W-:Y:S08]  /*16dd0*/  HMMA.16816.F32 R108, R136.reuse, R112, R108 ;  /* 0x00000070886c723c */ /* 0x048ff0000000186c */
[C---:B-----5:R-:W-:Y:S08]  /*16de0*/  HMMA.16816.F32 R100, R136.reuse, R104, R100 ;  /* 0x000000688864723c */ /* 0x060ff00000001864 */
[C---:B------:R-:W-:Y:S01]  /*16df0*/  HMMA.16816.F32 R112, R136.reuse, R114, R128 ;  /* 0x000000728870723c */ /* 0x040fe20000001880 */
[----:B------:R-:W3:Y:S07]  /*16e00*/  LDSM.16.MT88.4 R128, [R199+0x5800] ;  /* 0x00580000c780783b */ /* 0x000eee0000004200 */
[C---:B-1----:R-:W-:Y:S01]  /*16e10*/  HMMA.16816.F32 R52, R136.reuse, R56, R80 ;  /* 0x000000388834723c */ /* 0x042fe20000001850 */
[----:B------:R-:W1:Y:S07]  /*16e20*/  LDSM.16.MT88.4 R80, [R196+0x4000] ;  /* 0x00400000c450783b */ /* 0x000e6e0000004200 */
[C---:B------:R-:W-:Y:S01]  /*16e30*/  HMMA.16816.F32 R60, R136.reuse, R64, R72 ;  /* 0x00000040883c723c */ /* 0x040fe20000001848 */
[----:B------:R-:W5:Y:S07]  /*16e40*/  LDSM.16.MT88.4 R72, [R198+0x2800] ;  /* 0x00280000c648783b */ /* 0x000f6e0000004200 */
[----:B------:R-:W-:Y:S01]  /*16e50*/  HMMA.16816.F32 R104, R136, R106, R120 ;  /* 0x0000006a8868723c */ /* 0x000fe20000001878 */
[----:B------:R-:W5:Y:S07]  /*16e60*/  LDSM.16.MT88.4 R120, [R197+0x5800] ;  /* 0x00580000c578783b */ /* 0x000f6e0000004200 */
[C---:B------:R-:W-:Y:S08]  /*16e70*/  HMMA.16816.F32 R24, R8.reuse, R16, R24 ;  /* 0x000000100818723c */ /* 0x040ff00000001818 */
[----:B------:R-:W-:Y:S01]  /*16e80*/  HMMA.16816.F32 R20, R8, R18, R20 ;  /* 0x000000120814723c */ /* 0x000fe20000001814 */
[----:B------:R-:W2:Y:S01]  /*16e90*/  LDSM.16.MT88.4 R8, [R198+0x5800] ;  /* 0x00580000c608783b */ /* 0x000ea20000004200 */
[----:B------:R-:W-:-:S06]  /*16ea0*/  IADD3 R217, R217, -0x2, RZ ;  /* 0xfffffffed9d97810 */ /* 0x000fcc0007ffe0ff */
[C---:B---3--:R-:W-:Y:S08]  /*16eb0*/  HMMA.16816.F32 R124, R136.reuse, R128, R124 ;  /* 0x00000080887c723c */ /* 0x048ff0000000187c */
[C---:B-1----:R-:W-:Y:S08]  /*16ec0*/  HMMA.16816.F32 R76, R136.reuse, R80, R76 ;  /* 0x00000050884c723c */ /* 0x042ff0000000184c */
[C---:B-----5:R-:W-:Y:S08]  /*16ed0*/  HMMA.16816.F32 R68, R136.reuse, R72, R68 ;  /* 0x000000488844723c */ /* 0x060ff00000001844 */
[C---:B------:R-:W-:Y:S08]  /*16ee0*/  HMMA.16816.F32 R116, R136.reuse, R120, R116 ;  /* 0x000000788874723c */ /* 0x040ff00000001874 */
[C---:B------:R-:W-:Y:S08]  /*16ef0*/  HMMA.16816.F32 R128, R136.reuse, R130, R132 ;  /* 0x000000828880723c */ /* 0x040ff00000001884 */
[C---:B------:R-:W-:Y:S08]  /*16f00*/  HMMA.16816.F32 R56, R136.reuse, R58, R192 ;  /* 0x0000003a8838723c */ /* 0x040ff000000018c0 */
[C---:B------:R-:W-:Y:S08]  /*16f10*/  HMMA.16816.F32 R64, R136.reuse, R66, R188 ;  /* 0x000000428840723c */ /* 0x040ff000000018bc */
[C---:B------:R-:W-:Y:S08]  /*16f20*/  HMMA.16816.F32 R72, R136.reuse, R74, R184 ;  /* 0x0000004a8848723c */ /* 0x040ff000000018b8 */
[----:B------:R-:W-:Y:S01]  /*16f30*/  HMMA.16816.F32 R80, R136, R82, R180 ;  /* 0x000000528850723c */ /* 0x000fe200000018b4 */
[----:B----4-:R-:W-:-:S05]  /*16f40*/  @P1 IMAD.HI.U32 R3, R2, c[0x0][0x2c8], RZ ;  /* 0x0000b20002031a27 */ /* 0x010fca00078e00ff */
[----:B------:R-:W-:-:S04]  /*16f50*/  @P1 SHF.R.U32.HI R2, RZ, c[0x0][0x2cc], R3 ;  /* 0x0000b300ff021a19 */ /* 0x000fc80000011603 */
[----:B--2---:R-:W-:-:S05]  /*16f60*/  IADD3 R2, R2, R4, -R13 ;  /* 0x0000000402027210 */ /* 0x004fca0007ffe80d */
[----:B------:R-:W-:-:S05]  /*16f70*/  IMAD.HI R2, R2, 0x2aaaaaab, RZ ;  /* 0x2aaaaaab02027827 */ /* 0x000fca00078e02ff */
[----:B------:R-:W-:-:S04]  /*16f80*/  SHF.R.U32.HI R3, RZ, 0x1f, R2 ;  /* 0x0000001fff037819 */ /* 0x000fc80000011602 */
[----:B------:R-:W-:-:S04]  /*16f90*/  LEA.HI.SX32 R2, R2, R3, 0x1d ;  /* 0x0000000302027211 */ /* 0x000fc800078feaff */
[----:B------:R-:W-:-:S04]  /*16fa0*/  IMNMX R240, R239, R2, !PT ;  /* 0x00000002eff07217 */ /* 0x000fc80007800200 */
[----:B------:R-:W-:Y:S01]  /*16fb0*/  ISETP.GE.AND P0, PT, R217, R240, PT ;  /* 0x000000f0d900720c */ /* 0x000fe20003f06270 */
[C---:B------:R-:W-:Y:S08]  /*16fc0*/  HMMA.16816.F32 R120, R136.reuse, R122, R176 ;  /* 0x0000007a8878723c */ /* 0x040ff000000018b0 */
[C---:B------:R-:W-:Y:S08]  /*16fd0*/  HMMA.16816.F32 R132, R136.reuse, R8, R24 ;  /* 0x000000088884723c */ /* 0x040ff00000001818 */
[----:B------:R-:W-:Y:S01]  /*16fe0*/  HMMA.16816.F32 R136, R136, R10, R20 ;  /* 0x0000000a8888723c */ /* 0x000fe20000001814 */
[----:B------:R-:W-:Y:S01]  /*16ff0*/  @!UPT UIADD3 URZ, URZ, URZ, URZ ;  /* 0x0000003f3f3ff290 */ /* 0x000fe2000fffe03f */
[----:B------:R-:W-:Y:S11]  /*17000*/  @!P0 BRA `(.L_x_3081) ;  /* 0x0000348000008947 */ /* 0x000ff60003800000 */
[----:B------:R-:W-:Y:S02]  /*17010*/  MOV R14, R5 ;  /* 0x00000005000e7202 */ /* 0x000fe40000000f00 */
[----:B------:R-:W-:-:S02]  /*17020*/  MOV R13, R6 ;  /* 0x00000006000d7202 */ /* 0x000fc40000000f00 */
[----:B------:R-:W-:-:S07]  /*17030*/  MOV R218, R217 ;  /* 0x000000d900da7202 */ /* 0x000fce0000000f00 */
.L_x_3094:
        /* <DEDUP_REMOVED lines=14> */
[----:B------:R-:W-:Y:S05]  /*17120*/  SHF.R.S32.HI R2, RZ, 0x1f, R223 ;  /* 0x0000001fff027819 */ /* 0x000fea00000114df */
[----:B------:R-:W-:Y:S02]  /*17130*/  IMAD R4, R2, c[0x0][0x208], RZ ;  /* 0x0000820002047a24 */ /* 0x000fe400078e02ff */
[C---:B------:R-:W-:Y:S04]  /*17140*/  IMAD.WIDE.U32 R2, R223.reuse, c[0x0][0x208], RZ ;  /* 0x00008200df027a25 */ /* 0x040fe800078e00ff */
        /* <DEDUP_REMOVED lines=12> */
.L_x_3187:
[----:B------:R-:W-:-:S05]  /*17210*/  BRA.DIV ~URZ, `(.L_x_3085) ;  /* 0x0000ce527f007947 */ /* 0x000fca000b800000 */
[----:B------:R4:W3:Y:S02]  /*17220*/  SHFL.IDX PT, R2, R6, RZ, 0x181f ;  /* 0x00181fff06027589 */ /* 0x0008e400000e0000 */
.L_x_3188:
[----:B------:R-:W5:Y:S01]  /*17230*/  S2R R10, SR_TID.X ;  /* 0x00000000000a7919 */ /* 0x000f620000002100 */
[----:B------:R-:W-:Y:S02]  /*17240*/  ISETP.GE.AND P3, PT, R140, c[0x0][0x1d4], PT ;  /* 0x000075008c007a0c */ /* 0x000fe40003f66270 */
[----:B---3--:R-:W-:Y:S02]  /*17250*/  IADD3 R8, P0, R2, R230, RZ ;  /* 0x000000e602087210 */ /* 0x008fe40007f1e0ff */
[----:B------:R-:W-:Y:S02]  /*17260*/  ISETP.GE.AND P2, PT, R142, c[0x0][0x1d4], PT ;  /* 0x000075008e007a0c */ /* 0x000fe40003f46270 */
[----:B------:R-:W-:Y:S01]  /*17270*/  ISETP.GE.AND P4, PT, R220, c[0x0][0x1d4], PT ;  /* 0x00007500dc007a0c */ /* 0x000fe20003f86270 */
[----:B------:R-:W-:Y:S01]  /*17280*/  IMAD.X R9, R4, 0x1, R231, P0 ;  /* 0x0000000104097824 */ /* 0x000fe200000e06e7 */
[----:B------:R-:W-:Y:S05]  /*17290*/  ISETP.GE.AND P1, PT, R221, c[0x0][0x1d4], PT ;  /* 0x00007500dd007a0c */ /* 0x000fea0003f26270 */
[----:B------:R-:W-:Y:S01]  /*172a0*/  @!PT LDS RZ, [RZ] ;  /* 0x00000000fffff984 */ /* 0x000fe20000000800 */
[----:B------:R-:W-:Y:S01]  /*172b0*/  @!PT LDS RZ, [RZ] ;  /* 0x00000000fffff984 */ /* 0x000fe20000000800 */
[----:B------:R-:W-:Y:S01]  /*172c0*/  @!PT LDS RZ, [RZ] ;  /* 0x00000000fffff984 */ /* 0x000fe20000000800 */
[----:B------:R3:W-:Y:S02]  /*172d0*/  LDGSTS.E.BYPASS.LTC128B.128 [R216+0x4080], [R8.64], !P3 ;  /* 0x0408000008d87fae */ /* 0x0007e4000d901d46 */
[----:B---3--:R-:W-:Y:S05]  /*172e0*/  IADD3 R8, P0, R2, R229, RZ ;  /* 0x000000e502087210 */ /* 0x008fea0007f1e0ff */
[----:B------:R-:W-:Y:S05]  /*172f0*/  IMAD.X R9, R4, 0x1, R226, P0 ;  /* 0x0000000104097824 */ /* 0x000fea00000e06e2 */
[----:B------:R3:W-:Y:S02]  /*17300*/  LDGSTS.E.BYPASS.LTC128B.128 [R216+0x5880], [R8.64], !P2 ;  /* 0x0588000008d87fae */ /* 0x0007e4000d101d46 */
[----:B---3--:R-:W-:Y:S05]  /*17310*/  IADD3 R8, P0, R2, R228, RZ ;  /* 0x000000e402087210 */ /* 0x008fea0007f1e0ff */
[----:B------:R-:W-:Y:S01]  /*17320*/  IMAD.X R9, R4, 0x1, R227, P0 ;  /* 0x0000000104097824 */ /* 0x000fe200000e06e3 */
[----:B------:R-:W-:Y:S04]  /*17330*/  IADD3 R2, P0, R2, R225, RZ ;  /* 0x000000e102027210 */ /* 0x000fe80007f1e0ff */
[----:B------:R3:W-:Y:S01]  /*17340*/  LDGSTS.E.BYPASS.LTC128B.128 [R216+0x7080], [R8.64], !P4 ;  /* 0x0708000008d87fae */ /* 0x0007e2000e101d46 */
[----:B------:R-:W-:Y:S01]  /*17350*/  IMAD.X R3, R4, 0x1, R224, P0 ;  /* 0x0000000104037824 */ /* 0x000fe200000e06e0 */
[----:B-----5:R-:W-:Y:S04]  /*17360*/  ISETP.GT.AND P0, PT, R10, 0x7f, PT ;  /* 0x0000007f0a00780c */ /* 0x020fe80003f04270 */
[----:B------:R3:W-:Y:S09]  /*17370*/  LDGSTS.E.BYPASS.LTC128B.128 [R216+0x8880], [R2.64], !P1 ;  /* 0x0888000002d87fae */ /* 0x0007f2000c901d46 */
[----:B------:R-:W-:-:S05]  /*17380*/  @P0 BRA `(.L_x_3083) ;  /* 0x0000012000000947 */ /* 0x000fca0003800000 */
[----:B------:R-:W-:-:S05]  /*17390*/  BRA.DIV ~URZ, `(.L_x_3086) ;  /* 0x0000cd427f007947 */ /* 0x000fca000b800000 */
[----:B------:R3:W4:Y:S04]  /*173a0*/  SHFL.IDX PT, R4, R5, 0x1, 0x181f ;  /* 0x00381f0005047f89 */ /* 0x00072800000e0000 */
[----:B---3--:R3:W2:Y:S02]  /*173b0*/  SHFL.IDX PT, R2, R6, 0x1, 0x181f ;  /* 0x00381f0006027f89 */ /* 0x0086a400000e0000 */
.L_x_3189:
[----:B--2---:R-:W-:Y:S05]  /*173c0*/  IADD3 R8, P0, R2, R230, RZ ;  /* 0x000000e602087210 */ /* 0x004fea0007f1e0ff */
[----:B----4-:R-:W-:Y:S05]  /*173d0*/  IMAD.X R9, R4, 0x1, R231, P0 ;  /* 0x0000000104097824 */ /* 0x010fea00000e06e7 */
[----:B------:R-:W-:Y:S01]  /*173e0*/  @!PT LDS RZ, [RZ] ;  /* 0x00000000fffff984 */ /* 0x000fe20000000800 */
        /* <DEDUP_REMOVED lines=10> */
[----:B------:R-:W-:Y:S05]  /*17490*/  IMAD.X R3, R4, 0x1, R224, P0 ;  /* 0x0000000104037824 */ /* 0x000fea00000e06e0 */
[----:B------:R2:W-:Y:S03]  /*174a0*/  LDGSTS.E.BYPASS.LTC128B.128 [R219+0x9880], [R2.64], !P1 ;  /* 0x0988000002db7fae */ /* 0x0005e6000c901d46 */
.L_x_3083:
[----:B------:R-:W-:Y:S05]  /*174b0*/  BSYNC B0 ;  /* 0x0000000000007941 */ /* 0x000fea0003800000 */
.L_x_3082:
        /* <DEDUP_REMOVED lines=159> */
[----:B------:R-:W4:Y:S01]  /*17eb0*/  MUFU.TANH R193, R4 ;  /* 0x0000000400c17308 */ /* 0x000f220000002400 */
[----:B--2---:R-:W-:Y:S08]  /*17ec0*/  FMUL.FTZ R2, R9, c[0x0][0x320] ;  /* 0x0000c80009027a20 */ /* 0x004ff00000410000 */
[----:B------:R-:W-:Y:S01]  /*17ed0*/  FMUL.FTZ R3, R21, c[0x0][0x320] ;  /* 0x0000c80015037a20 */ /* 0x000fe20000410000 */
[----:B------:R2:W1:Y:S02]  /*17ee0*/  MUFU.TANH R187, R2 ;  /* 0x0000000200bb7308 */ /* 0x0004640000002400 */
[----:B--2---:R-:W-:Y:S08]  /*17ef0*/  FMUL.FTZ R2, R10, c[0x0][0x320] ;  /* 0x0000c8000a027a20 */ /* 0x004ff00000410000 */
[----:B------:R2:W1:Y:S02]  /*17f00*/  MUFU.TANH R217, R2 ;  /* 0x0000000200d97308 */ /* 0x0004640000002400 */
[----:B--2---:R-:W-:Y:S02]  /*17f10*/  FMUL.FTZ R2, R11, c[0x0][0x320] ;  /* 0x0000c8000b027a20 */ /* 0x004fe40000410000 */
[----:B------:R-:W2:Y:S01]  /*17f20*/  LDSM.16.M88.4 R8, [R15+0x5800] ;  /* 0x005800000f08783b */ /* 0x000ea20000000200 */
[----:B------:R-:W-:Y:S05]  /*17f30*/  DEPBAR.LE SB0, 0x0 ;  /* 0x000080000000791a */ /* 0x000fea0000000000 */
        /* <DEDUP_REMOVED lines=9> */
[----:B------:R-:W2:Y:S10]  /*17fd0*/  MUFU.TANH R20, R3 ;  /* 0x0000000300147308 */ /* 0x000eb40000002400 */
[----:B------:R5:W1:Y:S02]  /*17fe0*/  MUFU.TANH R176, R2 ;  /* 0x0000000200b07308 */ /* 0x000a640000002400 */
[----:B-----5:R-:W-:Y:S08]  /*17ff0*/  FMUL.FTZ R2, R22, c[0x0][0x320] ;  /* 0x0000c80016027a20 */ /* 0x020ff00000410000 */
        /* <DEDUP_REMOVED lines=26> */
[----:B------:R1:W1:Y:S01]  /*181a0*/  MUFU.TANH R185, R2 ;  /* 0x0000000200b97308 */ /* 0x0002620000002400 */
[----:B------:R-:W-:-:S05]  /*181b0*/  @!P0 BRA `(.L_x_3088) ;  /* 0x000004e000008947 */ /* 0x000fca0003800000 */
[----:B--234-:R-:W-:Y:S02]  /*181c0*/  IMAD.MOV.U32 R6, RZ, RZ, c[0x0][0x2b8] ;  /* 0x0000ae00ff067624 */ /* 0x01cfe400078e00ff */
[----:B------:R-:W-:Y:S02]  /*181d0*/  IMAD R3, R218, 0x30, R252 ;  /* 0x00000030da037824 */ /* 0x000fe400078e02fc */
[----:B------:R-:W-:Y:S01]  /*181e0*/  IMAD.MOV.U32 R222, RZ, RZ, RZ ;  /* 0x000000ffffde7224 */ /* 0x000fe200078e00ff */
[----:B------:R-:W-:Y:S02]  /*181f0*/  ISETP.NE.AND P1, PT, R6, 0x1, PT ;  /* 0x000000010600780c */ /* 0x000fe40003f25270 */
[----:B------:R-:W-:Y:S05]  /*18200*/  IADD3 R3, R3, -0x30, R0 ;  /* 0xffffffd003037810 */ /* 0x000fea0007ffe000 */
[--C-:B-1----:R-:W-:Y:S06]  /*18210*/  IMAD.MOV.U32 R2, RZ, RZ, R3.reuse ;  /* 0x000000ffff027224 */ /* 0x102fec00078e0003 */
[----:B------:R-:W-:Y:S05]  /*18220*/  @P1 IMAD.HI.U32 R4, R3, c[0x0][0x2bc], RZ ;  /* 0x0000af0003041a27 */ /* 0x000fea00078e00ff */
[----:B------:R-:W-:Y:S04]  /*18230*/  @P1 SHF.R.U32.HI R2, RZ, c[0x0][0x2c0], R4 ;  /* 0x0000b000ff021a19 */ /* 0x000fe80000011604 */
[C---:B------:R-:W-:Y:S01]  /*18240*/  @!P6 IADD3 R4, P0, R2.reuse, R246, RZ ;  /* 0x000000f60204e210 */ /* 0x040fe20007f1e0ff */
[----:B------:R-:W-:Y:S04]  /*18250*/  IMAD.MOV R5, RZ, RZ, -R2 ;  /* 0x000000ffff057224 */ /* 0x000fe800078e0a02 */
[----:B------:R-:W-:Y:S01]  /*18260*/  IMAD R223, R5, c[0x0][0x2b8], R3 ;  /* 0x0000ae0005df7a24 */ /* 0x000fe200078e0203 */
[----:B------:R-:W-:Y:S02]  /*18270*/  @!P6 LEA.HI.X.SX32 R3, R2, R249, 0x1, P0 ;  /* 0x000000f90203e211 */ /* 0x000fe400000f0eff */
[C---:B------:R-:W-:Y:S02]  /*18280*/  @!P6 LEA R2, P0, R4.reuse, c[0x0][0x2a0], 0x2 ;  /* 0x0000a8000402ea11 */ /* 0x040fe400078010ff */
[----:B------:R-:W-:Y:S02]  /*18290*/  IADD3 R5, -R143, 0x30, RZ ;  /* 0x000000308f057810 */ /* 0x000fe40007ffe1ff */
[----:B------:R-:W-:Y:S05]  /*182a0*/  @!P6 LEA.HI.X R3, R4, c[0x0][0x2a4], R3, 0x2, P0 ;  /* 0x0000a9000403ea11 */ /* 0x000fea00000f1403 */
[----:B------:R1:W2:Y:S02]  /*182b0*/  @!P6 LDG.E R222, [R2.64] ;  /* 0x0000000602dee981 */ /* 0x0002a4000c1e1900 */
[----:B-1----:R-:W-:Y:S05]  /*182c0*/  SHF.R.S32.HI R2, RZ, 0x1f, R223 ;  /* 0x0000001fff027819 */ /* 0x002fea00000114df */
[----:B------:R-:W-:Y:S02]  /*182d0*/  IMAD R4, R2, c[0x0][0x1e0], RZ ;  /* 0x0000780002047a24 */ /* 0x000fe400078e02ff */
[C---:B------:R-:W-:Y:S04]  /*182e0*/  IMAD.WIDE.U32 R2, R223.reuse, c[0x0][0x1e0], RZ ;  /* 0x00007800df027a25 */ /* 0x040fe800078e00ff */
        /* <DEDUP_REMOVED lines=12> */
[----:B------:R1:W2:Y:S02]  /*183b0*/  SHFL.IDX PT, R4, R6, RZ, 0x181f ;  /* 0x00181fff06047589 */ /* 0x0002a400000e0000 */
.L_x_3190:
[----:B------:R-:W-:-:S05]  /*183c0*/  BRA.DIV ~URZ, `(.L_x_3090) ;  /* 0x0000be527f007947 */ /* 0x000fca000b800000 */
[----:B------:R3:W4:Y:S02]  /*183d0*/  SHFL.IDX PT, R2, R10, RZ, 0x181f ;  /* 0x00181fff0a027589 */ /* 0x00072400000e0000 */
.L_x_3191:
[----:B------:R-:W-:Y:S02]  /*183e0*/  @P0 ISETP.GE.AND P1, PT, R140, c[0x0][0x1d4], PT ;  /* 0x000075008c000a0c */ /* 0x000fe40003f26270 */
[----:B----4-:R-:W-:Y:S05]  /*183f0*/  @P0 IADD3 R8, P2, R2, R230, RZ ;  /* 0x000000e602080210 */ /* 0x010fea0007f5e0ff */
[----:B--2---:R-:W-:Y:S06]  /*18400*/  @P0 IMAD.X R9, R4, 0x1, R231, P2 ;  /* 0x0000000104090824 */ /* 0x004fec00010e06e7 */
[----:B------:R-:W-:Y:S01]  /*18410*/  @!PT LDS RZ, [RZ] ;  /* 0x00000000fffff984 */ /* 0x000fe20000000800 */
[----:B------:R-:W-:Y:S01]  /*18420*/  @!PT LDS RZ, [RZ] ;  /* 0x00000000fffff984 */ /* 0x000fe20000000800 */
[----:B------:R-:W-:Y:S01]  /*18430*/  @!PT LDS RZ, [RZ] ;  /* 0x00000000fffff984 */ /* 0x000fe20000000800 */
[----:B------:R2:W-:Y:S01]  /*18440*/  @P0 LDGSTS.E.BYPASS.LTC128B.128 [R216+0xa080], [R8.64], !P1 ;  /* 0x0a08000008d80fae */ /* 0x0005e2000c901d46 */
[----:B------:R-:W-:Y:S02]  /*18450*/  @P0 ISETP.GE.AND P1, PT, R142, c[0x0][0x1d4], PT ;  /* 0x000075008e000a0c */ /* 0x000fe40003f26270 */
[----:B--2---:R-:W-:Y:S05]  /*18460*/  @P0 IADD3 R8, P2, R2, R229, RZ ;  /* 0x000000e502080210 */ /* 0x004fea0007f5e0ff */
[----:B------:R-:W-:Y:S06]  /*18470*/  @P0 IMAD.X R9, R4, 0x1, R226, P2 ;  /* 0x0000000104090824 */ /* 0x000fec00010e06e2 */
[----:B------:R2:W-:Y:S01]  /*18480*/  @P0 LDGSTS.E.BYPASS.LTC128B.128 [R216+0xb880], [R8.64], !P1 ;  /* 0x0b88000008d80fae */ /* 0x0005e2000c901d46 */
[----:B------:R-:W-:Y:S02]  /*18490*/  @P0 ISETP.GE.AND P1, PT, R220, c[0x0][0x1d4], PT ;  /* 0x00007500dc000a0c */ /* 0x000fe40003f26270 */
[----:B--2---:R-:W-:Y:S05]  /*184a0*/  @P0 IADD3 R8, P2, R2, R228, RZ ;  /* 0x000000e402080210 */ /* 0x004fea0007f5e0ff */
[----:B------:R-:W-:Y:S01]  /*184b0*/  @P0 IMAD.X R9, R4, 0x1, R227, P2 ;  /* 0x0000000104090824 */ /* 0x000fe200010e06e3 */
[----:B------:R-:W-:Y:S05]  /*184c0*/  @P0 IADD3 R2, P2, R2, R225, RZ ;  /* 0x000000e102020210 */ /* 0x000fea0007f5e0ff */
[----:B------:R2:W-:Y:S01]  /*184d0*/  @P0 LDGSTS.E.BYPASS.LTC128B.128 [R216+0xd080], [R8.64], !P1 ;  /* 0x0d08000008d80fae */ /* 0x0005e2000c901d46 */
[----:B------:R-:W-:Y:S01]  /*184e0*/  @P0 ISETP.GE.AND P1, PT, R221, c[0x0][0x1d4], PT ;  /* 0x00007500dd000a0c */ /* 0x000fe20003f26270 */
[----:B------:R-:W-:Y:S11]  /*184f0*/  @P0 IMAD.X R3, R4, 0x1, R224, P2 ;  /* 0x0000000104030824 */ /* 0x000ff600010e06e0 */
[----:B------:R-:W-:Y:S01]  /*18500*/  @!UPT UIADD3 URZ, URZ, URZ, URZ ;  /* 0x0000003f3f3ff290 */ /* 0x000fe2000fffe03f */
[----:B------:R2:W-:Y:S01]  /*18510*/  @P0 LDGSTS.E.BYPASS.LTC128B.128 [R216+0xe880], [R2.64], !P1 ;  /* 0x0e88000002d80fae */ /* 0x0005e2000c901d46 */
[----:B------:R-:W-:Y:S01]  /*18520*/  ISETP.GE.AND P0, PT, R5, 0x21, PT ;  /* 0x000000210500780c */ /* 0x000fe20003f06270 */
[----:B------:R-:W-:-:S06]  /*18530*/  BRA.DIV ~URZ, `(.L_x_3091) ;  /* 0x0000bd527f007947 */ /* 0x000fcc000b800000 */
[----:B------:R4:W1:Y:S04]  /*18540*/  SHFL.IDX PT, R4, R6, 0x1, 0x181f ;  /* 0x00381f0006047f89 */ /* 0x00086800000e0000 */
[----:B--2---:R4:W2:Y:S02]  /*18550*/  SHFL.IDX PT, R2, R10, 0x1, 0x181f ;  /* 0x00381f000a027f89 */ /* 0x0048a400000e0000 */
.L_x_3192:
[----:B------:R-:W-:Y:S02]  /*18560*/  @P0 ISETP.GE.AND P1, PT, R140, c[0x0][0x1d4], PT ;  /* 0x000075008c000a0c */ /* 0x000fe40003f26270 */
[----:B--2---:R-:W-:Y:S05]  /*18570*/  @P0 IADD3 R8, P2, R2, R230, RZ ;  /* 0x000000e602080210 */ /* 0x004fea0007f5e0ff */
[----:B-1----:R-:W-:Y:S06]  /*18580*/  @P0 IMAD.X R9, R4, 0x1, R231, P2 ;  /* 0x0000000104090824 */ /* 0x002fec00010e06e7 */
[----:B------:R-:W-:Y:S01]  /*18590*/  @!PT LDS RZ, [RZ] ;  /* 0x00000000fffff984 */ /* 0x000fe20000000800 */
[----:B------:R-:W-:Y:S01]  /*185a0*/  @!PT LDS RZ, [RZ] ;  /* 0x00000000fffff984 */ /* 0x000fe20000000800 */
[----:B------:R-:W-:Y:S01]  /*185b0*/  @!PT LDS RZ, [RZ] ;  /* 0x00000000fffff984 */ /* 0x000fe20000000800 */
[----:B------:R1:W-:Y:S01]  /*185c0*/  @P0 LDGSTS.E.BYPASS.LTC128B.128 [R219+0xb080], [R8.64], !P1 ;  /* 0x0b08000008db0fae */ /* 0x0003e2000c901d46 */
[----:B------:R-:W-:Y:S02]  /*185d0*/  @P0 ISETP.GE.AND P1, PT, R142, c[0x0][0x1d4], PT ;  /* 0x000075008e000a0c */ /* 0x000fe40003f26270 */
[----:B-1----:R-:W-:Y:S05]  /*185e0*/  @P0 IADD3 R8, P2, R2, R229, RZ ;  /* 0x000000e502080210 */ /* 0x002fea0007f5e0ff */
[----:B------:R-:W-:Y:S06]  /*185f0*/  @P0 IMAD.X R9, R4, 0x1, R226, P2 ;  /* 0x0000000104090824 */ /* 0x000fec00010e06e2 */
[----:B------:R1:W-:Y:S01]  /*18600*/  @P0 LDGSTS.E.BYPASS.LTC128B.128 [R219+0xc880], [R8.64], !P1 ;  /* 0x0c88000008db0fae */ /* 0x0003e2000c901d46 */
[----:B------:R-:W-:Y:S02]  /*18610*/  @P0 ISETP.GE.AND P1, PT, R220, c[0x0][0x1d4], PT ;  /* 0x00007500dc000a0c */ /* 0x000fe40003f26270 */
[----:B-1----:R-:W-:Y:S05]  /*18620*/  @P0 IADD3 R8, P2, R2, R228, RZ ;  /* 0x000000e402080210 */ /* 0x002fea0007f5e0ff */
[----:B------:R-:W-:Y:S01]  /*18630*/  @P0 IMAD.X R9, R4, 0x1, R227, P2 ;  /* 0x0000000104090824 */ /* 0x000fe200010e06e3 */
[----:B------:R-:W-:Y:S05]  /*18640*/  @P0 IADD3 R2, P2, R2, R225, RZ ;  /* 0x000000e102020210 */ /* 0x000fea0007f5e0ff */
[----:B------:R1:W-:Y:S01]  /*18650*/  @P0 LDGSTS.E.BYPASS.LTC128B.128 [R219+0xe080], [R8.64], !P1 ;  /* 0x0e08000008db0fae */ /* 0x0003e2000c901d46 */
[----:B------:R-:W-:Y:S01]  /*18660*/  @P0 ISETP.GE.AND P1, PT, R221, c[0x0][0x1d4], PT ;  /* 0x00007500dd000a0c */ /* 0x000fe20003f26270 */
[----:B------:R-:W-:Y:S11]  /*18670*/  @P0 IMAD.X R3, R4, 0x1, R224, P2 ;  /* 0x0000000104030824 */ /* 0x000ff600010e06e0 */
[----:B------:R-:W-:Y:S01]  /*18680*/  @!UPT UIADD3 URZ, URZ, URZ, URZ ;  /* 0x0000003f3f3ff290 */ /* 0x000fe2000fffe03f */
[----:B------:R1:W-:Y:S02]  /*18690*/  @P0 LDGSTS.E.BYPASS.LTC128B.128 [R219+0xf880], [R2.64], !P1 ;  /* 0x0f88000002db0fae */ /* 0x0003e4000c901d46 */
.L_x_3088:
[----:B--234-:R-:W-:Y:S05]  /*186a0*/  BSYNC B0 ;  /* 0x0000000000007941 */ /* 0x01cfea0003800000 */
.L_x_3087:
[----:B------:R-:W2:Y:S01]  /*186b0*/  LDL R4, [R1] ;  /* 0x0000000001047983 */ /* 0x000ea20000100800 */
[----:B-1----:R-:W-:Y:S03]  /*186c0*/  IMAD.MOV.U32 R8, RZ, RZ, c[0x0][0x2c4] ;  /* 0x0000b100ff087624 */ /* 0x002fe600078e00ff */
[----:B------:R-:W2:Y:S02]  /*186d0*/  LDL R2, [R1+0x20] ;  /* 0x0000200001027983 */ /* 0x000ea40000100800 */
[----:B------:R-:W-:Y:S02]  /*186e0*/  ISETP.NE.AND P0, PT, R8, 0x1, PT ;  /* 0x000000010800780c */ /* 0x000fe40003f05270 */
[----:B------:R-:W3:Y:S04]  /*186f0*/  LDL R6, [R1+0xc] ;  /* 0x00000c0001067983 */ /* 0x000ee80000100800 */
[----:B------:R-:W4:Y:S04]  /*18700*/  LDL R5, [R1+0x8] ;  /* 0x0000080001057983 */ /* 0x000f280000100800 */
[----:B------:R-:W4:Y:S04]  /*18710*/  LDL R3, [R1+0x4] ;  /* 0x0000040001037983 */ /* 0x000f280000100800 */
[----:B------:R-:W0:Y:S01]  /*18720*/  LDGDEPBAR ;  /* 0x00000000000079af */ /* 0x000e220000000000 */
[----:B--2---:R-:W-:Y:S04]  /*18730*/  IMAD.IADD R4, R2, 0x1, R4 ;  /* 0x0000000102047824 */ /* 0x004fe800078e0204 */
[----:B------:R-:W-:Y:S05]  /*18740*/  @P0 IMAD.HI.U32 R2, R4, c[0x0][0x2c8], RZ ;  /* 0x0000b20004020a27 */ /* 0x000fea00078e00ff */
[----:B------:R-:W-:Y:S01]  /*18750*/  @P0 SHF.R.U32.HI R4, RZ, c[0x0][0x2cc], R2 ;  /* 0x0000b300ff040a19 */ /* 0x000fe20000011602 */
[----:B------:R-:W-:Y:S05]  /*18760*/  IMAD R2, R218, -0x30, RZ ;  /* 0xffffffd0da027824 */ /* 0x000fea00078e02ff */
[----:B---3--:R-:W-:Y:S04]  /*18770*/  IADD3 R2, -R6, 0x1, R2 ;  /* 0x0000000106027810 */ /* 0x008fe80007ffe102 */
[----:B----4-:R-:W-:Y:S01]  /*18780*/  IADD3 R5, -R3, R2, R5 ;  /* 0x0000000203057210 */ /* 0x010fe20007ffe105 */
[----:B------:R-:W-:-:S05]  /*18790*/  BRA.DIV ~URZ, `(.L_x_3092) ;  /* 0x0000bbc27f007947 */ /* 0x000fca000b800000 */
[----:B------:R1:W2:Y:S02]  /*187a0*/  SHFL.IDX PT, R2, R4, RZ, 0x1c1f ;  /* 0x001c1fff04027589 */ /* 0x0002a400000e0000 */
.L_x_3193:
        /* <DEDUP_REMOVED lines=39> */
[C---:B------:R-:W-:Y:S02]  /*18a20*/  ISETP.GT.AND P4, PT, R2.reuse, 0x19, PT ;  /* 0x000000190200780c */ /* 0x040fe40003f84270 */
        /* <DEDUP_REMOVED lines=25> */
[----:B--2---:R-:W-:Y:S06]  /*18bc0*/  FMNMX.FTZ R2, R3, R2, !PT ;  /* 0x0000000203027209 */ /* 0x004fec0007810000 */
        /* <DEDUP_REMOVED lines=15> */
[----:B-12---:R-:W-:Y:S06]  /*18cc0*/  FMNMX.FTZ R4, R2, R3, !PT ;  /* 0x0000000302047209 */ /* 0x006fec0007810000 */
[----:B------:R1:W2:Y:S02]  /*18cd0*/  SHFL.BFLY PT, R2, R4, 0x1, 0x1f ;  /* 0x0c201f0004027f89 */ /* 0x0002a400000e0000 */
.L_x_3194:
[C---:B------:R-:W-:Y:S01]  /*18ce0*/  FSETP.NEU.FTZ.AND P0, PT, R6.reuse, -INF , PT ;  /* 0xff8000000600780b */ /* 0x040fe20003f1d000 */
[----:B------:R-:W-:Y:S01]  /*18cf0*/  FMUL.FTZ R3, R6, c[0x0][0x2d0] ;  /* 0x0000b40006037a20 */ /* 0x000fe20000410000 */
[----:B-12---:R-:W-:Y:S01]  /*18d00*/  FMNMX.FTZ R4, R2, R4, !PT ;  /* 0x0000000402047209 */ /* 0x006fe20007810000 */
        /* <DEDUP_REMOVED lines=20> */
[----:B------:R-:W1:Y:S02]  /*18e50*/  MUFU.EX2 R5, R8 ;  /* 0x0000000800057308 */ /* 0x000e640000000800 */
[C---:B-1----:R-:W-:Y:S01]  /*18e60*/  F2FP.PACK_AB R176, R5.reuse, R18 ;  /* 0x0000001205b0723e */ /* 0x042fe200000000ff */
[C---:B------:R-:W-:Y:S07]  /*18e70*/  FFMA.FTZ R3, R2.reuse, R234, R18 ;  /* 0x000000ea02037223 */ /* 0x040fee0000010012 */
[----:B------:R1:W2:Y:S01]  /*18e80*/  MUFU.EX2 R18, R13 ;  /* 0x0000000d00127308 */ /* 0x0002a20000000800 */
[----:B------:R-:W-:Y:S02]  /*18e90*/  FMUL.FTZ R20, R2, R164 ;  /* 0x000000a402147220 */ /* 0x000fe40000410000 */
[----:B------:R-:W-:Y:S01]  /*18ea0*/  FADD.FTZ R8, R5, R3 ;  /* 0x0000000305087221 */ /* 0x000fe20000010000 */
[C---:B------:R-:W-:Y:S01]  /*18eb0*/  FSEL R3, R4.reuse, RZ, P0 ;  /* 0x000000ff04037208 */ /* 0x040fe20000000000 */
[----:B------:R-:W-:Y:S02]  /*18ec0*/  FMUL.FTZ R5, R4, c[0x0][0x2d0] ;  /* 0x0000b40004057a20 */ /* 0x000fe40000410000 */
[C---:B------:R-:W-:Y:S02]  /*18ed0*/  FMUL.FTZ R21, R2.reuse, R165 ;  /* 0x000000a502157220 */ /* 0x040fe40000410000 */
[----:B------:R-:W-:Y:S01]  /*18ee0*/  FADD.FTZ R3, -R3, R14 ;  /* 0x0000000e03037221 */ /* 0x000fe20000010100 */
[----:B------:R-:W-:Y:S01]  /*18ef0*/  FSEL R5, R5, RZ, P0 ;  /* 0x000000ff05057208 */ /* 0x000fe20000000000 */
[----:B------:R-:W3:Y:S01]  /*18f00*/  MUFU.EX2 R14, R26 ;  /* 0x0000001a000e7308 */ /* 0x000ee20000000800 */
[----:B------:R-:W-:Y:S01]  /*18f10*/  FMUL.FTZ R25, R2, R161 ;  /* 0x000000a102197220 */ /* 0x000fe20000410000 */
[----:B------:R-:W-:Y:S01]  /*18f20*/  ISETP.GT.AND P0, PT, R218, R240, PT ;  /* 0x000000f0da00720c */ /* 0x000fe20003f04270 */
[----:B------:R-:W-:Y:S02]  /*18f30*/  FMUL.FTZ R3, R3, c[0x0][0x2d0] ;  /* 0x0000b40003037a20 */ /* 0x000fe40000410000 */
[--C-:B------:R-:W-:Y:S02]  /*18f40*/  FFMA.FTZ R9, R9, c[0x0][0x2d0], -R5.reuse ;  /* 0x0000b40009097a23 */ /* 0x100fe40000010805 */
[--C-:B------:R-:W-:Y:S02]  /*18f50*/  FFMA.FTZ R177, R34, c[0x0][0x2d0], -R5.reuse ;  /* 0x0000b40022b17a23 */ /* 0x100fe40000010805 */
[--C-:B------:R-:W-:Y:S01]  /*18f60*/  FFMA.FTZ R179, R33, c[0x0][0x2d0], -R5.reuse ;  /* 0x0000b40021b37a23 */ /* 0x100fe20000010805 */
[----:B------:R-:W4:Y:S01]  /*18f70*/  MUFU.EX2 R3, R3 ;  /* 0x0000000300037308 */ /* 0x000f220000000800 */
[----:B------:R-:W-:Y:S02]  /*18f80*/  FMUL.FTZ R33, R2, R153 ;  /* 0x0000009902217220 */ /* 0x000fe40000410000 */
[--C-:B-1----:R-:W-:Y:S02]  /*18f90*/  FFMA.FTZ R13, R35, c[0x0][0x2d0], -R5.reuse ;  /* 0x0000b400230d7a23 */ /* 0x102fe40000010805 */
[--C-:B------:R-:W-:Y:S02]  /*18fa0*/  FFMA.FTZ R183, R32, c[0x0][0x2d0], -R5.reuse ;  /* 0x0000b40020b77a23 */ /* 0x100fe40000010805 */
[----:B------:R-:W-:Y:S02]  /*18fb0*/  FMUL.FTZ R32, R2, R152 ;  /* 0x0000009802207220 */ /* 0x000fe40000410000 */
[----:B--2---:R-:W-:Y:S01]  /*18fc0*/  FADD.FTZ R8, R18, R8 ;  /* 0x0000000812087221 */ /* 0x004fe20000010000 */
[----:B------:R-:W1:Y:S01]  /*18fd0*/  MUFU.EX2 R180, R9 ;  /* 0x0000000900b47308 */ /* 0x000e620000000800 */
[--C-:B------:R-:W-:Y:S02]  /*18fe0*/  FFMA.FTZ R181, R31, c[0x0][0x2d0], -R5.reuse ;  /* 0x0000b4001fb57a23 */ /* 0x100fe40000010805 */
[--C-:B------:R-:W-:Y:S01]  /*18ff0*/  FFMA.FTZ R184, R30, c[0x0][0x2d0], -R5.reuse ;  /* 0x0000b4001eb87a23 */ /* 0x100fe20000010805 */
[C---:B---3--:R-:W-:Y:S01]  /*19000*/  F2FP.PACK_AB R178, R14.reuse, R18 ;  /* 0x000000120eb2723e */ /* 0x048fe200000000ff */
[----:B------:R-:W-:Y:S02]  /*19010*/  FADD.FTZ R182, R14, R8 ;  /* 0x000000080eb67221 */ /* 0x000fe40000010000 */
[----:B------:R-:W-:Y:S02]  /*19020*/  FMUL.FTZ R8, R2, R172 ;  /* 0x000000ac02087220 */ /* 0x000fe40000410000 */
[--C-:B------:R-:W-:Y:S01]  /*19030*/  FFMA.FTZ R185, R29, c[0x0][0x2d0], -R5.reuse ;  /* 0x0000b4001db97a23 */ /* 0x100fe20000010805 */
[----:B------:R-:W2:Y:S01]  /*19040*/  MUFU.EX2 R172, R13 ;  /* 0x0000000d00ac7308 */ /* 0x000ea20000000800 */
[--C-:B------:R-:W-:Y:S02]  /*19050*/  FFMA.FTZ R191, R17, c[0x0][0x2d0], -R5.reuse ;  /* 0x0000b40011bf7a23 */ /* 0x100fe40000010805 */
[--C-:B------:R-:W-:Y:S02]  /*19060*/  FFMA.FTZ R190, R16, c[0x0][0x2d0], -R5.reuse ;  /* 0x0000b40010be7a23 */ /* 0x100fe40000010805 */
[C---:B----4-:R-:W-:Y:S02]  /*19070*/  FMUL.FTZ R34, R3.reuse, R154 ;  /* 0x0000009a03227220 */ /* 0x050fe40000410000 */
[----:B------:R-:W-:Y:S02]  /*19080*/  FMUL.FTZ R35, R3, R155 ;  /* 0x0000009b03237220 */ /* 0x000fe40000410000 */
[----:B------:R-:W3:Y:S01]  /*19090*/  LDSM.16.MT88.4 R152, [R196] ;  /* 0x00000000c498783b */ /* 0x000ee20000004200 */
[----:B------:R2:W-:Y:S01]  /*190a0*/  MUFU.EX2 R165, R177 ;  /* 0x000000b100a57308 */ /* 0x0005e20000000800 */
[--C-:B------:R-:W-:Y:S02]  /*190b0*/  FFMA.FTZ R192, R11, c[0x0][0x2d0], -R5.reuse ;  /* 0x0000b4000bc07a23 */ /* 0x100fe40000010805 */
[C---:B------:R-:W-:Y:S02]  /*190c0*/  FMUL.FTZ R11, R3.reuse, R175 ;  /* 0x000000af030b7220 */ /* 0x040fe40000410000 */
[C---:B-1----:R-:W-:Y:S02]  /*190d0*/  FFMA.FTZ R164, R3.reuse, R233, R180 ;  /* 0x000000e903a47223 */ /* 0x042fe400000100b4 */
[----:B------:R-:W-:Y:S02]  /*190e0*/  FMUL.FTZ R9, R2, R173 ;  /* 0x000000ad02097220 */ /* 0x000fe40000410000 */
[----:B------:R-:W-:Y:S01]  /*190f0*/  FFMA.FTZ R5, R10, c[0x0][0x2d0], -R5 ;  /* 0x0000b4000a057a23 */ /* 0x000fe20000010805 */
[----:B------:R-:W1:Y:S01]  /*19100*/  MUFU.EX2 R233, R179 ;  /* 0x000000b300e97308 */ /* 0x000e620000000800 */
[C---:B------:R-:W-:Y:S02]  /*19110*/  FMUL.FTZ R10, R3.reuse, R174 ;  /* 0x000000ae030a7220 */ /* 0x040fe40000410000 */
[C---:B------:R-:W-:Y:S02]  /*19120*/  FMUL.FTZ R16, R2.reuse, R168 ;  /* 0x000000a802107220 */ /* 0x040fe40000410000 */
[----:B------:R-:W-:Y:S02]  /*19130*/  FMUL.FTZ R17, R2, R169 ;  /* 0x000000a902117220 */ /* 0x000fe40000410000 */
[C---:B------:R-:W-:Y:S02]  /*19140*/  FMUL.FTZ R18, R3.reuse, R170 ;  /* 0x000000aa03127220 */ /* 0x040fe40000410000 */
[C---:B------:R-:W-:Y:S01]  /*19150*/  FMUL.FTZ R19, R3.reuse, R171 ;  /* 0x000000ab03137220 */ /* 0x040fe20000410000 */
[----:B------:R-:W4:Y:S01]  /*19160*/  MUFU.EX2 R13, R189 ;  /* 0x000000bd000d7308 */ /* 0x000f220000000800 */
[C---:B------:R-:W-:Y:S01]  /*19170*/  FMUL.FTZ R22, R3.reuse, R166 ;  /* 0x000000a603167220 */ /* 0x040fe20000410000 */
[----:B------:R-:W-:Y:S01]  /*19180*/  LDSM.16.MT88.4 R168, [R196+0x1000] ;  /* 0x00100000c4a8783b */ /* 0x000fe20000004200 */
[C---:B------:R-:W-:Y:S01]  /*19190*/  FMUL.FTZ R23, R3.reuse, R167 ;  /* 0x000000a703177220 */ /* 0x040fe20000410000 */
[----:B--2---:R-:W-:Y:S01]  /*191a0*/  F2FP.PACK_AB R177, R172, R180 ;  /* 0x000000b4acb1723e */ /* 0x004fe200000000ff */
[C---:B------:R-:W-:Y:S02]  /*191b0*/  FMUL.FTZ R26, R3.reuse, R162 ;  /* 0x000000a2031a7220 */ /* 0x040fe40000410000 */
[----:B------:R-:W-:Y:S02]  /*191c0*/  FMUL.FTZ R27, R3, R163 ;  /* 0x000000a3031b7220 */ /* 0x000fe40000410000 */
[C---:B------:R-:W-:Y:S01]  /*191d0*/  FMUL.FTZ R24, R2.reuse, R160 ;  /* 0x000000a002187220 */ /* 0x040fe20000410000 */
[----:B------:R-:W-:Y:S01]  /*191e0*/  MUFU.EX2 R14, R186 ;  /* 0x000000ba000e7308 */ /* 0x000fe20000000800 */
[C---:B------:R-:W-:Y:S02]  /*191f0*/  FMUL.FTZ R28, R2.reuse, R156 ;  /* 0x0000009c021c7220 */ /* 0x040fe40000410000 */
[C---:B------:R-:W-:Y:S01]  /*19200*/  FMUL.FTZ R29, R2.reuse, R157 ;  /* 0x0000009d021d7220 */ /* 0x040fe20000410000 */
[----:B-1----:R-:W-:Y:S01]  /*19210*/  F2FP.PACK_AB R179, R233, R165 ;  /* 0x000000a5e9b3723e */ /* 0x002fe200000000ff */
[C---:B------:R-:W-:Y:S02]  /*19220*/  FMUL.FTZ R30, R3.reuse, R158 ;  /* 0x0000009e031e7220 */ /* 0x040fe40000410000 */
[C---:B------:R-:W-:Y:S02]  /*19230*/  FMUL.FTZ R31, R3.reuse, R159 ;  /* 0x0000009f031f7220 */ /* 0x040fe40000410000 */
[----:B------:R-:W-:Y:S01]  /*19240*/  LDSM.16.MT88.4 R156, [R196+0x800] ;  /* 0x00080000c49c783b */ /* 0x000fe20000004200 */
[----:B------:R-:W-:Y:S01]  /*19250*/  MUFU.EX2 R160, R187 ;  /* 0x000000bb00a07308 */ /* 0x000fe20000000800 */
[C---:B---3--:R-:W-:Y:S05]  /*19260*/  HMMA.16816.F32 R8, R176.reuse, R152, R8 ;  /* 0x00000098b008723c */ /* 0x048fea0000001808 */
        /* <DEDUP_REMOVED lines=33> */
[C---:B------:R-:W-:Y:S01]  /*19480*/  FMUL.FTZ R59, R3.reuse, R59 ;  /* 0x0000003b033b7220 */ /* 0x040fe20000410000 */
[----:B------:R-:W-:Y:S01]  /*19490*/  MUFU.EX2 R180, R192 ;  /* 0x000000c000b47308 */ /* 0x000fe20000000800 */
[C---:B------:R-:W-:Y:S02]  /*194a0*/  FMUL.FTZ R60, R2.reuse, R60 ;  /* 0x0000003c023c7220 */ /* 0x040fe40000410000 */
[C---:B------:R-:W-:Y:S04]  /*194b0*/  FMUL.FTZ R61, R2.reuse, R61 ;  /* 0x0000003d023d7220 */ /* 0x040fe80000410000 */
        /* <DEDUP_REMOVED lines=84> */
[----:B------:R-:W2:Y:S01]  /*19a00*/  MUFU.EX2 R3, R188 ;  /* 0x000000bc00037308 */ /* 0x000ea20000000800 */
[C---:B------:R-:W-:Y:S02]  /*19a10*/  FMUL.FTZ R132, R2.reuse, R132 ;  /* 0x0000008402847220 */ /* 0x040fe40000410000 */
[C---:B------:R-:W-:Y:S02]  /*19a20*/  FMUL.FTZ R133, R2.reuse, R133 ;  /* 0x0000008502857220 */ /* 0x040fe40000410000 */
[C---:B------:R-:W-:Y:S01]  /*19a30*/  FMUL.FTZ R136, R2.reuse, R136 ;  /* 0x0000008802887220 */ /* 0x040fe20000410000 */
[C---:B-1----:R-:W-:Y:S03]  /*19a40*/  HMMA.16816.F32 R52, R176.reuse, R152, R52 ;  /* 0x00000098b034723c */ /* 0x042fe60000001834 */
[----:B------:R-:W-:Y:S02]  /*19a50*/  FMUL.FTZ R137, R2, R137 ;  /* 0x0000008902897220 */ /* 0x000fe40000410000 */
[----:B----4-:R-:W-:Y:S02]  /*19a60*/  FADD.FTZ R2, R13, R182 ;  /* 0x000000b60d027221 */ /* 0x010fe40000010000 */
[----:B------:R-:W1:Y:S01]  /*19a70*/  MUFU.EX2 R182, R190 ;  /* 0x000000be00b67308 */ /* 0x000e620000000800 */
[C---:B------:R-:W-:Y:S01]  /*19a80*/  HMMA.16816.F32 R56, R176.reuse, R154, R56 ;  /* 0x0000009ab038723c */ /* 0x040fe20000001838 */
[----:B------:R-:W3:Y:S03]  /*19a90*/  LDSM.16.MT88.4 R152, [R199+0x1800] ;  /* 0x00180000c798783b */ /* 0x000ee60000004200 */
[C---:B--2---:R-:W-:Y:S04]  /*19aa0*/  FADD.FTZ R2, R3.reuse, R2 ;  /* 0x0000000203027221 */ /* 0x044fe80000010000 */
[----:B------:R-:W-:Y:S04]  /*19ab0*/  FADD.FTZ R2, R160, R2 ;  /* 0x00000002a0027221 */ /* 0x000fe80000010000 */
[----:B------:R-:W-:Y:S01]  /*19ac0*/  FADD.FTZ R2, R14, R2 ;  /* 0x000000020e027221 */ /* 0x000fe20000010000 */
[C---:B---3--:R-:W-:Y:S08]  /*19ad0*/  HMMA.16816.F32 R60, R176.reuse, R152, R60 ;  /* 0x00000098b03c723c */ /* 0x048ff0000000183c */
        /* <DEDUP_REMOVED lines=29> */
[----:B------:R-:W2:Y:S03]  /*19cb0*/  MUFU.EX2 R13, R217 ;  /* 0x000000d9000d7308 */ /* 0x000ea60000000800 */
[----:B------:R-:W-:Y:S03]  /*19cc0*/  F2FP.PACK_AB R153, R186, R187 ;  /* 0x000000bbba99723e */ /* 0x000fe600000000ff */
[----:B------:R-:W-:Y:S02]  /*19cd0*/  F2FP.PACK_AB R154, R14, R160 ;  /* 0x000000a00e9a723e */ /* 0x000fe400000000ff */
[----:B------:R-:W3:Y:S02]  /*19ce0*/  LDSM.16.MT88.4 R160, [R197+0x800] ;  /* 0x00080000c5a0783b */ /* 0x000ee40000004200 */
[----:B------:R-:W4:Y:S01]  /*19cf0*/  MUFU.EX2 R3, R195 ;  /* 0x000000c300037308 */ /* 0x000f220000000800 */
[----:B------:R-:W-:Y:S02]  /*19d00*/  F2FP.PACK_AB R155, R183, R184 ;  /* 0x000000b8b79b723e */ /* 0x000fe400000000ff */
[----:B-1----:R-:W-:Y:S02]  /*19d10*/  F2FP.PACK_AB R177, R182, R181 ;  /* 0x000000b5b6b1723e */ /* 0x002fe400000000ff */
[----:B------:R-:W-:Y:S03]  /*19d20*/  F2FP.PACK_AB R179, R5, R180 ;  /* 0x000000b405b3723e */ /* 0x000fe600000000ff */
[C---:B------:R-:W-:Y:S02]  /*19d30*/  HMMA.16816.F32 R8, R152.reuse, R156, R8 ;  /* 0x0000009c9808723c */ /* 0x040fe40000001808 */
[----:B------:R-:W-:Y:S03]  /*19d40*/  MUFU.EX2 R14, R193 ;  /* 0x000000c1000e7308 */ /* 0x000fe60000000800 */
[----:B--2---:R-:W-:Y:S01]  /*19d50*/  FADD.FTZ R2, R13, R2 ;  /* 0x000000020d027221 */ /* 0x004fe20000010000 */
[----:B------:R-:W-:Y:S02]  /*19d60*/  IADD3 R217, R218, -0x1, RZ ;  /* 0xffffffffdad97810 */ /* 0x000fe40007ffe0ff */
[C---:B------:R-:W-:Y:S01]  /*19d70*/  HMMA.16816.F32 R16, R152.reuse, R158, R16 ;  /* 0x0000009e9810723c */ /* 0x040fe20000001810 */
[----:B------:R-:W1:Y:S03]  /*19d80*/  LDSM.16.MT88.4 R156, [R199+0x800] ;  /* 0x00080000c79c783b */ /* 0x000e660000004200 */
[----:B------:R-:W-:Y:S02]  /*19d90*/  MOV R218, R217 ;  /* 0x000000d900da7202 */ /* 0x000fe40000000f00 */
[C---:B----4-:R-:W-:Y:S01]  /*19da0*/  F2FP.PACK_AB R176, R3.reuse, R13 ;  /* 0x0000000d03b0723e */ /* 0x050fe200000000ff */
[----:B------:R-:W-:Y:S02]  /*19db0*/  FADD.FTZ R2, R3, R2 ;  /* 0x0000000203027221 */ /* 0x000fe40000010000 */
[----:B------:R-:W-:Y:S03]  /*19dc0*/  FADD.FTZ R3, R172, R164 ;  /* 0x000000a4ac037221 */ /* 0x000fe60000010000 */
[----:B------:R-:W-:Y:S01]  /*19dd0*/  MOV R13, R6 ;  /* 0x00000006000d7202 */ /* 0x000fe20000000f00 */
        /* <DEDUP_REMOVED lines=42> */
[----:B-1----:R-:W-:Y:S01]  /*1a080*/  F2FP.PACK_AB R178, R14, R156 ;  /* 0x0000009c0eb2723e */ /* 0x002fe200000000ff */
[----:B------:R-:W-:Y:S03]  /*1a090*/  FADD.FTZ R2, R156, R2 ;  /* 0x000000029c027221 */ /* 0x000fe60000010000 */
[C---:B--2---:R-:W-:Y:S04]  /*1a0a0*/  HMMA.16816.F32 R132, R152.reuse, R160, R132 ;  /* 0x000000a09884723c */ /* 0x044fe80000001884 */
[----:B------:R-:W-:Y:S01]  /*1a0b0*/  FADD.FTZ R234, R14, R2 ;  /* 0x000000020eea7221 */ /* 0x000fe20000010000 */
[-C--:B------:R-:W-:Y:S01]  /*1a0c0*/  MOV R14, R4.reuse ;  /* 0x00000004000e7202 */ /* 0x080fe20000000f00 */
[----:B------:R-:W-:Y:S02]  /*1a0d0*/  FADD.FTZ R2, R165, R3 ;  /* 0x00000003a5027221 */ /* 0x000fe40000010000 */
        /* <DEDUP_REMOVED lines=18> */
[----:B------:R-:W-:Y:S04]  /*1a200*/  MOV R5, R4 ;  /* 0x0000000400057202 */ /* 0x000fe80000000f00 */
        /* <DEDUP_REMOVED lines=40> */
.L_x_3081:
[----:B------:R-:W-:-:S13]  /*1a490*/  ISETP.GE.AND P0, PT, R217, R239, PT ;  /* 0x000000efd900720c */ /* 0x000fda0003f06270 */
[----:B------:R-:W-:Y:S05]  /*1a4a0*/  @!P0 BRA `(.L_x_3095) ;  /* 0x00002f0000008947 */ /* 0x000fea0003800000 */
.L_x_3107:
[----:B------:R-:W-:Y:S04]  /*1a4b0*/  DEPBAR.LE SB0, 0x0 ;  /* 0x000080000000791a */ /* 0x000fe80000000000 */
[----:B------:R-:W-:Y:S01]  /*1a4c0*/  WARPSYNC 0xffffffff ;  /* 0xffffffff00007948 */ /* 0x000fe20003800000 */
[----:B------:R-:W-:Y:S01]  /*1a4d0*/  BAR.SYNC.DEFER_BLOCKING 0x0 ;  /* 0x0000000000007b1d */ /* 0x000fe20000010000 */
[----:B------:R-:W-:Y:S02]  /*1a4e0*/  SHF.R.S32.HI R2, RZ, 0x1f, R223 ;  /* 0x0000001fff027819 */ /* 0x000fe400000114df */
[----:B------:R-:W-:Y:S02]  /*1a4f0*/  SHF.R.S32.HI R8, RZ, 0x1f, R222 ;  /* 0x0000001fff087819 */ /* 0x000fe400000114de */
[----:B------:R-:W-:Y:S01]  /*1a500*/  MOV R13, R6 ;  /* 0x00000006000d7202 */ /* 0x000fe20000000f00 */
[----:B------:R-:W-:Y:S02]  /*1a510*/  IMAD R4, R2, c[0x0][0x208], RZ ;  /* 0x0000820002047a24 */ /* 0x000fe400078e02ff */
[C---:B------:R-:W-:Y:S04]  /*1a520*/  IMAD.WIDE.U32 R2, R223.reuse, c[0x0][0x208], RZ ;  /* 0x00008200df027a25 */ /* 0x040fe800078e00ff */
[----:B------:R-:W-:Y:S05]  /*1a530*/  IMAD R4, R223, c[0x0][0x20c], R4 ;  /* 0x00008300df047a24 */ /* 0x000fea00078e0204 */
[----:B------:R-:W-:Y:S01]  /*1a540*/  IADD3 R3, R3, R4, RZ ;  /* 0x0000000403037210 */ /* 0x000fe20007ffe0ff */
[----:B------:R-:W-:Y:S04]  /*1a550*/  IMAD R4, R8, c[0x0][0x218], RZ ;  /* 0x0000860008047a24 */ /* 0x000fe800078e02ff */
[C---:B------:R-:W-:Y:S01]  /*1a560*/  IMAD.WIDE.U32 R2, R222.reuse, c[0x0][0x218], R2 ;  /* 0x00008600de027a25 */ /* 0x040fe200078e0002 */
[----:B------:R1:W2:Y:S03]  /*1a570*/  LDSM.16.M88.4 R32, [R200] ;  /* 0x00000000c820783b */ /* 0x0002a60000000200 */
[----:B------:R-:W-:Y:S01]  /*1a580*/  IMAD R4, R222, c[0x0][0x21c], R4 ;  /* 0x00008700de047a24 */ /* 0x000fe200078e0204 */
[----:B------:R-:W-:Y:S01]  /*1a590*/  IADD3 R2, P0, R242, R2, RZ ;  /* 0x00000002f2027210 */ /* 0x000fe20007f1e0ff */
[----:B------:R1:W3:Y:S03]  /*1a5a0*/  LDSM.16.M88.4 R16, [R151] ;  /* 0x000000009710783b */ /* 0x0002e60000000200 */
[----:B------:R-:W-:Y:S01]  /*1a5b0*/  IADD3.X R3, R241, R3, R4, P0, !PT ;  /* 0x00000003f1037210 */ /* 0x000fe200007fe404 */
[----:B------:R1:W4:Y:S01]  /*1a5c0*/  LDSM.16.M88.4 R24, [R151+0x800] ;  /* 0x000800009718783b */ /* 0x0003220000000200 */
[C---:B------:R-:W-:Y:S03]  /*1a5d0*/  LEA R14, P0, R2.reuse, c[0x0][0x1f8], 0x1 ;  /* 0x00007e00020e7a11 */ /* 0x040fe600078008ff */
[----:B------:R1:W1:Y:S01]  /*1a5e0*/  LDSM.16.M88.4 R176, [R151+0x1000] ;  /* 0x0010000097b0783b */ /* 0x0002620000000200 */
[----:B------:R-:W-:Y:S03]  /*1a5f0*/  LEA.HI.X R4, R2, c[0x0][0x1fc], R3, 0x1, P0 ;  /* 0x00007f0002047a11 */ /* 0x000fe600000f0c03 */
[----:B------:R1:W1:Y:S04]  /*1a600*/  LDSM.16.M88.4 R180, [R201] ;  /* 0x00000000c9b4783b */ /* 0x0002680000000200 */
[----:B------:R1:W1:Y:S04]  /*1a610*/  LDSM.16.M88.4 R184, [R204] ;  /* 0x00000000ccb8783b */ /* 0x0002680000000200 */
[----:B------:R1:W1:Y:S04]  /*1a620*/  LDSM.16.M88.4 R188, [R214] ;  /* 0x00000000d6bc783b */ /* 0x0002680000000200 */
[----:B------:R1:W1:Y:S01]  /*1a630*/  LDSM.16.M88.4 R192, [R215] ;  /* 0x00000000d7c0783b */ /* 0x0002620000000200 */
[----:B------:R-:W-:-:S05]  /*1a640*/  BRA.DIV ~URZ, `(.L_x_3096) ;  /* 0x0000a2027f007947 */ /* 0x000fca000b800000 */
[----:B------:R4:W3:Y:S02]  /*1a650*/  SHFL.IDX PT, R2, R4, RZ, 0x181f ;  /* 0x00181fff04027589 */ /* 0x0008e400000e0000 */
.L_x_3195:
[----:B------:R-:W5:Y:S01]  /*1a660*/  SHFL.IDX PT, R3, R14, RZ, 0x181f ;  /* 0x00181fff0e037589 */ /* 0x000f6200000e0000 */
[----:B------:R-:W-:Y:S01]  /*1a670*/  ISETP.GE.AND P4, PT, R140, c[0x0][0x1d4], PT ;  /* 0x000075008c007a0c */ /* 0x000fe20003f86270 */
[----:B------:R-:W-:Y:S01]  /*1a680*/  BSSY B0, `(.L_x_3097) ;  /* 0x0000027000007945 */ /* 0x000fe20003800000 */
[----:B------:R-:W-:Y:S01]  /*1a690*/  ISETP.GE.AND P3, PT, R142, c[0x0][0x1d4], PT ;  /* 0x000075008e007a0c */ /* 0x000fe20003f66270 */
[----:B------:R-:W4:Y:S01]  /*1a6a0*/  S2R R20, SR_TID.X ;  /* 0x0000000000147919 */ /* 0x000f220000002100 */
[----:B------:R-:W-:Y:S02]  /*1a6b0*/  ISETP.GE.AND P5, PT, R220, c[0x0][0x1d4], PT ;  /* 0x00007500dc007a0c */ /* 0x000fe40003fa6270 */
[----:B------:R-:W-:Y:S02]  /*1a6c0*/  ISETP.GE.AND P2, PT, R221, c[0x0][0x1d4], PT ;  /* 0x00007500dd007a0c */ /* 0x000fe40003f46270 */
[C---:B-----5:R-:W-:Y:S05]  /*1a6d0*/  IADD3 R10, P0, R3.reuse, R230, RZ ;  /* 0x000000e6030a7210 */ /* 0x060fea0007f1e0ff */
[C---:B---3--:R-:W-:Y:S01]  /*1a6e0*/  IMAD.X R11, R2.reuse, 0x1, R231, P0 ;  /* 0x00000001020b7824 */ /* 0x048fe200000e06e7 */
[C---:B------:R-:W-:Y:S04]  /*1a6f0*/  IADD3 R8, P0, R3.reuse, R229, RZ ;  /* 0x000000e503087210 */ /* 0x040fe80007f1e0ff */
[----:B------:R-:W-:Y:S01]  /*1a700*/  @!PT LDS RZ, [RZ] ;  /* 0x00000000fffff984 */ /* 0x000fe20000000800 */
[----:B------:R-:W-:Y:S01]  /*1a710*/  @!PT LDS RZ, [RZ] ;  /* 0x00000000fffff984 */ /* 0x000fe20000000800 */
[----:B------:R3:W-:Y:S01]  /*1a720*/  LDGSTS.E.BYPASS.LTC128B.128 [R219+0x4080], [R10.64], !P4 ;  /* 0x040800000adb7fae */ /* 0x0007e2000e101d46 */
[C---:B------:R-:W-:Y:S05]  /*1a730*/  IMAD.X R9, R2.reuse, 0x1, R226, P0 ;  /* 0x0000000102097824 */ /* 0x040fea00000e06e2 */
[----:B------:R5:W-:Y:S02]  /*1a740*/  LDGSTS.E.BYPASS.LTC128B.128 [R219+0x5880], [R8.64], !P3 ;  /* 0x0588000008db7fae */ /* 0x000be4000d901d46 */
[C---:B-----5:R-:W-:Y:S05]  /*1a750*/  IADD3 R8, P0, R3.reuse, R228, RZ ;  /* 0x000000e403087210 */ /* 0x060fea0007f1e0ff */
[C---:B------:R-:W-:Y:S05]  /*1a760*/  IMAD.X R9, R2.reuse, 0x1, R227, P0 ;  /* 0x0000000102097824 */ /* 0x040fea00000e06e3 */
[----:B------:R5:W-:Y:S02]  /*1a770*/  LDGSTS.E.BYPASS.LTC128B.128 [R219+0x7080], [R8.64], !P5 ;  /* 0x0708000008db7fae */ /* 0x000be4000e901d46 */
[----:B-----5:R-:W-:Y:S05]  /*1a780*/  IADD3 R8, P0, R3, R225, RZ ;  /* 0x000000e103087210 */ /* 0x020fea0007f1e0ff */
[----:B------:R-:W-:Y:S01]  /*1a790*/  IMAD.X R9, R2, 0x1, R224, P0 ;  /* 0x0000000102097824 */ /* 0x000fe200000e06e0 */
[----:B----4-:R-:W-:Y:S04]  /*1a7a0*/  ISETP.GT.AND P0, PT, R20, 0x7f, PT ;  /* 0x0000007f1400780c */ /* 0x010fe80003f04270 */
[----:B------:R3:W-:Y:S09]  /*1a7b0*/  LDGSTS.E.BYPASS.LTC128B.128 [R219+0x8880], [R8.64], !P2 ;  /* 0x0888000008db7fae */ /* 0x0007f2000d101d46 */
[----:B------:R-:W-:-:S05]  /*1a7c0*/  @P0 BRA `(.L_x_3098) ;  /* 0x0000012000000947 */ /* 0x000fca0003800000 */
[----:B------:R-:W-:-:S05]  /*1a7d0*/  BRA.DIV ~URZ, `(.L_x_3099) ;  /* 0x0000a0e27f007947 */ /* 0x000fca000b800000 */
[----:B------:R-:W4:Y:S04]  /*1a7e0*/  SHFL.IDX PT, R4, R4, 0x1, 0x181f ;  /* 0x00381f0004047f89 */ /* 0x000f2800000e0000 */
[----:B------:R3:W2:Y:S02]  /*1a7f0*/  SHFL.IDX PT, R2, R14, 0x1, 0x181f ;  /* 0x00381f000e027f89 */ /* 0x0006a400000e0000 */
.L_x_3196:
[----:B--23--:R-:W-:Y:S05]  /*1a800*/  IADD3 R8, P0, R2, R230, RZ ;  /* 0x000000e602087210 */ /* 0x00cfea0007f1e0ff */
        /* <DEDUP_REMOVED lines=14> */
.L_x_3098:
[----:B------:R-:W-:Y:S05]  /*1a8f0*/  BSYNC B0 ;  /* 0x0000000000007941 */ /* 0x000fea0003800000 */
.L_x_3097:
[----:B------:R-:W0:Y:S01]  /*1a900*/  LDGDEPBAR ;  /* 0x00000000000079af */ /* 0x000e220000000000 */
[----:B------:R-:W-:Y:S01]  /*1a910*/  WARPSYNC 0xffffffff ;  /* 0xffffffff00007948 */ /* 0x000fe20003800000 */
[C---:B--23--:R-:W-:Y:S01]  /*1a920*/  HMMA.16816.F32 R8, R32.reuse, R16, RZ ;  /* 0x000000102008723c */ /* 0x04cfe200000018ff */
        /* <DEDUP_REMOVED lines=159> */
[----:B------:R2:W1:Y:S10]  /*1b320*/  MUFU.TANH R185, R2 ;  /* 0x0000000200b97308 */ /* 0x0004740000002400 */
[----:B------:R-:W1:Y:S01]  /*1b330*/  MUFU.TANH R177, R3 ;  /* 0x0000000300b17308 */ /* 0x000e620000002400 */
[----:B--2---:R-:W-:Y:S09]  /*1b340*/  FMUL.FTZ R2, R10, c[0x0][0x320] ;  /* 0x0000c8000a027a20 */ /* 0x004ff20000410000 */
        /* <DEDUP_REMOVED lines=44> */
[----:B------:R-:W-:Y:S02]  /*1b610*/  IMAD R3, R217, 0x30, R252 ;  /* 0x00000030d9037824 */ /* 0x000fe400078e02fc */
[----:B------:R-:W-:Y:S01]  /*1b620*/  IMAD.MOV.U32 R222, RZ, RZ, RZ ;  /* 0x000000ffffde7224 */ /* 0x000fe200078e00ff */
[----:B------:R-:W-:Y:S02]  /*1b630*/  ISETP.NE.AND P1, PT, R218, 0x1, PT ;  /* 0x00000001da00780c */ /* 0x000fe40003f25270 */
[----:B------:R-:W-:Y:S05]  /*1b640*/  IADD3 R3, R3, -0x30, R0 ;  /* 0xffffffd003037810 */ /* 0x000fea0007ffe000 */
[--C-:B--2---:R-:W-:Y:S06]  /*1b650*/  IMAD.MOV.U32 R2, RZ, RZ, R3.reuse ;  /* 0x000000ffff027224 */ /* 0x104fec00078e0003 */
        /* <DEDUP_REMOVED lines=26> */
.L_x_3197:
[----:B------:R-:W-:-:S05]  /*1b800*/  BRA.DIV ~URZ, `(.L_x_3103) ;  /* 0x000091f27f007947 */ /* 0x000fca000b800000 */
[----:B------:R4:W2:Y:S02]  /*1b810*/  SHFL.IDX PT, R2, R14, RZ, 0x181f ;  /* 0x00181fff0e027589 */ /* 0x0008a400000e0000 */
.L_x_3198:
[----:B--2---:R-:W-:Y:S05]  /*1b820*/  @P0 IADD3 R10, P1, R2, R230, RZ ;  /* 0x000000e6020a0210 */ /* 0x004fea0007f3e0ff */
[----:B---3--:R-:W-:Y:S05]  /*1b830*/  @P0 IMAD.X R11, R4, 0x1, R231, P1 ;  /* 0x00000001040b0824 */ /* 0x008fea00008e06e7 */
[----:B------:R-:W-:Y:S01]  /*1b840*/  @!PT LDS RZ, [RZ] ;  /* 0x00000000fffff984 */ /* 0x000fe20000000800 */
[----:B------:R-:W-:Y:S01]  /*1b850*/  @!PT LDS RZ, [RZ] ;  /* 0x00000000fffff984 */ /* 0x000fe20000000800 */
[----:B------:R-:W-:Y:S01]  /*1b860*/  @!PT LDS RZ, [RZ] ;  /* 0x00000000fffff984 */ /* 0x000fe20000000800 */
[----:B------:R2:W-:Y:S02]  /*1b870*/  @P0 LDGSTS.E.BYPASS.LTC128B.128 [R216+0xa080], [R10.64], !P4 ;  /* 0x0a0800000ad80fae */ /* 0x0005e4000e101d46 */
[----:B--2---:R-:W-:Y:S05]  /*1b880*/  @P0 IADD3 R10, P1, R2, R229, RZ ;  /* 0x000000e5020a0210 */ /* 0x004fea0007f3e0ff */
[----:B------:R-:W-:Y:S05]  /*1b890*/  @P0 IMAD.X R11, R4, 0x1, R226, P1 ;  /* 0x00000001040b0824 */ /* 0x000fea00008e06e2 */
[----:B------:R2:W-:Y:S02]  /*1b8a0*/  @P0 LDGSTS.E.BYPASS.LTC128B.128 [R216+0xb880], [R10.64], !P3 ;  /* 0x0b8800000ad80fae */ /* 0x0005e4000d901d46 */
[----:B--2---:R-:W-:Y:S05]  /*1b8b0*/  @P0 IADD3 R10, P1, R2, R228, RZ ;  /* 0x000000e4020a0210 */ /* 0x004fea0007f3e0ff */
[----:B------:R-:W-:Y:S01]  /*1b8c0*/  @P0 IMAD.X R11, R4, 0x1, R227, P1 ;  /* 0x00000001040b0824 */ /* 0x000fe200008e06e3 */
[----:B------:R-:W-:Y:S04]  /*1b8d0*/  @P0 IADD3 R2, P1, R2, R225, RZ ;  /* 0x000000e102020210 */ /* 0x000fe80007f3e0ff */
[----:B------:R2:W-:Y:S01]  /*1b8e0*/  @P0 LDGSTS.E.BYPASS.LTC128B.128 [R216+0xd080], [R10.64], !P5 ;  /* 0x0d0800000ad80fae */ /* 0x0005e2000e901d46 */
[----:B------:R-:W-:Y:S05]  /*1b8f0*/  @P0 IMAD.X R3, R4, 0x1, R224, P1 ;  /* 0x0000000104030824 */ /* 0x000fea00008e06e0 */
[----:B------:R2:W-:Y:S01]  /*1b900*/  @P0 LDGSTS.E.BYPASS.LTC128B.128 [R216+0xe880], [R2.64], !P2 ;  /* 0x0e88000002d80fae */ /* 0x0005e2000d101d46 */
[----:B------:R-:W-:Y:S01]  /*1b910*/  ISETP.GE.AND P0, PT, R8, 0x21, PT ;  /* 0x000000210800780c */ /* 0x000fe20003f06270 */
[----:B------:R-:W-:-:S06]  /*1b920*/  BRA.DIV ~URZ, `(.L_x_3104) ;  /* 0x000091427f007947 */ /* 0x000fcc000b800000 */
[----:B------:R3:W2:Y:S04]  /*1b930*/  SHFL.IDX PT, R4, R9, 0x1, 0x181f ;  /* 0x00381f0009047f89 */ /* 0x0006a800000e0000 */
[----:B--2---:R3:W2:Y:S02]  /*1b940*/  SHFL.IDX PT, R2, R14, 0x1, 0x181f ;  /* 0x00381f000e027f89 */ /* 0x0046a400000e0000 */
.L_x_3199:
        /* <DEDUP_REMOVED lines=14> */
[----:B------:R2:W-:Y:S03]  /*1ba30*/  @P0 LDGSTS.E.BYPASS.LTC128B.128 [R219+0xf880], [R2.64], !P2 ;  /* 0x0f88000002db0fae */ /* 0x0005e6000d101d46 */
.L_x_3101:
[----:B---34-:R-:W-:Y:S05]  /*1ba40*/  BSYNC B0 ;  /* 0x0000000000007941 */ /* 0x018fea0003800000 */
.L_x_3100:
[----:B--2---:R-:W-:Y:S01]  /*1ba50*/  FMNMX.FTZ R3, R186, R6, !PT ;  /* 0x00000006ba037209 */ /* 0x004fe20007810000 */
        /* <DEDUP_REMOVED lines=26> */
.L_x_3200:
[----:B-12---:R-:W-:Y:S01]  /*1bc00*/  FMNMX.FTZ R4, R4, R2, !PT ;  /* 0x0000000204047209 */ /* 0x006fe20007810000 */
[----:B------:R-:W-:-:S05]  /*1bc10*/  BRA.DIV ~URZ, `(.L_x_3106) ;  /* 0x00008f727f007947 */ /* 0x000fca000b800000 */
[----:B------:R-:W1:Y:S02]  /*1bc20*/  SHFL.BFLY PT, R2, R4, 0x1, 0x1f ;  /* 0x0c201f0004027f89 */ /* 0x000e6400000e0000 */
[----:B-1----:R-:W-:Y:S02]  /*1bc30*/  FMNMX.FTZ R6, R4, R2, !PT ;  /* 0x0000000204067209 */ /* 0x002fe40007810000 */
[----:B------:R-:W1:Y:S02]  /*1bc40*/  SHFL.BFLY PT, R2, R8, 0x2, 0x1f ;  /* 0x0c401f0008027f89 */ /* 0x000e6400000e0000 */
[----:B-1----:R-:W-:Y:S05]  /*1bc50*/  FMNMX.FTZ R4, R8, R2, !PT ;  /* 0x0000000208047209 */ /* 0x002fea0007810000 */
[----:B------:R1:W2:Y:S02]  /*1bc60*/  SHFL.BFLY PT, R2, R4, 0x1, 0x1f ;  /* 0x0c201f0004027f89 */ /* 0x0002a400000e0000 */
.L_x_3201:
        /* <DEDUP_REMOVED lines=32> */
[----:B------:R-:W-:Y:S01]  /*1be70*/  FFMA.FTZ R8, R187, c[0x0][0x2d0], -R5 ;  /* 0x0000b400bb087a23 */ /* 0x000fe20000010805 */
[----:B------:R-:W-:Y:S01]  /*1be80*/  MUFU.EX2 R14, R185 ;  /* 0x000000b9000e7308 */ /* 0x000fe20000000800 */
[----:B------:R-:W-:Y:S02]  /*1be90*/  FADD.FTZ R187, R13, R9 ;  /* 0x000000090dbb7221 */ /* 0x000fe40000010000 */
[C---:B------:R-:W-:Y:S02]  /*1bea0*/  FMUL.FTZ R33, R3.reuse, R153 ;  /* 0x0000009903217220 */ /* 0x040fe40000410000 */
[--C-:B------:R-:W-:Y:S02]  /*1beb0*/  FFMA.FTZ R10, R192, c[0x0][0x2d0], -R5.reuse ;  /* 0x0000b400c00a7a23 */ /* 0x100fe40000010805 */
[--C-:B------:R-:W-:Y:S02]  /*1bec0*/  FFMA.FTZ R177, R184, c[0x0][0x2d0], -R5.reuse ;  /* 0x0000b400b8b17a23 */ /* 0x100fe40000010805 */
[--C-:B------:R-:W-:Y:S01]  /*1bed0*/  FFMA.FTZ R182, R182, c[0x0][0x2d0], -R5.reuse ;  /* 0x0000b400b6b67a23 */ /* 0x100fe20000010805 */
[----:B------:R-:W1:Y:S01]  /*1bee0*/  MUFU.EX2 R2, R2 ;  /* 0x0000000200027308 */ /* 0x000e620000000800 */
[----:B------:R-:W-:Y:S02]  /*1bef0*/  FMUL.FTZ R20, R3, R164 ;  /* 0x000000a403147220 */ /* 0x000fe40000410000 */
[--C-:B------:R-:W-:Y:S02]  /*1bf00*/  FFMA.FTZ R192, R21, c[0x0][0x2d0], -R5.reuse ;  /* 0x0000b40015c07a23 */ /* 0x100fe40000010805 */
[C---:B------:R-:W-:Y:S02]  /*1bf10*/  FMUL.FTZ R21, R3.reuse, R165 ;  /* 0x000000a503157220 */ /* 0x040fe40000410000 */
[----:B------:R-:W-:Y:S02]  /*1bf20*/  FMUL.FTZ R9, R3, R173 ;  /* 0x000000ad03097220 */ /* 0x000fe40000410000 */
[--C-:B------:R-:W-:Y:S01]  /*1bf30*/  FFMA.FTZ R181, R180, c[0x0][0x2d0], -R5.reuse ;  /* 0x0000b400b4b57a23 */ /* 0x100fe20000010805 */
[----:B------:R2:W3:Y:S01]  /*1bf40*/  MUFU.EX2 R13, R8 ;  /* 0x00000008000d7308 */ /* 0x0004e20000000800 */
[--C-:B------:R-:W-:Y:S02]  /*1bf50*/  FFMA.FTZ R180, R179, c[0x0][0x2d0], -R5.reuse ;  /* 0x0000b400b3b47a23 */ /* 0x100fe40000010805 */
[C---:B------:R-:W-:Y:S02]  /*1bf60*/  FMUL.FTZ R16, R3.reuse, R168 ;  /* 0x000000a803107220 */ /* 0x040fe40000410000 */
[----:B------:R-:W-:Y:S02]  /*1bf70*/  FMUL.FTZ R17, R3, R169 ;  /* 0x000000a903117220 */ /* 0x000fe40000410000 */
[--C-:B------:R-:W-:Y:S02]  /*1bf80*/  FFMA.FTZ R183, R26, c[0x0][0x2d0], -R5.reuse ;  /* 0x0000b4001ab77a23 */ /* 0x100fe40000010805 */
[--C-:B------:R-:W-:Y:S01]  /*1bf90*/  FFMA.FTZ R184, R25, c[0x0][0x2d0], -R5.reuse ;  /* 0x0000b40019b87a23 */ /* 0x100fe20000010805 */
[----:B------:R-:W-:Y:S01]  /*1bfa0*/  MUFU.EX2 R165, R177 ;  /* 0x000000b100a57308 */ /* 0x000fe20000000800 */
[--C-:B------:R-:W-:Y:S02]  /*1bfb0*/  FFMA.FTZ R191, R23, c[0x0][0x2d0], -R5.reuse ;  /* 0x0000b40017bf7a23 */ /* 0x100fe40000010805 */
[----:B------:R-:W-:Y:S02]  /*1bfc0*/  FFMA.FTZ R190, R22, c[0x0][0x2d0], -R5 ;  /* 0x0000b40016be7a23 */ /* 0x000fe40000010805 */
[C---:B-1----:R-:W-:Y:S02]  /*1bfd0*/  FMUL.FTZ R34, R2.reuse, R154 ;  /* 0x0000009a02227220 */ /* 0x042fe40000410000 */
[C---:B------:R-:W-:Y:S02]  /*1bfe0*/  FMUL.FTZ R35, R2.reuse, R155 ;  /* 0x0000009b02237220 */ /* 0x040fe40000410000 */
[----:B------:R-:W1:Y:S01]  /*1bff0*/  LDSM.16.MT88.4 R152, [R196] ;  /* 0x00000000c498783b */ /* 0x000e620000004200 */
[C---:B------:R-:W-:Y:S01]  /*1c000*/  FMUL.FTZ R11, R2.reuse, R175 ;  /* 0x000000af020b7220 */ /* 0x040fe20000410000 */
[----:B------:R-:W-:Y:S01]  /*1c010*/  MUFU.EX2 R185, R183 ;  /* 0x000000b700b97308 */ /* 0x000fe20000000800 */
[C---:B------:R-:W-:Y:S02]  /*1c020*/  FMUL.FTZ R19, R2.reuse, R171 ;  /* 0x000000ab02137220 */ /* 0x040fe40000410000 */
[C---:B--2---:R-:W-:Y:S02]  /*1c030*/  FMUL.FTZ R8, R3.reuse, R172 ;  /* 0x000000ac03087220 */ /* 0x044fe40000410000 */
[----:B---3--:R-:W-:Y:S02]  /*1c040*/  FFMA.FTZ R164, R2, R233, R13 ;  /* 0x000000e902a47223 */ /* 0x008fe4000001000d */
[----:B------:R-:W-:Y:S02]  /*1c050*/  FFMA.FTZ R5, R18, c[0x0][0x2d0], -R5 ;  /* 0x0000b40012057a23 */ /* 0x000fe40000010805 */
[C---:B------:R-:W-:Y:S01]  /*1c060*/  FMUL.FTZ R18, R2.reuse, R170 ;  /* 0x000000aa02127220 */ /* 0x040fe20000410000 */
[----:B------:R-:W2:Y:S01]  /*1c070*/  MUFU.EX2 R172, R10 ;  /* 0x0000000a00ac7308 */ /* 0x000ea20000000800 */
[C---:B------:R-:W-:Y:S01]  /*1c080*/  FMUL.FTZ R22, R2.reuse, R166 ;  /* 0x000000a602167220 */ /* 0x040fe20000410000 */
[----:B------:R-:W-:Y:S01]  /*1c090*/  LDSM.16.MT88.4 R168, [R196+0x1000] ;  /* 0x00100000c4a8783b */ /* 0x000fe20000004200 */
        /* <DEDUP_REMOVED lines=11> */
[C---:B------:R-:W-:Y:S01]  /*1c150*/  FMUL.FTZ R36, R3.reuse, R36 ;  /* 0x0000002403247220 */ /* 0x040fe20000410000 */
[----:B------:R-:W-:Y:S01]  /*1c160*/  LDSM.16.MT88.4 R156, [R196+0x800] ;  /* 0x00080000c49c783b */ /* 0x000fe20000004200 */
[C---:B------:R-:W-:Y:S01]  /*1c170*/  FMUL.FTZ R37, R3.reuse, R37 ;  /* 0x0000002503257220 */ /* 0x040fe20000410000 */
[----:B--2---:R-:W-:Y:S01]  /*1c180*/  F2FP.PACK_AB R177, R172, R13 ;  /* 0x0000000dacb1723e */ /* 0x004fe200000000ff */
[C---:B------:R-:W-:Y:S02]  /*1c190*/  FMUL.FTZ R10, R2.reuse, R174 ;  /* 0x000000ae020a7220 */ /* 0x040fe40000410000 */
[C---:B------:R-:W-:Y:S02]  /*1c1a0*/  FMUL.FTZ R38, R2.reuse, R38 ;  /* 0x0000002602267220 */ /* 0x040fe40000410000 */
[C---:B------:R-:W-:Y:S01]  /*1c1b0*/  FMUL.FTZ R39, R2.reuse, R39 ;  /* 0x0000002702277220 */ /* 0x040fe20000410000 */
[----:B------:R-:W2:Y:S01]  /*1c1c0*/  MUFU.EX2 R13, R189 ;  /* 0x000000bd000d7308 */ /* 0x000ea20000000800 */
[C---:B------:R-:W-:Y:S02]  /*1c1d0*/  FMUL.FTZ R40, R3.reuse, R40 ;  /* 0x0000002803287220 */ /* 0x040fe40000410000 */
[----:B------:R-:W-:Y:S01]  /*1c1e0*/  FMUL.FTZ R41, R3, R41 ;  /* 0x0000002903297220 */ /* 0x000fe20000410000 */
[----:B---3--:R-:W-:Y:S01]  /*1c1f0*/  F2FP.PACK_AB R179, R233, R165 ;  /* 0x000000a5e9b3723e */ /* 0x008fe200000000ff */
[C---:B------:R-:W-:Y:S02]  /*1c200*/  FMUL.FTZ R42, R2.reuse, R42 ;  /* 0x0000002a022a7220 */ /* 0x040fe40000410000 */
[C---:B------:R-:W-:Y:S02]  /*1c210*/  FMUL.FTZ R43, R2.reuse, R43 ;  /* 0x0000002b022b7220 */ /* 0x040fe40000410000 */
[C---:B------:R-:W-:Y:S01]  /*1c220*/  FMUL.FTZ R44, R3.reuse, R44 ;  /* 0x0000002c032c7220 */ /* 0x040fe20000410000 */
[----:B------:R-:W-:Y:S01]  /*1c230*/  MUFU.EX2 R186, R180 ;  /* 0x000000b400ba7308 */ /* 0x000fe20000000800 */
[C---:B-1----:R-:W-:Y:S05]  /*1c240*/  HMMA.16816.F32 R8, R176.reuse, R152, R8 ;  /* 0x00000098b008723c */ /* 0x042fea0000001808 */
        /* <DEDUP_REMOVED lines=115> */
[----:B------:R-:W2:Y:S10]  /*1c980*/  MUFU.EX2 R188, R181 ;  /* 0x000000b500bc7308 */ /* 0x000eb40000000800 */
[----:B------:R-:W4:Y:S01]  /*1c990*/  MUFU.EX2 R181, R191 ;  /* 0x000000bf00b57308 */ /* 0x000f220000000800 */
[C---:B---3--:R-:W-:Y:S01]  /*1c9a0*/  FADD.FTZ R2, R3.reuse, R2 ;  /* 0x0000000203027221 */ /* 0x048fe20000010000 */
[C---:B-1----:R-:W-:Y:S03]  /*1c9b0*/  HMMA.16816.F32 R52, R176.reuse, R152, R52 ;  /* 0x00000098b034723c */ /* 0x042fe60000001834 */
[----:B------:R-:W-:Y:S04]  /*1c9c0*/  FADD.FTZ R2, R160, R2 ;  /* 0x00000002a0027221 */ /* 0x000fe80000010000 */
        /* <DEDUP_REMOVED lines=39> */
[----:B----4-:R-:W-:Y:S02]  /*1cc40*/  F2FP.PACK_AB R177, R182, R181 ;  /* 0x000000b5b6b1723e */ /* 0x010fe400000000ff */
[----:B------:R-:W-:Y:S03]  /*1cc50*/  F2FP.PACK_AB R179, R5, R180 ;  /* 0x000000b405b3723e */ /* 0x000fe600000000ff */
[C---:B------:R-:W-:Y:S02]  /*1cc60*/  HMMA.16816.F32 R8, R152.reuse, R156, R8 ;  /* 0x0000009c9808723c */ /* 0x040fe40000001808 */
[----:B------:R-:W-:Y:S03]  /*1cc70*/  MUFU.EX2 R14, R193 ;  /* 0x000000c1000e7308 */ /* 0x000fe60000000800 */
        /* <DEDUP_REMOVED lines=51> */
[----:B------:R-:W-:Y:S02]  /*1cfb0*/  FADD.FTZ R234, R14, R2 ;  /* 0x000000020eea7221 */ /* 0x000fe40000010000 */
        /* <DEDUP_REMOVED lines=18> */
[----:B------:R-:W-:Y:S01]  /*1d0e0*/  IADD3 R2, R217, -0x1, RZ ;  /* 0xffffffffd9027810 */ /* 0x000fe20007ffe0ff */
[----:B------:R-:W-:Y:S01]  /*1d0f0*/  FADD.FTZ R233, R5, R3 ;  /* 0x0000000305e97221 */ /* 0x000fe20000010000 */
[----:B------:R-:W-:Y:S02]  /*1d100*/  MOV R5, R4 ;  /* 0x0000000400057202 */ /* 0x000fe40000000f00 */
[----:B------:R-:W-:Y:S01]  /*1d110*/  MOV R217, R2 ;  /* 0x0000000200d97202 */ /* 0x000fe20000000f00 */
        /* <DEDUP_REMOVED lines=41> */
.L_x_3095:
[----:B------:R-:W-:Y:S05]  /*1d3b0*/  BRA.DIV ~URZ, `(.L_x_3108) ;  /* 0x000078b27f007947 */ /* 0x000fea000b800000 */
[----:B------:R1:W2:Y:S02]  /*1d3c0*/  SHFL.BFLY PT, R2, R234, 0x2, 0x1f ;  /* 0x0c401f00ea027f89 */ /* 0x0002a400000e0000 */
.L_x_3202:
[----:B--2---:R-:W-:Y:S01]  /*1d3d0*/  FADD.FTZ R4, R2, R234 ;  /* 0x000000ea02047221 */ /* 0x004fe20000010000 */
[----:B------:R-:W-:Y:S05]  /*1d3e0*/  BRA.DIV ~URZ, `(.L_x_3109) ;  /* 0x000078e27f007947 */ /* 0x000fea000b800000 */
[----:B------:R-:W2:Y:S02]  /*1d3f0*/  SHFL.BFLY PT, R2, R4, 0x1, 0x1f ;  /* 0x0c201f0004027f89 */ /* 0x000ea400000e0000 */
[----:B--2---:R-:W-:-:S02]  /*1d400*/  FADD.FTZ R8, R4, R2 ;  /* 0x0000000204087221 */ /* 0x004fc40000010000 */
[----:B------:R-:W2:Y:S02]  /*1d410*/  SHFL.BFLY PT, R2, R233, 0x2, 0x1f ;  /* 0x0c401f00e9027f89 */ /* 0x000ea400000e0000 */
[----:B--2---:R-:W-:-:S05]  /*1d420*/  FADD.FTZ R4, R2, R233 ;  /* 0x000000e902047221 */ /* 0x004fca0000010000 */
[----:B------:R2:W3:Y:S02]  /*1d430*/  SHFL.BFLY PT, R2, R4, 0x1, 0x1f ;  /* 0x0c201f0004027f89 */ /* 0x0004e400000e0000 */
.L_x_3203:
[----:B------:R-:W-:Y:S01]  /*1d440*/  FSETP.NE.FTZ.AND P0, PT, R8, RZ, PT ;  /* 0x000000ff0800720b */ /* 0x000fe20003f15000 */
[----:B--23--:R-:W-:Y:S01]  /*1d450*/  FADD.FTZ R4, R2, R4 ;  /* 0x0000000402047221 */ /* 0x00cfe20000010000 */
[----:B------:R-:W-:Y:S02]  /*1d460*/  MOV R3, RZ ;  /* 0x000000ff00037202 */ /* 0x000fe40000000f00 */
[----:B------:R-:W-:Y:S02]  /*1d470*/  MOV R20, 0xff800000 ;  /* 0xff80000000147802 */ /* 0x000fe40000000f00 */
[----:B------:R-:W-:-:S07]  /*1d480*/  MOV R21, 0xff800000 ;  /* 0xff80000000157802 */ /* 0x000fce0000000f00 */
[----:B------:R-:W2:Y:S01]  /*1d490*/  @P0 MUFU.LG2 R2, R8 ;  /* 0x0000000800020308 */ /* 0x000ea20000000c00 */
[----:B------:R-:W-:-:S07]  /*1d4a0*/  @P0 MOV R9, 0x3f317218 ;  /* 0x3f31721800090802 */ /* 0x000fce0000000f00 */
[----:B------:R2:W3:Y:S02]  /*1d4b0*/  @P0 MUFU.RCP R3, R8 ;  /* 0x0000000800030308 */ /* 0x0004e40000001000 */
[----:B--2---:R-:W-:Y:S02]  /*1d4c0*/  @P0 FMUL.FTZ R8, R2, 0.69314718246459960938 ;  /* 0x3f31721802080820 */ /* 0x004fe40000410000 */
[----:B------:R-:W-:Y:S02]  /*1d4d0*/  @P0 FMUL.FTZ R2, R9, c[0x0][0x2d0] ;  /* 0x0000b40009020a20 */ /* 0x000fe40000410000 */
[C---:B---3--:R-:W-:Y:S02]  /*1d4e0*/  FMUL.FTZ R34, R3.reuse, R160 ;  /* 0x000000a003227220 */ /* 0x048fe40000410000 */
        /* <DEDUP_REMOVED lines=20> */
[C---:B------:R-:W-:Y:S02]  /*1d630*/  FMUL.FTZ R165, R3.reuse, R129 ;  /* 0x0000008103a57220 */ /* 0x040fe40000410000 */
        /* <DEDUP_REMOVED lines=16> */
[----:B---3--:R-:W-:Y:S02]  /*1d740*/  @P0 FMUL.FTZ R4, R4, 0.69314718246459960938 ;  /* 0x3f31721804040820 */ /* 0x008fe40000410000 */
        /* <DEDUP_REMOVED lines=99> */
.L_x_2992:
[----:B------:R2:W5:Y:S04]  /*1dd80*/  LDL R5, [R1+0x10] ;  /* 0x0000100001057983 */ /* 0x0005680000100800 */
[----:B------:R-:W3:Y:S01]  /*1dd90*/  S2R R3, SR_TID.X ;  /* 0x0000000000037919 */ /* 0x000ee20000002100 */
[----:B------:R-:W-:Y:S01]  /*1dda0*/  BSSY B0, `(.L_x_3110) ;  /* 0x0000011000007945 */ /* 0x000fe20003800000 */
[----:B---3--:R-:W-:-:S13]  /*1ddb0*/  LOP3.LUT P0, RZ, R3, 0xff, RZ, 0xc0, !PT ;  /* 0x000000ff03ff7812 */ /* 0x008fda000780c0ff */
[----:B------:R-:W-:Y:S05]  /*1ddc0*/  @P0 BRA `(.L_x_3111) ;  /* 0x000000e000000947 */ /* 0x000fea0003800000 */
[----:B--2---:R-:W2:Y:S01]  /*1ddd0*/  S2R R3, SR_LANEID ;  /* 0x0000000000037919 */ /* 0x004ea20000000000 */
[----:B------:R-:W-:Y:S01]  /*1dde0*/  VOTEU.ANY UR4, UPT, PT ;  /* 0x0000000000047886 */ /* 0x000fe200038e0100 */
[----:B------:R-:W-:Y:S01]  /*1ddf0*/  IMAD.MOV.U32 R8, RZ, RZ, c[0x0][0x560] ;  /* 0x00015800ff087624 */ /* 0x000fe200078e00ff */
[----:B----4-:R-:W2:Y:S01]  /*1de00*/  FLO.U32 R4, UR4 ;  /* 0x0000000400047d00 */ /* 0x010ea200080e0000 */
        /* <DEDUP_REMOVED lines=8> */
[----:B---3-5:R-:W-:-:S05]  /*1de90*/  IADD3 R5, R4, c[0x0][0xc], R3 ;  /* 0x0000030004057a10 */ /* 0x028fca0007ffe003 */
[----:B------:R2:W-:Y:S02]  /*1dea0*/  STL [R1+0x10], R5 ;  /* 0x0000100501007387 */ /* 0x0005e40000100800 */
.L_x_3111:
[----:B--2---:R-:W-:Y:S05]  /*1deb0*/  BSYNC B0 ;  /* 0x0000000000007941 */ /* 0x004fea0003800000 */
.L_x_3110:
[----:B------:R-:W-:Y:S01]  /*1dec0*/  PRMT R2, R2, 0x9910, RZ ;  /* 0x0000991002027816 */ /* 0x000fe200000000ff */
[----:B------:R-:W-:Y:S01]  /*1ded0*/  BSSY B1, `(.L_x_3112) ;  /* 0x0000414000017945 */ /* 0x000fe20003800000 */
[----:B-----5:R-:W-:Y:S02]  /*1dee0*/  IMAD.MOV.U32 R28, RZ, RZ, R5 ;  /* 0x000000ffff1c7224 */ /* 0x020fe400078e0005 */
[----:B------:R-:W-:-:S13]  /*1def0*/  ISETP.NE.AND P0, PT, R2, RZ, PT ;  /* 0x000000ff0200720c */ /* 0x000fda0003f05270 */
[----:B------:R-:W-:Y:S05]  /*1df00*/  @!P0 BRA `(.L_x_3113) ;  /* 0x000033b000008947 */ /* 0x000fea0003800000 */
[----:B----4-:R-:W2:Y:S04]  /*1df10*/  LDL R4, [R1+0x34] ;  /* 0x0000340001047983 */ /* 0x010ea80000100800 */
        /* <DEDUP_REMOVED lines=109> */
[----:B-1----:R-:W2:Y:S04]  /*1e5f0*/  LDL.LU R4, [R1+0x24] ;  /* 0x0000240001047983 */ /* 0x002ea80000300800 */
[----:B------:R-:W2:Y:S01]  /*1e600*/  LDL.LU R8, [R1+0x28] ;  /* 0x0000280001087983 */ /* 0x000ea20000300800 */
[----:B------:R-:W-:-:S02]  /*1e610*/  F2FP.PACK_AB R3, R109, R108 ;  /* 0x0000006c6d03723e */ /* 0x000fc400000000ff */
[----:B------:R-:W-:-:S03]  /*1e620*/  F2FP.PACK_AB R2, R95, R94 ;  /* 0x0000005e5f02723e */ /* 0x000fc600000000ff */
[----:B------:R1:W-:Y:S04]  /*1e630*/  STS [R14+0xc000], R3 ;  /* 0x00c000030e007388 */ /* 0x0003e80000000800 */
[----:B------:R4:W-:Y:S01]  /*1e640*/  STS [R14+0xc400], R2 ;  /* 0x00c400020e007388 */ /* 0x0009e20000000800 */
[----:B-1----:R-:W-:Y:S02]  /*1e650*/  F2FP.PACK_AB R3, R113, R112 ;  /* 0x000000707103723e */ /* 0x002fe400000000ff */
[----:B----4-:R-:W-:-:S03]  /*1e660*/  F2FP.PACK_AB R2, R99, R98 ;  /* 0x000000626302723e */ /* 0x010fc600000000ff */
        /* <DEDUP_REMOVED lines=10> */
[----:B------:R-:W-:Y:S02]  /*1e710*/  ISETP.NE.U32.AND P0, PT, RZ, c[0x0][0x508], PT ;  /* 0x00014200ff007a0c */ /* 0x000fe40003f05070 */
[----:B------:R-:W-:Y:S01]  /*1e720*/  ISETP.NE.U32.AND P2, PT, RZ, c[0x0][0x500], PT ;  /* 0x00014000ff007a0c */ /* 0x000fe20003f45070 */
[----:B------:R-:W-:Y:S01]  /*1e730*/  IMAD.MOV.U32 R13, RZ, RZ, c[0x0][0x388] ;  /* 0x0000e200ff0d7624 */ /* 0x000fe200078e00ff */
[----:B------:R-:W3:Y:S01]  /*1e740*/  LDL.LU R6, [R1+0x14] ;  /* 0x0000140001067983 */ /* 0x000ee20000300800 */
[----:B------:R-:W-:-:S02]  /*1e750*/  ISETP.NE.AND.EX P1, PT, RZ, c[0x0][0x50c], PT, P0 ;  /* 0x00014300ff007a0c */ /* 0x000fc40003f25300 */
        /* <DEDUP_REMOVED lines=10> */
[----:B------:R-:W-:Y:S04]  /*1e800*/  STS [R5+0xc000], R3 ;  /* 0x00c0000305007388 */ /* 0x000fe80000000800 */
        /* <DEDUP_REMOVED lines=8> */
[----:B-1----:R-:W-:-:S06]  /*1e890*/  IMAD.MOV.U32 R3, RZ, RZ, RZ ;  /* 0x000000ffff037224 */ /* 0x002fcc00078e00ff */
[----:B------:R1:W5:Y:S01]  /*1e8a0*/  @P2 LDG.E R3, [R4.64] ;  /* 0x0000000604032981 */ /* 0x000362000c1e1900 */
[----:B---3--:R-:W-:-:S04]  /*1e8b0*/  ISETP.NE.AND P0, PT, R6, RZ, PT ;  /* 0x000000ff0600720c */ /* 0x008fc80003f05270 */
[----:B------:R-:W-:Y:S01]  /*1e8c0*/  SEL R2, R6, c[0x0][0x3d4], P0 ;  /* 0x0000f50006027a07 */ /* 0x000fe20000000000 */
[----:B------:R-:W-:Y:S05]  /*1e8d0*/  @P1 BRA `(.L_x_3114) ;  /* 0x0000004000001947 */ /* 0x000fea0003800000 */
[----:B-1----:R-:W-:Y:S05]  /*1e8e0*/  @!P2 BRA `(.L_x_3114) ;  /* 0x000000300000a947 */ /* 0x002fea0003800000 */
[----:B-----5:R1:W2:Y:S04]  /*1e8f0*/  LDG.E R13, [R4.64] ;  /* 0x00000006040d7981 */ /* 0x0202a8000c1e1900 */
[----:B-1----:R-:W2:Y:S02]  /*1e900*/  LDG.E R4, [R4.64+0x4] ;  /* 0x0000040604047981 */ /* 0x002ea4000c1e1900 */
[----:B--2---:R-:W-:Y:S02]  /*1e910*/  IADD3 R13, -R13, R4, RZ ;  /* 0x000000040d0d7210 */ /* 0x004fe40007ffe1ff */
.L_x_3114:
[----:B-1----:R-:W2:Y:S04]  /*1e920*/  LDL.LU R6, [R1+0x2c] ;  /* 0x00002c0001067983 */ /* 0x002ea80000300800 */
[----:B------:R-:W3:Y:S04]  /*1e930*/  LDL.LU R5, [R1+0x18] ;  /* 0x0000180001057983 */ /* 0x000ee80000300800 */
[----:B------:R-:W4:Y:S04]  /*1e940*/  LDL.LU R4, [R1+0x30] ;  /* 0x0000300001047983 */ /* 0x000f280000300800 */
[----:B------:R-:W4:Y:S04]  /*1e950*/  LDL R31, [R1+0x54] ;  /* 0x00005400011f7983 */ /* 0x000f280000100800 */
[----:B------:R-:W4:Y:S04]  /*1e960*/  LDL R30, [R1+0x20] ;  /* 0x00002000011e7983 */ /* 0x000f280000100800 */
[----:B------:R-:W4:Y:S01]  /*1e970*/  LDL R29, [R1] ;  /* 0x00000000011d7983 */ /* 0x000f220000100800 */
[----:B------:R-:W-:Y:S01]  /*1e980*/  IMAD.MOV.U32 R17, RZ, RZ, 0x368 ;  /* 0x00000368ff117424 */ /* 0x000fe200078e00ff */
[----:B------:R-:W-:-:S02]  /*1e990*/  ISETP.GT.AND P2, PT, R2, 0x1, PT ;  /* 0x000000010200780c */ /* 0x000fc40003f44270 */
        /* <DEDUP_REMOVED lines=10> */
[----:B------:R-:W-:Y:S01]  /*1ea40*/  IMAD.WIDE.U32 R10, R14, R5, RZ ;  /* 0x000000050e0a7225 */ /* 0x000fe200078e00ff */
[----:B-----5:R-:W-:-:S03]  /*1ea50*/  SHF.R.S32.HI R14, RZ, 0x1f, R3 ;  /* 0x0000001fff0e7819 */ /* 0x020fc60000011403 */
        /* <DEDUP_REMOVED lines=13> */
[----:B------:R-:W-:-:S04]  /*1eb30*/  IMAD.IADD R4, R30, 0x1, R29 ;  /* 0x000000011e047824 */ /* 0x000fc800078e021d */
        /* <DEDUP_REMOVED lines=43> */
[----:B------:R-:W-:Y:S01]  /*1edf0*/  SHF.R.S32.HI R4, RZ, 0x1f, R2 ;  /* 0x0000001fff047819 */ /* 0x000fe20000011402 */
[C---:B-1----:R-:W-:Y:S01]  /*1ee00*/  IMAD.WIDE.U32 R8, R3.reuse, c[0x0][0x3a0], RZ ;  /* 0x0000e80003087a25 */ /* 0x042fe200078e00ff */
[----:B------:R-:W-:Y:S01]  /*1ee10*/  IADD3 R6, R0, R29, RZ ;  /* 0x0000001d00067210 */ /* 0x000fe20007ffe0ff */
[----:B------:R1:W2:Y:S02]  /*1ee20*/  LDS.128 R36, [R216+0x80] ;  /* 0x00008000d8247984 */ /* 0x0002a40000000c00 */
[----:B------:R-:W-:-:S02]  /*1ee30*/  IMAD R3, R3, c[0x0][0x3a4], R14 ;  /* 0x0000e90003037a24 */ /* 0x000fc400078e020e */
[----:B------:R-:W-:Y:S01]  /*1ee40*/  IMAD R4, R4, c[0x0][0x3f0], RZ ;  /* 0x0000fc0004047a24 */ /* 0x000fe200078e02ff */
[----:B------:R1:W3:Y:S01]  /*1ee50*/  LDS.128 R52, [R216+0x1080] ;  /* 0x00108000d8347984 */ /* 0x0002e20000000c00 */
[----:B------:R-:W-:Y:S01]  /*1ee60*/  @P3 IMAD.HI.U32 R10, R6, c[0x0][0x4ec], RZ ;  /* 0x00013b00060a3a27 */ /* 0x000fe200078e00ff */
[----:B------:R-:W-:Y:S02]  /*1ee70*/  IADD3 R9, R9, R3, RZ ;  /* 0x0000000309097210 */ /* 0x000fe40007ffe0ff */
        /* <DEDUP_REMOVED lines=8> */
[----:B------:R-:W-:Y:S02]  /*1ef00*/  MOV R4, R8 ;  /* 0x0000000800047202 */ /* 0x000fe40000000f00 */
[----:B------:R1:W1:Y:S01]  /*1ef10*/  LDS.128 R48, [R216+0x5080] ;  /* 0x00508000d8307984 */ /* 0x0002620000000c00 */
[----:B------:R-:W-:Y:S02]  /*1ef20*/  SHF.R.S32.HI R8, RZ, 0x1f, R3 ;  /* 0x0000001fff087819 */ /* 0x000fe40000011403 */
        /* <DEDUP_REMOVED lines=11> */
[----:B------:R-:W-:-:S02]  /*1efe0*/  SHF.R.S32.HI R4, RZ, 0x1f, R6 ;  /* 0x0000001fff047819 */ /* 0x000fc40000011406 */
[----:B------:R-:W-:Y:S01]  /*1eff0*/  IADD3 R5, R143, R29, RZ ;  /* 0x0000001d8f057210 */ /* 0x000fe20007ffe0ff */
        /* <DEDUP_REMOVED lines=12> */
[----:B------:R1:W1:Y:S01]  /*1f0c0*/  LDS.128 R72, [R216+0xf080] ;  /* 0x00f08000d8487984 */ /* 0x0002620000000c00 */
[----:B------:R-:W-:Y:S05]  /*1f0d0*/  BRA.DIV ~URZ, `(.L_x_3116) ;  /* 0x00005cd27f007947 */ /* 0x000fea000b800000 */
[----:B--234-:R2:W3:Y:S02]  /*1f0e0*/  SHFL.IDX PT, R4, R6, RZ, 0x181f ;  /* 0x00181fff06047589 */ /* 0x01c4e400000e0000 */
.L_x_3204:
[----:B------:R-:W-:Y:S05]  /*1f0f0*/  BRA.DIV ~URZ, `(.L_x_3117) ;  /* 0x00005d227f007947 */ /* 0x000fea000b800000 */
[----:B------:R4:W2:Y:S02]  /*1f100*/  SHFL.IDX PT, R2, R16, RZ, 0x181f ;  /* 0x00181fff10027589 */ /* 0x0008a400000e0000 */
.L_x_3205:
        /* <DEDUP_REMOVED lines=19> */
.L_x_3119:
[----:B------:R-:W-:Y:S05]  /*1f240*/  BSYNC B0 ;  /* 0x0000000000007941 */ /* 0x000fea0003800000 */
.L_x_3118:
[----:B------:R-:W-:Y:S05]  /*1f250*/  BRA.DIV ~URZ, `(.L_x_3120) ;  /* 0x00005c327f007947 */ /* 0x000fea000b800000 */
[----:B---3--:R3:W4:Y:S04]  /*1f260*/  SHFL.IDX PT, R4, R6, 0x1, 0x181f ;  /* 0x00381f0006047f89 */ /* 0x00872800000e0000 */
[----:B--2---:R3:W2:Y:S02]  /*1f270*/  SHFL.IDX PT, R2, R16, 0x1, 0x181f ;  /* 0x00381f0010027f89 */ /* 0x0046a400000e0000 */
.L_x_3206:
        /* <DEDUP_REMOVED lines=20> */
.L_x_3122:
[----:B------:R-:W-:Y:S05]  /*1f3c0*/  BSYNC B0 ;  /* 0x0000000000007941 */ /* 0x000fea0003800000 */
.L_x_3121:
[----:B------:R-:W-:Y:S05]  /*1f3d0*/  BRA.DIV ~URZ, `(.L_x_3123) ;  /* 0x00005b827f007947 */ /* 0x000fea000b800000 */
[----:B----4-:R4:W3:Y:S02]  /*1f3e0*/  SHFL.IDX PT, R4, R6, 0x2, 0x181f ;  /* 0x00581f0006047f89 */ /* 0x0108e400000e0000 */
.L_x_3207:
[----:B------:R-:W-:Y:S05]  /*1f3f0*/  BRA.DIV ~URZ, `(.L_x_3124) ;  /* 0x00005bd27f007947 */ /* 0x000fea000b800000 */
[----:B--2---:R2:W4:Y:S02]  /*1f400*/  SHFL.IDX PT, R2, R16, 0x2, 0x181f ;  /* 0x00581f0010027f89 */ /* 0x00452400000e0000 */
.L_x_3208:
        /* <DEDUP_REMOVED lines=20> */
.L_x_3126:
[----:B------:R-:W-:Y:S05]  /*1f550*/  BSYNC B0 ;  /* 0x0000000000007941 */ /* 0x000fea0003800000 */
.L_x_3125:
[----:B------:R-:W-:Y:S05]  /*1f560*/  BRA.DIV ~URZ, `(.L_x_3127) ;  /* 0x00005ad27f007947 */ /* 0x000fea000b800000 */
[----:B---3--:R3:W2:Y:S04]  /*1f570*/  SHFL.IDX PT, R4, R6, 0x3, 0x181f ;  /* 0x00781f0006047f89 */ /* 0x0086a800000e0000 */
[----:B----4-:R3:W4:Y:S02]  /*1f580*/  SHFL.IDX PT, R2, R16, 0x3, 0x181f ;  /* 0x00781f0010027f89 */ /* 0x01072400000e0000 */
.L_x_3209:
        /* <DEDUP_REMOVED lines=21> */
.L_x_3115:
[----:B------:R-:W2:Y:S01]  /*1f6e0*/  LDL.LU R6, [R1+0x54] ;  /* 0x0000540001067983 */ /* 0x000ea20000300800 */
[----:B------:R-:W-:Y:S02]  /*1f6f0*/  IMAD R14, R14, c[0x0][0x408], RZ ;  /* 0x000102000e0e7a24 */ /* 0x000fe400078e02ff */
[----:B-1----:R-:W-:-:S04]  /*1f700*/  IMAD.WIDE.U32 R8, R3, c[0x0][0x408], RZ ;  /* 0x0001020003087a25 */ /* 0x002fc800078e00ff */
[----:B------:R-:W-:Y:S01]  /*1f710*/  IMAD R14, R3, c[0x0][0x40c], R14 ;  /* 0x00010300030e7a24 */ /* 0x000fe200078e020e */
[----:B------:R-:W-:-:S04]  /*1f720*/  SHF.R.S32.HI R3, RZ, 0x1f, R2 ;  /* 0x0000001fff037819 */ /* 0x000fc80000011402 */
[----:B------:R-:W-:Y:S01]  /*1f730*/  IADD3 R9, R9, R14, RZ ;  /* 0x0000000e09097210 */ /* 0x000fe20007ffe0ff */
[----:B------:R-:W-:-:S04]  /*1f740*/  IMAD R3, R3, c[0x0][0x440], RZ ;  /* 0x0001100003037a24 */ /* 0x000fc800078e02ff */
[----:B------:R-:W-:-:S04]  /*1f750*/  IMAD.WIDE.U32 R8, R5, c[0x0][0x438], R8 ;  /* 0x00010e0005087a25 */ /* 0x000fc800078e0008 */
[----:B------:R-:W-:-:S04]  /*1f760*/  IMAD R9, R5, c[0x0][0x43c], R9 ;  /* 0x00010f0005097a24 */ /* 0x000fc800078e0209 */
        /* <DEDUP_REMOVED lines=13> */
[----:B------:R-:W-:-:S04]  /*1f840*/  SHF.R.S32.HI R3, RZ, 0x1f, R2 ;  /* 0x0000001fff037819 */ /* 0x000fc80000011402 */
[----:B------:R-:W-:Y:S01]  /*1f850*/  SHF.R.S32.HI R5, RZ, 0x1f, R4 ;  /* 0x0000001fff057819 */ /* 0x000fe20000011404 */
[----:B------:R-:W-:-:S04]  /*1f860*/  IMAD R3, R3, c[0x0][0x430], RZ ;  /* 0x00010c0003037a24 */ /* 0x000fc800078e02ff */
[----:B------:R-:W-:Y:S02]  /*1f870*/  IMAD R2, R2, c[0x0][0x434], R3 ;  /* 0x00010d0002027a24 */ /* 0x000fe400078e0203 */
[----:B------:R-:W-:-:S03]  /*1f880*/  IMAD R5, R5, c[0x0][0x428], RZ ;  /* 0x00010a0005057a24 */ /* 0x000fc600078e02ff */
[----:B------:R-:W-:Y:S02]  /*1f890*/  IADD3 R3, R9, R2, RZ ;  /* 0x0000000209037210 */ /* 0x000fe40007ffe0ff */
[----:B------:R-:W-:-:S05]  /*1f8a0*/  MOV R2, R8 ;  /* 0x0000000800027202 */ /* 0x000fca0000000f00 */
[----:B------:R-:W-:-:S04]  /*1f8b0*/  IMAD.WIDE.U32 R2, R4, c[0x0][0x428], R2 ;  /* 0x00010a0004027a25 */ /* 0x000fc800078e0002 */
[----:B------:R-:W-:Y:S01]  /*1f8c0*/  IMAD R4, R4, c[0x0][0x42c], R5 ;  /* 0x00010b0004047a24 */ /* 0x000fe200078e0205 */
[----:B------:R-:W-:-:S04]  /*1f8d0*/  LEA R6, P1, R2, c[0x0][0x400], 0x2 ;  /* 0x0001000002067a11 */ /* 0x000fc800078210ff */
[----:B------:R-:W-:-:S04]  /*1f8e0*/  IADD3 R4, R3, R4, RZ ;  /* 0x0000000403047210 */ /* 0x000fc80007ffe0ff */
[----:B------:R-:W-:Y:S01]  /*1f8f0*/  LEA.HI.X R5, R2, c[0x0][0x404], R4, 0x2, P1 ;  /* 0x0001010002057a11 */ /* 0x000fe200008f1404 */
[----:B------:R-:W-:Y:S05]  /*1f900*/  BRA.DIV ~URZ, `(.L_x_3129) ;  /* 0x000058027f007947 */ /* 0x000fea000b800000 */
[----:B------:R1:W2:Y:S02]  /*1f910*/  SHFL.IDX PT, R4, R5, RZ, 0x1c1f ;  /* 0x001c1fff05047589 */ /* 0x0002a400000e0000 */
.L_x_3210:
[----:B------:R-:W-:Y:S05]  /*1f920*/  BRA.DIV ~URZ, `(.L_x_3130) ;  /* 0x000058527f007947 */ /* 0x000fea000b800000 */
[----:B------:R3:W4:Y:S02]  /*1f930*/  SHFL.IDX PT, R2, R6, RZ, 0x1c1f ;  /* 0x001c1fff06027589 */ /* 0x00072400000e0000 */
.L_x_3211:
        /* <DEDUP_REMOVED lines=32> */
[----:B------:R-:W2:Y:S03]  /*1fb40*/  LDL R27, [R1+0xa4] ;  /* 0x0000a400011b7983 */ /* 0x000ea60000100800 */
[----:B------:R-:W-:Y:S01]  /*1fb50*/  @!P0 LEA.HI.X R9, R11, R4, R30, 0x2, P1 ;  /* 0x000000040b098211 */ /* 0x000fe200008f141e */
[----:B------:R-:W2:Y:S01]  /*1fb60*/  LDL R26, [R1+0x138] ;  /* 0x00013800011a7983 */ /* 0x000ea20000100800 */
[----:B------:R-:W-:-:S03]  /*1fb70*/  ISETP.GE.AND P1, PT, R14, c[0x0][0x3c8], PT ;  /* 0x0000f2000e007a0c */ /* 0x000fc60003f26270 */
[----:B------:R1:W-:Y:S04]  /*1fb80*/  @!P0 ST.E.64 [R8.64], R32 ;  /* 0x0000002008008985 */ /* 0x0003e8000c101b06 */
[----:B------:R-:W2:Y:S04]  /*1fb90*/  LDL R11, [R1+0xb8] ;  /* 0x0000b800010b7983 */ /* 0x000ea80000100800 */
[----:B------:R-:W4:Y:S01]  /*1fba0*/  LDL R30, [R1+0xac] ;  /* 0x0000ac00011e7983 */ /* 0x000f220000100800 */
[----:B-1----:R-:W-:-:S03]  /*1fbb0*/  @!P2 LEA R8, P0, R17, R2, 0x2 ;  /* 0x000000021108a211 */ /* 0x002fc600078010ff */
[----:B------:R-:W4:Y:S01]  /*1fbc0*/  LDL R32, [R1+0x7c] ;  /* 0x00007c0001207983 */ /* 0x000f220000100800 */
[----:B------:R-:W-:-:S03]  /*1fbd0*/  @!P2 LEA.HI.X R9, R17, R4, R21, 0x2, P0 ;  /* 0x000000041109a211 */ /* 0x000fc600000f1415 */
[----:B------:R-:W4:Y:S04]  /*1fbe0*/  LDL R33, [R1+0x118] ;  /* 0x0001180001217983 */ /* 0x000f280000100800 */
[----:B------:R1:W-:Y:S01]  /*1fbf0*/  @!P2 ST.E.64 [R8.64], R34 ;  /* 0x000000220800a985 */ /* 0x0003e2000c101b06 */
[----:B------:R-:W-:-:S03]  /*1fc00*/  ISETP.GE.AND P2, PT, R10, c[0x0][0x3c8], PT ;  /* 0x0000f2000a007a0c */ /* 0x000fc60003f46270 */
[----:B------:R-:W4:Y:S04]  /*1fc10*/  LDL R21, [R1+0x158] ;  /* 0x0001580001157983 */ /* 0x000f280000100800 */
        /* <DEDUP_REMOVED lines=16> */
[----:B-----5:R-:W-:Y:S02]  /*1fd20*/  @!P1 LEA.HI.X R9, R19, R4, R20, 0x2, P0 ;  /* 0x0000000413099211 */ /* 0x020fe400000f1414 */
[----:B------:R-:W5:Y:S04]  /*1fd30*/  LDL R20, [R1+0x14c] ;  /* 0x00014c0001147983 */ /* 0x000f680000100800 */
[----:B------:R1:W-:Y:S04]  /*1fd40*/  @!P1 ST.E.64 [R8.64], R36 ;  /* 0x0000002408009985 */ /* 0x0003e8000c101b06 */
[----:B------:R-:W5:Y:S01]  /*1fd50*/  LDL R19, [R1+0xa0] ;  /* 0x0000a00001137983 */ /* 0x000f620000100800 */
[----:B-1----:R-:W-:-:S03]  /*1fd60*/  @!P2 LEA R8, P0, R15, R2, 0x2 ;  /* 0x000000020f08a211 */ /* 0x002fc600078010ff */
[----:B------:R-:W5:Y:S01]  /*1fd70*/  LDL R36, [R1+0x84] ;  /* 0x0000840001247983 */ /* 0x000f620000100800 */
[----:B---3--:R-:W-:-:S03]  /*1fd80*/  @!P2 LEA.HI.X R9, R15, R4, R24, 0x2, P0 ;  /* 0x000000040f09a211 */ /* 0x008fc600000f1418 */
[----:B------:R-:W3:Y:S04]  /*1fd90*/  LDL R37, [R1+0x120] ;  /* 0x0001200001257983 */ /* 0x000ee80000100800 */
[----:B------:R-:W3:Y:S04]  /*1fda0*/  LDL R15, [R1+0x144] ;  /* 0x00014400010f7983 */ /* 0x000ee80000100800 */
[----:B------:R-:W3:Y:S01]  /*1fdb0*/  LDL R24, [R1+0x13c] ;  /* 0x00013c0001187983 */ /* 0x000ee20000100800 */
[----:B--2---:R-:W-:Y:S02]  /*1fdc0*/  ISETP.GE.AND P1, PT, R18, c[0x0][0x3c8], PT ;  /* 0x0000f20012007a0c */ /* 0x004fe40003f26270 */
[----:B------:R-:W-:Y:S01]  /*1fdd0*/  ISETP.GE.AND P0, PT, R11, c[0x0][0x3c8], PT ;  /* 0x0000f2000b007a0c */ /* 0x000fe20003f06270 */
[----:B------:R1:W-:Y:S01]  /*1fde0*/  @!P2 ST.E.64 [R8.64], R40 ;  /* 0x000000280800a985 */ /* 0x0003e2000c101b06 */
[----:B------:R-:W-:-:S09]  /*1fdf0*/  ISETP.GE.AND P3, PT, R3, c[0x0][0x3c8], PT ;  /* 0x0000f20003007a0c */ /* 0x000fd20003f66270 */
[----:B-1----:R-:W-:-:S04]  /*1fe00*/  @!P1 LEA R8, P2, R18, R2, 0x2 ;  /* 0x0000000212089211 */ /* 0x002fc800078410ff */
[----:B----4-:R-:W-:Y:S02]  /*1fe10*/  @!P1 LEA.HI.X R9, R18, R4, R21, 0x2, P2 ;  /* 0x0000000412099211 */ /* 0x010fe400010f1415 */
[----:B------:R-:W2:Y:S04]  /*1fe20*/  LDL R18, [R1+0x98] ;  /* 0x0000980001127983 */ /* 0x000ea80000100800 */
[----:B------:R1:W-:Y:S01]  /*1fe30*/  @!P1 ST.E.64 [R8.64], R44 ;  /* 0x0000002c08009985 */ /* 0x0003e2000c101b06 */
[----:B------:R-:W-:Y:S02]  /*1fe40*/  ISETP.GE.AND P4, PT, R17, c[0x0][0x3c8], PT ;  /* 0x0000f20011007a0c */ /* 0x000fe40003f86270 */
[----:B------:R-:W-:Y:S01]  /*1fe50*/  ISETP.GE.AND P2, PT, R30, c[0x0][0x3c8], PT ;  /* 0x0000f2001e007a0c */ /* 0x000fe20003f46270 */
[----:B------:R-:W4:Y:S01]  /*1fe60*/  LDL R21, [R1+0x134] ;  /* 0x0001340001157983 */ /* 0x000f220000100800 */
[----:B-1----:R-:W-:-:S04]  /*1fe70*/  @!P0 LEA R8, P1, R11, R2, 0x2 ;  /* 0x000000020b088211 */ /* 0x002fc800078210ff */
[----:B------:R-:W-:Y:S02]  /*1fe80*/  @!P0 LEA.HI.X R9, R11, R4, R14, 0x2, P1 ;  /* 0x000000040b098211 */ /* 0x000fe400008f140e */
[----:B------:R-:W4:Y:S04]  /*1fe90*/  LDL R14, [R1+0x94] ;  /* 0x00009400010e7983 */ /* 0x000f280000100800 */
[----:B------:R1:W-:Y:S02]  /*1fea0*/  @!P0 ST.E.64 [R8.64], R48 ;  /* 0x0000003008008985 */ /* 0x0003e4000c101b06 */
[----:B-1----:R-:W-:Y:S02]  /*1feb0*/  @!P3 LEA R8, P0, R3, R2, 0x2 ;  /* 0x000000020308b211 */ /* 0x002fe400078010ff */
[----:B------:R-:W-:-:S02]  /*1fec0*/  ISETP.GE.AND P1, PT, R13, c[0x0][0x3c8], PT ;  /* 0x0000f2000d007a0c */ /* 0x000fc40003f26270 */
[----:B------:R-:W-:Y:S02]  /*1fed0*/  @!P3 LEA.HI.X R9, R3, R4, R10, 0x2, P0 ;  /* 0x000000040309b211 */ /* 0x000fe400000f140a */
[----:B------:R-:W4:Y:S01]  /*1fee0*/  LDL R3, [R1+0x90] ;  /* 0x0000900001037983 */ /* 0x000f220000100800 */
[----:B------:R-:W-:-:S03]  /*1fef0*/  @!P4 LEA R10, P0, R17, R2, 0x2 ;  /* 0x00000002110ac211 */ /* 0x000fc600078010ff */
[----:B------:R1:W-:Y:S02]  /*1ff00*/  @!P3 ST.E.64 [R8.64], R52 ;  /* 0x000000340800b985 */ /* 0x0003e4000c101b06 */
[----:B-1----:R-:W-:-:S04]  /*1ff10*/  @!P2 LEA R8, P5, R30, R2, 0x2 ;  /* 0x000000021e08a211 */ /* 0x002fc800078a10ff */
[-C--:B------:R-:W-:Y:S02]  /*1ff20*/  @!P2 LEA.HI.X R9, R30, R4.reuse, R31, 0x2, P5 ;  /* 0x000000041e09a211 */ /* 0x080fe400028f141f */
[----:B-----5:R-:W-:Y:S01]  /*1ff30*/  @!P4 LEA.HI.X R11, R17, R4, R20, 0x2, P0 ;  /* 0x00000004110bc211 */ /* 0x020fe200000f1414 */
[----:B------:R-:W5:Y:S04]  /*1ff40*/  LDL R30, [R1+0x78] ;  /* 0x00007800011e7983 */ /* 0x000f680000100800 */
[----:B------:R1:W-:Y:S01]  /*1ff50*/  @!P4 ST.E.64 [R10.64], R56 ;  /* 0x000000380a00c985 */ /* 0x0003e2000c101b06 */
[----:B------:R-:W-:-:S03]  /*1ff60*/  ISETP.GE.AND P4, PT, R19, c[0x0][0x3c8], PT ;  /* 0x0000f20013007a0c */ /* 0x000fc60003f86270 */
[----:B------:R-:W5:Y:S04]  /*1ff70*/  LDL R20, [R1+0x8c] ;  /* 0x00008c0001147983 */ /* 0x000f680000100800 */
[----:B------:R-:W5:Y:S04]  /*1ff80*/  LDL R17, [R1+0x88] ;  /* 0x0000880001117983 */ /* 0x000f680000100800 */
[----:B------:R-:W-:Y:S01]  /*1ff90*/  @!P2 ST.E.64 [R8.64], R60 ;  /* 0x0000003c0800a985 */ /* 0x000fe2000c101b06 */
[----:B------:R-:W-:-:S03]  /*1ffa0*/  ISETP.GE.AND P3, PT, R27, c[0x0][0x3c8], PT ;  /* 0x0000f2001b007a0c */ /* 0x000fc60003f66270 */
[----:B------:R-:W5:Y:S01]  /*1ffb0*/  LDL R31, [R1+0x114] ;  /* 0x00011400011f7983 */ /* 0x000f620000100800 */
[----:B-1----:R-:W-:-:S04]  /*1ffc0*/  @!P1 LEA R10, P0, R13, R2, 0x2 ;  /* 0x000000020d0a9211 */ /* 0x002fc800078010ff */
[----:B---3--:R-:W-:Y:S02]  /*1ffd0*/  @!P1 LEA.HI.X R11, R13, R4, R15, 0x2, P0 ;  /* 0x000000040d0b9211 */ /* 0x008fe400000f140f */
[----:B------:R-:W3:Y:S04]  /*1ffe0*/  LDL R13, [R1+0x12c] ;  /* 0x00012c00010d7983 */ /* 0x000ee80000100800 */
[----:B------:R-:W3:Y:S04]  /*1fff0*/  LDL R15, [R1+0x130] ;  /* 0x00013000010f7983 */ /* 0x000ee80000100800 */
[----:B------:R1:W-:Y:S02]  /*20000*/  @!P1 ST.E.64 [R10.64], R64 ;  /* 0x000000400a009985 */ /* 0x0003e4000c101b06 */
[----:B-1----:R-:W-:-:S04]  /*20010*/  @!P4 LEA R10, P0, R19, R2, 0x2 ;  /* 0x00000002130ac211 */ /* 0x002fc800078010ff */
[----:B------:R-:W-:Y:S02]  /*20020*/  @!P4 LEA.HI.X R11, R19, R4, R24, 0x2, P0 ;  /* 0x00000004130bc211 */ /* 0x000fe400000f1418 */
[----:B------:R-:W3:Y:S04]  /*20030*/  LDL R24, [R1+0x128] ;  /* 0x0001280001187983 */ /* 0x000ee80000100800 */
[----:B------:R-:W3:Y:S01]  /*20040*/  LDL R19, [R1+0x124] ;  /* 0x0001240001137983 */ /* 0x000ee20000100800 */
[----:B------:R-:W-:Y:S02]  /*20050*/  ISETP.GE.AND P2, PT, R25, c[0x0][0x3c8], PT ;  /* 0x0000f20019007a0c */ /* 0x000fe40003f46270 */
[----:B------:R-:W-:Y:S02]  /*20060*/  @!P3 LEA R8, P5, R27, R2, 0x2 ;  /* 0x000000021b08b211 */ /* 0x000fe400078a10ff */
[----:B--2---:R-:W-:-:S02]  /*20070*/  ISETP.GE.AND P1, PT, R18, c[0x0][0x3c8], PT ;  /* 0x0000f20012007a0c */ /* 0x004fc40003f26270 */
[----:B------:R-:W-:Y:S02]  /*20080*/  @!P3 LEA.HI.X R9, R27, R4, R29, 0x2, P5 ;  /* 0x000000041b09b211 */ /* 0x000fe400028f141d */
[----:B------:R-:W2:Y:S04]  /*20090*/  LDL R27, [R1+0x74] ;  /* 0x00007400011b7983 */ /* 0x000ea80000100800 */
[----:B------:R1:W-:Y:S04]  /*200a0*/  @!P3 ST.E.64 [R8.64], R68 ;  /* 0x000000440800b985 */ /* 0x0003e8000c101b06 */
[----:B------:R4:W-:Y:S04]  /*200b0*/  @!P4 ST.E.64 [R10.64], R72 ;  /* 0x000000480a00c985 */ /* 0x0009e8000c101b06 */
[----:B------:R-:W2:Y:S01]  /*200c0*/  LDL R29, [R1+0x110] ;  /* 0x00011000011d7983 */ /* 0x000ea20000100800 */
[----:B----4-:R-:W-:-:S02]  /*200d0*/  ISETP.GE.AND P3, PT, R14, c[0x0][0x3c8], PT ;  /* 0x0000f2000e007a0c */ /* 0x010fc40003f66270 */
[CC--:B-1----:R-:W-:Y:S02]  /*200e0*/  @!P2 LEA R8, P5, R25.reuse, R2.reuse, 0x2 ;  /* 0x000000021908a211 */ /* 0x0c2fe400078a10ff */
[C---:B------:R-:W-:Y:S02]  /*200f0*/  @!P1 LEA R10, P0, R18.reuse, R2, 0x2 ;  /* 0x00000002120a9211 */ /* 0x040fe400078010ff */
[-C--:B------:R-:W-:Y:S02]  /*20100*/  @!P2 LEA.HI.X R9, R25, R4.reuse, R26, 0x2, P5 ;  /* 0x000000041909a211 */ /* 0x080fe400028f141a */
[----:B------:R-:W-:Y:S01]  /*20110*/  @!P1 LEA.HI.X R11, R18, R4, R21, 0x2, P0 ;  /* 0x00000004120b9211 */ /* 0x000fe200000f1415 */
[----:B------:R-:W4:Y:S04]  /*20120*/  LDL R25, [R1+0x70] ;  /* 0x0000700001197983 */ /* 0x000f280000100800 */
[----:B------:R-:W-:Y:S04]  /*20130*/  @!P2 ST.E.64 [R8.64], R76 ;  /* 0x0000004c0800a985 */ /* 0x000fe8000c101b06 */
[----:B------:R1:W-:Y:S04]  /*20140*/  @!P1 ST.E.64 [R10.64], R80 ;  /* 0x000000500a009985 */ /* 0x0003e8000c101b06 */
[----:B------:R-:W4:Y:S04]  /*20150*/  LDL R21, [R1+0x6c] ;  /* 0x00006c0001157983 */ /* 0x000f280000100800 */
[----:B------:R-:W4:Y:S04]  /*20160*/  LDL R18, [R1+0x64] ;  /* 0x0000640001127983 */ /* 0x000f280000100800 */
[----:B------:R-:W4:Y:S01]  /*20170*/  LDL R26, [R1+0x10c] ;  /* 0x00010c00011a7983 */ /* 0x000f220000100800 */
[----:B------:R-:W-:-:S13]  /*20180*/  ISETP.GE.AND P4, PT, R3, c[0x0][0x3c8], PT ;  /* 0x0000f20003007a0c */ /* 0x000fda0003f86270 */
[-C--:B-1----:R-:W-:Y:S02]  /*20190*/  @!P4 LEA R10, P0, R3, R2.reuse, 0x2 ;  /* 0x00000002030ac211 */ /* 0x082fe400078010ff */
[----:B------:R-:W-:Y:S02]  /*201a0*/  @!P3 LEA R8, P5, R14, R2, 0x2 ;  /* 0x000000020e08b211 */ /* 0x000fe400078a10ff */
[----:B-----5:R-:W-:Y:S02]  /*201b0*/  ISETP.GE.AND P2, PT, R20, c[0x0][0x3c8], PT ;  /* 0x0000f20014007a0c */ /* 0x020fe40003f46270 */
[----:B------:R-:W-:Y:S02]  /*201c0*/  ISETP.GE.AND P1, PT, R17, c[0x0][0x3c8], PT ;  /* 0x0000f20011007a0c */ /* 0x000fe40003f26270 */
[-C--:B---3--:R-:W-:Y:S02]  /*201d0*/  @!P4 LEA.HI.X R11, R3, R4.reuse, R13, 0x2, P0 ;  /* 0x00000004030bc211 */ /* 0x088fe400000f140d */
[----:B------:R-:W3:Y:S01]  /*201e0*/  LDL R3, [R1+0x68] ;  /* 0x0000680001037983 */ /* 0x000ee20000100800 */
[----:B------:R-:W-:-:S03]  /*201f0*/  @!P3 LEA.HI.X R9, R14, R4, R15, 0x2, P5 ;  /* 0x000000040e09b211 */ /* 0x000fc600028f140f */
[----:B------:R-:W5:Y:S04]  /*20200*/  LDL R13, [R1+0x60] ;  /* 0x00006000010d7983 */ /* 0x000f680000100800 */
[----:B------:R1:W-:Y:S01]  /*20210*/  @!P3 ST.E.64 [R8.64], R84 ;  /* 0x000000540800b985 */ /* 0x0003e2000c101b06 */
[-C--:B------:R-:W-:Y:S02]  /*20220*/  @!P1 LEA R14, P0, R17, R2.reuse, 0x2 ;  /* 0x00000002110e9211 */ /* 0x080fe400078010ff */
[----:B-1----:R-:W-:-:S04]  /*20230*/  @!P2 LEA R8, P5, R20, R2, 0x2 ;  /* 0x000000021408a211 */ /* 0x002fc800078a10ff */
[-C--:B------:R-:W-:Y:S02]  /*20240*/  @!P2 LEA.HI.X R9, R20, R4.reuse, R24, 0x2, P5 ;  /* 0x000000041409a211 */ /* 0x080fe400028f1418 */
        /* <DEDUP_REMOVED lines=12> */
[----:B--2---:R-:W-:Y:S02]  /*20310*/  ISETP.GE.AND P6, PT, R27, c[0x0][0x3c8], PT ;  /* 0x0000f2001b007a0c */ /* 0x004fe40003fc6270 */
[-C--:B-1----:R-:W-:Y:S02]  /*20320*/  @!P3 LEA R10, P5, R36, R2.reuse, 0x2 ;  /* 0x00000002240ab211 */ /* 0x082fe400078a10ff */
[----:B------:R-:W-:Y:S02]  /*20330*/  @!P4 LEA R8, P0, R34, R2, 0x2 ;  /* 0x000000022208c211 */ /* 0x000fe400078010ff */
[-C--:B------:R-:W-:Y:S02]  /*20340*/  @!P3 LEA.HI.X R11, R36, R4.reuse, R37, 0x2, P5 ;  /* 0x00000004240bb211 */ /* 0x080fe400028f1425 */
[----:B------:R-:W-:-:S02]  /*20350*/  @!P4 LEA.HI.X R9, R34, R4, R35, 0x2, P0 ;  /* 0x000000042209c211 */ /* 0x000fc400000f1423 */
[C---:B----4-:R-:W-:Y:S01]  /*20360*/  @!P2 LEA R14, P0, R32.reuse, R2, 0x2 ;  /* 0x00000002200ea211 */ /* 0x050fe200078010ff */
[----:B------:R-:W-:Y:S01]  /*20370*/  @!P3 ST.E.64 [R10.64], R100 ;  /* 0x000000640a00b985 */ /* 0x000fe2000c101b06 */
[----:B------:R-:W-:Y:S02]  /*20380*/  ISETP.GE.AND P5, PT, R25, c[0x0][0x3c8], PT ;  /* 0x0000f20019007a0c */ /* 0x000fe40003fa6270 */
[----:B------:R-:W-:Y:S01]  /*20390*/  @!P2 LEA.HI.X R15, R32, R4, R33, 0x2, P0 ;  /* 0x00000004200fa211 */ /* 0x000fe200000f1421 */
[----:B------:R1:W-:Y:S04]  /*203a0*/  @!P4 ST.E.64 [R8.64], R104 ;  /* 0x000000680800c985 */ /* 0x0003e8000c101b06 */
[----:B------:R2:W-:Y:S01]  /*203b0*/  @!P2 ST.E.64 [R14.64], R160 ;  /* 0x000000a00e00a985 */ /* 0x0005e2000c101b06 */
[----:B------:R-:W-:-:S02]  /*203c0*/  ISETP.GE.AND P4, PT, R21, c[0x0][0x3c8], PT ;  /* 0x0000f20015007a0c */ /* 0x000fc40003f86270 */
[CC--:B-1----:R-:W-:Y:S02]  /*203d0*/  @!P1 LEA R8, P3, R30.reuse, R2.reuse, 0x2 ;  /* 0x000000021e089211 */ /* 0x0c2fe400078610ff */
[C---:B------:R-:W-:Y:S02]  /*203e0*/  @!P6 LEA R10, P0, R27.reuse, R2, 0x2 ;  /* 0x000000021b0ae211 */ /* 0x040fe400078010ff */
[-C--:B------:R-:W-:Y:S02]  /*203f0*/  @!P1 LEA.HI.X R9, R30, R4.reuse, R31, 0x2, P3 ;  /* 0x000000041e099211 */ /* 0x080fe400018f141f */
[----:B------:R-:W-:-:S03]  /*20400*/  @!P6 LEA.HI.X R11, R27, R4, R29, 0x2, P0 ;  /* 0x000000041b0be211 */ /* 0x000fc600000f141d */
[----:B------:R1:W-:Y:S01]  /*20410*/  @!P1 ST.E.64 [R8.64], R108 ;  /* 0x0000006c08009985 */ /* 0x0003e2000c101b06 */
[----:B------:R-:W-:-:S03]  /*20420*/  ISETP.GE.AND P1, PT, R18, c[0x0][0x3c8], PT ;  /* 0x0000f20012007a0c */ /* 0x000fc60003f26270 */
[----:B------:R-:W-:Y:S01]  /*20430*/  @!P6 ST.E.64 [R10.64], R112 ;  /* 0x000000700a00e985 */ /* 0x000fe2000c101b06 */
[-C--:B--2---:R-:W-:Y:S02]  /*20440*/  @!P4 LEA R14, P6, R21, R2.reuse, 0x2 ;  /* 0x00000002150ec211 */ /* 0x084fe400078c10ff */
[----:B-1----:R-:W-:-:S04]  /*20450*/  @!P5 LEA R8, P3, R25, R2, 0x2 ;  /* 0x000000021908d211 */ /* 0x002fc800078610ff */
[----:B------:R-:W-:-:S05]  /*20460*/  @!P5 LEA.HI.X R9, R25, R4, R26, 0x2, P3 ;  /* 0x000000041909d211 */ /* 0x000fca00018f141a */
[----:B------:R1:W-:Y:S02]  /*20470*/  @!P5 ST.E.64 [R8.64], R116 ;  /* 0x000000740800d985 */ /* 0x0003e4000c101b06 */
[----:B-1----:R-:W-:Y:S02]  /*20480*/  @!P1 LEA R8, P5, R18, R2, 0x2 ;  /* 0x0000000212089211 */ /* 0x002fe400078a10ff */
[----:B---3--:R-:W-:Y:S02]  /*20490*/  ISETP.GE.AND P2, PT, R3, c[0x0][0x3c8], PT ;  /* 0x0000f20003007a0c */ /* 0x008fe40003f46270 */
[----:B-----5:R-:W-:-:S11]  /*204a0*/  ISETP.GE.AND P0, PT, R13, c[0x0][0x3c8], PT ;  /* 0x0000f2000d007a0c */ /* 0x020fd60003f06270 */
[----:B------:R-:W-:-:S04]  /*204b0*/  @!P2 LEA R10, P3, R3, R2, 0x2 ;  /* 0x00000002030aa211 */ /* 0x000fc800078610ff */
[----:B------:R-:W-:Y:S02]  /*204c0*/  @!P2 LEA.HI.X R11, R3, R4, R20, 0x2, P3 ;  /* 0x00000004030ba211 */ /* 0x000fe400018f1414 */
[----:B------:R-:W-:Y:S02]  /*204d0*/  @!P0 LEA R2, P3, R13, R2, 0x2 ;  /* 0x000000020d028211 */ /* 0x000fe400078610ff */
[-C--:B------:R-:W-:Y:S02]  /*204e0*/  @!P4 LEA.HI.X R15, R21, R4.reuse, R24, 0x2, P6 ;  /* 0x00000004150fc211 */ /* 0x080fe400030f1418 */
[----:B------:R-:W-:-:S03]  /*204f0*/  @!P1 LEA.HI.X R9, R18, R4, R19, 0x2, P5 ;  /* 0x0000000412099211 */ /* 0x000fc600028f1413 */
[----:B------:R1:W-:Y:S01]  /*20500*/  @!P4 ST.E.64 [R14.64], R168 ;  /* 0x000000a80e00c985 */ /* 0x0003e2000c101b06 */
[----:B------:R-:W-:-:S03]  /*20510*/  @!P0 LEA.HI.X R3, R13, R4, R17, 0x2, P3 ;  /* 0x000000040d038211 */ /* 0x000fc600018f1411 */
[----:B------:R1:W-:Y:S04]  /*20520*/  @!P2 ST.E.64 [R10.64], R164 ;  /* 0x000000a40a00a985 */ /* 0x0003e8000c101b06 */
[----:B------:R1:W-:Y:S04]  /*20530*/  @!P1 ST.E.64 [R8.64], R120 ;  /* 0x0000007808009985 */ /* 0x0003e8000c101b06 */
[----:B------:R1:W-:Y:S02]  /*20540*/  @!P0 ST.E.64 [R2.64], R22 ;  /* 0x0000001602008985 */ /* 0x0003e4000c101b06 */
.L_x_3132:
[----:B------:R-:W-:Y:S05]  /*20550*/  BSYNC B0 ;  /* 0x0000000000007941 */ /* 0x000fea0003800000 */
.L_x_3131:
[----:B------:R-:W-:Y:S05]  /*20560*/  BRA.DIV ~URZ, `(.L_x_3133) ;  /* 0x00004c827f007947 */ /* 0x000fea000b800000 */
[----:B--2---:R2:W1:Y:S04]  /*20570*/  SHFL.IDX PT, R4, R5, 0x1, 0x1c1f ;  /* 0x003c1f0005047f89 */ /* 0x00446800000e0000 */
[----:B-1--4-:R2:W1:Y:S02]  /*20580*/  SHFL.IDX PT, R2, R6, 0x1, 0x1c1f ;  /* 0x003c1f0006027f89 */ /* 0x01246400000e0000 */
.L_x_3212:
[----:B------:R-:W-:-:S13]  /*20590*/  ISETP.NE.AND P0, PT, R16, RZ, PT ;  /* 0x000000ff1000720c */ /* 0x000fda0003f05270 */
[----:B------:R-:W-:Y:S05]  /*205a0*/  @P0 BRA `(.L_x_3128) ;  /* 0x00001a6000000947 */ /* 0x000fea0003800000 */
[----:B------:R-:W4:Y:S04]  /*205b0*/  LDL R8, [R1+0xc] ;  /* 0x00000c0001087983 */ /* 0x000f280000100800 */
[----:B--23--:R-:W2:Y:S04]  /*205c0*/  LDL R6, [R1+0xd0] ;  /* 0x0000d00001067983 */ /* 0x00cea80000100800 */
[----:B------:R-:W3:Y:S04]  /*205d0*/  LDL R13, [R1+0xc8] ;  /* 0x0000c800010d7983 */ /* 0x000ee80000100800 */
[----:B------:R-:W5:Y:S04]  /*205e0*/  LDL R26, [R1+0xcc] ;  /* 0x0000cc00011a7983 */ /* 0x000f680000100800 */
        /* <DEDUP_REMOVED lines=14> */
[----:B------:R-:W5:Y:S01]  /*206d0*/  LDL R30, [R1+0x11c] ;  /* 0x00011c00011e7983 */ /* 0x000f620000100800 */
[----:B----4-:R-:W-:-:S02]  /*206e0*/  ISETP.GE.AND P3, PT, R8, c[0x0][0x3c8], PT ;  /* 0x0000f20008007a0c */ /* 0x010fc40003f66270 */
[----:B--2---:R-:W-:Y:S02]  /*206f0*/  ISETP.GE.AND P2, PT, R6, c[0x0][0x3c8], PT ;  /* 0x0000f20006007a0c */ /* 0x004fe40003f46270 */
[----:B---3--:R-:W-:-:S09]  /*20700*/  ISETP.GE.AND P0, PT, R13, c[0x0][0x3c8], PT ;  /* 0x0000f2000d007a0c */ /* 0x008fd20003f06270 */
[----:B------:R-:W-:Y:S01]  /*20710*/  @!P3 IMAD.MOV.U32 R3, RZ, RZ, R4 ;  /* 0x000000ffff03b224 */ /* 0x000fe200078e0004 */
[----:B-----5:R-:W-:-:S03]  /*20720*/  ISETP.GE.AND P1, PT, R26, c[0x0][0x3c8], PT ;  /* 0x0000f2001a007a0c */ /* 0x020fc60003f26270 */
[----:B-1----:R-:W-:Y:S02]  /*20730*/  @!P3 IMAD.WIDE R8, R8, 0x4, R2 ;  /* 0x000000040808b825 */ /* 0x002fe400078e0202 */
        /* <DEDUP_REMOVED lines=184> */
.L_x_3113:
[----:B------:R-:W2:Y:S04]  /*212c0*/  LDL.LU R2, [R1+0x24] ;  /* 0x0000240001027983 */ /* 0x000ea80000300800 */
[----:B------:R-:W3:Y:S01]  /*212d0*/  LDL.LU R6, [R1+0x28] ;  /* 0x0000280001067983 */ /* 0x000ee20000300800 */
[----:B------:R-:W-:Y:S02]  /*212e0*/  ISETP.NE.U32.AND P0, PT, RZ, c[0x0][0x508], PT ;  /* 0x00014200ff007a0c */ /* 0x000fe40003f05070 */
[----:B------:R-:W-:Y:S01]  /*212f0*/  ISETP.NE.U32.AND P3, PT, RZ, c[0x0][0x500], PT ;  /* 0x00014000ff007a0c */ /* 0x000fe20003f65070 */
[----:B----4-:R-:W4:Y:S01]  /*21300*/  LDL.LU R3, [R1+0x14] ;  /* 0x0000140001037983 */ /* 0x010f220000300800 */
[----:B------:R-:W-:Y:S01]  /*21310*/  ISETP.NE.AND.EX P2, PT, RZ, c[0x0][0x50c], PT, P0 ;  /* 0x00014300ff007a0c */ /* 0x000fe20003f45300 */
[----:B------:R-:W-:Y:S01]  /*21320*/  IMAD.MOV.U32 R21, RZ, RZ, c[0x0][0x388] ;  /* 0x0000e200ff157624 */ /* 0x000fe200078e00ff */
[----:B------:R-:W-:-:S02]  /*21330*/  ISETP.NE.AND.EX P3, PT, RZ, c[0x0][0x504], PT, P3 ;  /* 0x00014100ff007a0c */ /* 0x000fc40003f65330 */
[----:B--2---:R-:W-:-:S09]  /*21340*/  IADD3 R4, P1, R2, c[0x0][0x500], RZ ;  /* 0x0001400002047a10 */ /* 0x004fd20007f3e0ff */
[----:B------:R-:W-:Y:S01]  /*21350*/  @P2 IADD3 R8, P0, R2, c[0x0][0x508], RZ ;  /* 0x0001420002082a10 */ /* 0x000fe20007f1e0ff */
[----:B------:R-:W-:Y:S01]  /*21360*/  IMAD.MOV.U32 R2, RZ, RZ, RZ ;  /* 0x000000ffff027224 */ /* 0x000fe200078e00ff */
        /* <DEDUP_REMOVED lines=11> */
.L_x_3134:
[----:B------:R-:W3:Y:S04]  /*21420*/  LDL.LU R6, [R1+0x18] ;  /* 0x0000180001067983 */ /* 0x000ee80000300800 */
[----:B--2---:R-:W2:Y:S04]  /*21430*/  LDL.LU R4, [R1+0x2c] ;  /* 0x00002c0001047983 */ /* 0x004ea80000300800 */
[----:B------:R-:W4:Y:S01]  /*21440*/  LDL.LU R3, [R1+0x30] ;  /* 0x0000300001037983 */ /* 0x000f220000300800 */
[----:B------:R-:W-:Y:S01]  /*21450*/  BSSY B0, `(.L_x_3135) ;  /* 0x0000039000007945 */ /* 0x000fe20003800000 */
[----:B-----5:R-:W-:-:S02]  /*21460*/  SHF.R.S32.HI R19, RZ, 0x1f, R2 ;  /* 0x0000001fff137819 */ /* 0x020fc40000011402 */
[----:B------:R-:W1:Y:S02]  /*21470*/  S2R R5, SR_TID.X ;  /* 0x0000000000057919 */ /* 0x000e640000002100 */
[----:B-1----:R-:W-:Y:S02]  /*21480*/  ISETP.GT.AND P0, PT, R5, 0x7f, PT ;  /* 0x0000007f0500780c */ /* 0x002fe40003f04270 */
[----:B---3--:R-:W-:Y:S02]  /*21490*/  LOP3.LUT R6, R6, 0xffff, RZ, 0xc0, !PT ;  /* 0x0000ffff06067812 */ /* 0x008fe400078ec0ff */
[----:B--2---:R-:W-:Y:S02]  /*214a0*/  SEL R13, R4, RZ, !P3 ;  /* 0x000000ff040d7207 */ /* 0x004fe40005800000 */
[----:B----4-:R-:W-:-:S07]  /*214b0*/  SEL R24, R3, RZ, !P3 ;  /* 0x000000ff03187207 */ /* 0x010fce0005800000 */
[----:B------:R-:W-:Y:S05]  /*214c0*/  @P0 BRA `(.L_x_3136) ;  /* 0x0000031000000947 */ /* 0x000fea0003800000 */
[----:B------:R-:W2:Y:S01]  /*214d0*/  LDL R4, [R1] ;  /* 0x0000000001047983 */ /* 0x000ea20000100800 */
        /* <DEDUP_REMOVED lines=48> */
.L_x_3136:
[----:B------:R-:W-:Y:S05]  /*217e0*/  BSYNC B0 ;  /* 0x0000000000007941 */ /* 0x000fea0003800000 */
.L_x_3135:
[----:B------:R-:W-:-:S13]  /*217f0*/  ISETP.GT.AND P0, PT, R20, 0x1, PT ;  /* 0x000000011400780c */ /* 0x000fda0003f04270 */
[----:B------:R-:W-:Y:S05]  /*21800*/  @P0 BRA `(.L_x_3128) ;  /* 0x0000080000000947 */ /* 0x000fea0003800000 */
[----:B------:R-:W2:Y:S01]  /*21810*/  LDL.LU R10, [R1] ;  /* 0x00000000010a7983 */ /* 0x000ea20000300800 */
        /* <DEDUP_REMOVED lines=33> */
.L_x_3213:
[----:B------:R-:W-:Y:S05]  /*21a30*/  BRA.DIV ~URZ, `(.L_x_3138) ;  /* 0x000038f27f007947 */ /* 0x000fea000b800000 */
[----:B------:R3:W4:Y:S02]  /*21a40*/  SHFL.IDX PT, R2, R16, RZ, 0x181f ;  /* 0x00181fff10027589 */ /* 0x00072400000e0000 */
.L_x_3214:
        /* <DEDUP_REMOVED lines=20> */
.L_x_3140:
[----:B------:R-:W-:Y:S05]  /*21b90*/  BSYNC B0 ;  /* 0x0000000000007941 */ /* 0x000fea0003800000 */
.L_x_3139:
[----:B------:R-:W-:Y:S05]  /*21ba0*/  BRA.DIV ~URZ, `(.L_x_3141) ;  /* 0x000037f27f007947 */ /* 0x000fea000b800000 */
[----:B--2---:R2:W1:Y:S04]  /*21bb0*/  SHFL.IDX PT, R4, R5, 0x1, 0x181f ;  /* 0x00381f0005047f89 */ /* 0x00446800000e0000 */
[----:B----4-:R2:W4:Y:S02]  /*21bc0*/  SHFL.IDX PT, R2, R16, 0x1, 0x181f ;  /* 0x00381f0010027f89 */ /* 0x01052400000e0000 */
.L_x_3215:
        /* <DEDUP_REMOVED lines=20> */
.L_x_3143:
[----:B------:R-:W-:Y:S05]  /*21d10*/  BSYNC B0 ;  /* 0x0000000000007941 */ /* 0x000fea0003800000 */
.L_x_3142:
[----:B------:R-:W-:Y:S05]  /*21d20*/  BRA.DIV ~URZ, `(.L_x_3144) ;  /* 0x000037427f007947 */ /* 0x000fea000b800000 */
[----:B-1----:R1:W2:Y:S02]  /*21d30*/  SHFL.IDX PT, R4, R5, 0x2, 0x181f ;  /* 0x00581f0005047f89 */ /* 0x0022a400000e0000 */
.L_x_3216:
[----:B------:R-:W-:Y:S05]  /*21d40*/  BRA.DIV ~URZ, `(.L_x_3145) ;  /* 0x000037927f007947 */ /* 0x000fea000b800000 */
[----:B----4-:R4:W1:Y:S02]  /*21d50*/  SHFL.IDX PT, R2, R16, 0x2, 0x181f ;  /* 0x00581f0010027f89 */ /* 0x01086400000e0000 */
.L_x_3217:
        /* <DEDUP_REMOVED lines=20> */
.L_x_3147:
[----:B------:R-:W-:Y:S05]  /*21ea0*/  BSYNC B0 ;  /* 0x0000000000007941 */ /* 0x000fea0003800000 */
.L_x_3146:
[----:B------:R-:W-:Y:S05]  /*21eb0*/  BRA.DIV ~URZ, `(.L_x_3148) ;  /* 0x000036927f007947 */ /* 0x000fea000b800000 */
[----:B--2---:R2:W3:Y:S04]  /*21ec0*/  SHFL.IDX PT, R4, R5, 0x3, 0x181f ;  /* 0x00781f0005047f89 */ /* 0x0044e800000e0000 */
[----:B-1----:R2:W1:Y:S02]  /*21ed0*/  SHFL.IDX PT, R2, R16, 0x3, 0x181f ;  /* 0x00781f0010027f89 */ /* 0x00246400000e0000 */
.L_x_3218:
        /* <DEDUP_REMOVED lines=19> */
.L_x_3128:
[----:B------:R-:W-:Y:S05]  /*22010*/  BSYNC B1 ;  /* 0x0000000000017941 */ /* 0x000fea0003800000 */
.L_x_3112:
[----:B-12-4-:R-:W2:Y:S02]  /*22020*/  LDL R2, [R1+0x184] ;  /* 0x0001840001027983 */ /* 0x016ea40000100800 */
[----:B--2---:R-:W-:-:S13]  /*22030*/  ISETP.NE.AND P0, PT, R2, RZ, PT ;  /* 0x000000ff0200720c */ /* 0x004fda0003f05270 */
[----:B------:R-:W-:Y:S01]  /*22040*/  @P0 WARPSYNC 0xffffffff ;  /* 0xffffffff00000948 */ /* 0x000fe20003800000 */
[----:B------:R-:W-:Y:S06]  /*22050*/  @P0 BAR.SYNC.DEFER_BLOCKING 0x5, 0x100 ;  /* 0x0144000000000b1d */ /* 0x000fec0000010000 */
[----:B------:R-:W1:Y:S04]  /*22060*/  @P0 LDS.128 R8, [0x20080] ;  /* 0x02008000ff080984 */ /* 0x000e680000000c00 */
[----:B-1----:R1:W-:Y:S04]  /*22070*/  @P0 STL.64 [R1+0x10], R8 ;  /* 0x0000100801000387 */ /* 0x0023e80000100a00 */
        /* <DEDUP_REMOVED lines=9> */
.L_x_3219:
[----:B------:R-:W-:Y:S05]  /*22110*/  BRA.DIV ~URZ, `(.L_x_3151) ;  /* 0x000035727f007947 */ /* 0x000fea000b800000 */
[----:B------:R3:W4:Y:S02]  /*22120*/  SHFL.IDX PT, R6, R28, 0x1, 0x1f ;  /* 0x00201f001c067f89 */ /* 0x00072400000e0000 */
.L_x_3220:
        /* <DEDUP_REMOVED lines=19> */
.L_x_3221:
        /* <DEDUP_REMOVED lines=16> */
.L_x_3222:
[----:B---3--:R-:W-:Y:S01]  /*22360*/  IMAD R2, R2, c[0x0][0x538], RZ ;  /* 0x00014e0002027a24 */ /* 0x008fe200078e02ff */
[----:B------:R-:W-:Y:S04]  /*22370*/  BSSY B1, `(.L_x_3154) ;  /* 0x00000ce000017945 */ /* 0x000fe80003800000 */
[----:B----4-:R-:W-:-:S04]  /*22380*/  IADD3 R6, R2, R6, RZ ;  /* 0x0000000602067210 */ /* 0x010fc80007ffe0ff */
[----:B--2---:R-:W-:-:S13]  /*22390*/  ISETP.GT.AND P0, PT, R6, R10, PT ;  /* 0x0000000a0600720c */ /* 0x004fda0003f04270 */
[----:B------:R-:W-:Y:S05]  /*223a0*/  @P0 BRA `(.L_x_3155) ;  /* 0x0000025000000947 */ /* 0x000fea0003800000 */
.L_x_3159:
        /* <DEDUP_REMOVED lines=17> */
.L_x_3223:
        /* <DEDUP_REMOVED lines=16> */
.L_x_3224:
[----:B--2---:R-:W-:-:S05]  /*225c0*/  IMAD R2, R2, c[0x0][0x538], RZ ;  /* 0x00014e0002027a24 */ /* 0x004fca00078e02ff */
[----:B------:R-:W-:-:S04]  /*225d0*/  IADD3 R6, R2, R6, RZ ;  /* 0x0000000602067210 */ /* 0x000fc80007ffe0ff */
[----:B------:R-:W-:-:S13]  /*225e0*/  ISETP.GT.AND P0, PT, R6, R10, PT ;  /* 0x0000000a0600720c */ /* 0x000fda0003f04270 */
[----:B-1----:R-:W-:Y:S05]  /*225f0*/  @!P0 BRA `(.L_x_3159) ;  /* 0xfffffdb000008947 */ /* 0x002fea000383ffff */
.L_x_3155:
[----:B------:R-:W-:-:S05]  /*22600*/  IADD3 R14, -R2, R6, RZ ;  /* 0x00000006020e7210 */ /* 0x000fca0007ffe1ff */
[----:B------:R-:W-:-:S05]  /*22610*/  IMAD R2, R4, c[0x0][0x538], R14 ;  /* 0x00014e0004027a24 */ /* 0x000fca00078e020e */
[----:B------:R-:W-:Y:S01]  /*22620*/  ISETP.GT.AND P0, PT, R2, R10, PT ;  /* 0x0000000a0200720c */ /* 0x000fe20003f04270 */
[----:B------:R-:W-:-:S12]  /*22630*/  BRA.DIV ~URZ, `(.L_x_3160) ;  /* 0x000035527f007947 */ /* 0x000fd8000b800000 */
[----:B------:R-:W-:-:S03]  /*22640*/  VOTE.ANY R13, PT, !P0 ;  /* 0x00000000000d7806 */ /* 0x000fc600040e0100 */
.L_x_3225:
[----:B------:R-:W2:Y:S01]  /*22650*/  LDL.LU R2, [R1+0x1c] ;  /* 0x00001c0001027983 */ /* 0x000ea20000300800 */
[----:B------:R-:W2:Y:S02]  /*22660*/  POPC R11, R13 ;  /* 0x0000000d000b7309 */ /* 0x000ea40000000000 */
[----:B--2---:R-:W-:-:S05]  /*22670*/  IADD3 R2, R11, R2, RZ ;  /* 0x000000020b027210 */ /* 0x004fca0007ffe0ff */
[----:B------:R2:W-:Y:S01]  /*22680*/  STL [R1+0x1c], R2 ;  /* 0x00001c0201007387 */ /* 0x0005e20000100800 */
[----:B------:R-:W-:Y:S05]  /*22690*/  BRA.DIV ~URZ, `(.L_x_3161) ;  /* 0x000035327f007947 */ /* 0x000fea000b800000 */
[----:B------:R3:W4:Y:S04]  /*226a0*/  SHFL.IDX PT, R6, R8, R11, 0x1f ;  /* 0x00001f0b08067589 */ /* 0x00072800000e0000 */
[----:B------:R3:W1:Y:S02]  /*226b0*/  SHFL.IDX PT, R5, R9, R11, 0x1f ;  /* 0x00001f0b09057589 */ /* 0x00066400000e0000 */
.L_x_3226:
[----:B------:R-:W-:Y:S01]  /*226c0*/  ISETP.NE.AND P0, PT, R13, RZ, PT ;  /* 0x000000ff0d00720c */ /* 0x000fe20003f05270 */
[----:B------:R-:W-:-:S12]  /*226d0*/  BSSY B0, `(.L_x_3162) ;  /* 0x0000005000007945 */ /* 0x000fd80003800000 */
[----:B------:R-:W-:Y:S05]  /*226e0*/  @!P0 BRA `(.L_x_3163) ;  /* 0x0000003000008947 */ /* 0x000fea0003800000 */
[----:B---3--:R-:W-:Y:S01]  /*226f0*/  IADD3 R11, R11, -0x1, RZ ;  /* 0xffffffff0b0b7810 */ /* 0x008fe20007ffe0ff */
[----:B------:R-:W-:Y:S05]  /*22700*/  BRA.DIV ~URZ, `(.L_x_3164) ;  /* 0x000035927f007947 */ /* 0x000fea000b800000 */
[----:B------:R3:W2:Y:S02]  /*22710*/  SHFL.IDX PT, R15, R4, R11, 0x1f ;  /* 0x00001f0b040f7589 */ /* 0x0006a400000e0000 */
.L_x_3163:
[----:B------:R-:W-:Y:S05]  /*22720*/  BSYNC B0 ;  /* 0x0000000000007941 */ /* 0x000fea0003800000 */
.L_x_3162:
[----:B--2---:R-:W-:Y:S01]  /*22730*/  IMAD R2, R15, c[0x0][0x538], R14 ;  /* 0x00014e000f027a24 */ /* 0x004fe200078e020e */
[----:B-1----:R-:W-:Y:S01]  /*22740*/  ISETP.NE.AND P0, PT, R5, 0x1, PT ;  /* 0x000000010500780c */ /* 0x002fe20003f05270 */
[----:B------:R-:W-:Y:S03]  /*22750*/  BSSY B0, `(.L_x_3165) ;  /* 0x0000086000007945 */ /* 0x000fe60003800000 */
[----:B------:R1:W-:Y:S01]  /*22760*/  STL [R1+0x10], R2 ;  /* 0x0000100201007387 */ /* 0x0003e20000100800 */
[----:B---3--:R-:W-:-:S08]  /*22770*/  IADD3 R11, -R2, R10, RZ ;  /* 0x0000000a020b7210 */ /* 0x008fd00007ffe1ff */
[----:B------:R-:W-:Y:S05]  /*22780*/  @!P0 BRA `(.L_x_3166) ;  /* 0x000003e000008947 */ /* 0x000fea0003800000 */
[-C--:B----4-:R-:W-:Y:S01]  /*22790*/  IABS R3, R6.reuse ;  /* 0x0000000600037213 */ /* 0x090fe20000000000 */
[----:B------:R-:W-:Y:S01]  /*227a0*/  IMAD.MOV.U32 R8, RZ, RZ, RZ ;  /* 0x000000ffff087224 */ /* 0x000fe200078e00ff */
[----:B------:R-:W-:Y:S02]  /*227b0*/  IABS R13, R6 ;  /* 0x00000006000d7213 */ /* 0x000fe40000000000 */
[----:B-1----:R-:W1:Y:S08]  /*227c0*/  I2F.RP R2, R3 ;  /* 0x0000000300027306 */ /* 0x002e700000209400 */
[----:B-1----:R-:W1:Y:S02]  /*227d0*/  MUFU.RCP R2, R2 ;  /* 0x0000000200027308 */ /* 0x002e640000001000 */
[----:B-1----:R-:W-:-:S06]  /*227e0*/  IADD3 R2, R2, 0xffffffe, RZ ;  /* 0x0ffffffe02027810 */ /* 0x002fcc0007ffe0ff */
[----:B------:R1:W2:Y:S02]  /*227f0*/  F2I.FTZ.U32.TRUNC.NTZ R9, R2 ;  /* 0x0000000200097305 */ /* 0x0002a4000021f000 */
[----:B-1----:R-:W-:Y:S01]  /*22800*/  IABS R2, R5 ;  /* 0x0000000500027213 */ /* 0x002fe20000000000 */
[----:B--2---:R-:W-:-:S04]  /*22810*/  IMAD.MOV R4, RZ, RZ, -R9 ;  /* 0x000000ffff047224 */ /* 0x004fc800078e0a09 */
[----:B------:R-:W-:Y:S01]  /*22820*/  IMAD.MOV.U32 R10, RZ, RZ, R2 ;  /* 0x000000ffff0a7224 */ /* 0x000fe200078e0002 */
[----:B------:R-:W-:Y:S01]  /*22830*/  IABS R2, R11 ;  /* 0x0000000b00027213 */ /* 0x000fe20000000000 */
[----:B------:R-:W-:Y:S02]  /*22840*/  IMAD R4, R4, R3, RZ ;  /* 0x0000000304047224 */ /* 0x000fe400078e02ff */
[----:B------:R-:W1:Y:S02]  /*22850*/  I2F.RP R14, R10 ;  /* 0x0000000a000e7306 */ /* 0x000e640000209400 */
[----:B------:R-:W-:-:S04]  /*22860*/  IMAD.HI.U32 R9, R9, R4, R8 ;  /* 0x0000000409097227 */ /* 0x000fc800078e0008 */
[----:B------:R-:W-:Y:S02]  /*22870*/  IMAD.MOV.U32 R4, RZ, RZ, R2 ;  /* 0x000000ffff047224 */ /* 0x000fe400078e0002 */
[----:B------:R-:W-:-:S05]  /*22880*/  IMAD.MOV R2, RZ, RZ, -R13 ;  /* 0x000000ffff027224 */ /* 0x000fca00078e0a0d */
[----:B------:R-:W-:Y:S01]  /*22890*/  MOV R8, R2 ;  /* 0x0000000200087202 */ /* 0x000fe20000000f00 */
[----:B------:R-:W-:-:S04]  /*228a0*/  IMAD.HI.U32 R2, R9, R4, RZ ;  /* 0x0000000409027227 */ /* 0x000fc800078e00ff */
[----:B------:R-:W-:Y:S02]  /*228b0*/  IMAD R4, R2, R8, R4 ;  /* 0x0000000802047224 */ /* 0x000fe400078e0204 */
[----:B-1----:R-:W1:Y:S03]  /*228c0*/  MUFU.RCP R8, R14 ;  /* 0x0000000e00087308 */ /* 0x002e660000001000 */
[----:B------:R-:W-:Y:S02]  /*228d0*/  ISETP.GT.U32.AND P0, PT, R3, R4, PT ;  /* 0x000000040300720c */ /* 0x000fe40003f04070 */
[----:B-1----:R-:W-:-:S11]  /*228e0*/  IADD3 R8, R8, 0xffffffe, RZ ;  /* 0x0ffffffe08087810 */ /* 0x002fd60007ffe0ff */
[----:B------:R-:W-:Y:S01]  /*228f0*/  @!P0 IMAD.IADD R4, R4, 0x1, -R3 ;  /* 0x0000000104048824 */ /* 0x000fe200078e0a03 */
[----:B------:R-:W-:Y:S01]  /*22900*/  @!P0 IADD3 R2, R2, 0x1, RZ ;  /* 0x0000000102028810 */ /* 0x000fe20007ffe0ff */
[----:B------:R-:W1:Y:S01]  /*22910*/  F2I.FTZ.U32.TRUNC.NTZ R9, R8 ;  /* 0x0000000800097305 */ /* 0x000e62000021f000 */
[----:B------:R-:W-:Y:S02]  /*22920*/  ISETP.NE.AND P0, PT, R6, RZ, PT ;  /* 0x000000ff0600720c */ /* 0x000fe40003f05270 */
[----:B------:R-:W-:Y:S02]  /*22930*/  ISETP.GE.U32.AND P2, PT, R4, R3, PT ;  /* 0x000000030400720c */ /* 0x000fe40003f46070 */
[----:B------:R-:W-:-:S04]  /*22940*/  LOP3.LUT R3, R11, R6, RZ, 0x3c, !PT ;  /* 0x000000060b037212 */ /* 0x000fc800078e3cff */
[----:B------:R-:W-:Y:S01]  /*22950*/  ISETP.GE.AND P1, PT, R3, RZ, PT ;  /* 0x000000ff0300720c */ /* 0x000fe20003f26270 */
[----:B-1----:R-:W-:-:S06]  /*22960*/  IMAD.MOV R3, RZ, RZ, -R9 ;  /* 0x000000ffff037224 */ /* 0x002fcc00078e0a09 */
[----:B------:R-:W-:Y:S01]  /*22970*/  @P2 IADD3 R2, R2, 0x1, RZ ;  /* 0x0000000102022810 */ /* 0x000fe20007ffe0ff */
[----:B------:R-:W-:Y:S01]  /*22980*/  IMAD.MOV.U32 R8, RZ, RZ, RZ ;  /* 0x000000ffff087224 */ /* 0x000fe200078e00ff */
[----:B------:R-:W-:-:S04]  /*22990*/  MOV R4, R3 ;  /* 0x0000000300047202 */ /* 0x000fc80000000f00 */
[----:B------:R-:W-:Y:S01]  /*229a0*/  @!P1 IMAD.MOV R2, RZ, RZ, -R2 ;  /* 0x000000ffff029224 */ /* 0x000fe200078e0a02 */
[----:B------:R-:W-:Y:S02]  /*229b0*/  @!P0 LOP3.LUT R2, RZ, R6, RZ, 0x33, !PT ;  /* 0x00000006ff028212 */ /* 0x000fe400078e33ff */
[----:B------:R-:W-:Y:S01]  /*229c0*/  IABS R3, R5 ;  /* 0x0000000500037213 */ /* 0x000fe20000000000 */
[----:B------:R-:W-:Y:S01]  /*229d0*/  IMAD R4, R4, R10, RZ ;  /* 0x0000000a04047224 */ /* 0x000fe200078e02ff */
[----:B------:R-:W-:-:S03]  /*229e0*/  IABS R14, R2 ;  /* 0x00000002000e7213 */ /* 0x000fc60000000000 */
[----:B------:R-:W-:Y:S02]  /*229f0*/  IMAD.MOV R13, RZ, RZ, -R3 ;  /* 0x000000ffff0d7224 */ /* 0x000fe400078e0a03 */
[----:B------:R-:W-:-:S03]  /*22a00*/  IMAD.HI.U32 R3, R9, R4, R8 ;  /* 0x0000000409037227 */ /* 0x000fc600078e0008 */
[----:B------:R-:W-:Y:S01]  /*22a10*/  MOV R8, R13 ;  /* 0x0000000d00087202 */ /* 0x000fe20000000f00 */
        /* <DEDUP_REMOVED lines=21> */
.L_x_3166:
[----:B------:R-:W2:Y:S01]  /*22b70*/  LDL R4, [R1+0x1c] ;  /* 0x00001c0001047983 */ /* 0x000ea20000100800 */
[----:B-1----:R-:W-:-:S04]  /*22b80*/  IMAD.MOV.U32 R2, RZ, RZ, 0x4 ;  /* 0x00000004ff027424 */ /* 0x002fc800078e00ff */
        /* <DEDUP_REMOVED lines=19> */
[----:B------:R-:W-:Y:S02]  /*22cc0*/  IMAD R3, R2, R3, R8 ;  /* 0x0000000302037224 */ /* 0x000fe400078e0208 */
[----:B------:R-:W-:-:S03]  /*22cd0*/  IMAD.MOV.U32 R8, RZ, RZ, RZ ;  /* 0x000000ffff087224 */ /* 0x000fc600078e00ff */
        /* <DEDUP_REMOVED lines=18> */
[----:B------:R-:W-:Y:S02]  /*22e00*/  IABS R14, R2 ;  /* 0x00000002000e7213 */ /* 0x000fe40000000000 */
[----:B------:R-:W1:Y:S08]  /*22e10*/  I2F.RP R5, R4 ;  /* 0x0000000400057306 */ /* 0x000e700000209400 */
[----:B-1----:R-:W1:Y:S02]  /*22e20*/  MUFU.RCP R5, R5 ;  /* 0x0000000500057308 */ /* 0x002e640000001000 */
[----:B-1----:R-:W-:-:S06]  /*22e30*/  IADD3 R5, R5, 0xffffffe, RZ ;  /* 0x0ffffffe05057810 */ /* 0x002fcc0007ffe0ff */
[----:B------:R-:W1:Y:S02]  /*22e40*/  F2I.FTZ.U32.TRUNC.NTZ R9, R5 ;  /* 0x0000000500097305 */ /* 0x000e64000021f000 */
[----:B-1----:R-:W-:-:S04]  /*22e50*/  IMAD.MOV R5, RZ, RZ, -R9 ;  /* 0x000000ffff057224 */ /* 0x002fc800078e0a09 */
[----:B------:R-:W-:Y:S01]  /*22e60*/  IMAD R13, R5, R4, RZ ;  /* 0x00000004050d7224 */ /* 0x000fe200078e02ff */
[----:B------:R-:W-:Y:S01]  /*22e70*/  MOV R5, R3 ;  /* 0x0000000300057202 */ /* 0x000fe20000000f00 */
[----:B------:R-:W-:Y:S02]  /*22e80*/  IMAD.MOV R3, RZ, RZ, -R14 ;  /* 0x000000ffff037224 */ /* 0x000fe400078e0a0e */
[----:B------:R-:W-:-:S04]  /*22e90*/  IMAD.HI.U32 R9, R9, R13, R8 ;  /* 0x0000000d09097227 */ /* 0x000fc800078e0008 */
        /* <DEDUP_REMOVED lines=17> */
.L_x_3167:
[----:B------:R-:W-:Y:S05]  /*22fb0*/  BSYNC B0 ;  /* 0x0000000000007941 */ /* 0x000fea0003800000 */
.L_x_3165:
[----:B------:R-:W-:-:S04]  /*22fc0*/  LOP3.LUT R3, RZ, R3, RZ, 0x33, !PT ;  /* 0x00000003ff037212 */ /* 0x000fc800078e33ff */
[----:B-1----:R-:W-:-:S05]  /*22fd0*/  IADD3 R2, R3, R6, RZ ;  /* 0x0000000603027210 */ /* 0x002fca0007ffe0ff */
[----:B------:R1:W-:Y:S01]  /*22fe0*/  STL [R1+0x14], R2 ;  /* 0x0000140201007387 */ /* 0x0003e20000100800 */
[----:B------:R-:W-:Y:S05]  /*22ff0*/  BRA `(.L_x_3168) ;  /* 0x0000005000007947 */ /* 0x000fea0003800000 */
.L_x_3156:
[----:B------:R-:W-:Y:S01]  /*23000*/  MOV R2, c[0x0][0x53c] ;  /* 0x00014f0000027a02 */ /* 0x000fe20000000f00 */
[----:B------:R2:W-:Y:S04]  /*23010*/  STL [R1+0x10], R10 ;  /* 0x0000100a01007387 */ /* 0x0005e80000100800 */
[----:B------:R2:W-:Y:S04]  /*23020*/  STL [R1+0x14], RZ ;  /* 0x000014ff01007387 */ /* 0x0005e80000100800 */
[----:B------:R2:W-:Y:S04]  /*23030*/  STL [R1+0x18], RZ ;  /* 0x000018ff01007387 */ /* 0x0005e80000100800 */
[----:B------:R2:W-:Y:S02]  /*23040*/  STL [R1+0x1c], R2 ;  /* 0x00001c0201007387 */ /* 0x0005e40000100800 */
.L_x_3168:
[----:B------:R-:W-:Y:S05]  /*23050*/  BSYNC B1 ;  /* 0x0000000000017941 */ /* 0x000fea0003800000 */
.L_x_3154:
[----:B------:R-:W3:Y:S04]  /*23060*/  LDL R8, [R1+0x10] ;  /* 0x0000100001087983 */ /* 0x000ee80000100800 */
        /* <DEDUP_REMOVED lines=8> */
.L_x_3149:
[----:B-1----:R-:W4:Y:S02]  /*230f0*/  LDL R2, [R1+0x1c] ;  /* 0x00001c0001027983 */ /* 0x002f240000100800 */
[----:B----4-:R-:W-:-:S13]  /*23100*/  ISETP.GE.AND P0, PT, R2, c[0x0][0x53c], PT ;  /* 0x00014f0002007a0c */ /* 0x010fda0003f06270 */
[----:B--23--:R-:W-:Y:S01]  /*23110*/  @P0 CALL.REL.NOINC `(.L_x_3169) ;  /* 0x0000001000000944 */ /* 0x00cfe20003c00000 */
[----:B------:R-:W-:Y:S05]  /*23120*/  BRA `(.L_x_3170) ;  /* 0xfffdf47000007947 */ /* 0x000fea000383ffff */
.L_x_3169:
[----:B------:R-:W-:Y:S05]  /*23130*/  EXIT ;  /* 0x000000000000794d */ /* 0x000fea0003800000 */
.L_x_2931:
[----:B------:R-:W-:Y:S01]  /*23140*/  IMAD.MOV.U32 R2, RZ, RZ, R4 ;  /* 0x000000ffff027224 */ /* 0x000fe200078e0004 */
[----:B------:R-:W-:Y:S02]  /*23150*/  MOV R5, 0x1 ;  /* 0x0000000100057802 */ /* 0x000fe40000000f00 */
[----:B------:R-:W-:Y:S02]  /*23160*/  MOV R3, 0x23180 ;  /* 0x0002318000037802 */ /* 0x000fe40000000f00 */
[----:B------:R-:W-:Y:S05]  /*23170*/  CALL.REL.NOINC `($__internal_51_$__cuda_sm70_shflsync_up_p) ;  /* 0x00002c7000007944 */ /* 0x000fea0003c00000 */
[----:B------:R-:W-:Y:S01]  /*23180*/  MOV R0, R5 ;  /* 0x0000000500007202 */ /* 0x000fe20000000f00 */
[----:B------:R-:W-:Y:S05]  /*23190*/  BRA `(.L_x_3171) ;  /* 0xfffdd2c000007947 */ /* 0x000fea000383ffff */
.L_x_2932:
[----:B------:R-:W-:Y:S01]  /*231a0*/  IMAD.MOV.U32 R2, RZ, RZ, R4 ;  /* 0x000000ffff027224 */ /* 0x000fe200078e0004 */
[----:B------:R-:W-:Y:S02]  /*231b0*/  MOV R5, 0x2 ;  /* 0x0000000200057802 */ /* 0x000fe40000000f00 */
[----:B------:R-:W-:Y:S02]  /*231c0*/  MOV R3, 0x231e0 ;  /* 0x000231e000037802 */ /* 0x000fe40000000f00 */
[----:B------:R-:W-:Y:S05]  /*231d0*/  CALL.REL.NOINC `($__internal_51_$__cuda_sm70_shflsync_up_p) ;  /* 0x00002c1000007944 */ /* 0x000fea0003c00000 */
[----:B------:R-:W-:Y:S02]  /*231e0*/  SEL R5, R5, RZ, P4 ;  /* 0x000000ff05057207 */ /* 0x000fe40002000000 */
[----:B------:R-:W-:-:S03]  /*231f0*/  MOV R3, 0x23240 ;  /* 0x0002324000037802 */ /* 0x000fc60000000f00 */
[----:B------:R-:W-:Y:S01]  /*23200*/  IMAD.IADD R0, R4, 0x1, R5 ;  /* 0x0000000104007824 */ /* 0x000fe200078e0205 */
[----:B------:R-:W-:-:S03]  /*23210*/  MOV R5, 0x4 ;  /* 0x0000000400057802 */ /* 0x000fc60000000f00 */
[----:B------:R-:W-:Y:S02]  /*23220*/  IMAD.MOV.U32 R2, RZ, RZ, R0 ;  /* 0x000000ffff027224 */ /* 0x000fe400078e0000 */
        /* <DEDUP_REMOVED lines=13> */
[----:B------:R-:W-:Y:S01]  /*23300*/  SEL R4, R5, RZ, P1 ;  /* 0x000000ff05047207 */ /* 0x000fe20000800000 */
[----:B------:R-:W-:Y:S01]  /*23310*/  IMAD.MOV.U32 R2, RZ, RZ, 0x1f ;  /* 0x0000001fff027424 */ /* 0x000fe200078e00ff */
[----:B------:R-:W-:Y:S02]  /*23320*/  MOV R30, 0x1f ;  /* 0x0000001f001e7802 */ /* 0x000fe40000000f00 */
[----:B------:R-:W-:Y:S01]  /*23330*/  MOV R3, 0x23370 ;  /* 0x0002337000037802 */ /* 0x000fe20000000f00 */
[----:B------:R-:W-:-:S04]  /*23340*/  IMAD.IADD R4, R0, 0x1, R4 ;  /* 0x0000000100047824 */ /* 0x000fc800078e0204 */
[----:B------:R-:W-:Y:S02]  /*23350*/  IMAD.MOV.U32 R29, RZ, RZ, R4 ;  /* 0x000000ffff1d7224 */ /* 0x000fe400078e0004 */
[----:B------:R-:W-:Y:S05]  /*23360*/  CALL.REL.NOINC `($__internal_50_$__cuda_sm70_shflsync_idx_p) ;  /* 0x00002a0000007944 */ /* 0x000fea0003c00000 */
[----:B-----5:R-:W-:Y:S01]  /*23370*/  MOV R0, R30 ;  /* 0x0000001e00007202 */ /* 0x020fe20000000f00 */
[----:B-1----:R-:W-:Y:S05]  /*23380*/  BRA `(.L_x_3172) ;  /* 0xfffdd1d000007947 */ /* 0x002fea000383ffff */
.L_x_2934:
[----:B------:R-:W-:Y:S02]  /*23390*/  SEL R2, RZ, 0x1, P0 ;  /* 0x00000001ff027807 */ /* 0x000fe40000000000 */
[----:B------:R-:W-:Y:S02]  /*233a0*/  MOV R3, 0x233c0 ;  /* 0x000233c000037802 */ /* 0x000fe40000000f00 */
[----:B------:R-:W-:Y:S05]  /*233b0*/  CALL.REL.NOINC `($__internal_52_$__cuda_sm70_votesync_ballot) ;  /* 0x00002aa000007944 */ /* 0x000fea0003c00000 */
[----:B------:R-:W-:Y:S05]  /*233c0*/  BRA `(.L_x_3173) ;  /* 0xfffdd22000007947 */ /* 0x000fea000383ffff */
.L_x_2935:
[----:B------:R-:W-:Y:S01]  /*233d0*/  IMAD.MOV.U32 R29, RZ, RZ, R9 ;  /* 0x000000ffff1d7224 */ /* 0x000fe200078e0009 */
[----:B-1----:R-:W-:Y:S01]  /*233e0*/  MOV R2, R0 ;  /* 0x0000000000027202 */ /* 0x002fe20000000f00 */
[----:B------:R-:W-:Y:S01]  /*233f0*/  IMAD.MOV.U32 R30, RZ, RZ, 0x1f ;  /* 0x0000001fff1e7424 */ /* 0x000fe200078e00ff */
[----:B------:R-:W-:Y:S02]  /*23400*/  MOV R3, 0x23420 ;  /* 0x0002342000037802 */ /* 0x000fe40000000f00 */
[----:B------:R-:W-:Y:S05]  /*23410*/  CALL.REL.NOINC `($__internal_50_$__cuda_sm70_shflsync_idx_p) ;  /* 0x0000295000007944 */ /* 0x000fea0003c00000 */
[----:B------:R-:W-:Y:S01]  /*23420*/  IMAD.MOV.U32 R12, RZ, RZ, R30 ;  /* 0x000000ffff0c7224 */ /* 0x000fe200078e001e */
[----:B------:R-:W-:Y:S01]  /*23430*/  MOV R29, R8 ;  /* 0x00000008001d7202 */ /* 0x000fe20000000f00 */
[----:B------:R-:W-:Y:S01]  /*23440*/  IMAD.MOV.U32 R5, RZ, RZ, RZ ;  /* 0x000000ffff057224 */ /* 0x000fe200078e00ff */
[----:B-----5:R-:W-:Y:S01]  /*23450*/  MOV R2, R0 ;  /* 0x0000000000027202 */ /* 0x020fe20000000f00 */
[----:B------:R-:W-:Y:S01]  /*23460*/  IMAD.MOV.U32 R30, RZ, RZ, 0x1f ;  /* 0x0000001fff1e7424 */ /* 0x000fe200078e00ff */
[----:B------:R-:W-:-:S02]  /*23470*/  MOV R3, 0x23490 ;  /* 0x0002349000037802 */ /* 0x000fc40000000f00 */
[----:B-1----:R-:W-:Y:S05]  /*23480*/  CALL.REL.NOINC `($__internal_50_$__cuda_sm70_shflsync_idx_p) ;  /* 0x000028e000007944 */ /* 0x002fea0003c00000 */
[----:B------:R-:W-:Y:S01]  /*23490*/  MOV R9, R30 ;  /* 0x0000001e00097202 */ /* 0x000fe20000000f00 */
[----:B-1---5:R-:W-:Y:S05]  /*234a0*/  BRA `(.L_x_3174) ;  /* 0xfffdd1b000007947 */ /* 0x022fea000383ffff */
.L_x_2938:
[----:B------:R-:W-:Y:S01]  /*234b0*/  IMAD.MOV.U32 R29, RZ, RZ, R4 ;  /* 0x000000ffff1d7224 */ /* 0x000fe200078e0004 */
[----:B------:R-:W-:-:S02]  /*234c0*/  MOV R30, 0x1f ;  /* 0x0000001f001e7802 */ /* 0x000fc40000000f00 */
[----:B------:R-:W-:Y:S02]  /*234d0*/  MOV R3, 0x234f0 ;  /* 0x000234f000037802 */ /* 0x000fe40000000f00 */
[----:B--234-:R-:W-:Y:S05]  /*234e0*/  CALL.REL.NOINC `($__internal_50_$__cuda_sm70_shflsync_idx_p) ;  /* 0x0000288000007944 */ /* 0x01cfea0003c00000 */
[----:B------:R-:W-:Y:S01]  /*234f0*/  MOV R5, R30 ;  /* 0x0000001e00057202 */ /* 0x000fe20000000f00 */
[----:B-1---5:R-:W-:Y:S05]  /*23500*/  BRA `(.L_x_2937) ;  /* 0xfffdd1b000007947 */ /* 0x022fea000383ffff */
.L_x_2993:
[----:B------:R-:W-:Y:S01]  /*23510*/  IMAD.MOV.U32 R29, RZ, RZ, R5 ;  /* 0x000000ffff1d7224 */ /* 0x000fe200078e0005 */
[----:B------:R-:W-:Y:S01]  /*23520*/  MOV R2, RZ ;  /* 0x000000ff00027202 */ /* 0x000fe20000000f00 */
[----:B------:R-:W-:Y:S01]  /*23530*/  IMAD.MOV.U32 R30, RZ, RZ, 0x181f ;  /* 0x0000181fff1e7424 */ /* 0x000fe200078e00ff */
[----:B------:R-:W-:Y:S02]  /*23540*/  MOV R3, 0x23560 ;  /* 0x0002356000037802 */ /* 0x000fe40000000f00 */
[----:B-----5:R-:W-:Y:S05]  /*23550*/  CALL.REL.NOINC `($__internal_50_$__cuda_sm70_shflsync_idx_p) ;  /* 0x0000281000007944 */ /* 0x020fea0003c00000 */
[----:B------:R-:W-:Y:S01]  /*23560*/  MOV R4, R30 ;  /* 0x0000001e00047202 */ /* 0x000fe20000000f00 */
[----:B-1---5:R-:W-:Y:S05]  /*23570*/  BRA `(.L_x_3175) ;  /* 0xfffe6e5000007947 */ /* 0x022fea000383ffff */
.L_x_2994:
[----:B------:R-:W-:Y:S01]  /*23580*/  IMAD.MOV.U32 R29, RZ, RZ, R6 ;  /* 0x000000ffff1d7224 */ /* 0x000fe200078e0006 */
[----:B------:R-:W-:Y:S01]  /*23590*/  MOV R2, RZ ;  /* 0x000000ff00027202 */ /* 0x000fe20000000f00 */
[----:B------:R-:W-:Y:S01]  /*235a0*/  IMAD.MOV.U32 R30, RZ, RZ, 0x181f ;  /* 0x0000181fff1e7424 */ /* 0x000fe200078e00ff */
[----:B------:R-:W-:Y:S02]  /*235b0*/  MOV R3, 0x235d0 ;  /* 0x000235d000037802 */ /* 0x000fe40000000f00 */
[----:B-12--5:R-:W-:Y:S05]  /*235c0*/  CALL.REL.NOINC `($__internal_50_$__cuda_sm70_shflsync_idx_p) ;  /* 0x000027a000007944 */ /* 0x026fea0003c00000 */
[----:B------:R-:W-:Y:S01]  /*235d0*/  MOV R2, R30 ;  /* 0x0000001e00027202 */ /* 0x000fe20000000f00 */
[----:B-1---5:R-:W-:Y:S05]  /*235e0*/  BRA `(.L_x_3176) ;  /* 0xfffe6e0000007947 */ /* 0x022fea000383ffff */
.L_x_2997:
[----:B------:R-:W-:Y:S01]  /*235f0*/  IMAD.MOV.U32 R29, RZ, RZ, R5 ;  /* 0x000000ffff1d7224 */ /* 0x000fe200078e0005 */
[----:B--2-4-:R-:W-:Y:S01]  /*23600*/  MOV R2, 0x1 ;  /* 0x0000000100027802 */ /* 0x014fe20000000f00 */
[----:B------:R-:W-:Y:S01]  /*23610*/  IMAD.MOV.U32 R30, RZ, RZ, 0x181f ;  /* 0x0000181fff1e7424 */ /* 0x000fe200078e00ff */
[----:B------:R-:W-:-:S02]  /*23620*/  MOV R3, 0x23640 ;  /* 0x0002364000037802 */ /* 0x000fc40000000f00 */
[----:B-1---5:R-:W-:Y:S05]  /*23630*/  CALL.REL.NOINC `($__internal_50_$__cuda_sm70_shflsync_idx_p) ;  /* 0x0000273000007944 */ /* 0x022fea0003c00000 */
[----:B------:R-:W-:Y:S01]  /*23640*/  IMAD.MOV.U32 R4, RZ, RZ, R30 ;  /* 0x000000ffff047224 */ /* 0x000fe200078e001e */
[----:B------:R-:W-:Y:S01]  /*23650*/  MOV R2, 0x1 ;  /* 0x0000000100027802 */ /* 0x000fe20000000f00 */
[----:B------:R-:W-:Y:S01]  /*23660*/  IMAD.MOV.U32 R29, RZ, RZ, R6 ;  /* 0x000000ffff1d7224 */ /* 0x000fe200078e0006 */
[----:B------:R-:W-:-:S02]  /*23670*/  MOV R30, 0x181f ;  /* 0x0000181f001e7802 */ /* 0x000fc40000000f00 */
[----:B------:R-:W-:Y:S02]  /*23680*/  MOV R3, 0x236a0 ;  /* 0x000236a000037802 */ /* 0x000fe40000000f00 */
[----:B-1---5:R-:W-:Y:S05]  /*23690*/  CALL.REL.NOINC `($__internal_50_$__cuda_sm70_shflsync_idx_p) ;  /* 0x000026d000007944 */ /* 0x022fea0003c00000 */
[----:B------:R-:W-:Y:S01]  /*236a0*/  MOV R2, R30 ;  /* 0x0000001e00027202 */ /* 0x000fe20000000f00 */
[----:B-1---5:R-:W-:Y:S05]  /*236b0*/  BRA `(.L_x_3177) ;  /* 0xfffe6ed000007947 */ /* 0x022fea000383ffff */
.L_x_3000:
[----:B------:R-:W-:Y:S01]  /*236c0*/  IMAD.MOV.U32 R29, RZ, RZ, R5 ;  /* 0x000000ffff1d7224 */ /* 0x000fe200078e0005 */
[----:B---34-:R-:W-:Y:S01]  /*236d0*/  MOV R2, 0x2 ;  /* 0x0000000200027802 */ /* 0x018fe20000000f00 */
[----:B------:R-:W-:Y:S01]  /*236e0*/  IMAD.MOV.U32 R30, RZ, RZ, 0x181f ;  /* 0x0000181fff1e7424 */ /* 0x000fe200078e00ff */
[----:B------:R-:W-:Y:S02]  /*236f0*/  MOV R3, 0x23710 ;  /* 0x0002371000037802 */ /* 0x000fe40000000f00 */
[----:B-12--5:R-:W-:Y:S05]  /*23700*/  CALL.REL.NOINC `($__internal_50_$__cuda_sm70_shflsync_idx_p) ;  /* 0x0000266000007944 */ /* 0x026fea0003c00000 */
[----:B------:R-:W-:Y:S01]  /*23710*/  MOV R4, R30 ;  /* 0x0000001e00047202 */ /* 0x000fe20000000f00 */
[----:B-1---5:R-:W-:Y:S05]  /*23720*/  BRA `(.L_x_3178) ;  /* 0xfffe6fe000007947 */ /* 0x022fea000383ffff */
.L_x_3001:
[----:B------:R-:W-:Y:S01]  /*23730*/  IMAD.MOV.U32 R29, RZ, RZ, R6 ;  /* 0x000000ffff1d7224 */ /* 0x000fe200078e0006 */
[----:B----4-:R-:W-:Y:S01]  /*23740*/  MOV R2, 0x2 ;  /* 0x0000000200027802 */ /* 0x010fe20000000f00 */
[----:B------:R-:W-:Y:S01]  /*23750*/  IMAD.MOV.U32 R30, RZ, RZ, 0x181f ;  /* 0x0000181fff1e7424 */ /* 0x000fe200078e00ff */
[----:B------:R-:W-:Y:S02]  /*23760*/  MOV R3, 0x23780 ;  /* 0x0002378000037802 */ /* 0x000fe40000000f00 */
[----:B-123-5:R-:W-:Y:S05]  /*23770*/  CALL.REL.NOINC `($__internal_50_$__cuda_sm70_shflsync_idx_p) ;  /* 0x000025f000007944 */ /* 0x02efea0003c00000 */
[----:B------:R-:W-:Y:S01]  /*23780*/  MOV R2, R30 ;  /* 0x0000001e00027202 */ /* 0x000fe20000000f00 */
[----:B-1---5:R-:W-:Y:S05]  /*23790*/  BRA `(.L_x_3179) ;  /* 0xfffe6f9000007947 */ /* 0x022fea000383ffff */
.L_x_3004:
[----:B------:R-:W-:Y:S01]  /*237a0*/  IMAD.MOV.U32 R29, RZ, RZ, R5 ;  /* 0x000000ffff1d7224 */ /* 0x000fe200078e0005 */
[----:B-12---:R-:W-:Y:S01]  /*237b0*/  MOV R2, 0x3 ;  /* 0x0000000300027802 */ /* 0x006fe20000000f00 */
[----:B------:R-:W-:Y:S01]  /*237c0*/  IMAD.MOV.U32 R30, RZ, RZ, 0x181f ;  /* 0x0000181fff1e7424 */ /* 0x000fe200078e00ff */
[----:B------:R-:W-:-:S02]  /*237d0*/  MOV R3, 0x237f0 ;  /* 0x000237f000037802 */ /* 0x000fc40000000f00 */
[----:B---345:R-:W-:Y:S05]  /*237e0*/  CALL.REL.NOINC `($__internal_50_$__cuda_sm70_shflsync_idx_p) ;  /* 0x0000258000007944 */ /* 0x038fea0003c00000 */
        /* <DEDUP_REMOVED lines=8> */
.L_x_3071:
[----:B------:R-:W-:Y:S01]  /*23870*/  IMAD.MOV.U32 R29, RZ, RZ, R5 ;  /* 0x000000ffff1d7224 */ /* 0x000fe200078e0005 */
[----:B---3--:R-:W-:Y:S01]  /*23880*/  MOV R2, 0x1 ;  /* 0x0000000100027802 */ /* 0x008fe20000000f00 */
[----:B------:R-:W-:Y:S01]  /*23890*/  IMAD.MOV.U32 R30, RZ, RZ, 0x181f ;  /* 0x0000181fff1e7424 */ /* 0x000fe200078e00ff */
[----:B------:R-:W-:Y:S02]  /*238a0*/  MOV R3, 0x238c0 ;  /* 0x000238c000037802 */ /* 0x000fe40000000f00 */
[----:B------:R-:W-:Y:S05]  /*238b0*/  CALL.REL.NOINC `($__internal_50_$__cuda_sm70_shflsync_idx_p) ;  /* 0x000024b000007944 */ /* 0x000fea0003c00000 */
[----:B------:R-:W-:Y:S01]  /*238c0*/  IMAD.MOV.U32 R5, RZ, RZ, R30 ;  /* 0x000000ffff057224 */ /* 0x000fe200078e001e */
[----:B------:R-:W-:Y:S01]  /*238d0*/  MOV R2, 0x1 ;  /* 0x0000000100027802 */ /* 0x000fe20000000f00 */
[----:B------:R-:W-:Y:S01]  /*238e0*/  IMAD.MOV.U32 R29, RZ, RZ, R6 ;  /* 0x000000ffff1d7224 */ /* 0x000fe200078e0006 */
[----:B------:R-:W-:Y:S02]  /*238f0*/  MOV R30, 0x181f ;  /* 0x0000181f001e7802 */ /* 0x000fe40000000f00 */
[----:B------:R-:W-:Y:S02]  /*23900*/  MOV R3, 0x23920 ;  /* 0x0002392000037802 */ /* 0x000fe40000000f00 */
[----:B-1---5:R-:W-:Y:S05]  /*23910*/  CALL.REL.NOINC `($__internal_50_$__cuda_sm70_shflsync_idx_p) ;  /* 0x0000245000007944 */ /* 0x022fea0003c00000 */
[----:B------:R-:W-:Y:S01]  /*23920*/  MOV R2, R30 ;  /* 0x0000001e00027202 */ /* 0x000fe20000000f00 */
[----:B-1---5:R-:W-:Y:S05]  /*23930*/  BRA `(.L_x_3181) ;  /* 0xffff097000007947 */ /* 0x022fea000383ffff */
.L_x_3074:
[----:B------:R-:W-:Y:S01]  /*23940*/  IMAD.MOV.U32 R29, RZ, RZ, R5 ;  /* 0x000000ffff1d7224 */ /* 0x000fe200078e0005 */
[----:B------:R-:W-:Y:S01]  /*23950*/  MOV R2, RZ ;  /* 0x000000ff00027202 */ /* 0x000fe20000000f00 */
[----:B------:R-:W-:Y:S01]  /*23960*/  IMAD.MOV.U32 R30, RZ, RZ, 0x181f ;  /* 0x0000181fff1e7424 */ /* 0x000fe200078e00ff */
[----:B------:R-:W-:-:S02]  /*23970*/  MOV R3, 0x23990 ;  /* 0x0002399000037802 */ /* 0x000fc40000000f00 */
[----:B------:R-:W-:Y:S05]  /*23980*/  CALL.REL.NOINC `($__internal_50_$__cuda_sm70_shflsync_idx_p) ;  /* 0x000023e000007944 */ /* 0x000fea0003c00000 */
[----:B------:R-:W-:Y:S01]  /*23990*/  MOV R4, R30 ;  /* 0x0000001e00047202 */ /* 0x000fe20000000f00 */
[----:B-1---5:R-:W-:Y:S05]  /*239a0*/  BRA `(.L_x_3182) ;  /* 0xffff1a1000007947 */ /* 0x022fea000383ffff */
.L_x_3075:
[----:B------:R-:W-:Y:S01]  /*239b0*/  IMAD.MOV.U32 R29, RZ, RZ, R6 ;  /* 0x000000ffff1d7224 */ /* 0x000fe200078e0006 */
[----:B------:R-:W-:Y:S01]  /*239c0*/  MOV R2, RZ ;  /* 0x000000ff00027202 */ /* 0x000fe20000000f00 */
[----:B------:R-:W-:Y:S01]  /*239d0*/  IMAD.MOV.U32 R30, RZ, RZ, 0x181f ;  /* 0x0000181fff1e7424 */ /* 0x000fe200078e00ff */
[----:B------:R-:W-:-:S02]  /*239e0*/  MOV R3, 0x23a00 ;  /* 0x00023a0000037802 */ /* 0x000fc40000000f00 */
[----:B-12---:R-:W-:Y:S05]  /*239f0*/  CALL.REL.NOINC `($__internal_50_$__cuda_sm70_shflsync_idx_p) ;  /* 0x0000237000007944 */ /* 0x006fea0003c00000 */
[----:B------:R-:W-:Y:S01]  /*23a00*/  MOV R2, R30 ;  /* 0x0000001e00027202 */ /* 0x000fe20000000f00 */
[----:B-1---5:R-:W-:Y:S05]  /*23a10*/  BRA `(.L_x_3183) ;  /* 0xffff19c000007947 */ /* 0x022fea000383ffff */
.L_x_3078:
[----:B------:R-:W-:Y:S01]  /*23a20*/  IMAD.MOV.U32 R29, RZ, RZ, R5 ;  /* 0x000000ffff1d7224 */ /* 0x000fe200078e0005 */
[----:B----4-:R-:W-:Y:S01]  /*23a30*/  MOV R2, 0x1 ;  /* 0x0000000100027802 */ /* 0x010fe20000000f00 */
[----:B------:R-:W-:Y:S01]  /*23a40*/  IMAD.MOV.U32 R30, RZ, RZ, 0x181f ;  /* 0x0000181fff1e7424 */ /* 0x000fe200078e00ff */
[----:B------:R-:W-:-:S03]  /*23a50*/  MOV R3, 0x23a70 ;  /* 0x00023a7000037802 */ /* 0x000fc60000000f00 */
[----:B-123--:R-:W-:Y:S05]  /*23a60*/  CALL.REL.NOINC `($__internal_50_$__cuda_sm70_shflsync_idx_p) ;  /* 0x0000230000007944 */ /* 0x00efea0003c00000 */
        /* <DEDUP_REMOVED lines=8> */
.L_x_3079:
[----:B------:R-:W-:Y:S01]  /*23af0*/  IMAD.MOV.U32 R29, RZ, RZ, R4 ;  /* 0x000000ffff1d7224 */ /* 0x000fe200078e0004 */
[----:B------:R-:W-:Y:S01]  /*23b00*/  MOV R2, RZ ;  /* 0x000000ff00027202 */ /* 0x000fe20000000f00 */
[----:B------:R-:W-:Y:S01]  /*23b10*/  IMAD.MOV.U32 R30, RZ, RZ, 0x1c1f ;  /* 0x00001c1fff1e7424 */ /* 0x000fe200078e00ff */
[----:B------:R-:W-:Y:S02]  /*23b20*/  MOV R3, 0x23b40 ;  /* 0x00023b4000037802 */ /* 0x000fe40000000f00 */
[----:B------:R-:W-:Y:S05]  /*23b30*/  CALL.REL.NOINC `($__internal_50_$__cuda_sm70_shflsync_idx_p) ;  /* 0x0000223000007944 */ /* 0x000fea0003c00000 */
[----:B------:R-:W-:Y:S01]  /*23b40*/  MOV R2, R30 ;  /* 0x0000001e00027202 */ /* 0x000fe20000000f00 */
[----:B-1---5:R-:W-:Y:S05]  /*23b50*/  BRA `(.L_x_3185) ;  /* 0xffff1c7000007947 */ /* 0x022fea000383ffff */
.L_x_3080:
[----:B------:R-:W-:Y:S01]  /*23b60*/  IMAD.MOV.U32 R29, RZ, RZ, R4 ;  /* 0x000000ffff1d7224 */ /* 0x000fe200078e0004 */
[----:B------:R-:W-:Y:S01]  /*23b70*/  MOV R2, 0x1 ;  /* 0x0000000100027802 */ /* 0x000fe20000000f00 */
[----:B------:R-:W-:Y:S01]  /*23b80*/  IMAD.MOV.U32 R30, RZ, RZ, 0x1c1f ;  /* 0x00001c1fff1e7424 */ /* 0x000fe200078e00ff */
[----:B------:R-:W-:Y:S02]  /*23b90*/  MOV R3, 0x23bb0 ;  /* 0x00023bb000037802 */ /* 0x000fe40000000f00 */
[----:B-1----:R-:W-:Y:S05]  /*23ba0*/  CALL.REL.NOINC `($__internal_50_$__cuda_sm70_shflsync_idx_p) ;  /* 0x000021c000007944 */ /* 0x002fea0003c00000 */
        /* <DEDUP_REMOVED lines=31> */
[----:B------:R-:W-:Y:S01]  /*23da0*/  FMNMX.FTZ R4, R32, R3, !PT ;  /* 0x0000000320047209 */ /* 0x000fe20007810000 */
[----:B------:R-:W-:Y:S01]  /*23db0*/  IMAD.MOV.U32 R3, RZ, RZ, 0x2 ;  /* 0x00000002ff037424 */ /* 0x000fe200078e00ff */
        /* <DEDUP_REMOVED lines=15> */
[----:B------:R-:W-:Y:S01]  /*23eb0*/  IMAD.MOV.U32 R4, RZ, RZ, R6 ;  /* 0x000000ffff047224 */ /* 0x000fe200078e0006 */
[----:B------:R-:W-:Y:S02]  /*23ec0*/  MOV R2, 0x23ef0 ;  /* 0x00023ef000027802 */ /* 0x000fe40000000f00 */
[----:B------:R-:W-:Y:S02]  /*23ed0*/  FMNMX.FTZ R5, R84, R5, !PT ;  /* 0x0000000554057209 */ /* 0x000fe40007810000 */
[----:B-1---5:R-:W-:Y:S05]  /*23ee0*/  CALL.REL.NOINC `($__internal_49_$__cuda_sm70_shflsync_bfly_p) ;  /* 0x00001e2000007944 */ /* 0x022fea0003c00000 */
[----:B------:R-:W-:Y:S01]  /*23ef0*/  FMNMX.FTZ R6, R6, R188, !PT ;  /* 0x000000bc06067209 */ /* 0x000fe20007810000 */
[----:B------:R-:W-:Y:S01]  /*23f00*/  IMAD.MOV.U32 R3, RZ, RZ, 0x1 ;  /* 0x00000001ff037424 */ /* 0x000fe200078e00ff */
[----:B------:R-:W-:-:S03]  /*23f10*/  MOV R2, 0x23f40 ;  /* 0x00023f4000027802 */ /* 0x000fc60000000f00 */
[----:B------:R-:W-:Y:S02]  /*23f20*/  IMAD.MOV.U32 R4, RZ, RZ, R6 ;  /* 0x000000ffff047224 */ /* 0x000fe400078e0006 */
[----:B------:R-:W-:Y:S05]  /*23f30*/  CALL.REL.NOINC `($__internal_49_$__cuda_sm70_shflsync_bfly_p) ;  /* 0x00001dd000007944 */ /* 0x000fea0003c00000 */
[----:B------:R-:W-:Y:S01]  /*23f40*/  FMNMX.FTZ R6, R6, R188, !PT ;  /* 0x000000bc06067209 */ /* 0x000fe20007810000 */
[----:B------:R-:W-:Y:S01]  /*23f50*/  IMAD.MOV.U32 R4, RZ, RZ, R5 ;  /* 0x000000ffff047224 */ /* 0x000fe200078e0005 */
[----:B------:R-:W-:Y:S01]  /*23f60*/  MOV R2, 0x23f90 ;  /* 0x00023f9000027802 */ /* 0x000fe20000000f00 */
[----:B------:R-:W-:Y:S02]  /*23f70*/  IMAD.MOV.U32 R3, RZ, RZ, 0x2 ;  /* 0x00000002ff037424 */ /* 0x000fe400078e00ff */
[----:B------:R-:W-:Y:S05]  /*23f80*/  CALL.REL.NOINC `($__internal_49_$__cuda_sm70_shflsync_bfly_p) ;  /* 0x00001d8000007944 */ /* 0x000fea0003c00000 */
[----:B------:R-:W-:Y:S01]  /*23f90*/  FMNMX.FTZ R5, R5, R188, !PT ;  /* 0x000000bc05057209 */ /* 0x000fe20007810000 */
[----:B------:R-:W-:Y:S01]  /*23fa0*/  IMAD.MOV.U32 R3, RZ, RZ, 0x1 ;  /* 0x00000001ff037424 */ /* 0x000fe200078e00ff */
[----:B------:R-:W-:-:S03]  /*23fb0*/  MOV R2, 0x23fe0 ;  /* 0x00023fe000027802 */ /* 0x000fc60000000f00 */
[----:B------:R-:W-:Y:S02]  /*23fc0*/  IMAD.MOV.U32 R4, RZ, RZ, R5 ;  /* 0x000000ffff047224 */ /* 0x000fe400078e0005 */
[----:B------:R-:W-:Y:S05]  /*23fd0*/  CALL.REL.NOINC `($__internal_49_$__cuda_sm70_shflsync_bfly_p) ;  /* 0x00001d3000007944 */ /* 0x000fea0003c00000 */
[----:B------:R-:W-:Y:S01]  /*23fe0*/  MOV R4, R188 ;  /* 0x000000bc00047202 */ /* 0x000fe20000000f00 */
[----:B------:R-:W-:Y:S05]  /*23ff0*/  BRA `(.L_x_3186) ;  /* 0xffff1d0000007947 */ /* 0x000fea000383ffff */
.L_x_3084:
[----:B------:R-:W-:Y:S01]  /*24000*/  MOV R2, RZ ;  /* 0x000000ff00027202 */ /* 0x000fe20000000f00 */
[----:B------:R-:W-:Y:S01]  /*24010*/  IMAD.MOV.U32 R29, RZ, RZ, R5 ;  /* 0x000000ffff1d7224 */ /* 0x000fe200078e0005 */
[----:B------:R-:W-:Y:S01]  /*24020*/  MOV R3, 0x24050 ;  /* 0x0002405000037802 */ /* 0x000fe20000000f00 */
[----:B------:R-:W-:Y:S02]  /*24030*/  IMAD.MOV.U32 R30, RZ, RZ, 0x181f ;  /* 0x0000181fff1e7424 */ /* 0x000fe400078e00ff */
[----:B-1234-:R-:W-:Y:S05]  /*24040*/  CALL.REL.NOINC `($__internal_50_$__cuda_sm70_shflsync_idx_p) ;  /* 0x00001d2000007944 */ /* 0x01efea0003c00000 */
[----:B------:R-:W-:Y:S01]  /*24050*/  MOV R4, R30 ;  /* 0x0000001e00047202 */ /* 0x000fe20000000f00 */
[----:B-1---5:R-:W-:-:S05]  /*24060*/  BRA `(.L_x_3187) ;  /* 0xffff31a000007947 */ /* 0x022fca000383ffff */
.L_x_3085:
[----:B------:R-:W-:Y:S01]  /*24070*/  MOV R2, RZ ;  /* 0x000000ff00027202 */ /* 0x000fe20000000f00 */
[----:B------:R-:W-:Y:S01]  /*24080*/  IMAD.MOV.U32 R29, RZ, RZ, R6 ;  /* 0x000000ffff1d7224 */ /* 0x000fe200078e0006 */
[----:B------:R-:W-:Y:S01]  /*24090*/  MOV R3, 0x240c0 ;  /* 0x000240c000037802 */ /* 0x000fe20000000f00 */
[----:B------:R-:W-:Y:S02]  /*240a0*/  IMAD.MOV.U32 R30, RZ, RZ, 0x181f ;  /* 0x0000181fff1e7424 */ /* 0x000fe400078e00ff */
[----:B-1234-:R-:W-:Y:S05]  /*240b0*/  CALL.REL.NOINC `($__internal_50_$__cuda_sm70_shflsync_idx_p) ;  /* 0x00001cb000007944 */ /* 0x01efea0003c00000 */
[----:B------:R-:W-:Y:S01]  /*240c0*/  MOV R2, R30 ;  /* 0x0000001e00027202 */ /* 0x000fe20000000f00 */
[----:B-1---5:R-:W-:-:S05]  /*240d0*/  BRA `(.L_x_3188) ;  /* 0xffff315000007947 */ /* 0x022fca000383ffff */
.L_x_3086:
[----:B---3--:R-:W-:Y:S01]  /*240e0*/  MOV R2, 0x1 ;  /* 0x0000000100027802 */ /* 0x008fe20000000f00 */
[----:B------:R-:W-:Y:S01]  /*240f0*/  IMAD.MOV.U32 R29, RZ, RZ, R5 ;  /* 0x000000ffff1d7224 */ /* 0x000fe200078e0005 */
[----:B------:R-:W-:Y:S01]  /*24100*/  MOV R3, 0x24130 ;  /* 0x0002413000037802 */ /* 0x000fe20000000f00 */
[----:B------:R-:W-:Y:S02]  /*24110*/  IMAD.MOV.U32 R30, RZ, RZ, 0x181f ;  /* 0x0000181fff1e7424 */ /* 0x000fe400078e00ff */
[----:B-12-4-:R-:W-:Y:S05]  /*24120*/  CALL.REL.NOINC `($__internal_50_$__cuda_sm70_shflsync_idx_p) ;  /* 0x00001c4000007944 */ /* 0x016fea0003c00000 */
[----:B------:R-:W-:Y:S01]  /*24130*/  MOV R2, 0x1 ;  /* 0x0000000100027802 */ /* 0x000fe20000000f00 */
[----:B------:R-:W-:Y:S01]  /*24140*/  IMAD.MOV.U32 R4, RZ, RZ, R30 ;  /* 0x000000ffff047224 */ /* 0x000fe200078e001e */
[----:B------:R-:W-:Y:S01]  /*24150*/  MOV R30, 0x181f ;  /* 0x0000181f001e7802 */ /* 0x000fe20000000f00 */
[----:B------:R-:W-:Y:S01]  /*24160*/  IMAD.MOV.U32 R29, RZ, RZ, R6 ;  /* 0x000000ffff1d7224 */ /* 0x000fe200078e0006 */
[----:B------:R-:W-:Y:S02]  /*24170*/  MOV R3, 0x24190 ;  /* 0x0002419000037802 */ /* 0x000fe40000000f00 */
[----:B-1---5:R-:W-:Y:S05]  /*24180*/  CALL.REL.NOINC `($__internal_50_$__cuda_sm70_shflsync_idx_p) ;  /* 0x00001be000007944 */ /* 0x022fea0003c00000 */
[----:B------:R-:W-:Y:S01]  /*24190*/  MOV R2, R30 ;  /* 0x0000001e00027202 */ /* 0x000fe20000000f00 */
[----:B-1---5:R-:W-:-:S05]  /*241a0*/  BRA `(.L_x_3189) ;  /* 0xffff321000007947 */ /* 0x022fca000383ffff */
.L_x_3089:
[----:B------:R-:W-:Y:S01]  /*241b0*/  MOV R2, RZ ;  /* 0x000000ff00027202 */ /* 0x000fe20000000f00 */
[----:B------:R-:W-:Y:S01]  /*241c0*/  IMAD.MOV.U32 R29, RZ, RZ, R6 ;  /* 0x000000ffff1d7224 */ /* 0x000fe200078e0006 */
[----:B------:R-:W-:Y:S01]  /*241d0*/  MOV R3, 0x24200 ;  /* 0x0002420000037802 */ /* 0x000fe20000000f00 */
[----:B------:R-:W-:Y:S02]  /*241e0*/  IMAD.MOV.U32 R30, RZ, RZ, 0x181f ;  /* 0x0000181fff1e7424 */ /* 0x000fe400078e00ff */
[----:B------:R-:W-:Y:S05]  /*241f0*/  CALL.REL.NOINC `($__internal_50_$__cuda_sm70_shflsync_idx_p) ;  /* 0x00001b7000007944 */ /* 0x000fea0003c00000 */
[----:B------:R-:W-:Y:S01]  /*24200*/  MOV R4, R30 ;  /* 0x0000001e00047202 */ /* 0x000fe20000000f00 */
[----:B-1---5:R-:W-:-:S05]  /*24210*/  BRA `(.L_x_3190) ;  /* 0xffff41a000007947 */ /* 0x022fca000383ffff */
.L_x_3090:
[----:B------:R-:W-:Y:S01]  /*24220*/  MOV R2, RZ ;  /* 0x000000ff00027202 */ /* 0x000fe20000000f00 */
[----:B------:R-:W-:Y:S01]  /*24230*/  IMAD.MOV.U32 R29, RZ, RZ, R10 ;  /* 0x000000ffff1d7224 */ /* 0x000fe200078e000a */
[----:B------:R-:W-:Y:S01]  /*24240*/  MOV R3, 0x24270 ;  /* 0x0002427000037802 */ /* 0x000fe20000000f00 */
[----:B------:R-:W-:Y:S02]  /*24250*/  IMAD.MOV.U32 R30, RZ, RZ, 0x181f ;  /* 0x0000181fff1e7424 */ /* 0x000fe400078e00ff */
[----:B-12---:R-:W-:Y:S05]  /*24260*/  CALL.REL.NOINC `($__internal_50_$__cuda_sm70_shflsync_idx_p) ;  /* 0x00001b0000007944 */ /* 0x006fea0003c00000 */
[----:B------:R-:W-:Y:S01]  /*24270*/  MOV R2, R30 ;  /* 0x0000001e00027202 */ /* 0x000fe20000000f00 */
[----:B-1---5:R-:W-:-:S05]  /*24280*/  BRA `(.L_x_3191) ;  /* 0xffff415000007947 */ /* 0x022fca000383ffff */
.L_x_3091:
[----:B--2---:R-:W-:Y:S01]  /*24290*/  MOV R2, 0x1 ;  /* 0x0000000100027802 */ /* 0x004fe20000000f00 */
[----:B------:R-:W-:Y:S01]  /*242a0*/  IMAD.MOV.U32 R29, RZ, RZ, R6 ;  /* 0x000000ffff1d7224 */ /* 0x000fe200078e0006 */
[----:B------:R-:W-:Y:S01]  /*242b0*/  MOV R3, 0x242e0 ;  /* 0x000242e000037802 */ /* 0x000fe20000000f00 */
[----:B------:R-:W-:Y:S03]  /*242c0*/  IMAD.MOV.U32 R30, RZ, RZ, 0x181f ;  /* 0x0000181fff1e7424 */ /* 0x000fe600078e00ff */
[----:B-1-3--:R-:W-:Y:S05]  /*242d0*/  CALL.REL.NOINC `($__internal_50_$__cuda_sm70_shflsync_idx_p) ;  /* 0x00001a9000007944 */ /* 0x00afea0003c00000 */
        /* <DEDUP_REMOVED lines=8> */
.L_x_3092:
[----:B------:R-:W-:Y:S01]  /*24360*/  MOV R2, RZ ;  /* 0x000000ff00027202 */ /* 0x000fe20000000f00 */
[----:B------:R-:W-:Y:S01]  /*24370*/  IMAD.MOV.U32 R29, RZ, RZ, R4 ;  /* 0x000000ffff1d7224 */ /* 0x000fe200078e0004 */
[----:B------:R-:W-:Y:S01]  /*24380*/  MOV R3, 0x243b0 ;  /* 0x000243b000037802 */ /* 0x000fe20000000f00 */
[----:B------:R-:W-:Y:S02]  /*24390*/  IMAD.MOV.U32 R30, RZ, RZ, 0x1c1f ;  /* 0x00001c1fff1e7424 */ /* 0x000fe400078e00ff */
[----:B------:R-:W-:Y:S05]  /*243a0*/  CALL.REL.NOINC `($__internal_50_$__cuda_sm70_shflsync_idx_p) ;  /* 0x000019c000007944 */ /* 0x000fea0003c00000 */
[----:B------:R-:W-:Y:S01]  /*243b0*/  MOV R2, R30 ;  /* 0x0000001e00027202 */ /* 0x000fe20000000f00 */
[----:B-1---5:R-:W-:-:S05]  /*243c0*/  BRA `(.L_x_3193) ;  /* 0xffff43e000007947 */ /* 0x022fca000383ffff */
.L_x_3093:
[----:B------:R-:W-:Y:S01]  /*243d0*/  MOV R2, 0x1 ;  /* 0x0000000100027802 */ /* 0x000fe20000000f00 */
[----:B------:R-:W-:Y:S01]  /*243e0*/  IMAD.MOV.U32 R29, RZ, RZ, R4 ;  /* 0x000000ffff1d7224 */ /* 0x000fe200078e0004 */
[----:B------:R-:W-:Y:S01]  /*243f0*/  MOV R3, 0x24420 ;  /* 0x0002442000037802 */ /* 0x000fe20000000f00 */
[----:B------:R-:W-:Y:S02]  /*24400*/  IMAD.MOV.U32 R30, RZ, RZ, 0x1c1f ;  /* 0x00001c1fff1e7424 */ /* 0x000fe400078e00ff */
[----:B-1----:R-:W-:Y:S05]  /*24410*/  CALL.REL.NOINC `($__internal_50_$__cuda_sm70_shflsync_idx_p) ;  /* 0x0000195000007944 */ /* 0x002fea0003c00000 */
[----:B------:R-:W-:Y:S01]  /*24420*/  FMNMX.FTZ R2, R8, R13, !PT ;  /* 0x0000000d08027209 */ /* 0x000fe20007810000 */
[----:B------:R-:W-:Y:S03]  /*24430*/  IMAD.IADD R5, R5, 0x1, R30 ;  /* 0x0000000105057824 */ /* 0x000fe600078e021e */
[----:B------:R-:W-:Y:S02]  /*24440*/  FMNMX.FTZ R2, R28, R2, !PT ;  /* 0x000000021c027209 */ /* 0x000fe40007810000 */
[C---:B------:R-:W-:Y:S02]  /*24450*/  ISETP.GT.AND P1, PT, R5.reuse, RZ, PT ;  /* 0x000000ff0500720c */ /* 0x040fe40003f24270 */
[----:B------:R-:W-:Y:S02]  /*24460*/  ISETP.GT.AND P0, PT, R5, 0x1, PT ;  /* 0x000000010500780c */ /* 0x000fe40003f04270 */
[----:B------:R-:W-:Y:S02]  /*24470*/  FSEL R9, R217, -INF , P1 ;  /* 0xff800000d9097808 */ /* 0x000fe40000800000 */
[----:B------:R-:W-:Y:S02]  /*24480*/  ISETP.GT.AND P3, PT, R5, 0x8, PT ;  /* 0x000000080500780c */ /* 0x000fe40003f64270 */
[----:B------:R-:W-:Y:S02]  /*24490*/  FSEL R35, R195, -INF , P0 ;  /* 0xff800000c3237808 */ /* 0x000fe40000000000 */
[----:B------:R-:W-:Y:S02]  /*244a0*/  FMNMX.FTZ R3, R9, R14, !PT ;  /* 0x0000000e09037209 */ /* 0x000fe40007810000 */
        /* <DEDUP_REMOVED lines=24> */
[C---:B------:R-:W-:Y:S02]  /*24630*/  ISETP.GT.AND P1, PT, R5.reuse, 0x28, PT ;  /* 0x000000280500780c */ /* 0x040fe40003f24270 */
[----:B------:R-:W-:Y:S02]  /*24640*/  ISETP.GT.AND P0, PT, R5, 0x29, PT ;  /* 0x000000290500780c */ /* 0x000fe40003f04270 */
[----:B------:R-:W-:Y:S02]  /*24650*/  FMNMX.FTZ R2, R22, R2, !PT ;  /* 0x0000000216027209 */ /* 0x000fe40007810000 */
[----:B------:R-:W-:Y:S02]  /*24660*/  FSEL R17, R184, -INF , P3 ;  /* 0xff800000b8117808 */ /* 0x000fe40001800000 */
[----:B------:R-:W-:Y:S01]  /*24670*/  FMNMX.FTZ R5, R29, R3, !PT ;  /* 0x000000031d057209 */ /* 0x000fe20007810000 */
[----:B------:R-:W-:Y:S01]  /*24680*/  IMAD.MOV.U32 R3, RZ, RZ, 0x2 ;  /* 0x00000002ff037424 */ /* 0x000fe200078e00ff */
[----:B------:R-:W-:Y:S02]  /*24690*/  FMNMX.FTZ R4, R21, R2, !PT ;  /* 0x0000000215047209 */ /* 0x000fe40007810000 */
        /* <DEDUP_REMOVED lines=11> */
[----:B-1---5:R-:W-:Y:S05]  /*24750*/  CALL.REL.NOINC `($__internal_49_$__cuda_sm70_shflsync_bfly_p) ;  /* 0x000015b000007944 */ /* 0x022fea0003c00000 */
[----:B------:R-:W-:Y:S01]  /*24760*/  FMNMX.FTZ R4, R4, R188, !PT ;  /* 0x000000bc04047209 */ /* 0x000fe20007810000 */
[----:B------:R-:W-:Y:S01]  /*24770*/  IMAD.MOV.U32 R3, RZ, RZ, 0x1 ;  /* 0x00000001ff037424 */ /* 0x000fe200078e00ff */
[----:B------:R-:W-:Y:S02]  /*24780*/  MOV R2, 0x247a0 ;  /* 0x000247a000027802 */ /* 0x000fe40000000f00 */
[----:B------:R-:W-:Y:S05]  /*24790*/  CALL.REL.NOINC `($__internal_49_$__cuda_sm70_shflsync_bfly_p) ;  /* 0x0000157000007944 */ /* 0x000fea0003c00000 */
[----:B------:R-:W-:Y:S01]  /*247a0*/  IMAD.MOV.U32 R3, RZ, RZ, 0x2 ;  /* 0x00000002ff037424 */ /* 0x000fe200078e00ff */
[----:B------:R-:W-:Y:S01]  /*247b0*/  FMNMX.FTZ R6, R4, R188, !PT ;  /* 0x000000bc04067209 */ /* 0x000fe20007810000 */
[----:B------:R-:W-:Y:S01]  /*247c0*/  IMAD.MOV.U32 R4, RZ, RZ, R5 ;  /* 0x000000ffff047224 */ /* 0x000fe200078e0005 */
[----:B------:R-:W-:Y:S02]  /*247d0*/  MOV R2, 0x247f0 ;  /* 0x000247f000027802 */ /* 0x000fe40000000f00 */
[----:B------:R-:W-:Y:S05]  /*247e0*/  CALL.REL.NOINC `($__internal_49_$__cuda_sm70_shflsync_bfly_p) ;  /* 0x0000152000007944 */ /* 0x000fea0003c00000 */
[----:B------:R-:W-:Y:S01]  /*247f0*/  FMNMX.FTZ R4, R5, R188, !PT ;  /* 0x000000bc05047209 */ /* 0x000fe20007810000 */
[----:B------:R-:W-:Y:S01]  /*24800*/  IMAD.MOV.U32 R3, RZ, RZ, 0x1 ;  /* 0x00000001ff037424 */ /* 0x000fe200078e00ff */
[----:B------:R-:W-:Y:S02]  /*24810*/  MOV R2, 0x24830 ;  /* 0x0002483000027802 */ /* 0x000fe40000000f00 */
[----:B------:R-:W-:Y:S05]  /*24820*/  CALL.REL.NOINC `($__internal_49_$__cuda_sm70_shflsync_bfly_p) ;  /* 0x000014e000007944 */ /* 0x000fea0003c00000 */
[----:B------:R-:W-:Y:S01]  /*24830*/  MOV R2, R188 ;  /* 0x000000bc00027202 */ /* 0x000fe20000000f00 */
[----:B------:R-:W-:-:S05]  /*24840*/  BRA `(.L_x_3194) ;  /* 0xffff449000007947 */ /* 0x000fca000383ffff */
.L_x_3096:
[----:B------:R-:W-:Y:S01]  /*24850*/  MOV R2, RZ ;  /* 0x000000ff00027202 */ /* 0x000fe20000000f00 */
[----:B------:R-:W-:Y:S01]  /*24860*/  IMAD.MOV.U32 R29, RZ, RZ, R4 ;  /* 0x000000ffff1d7224 */ /* 0x000fe200078e0004 */
[----:B------:R-:W-:Y:S01]  /*24870*/  MOV R3, 0x248a0 ;  /* 0x000248a000037802 */ /* 0x000fe20000000f00 */
[----:B------:R-:W-:Y:S02]  /*24880*/  IMAD.MOV.U32 R30, RZ, RZ, 0x181f ;  /* 0x0000181fff1e7424 */ /* 0x000fe400078e00ff */
[----:B-1234-:R-:W-:Y:S05]  /*24890*/  CALL.REL.NOINC `($__internal_50_$__cuda_sm70_shflsync_idx_p) ;  /* 0x000014d000007944 */ /* 0x01efea0003c00000 */
[----:B------:R-:W-:Y:S01]  /*248a0*/  MOV R2, R30 ;  /* 0x0000001e00027202 */ /* 0x000fe20000000f00 */
[----:B-1---5:R-:W-:-:S05]  /*248b0*/  BRA `(.L_x_3195) ;  /* 0xffff5da000007947 */ /* 0x022fca000383ffff */
.L_x_3099:
[----:B------:R-:W-:Y:S01]  /*248c0*/  MOV R2, 0x1 ;  /* 0x0000000100027802 */ /* 0x000fe20000000f00 */
[----:B------:R-:W-:Y:S01]  /*248d0*/  IMAD.MOV.U32 R29, RZ, RZ, R4 ;  /* 0x000000ffff1d7224 */ /* 0x000fe200078e0004 */
[----:B------:R-:W-:Y:S01]  /*248e0*/  MOV R3, 0x24910 ;  /* 0x0002491000037802 */ /* 0x000fe20000000f00 */
[----:B------:R-:W-:Y:S02]  /*248f0*/  IMAD.MOV.U32 R30, RZ, RZ, 0x181f ;  /* 0x0000181fff1e7424 */ /* 0x000fe400078e00ff */
[----:B-123--:R-:W-:Y:S05]  /*24900*/  CALL.REL.NOINC `($__internal_50_$__cuda_sm70_shflsync_idx_p) ;  /* 0x0000146000007944 */ /* 0x00efea0003c00000 */
        /* <DEDUP_REMOVED lines=8> */
.L_x_3102:
[----:B------:R-:W-:Y:S01]  /*24990*/  MOV R2, RZ ;  /* 0x000000ff00027202 */ /* 0x000fe20000000f00 */
[----:B------:R-:W-:Y:S01]  /*249a0*/  IMAD.MOV.U32 R29, RZ, RZ, R9 ;  /* 0x000000ffff1d7224 */ /* 0x000fe200078e0009 */
[----:B------:R-:W-:Y:S01]  /*249b0*/  MOV R3, 0x249e0 ;  /* 0x000249e000037802 */ /* 0x000fe20000000f00 */
[----:B------:R-:W-:Y:S02]  /*249c0*/  IMAD.MOV.U32 R30, RZ, RZ, 0x181f ;  /* 0x0000181fff1e7424 */ /* 0x000fe400078e00ff */
[----:B-1----:R-:W-:Y:S05]  /*249d0*/  CALL.REL.NOINC `($__internal_50_$__cuda_sm70_shflsync_idx_p) ;  /* 0x0000139000007944 */ /* 0x002fea0003c00000 */
[----:B------:R-:W-:Y:S01]  /*249e0*/  MOV R4, R30 ;  /* 0x0000001e00047202 */ /* 0x000fe20000000f00 */
[----:B-1---5:R-:W-:-:S05]  /*249f0*/  BRA `(.L_x_3197) ;  /* 0xffff6e0000007947 */ /* 0x022fca000383ffff */
.L_x_3103:
[----:B------:R-:W-:Y:S01]  /*24a00*/  MOV R2, RZ ;  /* 0x000000ff00027202 */ /* 0x000fe20000000f00 */
[----:B------:R-:W-:Y:S01]  /*24a10*/  IMAD.MOV.U32 R29, RZ, RZ, R14 ;  /* 0x000000ffff1d7224 */ /* 0x000fe200078e000e */
[----:B------:R-:W-:Y:S01]  /*24a20*/  MOV R3, 0x24a50 ;  /* 0x00024a5000037802 */ /* 0x000fe20000000f00 */
[----:B------:R-:W-:Y:S02]  /*24a30*/  IMAD.MOV.U32 R30, RZ, RZ, 0x181f ;  /* 0x0000181fff1e7424 */ /* 0x000fe400078e00ff */
[----:B-123--:R-:W-:Y:S05]  /*24a40*/  CALL.REL.NOINC `($__internal_50_$__cuda_sm70_shflsync_idx_p) ;  /* 0x0000132000007944 */ /* 0x00efea0003c00000 */
[----:B------:R-:W-:Y:S01]  /*24a50*/  MOV R2, R30 ;  /* 0x0000001e00027202 */ /* 0x000fe20000000f00 */
[----:B-1---5:R-:W-:-:S05]  /*24a60*/  BRA `(.L_x_3198) ;  /* 0xffff6db000007947 */ /* 0x022fca000383ffff */
.L_x_3104:
[----:B--2---:R-:W-:Y:S01]  /*24a70*/  MOV R2, 0x1 ;  /* 0x0000000100027802 */ /* 0x004fe20000000f00 */
[----:B------:R-:W-:Y:S01]  /*24a80*/  IMAD.MOV.U32 R29, RZ, RZ, R9 ;  /* 0x000000ffff1d7224 */ /* 0x000fe200078e0009 */
[----:B------:R-:W-:Y:S01]  /*24a90*/  MOV R3, 0x24ac0 ;  /* 0x00024ac000037802 */ /* 0x000fe20000000f00 */
[----:B------:R-:W-:Y:S03]  /*24aa0*/  IMAD.MOV.U32 R30, RZ, RZ, 0x181f ;  /* 0x0000181fff1e7424 */ /* 0x000fe600078e00ff */
[----:B-1--4-:R-:W-:Y:S05]  /*24ab0*/  CALL.REL.NOINC `($__internal_50_$__cuda_sm70_shflsync_idx_p) ;  /* 0x000012b000007944 */ /* 0x012fea0003c00000 */
        /* <DEDUP_REMOVED lines=8> */
.L_x_3105:
[----:B------:R-:W-:Y:S02]  /*24b40*/  MOV R3, 0x2 ;  /* 0x0000000200037802 */ /* 0x000fe40000000f00 */
[----:B------:R-:W-:Y:S02]  /*24b50*/  MOV R2, 0x24b70 ;  /* 0x00024b7000027802 */ /* 0x000fe40000000f00 */
[----:B------:R-:W-:Y:S05]  /*24b60*/  CALL.REL.NOINC `($__internal_49_$__cuda_sm70_shflsync_bfly_p) ;  /* 0x000011a000007944 */ /* 0x000fea0003c00000 */
[----:B------:R-:W-:Y:S01]  /*24b70*/  MOV R2, R188 ;  /* 0x000000bc00027202 */ /* 0x000fe20000000f00 */
[----:B------:R-:W-:-:S05]  /*24b80*/  BRA `(.L_x_3200) ;  /* 0xffff707000007947 */ /* 0x000fca000383ffff */
.L_x_3106:
[----:B------:R-:W-:Y:S02]  /*24b90*/  MOV R3, 0x1 ;  /* 0x0000000100037802 */ /* 0x000fe40000000f00 */
        /* <DEDUP_REMOVED lines=13> */
.L_x_3108:
[----:B------:R-:W-:Y:S01]  /*24c70*/  IMAD.MOV.U32 R4, RZ, RZ, R234 ;  /* 0x000000ffff047224 */ /* 0x000fe200078e00ea */
[----:B------:R-:W-:-:S02]  /*24c80*/  MOV R3, 0x2 ;  /* 0x0000000200037802 */ /* 0x000fc40000000f00 */
[----:B------:R-:W-:Y:S02]  /*24c90*/  MOV R2, 0x24cb0 ;  /* 0x00024cb000027802 */ /* 0x000fe40000000f00 */
[----:B------:R-:W-:Y:S05]  /*24ca0*/  CALL.REL.NOINC `($__internal_49_$__cuda_sm70_shflsync_bfly_p) ;  /* 0x0000106000007944 */ /* 0x000fea0003c00000 */
[----:B------:R-:W-:Y:S01]  /*24cb0*/  MOV R2, R188 ;  /* 0x000000bc00027202 */ /* 0x000fe20000000f00 */
[----:B------:R-:W-:Y:S05]  /*24cc0*/  BRA `(.L_x_3202) ;  /* 0xffff870000007947 */ /* 0x000fea000383ffff */
.L_x_3109:
[----:B------:R-:W-:Y:S02]  /*24cd0*/  MOV R3, 0x1 ;  /* 0x0000000100037802 */ /* 0x000fe40000000f00 */
[----:B------:R-:W-:Y:S02]  /*24ce0*/  MOV R2, 0x24d00 ;  /* 0x00024d0000027802 */ /* 0x000fe40000000f00 */
[----:B-1----:R-:W-:Y:S05]  /*24cf0*/  CALL.REL.NOINC `($__internal_49_$__cuda_sm70_shflsync_bfly_p) ;  /* 0x0000101000007944 */ /* 0x002fea0003c00000 */
[----:B------:R-:W-:Y:S01]  /*24d00*/  FADD.FTZ R8, R4, R188 ;  /* 0x000000bc04087221 */ /* 0x000fe20000010000 */
[----:B------:R-:W-:Y:S02]  /*24d10*/  MOV R4, R233 ;  /* 0x000000e900047202 */ /* 0x000fe40000000f00 */
[----:B------:R-:W-:Y:S02]  /*24d20*/  MOV R3, 0x2 ;  /* 0x0000000200037802 */ /* 0x000fe40000000f00 */
[----:B------:R-:W-:Y:S02]  /*24d30*/  MOV R2, 0x24d50 ;  /* 0x00024d5000027802 */ /* 0x000fe40000000f00 */
[----:B------:R-:W-:Y:S05]  /*24d40*/  CALL.REL.NOINC `($__internal_49_$__cuda_sm70_shflsync_bfly_p) ;  /* 0x00000fc000007944 */ /* 0x000fea0003c00000 */
[----:B------:R-:W-:Y:S01]  /*24d50*/  FADD.FTZ R4, R233, R188 ;  /* 0x000000bce9047221 */ /* 0x000fe20000010000 */
[----:B------:R-:W-:Y:S02]  /*24d60*/  MOV R3, 0x1 ;  /* 0x0000000100037802 */ /* 0x000fe40000000f00 */
[----:B------:R-:W-:-:S02]  /*24d70*/  MOV R2, 0x24d90 ;  /* 0x00024d9000027802 */ /* 0x000fc40000000f00 */
[----:B------:R-:W-:Y:S05]  /*24d80*/  CALL.REL.NOINC `($__internal_49_$__cuda_sm70_shflsync_bfly_p) ;  /* 0x00000f8000007944 */ /* 0x000fea0003c00000 */
[----:B------:R-:W-:Y:S01]  /*24d90*/  MOV R2, R188 ;  /* 0x000000bc00027202 */ /* 0x000fe20000000f00 */
[----:B------:R-:W-:Y:S05]  /*24da0*/  BRA `(.L_x_3203) ;  /* 0xffff869000007947 */ /* 0x000fea000383ffff */
.L_x_3116:
[----:B--234-:R-:W-:Y:S01]  /*24db0*/  IMAD.MOV.U32 R29, RZ, RZ, R6 ;  /* 0x000000ffff1d7224 */ /* 0x01cfe200078e0006 */
[----:B------:R-:W-:Y:S01]  /*24dc0*/  MOV R2, RZ ;  /* 0x000000ff00027202 */ /* 0x000fe20000000f00 */
[----:B------:R-:W-:Y:S01]  /*24dd0*/  IMAD.MOV.U32 R30, RZ, RZ, 0x181f ;  /* 0x0000181fff1e7424 */ /* 0x000fe200078e00ff */
[----:B------:R-:W-:-:S02]  /*24de0*/  MOV R3, 0x24e00 ;  /* 0x00024e0000037802 */ /* 0x000fc40000000f00 */
[----:B-1----:R-:W-:Y:S05]  /*24df0*/  CALL.REL.NOINC `($__internal_50_$__cuda_sm70_shflsync_idx_p) ;  /* 0x00000f7000007944 */ /* 0x002fea0003c00000 */
[----:B------:R-:W-:Y:S01]  /*24e00*/  MOV R4, R30 ;  /* 0x0000001e00047202 */ /* 0x000fe20000000f00 */
[----:B-1---5:R-:W-:Y:S05]  /*24e10*/  BRA `(.L_x_3204) ;  /* 0xffffa2d000007947 */ /* 0x022fea000383ffff */
.L_x_3117:
[----:B------:R-:W-:Y:S01]  /*24e20*/  IMAD.MOV.U32 R29, RZ, RZ, R16 ;  /* 0x000000ffff1d7224 */ /* 0x000fe200078e0010 */
[----:B------:R-:W-:Y:S01]  /*24e30*/  MOV R2, RZ ;  /* 0x000000ff00027202 */ /* 0x000fe20000000f00 */
[----:B------:R-:W-:Y:S01]  /*24e40*/  IMAD.MOV.U32 R30, RZ, RZ, 0x181f ;  /* 0x0000181fff1e7424 */ /* 0x000fe200078e00ff */
[----:B------:R-:W-:-:S02]  /*24e50*/  MOV R3, 0x24e70 ;  /* 0x00024e7000037802 */ /* 0x000fc40000000f00 */
[----:B-123--:R-:W-:Y:S05]  /*24e60*/  CALL.REL.NOINC `($__internal_50_$__cuda_sm70_shflsync_idx_p) ;  /* 0x00000f0000007944 */ /* 0x00efea0003c00000 */
[----:B------:R-:W-:Y:S01]  /*24e70*/  MOV R2, R30 ;  /* 0x0000001e00027202 */ /* 0x000fe20000000f00 */
[----:B-1---5:R-:W-:Y:S05]  /*24e80*/  BRA `(.L_x_3205) ;  /* 0xffffa28000007947 */ /* 0x022fea000383ffff */
.L_x_3120:
[----:B------:R-:W-:Y:S01]  /*24e90*/  IMAD.MOV.U32 R29, RZ, RZ, R6 ;  /* 0x000000ffff1d7224 */ /* 0x000fe200078e0006 */
[----:B--2---:R-:W-:Y:S01]  /*24ea0*/  MOV R2, 0x1 ;  /* 0x0000000100027802 */ /* 0x004fe20000000f00 */
[----:B------:R-:W-:Y:S01]  /*24eb0*/  IMAD.MOV.U32 R30, RZ, RZ, 0x181f ;  /* 0x0000181fff1e7424 */ /* 0x000fe200078e00ff */
[----:B------:R-:W-:-:S02]  /*24ec0*/  MOV R3, 0x24ee0 ;  /* 0x00024ee000037802 */ /* 0x000fc40000000f00 */
[----:B-1-34-:R-:W-:Y:S05]  /*24ed0*/  CALL.REL.NOINC `($__internal_50_$__cuda_sm70_shflsync_idx_p) ;  /* 0x00000e9000007944 */ /* 0x01afea0003c00000 */
        /* <DEDUP_REMOVED lines=8> */
.L_x_3123:
[----:B------:R-:W-:Y:S01]  /*24f60*/  IMAD.MOV.U32 R29, RZ, RZ, R6 ;  /* 0x000000ffff1d7224 */ /* 0x000fe200078e0006 */
[----:B--2---:R-:W-:Y:S01]  /*24f70*/  MOV R2, 0x2 ;  /* 0x0000000200027802 */ /* 0x004fe20000000f00 */
[----:B------:R-:W-:Y:S01]  /*24f80*/  IMAD.MOV.U32 R30, RZ, RZ, 0x181f ;  /* 0x0000181fff1e7424 */ /* 0x000fe200078e00ff */
[----:B------:R-:W-:Y:S02]  /*24f90*/  MOV R3, 0x24fb0 ;  /* 0x00024fb000037802 */ /* 0x000fe40000000f00 */
[----:B-1-34-:R-:W-:Y:S05]  /*24fa0*/  CALL.REL.NOINC `($__internal_50_$__cuda_sm70_shflsync_idx_p) ;  /* 0x00000dc000007944 */ /* 0x01afea0003c00000 */
[----:B------:R-:W-:Y:S01]  /*24fb0*/  MOV R4, R30 ;  /* 0x0000001e00047202 */ /* 0x000fe20000000f00 */
[----:B-1---5:R-:W-:Y:S05]  /*24fc0*/  BRA `(.L_x_3207) ;  /* 0xffffa42000007947 */ /* 0x022fea000383ffff */
.L_x_3124:
[----:B------:R-:W-:Y:S01]  /*24fd0*/  IMAD.MOV.U32 R29, RZ, RZ, R16 ;  /* 0x000000ffff1d7224 */ /* 0x000fe200078e0010 */
[----:B--2---:R-:W-:Y:S01]  /*24fe0*/  MOV R2, 0x2 ;  /* 0x0000000200027802 */ /* 0x004fe20000000f00 */
[----:B------:R-:W-:Y:S01]  /*24ff0*/  IMAD.MOV.U32 R30, RZ, RZ, 0x181f ;  /* 0x0000181fff1e7424 */ /* 0x000fe200078e00ff */
[----:B------:R-:W-:Y:S02]  /*25000*/  MOV R3, 0x25020 ;  /* 0x0002502000037802 */ /* 0x000fe40000000f00 */
[----:B-1-34-:R-:W-:Y:S05]  /*25010*/  CALL.REL.NOINC `($__internal_50_$__cuda_sm70_shflsync_idx_p) ;  /* 0x00000d5000007944 */ /* 0x01afea0003c00000 */
[----:B------:R-:W-:Y:S01]  /*25020*/  MOV R2, R30 ;  /* 0x0000001e00027202 */ /* 0x000fe20000000f00 */
[----:B-1---5:R-:W-:Y:S05]  /*25030*/  BRA `(.L_x_3208) ;  /* 0xffffa3d000007947 */ /* 0x022fea000383ffff */
.L_x_3127:
[----:B------:R-:W-:Y:S01]  /*25040*/  IMAD.MOV.U32 R29, RZ, RZ, R6 ;  /* 0x000000ffff1d7224 */ /* 0x000fe200078e0006 */
[----:B---34-:R-:W-:Y:S01]  /*25050*/  MOV R2, 0x3 ;  /* 0x0000000300027802 */ /* 0x018fe20000000f00 */
[----:B------:R-:W-:Y:S01]  /*25060*/  IMAD.MOV.U32 R30, RZ, RZ, 0x181f ;  /* 0x0000181fff1e7424 */ /* 0x000fe200078e00ff */
[----:B------:R-:W-:-:S02]  /*25070*/  MOV R3, 0x25090 ;  /* 0x0002509000037802 */ /* 0x000fc40000000f00 */
[----:B-12---:R-:W-:Y:S05]  /*25080*/  CALL.REL.NOINC `($__internal_50_$__cuda_sm70_shflsync_idx_p) ;  /* 0x00000ce000007944 */ /* 0x006fea0003c00000 */
        /* <DEDUP_REMOVED lines=8> */
.L_x_3129:
[----:B------:R-:W-:Y:S01]  /*25110*/  IMAD.MOV.U32 R29, RZ, RZ, R5 ;  /* 0x000000ffff1d7224 */ /* 0x000fe200078e0005 */
[----:B------:R-:W-:Y:S01]  /*25120*/  MOV R2, RZ ;  /* 0x000000ff00027202 */ /* 0x000fe20000000f00 */
[----:B------:R-:W-:Y:S01]  /*25130*/  IMAD.MOV.U32 R30, RZ, RZ, 0x1c1f ;  /* 0x00001c1fff1e7424 */ /* 0x000fe200078e00ff */
[----:B------:R-:W-:Y:S02]  /*25140*/  MOV R3, 0x25160 ;  /* 0x0002516000037802 */ /* 0x000fe40000000f00 */
[----:B------:R-:W-:Y:S05]  /*25150*/  CALL.REL.NOINC `($__internal_50_$__cuda_sm70_shflsync_idx_p) ;  /* 0x00000c1000007944 */ /* 0x000fea0003c00000 */
[----:B------:R-:W-:Y:S01]  /*25160*/  MOV R4, R30 ;  /* 0x0000001e00047202 */ /* 0x000fe20000000f00 */
[----:B-1---5:R-:W-:Y:S05]  /*25170*/  BRA `(.L_x_3210) ;  /* 0xffffa7a000007947 */ /* 0x022fea000383ffff */
.L_x_3130:
[----:B------:R-:W-:Y:S01]  /*25180*/  IMAD.MOV.U32 R29, RZ, RZ, R6 ;  /* 0x000000ffff1d7224 */ /* 0x000fe200078e0006 */
[----:B------:R-:W-:Y:S01]  /*25190*/  MOV R2, RZ ;  /* 0x000000ff00027202 */ /* 0x000fe20000000f00 */
[----:B------:R-:W-:Y:S01]  /*251a0*/  IMAD.MOV.U32 R30, RZ, RZ, 0x1c1f ;  /* 0x00001c1fff1e7424 */ /* 0x000fe200078e00ff */
[----:B------:R-:W-:Y:S02]  /*251b0*/  MOV R3, 0x251d0 ;  /* 0x000251d000037802 */ /* 0x000fe40000000f00 */
[----:B-12---:R-:W-:Y:S05]  /*251c0*/  CALL.REL.NOINC `($__internal_50_$__cuda_sm70_shflsync_idx_p) ;  /* 0x00000ba000007944 */ /* 0x006fea0003c00000 */
[----:B------:R-:W-:Y:S01]  /*251d0*/  MOV R2, R30 ;  /* 0x0000001e00027202 */ /* 0x000fe20000000f00 */
[----:B-1---5:R-:W-:Y:S05]  /*251e0*/  BRA `(.L_x_3211) ;  /* 0xffffa75000007947 */ /* 0x022fea000383ffff */
.L_x_3133:
[----:B------:R-:W-:Y:S01]  /*251f0*/  IMAD.MOV.U32 R29, RZ, RZ, R5 ;  /* 0x000000ffff1d7224 */ /* 0x000fe200078e0005 */
[----:B-1--4-:R-:W-:Y:S01]  /*25200*/  MOV R2, 0x1 ;  /* 0x0000000100027802 */ /* 0x012fe20000000f00 */
[----:B------:R-:W-:Y:S01]  /*25210*/  IMAD.MOV.U32 R30, RZ, RZ, 0x1c1f ;  /* 0x00001c1fff1e7424 */ /* 0x000fe200078e00ff */
[----:B------:R-:W-:-:S02]  /*25220*/  MOV R3, 0x25240 ;  /* 0x0002524000037802 */ /* 0x000fc40000000f00 */
[----:B--23--:R-:W-:Y:S05]  /*25230*/  CALL.REL.NOINC `($__internal_50_$__cuda_sm70_shflsync_idx_p) ;  /* 0x00000b3000007944 */ /* 0x00cfea0003c00000 */
        /* <DEDUP_REMOVED lines=8> */
.L_x_3137:
[----:B------:R-:W-:Y:S01]  /*252c0*/  IMAD.MOV.U32 R29, RZ, RZ, R5 ;  /* 0x000000ffff1d7224 */ /* 0x000fe200078e0005 */
[----:B------:R-:W-:Y:S01]  /*252d0*/  MOV R2, RZ ;  /* 0x000000ff00027202 */ /* 0x000fe20000000f00 */
[----:B------:R-:W-:Y:S01]  /*252e0*/  IMAD.MOV.U32 R30, RZ, RZ, 0x181f ;  /* 0x0000181fff1e7424 */ /* 0x000fe200078e00ff */
[----:B------:R-:W-:Y:S02]  /*252f0*/  MOV R3, 0x25310 ;  /* 0x0002531000037802 */ /* 0x000fe40000000f00 */
[----:B------:R-:W-:Y:S05]  /*25300*/  CALL.REL.NOINC `($__internal_50_$__cuda_sm70_shflsync_idx_p) ;  /* 0x00000a6000007944 */ /* 0x000fea0003c00000 */
[----:B------:R-:W-:Y:S01]  /*25310*/  MOV R4, R30 ;  /* 0x0000001e00047202 */ /* 0x000fe20000000f00 */
[----:B-1---5:R-:W-:Y:S05]  /*25320*/  BRA `(.L_x_3213) ;  /* 0xffffc70000007947 */ /* 0x022fea000383ffff */
.L_x_3138:
[----:B------:R-:W-:Y:S01]  /*25330*/  IMAD.MOV.U32 R29, RZ, RZ, R16 ;  /* 0x000000ffff1d7224 */ /* 0x000fe200078e0010 */
[----:B------:R-:W-:Y:S01]  /*25340*/  MOV R2, RZ ;  /* 0x000000ff00027202 */ /* 0x000fe20000000f00 */
[----:B------:R-:W-:Y:S01]  /*25350*/  IMAD.MOV.U32 R30, RZ, RZ, 0x181f ;  /* 0x0000181fff1e7424 */ /* 0x000fe200078e00ff */
[----:B------:R-:W-:Y:S02]  /*25360*/  MOV R3, 0x25380 ;  /* 0x0002538000037802 */ /* 0x000fe40000000f00 */
[----:B-12---:R-:W-:Y:S05]  /*25370*/  CALL.REL.NOINC `($__internal_50_$__cuda_sm70_shflsync_idx_p) ;  /* 0x000009f000007944 */ /* 0x006fea0003c00000 */
[----:B------:R-:W-:Y:S01]  /*25380*/  MOV R2, R30 ;  /* 0x0000001e00027202 */ /* 0x000fe20000000f00 */
[----:B-1---5:R-:W-:Y:S05]  /*25390*/  BRA `(.L_x_3214) ;  /* 0xffffc6b000007947 */ /* 0x022fea000383ffff */
.L_x_3141:
[----:B------:R-:W-:Y:S01]  /*253a0*/  IMAD.MOV.U32 R29, RZ, RZ, R5 ;  /* 0x000000ffff1d7224 */ /* 0x000fe200078e0005 */
[----:B--2-4-:R-:W-:Y:S01]  /*253b0*/  MOV R2, 0x1 ;  /* 0x0000000100027802 */ /* 0x014fe20000000f00 */
[----:B------:R-:W-:Y:S01]  /*253c0*/  IMAD.MOV.U32 R30, RZ, RZ, 0x181f ;  /* 0x0000181fff1e7424 */ /* 0x000fe200078e00ff */
[----:B------:R-:W-:-:S02]  /*253d0*/  MOV R3, 0x253f0 ;  /* 0x000253f000037802 */ /* 0x000fc40000000f00 */
[----:B-1-3--:R-:W-:Y:S05]  /*253e0*/  CALL.REL.NOINC `($__internal_50_$__cuda_sm70_shflsync_idx_p) ;  /* 0x0000098000007944 */ /* 0x00afea0003c00000 */
        /* <DEDUP_REMOVED lines=8> */
.L_x_3144:
[----:B------:R-:W-:Y:S01]  /*25470*/  IMAD.MOV.U32 R29, RZ, RZ, R5 ;  /* 0x000000ffff1d7224 */ /* 0x000fe200078e0005 */
[----:B-1--4-:R-:W-:Y:S01]  /*25480*/  MOV R2, 0x2 ;  /* 0x0000000200027802 */ /* 0x012fe20000000f00 */
[----:B------:R-:W-:Y:S01]  /*25490*/  IMAD.MOV.U32 R30, RZ, RZ, 0x181f ;  /* 0x0000181fff1e7424 */ /* 0x000fe200078e00ff */
[----:B------:R-:W-:Y:S02]  /*254a0*/  MOV R3, 0x254c0 ;  /* 0x000254c000037802 */ /* 0x000fe40000000f00 */
[----:B--23--:R-:W-:Y:S05]  /*254b0*/  CALL.REL.NOINC `($__internal_50_$__cuda_sm70_shflsync_idx_p) ;  /* 0x000008b000007944 */ /* 0x00cfea0003c00000 */
[----:B------:R-:W-:Y:S01]  /*254c0*/  MOV R4, R30 ;  /* 0x0000001e00047202 */ /* 0x000fe20000000f00 */
[----:B-1---5:R-:W-:Y:S05]  /*254d0*/  BRA `(.L_x_3216) ;  /* 0xffffc86000007947 */ /* 0x022fea000383ffff */
.L_x_3145:
[----:B------:R-:W-:Y:S01]  /*254e0*/  IMAD.MOV.U32 R29, RZ, RZ, R16 ;  /* 0x000000ffff1d7224 */ /* 0x000fe200078e0010 */
[----:B----4-:R-:W-:Y:S01]  /*254f0*/  MOV R2, 0x2 ;  /* 0x0000000200027802 */ /* 0x010fe20000000f00 */
[----:B------:R-:W-:Y:S01]  /*25500*/  IMAD.MOV.U32 R30, RZ, RZ, 0x181f ;  /* 0x0000181fff1e7424 */ /* 0x000fe200078e00ff */
[----:B------:R-:W-:Y:S02]  /*25510*/  MOV R3, 0x25530 ;  /* 0x0002553000037802 */ /* 0x000fe40000000f00 */
[----:B-123--:R-:W-:Y:S05]  /*25520*/  CALL.REL.NOINC `($__internal_50_$__cuda_sm70_shflsync_idx_p) ;  /* 0x0000084000007944 */ /* 0x00efea0003c00000 */
[----:B------:R-:W-:Y:S01]  /*25530*/  MOV R2, R30 ;  /* 0x0000001e00027202 */ /* 0x000fe20000000f00 */
[----:B-1---5:R-:W-:Y:S05]  /*25540*/  BRA `(.L_x_3217) ;  /* 0xffffc81000007947 */ /* 0x022fea000383ffff */
.L_x_3148:
[----:B------:R-:W-:Y:S01]  /*25550*/  IMAD.MOV.U32 R29, RZ, RZ, R5 ;  /* 0x000000ffff1d7224 */ /* 0x000fe200078e0005 */
[----:B-1----:R-:W-:Y:S01]  /*25560*/  MOV R2, 0x3 ;  /* 0x0000000300027802 */ /* 0x002fe20000000f00 */
[----:B------:R-:W-:Y:S01]  /*25570*/  IMAD.MOV.U32 R30, RZ, RZ, 0x181f ;  /* 0x0000181fff1e7424 */ /* 0x000fe200078e00ff */
[----:B------:R-:W-:-:S02]  /*25580*/  MOV R3, 0x255a0 ;  /* 0x000255a000037802 */ /* 0x000fc40000000f00 */
[----:B--234-:R-:W-:Y:S05]  /*25590*/  CALL.REL.NOINC `($__internal_50_$__cuda_sm70_shflsync_idx_p) ;  /* 0x000007d000007944 */ /* 0x01cfea0003c00000 */
        /* <DEDUP_REMOVED lines=8> */
.L_x_3150:
[----:B------:R-:W-:Y:S01]  /*25620*/  IMAD.MOV.U32 R29, RZ, RZ, R28 ;  /* 0x000000ffff1d7224 */ /* 0x000fe200078e001c */
[----:B------:R-:W-:Y:S01]  /*25630*/  MOV R2, RZ ;  /* 0x000000ff00027202 */ /* 0x000fe20000000f00 */
[----:B------:R-:W-:Y:S01]  /*25640*/  IMAD.MOV.U32 R30, RZ, RZ, 0x1f ;  /* 0x0000001fff1e7424 */ /* 0x000fe200078e00ff */
[----:B------:R-:W-:Y:S02]  /*25650*/  MOV R3, 0x25670 ;  /* 0x0002567000037802 */ /* 0x000fe40000000f00 */
[----:B------:R-:W-:Y:S05]  /*25660*/  CALL.REL.NOINC `($__internal_50_$__cuda_sm70_shflsync_idx_p) ;  /* 0x0000070000007944 */ /* 0x000fea0003c00000 */
[----:B------:R-:W-:Y:S01]  /*25670*/  MOV R10, R30 ;  /* 0x0000001e000a7202 */ /* 0x000fe20000000f00 */
[----:B-1---5:R-:W-:Y:S05]  /*25680*/  BRA `(.L_x_3219) ;  /* 0xffffca8000007947 */ /* 0x022fea000383ffff */
.L_x_3151:
[----:B------:R-:W-:Y:S01]  /*25690*/  IMAD.MOV.U32 R29, RZ, RZ, R28 ;  /* 0x000000ffff1d7224 */ /* 0x000fe200078e001c */
[----:B------:R-:W-:Y:S01]  /*256a0*/  MOV R2, 0x1 ;  /* 0x0000000100027802 */ /* 0x000fe20000000f00 */
[----:B------:R-:W-:Y:S01]  /*256b0*/  IMAD.MOV.U32 R30, RZ, RZ, 0x1f ;  /* 0x0000001fff1e7424 */ /* 0x000fe200078e00ff */
[----:B------:R-:W-:Y:S02]  /*256c0*/  MOV R3, 0x256e0 ;  /* 0x000256e000037802 */ /* 0x000fe40000000f00 */
[----:B-12---:R-:W-:Y:S05]  /*256d0*/  CALL.REL.NOINC `($__internal_50_$__cuda_sm70_shflsync_idx_p) ;  /* 0x0000069000007944 */ /* 0x006fea0003c00000 */
[----:B------:R-:W-:Y:S01]  /*256e0*/  MOV R6, R30 ;  /* 0x0000001e00067202 */ /* 0x000fe20000000f00 */
[----:B-1---5:R-:W-:Y:S05]  /*256f0*/  BRA `(.L_x_3220) ;  /* 0xffffca3000007947 */ /* 0x022fea000383ffff */
.L_x_3152:
[----:B------:R-:W-:Y:S01]  /*25700*/  IMAD.MOV.U32 R2, RZ, RZ, R4 ;  /* 0x000000ffff027224 */ /* 0x000fe200078e0004 */
[----:B------:R-:W-:-:S02]  /*25710*/  MOV R5, 0x1 ;  /* 0x0000000100057802 */ /* 0x000fc40000000f00 */
[----:B------:R-:W-:Y:S02]  /*25720*/  MOV R3, 0x25740 ;  /* 0x0002574000037802 */ /* 0x000fe40000000f00 */
[----:B-1234-:R-:W-:Y:S05]  /*25730*/  CALL.REL.NOINC `($__internal_51_$__cuda_sm70_shflsync_up_p) ;  /* 0x000006b000007944 */ /* 0x01efea0003c00000 */
[----:B------:R-:W-:Y:S05]  /*25740*/  BRA `(.L_x_3221) ;  /* 0xffffcb1000007947 */ /* 0x000fea000383ffff */
.L_x_3153:
[----:B------:R-:W-:Y:S01]  /*25750*/  IMAD.MOV.U32 R2, RZ, RZ, R4 ;  /* 0x000000ffff027224 */ /* 0x000fe200078e0004 */
[----:B------:R-:W-:Y:S02]  /*25760*/  MOV R5, 0x2 ;  /* 0x0000000200057802 */ /* 0x000fe40000000f00 */
[----:B------:R-:W-:Y:S02]  /*25770*/  MOV R3, 0x25790 ;  /* 0x0002579000037802 */ /* 0x000fe40000000f00 */
[----:B--2-4-:R-:W-:Y:S05]  /*25780*/  CALL.REL.NOINC `($__internal_51_$__cuda_sm70_shflsync_up_p) ;  /* 0x0000066000007944 */ /* 0x014fea0003c00000 */
        /* <DEDUP_REMOVED lines=25> */
[----:B------:R-:W-:Y:S01]  /*25920*/  MOV R2, R30 ;  /* 0x0000001e00027202 */ /* 0x000fe20000000f00 */
[----:B-1---5:R-:W-:Y:S05]  /*25930*/  BRA `(.L_x_3222) ;  /* 0xffffca2000007947 */ /* 0x022fea000383ffff */
.L_x_3157:
[----:B------:R-:W-:Y:S01]  /*25940*/  IMAD.MOV.U32 R2, RZ, RZ, R4 ;  /* 0x000000ffff027224 */ /* 0x000fe200078e0004 */
[----:B------:R-:W-:Y:S02]  /*25950*/  MOV R5, 0x1 ;  /* 0x0000000100057802 */ /* 0x000fe40000000f00 */
[----:B------:R-:W-:Y:S02]  /*25960*/  MOV R3, 0x25980 ;  /* 0x0002598000037802 */ /* 0x000fe40000000f00 */
[----:B------:R-:W-:Y:S05]  /*25970*/  CALL.REL.NOINC `($__internal_51_$__cuda_sm70_shflsync_up_p) ;  /* 0x0000047000007944 */ /* 0x000fea0003c00000 */
[----:B------:R-:W-:Y:S01]  /*25980*/  MOV R2, R5 ;  /* 0x0000000500027202 */ /* 0x000fe20000000f00 */
[----:B------:R-:W-:Y:S05]  /*25990*/  BRA `(.L_x_3223) ;  /* 0xffffcb2000007947 */ /* 0x000fea000383ffff */
.L_x_3158:
        /* <DEDUP_REMOVED lines=31> */
.L_x_3160:
[----:B------:R-:W-:Y:S02]  /*25b90*/  SEL R2, RZ, 0x1, P0 ;  /* 0x00000001ff027807 */ /* 0x000fe40000000000 */
[----:B------:R-:W-:Y:S02]  /*25ba0*/  MOV R3, 0x25bc0 ;  /* 0x00025bc000037802 */ /* 0x000fe40000000f00 */
[----:B-1----:R-:W-:Y:S05]  /*25bb0*/  CALL.REL.NOINC `($__internal_52_$__cuda_sm70_votesync_ballot) ;  /* 0x000002a000007944 */ /* 0x002fea0003c00000 */
[----:B------:R-:W-:Y:S05]  /*25bc0*/  BRA `(.L_x_3225) ;  /* 0xffffca8000007947 */ /* 0x000fea000383ffff */
.L_x_3161:
[----:B------:R-:W-:Y:S01]  /*25bd0*/  IMAD.MOV.U32 R29, RZ, RZ, R8 ;  /* 0x000000ffff1d7224 */ /* 0x000fe200078e0008 */
[----:B--2---:R-:W-:Y:S01]  /*25be0*/  MOV R2, R11 ;  /* 0x0000000b00027202 */ /* 0x004fe20000000f00 */
[----:B------:R-:W-:Y:S01]  /*25bf0*/  IMAD.MOV.U32 R30, RZ, RZ, 0x1f ;  /* 0x0000001fff1e7424 */ /* 0x000fe200078e00ff */
[----:B------:R-:W-:Y:S02]  /*25c00*/  MOV R3, 0x25c20 ;  /* 0x00025c2000037802 */ /* 0x000fe40000000f00 */
[----:B-1----:R-:W-:Y:S05]  /*25c10*/  CALL.REL.NOINC `($__internal_50_$__cuda_sm70_shflsync_idx_p) ;  /* 0x0000015000007944 */ /* 0x002fea0003c00000 */
[----:B------:R-:W-:Y:S01]  /*25c20*/  IMAD.MOV.U32 R6, RZ, RZ, R30 ;  /* 0x000000ffff067224 */ /* 0x000fe200078e001e */
[----:B------:R-:W-:Y:S01]  /*25c30*/  MOV R2, R11 ;  /* 0x0000000b00027202 */ /* 0x000fe20000000f00 */
[----:B------:R-:W-:Y:S01]  /*25c40*/  IMAD.MOV.U32 R29, RZ, RZ, R9 ;  /* 0x000000ffff1d7224 */ /* 0x000fe200078e0009 */
[----:B------:R-:W-:Y:S02]  /*25c50*/  MOV R30, 0x1f ;  /* 0x0000001f001e7802 */ /* 0x000fe40000000f00 */
[----:B------:R-:W-:-:S02]  /*25c60*/  MOV R3, 0x25c80 ;  /* 0x00025c8000037802 */ /* 0x000fc40000000f00 */
[----:B-1---5:R-:W-:Y:S05]  /*25c70*/  CALL.REL.NOINC `($__internal_50_$__cuda_sm70_shflsync_idx_p) ;  /* 0x000000f000007944 */ /* 0x022fea0003c00000 */
[----:B------:R-:W-:Y:S01]  /*25c80*/  MOV R5, R30 ;  /* 0x0000001e00057202 */ /* 0x000fe20000000f00 */
[----:B-1---5:R-:W-:Y:S05]  /*25c90*/  BRA `(.L_x_3226) ;  /* 0xffffca2000007947 */ /* 0x022fea000383ffff */
.L_x_3164:
[----:B------:R-:W-:Y:S01]  /*25ca0*/  IMAD.MOV.U32 R29, RZ, RZ, R4 ;  /* 0x000000ffff1d7224 */ /* 0x000fe200078e0004 */
[----:B--2---:R-:W-:Y:S01]  /*25cb0*/  MOV R2, R11 ;  /* 0x0000000b00027202 */ /* 0x004fe20000000f00 */
[----:B------:R-:W-:Y:S01]  /*25cc0*/  IMAD.MOV.U32 R30, RZ, RZ, 0x1f ;  /* 0x0000001fff1e7424 */ /* 0x000fe200078e00ff */
[----:B------:R-:W-:-:S02]  /*25cd0*/  MOV R3, 0x25cf0 ;  /* 0x00025cf000037802 */ /* 0x000fc40000000f00 */
[----:B-1--4-:R-:W-:Y:S05]  /*25ce0*/  CALL.REL.NOINC `($__internal_50_$__cuda_sm70_shflsync_idx_p) ;  /* 0x0000008000007944 */ /* 0x012fea0003c00000 */
[----:B------:R-:W-:Y:S01]  /*25cf0*/  MOV R15, R30 ;  /* 0x0000001e000f7202 */ /* 0x000fe20000000f00 */
[----:B-1---5:R-:W-:Y:S05]  /*25d00*/  BRA `(.L_x_3163) ;  /* 0xffffca1000007947 */ /* 0x022fea000383ffff */
        .weak           $__internal_49_$__cuda_sm70_shflsync_bfly_p
        .type           $__internal_49_$__cuda_sm70_shflsync_bfly_p,@function
        .size           $__internal_49_$__cuda_sm70_shflsync_bfly_p,($__internal_50_$__cuda_sm70_shflsync_idx_p - $__internal_49_$__cuda_sm70_shflsync_bfly_p)
$__internal_49_$__cuda_sm70_shflsync_bfly_p:
[----:B------:R-:W-:Y:S02]  /*25d10*/  MOV R188, 0x1f ;  /* 0x0000001f00bc7802 */ /* 0x000fe40000000f00 */
[----:B------:R-:W-:-:S04]  /*25d20*/  MOV R189, 0xffffffff ;  /* 0xffffffff00bd7802 */ /* 0x000fc80000000f00 */
[----:B------:R-:W-:Y:S04]  /*25d30*/  WARPSYNC R189 ;  /* 0x000000bd00007348 */ /* 0x000fe80003800000 */
[----:B------:R1:W2:Y:S02]  /*25d40*/  SHFL.BFLY PT, R188, R4, R3, R188 ;  /* 0x0c00000304bc7389 */ /* 0x0002a400000e00bc */
[----:B-1----:R-:W-:-:S04]  /*25d50*/  MOV R3, 0x0 ;  /* 0x0000000000037802 */ /* 0x002fc80000000f00 */
[----:B--2---:R-:W-:Y:S05]  /*25d60*/  RET.REL.NODEC R2 `(_ZN7cutlass13device_kernelIN5flash19enable_sm80_to_sm89INS1_16FlashAttnFwdSm80INS1_25CollectiveMainloopFwdSm80ILi8ELi1ELb0EN4cute5tupleIJNS5_1CILi128EEENS7_ILi48EEENS7_ILi256EEEEEELi256ENS_6half_tEfNS_4arch4Sm80ELb1ELb0ELb1ELb1ELb1ELb1ELb1ELb1EEENS1_21CollectiveEpilogueFwdINS6_IJS8_SA_S9_EEENS6_IJNS7_ILi1EEESI_SI_EEESC_SE_Li256ELb1ELb1ELb1ELb0EEENS1_36VarlenDynamicPersistentTileSchedulerILi128ELi48ELi256ELi256ELb1ELb1ELb0ELb1ELb1ELb1EEEEEEEEEvNT_6ParamsE) ;  /* 0xfffda29002007950 */ /* 0x004fea0003c3ffff */
        .weak           $__internal_50_$__cuda_sm70_shflsync_idx_p
        .type           $__internal_50_$__cuda_sm70_shflsync_idx_p,@function
        .size           $__internal_50_$__cuda_sm70_shflsync_idx_p,($__internal_51_$__cuda_sm70_shflsync_up_p - $__internal_50_$__cuda_sm70_shflsync_idx_p)
$__internal_50_$__cuda_sm70_shflsync_idx_p:
[----:B------:R1:W-:Y:S02]  /*25d70*/  STL [R1+0x190], R0 ;  /* 0x0001900001007387 */ /* 0x0003e40000100800 */
[----:B-1----:R-:W-:-:S04]  /*25d80*/  MOV R0, 0xffffffff ;  /* 0xffffffff00007802 */ /* 0x002fc80000000f00 */
[----:B------:R-:W-:Y:S04]  /*25d90*/  WARPSYNC R0 ;  /* 0x0000000000007348 */ /* 0x000fe80003800000 */
[----:B------:R1:W2:Y:S04]  /*25da0*/  SHFL.IDX PT, R30, R29, R2, R30 ;  /* 0x000000021d1e7389 */ /* 0x0002a800000e001e */
[----:B-1----:R1:W5:Y:S01]  /*25db0*/  LDL.LU R0, [R1+0x190] ;  /* 0x0001900001007983 */ /* 0x0023620000300800 */
[----:B------:R-:W-:Y:S02]  /*25dc0*/  MOV R2, R3 ;  /* 0x0000000300027202 */ /* 0x000fe40000000f00 */
[----:B------:R-:W-:-:S04]  /*25dd0*/  MOV R3, 0x0 ;  /* 0x0000000000037802 */ /* 0x000fc80000000f00 */
[----:B--2---:R-:W-:Y:S05]  /*25de0*/  RET.REL.NODEC R2 `(_ZN7cutlass13device_kernelIN5flash19enable_sm80_to_sm89INS1_16FlashAttnFwdSm80INS1_25CollectiveMainloopFwdSm80ILi8ELi1ELb0EN4cute5tupleIJNS5_1CILi128EEENS7_ILi48EEENS7_ILi256EEEEEELi256ENS_6half_tEfNS_4arch4Sm80ELb1ELb0ELb1ELb1ELb1ELb1ELb1ELb1EEENS1_21CollectiveEpilogueFwdINS6_IJS8_SA_S9_EEENS6_IJNS7_ILi1EEESI_SI_EEESC_SE_Li256ELb1ELb1ELb1ELb0EEENS1_36VarlenDynamicPersistentTileSchedulerILi128ELi48ELi256ELi256ELb1ELb1ELb0ELb1ELb1ELb1EEEEEEEEEvNT_6ParamsE) ;  /* 0xfffda21002007950 */ /* 0x004fea0003c3ffff */
        .weak           $__internal_51_$__cuda_sm70_shflsync_up_p
        .type           $__internal_51_$__cuda_sm70_shflsync_up_p,@function
        .size           $__internal_51_$__cuda_sm70_shflsync_up_p,($__internal_52_$__cuda_sm70_votesync_ballot - $__internal_51_$__cuda_sm70_shflsync_up_p)
$__internal_51_$__cuda_sm70_shflsync_up_p:
[----:B------:R-:W-:Y:S02]  /*25df0*/  IMAD.MOV.U32 R13, RZ, RZ, -0x1 ;  /* 0xffffffffff0d7424 */ /* 0x000fe400078e00ff */
[----:B------:R-:W-:Y:S02]  /*25e00*/  IMAD.MOV.U32 R11, RZ, RZ, RZ ;  /* 0x000000ffff0b7224 */ /* 0x000fe400078e00ff */
[----:B------:R-:W-:Y:S04]  /*25e10*/  WARPSYNC R13 ;  /* 0x0000000d00007348 */ /* 0x000fe80003800000 */
[----:B------:R1:W2:Y:S02]  /*25e20*/  SHFL.UP PT, R5, R2, R5, R11 ;  /* 0x0400000502057389 */ /* 0x0002a400000e000b */
[----:B-1----:R-:W-:-:S02]  /*25e30*/  MOV R2, R3 ;  /* 0x0000000300027202 */ /* 0x002fc40000000f00 */
[----:B------:R-:W-:-:S04]  /*25e40*/  MOV R3, 0x0 ;  /* 0x0000000000037802 */ /* 0x000fc80000000f00 */
[----:B--2---:R-:W-:Y:S05]  /*25e50*/  RET.REL.NODEC R2 `(_ZN7cutlass13device_kernelIN5flash19enable_sm80_to_sm89INS1_16FlashAttnFwdSm80INS1_25CollectiveMainloopFwdSm80ILi8ELi1ELb0EN4cute5tupleIJNS5_1CILi128EEENS7_ILi48EEENS7_ILi256EEEEEELi256ENS_6half_tEfNS_4arch4Sm80ELb1ELb0ELb1ELb1ELb1ELb1ELb1ELb1EEENS1_21CollectiveEpilogueFwdINS6_IJS8_SA_S9_EEENS6_IJNS7_ILi1EEESI_SI_EEESC_SE_Li256ELb1ELb1ELb1ELb0EEENS1_36VarlenDynamicPersistentTileSchedulerILi128ELi48ELi256ELi256ELb1ELb1ELb0ELb1ELb1ELb1EEEEEEEEEvNT_6ParamsE) ;  /* 0xfffda1a002007950 */ /* 0x004fea0003c3ffff */
        .weak           $__internal_52_$__cuda_sm70_votesync_ballot
        .type           $__internal_52_$__cuda_sm70_votesync_ballot,@function
        .size           $__internal_52_$__cuda_sm70_votesync_ballot,(.L_x_3295 - $__internal_52_$__cuda_sm70_votesync_ballot)
$__internal_52_$__cuda_sm70_votesync_ballot:
[----:B------:R-:W-:Y:S01]  /*25e60*/  ISETP.NE.U32.AND P0, PT, R2, 0x1, PT ;  /* 0x000000010200780c */ /* 0x000fe20003f05070 */
[----:B------:R-:W-:-:S04]  /*25e70*/  IMAD.MOV.U32 R5, RZ, RZ, -0x1 ;  /* 0xffffffffff057424 */ /* 0x000fc800078e00ff */
[----:B------:R-:W-:Y:S08]  /*25e80*/  WARPSYNC R5 ;  /* 0x0000000500007348 */ /* 0x000ff00003800000 */
[----:B------:R-:W-:-:S04]  /*25e90*/  VOTE.ANY R2, PT, !P0 ;  /* 0x0000000000027806 */ /* 0x000fc800040e0100 */
[----:B------:R-:W-:Y:S01]  /*25ea0*/  LOP3.LUT R13, R2, R5, RZ, 0xc0, !PT ;  /* 0x00000005020d7212 */ /* 0x000fe200078ec0ff */
[----:B------:R-:W-:Y:S02]  /*25eb0*/  IMAD.MOV.U32 R2, RZ, RZ, R3 ;  /* 0x000000ffff027224 */ /* 0x000fe400078e0003 */
[----:B------:R-:W-:-:S04]  /*25ec0*/  IMAD.MOV.U32 R3, RZ, RZ, 0x0 ;  /* 0x00000000ff037424 */ /* 0x000fc800078e00ff */
[----:B------:R-:W-:Y:S05]  /*25ed0*/  RET.REL.NODEC R2 `(_ZN7cutlass13device_kernelIN5flash19enable_sm80_to_sm89INS1_16FlashAttnFwdSm80INS1_25CollectiveMainloopFwdSm80ILi8ELi1ELb0EN4cute5tupleIJNS5_1CILi128EEENS7_ILi48EEENS7_ILi256EEEEEELi256ENS_6half_tEfNS_4arch4Sm80ELb1ELb0ELb1ELb1ELb1ELb1ELb1ELb1EEENS1_21CollectiveEpilogueFwdINS6_IJS8_SA_S9_EEENS6_IJNS7_ILi1EEESI_SI_EEESC_SE_Li256ELb1ELb1ELb1ELb0EEENS1_36VarlenDynamicPersistentTileSchedulerILi128ELi48ELi256ELi256ELb1ELb1ELb0ELb1ELb1ELb1EEEEEEEEEvNT_6ParamsE) ;  /* 0xfffda12002007950 */ /* 0x000fea0003c3ffff */
.L_x_3227:
        /* <DEDUP_REMOVED lines=10> */
.L_x_3295:


//--------------------- .nv.shared._ZN7cutlass13device_kernelIN5flash19enable_sm80_to_sm89INS1_16FlashAttnFwdSm80INS1_25CollectiveMainloopFwdSm80ILi8ELi1ELb1EN4cute5tupleIJNS5_1CILi128EEENS7_ILi64EEENS7_ILi256EEEEEELi256ENS_6half_tEfNS_4arch4Sm80ELb0ELb0ELb1ELb0ELb1ELb0ELb1ELb1EEENS1_21CollectiveEpilogueFwdINS6_IJS8_SA_S9_EEENS6_IJNS7_ILi1EEESI_SI_EEESC_SE_Li256ELb0ELb1ELb1ELb0EEENS1_19SingleTileSchedulerILb0ELb1ELb1ELi128EEEEEEEEEvNT_6ParamsE --------------------------
	.section	.nv.shared._ZN7cutlass13device_kernelIN5flash19enable_sm80_to_sm89INS1_16FlashAttnFwdSm80INS1_25CollectiveMainloopFwdSm80ILi8ELi1ELb1EN4cute5tupleIJNS5_1CILi128EEENS7_ILi64EEENS7_ILi256EEEEEELi256ENS_6half_tEfNS_4arch4Sm80ELb0ELb0ELb1ELb0ELb1ELb0ELb1ELb1EEENS1_21CollectiveEpilogueFwdINS6_IJS8_SA_S9_EEENS6_IJNS7_ILi1EEESI_SI_EEESC_SE_Li256ELb0ELb1ELb1ELb0EEENS1_19SingleTileSchedulerILb0ELb1ELb1ELi128EEEEEEEEEvNT_6ParamsE,"aw",@nobits
	.sectionflags	@""
	.align	16


//--------------------- .nv.global                --------------------------
	.section	.nv.global,"aw",@nobits
.nv.global:
	.type		_ZN86_INTERNAL_97bd09b1_50_flash_fwd_hdim256_fp16_paged_split_softcap_sm80_cu_cf07d2ef_39474cute1_E,@object
	.size		_ZN86_INTERNAL_97bd09b1_50_flash_fwd_hdim256_fp16_paged_split_softcap_sm80_cu_cf07d2ef_39474cute1_E,(_ZN86_INTERNAL_97bd09b1_50_flash_fwd_hdim256_fp16_paged_split_softcap_sm80_cu_cf07d2ef_39474cuda3std3__45__cpo6cbeginE - _ZN86_INTERNAL_97bd09b1_50_flash_fwd_hdim256_fp16_paged_split_softcap_sm80_cu_cf07d2ef_39474cute1_E)
_ZN86_INTERNAL_97bd09b1_50_flash_fwd_hdim256_fp16_paged_split_softcap_sm80_cu_cf07d2ef_39474cute1_E:
	.zero		1
	.type		_ZN86_INTERNAL_97bd09b1_50_flash_fwd_hdim256_fp16_paged_split_softcap_sm80_cu_cf07d2ef_39474cuda3std3__45__cpo6cbeginE,@object
	.size		_ZN86_INTERNAL_97bd09b1_50_flash_fwd_hdim256_fp16_paged_split_softcap_sm80_cu_cf07d2ef_39474cuda3std3__45__cpo6cbeginE,(_ZN86_INTERNAL_97bd09b1_50_flash_fwd_hdim256_fp16_paged_split_softcap_sm80_cu_cf07d2ef_39474cuda3std3__48in_placeE - _ZN86_INTERNAL_97bd09b1_50_flash_fwd_hdim256_fp16_paged_split_softcap_sm80_cu_cf07d2ef_39474cuda3std3__45__cpo6cbeginE)
_ZN86_INTERNAL_97bd09b1_50_flash_fwd_hdim256_fp16_paged_split_softcap_sm80_cu_cf07d2ef_39474cuda3std3__45__cpo6cbeginE:
	.zero		1
	.type		_ZN86_INTERNAL_97bd09b1_50_flash_fwd_hdim256_fp16_paged_split_softcap_sm80_cu_cf07d2ef_39474cuda3std3__48in_placeE,@object
	.size		_ZN86_INTERNAL_97bd09b1_50_flash_fwd_hdim256_fp16_paged_split_softcap_sm80_cu_cf07d2ef_39474cuda3std3__48in_placeE,(_ZN86_INTERNAL_97bd09b1_50_flash_fwd_hdim256_fp16_paged_split_softcap_sm80_cu_cf07d2ef_39474cuda3std6ranges3__45__cpo9iter_moveE - _ZN86_INTERNAL_97bd09b1_50_flash_fwd_hdim256_fp16_paged_split_softcap_sm80_cu_cf07d2ef_39474cuda3std3__48in_placeE)
_ZN86_INTERNAL_97bd09b1_50_flash_fwd_hdim256_fp16_paged_split_softcap_sm80_cu_cf07d2ef_39474cuda3std3__48in_placeE:
	.zero		1
	.type		_ZN86_INTERNAL_97bd09b1_50_flash_fwd_hdim256_fp16_paged_split_softcap_sm80_cu_cf07d2ef_39474cuda3std6ranges3__45__cpo9iter_moveE,@object
	.size		_ZN86_INTERNAL_97bd09b1_50_flash_fwd_hdim256_fp16_paged_split_softcap_sm80_cu_cf07d2ef_39474cuda3std6ranges3__45__cpo9iter_moveE,(_ZN86_INTERNAL_97bd09b1_50_flash_fwd_hdim256_fp16_paged_split_softcap_sm80_cu_cf07d2ef_39474cuda3std3__45__cpo5beginE - _ZN86_INTERNAL_97bd09b1_50_flash_fwd_hdim256_fp16_paged_split_softcap_sm80_cu_cf07d2ef_39474cuda3std6ranges3__45__cpo9iter_moveE)
_ZN86_INTERNAL_97bd09b1_50_flash_fwd_hdim256_fp16_paged_split_softcap_sm80_cu_cf07d2ef_39474cuda3std6ranges3__45__cpo9iter_moveE:
	.zero		1
	.type		_ZN86_INTERNAL_97bd09b1_50_flash_fwd_hdim256_fp16_paged_split_softcap_sm80_cu_cf07d2ef_39474cuda3std3__45__cpo5beginE,@object
	.size		_ZN86_INTERNAL_97bd09b1_50_flash_fwd_hdim256_fp16_paged_split_softcap_sm80_cu_cf07d2ef_39474cuda3std3__45__cpo5beginE,(_ZN86_INTERNAL_97bd09b1_50_flash_fwd_hdim256_fp16_paged_split_softcap_sm80_cu_cf07d2ef_39474cuda3std3__488_GLOBAL__N__97bd09b1_50_flash_fwd_hdim256_fp16_paged_split_softcap_sm80_cu_cf07d2ef_39476ignoreE - _ZN86_INTERNAL_97bd09b1_50_flash_fwd_hdim256_fp16_paged_split_softcap_sm80_cu_cf07d2ef_39474cuda3std3__45__cpo5beginE)
_ZN86_INTERNAL_97bd09b1_50_flash_fwd_hdim256_fp16_paged_split_softcap_sm80_cu_cf07d2ef_39474cuda3std3__45__cpo5beginE:
	.zero		1
	.type		_ZN86_INTERNAL_97bd09b1_50_flash_fwd_hdim256_fp16_paged_split_softcap_sm80_cu_cf07d2ef_39474cuda3std3__488_GLOBAL__N__97bd09b1_50_flash_fwd_hdim256_fp16_paged_split_softcap_sm80_cu_cf07d2ef_39476ignoreE,@object
	.size		_ZN86_INTERNAL_97bd09b1_50_flash_fwd_hdim256_fp16_paged_split_softcap_sm80_cu_cf07d2ef_39474cuda3std3__488_GLOBAL__N__97bd09b1_50_flash_fwd_hdim256_fp16_paged_split_softcap_sm80_cu_cf07d2ef_39476ignoreE,(_ZN86_INTERNAL_97bd09b1_50_flash_fwd_hdim256_fp16_paged_split_softcap_sm80_cu_cf07d2ef_39474cute7productE - _ZN86_INTERNAL_97bd09b1_50_flash_fwd_hdim256_fp16_paged_split_softcap_sm80_cu_cf07d2ef_39474cuda3std3__488_GLOBAL__N__97bd09b1_50_flash_fwd_hdim256_fp16_paged_split_softcap_sm80_cu_cf07d2ef_39476ignoreE)
_ZN86_INTERNAL_97bd09b1_50_flash_fwd_hdim256_fp16_paged_split_softcap_sm80_cu_cf07d2ef_39474cuda3std3__488_GLOBAL__N__97bd09b1_50_flash_fwd_hdim256_fp16_paged_split_softcap_sm80_cu_cf07d2ef_39476ignoreE:
	.zero		1
	.type		_ZN86_INTERNAL_97bd09b1_50_flash_fwd_hdim256_fp16_paged_split_softcap_sm80_cu_cf07d2ef_39474cute7productE,@object
	.size		_ZN86_INTERNAL_97bd09b1_50_flash_fwd_hdim256_fp16_paged_split_softcap_sm80_cu_cf07d2ef_39474cute7productE,(_ZN86_INTERNAL_97bd09b1_50_flash_fwd_hdim256_fp16_paged_split_softcap_sm80_cu_cf07d2ef_39474cuda3std3__45__cpo3endE - _ZN86_INTERNAL_97bd09b1_50_flash_fwd_hdim256_fp16_paged_split_softcap_sm80_cu_cf07d2ef_39474cute7productE)
_ZN86_INTERNAL_97bd09b1_50_flash_fwd_hdim256_fp16_paged_split_softcap_sm80_cu_cf07d2ef_39474cute7productE:
	.zero		1
	.type		_ZN86_INTERNAL_97bd09b1_50_flash_fwd_hdim256_fp16_paged_split_softcap_sm80_cu_cf07d2ef_39474cuda3std3__45__cpo3endE,@object
	.size		_ZN86_INTERNAL_97bd09b1_50_flash_fwd_hdim256_fp16_paged_split_softcap_sm80_cu_cf07d2ef_39474cuda3std3__45__cpo3endE,(_ZN86_INTERNAL_97bd09b1_50_flash_fwd_hdim256_fp16_paged_split_softcap_sm80_cu_cf07d2ef_39474cuda3std3__419piecewise_constructE - _ZN86_INTERNAL_97bd09b1_50_flash_fwd_hdim256_fp16_paged_split_softcap_sm80_cu_cf07d2ef_39474cuda3std3__45__cpo3endE)
_ZN86_INTERNAL_97bd09b1_50_flash_fwd_hdim256_fp16_paged_split_softcap_sm80_cu_cf07d2ef_39474cuda3std3__45__cpo3endE:
	.zero		1
	.type		_ZN86_INTERNAL_97bd09b1_50_flash_fwd_hdim256_fp16_paged_split_softcap_sm80_cu_cf07d2ef_39474cuda3std3__419piecewise_constructE,@object
	.size		_ZN86_INTERNAL_97bd09b1_50_flash_fwd_hdim256_fp16_paged_split_softcap_sm80_cu_cf07d2ef_39474cuda3std3__419piecewise_constructE,(_ZN86_INTERNAL_97bd09b1_50_flash_fwd_hdim256_fp16_paged_split_softcap_sm80_cu_cf07d2ef_39474cuda3std3__45__cpo4cendE - _ZN86_INTERNAL_97bd09b1_50_flash_fwd_hdim256_fp16_paged_split_softcap_sm80_cu_cf07d2ef_39474cuda3std3__419piecewise_constructE)
_ZN86_INTERNAL_97bd09b1_50_flash_fwd_hdim256_fp16_paged_split_softcap_sm80_cu_cf07d2ef_39474cuda3std3__419piecewise_constructE:
	.zero		1
	.type		_ZN86_INTERNAL_97bd09b1_50_flash_fwd_hdim256_fp16_paged_split_softcap_sm80_cu_cf07d2ef_39474cuda3std3__45__cpo4cendE,@object
	.size		_ZN86_INTERNAL_97bd09b1_50_flash_fwd_hdim256_fp16_paged_split_softcap_sm80_cu_cf07d2ef_39474cuda3std3__45__cpo4cendE,(_ZN86_INTERNAL_97bd09b1_50_flash_fwd_hdim256_fp16_paged_split_softcap_sm80_cu_cf07d2ef_39474cuda3std6ranges3__45__cpo4swapE - _ZN86_INTERNAL_97bd09b1_50_flash_fwd_hdim256_fp16_paged_split_softcap_sm80_cu_cf07d2ef_39474cuda3std3__45__cpo4cendE)
_ZN86_INTERNAL_97bd09b1_50_flash_fwd_hdim256_fp16_paged_split_softcap_sm80_cu_cf07d2ef_39474cuda3std3__45__cpo4cendE:
	.zero		1
	.type		_ZN86_INTERNAL_97bd09b1_50_flash_fwd_hdim256_fp16_paged_split_softcap_sm80_cu_cf07d2ef_39474cuda3std6ranges3__45__cpo4swapE,@object
	.size		_ZN86_INTERNAL_97bd09b1_50_flash_fwd_hdim256_fp16_paged_split_softcap_sm80_cu_cf07d2ef_39474cuda3std6ranges3__45__cpo4swapE,(.L_7 - _ZN86_INTERNAL_97bd09b1_50_flash_fwd_hdim256_fp16_paged_split_softcap_sm80_cu_cf07d2ef_39474cuda3std6ranges3__45__cpo4swapE)
_ZN86_INTERNAL_97bd09b1_50_flash_fwd_hdim256_fp16_paged_split_softcap_sm80_cu_cf07d2ef_39474cuda3std6ranges3__45__cpo4swapE:
	.zero		1
.L_7:


//--------------------- .nv.shared._ZN7cutlass13device_kernelIN5flash19enable_sm80_to_sm89INS1_16FlashAttnFwdSm80INS1_25CollectiveMainloopFwdSm80ILi8ELi1ELb1EN4cute5tupleIJNS5_1CILi128EEENS7_ILi48EEENS7_ILi256EEEEEELi256ENS_6half_tEfNS_4arch4Sm80ELb0ELb0ELb1ELb1ELb1ELb0ELb1ELb1EEENS1_21CollectiveEpilogueFwdINS6_IJS8_SA_S9_EEENS6_IJNS7_ILi1EEESI_SI_EEESC_SE_Li256ELb1ELb1ELb1ELb0EEENS1_36VarlenDynamicPersistentTileSchedulerILi128ELi48ELi256ELi256ELb1ELb1ELb0ELb0ELb1ELb1EEEEEEEEEvNT_6ParamsE --------------------------
	.section	.nv.shared._ZN7cutlass13device_kernelIN5flash19enable_sm80_to_sm89INS1_16FlashAttnFwdSm80INS1_25CollectiveMainloopFwdSm80ILi8ELi1ELb1EN4cute5tupleIJNS5_1CILi128EEENS7_ILi48EEENS7_ILi256EEEEEELi256ENS_6half_tEfNS_4arch4Sm80ELb0ELb0ELb1ELb1ELb1ELb0ELb1ELb1EEENS1_21CollectiveEpilogueFwdINS6_IJS8_SA_S9_EEENS6_IJNS7_ILi1EEESI_SI_EEESC_SE_Li256ELb1ELb1ELb1ELb0EEENS1_36VarlenDynamicPersistentTileSchedulerILi128ELi48ELi256ELi256ELb1ELb1ELb0ELb0ELb1ELb1EEEEEEEEEvNT_6ParamsE,"aw",@nobits
	.sectionflags	@""
	.align	16


//--------------------- .nv.shared._ZN7cutlass13device_kernelIN5flash19enable_sm80_to_sm89INS1_16FlashAttnFwdSm80INS1_25CollectiveMainloopFwdSm80ILi8ELi1ELb0EN4cute5tupleIJNS5_1CILi128EEENS7_ILi32EEENS7_ILi256EEEEEELi256ENS_6half_tEfNS_4arch4Sm80ELb0ELb0ELb1ELb1ELb1ELb1ELb1ELb1EEENS1_21CollectiveEpilogueFwdINS6_IJS8_SA_S9_EEENS6_IJNS7_ILi1EEESI_SI_EEESC_SE_Li256ELb1ELb1ELb1ELb0EEENS1_36VarlenDynamicPersistentTileSchedulerILi128ELi32ELi256ELi256ELb1ELb1ELb0ELb0ELb1ELb1EEEEEEEEEvNT_6ParamsE --------------------------
	.section	.nv.shared._ZN7cutlass13device_kernelIN5flash19enable_sm80_to_sm89INS1_16FlashAttnFwdSm80INS1_25CollectiveMainloopFwdSm80ILi8ELi1ELb0EN4cute5tupleIJNS5_1CILi128EEENS7_ILi32EEENS7_ILi256EEEEEELi256ENS_6half_tEfNS_4arch4Sm80ELb0ELb0ELb1ELb1ELb1ELb1ELb1ELb1EEENS1_21CollectiveEpilogueFwdINS6_IJS8_SA_S9_EEENS6_IJNS7_ILi1EEESI_SI_EEESC_SE_Li256ELb1ELb1ELb1ELb0EEENS1_36VarlenDynamicPersistentTileSchedulerILi128ELi32ELi256ELi256ELb1ELb1ELb0ELb0ELb1ELb1EEEEEEEEEvNT_6ParamsE,"aw",@nobits
	.sectionflags	@""
	.align	16


//--------------------- .nv.shared._ZN7cutlass13device_kernelIN5flash19enable_sm80_to_sm89INS1_16FlashAttnFwdSm80INS1_25CollectiveMainloopFwdSm80ILi8ELi1ELb1EN4cute5tupleIJNS5_1CILi128EEENS7_ILi48EEENS7_ILi256EEEEEELi256ENS_6half_tEfNS_4arch4Sm80ELb0ELb1ELb1ELb0ELb1ELb0ELb1ELb1EEENS1_21CollectiveEpilogueFwdINS6_IJS8_SA_S9_EEENS6_IJNS7_ILi1EEESI_SI_EEESC_SE_Li256ELb0ELb1ELb1ELb0EEENS1_19SingleTileSchedulerILb0ELb1ELb1ELi128EEEEEEEEEvNT_6ParamsE --------------------------
	.section	.nv.shared._ZN7cutlass13device_kernelIN5flash19enable_sm80_to_sm89INS1_16FlashAttnFwdSm80INS1_25CollectiveMainloopFwdSm80ILi8ELi1ELb1EN4cute5tupleIJNS5_1CILi128EEENS7_ILi48EEENS7_ILi256EEEEEELi256ENS_6half_tEfNS_4arch4Sm80ELb0ELb1ELb1ELb0ELb1ELb0ELb1ELb1EEENS1_21CollectiveEpilogueFwdINS6_IJS8_SA_S9_EEENS6_IJNS7_ILi1EEESI_SI_EEESC_SE_Li256ELb0ELb1ELb1ELb0EEENS1_19SingleTileSchedulerILb0ELb1ELb1ELi128EEEEEEEEEvNT_6ParamsE,"aw",@nobits
	.sectionflags	@""
	.align	16


//--------------------- .nv.shared._ZN7cutlass13device_kernelIN5flash19enable_sm80_to_sm89INS1_16FlashAttnFwdSm80INS1_25CollectiveMainloopFwdSm80ILi8ELi1ELb1EN4cute5tupleIJNS5_1CILi128EEENS7_ILi48EEENS7_ILi256EEEEEELi256ENS_6half_tEfNS_4arch4Sm80ELb0ELb1ELb1ELb1ELb1ELb0ELb1ELb1EEENS1_21CollectiveEpilogueFwdINS6_IJS8_SA_S9_EEENS6_IJNS7_ILi1EEESI_SI_EEESC_SE_Li256ELb1ELb1ELb1ELb0EEENS1_36VarlenDynamicPersistentTileSchedulerILi128ELi48ELi256ELi256ELb1ELb1ELb0ELb1ELb0ELb1EEEEEEEEEvNT_6ParamsE --------------------------
	.section	.nv.shared._ZN7cutlass13device_kernelIN5flash19enable_sm80_to_sm89INS1_16FlashAttnFwdSm80INS1_25CollectiveMainloopFwdSm80ILi8ELi1ELb1EN4cute5tupleIJNS5_1CILi128EEENS7_ILi48EEENS7_ILi256EEEEEELi256ENS_6half_tEfNS_4arch4Sm80ELb0ELb1ELb1ELb1ELb1ELb0ELb1ELb1EEENS1_21CollectiveEpilogueFwdINS6_IJS8_SA_S9_EEENS6_IJNS7_ILi1EEESI_SI_EEESC_SE_Li256ELb1ELb1ELb1ELb0EEENS1_36VarlenDynamicPersistentTileSchedulerILi128ELi48ELi256ELi256ELb1ELb1ELb0ELb1ELb0ELb1EEEEEEEEEvNT_6ParamsE,"aw",@nobits
	.sectionflags	@""
	.align	16


//--------------------- .nv.shared._ZN7cutlass13device_kernelIN5flash19enable_sm80_to_sm89INS1_16FlashAttnFwdSm80INS1_25CollectiveMainloopFwdSm80ILi8ELi1ELb0EN4cute5tupleIJNS5_1CILi128EEENS7_ILi32EEENS7_ILi256EEEEEELi256ENS_6half_tEfNS_4arch4Sm80ELb0ELb1ELb1ELb1ELb1ELb1ELb1ELb1EEENS1_21CollectiveEpilogueFwdINS6_IJS8_SA_S9_EEENS6_IJNS7_ILi1EEESI_SI_EEESC_SE_Li256ELb1ELb1ELb1ELb0EEENS1_36VarlenDynamicPersistentTileSchedulerILi128ELi32ELi256ELi256ELb1ELb1ELb0ELb1ELb0ELb1EEEEEEEEEvNT_6ParamsE --------------------------
	.section	.nv.shared._ZN7cutlass13device_kernelIN5flash19enable_sm80_to_sm89INS1_16FlashAttnFwdSm80INS1_25CollectiveMainloopFwdSm80ILi8ELi1ELb0EN4cute5tupleIJNS5_1CILi128EEENS7_ILi32EEENS7_ILi256EEEEEELi256ENS_6half_tEfNS_4arch4Sm80ELb0ELb1ELb1ELb1ELb1ELb1ELb1ELb1EEENS1_21CollectiveEpilogueFwdINS6_IJS8_SA_S9_EEENS6_IJNS7_ILi1EEESI_SI_EEESC_SE_Li256ELb1ELb1ELb1ELb0EEENS1_36VarlenDynamicPersistentTileSchedulerILi128ELi32ELi256ELi256ELb1ELb1ELb0ELb1ELb0ELb1EEEEEEEEEvNT_6ParamsE,"aw",@nobits
	.sectionflags	@""
	.align	16


//--------------------- .nv.shared._ZN7cutlass13device_kernelIN5flash19enable_sm80_to_sm89INS1_16FlashAttnFwdSm80INS1_25CollectiveMainloopFwdSm80ILi8ELi1ELb1EN4cute5tupleIJNS5_1CILi128EEENS7_ILi64EEENS7_ILi256EEEEEELi256ENS_6half_tEfNS_4arch4Sm80ELb1ELb0ELb1ELb0ELb1ELb0ELb1ELb1EEENS1_21CollectiveEpilogueFwdINS6_IJS8_SA_S9_EEENS6_IJNS7_ILi1EEESI_SI_EEESC_SE_Li256ELb0ELb1ELb1ELb0EEENS1_30DynamicPersistentTileSchedulerILi256ELi256ELb1ELb1ELb0EEEEEEEEEvNT_6ParamsE --------------------------
	.section	.nv.shared._ZN7cutlass13device_kernelIN5flash19enable_sm80_to_sm89INS1_16FlashAttnFwdSm80INS1_25CollectiveMainloopFwdSm80ILi8ELi1ELb1EN4cute5tupleIJNS5_1CILi128EEENS7_ILi64EEENS7_ILi256EEEEEELi256ENS_6half_tEfNS_4arch4Sm80ELb1ELb0ELb1ELb0ELb1ELb0ELb1ELb1EEENS1_21CollectiveEpilogueFwdINS6_IJS8_SA_S9_EEENS6_IJNS7_ILi1EEESI_SI_EEESC_SE_Li256ELb0ELb1ELb1ELb0EEENS1_30DynamicPersistentTileSchedulerILi256ELi256ELb1ELb1ELb0EEEEEEEEEvNT_6ParamsE,"aw",@nobits
	.sectionflags	@""
	.align	16


//--------------------- .nv.shared._ZN7cutlass13device_kernelIN5flash19enable_sm80_to_sm89INS1_16FlashAttnFwdSm80INS1_25CollectiveMainloopFwdSm80ILi8ELi1ELb1EN4cute5tupleIJNS5_1CILi128EEENS7_ILi48EEENS7_ILi256EEEEEELi256ENS_6half_tEfNS_4arch4Sm80ELb1ELb0ELb1ELb1ELb1ELb0ELb1ELb1EEENS1_21CollectiveEpilogueFwdINS6_IJS8_SA_S9_EEENS6_IJNS7_ILi1EEESI_SI_EEESC_SE_Li256ELb1ELb1ELb1ELb0EEENS1_36VarlenDynamicPersistentTileSchedulerILi128ELi48ELi256ELi256ELb1ELb1ELb0ELb1ELb1ELb1EEEEEEEEEvNT_6ParamsE --------------------------
	.section	.nv.shared._ZN7cutlass13device_kernelIN5flash19enable_sm80_to_sm89INS1_16FlashAttnFwdSm80INS1_25CollectiveMainloopFwdSm80ILi8ELi1ELb1EN4cute5tupleIJNS5_1CILi128EEENS7_ILi48EEENS7_ILi256EEEEEELi256ENS_6half_tEfNS_4arch4Sm80ELb1ELb0ELb1ELb1ELb1ELb0ELb1ELb1EEENS1_21CollectiveEpilogueFwdINS6_IJS8_SA_S9_EEENS6_IJNS7_ILi1EEESI_SI_EEESC_SE_Li256ELb1ELb1ELb1ELb0EEENS1_36VarlenDynamicPersistentTileSchedulerILi128ELi48ELi256ELi256ELb1ELb1ELb0ELb1ELb1ELb1EEEEEEEEEvNT_6ParamsE,"aw",@nobits
	.sectionflags	@""
	.align	16


//--------------------- .nv.shared._ZN7cutlass13device_kernelIN5flash19enable_sm80_to_sm89INS1_16FlashAttnFwdSm80INS1_25CollectiveMainloopFwdSm80ILi8ELi1ELb0EN4cute5tupleIJNS5_1CILi128EEENS7_ILi32EEENS7_ILi256EEEEEELi256ENS_6half_tEfNS_4arch4Sm80ELb1ELb0ELb1ELb1ELb1ELb1ELb1ELb1EEENS1_21CollectiveEpilogueFwdINS6_IJS8_SA_S9_EEENS6_IJNS7_ILi1EEESI_SI_EEESC_SE_Li256ELb1ELb1ELb1ELb0EEENS1_36VarlenDynamicPersistentTileSchedulerILi128ELi32ELi256ELi256ELb1ELb1ELb0ELb1ELb1ELb1EEEEEEEEEvNT_6ParamsE --------------------------
	.section	.nv.shared._ZN7cutlass13device_kernelIN5flash19enable_sm80_to_sm89INS1_16FlashAttnFwdSm80INS1_25CollectiveMainloopFwdSm80ILi8ELi1ELb0EN4cute5tupleIJNS5_1CILi128EEENS7_ILi32EEENS7_ILi256EEEEEELi256ENS_6half_tEfNS_4arch4Sm80ELb1ELb0ELb1ELb1ELb1ELb1ELb1ELb1EEENS1_21CollectiveEpilogueFwdINS6_IJS8_SA_S9_EEENS6_IJNS7_ILi1EEESI_SI_EEESC_SE_Li256ELb1ELb1ELb1ELb0EEENS1_36VarlenDynamicPersistentTileSchedulerILi128ELi32ELi256ELi256ELb1ELb1ELb0ELb1ELb1ELb1EEEEEEEEEvNT_6ParamsE,"aw",@nobits
	.sectionflags	@""
	.align	16


//--------------------- .nv.shared._ZN7cutlass13device_kernelIN5flash19enable_sm80_to_sm89INS1_16FlashAttnFwdSm80INS1_25CollectiveMainloopFwdSm80ILi8ELi1ELb0EN4cute5tupleIJNS5_1CILi128EEENS7_ILi96EEENS7_ILi256EEEEEELi256ENS_6half_tEfNS_4arch4Sm80ELb0ELb0ELb1ELb0ELb1ELb0ELb1ELb1EEENS1_21CollectiveEpilogueFwdINS6_IJS8_SA_S9_EEENS6_IJNS7_ILi1EEESI_SI_EEESC_SE_Li256ELb0ELb1ELb1ELb0EEENS1_19SingleTileSchedulerILb0ELb1ELb1ELi128EEEEEEEEEvNT_6ParamsE --------------------------
	.section	.nv.shared._ZN7cutlass13device_kernelIN5flash19enable_sm80_to_sm89INS1_16FlashAttnFwdSm80INS1_25CollectiveMainloopFwdSm80ILi8ELi1ELb0EN4cute5tupleIJNS5_1CILi128EEENS7_ILi96EEENS7_ILi256EEEEEELi256ENS_6half_tEfNS_4arch4Sm80ELb0ELb0ELb1ELb0ELb1ELb0ELb1ELb1EEENS1_21CollectiveEpilogueFwdINS6_IJS8_SA_S9_EEENS6_IJNS7_ILi1EEESI_SI_EEESC_SE_Li256ELb0ELb1ELb1ELb0EEENS1_19SingleTileSchedulerILb0ELb1ELb1ELi128EEEEEEEEEvNT_6ParamsE,"aw",@nobits
	.sectionflags	@""
	.align	16


//--------------------- .nv.shared._ZN7cutlass13device_kernelIN5flash19enable_sm80_to_sm89INS1_16FlashAttnFwdSm80INS1_25CollectiveMainloopFwdSm80ILi8ELi1ELb0EN4cute5tupleIJNS5_1CILi128EEENS7_ILi64EEENS7_ILi256EEEEEELi256ENS_6half_tEfNS_4arch4Sm80ELb0ELb0ELb1ELb1ELb1ELb0ELb1ELb1EEENS1_21CollectiveEpilogueFwdINS6_IJS8_SA_S9_EEENS6_IJNS7_ILi1EEESI_SI_EEESC_SE_Li256ELb1ELb1ELb1ELb0EEENS1_36VarlenDynamicPersistentTileSchedulerILi128ELi64ELi256ELi256ELb1ELb1ELb0ELb0ELb1ELb1EEEEEEEEEvNT_6ParamsE --------------------------
	.section	.nv.shared._ZN7cutlass13device_kernelIN5flash19enable_sm80_to_sm89INS1_16FlashAttnFwdSm80INS1_25CollectiveMainloopFwdSm80ILi8ELi1ELb0EN4cute5tupleIJNS5_1CILi128EEENS7_ILi64EEENS7_ILi256EEEEEELi256ENS_6half_tEfNS_4arch4Sm80ELb0ELb0ELb1ELb1ELb1ELb0ELb1ELb1EEENS1_21CollectiveEpilogueFwdINS6_IJS8_SA_S9_EEENS6_IJNS7_ILi1EEESI_SI_EEESC_SE_Li256ELb1ELb1ELb1ELb0EEENS1_36VarlenDynamicPersistentTileSchedulerILi128ELi64ELi256ELi256ELb1ELb1ELb0ELb0ELb1ELb1EEEEEEEEEvNT_6ParamsE,"aw",@nobits
	.sectionflags	@""
	.align	16


//--------------------- .nv.shared._ZN7cutlass13device_kernelIN5flash19enable_sm80_to_sm89INS1_16FlashAttnFwdSm80INS1_25CollectiveMainloopFwdSm80ILi8ELi1ELb0EN4cute5tupleIJNS5_1CILi128EEENS7_ILi48EEENS7_ILi256EEEEEELi256ENS_6half_tEfNS_4arch4Sm80ELb0ELb0ELb1ELb1ELb1ELb1ELb1ELb1EEENS1_21CollectiveEpilogueFwdINS6_IJS8_SA_S9_EEENS6_IJNS7_ILi1EEESI_SI_EEESC_SE_Li256ELb1ELb1ELb1ELb0EEENS1_36VarlenDynamicPersistentTileSchedulerILi128ELi48ELi256ELi256ELb1ELb1ELb0ELb0ELb1ELb1EEEEEEEEEvNT_6ParamsE --------------------------
	.section	.nv.shared._ZN7cutlass13device_kernelIN5flash19enable_sm80_to_sm89INS1_16FlashAttnFwdSm80INS1_25CollectiveMainloopFwdSm80ILi8ELi1ELb0EN4cute5tupleIJNS5_1CILi128EEENS7_ILi48EEENS7_ILi256EEEEEELi256ENS_6half_tEfNS_4arch4Sm80ELb0ELb0ELb1ELb1ELb1ELb1ELb1ELb1EEENS1_21CollectiveEpilogueFwdINS6_IJS8_SA_S9_EEENS6_IJNS7_ILi1EEESI_SI_EEESC_SE_Li256ELb1ELb1ELb1ELb0EEENS1_36VarlenDynamicPersistentTileSchedulerILi128ELi48ELi256ELi256ELb1ELb1ELb0ELb0ELb1ELb1EEEEEEEEEvNT_6ParamsE,"aw",@nobits
	.sectionflags	@""
	.align	16


//--------------------- .nv.shared._ZN7cutlass13device_kernelIN5flash19enable_sm80_to_sm89INS1_16FlashAttnFwdSm80INS1_25CollectiveMainloopFwdSm80ILi8ELi1ELb0EN4cute5tupleIJNS5_1CILi128EEENS7_ILi64EEENS7_ILi256EEEEEELi256ENS_6half_tEfNS_4arch4Sm80ELb0ELb1ELb1ELb0ELb1ELb0ELb1ELb1EEENS1_21CollectiveEpilogueFwdINS6_IJS8_SA_S9_EEENS6_IJNS7_ILi1EEESI_SI_EEESC_SE_Li256ELb0ELb1ELb1ELb0EEENS1_19SingleTileSchedulerILb0ELb1ELb1ELi128EEEEEEEEEvNT_6ParamsE --------------------------
	.section	.nv.shared._ZN7cutlass13device_kernelIN5flash19enable_sm80_to_sm89INS1_16FlashAttnFwdSm80INS1_25CollectiveMainloopFwdSm80ILi8ELi1ELb0EN4cute5tupleIJNS5_1CILi128EEENS7_ILi64EEENS7_ILi256EEEEEELi256ENS_6half_tEfNS_4arch4Sm80ELb0ELb1ELb1ELb0ELb1ELb0ELb1ELb1EEENS1_21CollectiveEpilogueFwdINS6_IJS8_SA_S9_EEENS6_IJNS7_ILi1EEESI_SI_EEESC_SE_Li256ELb0ELb1ELb1ELb0EEENS1_19SingleTileSchedulerILb0ELb1ELb1ELi128EEEEEEEEEvNT_6ParamsE,"aw",@nobits
	.sectionflags	@""
	.align	16


//--------------------- .nv.shared._ZN7cutlass13device_kernelIN5flash19enable_sm80_to_sm89INS1_16FlashAttnFwdSm80INS1_25CollectiveMainloopFwdSm80ILi8ELi1ELb0EN4cute5tupleIJNS5_1CILi128EEENS7_ILi64EEENS7_ILi256EEEEEELi256ENS_6half_tEfNS_4arch4Sm80ELb0ELb1ELb1ELb1ELb1ELb0ELb1ELb1EEENS1_21CollectiveEpilogueFwdINS6_IJS8_SA_S9_EEENS6_IJNS7_ILi1EEESI_SI_EEESC_SE_Li256ELb1ELb1ELb1ELb0EEENS1_36VarlenDynamicPersistentTileSchedulerILi128ELi64ELi256ELi256ELb1ELb1ELb0ELb1ELb0ELb1EEEEEEEEEvNT_6ParamsE --------------------------
	.section	.nv.shared._ZN7cutlass13device_kernelIN5flash19enable_sm80_to_sm89INS1_16FlashAttnFwdSm80INS1_25CollectiveMainloopFwdSm80ILi8ELi1ELb0EN4cute5tupleIJNS5_1CILi128EEENS7_ILi64EEENS7_ILi256EEEEEELi256ENS_6half_tEfNS_4arch4Sm80ELb0ELb1ELb1ELb1ELb1ELb0ELb1ELb1EEENS1_21CollectiveEpilogueFwdINS6_IJS8_SA_S9_EEENS6_IJNS7_ILi1EEESI_SI_EEESC_SE_Li256ELb1ELb1ELb1ELb0EEENS1_36VarlenDynamicPersistentTileSchedulerILi128ELi64ELi256ELi256ELb1ELb1ELb0ELb1ELb0ELb1EEEEEEEEEvNT_6ParamsE,"aw",@nobits
	.sectionflags	@""
	.align	16


//--------------------- .nv.shared._ZN7cutlass13device_kernelIN5flash19enable_sm80_to_sm89INS1_16FlashAttnFwdSm80INS1_25CollectiveMainloopFwdSm80ILi8ELi1ELb0EN4cute5tupleIJNS5_1CILi128EEENS7_ILi48EEENS7_ILi256EEEEEELi256ENS_6half_tEfNS_4arch4Sm80ELb0ELb1ELb1ELb1ELb1ELb1ELb1ELb1EEENS1_21CollectiveEpilogueFwdINS6_IJS8_SA_S9_EEENS6_IJNS7_ILi1EEESI_SI_EEESC_SE_Li256ELb1ELb1ELb1ELb0EEENS1_36VarlenDynamicPersistentTileSchedulerILi128ELi48ELi256ELi256ELb1ELb1ELb0ELb1ELb0ELb1EEEEEEEEEvNT_6ParamsE --------------------------
	.section	.nv.shared._ZN7cutlass13device_kernelIN5flash19enable_sm80_to_sm89INS1_16FlashAttnFwdSm80INS1_25CollectiveMainloopFwdSm80ILi8ELi1ELb0EN4cute5tupleIJNS5_1CILi128EEENS7_ILi48EEENS7_ILi256EEEEEELi256ENS_6half_tEfNS_4arch4Sm80ELb0ELb1ELb1ELb1ELb1ELb1ELb1ELb1EEENS1_21CollectiveEpilogueFwdINS6_IJS8_SA_S9_EEENS6_IJNS7_ILi1EEESI_SI_EEESC_SE_Li256ELb1ELb1ELb1ELb0EEENS1_36VarlenDynamicPersistentTileSchedulerILi128ELi48ELi256ELi256ELb1ELb1ELb0ELb1ELb0ELb1EEEEEEEEEvNT_6ParamsE,"aw",@nobits
	.sectionflags	@""
	.align	16


//--------------------- .nv.shared._ZN7cutlass13device_kernelIN5flash19enable_sm80_to_sm89INS1_16FlashAttnFwdSm80INS1_25CollectiveMainloopFwdSm80ILi8ELi1ELb0EN4cute5tupleIJNS5_1CILi128EEENS7_ILi96EEENS7_ILi256EEEEEELi256ENS_6half_tEfNS_4arch4Sm80ELb1ELb0ELb1ELb0ELb1ELb0ELb1ELb1EEENS1_21CollectiveEpilogueFwdINS6_IJS8_SA_S9_EEENS6_IJNS7_ILi1EEESI_SI_EEESC_SE_Li256ELb0ELb1ELb1ELb0EEENS1_30DynamicPersistentTileSchedulerILi256ELi256ELb1ELb1ELb0EEEEEEEEEvNT_6ParamsE --------------------------
	.section	.nv.shared._ZN7cutlass13device_kernelIN5flash19enable_sm80_to_sm89INS1_16FlashAttnFwdSm80INS1_25CollectiveMainloopFwdSm80ILi8ELi1ELb0EN4cute5tupleIJNS5_1CILi128EEENS7_ILi96EEENS7_ILi256EEEEEELi256ENS_6half_tEfNS_4arch4Sm80ELb1ELb0ELb1ELb0ELb1ELb0ELb1ELb1EEENS1_21CollectiveEpilogueFwdINS6_IJS8_SA_S9_EEENS6_IJNS7_ILi1EEESI_SI_EEESC_SE_Li256ELb0ELb1ELb1ELb0EEENS1_30DynamicPersistentTileSchedulerILi256ELi256ELb1ELb1ELb0EEEEEEEEEvNT_6ParamsE,"aw",@nobits
	.sectionflags	@""
	.align	16


//--------------------- .nv.shared._ZN7cutlass13device_kernelIN5flash19enable_sm80_to_sm89INS1_16FlashAttnFwdSm80INS1_25CollectiveMainloopFwdSm80ILi8ELi1ELb0EN4cute5tupleIJNS5_1CILi128EEENS7_ILi64EEENS7_ILi256EEEEEELi256ENS_6half_tEfNS_4arch4Sm80ELb1ELb0ELb1ELb1ELb1ELb0ELb1ELb1EEENS1_21CollectiveEpilogueFwdINS6_IJS8_SA_S9_EEENS6_IJNS7_ILi1EEESI_SI_EEESC_SE_Li256ELb1ELb1ELb1ELb0EEENS1_36VarlenDynamicPersistentTileSchedulerILi128ELi64ELi256ELi256ELb1ELb1ELb0ELb1ELb1ELb1EEEEEEEEEvNT_6ParamsE --------------------------
	.section	.nv.shared._ZN7cutlass13device_kernelIN5flash19enable_sm80_to_sm89INS1_16FlashAttnFwdSm80INS1_25CollectiveMainloopFwdSm80ILi8ELi1ELb0EN4cute5tupleIJNS5_1CILi128EEENS7_ILi64EEENS7_ILi256EEEEEELi256ENS_6half_tEfNS_4arch4Sm80ELb1ELb0ELb1ELb1ELb1ELb0ELb1ELb1EEENS1_21CollectiveEpilogueFwdINS6_IJS8_SA_S9_EEENS6_IJNS7_ILi1EEESI_SI_EEESC_SE_Li256ELb1ELb1ELb1ELb0EEENS1_36VarlenDynamicPersistentTileSchedulerILi128ELi64ELi256ELi256ELb1ELb1ELb0ELb1ELb1ELb1EEEEEEEEEvNT_6ParamsE,"aw",@nobits
	.sectionflags	@""
	.align	16


//--------------------- .nv.shared._ZN7cutlass13device_kernelIN5flash19enable_sm80_to_sm89INS1_16FlashAttnFwdSm80INS1_25CollectiveMainloopFwdSm80ILi8ELi1ELb0EN4cute5tupleIJNS5_1CILi128EEENS7_ILi48EEENS7_ILi256EEEEEELi256ENS_6half_tEfNS_4arch4Sm80ELb1ELb0ELb1ELb1ELb1ELb1ELb1ELb1EEENS1_21CollectiveEpilogueFwdINS6_IJS8_SA_S9_EEENS6_IJNS7_ILi1EEESI_SI_EEESC_SE_Li256ELb1ELb1ELb1ELb0EEENS1_36VarlenDynamicPersistentTileSchedulerILi128ELi48ELi256ELi256ELb1ELb1ELb0ELb1ELb1ELb1EEEEEEEEEvNT_6ParamsE --------------------------
	.section	.nv.shared._ZN7cutlass13device_kernelIN5flash19enable_sm80_to_sm89INS1_16FlashAttnFwdSm80INS1_25CollectiveMainloopFwdSm80ILi8ELi1ELb0EN4cute5tupleIJNS5_1CILi128EEENS7_ILi48EEENS7_ILi256EEEEEELi256ENS_6half_tEfNS_4arch4Sm80ELb1ELb0ELb1ELb1ELb1ELb1ELb1ELb1EEENS1_21CollectiveEpilogueFwdINS6_IJS8_SA_S9_EEENS6_IJNS7_ILi1EEESI_SI_EEESC_SE_Li256ELb1ELb1ELb1ELb0EEENS1_36VarlenDynamicPersistentTileSchedulerILi128ELi48ELi256ELi256ELb1ELb1ELb0ELb1ELb1ELb1EEEEEEEEEvNT_6ParamsE,"aw",@nobits
	.sectionflags	@""
	.align	16
